	.target	sm_80

	.elftype	@"ET_EXEC"


//--------------------- .note.nv.tkinfo           --------------------------
	.section	.note.nv.tkinfo,"",@"SHT_NOTE"
	.sectionflags	@"SHF_NOTE_NV_TKINFO"
	.tkinfo
        /*0018*/ 	.word	0x00000002
        /*0030*/ 	.string	""
        /*0030*/ 	.string	"ptxas"
        /*0030*/ 	.string	"Cuda compilation tools, release 13.0, V13.0.88"
        /*0030*/ 	.string	"Build cuda_13.0.r13.0/compiler.36424714_0"
        /*0030*/ 	.string	"-arch sm_80 -m 64 "



//--------------------- .note.nv.cuinfo           --------------------------
	.section	.note.nv.cuinfo,"",@"SHT_NOTE"
	.sectionflags	@"SHF_NOTE_NV_CUINFO"
        /*0018*/ 	.short	0x0002
        /*001a*/ 	.short	0x0050
        /*001c*/ 	.short	0x0082
	.zero		2


//--------------------- .nv.info                  --------------------------
	.section	.nv.info,"",@"SHT_CUDA_INFO"
	.align	4


	//----- nvinfo : EIATTR_REGCOUNT
	.align		4
        /*0000*/ 	.byte	0x04, 0x2f
        /*0002*/ 	.short	(.L_12 - .L_11)
	.align		4
.L_11:
        /*0004*/ 	.word	index@(_ZN5flash16flash_fwd_kernelI23Flash_fwd_kernel_traitsILi128ELi128ELi32ELi4ELb0ELb0EN7cutlass10bfloat16_tE19Flash_kernel_traitsILi128ELi128ELi32ELi4ES3_EELb0ELb1ELb0ELb1ELb0ELb0ELb1ELb0EEEvNS_16Flash_fwd_paramsE)
        /*0008*/ 	.word	0x000000ff


	//----- nvinfo : EIATTR_FRAME_SIZE
	.align		4
.L_12:
        /*000c*/ 	.byte	0x04, 0x11
        /*000e*/ 	.short	(.L_14 - .L_13)
	.align		4
.L_13:
        /*0010*/ 	.word	index@(_ZN5flash16flash_fwd_kernelI23Flash_fwd_kernel_traitsILi128ELi128ELi32ELi4ELb0ELb0EN7cutlass10bfloat16_tE19Flash_kernel_traitsILi128ELi128ELi32ELi4ES3_EELb0ELb1ELb0ELb1ELb0ELb0ELb1ELb0EEEvNS_16Flash_fwd_paramsE)
        /*0014*/ 	.word	0x00000060


	//----- nvinfo : EIATTR_REGCOUNT
	.align		4
.L_14:
        /*0018*/ 	.byte	0x04, 0x2f
        /*001a*/ 	.short	(.L_16 - .L_15)
	.align		4
.L_15:
        /*001c*/ 	.word	index@(_ZN5flash16flash_fwd_kernelI23Flash_fwd_kernel_traitsILi128ELi128ELi32ELi4ELb0ELb0EN7cutlass10bfloat16_tE19Flash_kernel_traitsILi128ELi128ELi32ELi4ES3_EELb1ELb1ELb0ELb1ELb0ELb0ELb0ELb1EEEvNS_16Flash_fwd_paramsE)
        /*0020*/ 	.word	0x000000ff


	//----- nvinfo : EIATTR_FRAME_SIZE
	.align		4
.L_16:
        /*0024*/ 	.byte	0x04, 0x11
        /*0026*/ 	.short	(.L_18 - .L_17)
	.align		4
.L_17:
        /*0028*/ 	.word	index@(_ZN5flash16flash_fwd_kernelI23Flash_fwd_kernel_traitsILi128ELi128ELi32ELi4ELb0ELb0EN7cutlass10bfloat16_tE19Flash_kernel_traitsILi128ELi128ELi32ELi4ES3_EELb1ELb1ELb0ELb1ELb0ELb0ELb0ELb1EEEvNS_16Flash_fwd_paramsE)
        /*002c*/ 	.word	0x00000148


	//----- nvinfo : EIATTR_REGCOUNT
	.align		4
.L_18:
        /*0030*/ 	.byte	0x04, 0x2f
        /*0032*/ 	.short	(.L_20 - .L_19)
	.align		4
.L_19:
        /*0034*/ 	.word	index@(_ZN5flash16flash_fwd_kernelI23Flash_fwd_kernel_traitsILi128ELi128ELi32ELi4ELb0ELb0EN7cutlass10bfloat16_tE19Flash_kernel_traitsILi128ELi128ELi32ELi4ES3_EELb0ELb1ELb0ELb0ELb0ELb0ELb1ELb0EEEvNS_16Flash_fwd_paramsE)
        /*0038*/ 	.word	0x000000ff


	//----- nvinfo : EIATTR_FRAME_SIZE
	.align		4
.L_20:
        /*003c*/ 	.byte	0x04, 0x11
        /*003e*/ 	.short	(.L_22 - .L_21)
	.align		4
.L_21:
        /*0040*/ 	.word	index@(_ZN5flash16flash_fwd_kernelI23Flash_fwd_kernel_traitsILi128ELi128ELi32ELi4ELb0ELb0EN7cutlass10bfloat16_tE19Flash_kernel_traitsILi128ELi128ELi32ELi4ES3_EELb0ELb1ELb0ELb0ELb0ELb0ELb1ELb0EEEvNS_16Flash_fwd_paramsE)
        /*0044*/ 	.word	0x00000050


	//----- nvinfo : EIATTR_REGCOUNT
	.align		4
.L_22:
        /*0048*/ 	.byte	0x04, 0x2f
        /*004a*/ 	.short	(.L_24 - .L_23)
	.align		4
.L_23:
        /*004c*/ 	.word	index@(_ZN5flash16flash_fwd_kernelI23Flash_fwd_kernel_traitsILi128ELi128ELi32ELi4ELb0ELb0EN7cutlass10bfloat16_tE19Flash_kernel_traitsILi128ELi128ELi32ELi4ES3_EELb1ELb1ELb0ELb0ELb0ELb0ELb0ELb1EEEvNS_16Flash_fwd_paramsE)
        /*0050*/ 	.word	0x000000ff


	//----- nvinfo : EIATTR_FRAME_SIZE
	.align		4
.L_24:
        /*0054*/ 	.byte	0x04, 0x11
        /*0056*/ 	.short	(.L_26 - .L_25)
	.align		4
.L_25:
        /*0058*/ 	.word	index@(_ZN5flash16flash_fwd_kernelI23Flash_fwd_kernel_traitsILi128ELi128ELi32ELi4ELb0ELb0EN7cutlass10bfloat16_tE19Flash_kernel_traitsILi128ELi128ELi32ELi4ES3_EELb1ELb1ELb0ELb0ELb0ELb0ELb0ELb1EEEvNS_16Flash_fwd_paramsE)
        /*005c*/ 	.word	0x00000128


	//----- nvinfo : EIATTR_REGCOUNT
	.align		4
.L_26:
        /*0060*/ 	.byte	0x04, 0x2f
        /*0062*/ 	.short	(.L_28 - .L_27)
	.align		4
.L_27:
        /*0064*/ 	.word	index@(_ZN5flash16flash_fwd_kernelI23Flash_fwd_kernel_traitsILi128ELi128ELi32ELi4ELb0ELb0EN7cutlass10bfloat16_tE19Flash_kernel_traitsILi128ELi128ELi32ELi4ES3_EELb1ELb1ELb0ELb1ELb0ELb0ELb0ELb0EEEvNS_16Flash_fwd_paramsE)
        /*0068*/ 	.word	0x000000ff


	//----- nvinfo : EIATTR_FRAME_SIZE
	.align		4
.L_28:
        /*006c*/ 	.byte	0x04, 0x11
        /*006e*/ 	.short	(.L_30 - .L_29)
	.align		4
.L_29:
        /*0070*/ 	.word	index@(_ZN5flash16flash_fwd_kernelI23Flash_fwd_kernel_traitsILi128ELi128ELi32ELi4ELb0ELb0EN7cutlass10bfloat16_tE19Flash_kernel_traitsILi128ELi128ELi32ELi4ES3_EELb1ELb1ELb0ELb1ELb0ELb0ELb0ELb0EEEvNS_16Flash_fwd_paramsE)
        /*0074*/ 	.word	0x00000068


	//----- nvinfo : EIATTR_REGCOUNT
	.align		4
.L_30:
        /*0078*/ 	.byte	0x04, 0x2f
        /*007a*/ 	.short	(.L_32 - .L_31)
	.align		4
.L_31:
        /*007c*/ 	.word	index@(_ZN5flash16flash_fwd_kernelI23Flash_fwd_kernel_traitsILi128ELi128ELi32ELi4ELb0ELb0EN7cutlass10bfloat16_tE19Flash_kernel_traitsILi128ELi128ELi32ELi4ES3_EELb0ELb1ELb0ELb0ELb0ELb1ELb1ELb0EEEvNS_16Flash_fwd_paramsE)
        /*0080*/ 	.word	0x000000ff


	//----- nvinfo : EIATTR_FRAME_SIZE
	.align		4
.L_32:
        /*0084*/ 	.byte	0x04, 0x11
        /*0086*/ 	.short	(.L_34 - .L_33)
	.align		4
.L_33:
        /*0088*/ 	.word	index@(_ZN5flash16flash_fwd_kernelI23Flash_fwd_kernel_traitsILi128ELi128ELi32ELi4ELb0ELb0EN7cutlass10bfloat16_tE19Flash_kernel_traitsILi128ELi128ELi32ELi4ES3_EELb0ELb1ELb0ELb0ELb0ELb1ELb1ELb0EEEvNS_16Flash_fwd_paramsE)
        /*008c*/ 	.word	0x00000060


	//----- nvinfo : EIATTR_REGCOUNT
	.align		4
.L_34:
        /*0090*/ 	.byte	0x04, 0x2f
        /*0092*/ 	.short	(.L_36 - .L_35)
	.align		4
.L_35:
        /*0094*/ 	.word	index@(_ZN5flash16flash_fwd_kernelI23Flash_fwd_kernel_traitsILi128ELi128ELi32ELi4ELb0ELb0EN7cutlass10bfloat16_tE19Flash_kernel_traitsILi128ELi128ELi32ELi4ES3_EELb1ELb1ELb0ELb0ELb0ELb1ELb0ELb0EEEvNS_16Flash_fwd_paramsE)
        /*0098*/ 	.word	0x000000ff


	//----- nvinfo : EIATTR_FRAME_SIZE
	.align		4
.L_36:
        /*009c*/ 	.byte	0x04, 0x11
        /*009e*/ 	.short	(.L_38 - .L_37)
	.align		4
.L_37:
        /*00a0*/ 	.word	index@(_ZN5flash16flash_fwd_kernelI23Flash_fwd_kernel_traitsILi128ELi128ELi32ELi4ELb0ELb0EN7cutlass10bfloat16_tE19Flash_kernel_traitsILi128ELi128ELi32ELi4ES3_EELb1ELb1ELb0ELb0ELb0ELb1ELb0ELb0EEEvNS_16Flash_fwd_paramsE)
        /*00a4*/ 	.word	0x00000038


	//----- nvinfo : EIATTR_REGCOUNT
	.align		4
.L_38:
        /*00a8*/ 	.byte	0x04, 0x2f
        /*00aa*/ 	.short	(.L_40 - .L_39)
	.align		4
.L_39:
        /*00ac*/ 	.word	index@(_ZN5flash16flash_fwd_kernelI23Flash_fwd_kernel_traitsILi128ELi128ELi32ELi4ELb0ELb0EN7cutlass10bfloat16_tE19Flash_kernel_traitsILi128ELi128ELi32ELi4ES3_EELb0ELb1ELb0ELb0ELb1ELb1ELb1ELb0EEEvNS_16Flash_fwd_paramsE)
        /*00b0*/ 	.word	0x000000ff


	//----- nvinfo : EIATTR_FRAME_SIZE
	.align		4
.L_40:
        /*00b4*/ 	.byte	0x04, 0x11
        /*00b6*/ 	.short	(.L_42 - .L_41)
	.align		4
.L_41:
        /*00b8*/ 	.word	index@(_ZN5flash16flash_fwd_kernelI23Flash_fwd_kernel_traitsILi128ELi128ELi32ELi4ELb0ELb0EN7cutlass10bfloat16_tE19Flash_kernel_traitsILi128ELi128ELi32ELi4ES3_EELb0ELb1ELb0ELb0ELb1ELb1ELb1ELb0EEEvNS_16Flash_fwd_paramsE)
        /*00bc*/ 	.word	0x00000040


	//----- nvinfo : EIATTR_REGCOUNT
	.align		4
.L_42:
        /*00c0*/ 	.byte	0x04, 0x2f
        /*00c2*/ 	.short	(.L_44 - .L_43)
	.align		4
.L_43:
        /*00c4*/ 	.word	index@(_ZN5flash16flash_fwd_kernelI23Flash_fwd_kernel_traitsILi128ELi128ELi32ELi4ELb0ELb0EN7cutlass10bfloat16_tE19Flash_kernel_traitsILi128ELi128ELi32ELi4ES3_EELb1ELb1ELb0ELb0ELb1ELb1ELb0ELb0EEEvNS_16Flash_fwd_paramsE)
        /*00c8*/ 	.word	0x000000ff


	//----- nvinfo : EIATTR_FRAME_SIZE
	.align		4
.L_44:
        /*00cc*/ 	.byte	0x04, 0x11
        /*00ce*/ 	.short	(.L_46 - .L_45)
	.align		4
.L_45:
        /*00d0*/ 	.word	index@(_ZN5flash16flash_fwd_kernelI23Flash_fwd_kernel_traitsILi128ELi128ELi32ELi4ELb0ELb0EN7cutlass10bfloat16_tE19Flash_kernel_traitsILi128ELi128ELi32ELi4ES3_EELb1ELb1ELb0ELb0ELb1ELb1ELb0ELb0EEEvNS_16Flash_fwd_paramsE)
        /*00d4*/ 	.word	0x00000020


	//----- nvinfo : EIATTR_REGCOUNT
	.align		4
.L_46:
        /*00d8*/ 	.byte	0x04, 0x2f
        /*00da*/ 	.short	(.L_48 - .L_47)
	.align		4
.L_47:
        /*00dc*/ 	.word	index@(_ZN5flash16flash_fwd_kernelI23Flash_fwd_kernel_traitsILi128ELi128ELi32ELi4ELb0ELb0EN7cutlass10bfloat16_tE19Flash_kernel_traitsILi128ELi128ELi32ELi4ES3_EELb1ELb1ELb0ELb0ELb0ELb0ELb0ELb0EEEvNS_16Flash_fwd_paramsE)
        /*00e0*/ 	.word	0x000000ff


	//----- nvinfo : EIATTR_FRAME_SIZE
	.align		4
.L_48:
        /*00e4*/ 	.byte	0x04, 0x11
        /*00e6*/ 	.short	(.L_50 - .L_49)
	.align		4
.L_49:
        /*00e8*/ 	.word	index@(_ZN5flash16flash_fwd_kernelI23Flash_fwd_kernel_traitsILi128ELi128ELi32ELi4ELb0ELb0EN7cutlass10bfloat16_tE19Flash_kernel_traitsILi128ELi128ELi32ELi4ES3_EELb1ELb1ELb0ELb0ELb0ELb0ELb0ELb0EEEvNS_16Flash_fwd_paramsE)
        /*00ec*/ 	.word	0x00000068


	//----- nvinfo : EIATTR_REGCOUNT
	.align		4
.L_50:
        /*00f0*/ 	.byte	0x04, 0x2f
        /*00f2*/ 	.short	(.L_52 - .L_51)
	.align		4
.L_51:
        /*00f4*/ 	.word	index@(_ZN5flash16flash_fwd_kernelI23Flash_fwd_kernel_traitsILi128ELi64ELi64ELi4ELb0ELb0EN7cutlass10bfloat16_tE19Flash_kernel_traitsILi128ELi64ELi64ELi4ES3_EELb0ELb1ELb0ELb1ELb0ELb0ELb1ELb0EEEvNS_16Flash_fwd_paramsE)
        /*00f8*/ 	.word	0x000000c2


	//----- nvinfo : EIATTR_FRAME_SIZE
	.align		4
.L_52:
        /*00fc*/ 	.byte	0x04, 0x11
        /*00fe*/ 	.short	(.L_54 - .L_53)
	.align		4
.L_53:
        /*0100*/ 	.word	index@(_ZN5flash16flash_fwd_kernelI23Flash_fwd_kernel_traitsILi128ELi64ELi64ELi4ELb0ELb0EN7cutlass10bfloat16_tE19Flash_kernel_traitsILi128ELi64ELi64ELi4ES3_EELb0ELb1ELb0ELb1ELb0ELb0ELb1ELb0EEEvNS_16Flash_fwd_paramsE)
        /*0104*/ 	.word	0x00000000


	//----- nvinfo : EIATTR_REGCOUNT
	.align		4
.L_54:
        /*0108*/ 	.byte	0x04, 0x2f
        /*010a*/ 	.short	(.L_56 - .L_55)
	.align		4
.L_55:
        /*010c*/ 	.word	index@(_ZN5flash16flash_fwd_kernelI23Flash_fwd_kernel_traitsILi128ELi64ELi64ELi4ELb0ELb0EN7cutlass10bfloat16_tE19Flash_kernel_traitsILi128ELi64ELi64ELi4ES3_EELb0ELb1ELb0ELb1ELb0ELb0ELb0ELb0EEEvNS_16Flash_fwd_paramsE)
        /*0110*/ 	.word	0x000000c3


	//----- nvinfo : EIATTR_FRAME_SIZE
	.align		4
.L_56:
        /*0114*/ 	.byte	0x04, 0x11
        /*0116*/ 	.short	(.L_58 - .L_57)
	.align		4
.L_57:
        /*0118*/ 	.word	index@(_ZN5flash16flash_fwd_kernelI23Flash_fwd_kernel_traitsILi128ELi64ELi64ELi4ELb0ELb0EN7cutlass10bfloat16_tE19Flash_kernel_traitsILi128ELi64ELi64ELi4ES3_EELb0ELb1ELb0ELb1ELb0ELb0ELb0ELb0EEEvNS_16Flash_fwd_paramsE)
        /*011c*/ 	.word	0x00000000


	//----- nvinfo : EIATTR_REGCOUNT
	.align		4
.L_58:
        /*0120*/ 	.byte	0x04, 0x2f
        /*0122*/ 	.short	(.L_60 - .L_59)
	.align		4
.L_59:
        /*0124*/ 	.word	index@(_ZN5flash16flash_fwd_kernelI23Flash_fwd_kernel_traitsILi128ELi64ELi64ELi4ELb0ELb0EN7cutlass10bfloat16_tE19Flash_kernel_traitsILi128ELi64ELi64ELi4ES3_EELb0ELb1ELb0ELb0ELb0ELb0ELb1ELb0EEEvNS_16Flash_fwd_paramsE)
        /*0128*/ 	.word	0x000000cd


	//----- nvinfo : EIATTR_FRAME_SIZE
	.align		4
.L_60:
        /*012c*/ 	.byte	0x04, 0x11
        /*012e*/ 	.short	(.L_62 - .L_61)
	.align		4
.L_61:
        /*0130*/ 	.word	index@(_ZN5flash16flash_fwd_kernelI23Flash_fwd_kernel_traitsILi128ELi64ELi64ELi4ELb0ELb0EN7cutlass10bfloat16_tE19Flash_kernel_traitsILi128ELi64ELi64ELi4ES3_EELb0ELb1ELb0ELb0ELb0ELb0ELb1ELb0EEEvNS_16Flash_fwd_paramsE)
        /*0134*/ 	.word	0x00000000


	//----- nvinfo : EIATTR_REGCOUNT
	.align		4
.L_62:
        /*0138*/ 	.byte	0x04, 0x2f
        /*013a*/ 	.short	(.L_64 - .L_63)
	.align		4
.L_63:
        /*013c*/ 	.word	index@(_ZN5flash16flash_fwd_kernelI23Flash_fwd_kernel_traitsILi128ELi64ELi64ELi4ELb0ELb0EN7cutlass10bfloat16_tE19Flash_kernel_traitsILi128ELi64ELi64ELi4ES3_EELb0ELb1ELb0ELb0ELb0ELb0ELb0ELb0EEEvNS_16Flash_fwd_paramsE)
        /*0140*/ 	.word	0x000000be


	//----- nvinfo : EIATTR_FRAME_SIZE
	.align		4
.L_64:
        /*0144*/ 	.byte	0x04, 0x11
        /*0146*/ 	.short	(.L_66 - .L_65)
	.align		4
.L_65:
        /*0148*/ 	.word	index@(_ZN5flash16flash_fwd_kernelI23Flash_fwd_kernel_traitsILi128ELi64ELi64ELi4ELb0ELb0EN7cutlass10bfloat16_tE19Flash_kernel_traitsILi128ELi64ELi64ELi4ES3_EELb0ELb1ELb0ELb0ELb0ELb0ELb0ELb0EEEvNS_16Flash_fwd_paramsE)
        /*014c*/ 	.word	0x00000000


	//----- nvinfo : EIATTR_REGCOUNT
	.align		4
.L_66:
        /*0150*/ 	.byte	0x04, 0x2f
        /*0152*/ 	.short	(.L_68 - .L_67)
	.align		4
.L_67:
        /*0154*/ 	.word	index@(_ZN5flash16flash_fwd_kernelI23Flash_fwd_kernel_traitsILi128ELi64ELi64ELi4ELb0ELb0EN7cutlass10bfloat16_tE19Flash_kernel_traitsILi128ELi64ELi64ELi4ES3_EELb0ELb1ELb0ELb0ELb0ELb1ELb1ELb0EEEvNS_16Flash_fwd_paramsE)
        /*0158*/ 	.word	0x000000cd


	//----- nvinfo : EIATTR_FRAME_SIZE
	.align		4
.L_68:
        /*015c*/ 	.byte	0x04, 0x11
        /*015e*/ 	.short	(.L_70 - .L_69)
	.align		4
.L_69:
        /*0160*/ 	.word	index@(_ZN5flash16flash_fwd_kernelI23Flash_fwd_kernel_traitsILi128ELi64ELi64ELi4ELb0ELb0EN7cutlass10bfloat16_tE19Flash_kernel_traitsILi128ELi64ELi64ELi4ES3_EELb0ELb1ELb0ELb0ELb0ELb1ELb1ELb0EEEvNS_16Flash_fwd_paramsE)
        /*0164*/ 	.word	0x00000000


	//----- nvinfo : EIATTR_REGCOUNT
	.align		4
.L_70:
        /*0168*/ 	.byte	0x04, 0x2f
        /*016a*/ 	.short	(.L_72 - .L_71)
	.align		4
.L_71:
        /*016c*/ 	.word	index@(_ZN5flash16flash_fwd_kernelI23Flash_fwd_kernel_traitsILi128ELi64ELi64ELi4ELb0ELb0EN7cutlass10bfloat16_tE19Flash_kernel_traitsILi128ELi64ELi64ELi4ES3_EELb0ELb1ELb0ELb0ELb0ELb1ELb0ELb0EEEvNS_16Flash_fwd_paramsE)
        /*0170*/ 	.word	0x000000bf


	//----- nvinfo : EIATTR_FRAME_SIZE
	.align		4
.L_72:
        /*0174*/ 	.byte	0x04, 0x11
        /*0176*/ 	.short	(.L_74 - .L_73)
	.align		4
.L_73:
        /*0178*/ 	.word	index@(_ZN5flash16flash_fwd_kernelI23Flash_fwd_kernel_traitsILi128ELi64ELi64ELi4ELb0ELb0EN7cutlass10bfloat16_tE19Flash_kernel_traitsILi128ELi64ELi64ELi4ES3_EELb0ELb1ELb0ELb0ELb0ELb1ELb0ELb0EEEvNS_16Flash_fwd_paramsE)
        /*017c*/ 	.word	0x00000000


	//----- nvinfo : EIATTR_REGCOUNT
	.align		4
.L_74:
        /*0180*/ 	.byte	0x04, 0x2f
        /*0182*/ 	.short	(.L_76 - .L_75)
	.align		4
.L_75:
        /*0184*/ 	.word	index@(_ZN5flash16flash_fwd_kernelI23Flash_fwd_kernel_traitsILi128ELi64ELi64ELi4ELb0ELb0EN7cutlass10bfloat16_tE19Flash_kernel_traitsILi128ELi64ELi64ELi4ES3_EELb0ELb1ELb0ELb0ELb1ELb1ELb1ELb0EEEvNS_16Flash_fwd_paramsE)
        /*0188*/ 	.word	0x000000c8


	//----- nvinfo : EIATTR_FRAME_SIZE
	.align		4
.L_76:
        /*018c*/ 	.byte	0x04, 0x11
        /*018e*/ 	.short	(.L_78 - .L_77)
	.align		4
.L_77:
        /*0190*/ 	.word	index@(_ZN5flash16flash_fwd_kernelI23Flash_fwd_kernel_traitsILi128ELi64ELi64ELi4ELb0ELb0EN7cutlass10bfloat16_tE19Flash_kernel_traitsILi128ELi64ELi64ELi4ES3_EELb0ELb1ELb0ELb0ELb1ELb1ELb1ELb0EEEvNS_16Flash_fwd_paramsE)
        /*0194*/ 	.word	0x00000000


	//----- nvinfo : EIATTR_REGCOUNT
	.align		4
.L_78:
        /*0198*/ 	.byte	0x04, 0x2f
        /*019a*/ 	.short	(.L_80 - .L_79)
	.align		4
.L_79:
        /*019c*/ 	.word	index@(_ZN5flash16flash_fwd_kernelI23Flash_fwd_kernel_traitsILi128ELi64ELi64ELi4ELb0ELb0EN7cutlass10bfloat16_tE19Flash_kernel_traitsILi128ELi64ELi64ELi4ES3_EELb0ELb1ELb0ELb0ELb1ELb1ELb0ELb0EEEvNS_16Flash_fwd_paramsE)
        /*01a0*/ 	.word	0x000000b8


	//----- nvinfo : EIATTR_FRAME_SIZE
	.align		4
.L_80:
        /*01a4*/ 	.byte	0x04, 0x11
        /*01a6*/ 	.short	(.L_82 - .L_81)
	.align		4
.L_81:
        /*01a8*/ 	.word	index@(_ZN5flash16flash_fwd_kernelI23Flash_fwd_kernel_traitsILi128ELi64ELi64ELi4ELb0ELb0EN7cutlass10bfloat16_tE19Flash_kernel_traitsILi128ELi64ELi64ELi4ES3_EELb0ELb1ELb0ELb0ELb1ELb1ELb0ELb0EEEvNS_16Flash_fwd_paramsE)
        /*01ac*/ 	.word	0x00000000


	//----- nvinfo : EIATTR_REGCOUNT
	.align		4
.L_82:
        /*01b0*/ 	.byte	0x04, 0x2f
        /*01b2*/ 	.short	(.L_84 - .L_83)
	.align		4
.L_83:
        /*01b4*/ 	.word	index@(_ZN5flash16flash_fwd_kernelI23Flash_fwd_kernel_traitsILi128ELi128ELi64ELi4ELb0ELb0EN7cutlass10bfloat16_tE19Flash_kernel_traitsILi128ELi128ELi64ELi4ES3_EELb0ELb1ELb0ELb1ELb0ELb0ELb1ELb0EEEvNS_16Flash_fwd_paramsE)
        /*01b8*/ 	.word	0x000000ff


	//----- nvinfo : EIATTR_FRAME_SIZE
	.align		4
.L_84:
        /*01bc*/ 	.byte	0x04, 0x11
        /*01be*/ 	.short	(.L_86 - .L_85)
	.align		4
.L_85:
        /*01c0*/ 	.word	index@(_ZN5flash16flash_fwd_kernelI23Flash_fwd_kernel_traitsILi128ELi128ELi64ELi4ELb0ELb0EN7cutlass10bfloat16_tE19Flash_kernel_traitsILi128ELi128ELi64ELi4ES3_EELb0ELb1ELb0ELb1ELb0ELb0ELb1ELb0EEEvNS_16Flash_fwd_paramsE)
        /*01c4*/ 	.word	0x000000e8


	//----- nvinfo : EIATTR_REGCOUNT
	.align		4
.L_86:
        /*01c8*/ 	.byte	0x04, 0x2f
        /*01ca*/ 	.short	(.L_88 - .L_87)
	.align		4
.L_87:
        /*01cc*/ 	.word	index@(_ZN5flash16flash_fwd_kernelI23Flash_fwd_kernel_traitsILi128ELi128ELi64ELi4ELb0ELb0EN7cutlass10bfloat16_tE19Flash_kernel_traitsILi128ELi128ELi64ELi4ES3_EELb0ELb1ELb0ELb1ELb0ELb0ELb0ELb0EEEvNS_16Flash_fwd_paramsE)
        /*01d0*/ 	.word	0x000000ff


	//----- nvinfo : EIATTR_FRAME_SIZE
	.align		4
.L_88:
        /*01d4*/ 	.byte	0x04, 0x11
        /*01d6*/ 	.short	(.L_90 - .L_89)
	.align		4
.L_89:
        /*01d8*/ 	.word	index@(_ZN5flash16flash_fwd_kernelI23Flash_fwd_kernel_traitsILi128ELi128ELi64ELi4ELb0ELb0EN7cutlass10bfloat16_tE19Flash_kernel_traitsILi128ELi128ELi64ELi4ES3_EELb0ELb1ELb0ELb1ELb0ELb0ELb0ELb0EEEvNS_16Flash_fwd_paramsE)
        /*01dc*/ 	.word	0x000000a0


	//----- nvinfo : EIATTR_REGCOUNT
	.align		4
.L_90:
        /*01e0*/ 	.byte	0x04, 0x2f
        /*01e2*/ 	.short	(.L_92 - .L_91)
	.align		4
.L_91:
        /*01e4*/ 	.word	index@(_ZN5flash16flash_fwd_kernelI23Flash_fwd_kernel_traitsILi128ELi128ELi64ELi4ELb0ELb0EN7cutlass10bfloat16_tE19Flash_kernel_traitsILi128ELi128ELi64ELi4ES3_EELb0ELb1ELb0ELb0ELb0ELb0ELb1ELb0EEEvNS_16Flash_fwd_paramsE)
        /*01e8*/ 	.word	0x000000ff


	//----- nvinfo : EIATTR_FRAME_SIZE
	.align		4
.L_92:
        /*01ec*/ 	.byte	0x04, 0x11
        /*01ee*/ 	.short	(.L_94 - .L_93)
	.align		4
.L_93:
        /*01f0*/ 	.word	index@(_ZN5flash16flash_fwd_kernelI23Flash_fwd_kernel_traitsILi128ELi128ELi64ELi4ELb0ELb0EN7cutlass10bfloat16_tE19Flash_kernel_traitsILi128ELi128ELi64ELi4ES3_EELb0ELb1ELb0ELb0ELb0ELb0ELb1ELb0EEEvNS_16Flash_fwd_paramsE)
        /*01f4*/ 	.word	0x00000120


	//----- nvinfo : EIATTR_REGCOUNT
	.align		4
.L_94:
        /*01f8*/ 	.byte	0x04, 0x2f
        /*01fa*/ 	.short	(.L_96 - .L_95)
	.align		4
.L_95:
        /*01fc*/ 	.word	index@(_ZN5flash16flash_fwd_kernelI23Flash_fwd_kernel_traitsILi128ELi128ELi64ELi4ELb0ELb0EN7cutlass10bfloat16_tE19Flash_kernel_traitsILi128ELi128ELi64ELi4ES3_EELb0ELb1ELb0ELb0ELb0ELb0ELb0ELb0EEEvNS_16Flash_fwd_paramsE)
        /*0200*/ 	.word	0x000000ff


	//----- nvinfo : EIATTR_FRAME_SIZE
	.align		4
.L_96:
        /*0204*/ 	.byte	0x04, 0x11
        /*0206*/ 	.short	(.L_98 - .L_97)
	.align		4
.L_97:
        /*0208*/ 	.word	index@(_ZN5flash16flash_fwd_kernelI23Flash_fwd_kernel_traitsILi128ELi128ELi64ELi4ELb0ELb0EN7cutlass10bfloat16_tE19Flash_kernel_traitsILi128ELi128ELi64ELi4ES3_EELb0ELb1ELb0ELb0ELb0ELb0ELb0ELb0EEEvNS_16Flash_fwd_paramsE)
        /*020c*/ 	.word	0x000000f8


	//----- nvinfo : EIATTR_REGCOUNT
	.align		4
.L_98:
        /*0210*/ 	.byte	0x04, 0x2f
        /*0212*/ 	.short	(.L_100 - .L_99)
	.align		4
.L_99:
        /*0214*/ 	.word	index@(_ZN5flash16flash_fwd_kernelI23Flash_fwd_kernel_traitsILi128ELi128ELi64ELi4ELb0ELb0EN7cutlass10bfloat16_tE19Flash_kernel_traitsILi128ELi128ELi64ELi4ES3_EELb0ELb1ELb0ELb0ELb0ELb1ELb1ELb0EEEvNS_16Flash_fwd_paramsE)
        /*0218*/ 	.word	0x000000ff


	//----- nvinfo : EIATTR_FRAME_SIZE
	.align		4
.L_100:
        /*021c*/ 	.byte	0x04, 0x11
        /*021e*/ 	.short	(.L_102 - .L_101)
	.align		4
.L_101:
        /*0220*/ 	.word	index@(_ZN5flash16flash_fwd_kernelI23Flash_fwd_kernel_traitsILi128ELi128ELi64ELi4ELb0ELb0EN7cutlass10bfloat16_tE19Flash_kernel_traitsILi128ELi128ELi64ELi4ES3_EELb0ELb1ELb0ELb0ELb0ELb1ELb1ELb0EEEvNS_16Flash_fwd_paramsE)
        /*0224*/ 	.word	0x00000168


	//----- nvinfo : EIATTR_REGCOUNT
	.align		4
.L_102:
        /*0228*/ 	.byte	0x04, 0x2f
        /*022a*/ 	.short	(.L_104 - .L_103)
	.align		4
.L_103:
        /*022c*/ 	.word	index@(_ZN5flash16flash_fwd_kernelI23Flash_fwd_kernel_traitsILi128ELi128ELi64ELi4ELb0ELb0EN7cutlass10bfloat16_tE19Flash_kernel_traitsILi128ELi128ELi64ELi4ES3_EELb0ELb1ELb0ELb0ELb0ELb1ELb0ELb0EEEvNS_16Flash_fwd_paramsE)
        /*0230*/ 	.word	0x000000ff


	//----- nvinfo : EIATTR_FRAME_SIZE
	.align		4
.L_104:
        /*0234*/ 	.byte	0x04, 0x11
        /*0236*/ 	.short	(.L_106 - .L_105)
	.align		4
.L_105:
        /*0238*/ 	.word	index@(_ZN5flash16flash_fwd_kernelI23Flash_fwd_kernel_traitsILi128ELi128ELi64ELi4ELb0ELb0EN7cutlass10bfloat16_tE19Flash_kernel_traitsILi128ELi128ELi64ELi4ES3_EELb0ELb1ELb0ELb0ELb0ELb1ELb0ELb0EEEvNS_16Flash_fwd_paramsE)
        /*023c*/ 	.word	0x00000140


	//----- nvinfo : EIATTR_REGCOUNT
	.align		4
.L_106:
        /*0240*/ 	.byte	0x04, 0x2f
        /*0242*/ 	.short	(.L_108 - .L_107)
	.align		4
.L_107:
        /*0244*/ 	.word	index@(_ZN5flash16flash_fwd_kernelI23Flash_fwd_kernel_traitsILi128ELi128ELi64ELi4ELb0ELb0EN7cutlass10bfloat16_tE19Flash_kernel_traitsILi128ELi128ELi64ELi4ES3_EELb0ELb1ELb0ELb0ELb1ELb1ELb1ELb0EEEvNS_16Flash_fwd_paramsE)
        /*0248*/ 	.word	0x000000ff


	//----- nvinfo : EIATTR_FRAME_SIZE
	.align		4
.L_108:
        /*024c*/ 	.byte	0x04, 0x11
        /*024e*/ 	.short	(.L_110 - .L_109)
	.align		4
.L_109:
        /*0250*/ 	.word	index@(_ZN5flash16flash_fwd_kernelI23Flash_fwd_kernel_traitsILi128ELi128ELi64ELi4ELb0ELb0EN7cutlass10bfloat16_tE19Flash_kernel_traitsILi128ELi128ELi64ELi4ES3_EELb0ELb1ELb0ELb0ELb1ELb1ELb1ELb0EEEvNS_16Flash_fwd_paramsE)
        /*0254*/ 	.word	0x000000b8


	//----- nvinfo : EIATTR_REGCOUNT
	.align		4
.L_110:
        /*0258*/ 	.byte	0x04, 0x2f
        /*025a*/ 	.short	(.L_112 - .L_111)
	.align		4
.L_111:
        /*025c*/ 	.word	index@(_ZN5flash16flash_fwd_kernelI23Flash_fwd_kernel_traitsILi128ELi128ELi64ELi4ELb0ELb0EN7cutlass10bfloat16_tE19Flash_kernel_traitsILi128ELi128ELi64ELi4ES3_EELb0ELb1ELb0ELb0ELb1ELb1ELb0ELb0EEEvNS_16Flash_fwd_paramsE)
        /*0260*/ 	.word	0x000000ff


	//----- nvinfo : EIATTR_FRAME_SIZE
	.align		4
.L_112:
        /*0264*/ 	.byte	0x04, 0x11
        /*0266*/ 	.short	(.L_114 - .L_113)
	.align		4
.L_113:
        /*0268*/ 	.word	index@(_ZN5flash16flash_fwd_kernelI23Flash_fwd_kernel_traitsILi128ELi128ELi64ELi4ELb0ELb0EN7cutlass10bfloat16_tE19Flash_kernel_traitsILi128ELi128ELi64ELi4ES3_EELb0ELb1ELb0ELb0ELb1ELb1ELb0ELb0EEEvNS_16Flash_fwd_paramsE)
        /*026c*/ 	.word	0x000000b0


	//----- nvinfo : EIATTR_MIN_STACK_SIZE
	.align		4
.L_114:
        /*0270*/ 	.byte	0x04, 0x12
        /*0272*/ 	.short	(.L_116 - .L_115)
	.align		4
.L_115:
        /*0274*/ 	.word	index@(_ZN5flash16flash_fwd_kernelI23Flash_fwd_kernel_traitsILi128ELi128ELi64ELi4ELb0ELb0EN7cutlass10bfloat16_tE19Flash_kernel_traitsILi128ELi128ELi64ELi4ES3_EELb0ELb1ELb0ELb0ELb1ELb1ELb0ELb0EEEvNS_16Flash_fwd_paramsE)
        /*0278*/ 	.word	0x000000b0


	//----- nvinfo : EIATTR_MIN_STACK_SIZE
	.align		4
.L_116:
        /*027c*/ 	.byte	0x04, 0x12
        /*027e*/ 	.short	(.L_118 - .L_117)
	.align		4
.L_117:
        /*0280*/ 	.word	index@(_ZN5flash16flash_fwd_kernelI23Flash_fwd_kernel_traitsILi128ELi128ELi64ELi4ELb0ELb0EN7cutlass10bfloat16_tE19Flash_kernel_traitsILi128ELi128ELi64ELi4ES3_EELb0ELb1ELb0ELb0ELb1ELb1ELb1ELb0EEEvNS_16Flash_fwd_paramsE)
        /*0284*/ 	.word	0x000000b8


	//----- nvinfo : EIATTR_MIN_STACK_SIZE
	.align		4
.L_118:
        /*0288*/ 	.byte	0x04, 0x12
        /*028a*/ 	.short	(.L_120 - .L_119)
	.align		4
.L_119:
        /*028c*/ 	.word	index@(_ZN5flash16flash_fwd_kernelI23Flash_fwd_kernel_traitsILi128ELi128ELi64ELi4ELb0ELb0EN7cutlass10bfloat16_tE19Flash_kernel_traitsILi128ELi128ELi64ELi4ES3_EELb0ELb1ELb0ELb0ELb0ELb1ELb0ELb0EEEvNS_16Flash_fwd_paramsE)
        /*0290*/ 	.word	0x00000140


	//----- nvinfo : EIATTR_MIN_STACK_SIZE
	.align		4
.L_120:
        /*0294*/ 	.byte	0x04, 0x12
        /*0296*/ 	.short	(.L_122 - .L_121)
	.align		4
.L_121:
        /*0298*/ 	.word	index@(_ZN5flash16flash_fwd_kernelI23Flash_fwd_kernel_traitsILi128ELi128ELi64ELi4ELb0ELb0EN7cutlass10bfloat16_tE19Flash_kernel_traitsILi128ELi128ELi64ELi4ES3_EELb0ELb1ELb0ELb0ELb0ELb1ELb1ELb0EEEvNS_16Flash_fwd_paramsE)
        /*029c*/ 	.word	0x00000168


	//----- nvinfo : EIATTR_MIN_STACK_SIZE
	.align		4
.L_122:
        /*02a0*/ 	.byte	0x04, 0x12
        /*02a2*/ 	.short	(.L_124 - .L_123)
	.align		4
.L_123:
        /*02a4*/ 	.word	index@(_ZN5flash16flash_fwd_kernelI23Flash_fwd_kernel_traitsILi128ELi128ELi64ELi4ELb0ELb0EN7cutlass10bfloat16_tE19Flash_kernel_traitsILi128ELi128ELi64ELi4ES3_EELb0ELb1ELb0ELb0ELb0ELb0ELb0ELb0EEEvNS_16Flash_fwd_paramsE)
        /*02a8*/ 	.word	0x000000f8


	//----- nvinfo : EIATTR_MIN_STACK_SIZE
	.align		4
.L_124:
        /*02ac*/ 	.byte	0x04, 0x12
        /*02ae*/ 	.short	(.L_126 - .L_125)
	.align		4
.L_125:
        /*02b0*/ 	.word	index@(_ZN5flash16flash_fwd_kernelI23Flash_fwd_kernel_traitsILi128ELi128ELi64ELi4ELb0ELb0EN7cutlass10bfloat16_tE19Flash_kernel_traitsILi128ELi128ELi64ELi4ES3_EELb0ELb1ELb0ELb0ELb0ELb0ELb1ELb0EEEvNS_16Flash_fwd_paramsE)
        /*02b4*/ 	.word	0x00000120


	//----- nvinfo : EIATTR_MIN_STACK_SIZE
	.align		4
.L_126:
        /*02b8*/ 	.byte	0x04, 0x12
        /*02ba*/ 	.short	(.L_128 - .L_127)
	.align		4
.L_127:
        /*02bc*/ 	.word	index@(_ZN5flash16flash_fwd_kernelI23Flash_fwd_kernel_traitsILi128ELi128ELi64ELi4ELb0ELb0EN7cutlass10bfloat16_tE19Flash_kernel_traitsILi128ELi128ELi64ELi4ES3_EELb0ELb1ELb0ELb1ELb0ELb0ELb0ELb0EEEvNS_16Flash_fwd_paramsE)
        /*02c0*/ 	.word	0x000000a0


	//----- nvinfo : EIATTR_MIN_STACK_SIZE
	.align		4
.L_128:
        /*02c4*/ 	.byte	0x04, 0x12
        /*02c6*/ 	.short	(.L_130 - .L_129)
	.align		4
.L_129:
        /*02c8*/ 	.word	index@(_ZN5flash16flash_fwd_kernelI23Flash_fwd_kernel_traitsILi128ELi128ELi64ELi4ELb0ELb0EN7cutlass10bfloat16_tE19Flash_kernel_traitsILi128ELi128ELi64ELi4ES3_EELb0ELb1ELb0ELb1ELb0ELb0ELb1ELb0EEEvNS_16Flash_fwd_paramsE)
        /*02cc*/ 	.word	0x000000e8


	//----- nvinfo : EIATTR_MIN_STACK_SIZE
	.align		4
.L_130:
        /*02d0*/ 	.byte	0x04, 0x12
        /*02d2*/ 	.short	(.L_132 - .L_131)
	.align		4
.L_131:
        /*02d4*/ 	.word	index@(_ZN5flash16flash_fwd_kernelI23Flash_fwd_kernel_traitsILi128ELi64ELi64ELi4ELb0ELb0EN7cutlass10bfloat16_tE19Flash_kernel_traitsILi128ELi64ELi64ELi4ES3_EELb0ELb1ELb0ELb0ELb1ELb1ELb0ELb0EEEvNS_16Flash_fwd_paramsE)
        /*02d8*/ 	.word	0x00000000


	//----- nvinfo : EIATTR_MIN_STACK_SIZE
	.align		4
.L_132:
        /*02dc*/ 	.byte	0x04, 0x12
        /*02de*/ 	.short	(.L_134 - .L_133)
	.align		4
.L_133:
        /*02e0*/ 	.word	index@(_ZN5flash16flash_fwd_kernelI23Flash_fwd_kernel_traitsILi128ELi64ELi64ELi4ELb0ELb0EN7cutlass10bfloat16_tE19Flash_kernel_traitsILi128ELi64ELi64ELi4ES3_EELb0ELb1ELb0ELb0ELb1ELb1ELb1ELb0EEEvNS_16Flash_fwd_paramsE)
        /*02e4*/ 	.word	0x00000000


	//----- nvinfo : EIATTR_MIN_STACK_SIZE
	.align		4
.L_134:
        /*02e8*/ 	.byte	0x04, 0x12
        /*02ea*/ 	.short	(.L_136 - .L_135)
	.align		4
.L_135:
        /*02ec*/ 	.word	index@(_ZN5flash16flash_fwd_kernelI23Flash_fwd_kernel_traitsILi128ELi64ELi64ELi4ELb0ELb0EN7cutlass10bfloat16_tE19Flash_kernel_traitsILi128ELi64ELi64ELi4ES3_EELb0ELb1ELb0ELb0ELb0ELb1ELb0ELb0EEEvNS_16Flash_fwd_paramsE)
        /*02f0*/ 	.word	0x00000000


	//----- nvinfo : EIATTR_MIN_STACK_SIZE
	.align		4
.L_136:
        /*02f4*/ 	.byte	0x04, 0x12
        /*02f6*/ 	.short	(.L_138 - .L_137)
	.align		4
.L_137:
        /*02f8*/ 	.word	index@(_ZN5flash16flash_fwd_kernelI23Flash_fwd_kernel_traitsILi128ELi64ELi64ELi4ELb0ELb0EN7cutlass10bfloat16_tE19Flash_kernel_traitsILi128ELi64ELi64ELi4ES3_EELb0ELb1ELb0ELb0ELb0ELb1ELb1ELb0EEEvNS_16Flash_fwd_paramsE)
        /*02fc*/ 	.word	0x00000000


	//----- nvinfo : EIATTR_MIN_STACK_SIZE
	.align		4
.L_138:
        /*0300*/ 	.byte	0x04, 0x12
        /*0302*/ 	.short	(.L_140 - .L_139)
	.align		4
.L_139:
        /*0304*/ 	.word	index@(_ZN5flash16flash_fwd_kernelI23Flash_fwd_kernel_traitsILi128ELi64ELi64ELi4ELb0ELb0EN7cutlass10bfloat16_tE19Flash_kernel_traitsILi128ELi64ELi64ELi4ES3_EELb0ELb1ELb0ELb0ELb0ELb0ELb0ELb0EEEvNS_16Flash_fwd_paramsE)
        /*0308*/ 	.word	0x00000000


	//----- nvinfo : EIATTR_MIN_STACK_SIZE
	.align		4
.L_140:
        /*030c*/ 	.byte	0x04, 0x12
        /*030e*/ 	.short	(.L_142 - .L_141)
	.align		4
.L_141:
        /*0310*/ 	.word	index@(_ZN5flash16flash_fwd_kernelI23Flash_fwd_kernel_traitsILi128ELi64ELi64ELi4ELb0ELb0EN7cutlass10bfloat16_tE19Flash_kernel_traitsILi128ELi64ELi64ELi4ES3_EELb0ELb1ELb0ELb0ELb0ELb0ELb1ELb0EEEvNS_16Flash_fwd_paramsE)
        /*0314*/ 	.word	0x00000000


	//----- nvinfo : EIATTR_MIN_STACK_SIZE
	.align		4
.L_142:
        /*0318*/ 	.byte	0x04, 0x12
        /*031a*/ 	.short	(.L_144 - .L_143)
	.align		4
.L_143:
        /*031c*/ 	.word	index@(_ZN5flash16flash_fwd_kernelI23Flash_fwd_kernel_traitsILi128ELi64ELi64ELi4ELb0ELb0EN7cutlass10bfloat16_tE19Flash_kernel_traitsILi128ELi64ELi64ELi4ES3_EELb0ELb1ELb0ELb1ELb0ELb0ELb0ELb0EEEvNS_16Flash_fwd_paramsE)
        /*0320*/ 	.word	0x00000000


	//----- nvinfo : EIATTR_MIN_STACK_SIZE
	.align		4
.L_144:
        /*0324*/ 	.byte	0x04, 0x12
        /*0326*/ 	.short	(.L_146 - .L_145)
	.align		4
.L_145:
        /*0328*/ 	.word	index@(_ZN5flash16flash_fwd_kernelI23Flash_fwd_kernel_traitsILi128ELi64ELi64ELi4ELb0ELb0EN7cutlass10bfloat16_tE19Flash_kernel_traitsILi128ELi64ELi64ELi4ES3_EELb0ELb1ELb0ELb1ELb0ELb0ELb1ELb0EEEvNS_16Flash_fwd_paramsE)
        /*032c*/ 	.word	0x00000000


	//----- nvinfo : EIATTR_MIN_STACK_SIZE
	.align		4
.L_146:
        /*0330*/ 	.byte	0x04, 0x12
        /*0332*/ 	.short	(.L_148 - .L_147)
	.align		4
.L_147:
        /*0334*/ 	.word	index@(_ZN5flash16flash_fwd_kernelI23Flash_fwd_kernel_traitsILi128ELi128ELi32ELi4ELb0ELb0EN7cutlass10bfloat16_tE19Flash_kernel_traitsILi128ELi128ELi32ELi4ES3_EELb1ELb1ELb0ELb0ELb0ELb0ELb0ELb0EEEvNS_16Flash_fwd_paramsE)
        /*0338*/ 	.word	0x00000068


	//----- nvinfo : EIATTR_MIN_STACK_SIZE
	.align		4
.L_148:
        /*033c*/ 	.byte	0x04, 0x12
        /*033e*/ 	.short	(.L_150 - .L_149)
	.align		4
.L_149:
        /*0340*/ 	.word	index@(_ZN5flash16flash_fwd_kernelI23Flash_fwd_kernel_traitsILi128ELi128ELi32ELi4ELb0ELb0EN7cutlass10bfloat16_tE19Flash_kernel_traitsILi128ELi128ELi32ELi4ES3_EELb1ELb1ELb0ELb0ELb1ELb1ELb0ELb0EEEvNS_16Flash_fwd_paramsE)
        /*0344*/ 	.word	0x00000020


	//----- nvinfo : EIATTR_MIN_STACK_SIZE
	.align		4
.L_150:
        /*0348*/ 	.byte	0x04, 0x12
        /*034a*/ 	.short	(.L_152 - .L_151)
	.align		4
.L_151:
        /*034c*/ 	.word	index@(_ZN5flash16flash_fwd_kernelI23Flash_fwd_kernel_traitsILi128ELi128ELi32ELi4ELb0ELb0EN7cutlass10bfloat16_tE19Flash_kernel_traitsILi128ELi128ELi32ELi4ES3_EELb0ELb1ELb0ELb0ELb1ELb1ELb1ELb0EEEvNS_16Flash_fwd_paramsE)
        /*0350*/ 	.word	0x00000040


	//----- nvinfo : EIATTR_MIN_STACK_SIZE
	.align		4
.L_152:
        /*0354*/ 	.byte	0x04, 0x12
        /*0356*/ 	.short	(.L_154 - .L_153)
	.align		4
.L_153:
        /*0358*/ 	.word	index@(_ZN5flash16flash_fwd_kernelI23Flash_fwd_kernel_traitsILi128ELi128ELi32ELi4ELb0ELb0EN7cutlass10bfloat16_tE19Flash_kernel_traitsILi128ELi128ELi32ELi4ES3_EELb1ELb1ELb0ELb0ELb0ELb1ELb0ELb0EEEvNS_16Flash_fwd_paramsE)
        /*035c*/ 	.word	0x00000038


	//----- nvinfo : EIATTR_MIN_STACK_SIZE
	.align		4
.L_154:
        /*0360*/ 	.byte	0x04, 0x12
        /*0362*/ 	.short	(.L_156 - .L_155)
	.align		4
.L_155:
        /*0364*/ 	.word	index@(_ZN5flash16flash_fwd_kernelI23Flash_fwd_kernel_traitsILi128ELi128ELi32ELi4ELb0ELb0EN7cutlass10bfloat16_tE19Flash_kernel_traitsILi128ELi128ELi32ELi4ES3_EELb0ELb1ELb0ELb0ELb0ELb1ELb1ELb0EEEvNS_16Flash_fwd_paramsE)
        /*0368*/ 	.word	0x00000060


	//----- nvinfo : EIATTR_MIN_STACK_SIZE
	.align		4
.L_156:
        /*036c*/ 	.byte	0x04, 0x12
        /*036e*/ 	.short	(.L_158 - .L_157)
	.align		4
.L_157:
        /*0370*/ 	.word	index@(_ZN5flash16flash_fwd_kernelI23Flash_fwd_kernel_traitsILi128ELi128ELi32ELi4ELb0ELb0EN7cutlass10bfloat16_tE19Flash_kernel_traitsILi128ELi128ELi32ELi4ES3_EELb1ELb1ELb0ELb1ELb0ELb0ELb0ELb0EEEvNS_16Flash_fwd_paramsE)
        /*0374*/ 	.word	0x00000068


	//----- nvinfo : EIATTR_MIN_STACK_SIZE
	.align		4
.L_158:
        /*0378*/ 	.byte	0x04, 0x12
        /*037a*/ 	.short	(.L_160 - .L_159)
	.align		4
.L_159:
        /*037c*/ 	.word	index@(_ZN5flash16flash_fwd_kernelI23Flash_fwd_kernel_traitsILi128ELi128ELi32ELi4ELb0ELb0EN7cutlass10bfloat16_tE19Flash_kernel_traitsILi128ELi128ELi32ELi4ES3_EELb1ELb1ELb0ELb0ELb0ELb0ELb0ELb1EEEvNS_16Flash_fwd_paramsE)
        /*0380*/ 	.word	0x00000128


	//----- nvinfo : EIATTR_MIN_STACK_SIZE
	.align		4
.L_160:
        /*0384*/ 	.byte	0x04, 0x12
        /*0386*/ 	.short	(.L_162 - .L_161)
	.align		4
.L_161:
        /*0388*/ 	.word	index@(_ZN5flash16flash_fwd_kernelI23Flash_fwd_kernel_traitsILi128ELi128ELi32ELi4ELb0ELb0EN7cutlass10bfloat16_tE19Flash_kernel_traitsILi128ELi128ELi32ELi4ES3_EELb0ELb1ELb0ELb0ELb0ELb0ELb1ELb0EEEvNS_16Flash_fwd_paramsE)
        /*038c*/ 	.word	0x00000050


	//----- nvinfo : EIATTR_MIN_STACK_SIZE
	.align		4
.L_162:
        /*0390*/ 	.byte	0x04, 0x12
        /*0392*/ 	.short	(.L_164 - .L_163)
	.align		4
.L_163:
        /*0394*/ 	.word	index@(_ZN5flash16flash_fwd_kernelI23Flash_fwd_kernel_traitsILi128ELi128ELi32ELi4ELb0ELb0EN7cutlass10bfloat16_tE19Flash_kernel_traitsILi128ELi128ELi32ELi4ES3_EELb1ELb1ELb0ELb1ELb0ELb0ELb0ELb1EEEvNS_16Flash_fwd_paramsE)
        /*0398*/ 	.word	0x00000148


	//----- nvinfo : EIATTR_MIN_STACK_SIZE
	.align		4
.L_164:
        /*039c*/ 	.byte	0x04, 0x12
        /*039e*/ 	.short	(.L_166 - .L_165)
	.align		4
.L_165:
        /*03a0*/ 	.word	index@(_ZN5flash16flash_fwd_kernelI23Flash_fwd_kernel_traitsILi128ELi128ELi32ELi4ELb0ELb0EN7cutlass10bfloat16_tE19Flash_kernel_traitsILi128ELi128ELi32ELi4ES3_EELb0ELb1ELb0ELb1ELb0ELb0ELb1ELb0EEEvNS_16Flash_fwd_paramsE)
        /*03a4*/ 	.word	0x00000060
.L_166:


//--------------------- .nv.info._ZN5flash16flash_fwd_kernelI23Flash_fwd_kernel_traitsILi128ELi128ELi64ELi4ELb0ELb0EN7cutlass10bfloat16_tE19Flash_kernel_traitsILi128ELi128ELi64ELi4ES3_EELb0ELb1ELb0ELb0ELb1ELb1ELb0ELb0EEEvNS_16Flash_fwd_paramsE --------------------------
	.section	.nv.info._ZN5flash16flash_fwd_kernelI23Flash_fwd_kernel_traitsILi128ELi128ELi64ELi4ELb0ELb0EN7cutlass10bfloat16_tE19Flash_kernel_traitsILi128ELi128ELi64ELi4ES3_EELb0ELb1ELb0ELb0ELb1ELb1ELb0ELb0EEEvNS_16Flash_fwd_paramsE,"",@"SHT_CUDA_INFO"
	.sectionflags	@""
	.align	4


	//----- nvinfo : EIATTR_CUDA_API_VERSION
	.align		4
        /*0000*/ 	.byte	0x04, 0x37
        /*0002*/ 	.short	(.L_168 - .L_167)
.L_167:
        /*0004*/ 	.word	0x00000082


	//----- nvinfo : EIATTR_SW2861232_WAR
	.align		4
.L_168:
        /*0008*/ 	.byte	0x01, 0x35
	.zero		2


	//----- nvinfo : EIATTR_PARAM_CBANK
	.align		4
        /*000c*/ 	.byte	0x04, 0x0a
        /*000e*/ 	.short	(.L_170 - .L_169)
	.align		4
.L_169:
        /*0010*/ 	.word	index@(.nv.constant0._ZN5flash16flash_fwd_kernelI23Flash_fwd_kernel_traitsILi128ELi128ELi64ELi4ELb0ELb0EN7cutlass10bfloat16_tE19Flash_kernel_traitsILi128ELi128ELi64ELi4ES3_EELb0ELb1ELb0ELb0ELb1ELb1ELb0ELb0EEEvNS_16Flash_fwd_paramsE)
        /*0014*/ 	.short	0x0160
        /*0016*/ 	.short	0x01d0


	//----- nvinfo : EIATTR_CBANK_PARAM_SIZE
	.align		4
.L_170:
        /*0018*/ 	.byte	0x03, 0x19
        /*001a*/ 	.short	0x01d0


	//----- nvinfo : EIATTR_KPARAM_INFO
	.align		4
        /*001c*/ 	.byte	0x04, 0x17
        /*001e*/ 	.short	(.L_172 - .L_171)
.L_171:
        /*0020*/ 	.word	0x00000000
        /*0024*/ 	.short	0x0000
        /*0026*/ 	.short	0x0000
        /*0028*/ 	.byte	0x00, 0xf0, 0x41, 0x07


	//----- nvinfo : EIATTR_MAXREG_COUNT
	.align		4
.L_172:
        /*002c*/ 	.byte	0x03, 0x1b
        /*002e*/ 	.short	0x00ff


	//----- nvinfo : EIATTR_NUM_BARRIERS
	.align		4
        /*0030*/ 	.byte	0x02, 0x4c
        /*0032*/ 	.byte	0x01
	.zero		1


	//----- nvinfo : EIATTR_ANNOTATIONS
	.align		4
        /*0034*/ 	.byte	0x04, 0x55
        /*0036*/ 	.short	(.L_174 - .L_173)


	//   ....[0]....
.L_173:
        /*0038*/ 	.word	0x00000001
        /*003c*/ 	.byte	0x60, 0x02, 0x00, 0x00, 0x01, 0x00, 0x00, 0x00, 0x00, 0x06, 0x00, 0x00, 0x01, 0x00, 0x00, 0x00
        /* <DEDUP_REMOVED lines=49> */
        /*035c*/ 	.byte	0x30, 0x00, 0x01, 0x00, 0x01, 0x00, 0x00, 0x00, 0xb0, 0x02, 0x01, 0x00


	//----- nvinfo : EIATTR_MERCURY_ISA_VERSION
	.align		4
.L_174:
        /*0368*/ 	.byte	0x03, 0x5f
        /*036a*/ 	.short	0x0000


	//----- nvinfo : EIATTR_COOP_GROUP_MASK_REGIDS
	.align		4
        /*036c*/ 	.byte	0x04, 0x29
        /*036e*/ 	.short	(.L_176 - .L_175)


	//   ....[0]....
.L_175:
        /*0370*/ 	.word	0xffffffff


	//   ....[1]....
        /*0374*/ 	.word	0xffffffff


	//   ....[2]....
        /*0378*/ 	.word	0xffffffff


	//   ....[3]....
        /*037c*/ 	.word	0xffffffff


	//   ....[4]....
        /*0380*/ 	.word	0xffffffff


	//   ....[5]....
        /*0384*/ 	.word	0xffffffff


	//   ....[6]....
        /*0388*/ 	.word	0xffffffff


	//   ....[7]....
        /*038c*/ 	.word	0xffffffff


	//   ....[8]....
        /*0390*/ 	.word	0xffffffff


	//   ....[9]....
        /*0394*/ 	.word	0xffffffff


	//   ....[10]....
        /*0398*/ 	.word	0xffffffff


	//   ....[11]....
        /*039c*/ 	.word	0xffffffff


	//   ....[12]....
        /*03a0*/ 	.word	0xffffffff


	//   ....[13]....
        /*03a4*/ 	.word	0xffffffff


	//   ....[14]....
        /*03a8*/ 	.word	0xffffffff


	//   ....[15]....
        /*03ac*/ 	.word	0xffffffff


	//   ....[16]....
        /*03b0*/ 	.word	0xffffffff


	//   ....[17]....
        /*03b4*/ 	.word	0xffffffff


	//   ....[18]....
        /*03b8*/ 	.word	0xffffffff


	//   ....[19]....
        /*03bc*/ 	.word	0xffffffff


	//   ....[20]....
        /*03c0*/ 	.word	0xffffffff


	//   ....[21]....
        /*03c4*/ 	.word	0xffffffff


	//   ....[22]....
        /*03c8*/ 	.word	0xffffffff


	//   ....[23]....
        /*03cc*/ 	.word	0xffffffff


	//   ....[24]....
        /*03d0*/ 	.word	0xffffffff


	//   ....[25]....
        /*03d4*/ 	.word	0xffffffff


	//   ....[26]....
        /*03d8*/ 	.word	0xffffffff


	//   ....[27]....
        /*03dc*/ 	.word	0xffffffff


	//   ....[28]....
        /*03e0*/ 	.word	0xffffffff


	//   ....[29]....
        /*03e4*/ 	.word	0xffffffff


	//   ....[30]....
        /*03e8*/ 	.word	0xffffffff


	//   ....[31]....
        /*03ec*/ 	.word	0xffffffff


	//----- nvinfo : EIATTR_COOP_GROUP_INSTR_OFFSETS
	.align		4
.L_176:
        /*03f0*/ 	.byte	0x04, 0x28
        /*03f2*/ 	.short	(.L_178 - .L_177)


	//   ....[0]....
.L_177:
        /*03f4*/ 	.word	0x00002890


	//   ....[1]....
        /*03f8*/ 	.word	0x000029c0


	//   ....[2]....
        /*03fc*/ 	.word	0x000029f0


	//   ....[3]....
        /*0400*/ 	.word	0x00002a70


	//   ....[4]....
        /*0404*/ 	.word	0x000036c0


	//   ....[5]....
        /*0408*/ 	.word	0x00003810


	//   ....[6]....
        /*040c*/ 	.word	0x00003830


	//   ....[7]....
        /*0410*/ 	.word	0x00003890


	//   ....[8]....
        /*0414*/ 	.word	0x00007f40


	//   ....[9]....
        /*0418*/ 	.word	0x00008040


	//   ....[10]....
        /*041c*/ 	.word	0x00008130


	//   ....[11]....
        /*0420*/ 	.word	0x00008210


	//   ....[12]....
        /*0424*/ 	.word	0x00008230


	//   ....[13]....
        /*0428*/ 	.word	0x00008260


	//   ....[14]....
        /*042c*/ 	.word	0x00008340


	//   ....[15]....
        /*0430*/ 	.word	0x00008480


	//   ....[16]....
        /*0434*/ 	.word	0x0000c020


	//   ....[17]....
        /*0438*/ 	.word	0x0000c1b0


	//   ....[18]....
        /*043c*/ 	.word	0x0000c1f0


	//   ....[19]....
        /*0440*/ 	.word	0x0000c210


	//   ....[20]....
        /*0444*/ 	.word	0x0000c230


	//   ....[21]....
        /*0448*/ 	.word	0x0000c260


	//   ....[22]....
        /*044c*/ 	.word	0x0000c2a0


	//   ....[23]....
        /*0450*/ 	.word	0x0000c2d0


	//   ....[24]....
        /*0454*/ 	.word	0x0000e8d0


	//   ....[25]....
        /*0458*/ 	.word	0x0000e8e0


	//   ....[26]....
        /*045c*/ 	.word	0x0000e8f0


	//   ....[27]....
        /*0460*/ 	.word	0x0000e910


	//   ....[28]....
        /*0464*/ 	.word	0x0000e940


	//   ....[29]....
        /*0468*/ 	.word	0x0000e960


	//   ....[30]....
        /*046c*/ 	.word	0x0000e970


	//   ....[31]....
        /*0470*/ 	.word	0x0000e9d0


	//----- nvinfo : EIATTR_EXIT_INSTR_OFFSETS
	.align		4
.L_178:
        /*0474*/ 	.byte	0x04, 0x1c
        /*0476*/ 	.short	(.L_180 - .L_179)


	//   ....[0]....
.L_179:
        /*0478*/ 	.word	0x00000170


	//   ....[1]....
        /*047c*/ 	.word	0x00010650


	//   ....[2]....
        /*0480*/ 	.word	0x00010fd0


	//   ....[3]....
        /*0484*/ 	.word	0x00011050


	//----- nvinfo : EIATTR_CTAIDZ_USED
	.align		4
.L_180:
        /*0488*/ 	.byte	0x01, 0x04
	.zero		2


	//----- nvinfo : EIATTR_CRS_STACK_SIZE
	.align		4
        /*048c*/ 	.byte	0x04, 0x1e
        /*048e*/ 	.short	(.L_182 - .L_181)
.L_181:
        /*0490*/ 	.word	0x00000000
.L_182:


//--------------------- .nv.info._ZN5flash16flash_fwd_kernelI23Flash_fwd_kernel_traitsILi128ELi128ELi64ELi4ELb0ELb0EN7cutlass10bfloat16_tE19Flash_kernel_traitsILi128ELi128ELi64ELi4ES3_EELb0ELb1ELb0ELb0ELb1ELb1ELb1ELb0EEEvNS_16Flash_fwd_paramsE --------------------------
	.section	.nv.info._ZN5flash16flash_fwd_kernelI23Flash_fwd_kernel_traitsILi128ELi128ELi64ELi4ELb0ELb0EN7cutlass10bfloat16_tE19Flash_kernel_traitsILi128ELi128ELi64ELi4ES3_EELb0ELb1ELb0ELb0ELb1ELb1ELb1ELb0EEEvNS_16Flash_fwd_paramsE,"",@"SHT_CUDA_INFO"
	.sectionflags	@""
	.align	4


	//----- nvinfo : EIATTR_CUDA_API_VERSION
	.align		4
        /*0000*/ 	.byte	0x04, 0x37
        /*0002*/ 	.short	(.L_184 - .L_183)
.L_183:
        /*0004*/ 	.word	0x00000082


	//----- nvinfo : EIATTR_SW2861232_WAR
	.align		4
.L_184:
        /*0008*/ 	.byte	0x01, 0x35
	.zero		2


	//----- nvinfo : EIATTR_PARAM_CBANK
	.align		4
        /*000c*/ 	.byte	0x04, 0x0a
        /*000e*/ 	.short	(.L_186 - .L_185)
	.align		4
.L_185:
        /*0010*/ 	.word	index@(.nv.constant0._ZN5flash16flash_fwd_kernelI23Flash_fwd_kernel_traitsILi128ELi128ELi64ELi4ELb0ELb0EN7cutlass10bfloat16_tE19Flash_kernel_traitsILi128ELi128ELi64ELi4ES3_EELb0ELb1ELb0ELb0ELb1ELb1ELb1ELb0EEEvNS_16Flash_fwd_paramsE)
        /*0014*/ 	.short	0x0160
        /*0016*/ 	.short	0x01d0


	//----- nvinfo : EIATTR_CBANK_PARAM_SIZE
	.align		4
.L_186:
        /*0018*/ 	.byte	0x03, 0x19
        /*001a*/ 	.short	0x01d0


	//----- nvinfo : EIATTR_KPARAM_INFO
	.align		4
        /*001c*/ 	.byte	0x04, 0x17
        /*001e*/ 	.short	(.L_188 - .L_187)
.L_187:
        /*0020*/ 	.word	0x00000000
        /*0024*/ 	.short	0x0000
        /*0026*/ 	.short	0x0000
        /*0028*/ 	.byte	0x00, 0xf0, 0x41, 0x07


	//----- nvinfo : EIATTR_MAXREG_COUNT
	.align		4
.L_188:
        /*002c*/ 	.byte	0x03, 0x1b
        /*002e*/ 	.short	0x00ff


	//----- nvinfo : EIATTR_NUM_BARRIERS
	.align		4
        /*0030*/ 	.byte	0x02, 0x4c
        /*0032*/ 	.byte	0x01
	.zero		1


	//----- nvinfo : EIATTR_ANNOTATIONS
	.align		4
        /*0034*/ 	.byte	0x04, 0x55
        /*0036*/ 	.short	(.L_190 - .L_189)


	//   ....[0]....
.L_189:
        /* <DEDUP_REMOVED lines=72> */
        /*04ac*/ 	.byte	0xa0, 0x2d, 0x01, 0x00


	//----- nvinfo : EIATTR_MERCURY_ISA_VERSION
	.align		4
.L_190:
        /*04b0*/ 	.byte	0x03, 0x5f
        /*04b2*/ 	.short	0x0000


	//----- nvinfo : EIATTR_COOP_GROUP_MASK_REGIDS
	.align		4
        /*04b4*/ 	.byte	0x04, 0x29
        /*04b6*/ 	.short	(.L_192 - .L_191)


	//   ....[0]....
.L_191:
        /*04b8*/ 	.word	0xffffffff


	//   ....[1]....
        /*04bc*/ 	.word	0xffffffff


	//   ....[2]....
        /*04c0*/ 	.word	0xffffffff


	//   ....[3]....
        /*04c4*/ 	.word	0xffffffff


	//   ....[4]....
        /*04c8*/ 	.word	0xffffffff


	//   ....[5]....
        /*04cc*/ 	.word	0xffffffff


	//   ....[6]....
        /*04d0*/ 	.word	0xffffffff


	//   ....[7]....
        /*04d4*/ 	.word	0xffffffff


	//   ....[8]....
        /*04d8*/ 	.word	0xffffffff


	//   ....[9]....
        /*04dc*/ 	.word	0xffffffff


	//   ....[10]....
        /*04e0*/ 	.word	0xffffffff


	//   ....[11]....
        /*04e4*/ 	.word	0xffffffff


	//   ....[12]....
        /*04e8*/ 	.word	0xffffffff


	//   ....[13]....
        /*04ec*/ 	.word	0xffffffff


	//   ....[14]....
        /*04f0*/ 	.word	0xffffffff


	//   ....[15]....
        /*04f4*/ 	.word	0xffffffff


	//   ....[16]....
        /*04f8*/ 	.word	0xffffffff


	//   ....[17]....
        /*04fc*/ 	.word	0xffffffff


	//   ....[18]....
        /*0500*/ 	.word	0xffffffff


	//   ....[19]....
        /*0504*/ 	.word	0xffffffff


	//   ....[20]....
        /*0508*/ 	.word	0xffffffff


	//   ....[21]....
        /*050c*/ 	.word	0xffffffff


	//   ....[22]....
        /*0510*/ 	.word	0xffffffff


	//   ....[23]....
        /*0514*/ 	.word	0xffffffff


	//   ....[24]....
        /*0518*/ 	.word	0xffffffff


	//   ....[25]....
        /*051c*/ 	.word	0xffffffff


	//   ....[26]....
        /*0520*/ 	.word	0xffffffff


	//   ....[27]....
        /*0524*/ 	.word	0xffffffff


	//   ....[28]....
        /*0528*/ 	.word	0xffffffff


	//   ....[29]....
        /*052c*/ 	.word	0xffffffff


	//   ....[30]....
        /*0530*/ 	.word	0xffffffff


	//   ....[31]....
        /*0534*/ 	.word	0xffffffff


	//----- nvinfo : EIATTR_COOP_GROUP_INSTR_OFFSETS
	.align		4
.L_192:
        /*0538*/ 	.byte	0x04, 0x28
        /*053a*/ 	.short	(.L_194 - .L_193)


	//   ....[0]....
.L_193:
        /*053c*/ 	.word	0x00003210


	//   ....[1]....
        /*0540*/ 	.word	0x00003250


	//   ....[2]....
        /*0544*/ 	.word	0x000032a0


	//   ....[3]....
        /*0548*/ 	.word	0x000032c0


	//   ....[4]....
        /*054c*/ 	.word	0x00003e30


	//   ....[5]....
        /*0550*/ 	.word	0x00003fa0


	//   ....[6]....
        /*0554*/ 	.word	0x00003fc0


	//   ....[7]....
        /*0558*/ 	.word	0x00004020


	//   ....[8]....
        /*055c*/ 	.word	0x00008f60


	//   ....[9]....
        /*0560*/ 	.word	0x00009060


	//   ....[10]....
        /*0564*/ 	.word	0x00009150


	//   ....[11]....
        /*0568*/ 	.word	0x00009230


	//   ....[12]....
        /*056c*/ 	.word	0x00009260


	//   ....[13]....
        /*0570*/ 	.word	0x00009310


	//   ....[14]....
        /*0574*/ 	.word	0x00009340


	//   ....[15]....
        /*0578*/ 	.word	0x00009500


	//   ....[16]....
        /*057c*/ 	.word	0x0000e620


	//   ....[17]....
        /*0580*/ 	.word	0x0000e670


	//   ....[18]....
        /*0584*/ 	.word	0x0000e6a0


	//   ....[19]....
        /*0588*/ 	.word	0x0000e6f0


	//   ....[20]....
        /*058c*/ 	.word	0x0000e710


	//   ....[21]....
        /*0590*/ 	.word	0x0000e730


	//   ....[22]....
        /*0594*/ 	.word	0x0000e750


	//   ....[23]....
        /*0598*/ 	.word	0x0000e780


	//   ....[24]....
        /*059c*/ 	.word	0x000113c0


	//   ....[25]....
        /*05a0*/ 	.word	0x000113d0


	//   ....[26]....
        /*05a4*/ 	.word	0x000113e0


	//   ....[27]....
        /*05a8*/ 	.word	0x00011400


	//   ....[28]....
        /*05ac*/ 	.word	0x00011430


	//   ....[29]....
        /*05b0*/ 	.word	0x00011450


	//   ....[30]....
        /*05b4*/ 	.word	0x00011460


	//   ....[31]....
        /*05b8*/ 	.word	0x000114c0


	//----- nvinfo : EIATTR_EXIT_INSTR_OFFSETS
	.align		4
.L_194:
        /*05bc*/ 	.byte	0x04, 0x1c
        /*05be*/ 	.short	(.L_196 - .L_195)


	//   ....[0]....
.L_195:
        /*05c0*/ 	.word	0x00000170


	//   ....[1]....
        /*05c4*/ 	.word	0x00013140


	//   ....[2]....
        /*05c8*/ 	.word	0x00013ac0


	//   ....[3]....
        /*05cc*/ 	.word	0x00013b40


	//----- nvinfo : EIATTR_CTAIDZ_USED
	.align		4
.L_196:
        /*05d0*/ 	.byte	0x01, 0x04
	.zero		2


	//----- nvinfo : EIATTR_CRS_STACK_SIZE
	.align		4
        /*05d4*/ 	.byte	0x04, 0x1e
        /*05d6*/ 	.short	(.L_198 - .L_197)
.L_197:
        /*05d8*/ 	.word	0x00000000
.L_198:


//--------------------- .nv.info._ZN5flash16flash_fwd_kernelI23Flash_fwd_kernel_traitsILi128ELi128ELi64ELi4ELb0ELb0EN7cutlass10bfloat16_tE19Flash_kernel_traitsILi128ELi128ELi64ELi4ES3_EELb0ELb1ELb0ELb0ELb0ELb1ELb0ELb0EEEvNS_16Flash_fwd_paramsE --------------------------
	.section	.nv.info._ZN5flash16flash_fwd_kernelI23Flash_fwd_kernel_traitsILi128ELi128ELi64ELi4ELb0ELb0EN7cutlass10bfloat16_tE19Flash_kernel_traitsILi128ELi128ELi64ELi4ES3_EELb0ELb1ELb0ELb0ELb0ELb1ELb0ELb0EEEvNS_16Flash_fwd_paramsE,"",@"SHT_CUDA_INFO"
	.sectionflags	@""
	.align	4


	//----- nvinfo : EIATTR_CUDA_API_VERSION
	.align		4
        /*0000*/ 	.byte	0x04, 0x37
        /*0002*/ 	.short	(.L_200 - .L_199)
.L_199:
        /*0004*/ 	.word	0x00000082


	//----- nvinfo : EIATTR_SW2861232_WAR
	.align		4
.L_200:
        /*0008*/ 	.byte	0x01, 0x35
	.zero		2


	//----- nvinfo : EIATTR_PARAM_CBANK
	.align		4
        /*000c*/ 	.byte	0x04, 0x0a
        /*000e*/ 	.short	(.L_202 - .L_201)
	.align		4
.L_201:
        /*0010*/ 	.word	index@(.nv.constant0._ZN5flash16flash_fwd_kernelI23Flash_fwd_kernel_traitsILi128ELi128ELi64ELi4ELb0ELb0EN7cutlass10bfloat16_tE19Flash_kernel_traitsILi128ELi128ELi64ELi4ES3_EELb0ELb1ELb0ELb0ELb0ELb1ELb0ELb0EEEvNS_16Flash_fwd_paramsE)
        /*0014*/ 	.short	0x0160
        /*0016*/ 	.short	0x01d0


	//----- nvinfo : EIATTR_CBANK_PARAM_SIZE
	.align		4
.L_202:
        /*0018*/ 	.byte	0x03, 0x19
        /*001a*/ 	.short	0x01d0


	//----- nvinfo : EIATTR_KPARAM_INFO
	.align		4
        /*001c*/ 	.byte	0x04, 0x17
        /*001e*/ 	.short	(.L_204 - .L_203)
.L_203:
        /*0020*/ 	.word	0x00000000
        /*0024*/ 	.short	0x0000
        /*0026*/ 	.short	0x0000
        /*0028*/ 	.byte	0x00, 0xf0, 0x41, 0x07


	//----- nvinfo : EIATTR_MAXREG_COUNT
	.align		4
.L_204:
        /*002c*/ 	.byte	0x03, 0x1b
        /*002e*/ 	.short	0x00ff


	//----- nvinfo : EIATTR_NUM_BARRIERS
	.align		4
        /*0030*/ 	.byte	0x02, 0x4c
        /*0032*/ 	.byte	0x01
	.zero		1


	//----- nvinfo : EIATTR_ANNOTATIONS
	.align		4
        /*0034*/ 	.byte	0x04, 0x55
        /*0036*/ 	.short	(.L_206 - .L_205)


	//   ....[0]....
.L_205:
        /* <DEDUP_REMOVED lines=104> */


	//----- nvinfo : EIATTR_MERCURY_ISA_VERSION
	.align		4
.L_206:
        /*06a0*/ 	.byte	0x03, 0x5f
        /*06a2*/ 	.short	0x0000


	//----- nvinfo : EIATTR_INT_WARP_WIDE_INSTR_OFFSETS
	.align		4
        /*06a4*/ 	.byte	0x04, 0x31
        /*06a6*/ 	.short	(.L_208 - .L_207)


	//   ....[0]....
.L_207:
        /*06a8*/ 	.word	0x00001600


	//----- nvinfo : EIATTR_COOP_GROUP_MASK_REGIDS
	.align		4
.L_208:
        /*06ac*/ 	.byte	0x04, 0x29
        /*06ae*/ 	.short	(.L_210 - .L_209)


	//   ....[0]....
.L_209:
        /*06b0*/ 	.word	0xffffffff


	//   ....[1]....
        /*06b4*/ 	.word	0xffffffff


	//   ....[2]....
        /*06b8*/ 	.word	0xffffffff


	//   ....[3]....
        /*06bc*/ 	.word	0xffffffff


	//   ....[4]....
        /*06c0*/ 	.word	0xffffffff


	//   ....[5]....
        /*06c4*/ 	.word	0xffffffff


	//   ....[6]....
        /*06c8*/ 	.word	0xffffffff


	//   ....[7]....
        /*06cc*/ 	.word	0xffffffff


	//   ....[8]....
        /*06d0*/ 	.word	0xffffffff


	//   ....[9]....
        /*06d4*/ 	.word	0xffffffff


	//   ....[10]....
        /*06d8*/ 	.word	0xffffffff


	//   ....[11]....
        /*06dc*/ 	.word	0xffffffff


	//   ....[12]....
        /*06e0*/ 	.word	0xffffffff


	//   ....[13]....
        /*06e4*/ 	.word	0xffffffff


	//   ....[14]....
        /*06e8*/ 	.word	0xffffffff


	//   ....[15]....
        /*06ec*/ 	.word	0xffffffff


	//   ....[16]....
        /*06f0*/ 	.word	0xffffffff


	//   ....[17]....
        /*06f4*/ 	.word	0xffffffff


	//   ....[18]....
        /*06f8*/ 	.word	0xffffffff


	//   ....[19]....
        /*06fc*/ 	.word	0xffffffff


	//   ....[20]....
        /*0700*/ 	.word	0xffffffff


	//   ....[21]....
        /*0704*/ 	.word	0xffffffff


	//   ....[22]....
        /*0708*/ 	.word	0xffffffff


	//   ....[23]....
        /*070c*/ 	.word	0xffffffff


	//   ....[24]....
        /*0710*/ 	.word	0xffffffff


	//   ....[25]....
        /*0714*/ 	.word	0xffffffff


	//   ....[26]....
        /*0718*/ 	.word	0xffffffff


	//   ....[27]....
        /*071c*/ 	.word	0xffffffff


	//   ....[28]....
        /*0720*/ 	.word	0xffffffff


	//   ....[29]....
        /*0724*/ 	.word	0xffffffff


	//   ....[30]....
        /*0728*/ 	.word	0xffffffff


	//   ....[31]....
        /*072c*/ 	.word	0xffffffff


	//   ....[32]....
        /*0730*/ 	.word	0xffffffff


	//   ....[33]....
        /*0734*/ 	.word	0xffffffff


	//   ....[34]....
        /*0738*/ 	.word	0xffffffff


	//   ....[35]....
        /*073c*/ 	.word	0xffffffff


	//   ....[36]....
        /*0740*/ 	.word	0xffffffff


	//   ....[37]....
        /*0744*/ 	.word	0xffffffff


	//   ....[38]....
        /*0748*/ 	.word	0xffffffff


	//   ....[39]....
        /*074c*/ 	.word	0xffffffff


	//----- nvinfo : EIATTR_COOP_GROUP_INSTR_OFFSETS
	.align		4
.L_210:
        /*0750*/ 	.byte	0x04, 0x28
        /*0752*/ 	.short	(.L_212 - .L_211)


	//   ....[0]....
.L_211:
        /*0754*/ 	.word	0x00003910


	//   ....[1]....
        /*0758*/ 	.word	0x00003980


	//   ....[2]....
        /*075c*/ 	.word	0x000039f0


	//   ....[3]....
        /*0760*/ 	.word	0x00003b00


	//   ....[4]....
        /*0764*/ 	.word	0x00003c00


	//   ....[5]....
        /*0768*/ 	.word	0x00003cd0


	//   ....[6]....
        /*076c*/ 	.word	0x00003e30


	//   ....[7]....
        /*0770*/ 	.word	0x00003e70


	//   ....[8]....
        /*0774*/ 	.word	0x000085e0


	//   ....[9]....
        /*0778*/ 	.word	0x000085f0


	//   ....[10]....
        /*077c*/ 	.word	0x00008620


	//   ....[11]....
        /*0780*/ 	.word	0x00008630


	//   ....[12]....
        /*0784*/ 	.word	0x000089d0


	//   ....[13]....
        /*0788*/ 	.word	0x00008a20


	//   ....[14]....
        /*078c*/ 	.word	0x00008c90


	//   ....[15]....
        /*0790*/ 	.word	0x00008ca0


	//   ....[16]....
        /*0794*/ 	.word	0x0000e400


	//   ....[17]....
        /*0798*/ 	.word	0x0000e5e0


	//   ....[18]....
        /*079c*/ 	.word	0x0000e610


	//   ....[19]....
        /*07a0*/ 	.word	0x0000e6a0


	//   ....[20]....
        /*07a4*/ 	.word	0x0000e6f0


	//   ....[21]....
        /*07a8*/ 	.word	0x0000e7d0


	//   ....[22]....
        /*07ac*/ 	.word	0x0000e950


	//   ....[23]....
        /*07b0*/ 	.word	0x0000e970


	//   ....[24]....
        /*07b4*/ 	.word	0x000126e0


	//   ....[25]....
        /*07b8*/ 	.word	0x00012860


	//   ....[26]....
        /*07bc*/ 	.word	0x000128a0


	//   ....[27]....
        /*07c0*/ 	.word	0x000128c0


	//   ....[28]....
        /*07c4*/ 	.word	0x000128d0


	//   ....[29]....
        /*07c8*/ 	.word	0x00012910


	//   ....[30]....
        /*07cc*/ 	.word	0x00012950


	//   ....[31]....
        /*07d0*/ 	.word	0x00012980


	//   ....[32]....
        /*07d4*/ 	.word	0x00015240


	//   ....[33]....
        /*07d8*/ 	.word	0x00015250


	//   ....[34]....
        /*07dc*/ 	.word	0x00015260


	//   ....[35]....
        /*07e0*/ 	.word	0x00015270


	//   ....[36]....
        /*07e4*/ 	.word	0x000152a0


	//   ....[37]....
        /*07e8*/ 	.word	0x000152c0


	//   ....[38]....
        /*07ec*/ 	.word	0x00015300


	//   ....[39]....
        /*07f0*/ 	.word	0x00015340


	//----- nvinfo : EIATTR_EXIT_INSTR_OFFSETS
	.align		4
.L_212:
        /*07f4*/ 	.byte	0x04, 0x1c
        /*07f6*/ 	.short	(.L_214 - .L_213)


	//   ....[0]....
.L_213:
        /*07f8*/ 	.word	0x000004d0


	//   ....[1]....
        /*07fc*/ 	.word	0x00017300


	//   ....[2]....
        /*0800*/ 	.word	0x000173d0


	//   ....[3]....
        /*0804*/ 	.word	0x00018370


	//   ....[4]....
        /*0808*/ 	.word	0x000183f0


	//----- nvinfo : EIATTR_CTAIDZ_USED
	.align		4
.L_214:
        /*080c*/ 	.byte	0x01, 0x04
	.zero		2


	//----- nvinfo : EIATTR_CRS_STACK_SIZE
	.align		4
        /*0810*/ 	.byte	0x04, 0x1e
        /*0812*/ 	.short	(.L_216 - .L_215)
.L_215:
        /*0814*/ 	.word	0x00000000
.L_216:


//--------------------- .nv.info._ZN5flash16flash_fwd_kernelI23Flash_fwd_kernel_traitsILi128ELi128ELi64ELi4ELb0ELb0EN7cutlass10bfloat16_tE19Flash_kernel_traitsILi128ELi128ELi64ELi4ES3_EELb0ELb1ELb0ELb0ELb0ELb1ELb1ELb0EEEvNS_16Flash_fwd_paramsE --------------------------
	.section	.nv.info._ZN5flash16flash_fwd_kernelI23Flash_fwd_kernel_traitsILi128ELi128ELi64ELi4ELb0ELb0EN7cutlass10bfloat16_tE19Flash_kernel_traitsILi128ELi128ELi64ELi4ES3_EELb0ELb1ELb0ELb0ELb0ELb1ELb1ELb0EEEvNS_16Flash_fwd_paramsE,"",@"SHT_CUDA_INFO"
	.sectionflags	@""
	.align	4


	//----- nvinfo : EIATTR_CUDA_API_VERSION
	.align		4
        /*0000*/ 	.byte	0x04, 0x37
        /*0002*/ 	.short	(.L_218 - .L_217)
.L_217:
        /*0004*/ 	.word	0x00000082


	//----- nvinfo : EIATTR_SW2861232_WAR
	.align		4
.L_218:
        /*0008*/ 	.byte	0x01, 0x35
	.zero		2


	//----- nvinfo : EIATTR_PARAM_CBANK
	.align		4
        /*000c*/ 	.byte	0x04, 0x0a
        /*000e*/ 	.short	(.L_220 - .L_219)
	.align		4
.L_219:
        /*0010*/ 	.word	index@(.nv.constant0._ZN5flash16flash_fwd_kernelI23Flash_fwd_kernel_traitsILi128ELi128ELi64ELi4ELb0ELb0EN7cutlass10bfloat16_tE19Flash_kernel_traitsILi128ELi128ELi64ELi4ES3_EELb0ELb1ELb0ELb0ELb0ELb1ELb1ELb0EEEvNS_16Flash_fwd_paramsE)
        /*0014*/ 	.short	0x0160
        /*0016*/ 	.short	0x01d0


	//----- nvinfo : EIATTR_CBANK_PARAM_SIZE
	.align		4
.L_220:
        /*0018*/ 	.byte	0x03, 0x19
        /*001a*/ 	.short	0x01d0


	//----- nvinfo : EIATTR_KPARAM_INFO
	.align		4
        /*001c*/ 	.byte	0x04, 0x17
        /*001e*/ 	.short	(.L_222 - .L_221)
.L_221:
        /*0020*/ 	.word	0x00000000
        /*0024*/ 	.short	0x0000
        /*0026*/ 	.short	0x0000
        /*0028*/ 	.byte	0x00, 0xf0, 0x41, 0x07


	//----- nvinfo : EIATTR_MAXREG_COUNT
	.align		4
.L_222:
        /*002c*/ 	.byte	0x03, 0x1b
        /*002e*/ 	.short	0x00ff


	//----- nvinfo : EIATTR_NUM_BARRIERS
	.align		4
        /*0030*/ 	.byte	0x02, 0x4c
        /*0032*/ 	.byte	0x01
	.zero		1


	//----- nvinfo : EIATTR_ANNOTATIONS
	.align		4
        /*0034*/ 	.byte	0x04, 0x55
        /*0036*/ 	.short	(.L_224 - .L_223)


	//   ....[0]....
.L_223:
        /* <DEDUP_REMOVED lines=127> */


	//----- nvinfo : EIATTR_MERCURY_ISA_VERSION
	.align		4
.L_224:
        /*0810*/ 	.byte	0x03, 0x5f
        /*0812*/ 	.short	0x0000


	//----- nvinfo : EIATTR_COOP_GROUP_MASK_REGIDS
	.align		4
        /*0814*/ 	.byte	0x04, 0x29
        /*0816*/ 	.short	(.L_226 - .L_225)


	//   ....[0]....
.L_225:
        /*0818*/ 	.word	0xffffffff


	//   ....[1]....
        /*081c*/ 	.word	0xffffffff


	//   ....[2]....
        /*0820*/ 	.word	0xffffffff


	//   ....[3]....
        /*0824*/ 	.word	0xffffffff


	//   ....[4]....
        /*0828*/ 	.word	0xffffffff


	//   ....[5]....
        /*082c*/ 	.word	0xffffffff


	//   ....[6]....
        /*0830*/ 	.word	0xffffffff


	//   ....[7]....
        /*0834*/ 	.word	0xffffffff


	//   ....[8]....
        /*0838*/ 	.word	0xffffffff


	//   ....[9]....
        /*083c*/ 	.word	0xffffffff


	//   ....[10]....
        /*0840*/ 	.word	0xffffffff


	//   ....[11]....
        /*0844*/ 	.word	0xffffffff


	//   ....[12]....
        /*0848*/ 	.word	0xffffffff


	//   ....[13]....
        /*084c*/ 	.word	0xffffffff


	//   ....[14]....
        /*0850*/ 	.word	0xffffffff


	//   ....[15]....
        /*0854*/ 	.word	0xffffffff


	//   ....[16]....
        /*0858*/ 	.word	0xffffffff


	//   ....[17]....
        /*085c*/ 	.word	0xffffffff


	//   ....[18]....
        /*0860*/ 	.word	0xffffffff


	//   ....[19]....
        /*0864*/ 	.word	0xffffffff


	//   ....[20]....
        /*0868*/ 	.word	0xffffffff


	//   ....[21]....
        /*086c*/ 	.word	0xffffffff


	//   ....[22]....
        /*0870*/ 	.word	0xffffffff


	//   ....[23]....
        /*0874*/ 	.word	0xffffffff


	//   ....[24]....
        /*0878*/ 	.word	0xffffffff


	//   ....[25]....
        /*087c*/ 	.word	0xffffffff


	//   ....[26]....
        /*0880*/ 	.word	0xffffffff


	//   ....[27]....
        /*0884*/ 	.word	0xffffffff


	//   ....[28]....
        /*0888*/ 	.word	0xffffffff


	//   ....[29]....
        /*088c*/ 	.word	0xffffffff


	//   ....[30]....
        /*0890*/ 	.word	0xffffffff


	//   ....[31]....
        /*0894*/ 	.word	0xffffffff


	//   ....[32]....
        /*0898*/ 	.word	0xffffffff


	//   ....[33]....
        /*089c*/ 	.word	0xffffffff


	//   ....[34]....
        /*08a0*/ 	.word	0xffffffff


	//   ....[35]....
        /*08a4*/ 	.word	0xffffffff


	//   ....[36]....
        /*08a8*/ 	.word	0xffffffff


	//   ....[37]....
        /*08ac*/ 	.word	0xffffffff


	//   ....[38]....
        /*08b0*/ 	.word	0xffffffff


	//   ....[39]....
        /*08b4*/ 	.word	0xffffffff


	//----- nvinfo : EIATTR_COOP_GROUP_INSTR_OFFSETS
	.align		4
.L_226:
        /*08b8*/ 	.byte	0x04, 0x28
        /*08ba*/ 	.short	(.L_228 - .L_227)


	//   ....[0]....
.L_227:
        /*08bc*/ 	.word	0x000040c0


	//   ....[1]....
        /*08c0*/ 	.word	0x00004130


	//   ....[2]....
        /*08c4*/ 	.word	0x000041a0


	//   ....[3]....
        /*08c8*/ 	.word	0x000042b0


	//   ....[4]....
        /*08cc*/ 	.word	0x000043c0


	//   ....[5]....
        /*08d0*/ 	.word	0x00004470


	//   ....[6]....
        /*08d4*/ 	.word	0x00004590


	//   ....[7]....
        /*08d8*/ 	.word	0x000045d0


	//   ....[8]....
        /*08dc*/ 	.word	0x00009300


	//   ....[9]....
        /*08e0*/ 	.word	0x000093d0


	//   ....[10]....
        /*08e4*/ 	.word	0x00009400


	//   ....[11]....
        /*08e8*/ 	.word	0x00009410


	//   ....[12]....
        /*08ec*/ 	.word	0x00009850


	//   ....[13]....
        /*08f0*/ 	.word	0x00009a80


	//   ....[14]....
        /*08f4*/ 	.word	0x00009aa0


	//   ....[15]....
        /*08f8*/ 	.word	0x00009ac0


	//   ....[16]....
        /*08fc*/ 	.word	0x0000f4e0


	//   ....[17]....
        /*0900*/ 	.word	0x0000f710


	//   ....[18]....
        /*0904*/ 	.word	0x0000f740


	//   ....[19]....
        /*0908*/ 	.word	0x0000f7c0


	//   ....[20]....
        /*090c*/ 	.word	0x0000f810


	//   ....[21]....
        /*0910*/ 	.word	0x0000f8f0


	//   ....[22]....
        /*0914*/ 	.word	0x0000fa70


	//   ....[23]....
        /*0918*/ 	.word	0x0000fa90


	//   ....[24]....
        /*091c*/ 	.word	0x00014010


	//   ....[25]....
        /*0920*/ 	.word	0x000140a0


	//   ....[26]....
        /*0924*/ 	.word	0x00014120


	//   ....[27]....
        /*0928*/ 	.word	0x00014170


	//   ....[28]....
        /*092c*/ 	.word	0x000141b0


	//   ....[29]....
        /*0930*/ 	.word	0x00014250


	//   ....[30]....
        /*0934*/ 	.word	0x00014350


	//   ....[31]....
        /*0938*/ 	.word	0x00014420


	//   ....[32]....
        /*093c*/ 	.word	0x00016f30


	//   ....[33]....
        /*0940*/ 	.word	0x00016f40


	//   ....[34]....
        /*0944*/ 	.word	0x00016f50


	//   ....[35]....
        /*0948*/ 	.word	0x00016f60


	//   ....[36]....
        /*094c*/ 	.word	0x00016f90


	//   ....[37]....
        /*0950*/ 	.word	0x00016fb0


	//   ....[38]....
        /*0954*/ 	.word	0x00016ff0


	//   ....[39]....
        /*0958*/ 	.word	0x00017030


	//----- nvinfo : EIATTR_EXIT_INSTR_OFFSETS
	.align		4
.L_228:
        /*095c*/ 	.byte	0x04, 0x1c
        /*095e*/ 	.short	(.L_230 - .L_229)


	//   ....[0]....
.L_229:
        /*0960*/ 	.word	0x000004d0


	//   ....[1]....
        /*0964*/ 	.word	0x00018ff0


	//   ....[2]....
        /*0968*/ 	.word	0x000190c0


	//   ....[3]....
        /*096c*/ 	.word	0x0001a060


	//   ....[4]....
        /*0970*/ 	.word	0x0001a0e0


	//----- nvinfo : EIATTR_CTAIDZ_USED
	.align		4
.L_230:
        /*0974*/ 	.byte	0x01, 0x04
	.zero		2


	//----- nvinfo : EIATTR_CRS_STACK_SIZE
	.align		4
        /*0978*/ 	.byte	0x04, 0x1e
        /*097a*/ 	.short	(.L_232 - .L_231)
.L_231:
        /*097c*/ 	.word	0x00000000
.L_232:


//--------------------- .nv.info._ZN5flash16flash_fwd_kernelI23Flash_fwd_kernel_traitsILi128ELi128ELi64ELi4ELb0ELb0EN7cutlass10bfloat16_tE19Flash_kernel_traitsILi128ELi128ELi64ELi4ES3_EELb0ELb1ELb0ELb0ELb0ELb0ELb0ELb0EEEvNS_16Flash_fwd_paramsE --------------------------
	.section	.nv.info._ZN5flash16flash_fwd_kernelI23Flash_fwd_kernel_traitsILi128ELi128ELi64ELi4ELb0ELb0EN7cutlass10bfloat16_tE19Flash_kernel_traitsILi128ELi128ELi64ELi4ES3_EELb0ELb1ELb0ELb0ELb0ELb0ELb0ELb0EEEvNS_16Flash_fwd_paramsE,"",@"SHT_CUDA_INFO"
	.sectionflags	@""
	.align	4


	//----- nvinfo : EIATTR_CUDA_API_VERSION
	.align		4
        /*0000*/ 	.byte	0x04, 0x37
        /*0002*/ 	.short	(.L_234 - .L_233)
.L_233:
        /*0004*/ 	.word	0x00000082


	//----- nvinfo : EIATTR_SW2861232_WAR
	.align		4
.L_234:
        /*0008*/ 	.byte	0x01, 0x35
	.zero		2


	//----- nvinfo : EIATTR_PARAM_CBANK
	.align		4
        /*000c*/ 	.byte	0x04, 0x0a
        /*000e*/ 	.short	(.L_236 - .L_235)
	.align		4
.L_235:
        /*0010*/ 	.word	index@(.nv.constant0._ZN5flash16flash_fwd_kernelI23Flash_fwd_kernel_traitsILi128ELi128ELi64ELi4ELb0ELb0EN7cutlass10bfloat16_tE19Flash_kernel_traitsILi128ELi128ELi64ELi4ES3_EELb0ELb1ELb0ELb0ELb0ELb0ELb0ELb0EEEvNS_16Flash_fwd_paramsE)
        /*0014*/ 	.short	0x0160
        /*0016*/ 	.short	0x01d0


	//----- nvinfo : EIATTR_CBANK_PARAM_SIZE
	.align		4
.L_236:
        /*0018*/ 	.byte	0x03, 0x19
        /*001a*/ 	.short	0x01d0


	//----- nvinfo : EIATTR_KPARAM_INFO
	.align		4
        /*001c*/ 	.byte	0x04, 0x17
        /*001e*/ 	.short	(.L_238 - .L_237)
.L_237:
        /*0020*/ 	.word	0x00000000
        /*0024*/ 	.short	0x0000
        /*0026*/ 	.short	0x0000
        /*0028*/ 	.byte	0x00, 0xf0, 0x41, 0x07


	//----- nvinfo : EIATTR_MAXREG_COUNT
	.align		4
.L_238:
        /*002c*/ 	.byte	0x03, 0x1b
        /*002e*/ 	.short	0x00ff


	//----- nvinfo : EIATTR_NUM_BARRIERS
	.align		4
        /*0030*/ 	.byte	0x02, 0x4c
        /*0032*/ 	.byte	0x01
	.zero		1


	//----- nvinfo : EIATTR_ANNOTATIONS
	.align		4
        /*0034*/ 	.byte	0x04, 0x55
        /*0036*/ 	.short	(.L_240 - .L_239)


	//   ....[0]....
.L_239:
        /* <DEDUP_REMOVED lines=90> */


	//----- nvinfo : EIATTR_MERCURY_ISA_VERSION
	.align		4
.L_240:
        /*05c0*/ 	.byte	0x03, 0x5f
        /*05c2*/ 	.short	0x0000


	//----- nvinfo : EIATTR_COOP_GROUP_MASK_REGIDS
	.align		4
        /*05c4*/ 	.byte	0x04, 0x29
        /*05c6*/ 	.short	(.L_242 - .L_241)


	//   ....[0]....
.L_241:
        /*05c8*/ 	.word	0xffffffff


	//   ....[1]....
        /*05cc*/ 	.word	0xffffffff


	//   ....[2]....
        /*05d0*/ 	.word	0xffffffff


	//   ....[3]....
        /*05d4*/ 	.word	0xffffffff


	//   ....[4]....
        /*05d8*/ 	.word	0xffffffff


	//   ....[5]....
        /*05dc*/ 	.word	0xffffffff


	//   ....[6]....
        /*05e0*/ 	.word	0xffffffff


	//   ....[7]....
        /*05e4*/ 	.word	0xffffffff


	//   ....[8]....
        /*05e8*/ 	.word	0xffffffff


	//   ....[9]....
        /*05ec*/ 	.word	0xffffffff


	//   ....[10]....
        /*05f0*/ 	.word	0xffffffff


	//   ....[11]....
        /*05f4*/ 	.word	0xffffffff


	//   ....[12]....
        /*05f8*/ 	.word	0xffffffff


	//   ....[13]....
        /*05fc*/ 	.word	0xffffffff


	//   ....[14]....
        /*0600*/ 	.word	0xffffffff


	//   ....[15]....
        /*0604*/ 	.word	0xffffffff


	//   ....[16]....
        /*0608*/ 	.word	0xffffffff


	//   ....[17]....
        /*060c*/ 	.word	0xffffffff


	//   ....[18]....
        /*0610*/ 	.word	0xffffffff


	//   ....[19]....
        /*0614*/ 	.word	0xffffffff


	//   ....[20]....
        /*0618*/ 	.word	0xffffffff


	//   ....[21]....
        /*061c*/ 	.word	0xffffffff


	//   ....[22]....
        /*0620*/ 	.word	0xffffffff


	//   ....[23]....
        /*0624*/ 	.word	0xffffffff


	//   ....[24]....
        /*0628*/ 	.word	0xffffffff


	//   ....[25]....
        /*062c*/ 	.word	0xffffffff


	//   ....[26]....
        /*0630*/ 	.word	0xffffffff


	//   ....[27]....
        /*0634*/ 	.word	0xffffffff


	//   ....[28]....
        /*0638*/ 	.word	0xffffffff


	//   ....[29]....
        /*063c*/ 	.word	0xffffffff


	//   ....[30]....
        /*0640*/ 	.word	0xffffffff


	//   ....[31]....
        /*0644*/ 	.word	0xffffffff


	//   ....[32]....
        /*0648*/ 	.word	0xffffffff


	//   ....[33]....
        /*064c*/ 	.word	0xffffffff


	//   ....[34]....
        /*0650*/ 	.word	0xffffffff


	//   ....[35]....
        /*0654*/ 	.word	0xffffffff


	//   ....[36]....
        /*0658*/ 	.word	0xffffffff


	//   ....[37]....
        /*065c*/ 	.word	0xffffffff


	//   ....[38]....
        /*0660*/ 	.word	0xffffffff


	//   ....[39]....
        /*0664*/ 	.word	0xffffffff


	//----- nvinfo : EIATTR_COOP_GROUP_INSTR_OFFSETS
	.align		4
.L_242:
        /*0668*/ 	.byte	0x04, 0x28
        /*066a*/ 	.short	(.L_244 - .L_243)


	//   ....[0]....
.L_243:
        /*066c*/ 	.word	0x00004bf0


	//   ....[1]....
        /*0670*/ 	.word	0x00004cd0


	//   ....[2]....
        /*0674*/ 	.word	0x00004d40


	//   ....[3]....
        /*0678*/ 	.word	0x00004d90


	//   ....[4]....
        /*067c*/ 	.word	0x00005100


	//   ....[5]....
        /*0680*/ 	.word	0x00005200


	//   ....[6]....
        /*0684*/ 	.word	0x000053a0


	//   ....[7]....
        /*0688*/ 	.word	0x00005460


	//   ....[8]....
        /*068c*/ 	.word	0x00009c10


	//   ....[9]....
        /*0690*/ 	.word	0x00009d60


	//   ....[10]....
        /*0694*/ 	.word	0x00009d90


	//   ....[11]....
        /*0698*/ 	.word	0x00009e50


	//   ....[12]....
        /*069c*/ 	.word	0x00009e80


	//   ....[13]....
        /*06a0*/ 	.word	0x00009ef0


	//   ....[14]....
        /*06a4*/ 	.word	0x00009f30


	//   ....[15]....
        /*06a8*/ 	.word	0x0000a040


	//   ....[16]....
        /*06ac*/ 	.word	0x0000f3a0


	//   ....[17]....
        /*06b0*/ 	.word	0x0000f430


	//   ....[18]....
        /*06b4*/ 	.word	0x0000f4d0


	//   ....[19]....
        /*06b8*/ 	.word	0x0000f4f0


	//   ....[20]....
        /*06bc*/ 	.word	0x0000f530


	//   ....[21]....
        /*06c0*/ 	.word	0x0000f560


	//   ....[22]....
        /*06c4*/ 	.word	0x0000f5b0


	//   ....[23]....
        /*06c8*/ 	.word	0x0000f6b0


	//   ....[24]....
        /*06cc*/ 	.word	0x00013210


	//   ....[25]....
        /*06d0*/ 	.word	0x000133a0


	//   ....[26]....
        /*06d4*/ 	.word	0x000133e0


	//   ....[27]....
        /*06d8*/ 	.word	0x00013400


	//   ....[28]....
        /*06dc*/ 	.word	0x00013410


	//   ....[29]....
        /*06e0*/ 	.word	0x00013450


	//   ....[30]....
        /*06e4*/ 	.word	0x00013490


	//   ....[31]....
        /*06e8*/ 	.word	0x000134c0


	//   ....[32]....
        /*06ec*/ 	.word	0x00015d60


	//   ....[33]....
        /*06f0*/ 	.word	0x00015d70


	//   ....[34]....
        /*06f4*/ 	.word	0x00015d80


	//   ....[35]....
        /*06f8*/ 	.word	0x00015da0


	//   ....[36]....
        /*06fc*/ 	.word	0x00015db0


	//   ....[37]....
        /*0700*/ 	.word	0x00015de0


	//   ....[38]....
        /*0704*/ 	.word	0x00015df0


	//   ....[39]....
        /*0708*/ 	.word	0x00015e40


	//----- nvinfo : EIATTR_EXIT_INSTR_OFFSETS
	.align		4
.L_244:
        /*070c*/ 	.byte	0x04, 0x1c
        /*070e*/ 	.short	(.L_246 - .L_245)


	//   ....[0]....
.L_245:
        /*0710*/ 	.word	0x000004d0


	//   ....[1]....
        /*0714*/ 	.word	0x00017fa0


	//   ....[2]....
        /*0718*/ 	.word	0x00018080


	//   ....[3]....
        /*071c*/ 	.word	0x000180a0


	//   ....[4]....
        /*0720*/ 	.word	0x00019150


	//   ....[5]....
        /*0724*/ 	.word	0x000191d0


	//----- nvinfo : EIATTR_CTAIDZ_USED
	.align		4
.L_246:
        /*0728*/ 	.byte	0x01, 0x04
	.zero		2


	//----- nvinfo : EIATTR_CRS_STACK_SIZE
	.align		4
        /*072c*/ 	.byte	0x04, 0x1e
        /*072e*/ 	.short	(.L_248 - .L_247)
.L_247:
        /*0730*/ 	.word	0x00000000
.L_248:


//--------------------- .nv.info._ZN5flash16flash_fwd_kernelI23Flash_fwd_kernel_traitsILi128ELi128ELi64ELi4ELb0ELb0EN7cutlass10bfloat16_tE19Flash_kernel_traitsILi128ELi128ELi64ELi4ES3_EELb0ELb1ELb0ELb0ELb0ELb0ELb1ELb0EEEvNS_16Flash_fwd_paramsE --------------------------
	.section	.nv.info._ZN5flash16flash_fwd_kernelI23Flash_fwd_kernel_traitsILi128ELi128ELi64ELi4ELb0ELb0EN7cutlass10bfloat16_tE19Flash_kernel_traitsILi128ELi128ELi64ELi4ES3_EELb0ELb1ELb0ELb0ELb0ELb0ELb1ELb0EEEvNS_16Flash_fwd_paramsE,"",@"SHT_CUDA_INFO"
	.sectionflags	@""
	.align	4


	//----- nvinfo : EIATTR_CUDA_API_VERSION
	.align		4
        /*0000*/ 	.byte	0x04, 0x37
        /*0002*/ 	.short	(.L_250 - .L_249)
.L_249:
        /*0004*/ 	.word	0x00000082


	//----- nvinfo : EIATTR_SW2861232_WAR
	.align		4
.L_250:
        /*0008*/ 	.byte	0x01, 0x35
	.zero		2


	//----- nvinfo : EIATTR_PARAM_CBANK
	.align		4
        /*000c*/ 	.byte	0x04, 0x0a
        /*000e*/ 	.short	(.L_252 - .L_251)
	.align		4
.L_251:
        /*0010*/ 	.word	index@(.nv.constant0._ZN5flash16flash_fwd_kernelI23Flash_fwd_kernel_traitsILi128ELi128ELi64ELi4ELb0ELb0EN7cutlass10bfloat16_tE19Flash_kernel_traitsILi128ELi128ELi64ELi4ES3_EELb0ELb1ELb0ELb0ELb0ELb0ELb1ELb0EEEvNS_16Flash_fwd_paramsE)
        /*0014*/ 	.short	0x0160
        /*0016*/ 	.short	0x01d0


	//----- nvinfo : EIATTR_CBANK_PARAM_SIZE
	.align		4
.L_252:
        /*0018*/ 	.byte	0x03, 0x19
        /*001a*/ 	.short	0x01d0


	//----- nvinfo : EIATTR_KPARAM_INFO
	.align		4
        /*001c*/ 	.byte	0x04, 0x17
        /*001e*/ 	.short	(.L_254 - .L_253)
.L_253:
        /*0020*/ 	.word	0x00000000
        /*0024*/ 	.short	0x0000
        /*0026*/ 	.short	0x0000
        /*0028*/ 	.byte	0x00, 0xf0, 0x41, 0x07


	//----- nvinfo : EIATTR_MAXREG_COUNT
	.align		4
.L_254:
        /*002c*/ 	.byte	0x03, 0x1b
        /*002e*/ 	.short	0x00ff


	//----- nvinfo : EIATTR_NUM_BARRIERS
	.align		4
        /*0030*/ 	.byte	0x02, 0x4c
        /*0032*/ 	.byte	0x01
	.zero		1


	//----- nvinfo : EIATTR_ANNOTATIONS
	.align		4
        /*0034*/ 	.byte	0x04, 0x55
        /*0036*/ 	.short	(.L_256 - .L_255)


	//   ....[0]....
.L_255:
        /* <DEDUP_REMOVED lines=112> */


	//----- nvinfo : EIATTR_MERCURY_ISA_VERSION
	.align		4
.L_256:
        /*0720*/ 	.byte	0x03, 0x5f
        /*0722*/ 	.short	0x0000


	//----- nvinfo : EIATTR_COOP_GROUP_MASK_REGIDS
	.align		4
        /*0724*/ 	.byte	0x04, 0x29
        /*0726*/ 	.short	(.L_258 - .L_257)


	//   ....[0]....
.L_257:
        /*0728*/ 	.word	0xffffffff


	//   ....[1]....
        /*072c*/ 	.word	0xffffffff


	//   ....[2]....
        /*0730*/ 	.word	0xffffffff


	//   ....[3]....
        /*0734*/ 	.word	0xffffffff


	//   ....[4]....
        /*0738*/ 	.word	0xffffffff


	//   ....[5]....
        /*073c*/ 	.word	0xffffffff


	//   ....[6]....
        /*0740*/ 	.word	0xffffffff


	//   ....[7]....
        /*0744*/ 	.word	0xffffffff


	//   ....[8]....
        /*0748*/ 	.word	0xffffffff


	//   ....[9]....
        /*074c*/ 	.word	0xffffffff


	//   ....[10]....
        /*0750*/ 	.word	0xffffffff


	//   ....[11]....
        /*0754*/ 	.word	0xffffffff


	//   ....[12]....
        /*0758*/ 	.word	0xffffffff


	//   ....[13]....
        /*075c*/ 	.word	0xffffffff


	//   ....[14]....
        /*0760*/ 	.word	0xffffffff


	//   ....[15]....
        /*0764*/ 	.word	0xffffffff


	//   ....[16]....
        /*0768*/ 	.word	0xffffffff


	//   ....[17]....
        /*076c*/ 	.word	0xffffffff


	//   ....[18]....
        /*0770*/ 	.word	0xffffffff


	//   ....[19]....
        /*0774*/ 	.word	0xffffffff


	//   ....[20]....
        /*0778*/ 	.word	0xffffffff


	//   ....[21]....
        /*077c*/ 	.word	0xffffffff


	//   ....[22]....
        /*0780*/ 	.word	0xffffffff


	//   ....[23]....
        /*0784*/ 	.word	0xffffffff


	//   ....[24]....
        /*0788*/ 	.word	0xffffffff


	//   ....[25]....
        /*078c*/ 	.word	0xffffffff


	//   ....[26]....
        /*0790*/ 	.word	0xffffffff


	//   ....[27]....
        /*0794*/ 	.word	0xffffffff


	//   ....[28]....
        /*0798*/ 	.word	0xffffffff


	//   ....[29]....
        /*079c*/ 	.word	0xffffffff


	//   ....[30]....
        /*07a0*/ 	.word	0xffffffff


	//   ....[31]....
        /*07a4*/ 	.word	0xffffffff


	//   ....[32]....
        /*07a8*/ 	.word	0xffffffff


	//   ....[33]....
        /*07ac*/ 	.word	0xffffffff


	//   ....[34]....
        /*07b0*/ 	.word	0xffffffff


	//   ....[35]....
        /*07b4*/ 	.word	0xffffffff


	//   ....[36]....
        /*07b8*/ 	.word	0xffffffff


	//   ....[37]....
        /*07bc*/ 	.word	0xffffffff


	//   ....[38]....
        /*07c0*/ 	.word	0xffffffff


	//   ....[39]....
        /*07c4*/ 	.word	0xffffffff


	//----- nvinfo : EIATTR_COOP_GROUP_INSTR_OFFSETS
	.align		4
.L_258:
        /*07c8*/ 	.byte	0x04, 0x28
        /*07ca*/ 	.short	(.L_260 - .L_259)


	//   ....[0]....
.L_259:
        /*07cc*/ 	.word	0x00005420


	//   ....[1]....
        /*07d0*/ 	.word	0x00005500


	//   ....[2]....
        /*07d4*/ 	.word	0x00005570


	//   ....[3]....
        /*07d8*/ 	.word	0x000055d0


	//   ....[4]....
        /*07dc*/ 	.word	0x00005930


	//   ....[5]....
        /*07e0*/ 	.word	0x00005a50


	//   ....[6]....
        /*07e4*/ 	.word	0x00005bd0


	//   ....[7]....
        /*07e8*/ 	.word	0x00005c80


	//   ....[8]....
        /*07ec*/ 	.word	0x0000ad20


	//   ....[9]....
        /*07f0*/ 	.word	0x0000ae70


	//   ....[10]....
        /*07f4*/ 	.word	0x0000aea0


	//   ....[11]....
        /*07f8*/ 	.word	0x0000af60


	//   ....[12]....
        /*07fc*/ 	.word	0x0000af90


	//   ....[13]....
        /*0800*/ 	.word	0x0000b000


	//   ....[14]....
        /*0804*/ 	.word	0x0000b050


	//   ....[15]....
        /*0808*/ 	.word	0x0000b130


	//   ....[16]....
        /*080c*/ 	.word	0x00010ec0


	//   ....[17]....
        /*0810*/ 	.word	0x00011110


	//   ....[18]....
        /*0814*/ 	.word	0x000111a0


	//   ....[19]....
        /*0818*/ 	.word	0x000111c0


	//   ....[20]....
        /*081c*/ 	.word	0x00011200


	//   ....[21]....
        /*0820*/ 	.word	0x00011230


	//   ....[22]....
        /*0824*/ 	.word	0x00011280


	//   ....[23]....
        /*0828*/ 	.word	0x000113a0


	//   ....[24]....
        /*082c*/ 	.word	0x00015920


	//   ....[25]....
        /*0830*/ 	.word	0x00015ab0


	//   ....[26]....
        /*0834*/ 	.word	0x00015ae0


	//   ....[27]....
        /*0838*/ 	.word	0x00015b00


	//   ....[28]....
        /*083c*/ 	.word	0x00015b20


	//   ....[29]....
        /*0840*/ 	.word	0x00015be0


	//   ....[30]....
        /*0844*/ 	.word	0x00015c20


	//   ....[31]....
        /*0848*/ 	.word	0x00015c70


	//   ....[32]....
        /*084c*/ 	.word	0x00018a10


	//   ....[33]....
        /*0850*/ 	.word	0x00018a20


	//   ....[34]....
        /*0854*/ 	.word	0x00018a30


	//   ....[35]....
        /*0858*/ 	.word	0x00018a50


	//   ....[36]....
        /*085c*/ 	.word	0x00018a60


	//   ....[37]....
        /*0860*/ 	.word	0x00018a90


	//   ....[38]....
        /*0864*/ 	.word	0x00018aa0


	//   ....[39]....
        /*0868*/ 	.word	0x00018af0


	//----- nvinfo : EIATTR_EXIT_INSTR_OFFSETS
	.align		4
.L_260:
        /*086c*/ 	.byte	0x04, 0x1c
        /*086e*/ 	.short	(.L_262 - .L_261)


	//   ....[0]....
.L_261:
        /*0870*/ 	.word	0x000004d0


	//   ....[1]....
        /*0874*/ 	.word	0x0001ac50


	//   ....[2]....
        /*0878*/ 	.word	0x0001ad30


	//   ....[3]....
        /*087c*/ 	.word	0x0001ad50


	//   ....[4]....
        /*0880*/ 	.word	0x0001be00


	//   ....[5]....
        /*0884*/ 	.word	0x0001be80


	//----- nvinfo : EIATTR_CTAIDZ_USED
	.align		4
.L_262:
        /*0888*/ 	.byte	0x01, 0x04
	.zero		2


	//----- nvinfo : EIATTR_CRS_STACK_SIZE
	.align		4
        /*088c*/ 	.byte	0x04, 0x1e
        /*088e*/ 	.short	(.L_264 - .L_263)
.L_263:
        /*0890*/ 	.word	0x00000000
.L_264:


//--------------------- .nv.info._ZN5flash16flash_fwd_kernelI23Flash_fwd_kernel_traitsILi128ELi128ELi64ELi4ELb0ELb0EN7cutlass10bfloat16_tE19Flash_kernel_traitsILi128ELi128ELi64ELi4ES3_EELb0ELb1ELb0ELb1ELb0ELb0ELb0ELb0EEEvNS_16Flash_fwd_paramsE --------------------------
	.section	.nv.info._ZN5flash16flash_fwd_kernelI23Flash_fwd_kernel_traitsILi128ELi128ELi64ELi4ELb0ELb0EN7cutlass10bfloat16_tE19Flash_kernel_traitsILi128ELi128ELi64ELi4ES3_EELb0ELb1ELb0ELb1ELb0ELb0ELb0ELb0EEEvNS_16Flash_fwd_paramsE,"",@"SHT_CUDA_INFO"
	.sectionflags	@""
	.align	4


	//----- nvinfo : EIATTR_CUDA_API_VERSION
	.align		4
        /*0000*/ 	.byte	0x04, 0x37
        /*0002*/ 	.short	(.L_266 - .L_265)
.L_265:
        /*0004*/ 	.word	0x00000082


	//----- nvinfo : EIATTR_SW2861232_WAR
	.align		4
.L_266:
        /*0008*/ 	.byte	0x01, 0x35
	.zero		2


	//----- nvinfo : EIATTR_PARAM_CBANK
	.align		4
        /*000c*/ 	.byte	0x04, 0x0a
        /*000e*/ 	.short	(.L_268 - .L_267)
	.align		4
.L_267:
        /*0010*/ 	.word	index@(.nv.constant0._ZN5flash16flash_fwd_kernelI23Flash_fwd_kernel_traitsILi128ELi128ELi64ELi4ELb0ELb0EN7cutlass10bfloat16_tE19Flash_kernel_traitsILi128ELi128ELi64ELi4ES3_EELb0ELb1ELb0ELb1ELb0ELb0ELb0ELb0EEEvNS_16Flash_fwd_paramsE)
        /*0014*/ 	.short	0x0160
        /*0016*/ 	.short	0x01d0


	//----- nvinfo : EIATTR_CBANK_PARAM_SIZE
	.align		4
.L_268:
        /*0018*/ 	.byte	0x03, 0x19
        /*001a*/ 	.short	0x01d0


	//----- nvinfo : EIATTR_KPARAM_INFO
	.align		4
        /*001c*/ 	.byte	0x04, 0x17
        /*001e*/ 	.short	(.L_270 - .L_269)
.L_269:
        /*0020*/ 	.word	0x00000000
        /*0024*/ 	.short	0x0000
        /*0026*/ 	.short	0x0000
        /*0028*/ 	.byte	0x00, 0xf0, 0x41, 0x07


	//----- nvinfo : EIATTR_MAXREG_COUNT
	.align		4
.L_270:
        /*002c*/ 	.byte	0x03, 0x1b
        /*002e*/ 	.short	0x00ff


	//----- nvinfo : EIATTR_NUM_BARRIERS
	.align		4
        /*0030*/ 	.byte	0x02, 0x4c
        /*0032*/ 	.byte	0x01
	.zero		1


	//----- nvinfo : EIATTR_ANNOTATIONS
	.align		4
        /*0034*/ 	.byte	0x04, 0x55
        /*0036*/ 	.short	(.L_272 - .L_271)


	//   ....[0]....
.L_271:
        /* <DEDUP_REMOVED lines=60> */


	//----- nvinfo : EIATTR_MERCURY_ISA_VERSION
	.align		4
.L_272:
        /*03e0*/ 	.byte	0x03, 0x5f
        /*03e2*/ 	.short	0x0000


	//----- nvinfo : EIATTR_COOP_GROUP_MASK_REGIDS
	.align		4
        /*03e4*/ 	.byte	0x04, 0x29
        /*03e6*/ 	.short	(.L_274 - .L_273)


	//   ....[0]....
.L_273:
        /*03e8*/ 	.word	0xffffffff


	//   ....[1]....
        /*03ec*/ 	.word	0xffffffff


	//   ....[2]....
        /*03f0*/ 	.word	0xffffffff


	//   ....[3]....
        /*03f4*/ 	.word	0xffffffff


	//   ....[4]....
        /*03f8*/ 	.word	0xffffffff


	//   ....[5]....
        /*03fc*/ 	.word	0xffffffff


	//   ....[6]....
        /*0400*/ 	.word	0xffffffff


	//   ....[7]....
        /*0404*/ 	.word	0xffffffff


	//   ....[8]....
        /*0408*/ 	.word	0xffffffff


	//   ....[9]....
        /*040c*/ 	.word	0xffffffff


	//   ....[10]....
        /*0410*/ 	.word	0xffffffff


	//   ....[11]....
        /*0414*/ 	.word	0xffffffff


	//   ....[12]....
        /*0418*/ 	.word	0xffffffff


	//   ....[13]....
        /*041c*/ 	.word	0xffffffff


	//   ....[14]....
        /*0420*/ 	.word	0xffffffff


	//   ....[15]....
        /*0424*/ 	.word	0xffffffff


	//   ....[16]....
        /*0428*/ 	.word	0xffffffff


	//   ....[17]....
        /*042c*/ 	.word	0xffffffff


	//   ....[18]....
        /*0430*/ 	.word	0xffffffff


	//   ....[19]....
        /*0434*/ 	.word	0xffffffff


	//   ....[20]....
        /*0438*/ 	.word	0xffffffff


	//   ....[21]....
        /*043c*/ 	.word	0xffffffff


	//   ....[22]....
        /*0440*/ 	.word	0xffffffff


	//   ....[23]....
        /*0444*/ 	.word	0xffffffff


	//   ....[24]....
        /*0448*/ 	.word	0xffffffff


	//   ....[25]....
        /*044c*/ 	.word	0xffffffff


	//   ....[26]....
        /*0450*/ 	.word	0xffffffff


	//   ....[27]....
        /*0454*/ 	.word	0xffffffff


	//   ....[28]....
        /*0458*/ 	.word	0xffffffff


	//   ....[29]....
        /*045c*/ 	.word	0xffffffff


	//   ....[30]....
        /*0460*/ 	.word	0xffffffff


	//   ....[31]....
        /*0464*/ 	.word	0xffffffff


	//   ....[32]....
        /*0468*/ 	.word	0xffffffff


	//   ....[33]....
        /*046c*/ 	.word	0xffffffff


	//   ....[34]....
        /*0470*/ 	.word	0xffffffff


	//   ....[35]....
        /*0474*/ 	.word	0xffffffff


	//   ....[36]....
        /*0478*/ 	.word	0xffffffff


	//   ....[37]....
        /*047c*/ 	.word	0xffffffff


	//   ....[38]....
        /*0480*/ 	.word	0xffffffff


	//   ....[39]....
        /*0484*/ 	.word	0xffffffff


	//----- nvinfo : EIATTR_COOP_GROUP_INSTR_OFFSETS
	.align		4
.L_274:
        /*0488*/ 	.byte	0x04, 0x28
        /*048a*/ 	.short	(.L_276 - .L_275)


	//   ....[0]....
.L_275:
        /*048c*/ 	.word	0x00005250


	//   ....[1]....
        /*0490*/ 	.word	0x00005330


	//   ....[2]....
        /*0494*/ 	.word	0x000053a0


	//   ....[3]....
        /*0498*/ 	.word	0x000053e0


	//   ....[4]....
        /*049c*/ 	.word	0x00005750


	//   ....[5]....
        /*04a0*/ 	.word	0x00005870


	//   ....[6]....
        /*04a4*/ 	.word	0x00005a20


	//   ....[7]....
        /*04a8*/ 	.word	0x00005af0


	//   ....[8]....
        /*04ac*/ 	.word	0x0000a700


	//   ....[9]....
        /*04b0*/ 	.word	0x0000a720


	//   ....[10]....
        /*04b4*/ 	.word	0x0000a8f0


	//   ....[11]....
        /*04b8*/ 	.word	0x0000a980


	//   ....[12]....
        /*04bc*/ 	.word	0x0000a9d0


	//   ....[13]....
        /*04c0*/ 	.word	0x0000a9e0


	//   ....[14]....
        /*04c4*/ 	.word	0x0000aa30


	//   ....[15]....
        /*04c8*/ 	.word	0x0000aae0


	//   ....[16]....
        /*04cc*/ 	.word	0x0000fea0


	//   ....[17]....
        /*04d0*/ 	.word	0x0000ffa0


	//   ....[18]....
        /*04d4*/ 	.word	0x00010000


	//   ....[19]....
        /*04d8*/ 	.word	0x00010060


	//   ....[20]....
        /*04dc*/ 	.word	0x000100a0


	//   ....[21]....
        /*04e0*/ 	.word	0x00010100


	//   ....[22]....
        /*04e4*/ 	.word	0x00010140


	//   ....[23]....
        /*04e8*/ 	.word	0x00010200


	//   ....[24]....
        /*04ec*/ 	.word	0x00014880


	//   ....[25]....
        /*04f0*/ 	.word	0x000148f0


	//   ....[26]....
        /*04f4*/ 	.word	0x00014990


	//   ....[27]....
        /*04f8*/ 	.word	0x000149c0


	//   ....[28]....
        /*04fc*/ 	.word	0x000149d0


	//   ....[29]....
        /*0500*/ 	.word	0x000149f0


	//   ....[30]....
        /*0504*/ 	.word	0x00014a40


	//   ....[31]....
        /*0508*/ 	.word	0x00014a80


	//   ....[32]....
        /*050c*/ 	.word	0x000172b0


	//   ....[33]....
        /*0510*/ 	.word	0x000172c0


	//   ....[34]....
        /*0514*/ 	.word	0x000172d0


	//   ....[35]....
        /*0518*/ 	.word	0x000172e0


	//   ....[36]....
        /*051c*/ 	.word	0x00017310


	//   ....[37]....
        /*0520*/ 	.word	0x00017330


	//   ....[38]....
        /*0524*/ 	.word	0x00017370


	//   ....[39]....
        /*0528*/ 	.word	0x000173b0


	//----- nvinfo : EIATTR_EXIT_INSTR_OFFSETS
	.align		4
.L_276:
        /*052c*/ 	.byte	0x04, 0x1c
        /*052e*/ 	.short	(.L_278 - .L_277)


	//   ....[0]....
.L_277:
        /*0530*/ 	.word	0x000004d0


	//   ....[1]....
        /*0534*/ 	.word	0x00019530


	//   ....[2]....
        /*0538*/ 	.word	0x00019610


	//   ....[3]....
        /*053c*/ 	.word	0x00019630


	//   ....[4]....
        /*0540*/ 	.word	0x0001a6e0


	//   ....[5]....
        /*0544*/ 	.word	0x0001a760


	//----- nvinfo : EIATTR_CTAIDZ_USED
	.align		4
.L_278:
        /*0548*/ 	.byte	0x01, 0x04
	.zero		2


	//----- nvinfo : EIATTR_CRS_STACK_SIZE
	.align		4
        /*054c*/ 	.byte	0x04, 0x1e
        /*054e*/ 	.short	(.L_280 - .L_279)
.L_279:
        /*0550*/ 	.word	0x00000000
.L_280:


//--------------------- .nv.info._ZN5flash16flash_fwd_kernelI23Flash_fwd_kernel_traitsILi128ELi128ELi64ELi4ELb0ELb0EN7cutlass10bfloat16_tE19Flash_kernel_traitsILi128ELi128ELi64ELi4ES3_EELb0ELb1ELb0ELb1ELb0ELb0ELb1ELb0EEEvNS_16Flash_fwd_paramsE --------------------------
	.section	.nv.info._ZN5flash16flash_fwd_kernelI23Flash_fwd_kernel_traitsILi128ELi128ELi64ELi4ELb0ELb0EN7cutlass10bfloat16_tE19Flash_kernel_traitsILi128ELi128ELi64ELi4ES3_EELb0ELb1ELb0ELb1ELb0ELb0ELb1ELb0EEEvNS_16Flash_fwd_paramsE,"",@"SHT_CUDA_INFO"
	.sectionflags	@""
	.align	4


	//----- nvinfo : EIATTR_CUDA_API_VERSION
	.align		4
        /*0000*/ 	.byte	0x04, 0x37
        /*0002*/ 	.short	(.L_282 - .L_281)
.L_281:
        /*0004*/ 	.word	0x00000082


	//----- nvinfo : EIATTR_SW2861232_WAR
	.align		4
.L_282:
        /*0008*/ 	.byte	0x01, 0x35
	.zero		2


	//----- nvinfo : EIATTR_PARAM_CBANK
	.align		4
        /*000c*/ 	.byte	0x04, 0x0a
        /*000e*/ 	.short	(.L_284 - .L_283)
	.align		4
.L_283:
        /*0010*/ 	.word	index@(.nv.constant0._ZN5flash16flash_fwd_kernelI23Flash_fwd_kernel_traitsILi128ELi128ELi64ELi4ELb0ELb0EN7cutlass10bfloat16_tE19Flash_kernel_traitsILi128ELi128ELi64ELi4ES3_EELb0ELb1ELb0ELb1ELb0ELb0ELb1ELb0EEEvNS_16Flash_fwd_paramsE)
        /*0014*/ 	.short	0x0160
        /*0016*/ 	.short	0x01d0


	//----- nvinfo : EIATTR_CBANK_PARAM_SIZE
	.align		4
.L_284:
        /*0018*/ 	.byte	0x03, 0x19
        /*001a*/ 	.short	0x01d0


	//----- nvinfo : EIATTR_KPARAM_INFO
	.align		4
        /*001c*/ 	.byte	0x04, 0x17
        /*001e*/ 	.short	(.L_286 - .L_285)
.L_285:
        /*0020*/ 	.word	0x00000000
        /*0024*/ 	.short	0x0000
        /*0026*/ 	.short	0x0000
        /*0028*/ 	.byte	0x00, 0xf0, 0x41, 0x07


	//----- nvinfo : EIATTR_MAXREG_COUNT
	.align		4
.L_286:
        /*002c*/ 	.byte	0x03, 0x1b
        /*002e*/ 	.short	0x00ff


	//----- nvinfo : EIATTR_NUM_BARRIERS
	.align		4
        /*0030*/ 	.byte	0x02, 0x4c
        /*0032*/ 	.byte	0x01
	.zero		1


	//----- nvinfo : EIATTR_ANNOTATIONS
	.align		4
        /*0034*/ 	.byte	0x04, 0x55
        /*0036*/ 	.short	(.L_288 - .L_287)


	//   ....[0]....
.L_287:
        /* <DEDUP_REMOVED lines=96> */


	//----- nvinfo : EIATTR_MERCURY_ISA_VERSION
	.align		4
.L_288:
        /*0620*/ 	.byte	0x03, 0x5f
        /*0622*/ 	.short	0x0000


	//----- nvinfo : EIATTR_COOP_GROUP_MASK_REGIDS
	.align		4
        /*0624*/ 	.byte	0x04, 0x29
        /*0626*/ 	.short	(.L_290 - .L_289)


	//   ....[0]....
.L_289:
        /*0628*/ 	.word	0xffffffff


	//   ....[1]....
        /*062c*/ 	.word	0xffffffff


	//   ....[2]....
        /*0630*/ 	.word	0xffffffff


	//   ....[3]....
        /*0634*/ 	.word	0xffffffff


	//   ....[4]....
        /*0638*/ 	.word	0xffffffff


	//   ....[5]....
        /*063c*/ 	.word	0xffffffff


	//   ....[6]....
        /*0640*/ 	.word	0xffffffff


	//   ....[7]....
        /*0644*/ 	.word	0xffffffff


	//   ....[8]....
        /*0648*/ 	.word	0xffffffff


	//   ....[9]....
        /*064c*/ 	.word	0xffffffff


	//   ....[10]....
        /*0650*/ 	.word	0xffffffff


	//   ....[11]....
        /*0654*/ 	.word	0xffffffff


	//   ....[12]....
        /*0658*/ 	.word	0xffffffff


	//   ....[13]....
        /*065c*/ 	.word	0xffffffff


	//   ....[14]....
        /*0660*/ 	.word	0xffffffff


	//   ....[15]....
        /*0664*/ 	.word	0xffffffff


	//   ....[16]....
        /*0668*/ 	.word	0xffffffff


	//   ....[17]....
        /*066c*/ 	.word	0xffffffff


	//   ....[18]....
        /*0670*/ 	.word	0xffffffff


	//   ....[19]....
        /*0674*/ 	.word	0xffffffff


	//   ....[20]....
        /*0678*/ 	.word	0xffffffff


	//   ....[21]....
        /*067c*/ 	.word	0xffffffff


	//   ....[22]....
        /*0680*/ 	.word	0xffffffff


	//   ....[23]....
        /*0684*/ 	.word	0xffffffff


	//   ....[24]....
        /*0688*/ 	.word	0xffffffff


	//   ....[25]....
        /*068c*/ 	.word	0xffffffff


	//   ....[26]....
        /*0690*/ 	.word	0xffffffff


	//   ....[27]....
        /*0694*/ 	.word	0xffffffff


	//   ....[28]....
        /*0698*/ 	.word	0xffffffff


	//   ....[29]....
        /*069c*/ 	.word	0xffffffff


	//   ....[30]....
        /*06a0*/ 	.word	0xffffffff


	//   ....[31]....
        /*06a4*/ 	.word	0xffffffff


	//   ....[32]....
        /*06a8*/ 	.word	0xffffffff


	//   ....[33]....
        /*06ac*/ 	.word	0xffffffff


	//   ....[34]....
        /*06b0*/ 	.word	0xffffffff


	//   ....[35]....
        /*06b4*/ 	.word	0xffffffff


	//   ....[36]....
        /*06b8*/ 	.word	0xffffffff


	//   ....[37]....
        /*06bc*/ 	.word	0xffffffff


	//   ....[38]....
        /*06c0*/ 	.word	0xffffffff


	//   ....[39]....
        /*06c4*/ 	.word	0xffffffff


	//----- nvinfo : EIATTR_COOP_GROUP_INSTR_OFFSETS
	.align		4
.L_290:
        /*06c8*/ 	.byte	0x04, 0x28
        /*06ca*/ 	.short	(.L_292 - .L_291)


	//   ....[0]....
.L_291:
        /*06cc*/ 	.word	0x00005a50


	//   ....[1]....
        /*06d0*/ 	.word	0x00005b30


	//   ....[2]....
        /*06d4*/ 	.word	0x00005ba0


	//   ....[3]....
        /*06d8*/ 	.word	0x00005c00


	//   ....[4]....
        /*06dc*/ 	.word	0x00005f80


	//   ....[5]....
        /*06e0*/ 	.word	0x000060a0


	//   ....[6]....
        /*06e4*/ 	.word	0x00006220


	//   ....[7]....
        /*06e8*/ 	.word	0x000062e0


	//   ....[8]....
        /*06ec*/ 	.word	0x0000bca0


	//   ....[9]....
        /*06f0*/ 	.word	0x0000be00


	//   ....[10]....
        /*06f4*/ 	.word	0x0000be30


	//   ....[11]....
        /*06f8*/ 	.word	0x0000beb0


	//   ....[12]....
        /*06fc*/ 	.word	0x0000bef0


	//   ....[13]....
        /*0700*/ 	.word	0x0000bf10


	//   ....[14]....
        /*0704*/ 	.word	0x0000c040


	//   ....[15]....
        /*0708*/ 	.word	0x0000c0d0


	//   ....[16]....
        /*070c*/ 	.word	0x00012060


	//   ....[17]....
        /*0710*/ 	.word	0x00012170


	//   ....[18]....
        /*0714*/ 	.word	0x000121d0


	//   ....[19]....
        /*0718*/ 	.word	0x00012230


	//   ....[20]....
        /*071c*/ 	.word	0x00012270


	//   ....[21]....
        /*0720*/ 	.word	0x000122d0


	//   ....[22]....
        /*0724*/ 	.word	0x00012310


	//   ....[23]....
        /*0728*/ 	.word	0x00012390


	//   ....[24]....
        /*072c*/ 	.word	0x000176e0


	//   ....[25]....
        /*0730*/ 	.word	0x00017790


	//   ....[26]....
        /*0734*/ 	.word	0x00017810


	//   ....[27]....
        /*0738*/ 	.word	0x00017840


	//   ....[28]....
        /*073c*/ 	.word	0x00017860


	//   ....[29]....
        /*0740*/ 	.word	0x00017880


	//   ....[30]....
        /*0744*/ 	.word	0x000178a0


	//   ....[31]....
        /*0748*/ 	.word	0x00017910


	//   ....[32]....
        /*074c*/ 	.word	0x0001a560


	//   ....[33]....
        /*0750*/ 	.word	0x0001a570


	//   ....[34]....
        /*0754*/ 	.word	0x0001a580


	//   ....[35]....
        /*0758*/ 	.word	0x0001a590


	//   ....[36]....
        /*075c*/ 	.word	0x0001a5c0


	//   ....[37]....
        /*0760*/ 	.word	0x0001a5e0


	//   ....[38]....
        /*0764*/ 	.word	0x0001a620


	//   ....[39]....
        /*0768*/ 	.word	0x0001a660


	//----- nvinfo : EIATTR_EXIT_INSTR_OFFSETS
	.align		4
.L_292:
        /*076c*/ 	.byte	0x04, 0x1c
        /*076e*/ 	.short	(.L_294 - .L_293)


	//   ....[0]....
.L_293:
        /*0770*/ 	.word	0x000004d0


	//   ....[1]....
        /*0774*/ 	.word	0x0001c7e0


	//   ....[2]....
        /*0778*/ 	.word	0x0001c8c0


	//   ....[3]....
        /*077c*/ 	.word	0x0001c8e0


	//   ....[4]....
        /*0780*/ 	.word	0x0001d990


	//   ....[5]....
        /*0784*/ 	.word	0x0001da10


	//----- nvinfo : EIATTR_CTAIDZ_USED
	.align		4
.L_294:
        /*0788*/ 	.byte	0x01, 0x04
	.zero		2


	//----- nvinfo : EIATTR_CRS_STACK_SIZE
	.align		4
        /*078c*/ 	.byte	0x04, 0x1e
        /*078e*/ 	.short	(.L_296 - .L_295)
.L_295:
        /*0790*/ 	.word	0x00000000
.L_296:


//--------------------- .nv.info._ZN5flash16flash_fwd_kernelI23Flash_fwd_kernel_traitsILi128ELi64ELi64ELi4ELb0ELb0EN7cutlass10bfloat16_tE19Flash_kernel_traitsILi128ELi64ELi64ELi4ES3_EELb0ELb1ELb0ELb0ELb1ELb1ELb0ELb0EEEvNS_16Flash_fwd_paramsE --------------------------
	.section	.nv.info._ZN5flash16flash_fwd_kernelI23Flash_fwd_kernel_traitsILi128ELi64ELi64ELi4ELb0ELb0EN7cutlass10bfloat16_tE19Flash_kernel_traitsILi128ELi64ELi64ELi4ES3_EELb0ELb1ELb0ELb0ELb1ELb1ELb0ELb0EEEvNS_16Flash_fwd_paramsE,"",@"SHT_CUDA_INFO"
	.sectionflags	@""
	.align	4


	//----- nvinfo : EIATTR_CUDA_API_VERSION
	.align		4
        /*0000*/ 	.byte	0x04, 0x37
        /*0002*/ 	.short	(.L_298 - .L_297)
.L_297:
        /*0004*/ 	.word	0x00000082


	//----- nvinfo : EIATTR_SW2861232_WAR
	.align		4
.L_298:
        /*0008*/ 	.byte	0x01, 0x35
	.zero		2


	//----- nvinfo : EIATTR_PARAM_CBANK
	.align		4
        /*000c*/ 	.byte	0x04, 0x0a
        /*000e*/ 	.short	(.L_300 - .L_299)
	.align		4
.L_299:
        /*0010*/ 	.word	index@(.nv.constant0._ZN5flash16flash_fwd_kernelI23Flash_fwd_kernel_traitsILi128ELi64ELi64ELi4ELb0ELb0EN7cutlass10bfloat16_tE19Flash_kernel_traitsILi128ELi64ELi64ELi4ES3_EELb0ELb1ELb0ELb0ELb1ELb1ELb0ELb0EEEvNS_16Flash_fwd_paramsE)
        /*0014*/ 	.short	0x0160
        /*0016*/ 	.short	0x01d0


	//----- nvinfo : EIATTR_CBANK_PARAM_SIZE
	.align		4
.L_300:
        /*0018*/ 	.byte	0x03, 0x19
        /*001a*/ 	.short	0x01d0


	//----- nvinfo : EIATTR_KPARAM_INFO
	.align		4
        /*001c*/ 	.byte	0x04, 0x17
        /*001e*/ 	.short	(.L_302 - .L_301)
.L_301:
        /*0020*/ 	.word	0x00000000
        /*0024*/ 	.short	0x0000
        /*0026*/ 	.short	0x0000
        /*0028*/ 	.byte	0x00, 0xf0, 0x41, 0x07


	//----- nvinfo : EIATTR_MAXREG_COUNT
	.align		4
.L_302:
        /*002c*/ 	.byte	0x03, 0x1b
        /*002e*/ 	.short	0x00ff


	//----- nvinfo : EIATTR_NUM_BARRIERS
	.align		4
        /*0030*/ 	.byte	0x02, 0x4c
        /*0032*/ 	.byte	0x01
	.zero		1


	//----- nvinfo : EIATTR_MERCURY_ISA_VERSION
	.align		4
        /*0034*/ 	.byte	0x03, 0x5f
        /*0036*/ 	.short	0x0000


	//----- nvinfo : EIATTR_COOP_GROUP_MASK_REGIDS
	.align		4
        /*0038*/ 	.byte	0x04, 0x29
        /*003a*/ 	.short	(.L_304 - .L_303)


	//   ....[0]....
.L_303:
        /*003c*/ 	.word	0xffffffff


	//   ....[1]....
        /*0040*/ 	.word	0xffffffff


	//   ....[2]....
        /*0044*/ 	.word	0xffffffff


	//   ....[3]....
        /*0048*/ 	.word	0xffffffff


	//   ....[4]....
        /*004c*/ 	.word	0xffffffff


	//   ....[5]....
        /*0050*/ 	.word	0xffffffff


	//   ....[6]....
        /*0054*/ 	.word	0xffffffff


	//   ....[7]....
        /*0058*/ 	.word	0xffffffff


	//   ....[8]....
        /*005c*/ 	.word	0xffffffff


	//   ....[9]....
        /*0060*/ 	.word	0xffffffff


	//   ....[10]....
        /*0064*/ 	.word	0xffffffff


	//   ....[11]....
        /*0068*/ 	.word	0xffffffff


	//----- nvinfo : EIATTR_COOP_GROUP_INSTR_OFFSETS
	.align		4
.L_304:
        /*006c*/ 	.byte	0x04, 0x28
        /*006e*/ 	.short	(.L_306 - .L_305)


	//   ....[0]....
.L_305:
        /*0070*/ 	.word	0x00002090


	//   ....[1]....
        /*0074*/ 	.word	0x000020b0


	//   ....[2]....
        /*0078*/ 	.word	0x00002150


	//   ....[3]....
        /*007c*/ 	.word	0x00002160


	//   ....[4]....
        /*0080*/ 	.word	0x00003b70


	//   ....[5]....
        /*0084*/ 	.word	0x00003b90


	//   ....[6]....
        /*0088*/ 	.word	0x00003bc0


	//   ....[7]....
        /*008c*/ 	.word	0x00003bd0


	//   ....[8]....
        /*0090*/ 	.word	0x00004dc0


	//   ....[9]....
        /*0094*/ 	.word	0x00004e00


	//   ....[10]....
        /*0098*/ 	.word	0x00004e70


	//   ....[11]....
        /*009c*/ 	.word	0x00004e90


	//----- nvinfo : EIATTR_EXIT_INSTR_OFFSETS
	.align		4
.L_306:
        /*00a0*/ 	.byte	0x04, 0x1c
        /*00a2*/ 	.short	(.L_308 - .L_307)


	//   ....[0]....
.L_307:
        /*00a4*/ 	.word	0x00000160


	//   ....[1]....
        /*00a8*/ 	.word	0x00005f40


	//   ....[2]....
        /*00ac*/ 	.word	0x00006590


	//   ....[3]....
        /*00b0*/ 	.word	0x00006610


	//----- nvinfo : EIATTR_CTAIDZ_USED
	.align		4
.L_308:
        /*00b4*/ 	.byte	0x01, 0x04
	.zero		2


	//----- nvinfo : EIATTR_CRS_STACK_SIZE
	.align		4
        /*00b8*/ 	.byte	0x04, 0x1e
        /*00ba*/ 	.short	(.L_310 - .L_309)
.L_309:
        /*00bc*/ 	.word	0x00000000
.L_310:


//--------------------- .nv.info._ZN5flash16flash_fwd_kernelI23Flash_fwd_kernel_traitsILi128ELi64ELi64ELi4ELb0ELb0EN7cutlass10bfloat16_tE19Flash_kernel_traitsILi128ELi64ELi64ELi4ES3_EELb0ELb1ELb0ELb0ELb1ELb1ELb1ELb0EEEvNS_16Flash_fwd_paramsE --------------------------
	.section	.nv.info._ZN5flash16flash_fwd_kernelI23Flash_fwd_kernel_traitsILi128ELi64ELi64ELi4ELb0ELb0EN7cutlass10bfloat16_tE19Flash_kernel_traitsILi128ELi64ELi64ELi4ES3_EELb0ELb1ELb0ELb0ELb1ELb1ELb1ELb0EEEvNS_16Flash_fwd_paramsE,"",@"SHT_CUDA_INFO"
	.sectionflags	@""
	.align	4


	//----- nvinfo : EIATTR_CUDA_API_VERSION
	.align		4
        /*0000*/ 	.byte	0x04, 0x37
        /*0002*/ 	.short	(.L_312 - .L_311)
.L_311:
        /*0004*/ 	.word	0x00000082


	//----- nvinfo : EIATTR_SW2861232_WAR
	.align		4
.L_312:
        /*0008*/ 	.byte	0x01, 0x35
	.zero		2


	//----- nvinfo : EIATTR_PARAM_CBANK
	.align		4
        /*000c*/ 	.byte	0x04, 0x0a
        /*000e*/ 	.short	(.L_314 - .L_313)
	.align		4
.L_313:
        /*0010*/ 	.word	index@(.nv.constant0._ZN5flash16flash_fwd_kernelI23Flash_fwd_kernel_traitsILi128ELi64ELi64ELi4ELb0ELb0EN7cutlass10bfloat16_tE19Flash_kernel_traitsILi128ELi64ELi64ELi4ES3_EELb0ELb1ELb0ELb0ELb1ELb1ELb1ELb0EEEvNS_16Flash_fwd_paramsE)
        /*0014*/ 	.short	0x0160
        /*0016*/ 	.short	0x01d0


	//----- nvinfo : EIATTR_CBANK_PARAM_SIZE
	.align		4
.L_314:
        /*0018*/ 	.byte	0x03, 0x19
        /*001a*/ 	.short	0x01d0


	//----- nvinfo : EIATTR_KPARAM_INFO
	.align		4
        /*001c*/ 	.byte	0x04, 0x17
        /*001e*/ 	.short	(.L_316 - .L_315)
.L_315:
        /*0020*/ 	.word	0x00000000
        /*0024*/ 	.short	0x0000
        /*0026*/ 	.short	0x0000
        /*0028*/ 	.byte	0x00, 0xf0, 0x41, 0x07


	//----- nvinfo : EIATTR_MAXREG_COUNT
	.align		4
.L_316:
        /*002c*/ 	.byte	0x03, 0x1b
        /*002e*/ 	.short	0x00ff


	//----- nvinfo : EIATTR_NUM_BARRIERS
	.align		4
        /*0030*/ 	.byte	0x02, 0x4c
        /*0032*/ 	.byte	0x01
	.zero		1


	//----- nvinfo : EIATTR_MERCURY_ISA_VERSION
	.align		4
        /*0034*/ 	.byte	0x03, 0x5f
        /*0036*/ 	.short	0x0000


	//----- nvinfo : EIATTR_COOP_GROUP_MASK_REGIDS
	.align		4
        /*0038*/ 	.byte	0x04, 0x29
        /*003a*/ 	.short	(.L_318 - .L_317)


	//   ....[0]....
.L_317:
        /*003c*/ 	.word	0xffffffff


	//   ....[1]....
        /*0040*/ 	.word	0xffffffff


	//   ....[2]....
        /*0044*/ 	.word	0xffffffff


	//   ....[3]....
        /*0048*/ 	.word	0xffffffff


	//   ....[4]....
        /*004c*/ 	.word	0xffffffff


	//   ....[5]....
        /*0050*/ 	.word	0xffffffff


	//   ....[6]....
        /*0054*/ 	.word	0xffffffff


	//   ....[7]....
        /*0058*/ 	.word	0xffffffff


	//   ....[8]....
        /*005c*/ 	.word	0xffffffff


	//   ....[9]....
        /*0060*/ 	.word	0xffffffff


	//   ....[10]....
        /*0064*/ 	.word	0xffffffff


	//   ....[11]....
        /*0068*/ 	.word	0xffffffff


	//----- nvinfo : EIATTR_COOP_GROUP_INSTR_OFFSETS
	.align		4
.L_318:
        /*006c*/ 	.byte	0x04, 0x28
        /*006e*/ 	.short	(.L_320 - .L_319)


	//   ....[0]....
.L_319:
        /*0070*/ 	.word	0x00002490


	//   ....[1]....
        /*0074*/ 	.word	0x000024b0


	//   ....[2]....
        /*0078*/ 	.word	0x00002550


	//   ....[3]....
        /*007c*/ 	.word	0x00002560


	//   ....[4]....
        /*0080*/ 	.word	0x000043c0


	//   ....[5]....
        /*0084*/ 	.word	0x000043d0


	//   ....[6]....
        /*0088*/ 	.word	0x00004400


	//   ....[7]....
        /*008c*/ 	.word	0x00004410


	//   ....[8]....
        /*0090*/ 	.word	0x000055d0


	//   ....[9]....
        /*0094*/ 	.word	0x00005610


	//   ....[10]....
        /*0098*/ 	.word	0x00005680


	//   ....[11]....
        /*009c*/ 	.word	0x000056a0


	//----- nvinfo : EIATTR_EXIT_INSTR_OFFSETS
	.align		4
.L_320:
        /*00a0*/ 	.byte	0x04, 0x1c
        /*00a2*/ 	.short	(.L_322 - .L_321)


	//   ....[0]....
.L_321:
        /*00a4*/ 	.word	0x00000160


	//   ....[1]....
        /*00a8*/ 	.word	0x00006750


	//   ....[2]....
        /*00ac*/ 	.word	0x00006da0


	//   ....[3]....
        /*00b0*/ 	.word	0x00006e20


	//----- nvinfo : EIATTR_CTAIDZ_USED
	.align		4
.L_322:
        /*00b4*/ 	.byte	0x01, 0x04
	.zero		2


	//----- nvinfo : EIATTR_CRS_STACK_SIZE
	.align		4
        /*00b8*/ 	.byte	0x04, 0x1e
        /*00ba*/ 	.short	(.L_324 - .L_323)
.L_323:
        /*00bc*/ 	.word	0x00000000
.L_324:


//--------------------- .nv.info._ZN5flash16flash_fwd_kernelI23Flash_fwd_kernel_traitsILi128ELi64ELi64ELi4ELb0ELb0EN7cutlass10bfloat16_tE19Flash_kernel_traitsILi128ELi64ELi64ELi4ES3_EELb0ELb1ELb0ELb0ELb0ELb1ELb0ELb0EEEvNS_16Flash_fwd_paramsE --------------------------
	.section	.nv.info._ZN5flash16flash_fwd_kernelI23Flash_fwd_kernel_traitsILi128ELi64ELi64ELi4ELb0ELb0EN7cutlass10bfloat16_tE19Flash_kernel_traitsILi128ELi64ELi64ELi4ES3_EELb0ELb1ELb0ELb0ELb0ELb1ELb0ELb0EEEvNS_16Flash_fwd_paramsE,"",@"SHT_CUDA_INFO"
	.sectionflags	@""
	.align	4


	//----- nvinfo : EIATTR_CUDA_API_VERSION
	.align		4
        /*0000*/ 	.byte	0x04, 0x37
        /*0002*/ 	.short	(.L_326 - .L_325)
.L_325:
        /*0004*/ 	.word	0x00000082


	//----- nvinfo : EIATTR_SW2861232_WAR
	.align		4
.L_326:
        /*0008*/ 	.byte	0x01, 0x35
	.zero		2


	//----- nvinfo : EIATTR_PARAM_CBANK
	.align		4
        /*000c*/ 	.byte	0x04, 0x0a
        /*000e*/ 	.short	(.L_328 - .L_327)
	.align		4
.L_327:
        /*0010*/ 	.word	index@(.nv.constant0._ZN5flash16flash_fwd_kernelI23Flash_fwd_kernel_traitsILi128ELi64ELi64ELi4ELb0ELb0EN7cutlass10bfloat16_tE19Flash_kernel_traitsILi128ELi64ELi64ELi4ES3_EELb0ELb1ELb0ELb0ELb0ELb1ELb0ELb0EEEvNS_16Flash_fwd_paramsE)
        /*0014*/ 	.short	0x0160
        /*0016*/ 	.short	0x01d0


	//----- nvinfo : EIATTR_CBANK_PARAM_SIZE
	.align		4
.L_328:
        /*0018*/ 	.byte	0x03, 0x19
        /*001a*/ 	.short	0x01d0


	//----- nvinfo : EIATTR_KPARAM_INFO
	.align		4
        /*001c*/ 	.byte	0x04, 0x17
        /*001e*/ 	.short	(.L_330 - .L_329)
.L_329:
        /*0020*/ 	.word	0x00000000
        /*0024*/ 	.short	0x0000
        /*0026*/ 	.short	0x0000
        /*0028*/ 	.byte	0x00, 0xf0, 0x41, 0x07


	//----- nvinfo : EIATTR_MAXREG_COUNT
	.align		4
.L_330:
        /*002c*/ 	.byte	0x03, 0x1b
        /*002e*/ 	.short	0x00ff


	//----- nvinfo : EIATTR_NUM_BARRIERS
	.align		4
        /*0030*/ 	.byte	0x02, 0x4c
        /*0032*/ 	.byte	0x01
	.zero		1


	//----- nvinfo : EIATTR_MERCURY_ISA_VERSION
	.align		4
        /*0034*/ 	.byte	0x03, 0x5f
        /*0036*/ 	.short	0x0000


	//----- nvinfo : EIATTR_COOP_GROUP_MASK_REGIDS
	.align		4
        /*0038*/ 	.byte	0x04, 0x29
        /*003a*/ 	.short	(.L_332 - .L_331)


	//   ....[0]....
.L_331:
        /*003c*/ 	.word	0xffffffff


	//   ....[1]....
        /*0040*/ 	.word	0xffffffff


	//   ....[2]....
        /*0044*/ 	.word	0xffffffff


	//   ....[3]....
        /*0048*/ 	.word	0xffffffff


	//   ....[4]....
        /*004c*/ 	.word	0xffffffff


	//   ....[5]....
        /*0050*/ 	.word	0xffffffff


	//   ....[6]....
        /*0054*/ 	.word	0xffffffff


	//   ....[7]....
        /*0058*/ 	.word	0xffffffff


	//   ....[8]....
        /*005c*/ 	.word	0xffffffff


	//   ....[9]....
        /*0060*/ 	.word	0xffffffff


	//   ....[10]....
        /*0064*/ 	.word	0xffffffff


	//   ....[11]....
        /*0068*/ 	.word	0xffffffff


	//   ....[12]....
        /*006c*/ 	.word	0xffffffff


	//   ....[13]....
        /*0070*/ 	.word	0xffffffff


	//   ....[14]....
        /*0074*/ 	.word	0xffffffff


	//   ....[15]....
        /*0078*/ 	.word	0xffffffff


	//----- nvinfo : EIATTR_COOP_GROUP_INSTR_OFFSETS
	.align		4
.L_332:
        /*007c*/ 	.byte	0x04, 0x28
        /*007e*/ 	.short	(.L_334 - .L_333)


	//   ....[0]....
.L_333:
        /*0080*/ 	.word	0x00002830


	//   ....[1]....
        /*0084*/ 	.word	0x00002870


	//   ....[2]....
        /*0088*/ 	.word	0x000028d0


	//   ....[3]....
        /*008c*/ 	.word	0x000028f0


	//   ....[4]....
        /*0090*/ 	.word	0x00004800


	//   ....[5]....
        /*0094*/ 	.word	0x00004810


	//   ....[6]....
        /*0098*/ 	.word	0x00004840


	//   ....[7]....
        /*009c*/ 	.word	0x00004850


	//   ....[8]....
        /*00a0*/ 	.word	0x000067d0


	//   ....[9]....
        /*00a4*/ 	.word	0x000067f0


	//   ....[10]....
        /*00a8*/ 	.word	0x00006830


	//   ....[11]....
        /*00ac*/ 	.word	0x00006840


	//   ....[12]....
        /*00b0*/ 	.word	0x00007a40


	//   ....[13]....
        /*00b4*/ 	.word	0x00007a80


	//   ....[14]....
        /*00b8*/ 	.word	0x00007ae0


	//   ....[15]....
        /*00bc*/ 	.word	0x00007af0


	//----- nvinfo : EIATTR_EXIT_INSTR_OFFSETS
	.align		4
.L_334:
        /*00c0*/ 	.byte	0x04, 0x1c
        /*00c2*/ 	.short	(.L_336 - .L_335)


	//   ....[0]....
.L_335:
        /*00c4*/ 	.word	0x000002e0


	//   ....[1]....
        /*00c8*/ 	.word	0x00008df0


	//   ....[2]....
        /*00cc*/ 	.word	0x00008eb0


	//   ....[3]....
        /*00d0*/ 	.word	0x00009790


	//   ....[4]....
        /*00d4*/ 	.word	0x00009810


	//----- nvinfo : EIATTR_CTAIDZ_USED
	.align		4
.L_336:
        /*00d8*/ 	.byte	0x01, 0x04
	.zero		2


	//----- nvinfo : EIATTR_CRS_STACK_SIZE
	.align		4
        /*00dc*/ 	.byte	0x04, 0x1e
        /*00de*/ 	.short	(.L_338 - .L_337)
.L_337:
        /*00e0*/ 	.word	0x00000000
.L_338:


//--------------------- .nv.info._ZN5flash16flash_fwd_kernelI23Flash_fwd_kernel_traitsILi128ELi64ELi64ELi4ELb0ELb0EN7cutlass10bfloat16_tE19Flash_kernel_traitsILi128ELi64ELi64ELi4ES3_EELb0ELb1ELb0ELb0ELb0ELb1ELb1ELb0EEEvNS_16Flash_fwd_paramsE --------------------------
	.section	.nv.info._ZN5flash16flash_fwd_kernelI23Flash_fwd_kernel_traitsILi128ELi64ELi64ELi4ELb0ELb0EN7cutlass10bfloat16_tE19Flash_kernel_traitsILi128ELi64ELi64ELi4ES3_EELb0ELb1ELb0ELb0ELb0ELb1ELb1ELb0EEEvNS_16Flash_fwd_paramsE,"",@"SHT_CUDA_INFO"
	.sectionflags	@""
	.align	4


	//----- nvinfo : EIATTR_CUDA_API_VERSION
	.align		4
        /*0000*/ 	.byte	0x04, 0x37
        /*0002*/ 	.short	(.L_340 - .L_339)
.L_339:
        /*0004*/ 	.word	0x00000082


	//----- nvinfo : EIATTR_SW2861232_WAR
	.align		4
.L_340:
        /*0008*/ 	.byte	0x01, 0x35
	.zero		2


	//----- nvinfo : EIATTR_PARAM_CBANK
	.align		4
        /*000c*/ 	.byte	0x04, 0x0a
        /*000e*/ 	.short	(.L_342 - .L_341)
	.align		4
.L_341:
        /*0010*/ 	.word	index@(.nv.constant0._ZN5flash16flash_fwd_kernelI23Flash_fwd_kernel_traitsILi128ELi64ELi64ELi4ELb0ELb0EN7cutlass10bfloat16_tE19Flash_kernel_traitsILi128ELi64ELi64ELi4ES3_EELb0ELb1ELb0ELb0ELb0ELb1ELb1ELb0EEEvNS_16Flash_fwd_paramsE)
        /*0014*/ 	.short	0x0160
        /*0016*/ 	.short	0x01d0


	//----- nvinfo : EIATTR_CBANK_PARAM_SIZE
	.align		4
.L_342:
        /*0018*/ 	.byte	0x03, 0x19
        /*001a*/ 	.short	0x01d0


	//----- nvinfo : EIATTR_KPARAM_INFO
	.align		4
        /*001c*/ 	.byte	0x04, 0x17
        /*001e*/ 	.short	(.L_344 - .L_343)
.L_343:
        /*0020*/ 	.word	0x00000000
        /*0024*/ 	.short	0x0000
        /*0026*/ 	.short	0x0000
        /*0028*/ 	.byte	0x00, 0xf0, 0x41, 0x07


	//----- nvinfo : EIATTR_MAXREG_COUNT
	.align		4
.L_344:
        /*002c*/ 	.byte	0x03, 0x1b
        /*002e*/ 	.short	0x00ff


	//----- nvinfo : EIATTR_NUM_BARRIERS
	.align		4
        /*0030*/ 	.byte	0x02, 0x4c
        /*0032*/ 	.byte	0x01
	.zero		1


	//----- nvinfo : EIATTR_MERCURY_ISA_VERSION
	.align		4
        /*0034*/ 	.byte	0x03, 0x5f
        /*0036*/ 	.short	0x0000


	//----- nvinfo : EIATTR_COOP_GROUP_MASK_REGIDS
	.align		4
        /*0038*/ 	.byte	0x04, 0x29
        /*003a*/ 	.short	(.L_346 - .L_345)


	//   ....[0]....
.L_345:
        /*003c*/ 	.word	0xffffffff


	//   ....[1]....
        /*0040*/ 	.word	0xffffffff


	//   ....[2]....
        /*0044*/ 	.word	0xffffffff


	//   ....[3]....
        /*0048*/ 	.word	0xffffffff


	//   ....[4]....
        /*004c*/ 	.word	0xffffffff


	//   ....[5]....
        /*0050*/ 	.word	0xffffffff


	//   ....[6]....
        /*0054*/ 	.word	0xffffffff


	//   ....[7]....
        /*0058*/ 	.word	0xffffffff


	//   ....[8]....
        /*005c*/ 	.word	0xffffffff


	//   ....[9]....
        /*0060*/ 	.word	0xffffffff


	//   ....[10]....
        /*0064*/ 	.word	0xffffffff


	//   ....[11]....
        /*0068*/ 	.word	0xffffffff


	//   ....[12]....
        /*006c*/ 	.word	0xffffffff


	//   ....[13]....
        /*0070*/ 	.word	0xffffffff


	//   ....[14]....
        /*0074*/ 	.word	0xffffffff


	//   ....[15]....
        /*0078*/ 	.word	0xffffffff


	//----- nvinfo : EIATTR_COOP_GROUP_INSTR_OFFSETS
	.align		4
.L_346:
        /*007c*/ 	.byte	0x04, 0x28
        /*007e*/ 	.short	(.L_348 - .L_347)


	//   ....[0]....
.L_347:
        /*0080*/ 	.word	0x00002c20


	//   ....[1]....
        /*0084*/ 	.word	0x00002c70


	//   ....[2]....
        /*0088*/ 	.word	0x00002cc0


	//   ....[3]....
        /*008c*/ 	.word	0x00002ce0


	//   ....[4]....
        /*0090*/ 	.word	0x00005000


	//   ....[5]....
        /*0094*/ 	.word	0x00005010


	//   ....[6]....
        /*0098*/ 	.word	0x00005040


	//   ....[7]....
        /*009c*/ 	.word	0x00005050


	//   ....[8]....
        /*00a0*/ 	.word	0x00007400


	//   ....[9]....
        /*00a4*/ 	.word	0x00007410


	//   ....[10]....
        /*00a8*/ 	.word	0x00007440


	//   ....[11]....
        /*00ac*/ 	.word	0x00007450


	//   ....[12]....
        /*00b0*/ 	.word	0x00008640


	//   ....[13]....
        /*00b4*/ 	.word	0x00008680


	//   ....[14]....
        /*00b8*/ 	.word	0x000086e0


	//   ....[15]....
        /*00bc*/ 	.word	0x000086f0


	//----- nvinfo : EIATTR_EXIT_INSTR_OFFSETS
	.align		4
.L_348:
        /*00c0*/ 	.byte	0x04, 0x1c
        /*00c2*/ 	.short	(.L_350 - .L_349)


	//   ....[0]....
.L_349:
        /*00c4*/ 	.word	0x000002e0


	//   ....[1]....
        /*00c8*/ 	.word	0x000099f0


	//   ....[2]....
        /*00cc*/ 	.word	0x00009ab0


	//   ....[3]....
        /*00d0*/ 	.word	0x0000a390


	//   ....[4]....
        /*00d4*/ 	.word	0x0000a410


	//----- nvinfo : EIATTR_CTAIDZ_USED
	.align		4
.L_350:
        /*00d8*/ 	.byte	0x01, 0x04
	.zero		2


	//----- nvinfo : EIATTR_CRS_STACK_SIZE
	.align		4
        /*00dc*/ 	.byte	0x04, 0x1e
        /*00de*/ 	.short	(.L_352 - .L_351)
.L_351:
        /*00e0*/ 	.word	0x00000000
.L_352:


//--------------------- .nv.info._ZN5flash16flash_fwd_kernelI23Flash_fwd_kernel_traitsILi128ELi64ELi64ELi4ELb0ELb0EN7cutlass10bfloat16_tE19Flash_kernel_traitsILi128ELi64ELi64ELi4ES3_EELb0ELb1ELb0ELb0ELb0ELb0ELb0ELb0EEEvNS_16Flash_fwd_paramsE --------------------------
	.section	.nv.info._ZN5flash16flash_fwd_kernelI23Flash_fwd_kernel_traitsILi128ELi64ELi64ELi4ELb0ELb0EN7cutlass10bfloat16_tE19Flash_kernel_traitsILi128ELi64ELi64ELi4ES3_EELb0ELb1ELb0ELb0ELb0ELb0ELb0ELb0EEEvNS_16Flash_fwd_paramsE,"",@"SHT_CUDA_INFO"
	.sectionflags	@""
	.align	4


	//----- nvinfo : EIATTR_CUDA_API_VERSION
	.align		4
        /*0000*/ 	.byte	0x04, 0x37
        /*0002*/ 	.short	(.L_354 - .L_353)
.L_353:
        /*0004*/ 	.word	0x00000082


	//----- nvinfo : EIATTR_SW2861232_WAR
	.align		4
.L_354:
        /*0008*/ 	.byte	0x01, 0x35
	.zero		2


	//----- nvinfo : EIATTR_PARAM_CBANK
	.align		4
        /*000c*/ 	.byte	0x04, 0x0a
        /*000e*/ 	.short	(.L_356 - .L_355)
	.align		4
.L_355:
        /*0010*/ 	.word	index@(.nv.constant0._ZN5flash16flash_fwd_kernelI23Flash_fwd_kernel_traitsILi128ELi64ELi64ELi4ELb0ELb0EN7cutlass10bfloat16_tE19Flash_kernel_traitsILi128ELi64ELi64ELi4ES3_EELb0ELb1ELb0ELb0ELb0ELb0ELb0ELb0EEEvNS_16Flash_fwd_paramsE)
        /*0014*/ 	.short	0x0160
        /*0016*/ 	.short	0x01d0


	//----- nvinfo : EIATTR_CBANK_PARAM_SIZE
	.align		4
.L_356:
        /*0018*/ 	.byte	0x03, 0x19
        /*001a*/ 	.short	0x01d0


	//----- nvinfo : EIATTR_KPARAM_INFO
	.align		4
        /*001c*/ 	.byte	0x04, 0x17
        /*001e*/ 	.short	(.L_358 - .L_357)
.L_357:
        /*0020*/ 	.word	0x00000000
        /*0024*/ 	.short	0x0000
        /*0026*/ 	.short	0x0000
        /*0028*/ 	.byte	0x00, 0xf0, 0x41, 0x07


	//----- nvinfo : EIATTR_MAXREG_COUNT
	.align		4
.L_358:
        /*002c*/ 	.byte	0x03, 0x1b
        /*002e*/ 	.short	0x00ff


	//----- nvinfo : EIATTR_NUM_BARRIERS
	.align		4
        /*0030*/ 	.byte	0x02, 0x4c
        /*0032*/ 	.byte	0x01
	.zero		1


	//----- nvinfo : EIATTR_MERCURY_ISA_VERSION
	.align		4
        /*0034*/ 	.byte	0x03, 0x5f
        /*0036*/ 	.short	0x0000


	//----- nvinfo : EIATTR_COOP_GROUP_MASK_REGIDS
	.align		4
        /*0038*/ 	.byte	0x04, 0x29
        /*003a*/ 	.short	(.L_360 - .L_359)


	//   ....[0]....
.L_359:
        /*003c*/ 	.word	0xffffffff


	//   ....[1]....
        /*0040*/ 	.word	0xffffffff


	//   ....[2]....
        /*0044*/ 	.word	0xffffffff


	//   ....[3]....
        /*0048*/ 	.word	0xffffffff


	//   ....[4]....
        /*004c*/ 	.word	0xffffffff


	//   ....[5]....
        /*0050*/ 	.word	0xffffffff


	//   ....[6]....
        /*0054*/ 	.word	0xffffffff


	//   ....[7]....
        /*0058*/ 	.word	0xffffffff


	//   ....[8]....
        /*005c*/ 	.word	0xffffffff


	//   ....[9]....
        /*0060*/ 	.word	0xffffffff


	//   ....[10]....
        /*0064*/ 	.word	0xffffffff


	//   ....[11]....
        /*0068*/ 	.word	0xffffffff


	//   ....[12]....
        /*006c*/ 	.word	0xffffffff


	//   ....[13]....
        /*0070*/ 	.word	0xffffffff


	//   ....[14]....
        /*0074*/ 	.word	0xffffffff


	//   ....[15]....
        /*0078*/ 	.word	0xffffffff


	//----- nvinfo : EIATTR_COOP_GROUP_INSTR_OFFSETS
	.align		4
.L_360:
        /*007c*/ 	.byte	0x04, 0x28
        /*007e*/ 	.short	(.L_362 - .L_361)


	//   ....[0]....
.L_361:
        /*0080*/ 	.word	0x00003630


	//   ....[1]....
        /*0084*/ 	.word	0x00003650


	//   ....[2]....
        /*0088*/ 	.word	0x000036f0


	//   ....[3]....
        /*008c*/ 	.word	0x00003700


	//   ....[4]....
        /*0090*/ 	.word	0x00005bb0


	//   ....[5]....
        /*0094*/ 	.word	0x00005bd0


	//   ....[6]....
        /*0098*/ 	.word	0x00005bf0


	//   ....[7]....
        /*009c*/ 	.word	0x00005c10


	//   ....[8]....
        /*00a0*/ 	.word	0x000080c0


	//   ....[9]....
        /*00a4*/ 	.word	0x000080e0


	//   ....[10]....
        /*00a8*/ 	.word	0x00008110


	//   ....[11]....
        /*00ac*/ 	.word	0x00008120


	//   ....[12]....
        /*00b0*/ 	.word	0x00009320


	//   ....[13]....
        /*00b4*/ 	.word	0x00009360


	//   ....[14]....
        /*00b8*/ 	.word	0x000093f0


	//   ....[15]....
        /*00bc*/ 	.word	0x00009410


	//----- nvinfo : EIATTR_EXIT_INSTR_OFFSETS
	.align		4
.L_362:
        /*00c0*/ 	.byte	0x04, 0x1c
        /*00c2*/ 	.short	(.L_364 - .L_363)


	//   ....[0]....
.L_363:
        /*00c4*/ 	.word	0x000002d0


	//   ....[1]....
        /*00c8*/ 	.word	0x0000a730


	//   ....[2]....
        /*00cc*/ 	.word	0x0000a800


	//   ....[3]....
        /*00d0*/ 	.word	0x0000a820


	//   ....[4]....
        /*00d4*/ 	.word	0x0000b190


	//   ....[5]....
        /*00d8*/ 	.word	0x0000b210


	//----- nvinfo : EIATTR_CTAIDZ_USED
	.align		4
.L_364:
        /*00dc*/ 	.byte	0x01, 0x04
	.zero		2


	//----- nvinfo : EIATTR_CRS_STACK_SIZE
	.align		4
        /*00e0*/ 	.byte	0x04, 0x1e
        /*00e2*/ 	.short	(.L_366 - .L_365)
.L_365:
        /*00e4*/ 	.word	0x00000000
.L_366:


//--------------------- .nv.info._ZN5flash16flash_fwd_kernelI23Flash_fwd_kernel_traitsILi128ELi64ELi64ELi4ELb0ELb0EN7cutlass10bfloat16_tE19Flash_kernel_traitsILi128ELi64ELi64ELi4ES3_EELb0ELb1ELb0ELb0ELb0ELb0ELb1ELb0EEEvNS_16Flash_fwd_paramsE --------------------------
	.section	.nv.info._ZN5flash16flash_fwd_kernelI23Flash_fwd_kernel_traitsILi128ELi64ELi64ELi4ELb0ELb0EN7cutlass10bfloat16_tE19Flash_kernel_traitsILi128ELi64ELi64ELi4ES3_EELb0ELb1ELb0ELb0ELb0ELb0ELb1ELb0EEEvNS_16Flash_fwd_paramsE,"",@"SHT_CUDA_INFO"
	.sectionflags	@""
	.align	4


	//----- nvinfo : EIATTR_CUDA_API_VERSION
	.align		4
        /*0000*/ 	.byte	0x04, 0x37
        /*0002*/ 	.short	(.L_368 - .L_367)
.L_367:
        /*0004*/ 	.word	0x00000082


	//----- nvinfo : EIATTR_SW2861232_WAR
	.align		4
.L_368:
        /*0008*/ 	.byte	0x01, 0x35
	.zero		2


	//----- nvinfo : EIATTR_PARAM_CBANK
	.align		4
        /*000c*/ 	.byte	0x04, 0x0a
        /*000e*/ 	.short	(.L_370 - .L_369)
	.align		4
.L_369:
        /*0010*/ 	.word	index@(.nv.constant0._ZN5flash16flash_fwd_kernelI23Flash_fwd_kernel_traitsILi128ELi64ELi64ELi4ELb0ELb0EN7cutlass10bfloat16_tE19Flash_kernel_traitsILi128ELi64ELi64ELi4ES3_EELb0ELb1ELb0ELb0ELb0ELb0ELb1ELb0EEEvNS_16Flash_fwd_paramsE)
        /*0014*/ 	.short	0x0160
        /*0016*/ 	.short	0x01d0


	//----- nvinfo : EIATTR_CBANK_PARAM_SIZE
	.align		4
.L_370:
        /*0018*/ 	.byte	0x03, 0x19
        /*001a*/ 	.short	0x01d0


	//----- nvinfo : EIATTR_KPARAM_INFO
	.align		4
        /*001c*/ 	.byte	0x04, 0x17
        /*001e*/ 	.short	(.L_372 - .L_371)
.L_371:
        /*0020*/ 	.word	0x00000000
        /*0024*/ 	.short	0x0000
        /*0026*/ 	.short	0x0000
        /*0028*/ 	.byte	0x00, 0xf0, 0x41, 0x07


	//----- nvinfo : EIATTR_MAXREG_COUNT
	.align		4
.L_372:
        /*002c*/ 	.byte	0x03, 0x1b
        /*002e*/ 	.short	0x00ff


	//----- nvinfo : EIATTR_NUM_BARRIERS
	.align		4
        /*0030*/ 	.byte	0x02, 0x4c
        /*0032*/ 	.byte	0x01
	.zero		1


	//----- nvinfo : EIATTR_MERCURY_ISA_VERSION
	.align		4
        /*0034*/ 	.byte	0x03, 0x5f
        /*0036*/ 	.short	0x0000


	//----- nvinfo : EIATTR_COOP_GROUP_MASK_REGIDS
	.align		4
        /*0038*/ 	.byte	0x04, 0x29
        /*003a*/ 	.short	(.L_374 - .L_373)


	//   ....[0]....
.L_373:
        /*003c*/ 	.word	0xffffffff


	//   ....[1]....
        /*0040*/ 	.word	0xffffffff


	//   ....[2]....
        /*0044*/ 	.word	0xffffffff


	//   ....[3]....
        /*0048*/ 	.word	0xffffffff


	//   ....[4]....
        /*004c*/ 	.word	0xffffffff


	//   ....[5]....
        /*0050*/ 	.word	0xffffffff


	//   ....[6]....
        /*0054*/ 	.word	0xffffffff


	//   ....[7]....
        /*0058*/ 	.word	0xffffffff


	//   ....[8]....
        /*005c*/ 	.word	0xffffffff


	//   ....[9]....
        /*0060*/ 	.word	0xffffffff


	//   ....[10]....
        /*0064*/ 	.word	0xffffffff


	//   ....[11]....
        /*0068*/ 	.word	0xffffffff


	//   ....[12]....
        /*006c*/ 	.word	0xffffffff


	//   ....[13]....
        /*0070*/ 	.word	0xffffffff


	//   ....[14]....
        /*0074*/ 	.word	0xffffffff


	//   ....[15]....
        /*0078*/ 	.word	0xffffffff


	//----- nvinfo : EIATTR_COOP_GROUP_INSTR_OFFSETS
	.align		4
.L_374:
        /*007c*/ 	.byte	0x04, 0x28
        /*007e*/ 	.short	(.L_376 - .L_375)


	//   ....[0]....
.L_375:
        /*0080*/ 	.word	0x00003a30


	//   ....[1]....
        /*0084*/ 	.word	0x00003a50


	//   ....[2]....
        /*0088*/ 	.word	0x00003af0


	//   ....[3]....
        /*008c*/ 	.word	0x00003b00


	//   ....[4]....
        /*0090*/ 	.word	0x00006370


	//   ....[5]....
        /*0094*/ 	.word	0x000063a0


	//   ....[6]....
        /*0098*/ 	.word	0x000063c0


	//   ....[7]....
        /*009c*/ 	.word	0x000063e0


	//   ....[8]....
        /*00a0*/ 	.word	0x00008d00


	//   ....[9]....
        /*00a4*/ 	.word	0x00008d10


	//   ....[10]....
        /*00a8*/ 	.word	0x00008d40


	//   ....[11]....
        /*00ac*/ 	.word	0x00008d50


	//   ....[12]....
        /*00b0*/ 	.word	0x00009f30


	//   ....[13]....
        /*00b4*/ 	.word	0x00009f70


	//   ....[14]....
        /*00b8*/ 	.word	0x0000a000


	//   ....[15]....
        /*00bc*/ 	.word	0x0000a020


	//----- nvinfo : EIATTR_EXIT_INSTR_OFFSETS
	.align		4
.L_376:
        /*00c0*/ 	.byte	0x04, 0x1c
        /*00c2*/ 	.short	(.L_378 - .L_377)


	//   ....[0]....
.L_377:
        /*00c4*/ 	.word	0x000002d0


	//   ....[1]....
        /*00c8*/ 	.word	0x0000b340


	//   ....[2]....
        /*00cc*/ 	.word	0x0000b410


	//   ....[3]....
        /*00d0*/ 	.word	0x0000b430


	//   ....[4]....
        /*00d4*/ 	.word	0x0000bda0


	//   ....[5]....
        /*00d8*/ 	.word	0x0000be20


	//----- nvinfo : EIATTR_CTAIDZ_USED
	.align		4
.L_378:
        /*00dc*/ 	.byte	0x01, 0x04
	.zero		2


	//----- nvinfo : EIATTR_CRS_STACK_SIZE
	.align		4
        /*00e0*/ 	.byte	0x04, 0x1e
        /*00e2*/ 	.short	(.L_380 - .L_379)
.L_379:
        /*00e4*/ 	.word	0x00000000
.L_380:


//--------------------- .nv.info._ZN5flash16flash_fwd_kernelI23Flash_fwd_kernel_traitsILi128ELi64ELi64ELi4ELb0ELb0EN7cutlass10bfloat16_tE19Flash_kernel_traitsILi128ELi64ELi64ELi4ES3_EELb0ELb1ELb0ELb1ELb0ELb0ELb0ELb0EEEvNS_16Flash_fwd_paramsE --------------------------
	.section	.nv.info._ZN5flash16flash_fwd_kernelI23Flash_fwd_kernel_traitsILi128ELi64ELi64ELi4ELb0ELb0EN7cutlass10bfloat16_tE19Flash_kernel_traitsILi128ELi64ELi64ELi4ES3_EELb0ELb1ELb0ELb1ELb0ELb0ELb0ELb0EEEvNS_16Flash_fwd_paramsE,"",@"SHT_CUDA_INFO"
	.sectionflags	@""
	.align	4


	//----- nvinfo : EIATTR_CUDA_API_VERSION
	.align		4
        /*0000*/ 	.byte	0x04, 0x37
        /*0002*/ 	.short	(.L_382 - .L_381)
.L_381:
        /*0004*/ 	.word	0x00000082


	//----- nvinfo : EIATTR_SW2861232_WAR
	.align		4
.L_382:
        /*0008*/ 	.byte	0x01, 0x35
	.zero		2


	//----- nvinfo : EIATTR_PARAM_CBANK
	.align		4
        /*000c*/ 	.byte	0x04, 0x0a
        /*000e*/ 	.short	(.L_384 - .L_383)
	.align		4
.L_383:
        /*0010*/ 	.word	index@(.nv.constant0._ZN5flash16flash_fwd_kernelI23Flash_fwd_kernel_traitsILi128ELi64ELi64ELi4ELb0ELb0EN7cutlass10bfloat16_tE19Flash_kernel_traitsILi128ELi64ELi64ELi4ES3_EELb0ELb1ELb0ELb1ELb0ELb0ELb0ELb0EEEvNS_16Flash_fwd_paramsE)
        /*0014*/ 	.short	0x0160
        /*0016*/ 	.short	0x01d0


	//----- nvinfo : EIATTR_CBANK_PARAM_SIZE
	.align		4
.L_384:
        /*0018*/ 	.byte	0x03, 0x19
        /*001a*/ 	.short	0x01d0


	//----- nvinfo : EIATTR_KPARAM_INFO
	.align		4
        /*001c*/ 	.byte	0x04, 0x17
        /*001e*/ 	.short	(.L_386 - .L_385)
.L_385:
        /*0020*/ 	.word	0x00000000
        /*0024*/ 	.short	0x0000
        /*0026*/ 	.short	0x0000
        /*0028*/ 	.byte	0x00, 0xf0, 0x41, 0x07


	//----- nvinfo : EIATTR_MAXREG_COUNT
	.align		4
.L_386:
        /*002c*/ 	.byte	0x03, 0x1b
        /*002e*/ 	.short	0x00ff


	//----- nvinfo : EIATTR_NUM_BARRIERS
	.align		4
        /*0030*/ 	.byte	0x02, 0x4c
        /*0032*/ 	.byte	0x01
	.zero		1


	//----- nvinfo : EIATTR_MERCURY_ISA_VERSION
	.align		4
        /*0034*/ 	.byte	0x03, 0x5f
        /*0036*/ 	.short	0x0000


	//----- nvinfo : EIATTR_COOP_GROUP_MASK_REGIDS
	.align		4
        /*0038*/ 	.byte	0x04, 0x29
        /*003a*/ 	.short	(.L_388 - .L_387)


	//   ....[0]....
.L_387:
        /*003c*/ 	.word	0xffffffff


	//   ....[1]....
        /*0040*/ 	.word	0xffffffff


	//   ....[2]....
        /*0044*/ 	.word	0xffffffff


	//   ....[3]....
        /*0048*/ 	.word	0xffffffff


	//   ....[4]....
        /*004c*/ 	.word	0xffffffff


	//   ....[5]....
        /*0050*/ 	.word	0xffffffff


	//   ....[6]....
        /*0054*/ 	.word	0xffffffff


	//   ....[7]....
        /*0058*/ 	.word	0xffffffff


	//   ....[8]....
        /*005c*/ 	.word	0xffffffff


	//   ....[9]....
        /*0060*/ 	.word	0xffffffff


	//   ....[10]....
        /*0064*/ 	.word	0xffffffff


	//   ....[11]....
        /*0068*/ 	.word	0xffffffff


	//   ....[12]....
        /*006c*/ 	.word	0xffffffff


	//   ....[13]....
        /*0070*/ 	.word	0xffffffff


	//   ....[14]....
        /*0074*/ 	.word	0xffffffff


	//   ....[15]....
        /*0078*/ 	.word	0xffffffff


	//----- nvinfo : EIATTR_COOP_GROUP_INSTR_OFFSETS
	.align		4
.L_388:
        /*007c*/ 	.byte	0x04, 0x28
        /*007e*/ 	.short	(.L_390 - .L_389)


	//   ....[0]....
.L_389:
        /*0080*/ 	.word	0x00003a60


	//   ....[1]....
        /*0084*/ 	.word	0x00003ab0


	//   ....[2]....
        /*0088*/ 	.word	0x00003ae0


	//   ....[3]....
        /*008c*/ 	.word	0x00003b00


	//   ....[4]....
        /*0090*/ 	.word	0x00006260


	//   ....[5]....
        /*0094*/ 	.word	0x00006270


	//   ....[6]....
        /*0098*/ 	.word	0x000062a0


	//   ....[7]....
        /*009c*/ 	.word	0x000062b0


	//   ....[8]....
        /*00a0*/ 	.word	0x00008b50


	//   ....[9]....
        /*00a4*/ 	.word	0x00008b70


	//   ....[10]....
        /*00a8*/ 	.word	0x00008b90


	//   ....[11]....
        /*00ac*/ 	.word	0x00008bb0


	//   ....[12]....
        /*00b0*/ 	.word	0x00009dc0


	//   ....[13]....
        /*00b4*/ 	.word	0x00009e00


	//   ....[14]....
        /*00b8*/ 	.word	0x00009e70


	//   ....[15]....
        /*00bc*/ 	.word	0x00009e80


	//----- nvinfo : EIATTR_EXIT_INSTR_OFFSETS
	.align		4
.L_390:
        /*00c0*/ 	.byte	0x04, 0x1c
        /*00c2*/ 	.short	(.L_392 - .L_391)


	//   ....[0]....
.L_391:
        /*00c4*/ 	.word	0x000002d0


	//   ....[1]....
        /*00c8*/ 	.word	0x0000b210


	//   ....[2]....
        /*00cc*/ 	.word	0x0000b2e0


	//   ....[3]....
        /*00d0*/ 	.word	0x0000b300


	//   ....[4]....
        /*00d4*/ 	.word	0x0000bc60


	//   ....[5]....
        /*00d8*/ 	.word	0x0000bce0


	//----- nvinfo : EIATTR_CTAIDZ_USED
	.align		4
.L_392:
        /*00dc*/ 	.byte	0x01, 0x04
	.zero		2


	//----- nvinfo : EIATTR_CRS_STACK_SIZE
	.align		4
        /*00e0*/ 	.byte	0x04, 0x1e
        /*00e2*/ 	.short	(.L_394 - .L_393)
.L_393:
        /*00e4*/ 	.word	0x00000000
.L_394:


//--------------------- .nv.info._ZN5flash16flash_fwd_kernelI23Flash_fwd_kernel_traitsILi128ELi64ELi64ELi4ELb0ELb0EN7cutlass10bfloat16_tE19Flash_kernel_traitsILi128ELi64ELi64ELi4ES3_EELb0ELb1ELb0ELb1ELb0ELb0ELb1ELb0EEEvNS_16Flash_fwd_paramsE --------------------------
	.section	.nv.info._ZN5flash16flash_fwd_kernelI23Flash_fwd_kernel_traitsILi128ELi64ELi64ELi4ELb0ELb0EN7cutlass10bfloat16_tE19Flash_kernel_traitsILi128ELi64ELi64ELi4ES3_EELb0ELb1ELb0ELb1ELb0ELb0ELb1ELb0EEEvNS_16Flash_fwd_paramsE,"",@"SHT_CUDA_INFO"
	.sectionflags	@""
	.align	4


	//----- nvinfo : EIATTR_CUDA_API_VERSION
	.align		4
        /*0000*/ 	.byte	0x04, 0x37
        /*0002*/ 	.short	(.L_396 - .L_395)
.L_395:
        /*0004*/ 	.word	0x00000082


	//----- nvinfo : EIATTR_SW2861232_WAR
	.align		4
.L_396:
        /*0008*/ 	.byte	0x01, 0x35
	.zero		2


	//----- nvinfo : EIATTR_PARAM_CBANK
	.align		4
        /*000c*/ 	.byte	0x04, 0x0a
        /*000e*/ 	.short	(.L_398 - .L_397)
	.align		4
.L_397:
        /*0010*/ 	.word	index@(.nv.constant0._ZN5flash16flash_fwd_kernelI23Flash_fwd_kernel_traitsILi128ELi64ELi64ELi4ELb0ELb0EN7cutlass10bfloat16_tE19Flash_kernel_traitsILi128ELi64ELi64ELi4ES3_EELb0ELb1ELb0ELb1ELb0ELb0ELb1ELb0EEEvNS_16Flash_fwd_paramsE)
        /*0014*/ 	.short	0x0160
        /*0016*/ 	.short	0x01d0


	//----- nvinfo : EIATTR_CBANK_PARAM_SIZE
	.align		4
.L_398:
        /*0018*/ 	.byte	0x03, 0x19
        /*001a*/ 	.short	0x01d0


	//----- nvinfo : EIATTR_KPARAM_INFO
	.align		4
        /*001c*/ 	.byte	0x04, 0x17
        /*001e*/ 	.short	(.L_400 - .L_399)
.L_399:
        /*0020*/ 	.word	0x00000000
        /*0024*/ 	.short	0x0000
        /*0026*/ 	.short	0x0000
        /*0028*/ 	.byte	0x00, 0xf0, 0x41, 0x07


	//----- nvinfo : EIATTR_MAXREG_COUNT
	.align		4
.L_400:
        /*002c*/ 	.byte	0x03, 0x1b
        /*002e*/ 	.short	0x00ff


	//----- nvinfo : EIATTR_NUM_BARRIERS
	.align		4
        /*0030*/ 	.byte	0x02, 0x4c
        /*0032*/ 	.byte	0x01
	.zero		1


	//----- nvinfo : EIATTR_MERCURY_ISA_VERSION
	.align		4
        /*0034*/ 	.byte	0x03, 0x5f
        /*0036*/ 	.short	0x0000


	//----- nvinfo : EIATTR_COOP_GROUP_MASK_REGIDS
	.align		4
        /*0038*/ 	.byte	0x04, 0x29
        /*003a*/ 	.short	(.L_402 - .L_401)


	//   ....[0]....
.L_401:
        /*003c*/ 	.word	0xffffffff


	//   ....[1]....
        /*0040*/ 	.word	0xffffffff


	//   ....[2]....
        /*0044*/ 	.word	0xffffffff


	//   ....[3]....
        /*0048*/ 	.word	0xffffffff


	//   ....[4]....
        /*004c*/ 	.word	0xffffffff


	//   ....[5]....
        /*0050*/ 	.word	0xffffffff


	//   ....[6]....
        /*0054*/ 	.word	0xffffffff


	//   ....[7]....
        /*0058*/ 	.word	0xffffffff


	//   ....[8]....
        /*005c*/ 	.word	0xffffffff


	//   ....[9]....
        /*0060*/ 	.word	0xffffffff


	//   ....[10]....
        /*0064*/ 	.word	0xffffffff


	//   ....[11]....
        /*0068*/ 	.word	0xffffffff


	//   ....[12]....
        /*006c*/ 	.word	0xffffffff


	//   ....[13]....
        /*0070*/ 	.word	0xffffffff


	//   ....[14]....
        /*0074*/ 	.word	0xffffffff


	//   ....[15]....
        /*0078*/ 	.word	0xffffffff


	//----- nvinfo : EIATTR_COOP_GROUP_INSTR_OFFSETS
	.align		4
.L_402:
        /*007c*/ 	.byte	0x04, 0x28
        /*007e*/ 	.short	(.L_404 - .L_403)


	//   ....[0]....
.L_403:
        /*0080*/ 	.word	0x00003e50


	//   ....[1]....
        /*0084*/ 	.word	0x00003e90


	//   ....[2]....
        /*0088*/ 	.word	0x00003ee0


	//   ....[3]....
        /*008c*/ 	.word	0x00003f00


	//   ....[4]....
        /*0090*/ 	.word	0x00006a60


	//   ....[5]....
        /*0094*/ 	.word	0x00006a70


	//   ....[6]....
        /*0098*/ 	.word	0x00006aa0


	//   ....[7]....
        /*009c*/ 	.word	0x00006ab0


	//   ....[8]....
        /*00a0*/ 	.word	0x00009790


	//   ....[9]....
        /*00a4*/ 	.word	0x000097a0


	//   ....[10]....
        /*00a8*/ 	.word	0x000097c0


	//   ....[11]....
        /*00ac*/ 	.word	0x000097e0


	//   ....[12]....
        /*00b0*/ 	.word	0x0000a9d0


	//   ....[13]....
        /*00b4*/ 	.word	0x0000aa10


	//   ....[14]....
        /*00b8*/ 	.word	0x0000aa80


	//   ....[15]....
        /*00bc*/ 	.word	0x0000aa90


	//----- nvinfo : EIATTR_EXIT_INSTR_OFFSETS
	.align		4
.L_404:
        /*00c0*/ 	.byte	0x04, 0x1c
        /*00c2*/ 	.short	(.L_406 - .L_405)


	//   ....[0]....
.L_405:
        /*00c4*/ 	.word	0x000002d0


	//   ....[1]....
        /*00c8*/ 	.word	0x0000be20


	//   ....[2]....
        /*00cc*/ 	.word	0x0000bef0


	//   ....[3]....
        /*00d0*/ 	.word	0x0000bf10


	//   ....[4]....
        /*00d4*/ 	.word	0x0000c870


	//   ....[5]....
        /*00d8*/ 	.word	0x0000c8f0


	//----- nvinfo : EIATTR_CTAIDZ_USED
	.align		4
.L_406:
        /*00dc*/ 	.byte	0x01, 0x04
	.zero		2


	//----- nvinfo : EIATTR_CRS_STACK_SIZE
	.align		4
        /*00e0*/ 	.byte	0x04, 0x1e
        /*00e2*/ 	.short	(.L_408 - .L_407)
.L_407:
        /*00e4*/ 	.word	0x00000000
.L_408:


//--------------------- .nv.info._ZN5flash16flash_fwd_kernelI23Flash_fwd_kernel_traitsILi128ELi128ELi32ELi4ELb0ELb0EN7cutlass10bfloat16_tE19Flash_kernel_traitsILi128ELi128ELi32ELi4ES3_EELb1ELb1ELb0ELb0ELb0ELb0ELb0ELb0EEEvNS_16Flash_fwd_paramsE --------------------------
	.section	.nv.info._ZN5flash16flash_fwd_kernelI23Flash_fwd_kernel_traitsILi128ELi128ELi32ELi4ELb0ELb0EN7cutlass10bfloat16_tE19Flash_kernel_traitsILi128ELi128ELi32ELi4ES3_EELb1ELb1ELb0ELb0ELb0ELb0ELb0ELb0EEEvNS_16Flash_fwd_paramsE,"",@"SHT_CUDA_INFO"
	.sectionflags	@""
	.align	4


	//----- nvinfo : EIATTR_CUDA_API_VERSION
	.align		4
        /*0000*/ 	.byte	0x04, 0x37
        /*0002*/ 	.short	(.L_410 - .L_409)
.L_409:
        /*0004*/ 	.word	0x00000082


	//----- nvinfo : EIATTR_SW2861232_WAR
	.align		4
.L_410:
        /*0008*/ 	.byte	0x01, 0x35
	.zero		2


	//----- nvinfo : EIATTR_PARAM_CBANK
	.align		4
        /*000c*/ 	.byte	0x04, 0x0a
        /*000e*/ 	.short	(.L_412 - .L_411)
	.align		4
.L_411:
        /*0010*/ 	.word	index@(.nv.constant0._ZN5flash16flash_fwd_kernelI23Flash_fwd_kernel_traitsILi128ELi128ELi32ELi4ELb0ELb0EN7cutlass10bfloat16_tE19Flash_kernel_traitsILi128ELi128ELi32ELi4ES3_EELb1ELb1ELb0ELb0ELb0ELb0ELb0ELb0EEEvNS_16Flash_fwd_paramsE)
        /*0014*/ 	.short	0x0160
        /*0016*/ 	.short	0x01d0


	//----- nvinfo : EIATTR_CBANK_PARAM_SIZE
	.align		4
.L_412:
        /*0018*/ 	.byte	0x03, 0x19
        /*001a*/ 	.short	0x01d0


	//----- nvinfo : EIATTR_KPARAM_INFO
	.align		4
        /*001c*/ 	.byte	0x04, 0x17
        /*001e*/ 	.short	(.L_414 - .L_413)
.L_413:
        /*0020*/ 	.word	0x00000000
        /*0024*/ 	.short	0x0000
        /*0026*/ 	.short	0x0000
        /*0028*/ 	.byte	0x00, 0xf0, 0x41, 0x07


	//----- nvinfo : EIATTR_MAXREG_COUNT
	.align		4
.L_414:
        /*002c*/ 	.byte	0x03, 0x1b
        /*002e*/ 	.short	0x00ff


	//----- nvinfo : EIATTR_NUM_BARRIERS
	.align		4
        /*0030*/ 	.byte	0x02, 0x4c
        /*0032*/ 	.byte	0x01
	.zero		1


	//----- nvinfo : EIATTR_ANNOTATIONS
	.align		4
        /*0034*/ 	.byte	0x04, 0x55
        /*0036*/ 	.short	(.L_416 - .L_415)


	//   ....[0]....
.L_415:
        /* <DEDUP_REMOVED lines=32> */


	//----- nvinfo : EIATTR_MERCURY_ISA_VERSION
	.align		4
.L_416:
        /*0228*/ 	.byte	0x03, 0x5f
        /*022a*/ 	.short	0x0000


	//----- nvinfo : EIATTR_COOP_GROUP_MASK_REGIDS
	.align		4
        /*022c*/ 	.byte	0x04, 0x29
        /*022e*/ 	.short	(.L_418 - .L_417)


	//   ....[0]....
.L_417:
        /*0230*/ 	.word	0xffffffff


	//   ....[1]....
        /*0234*/ 	.word	0xffffffff


	//   ....[2]....
        /*0238*/ 	.word	0xffffffff


	//   ....[3]....
        /*023c*/ 	.word	0xffffffff


	//   ....[4]....
        /*0240*/ 	.word	0xffffffff


	//   ....[5]....
        /*0244*/ 	.word	0xffffffff


	//   ....[6]....
        /*0248*/ 	.word	0xffffffff


	//   ....[7]....
        /*024c*/ 	.word	0xffffffff


	//   ....[8]....
        /*0250*/ 	.word	0xffffffff


	//   ....[9]....
        /*0254*/ 	.word	0xffffffff


	//   ....[10]....
        /*0258*/ 	.word	0xffffffff


	//   ....[11]....
        /*025c*/ 	.word	0xffffffff


	//   ....[12]....
        /*0260*/ 	.word	0xffffffff


	//   ....[13]....
        /*0264*/ 	.word	0xffffffff


	//   ....[14]....
        /*0268*/ 	.word	0xffffffff


	//   ....[15]....
        /*026c*/ 	.word	0xffffffff


	//   ....[16]....
        /*0270*/ 	.word	0xffffffff


	//   ....[17]....
        /*0274*/ 	.word	0xffffffff


	//   ....[18]....
        /*0278*/ 	.word	0xffffffff


	//   ....[19]....
        /*027c*/ 	.word	0xffffffff


	//   ....[20]....
        /*0280*/ 	.word	0xffffffff


	//   ....[21]....
        /*0284*/ 	.word	0xffffffff


	//   ....[22]....
        /*0288*/ 	.word	0xffffffff


	//   ....[23]....
        /*028c*/ 	.word	0xffffffff


	//   ....[24]....
        /*0290*/ 	.word	0xffffffff


	//   ....[25]....
        /*0294*/ 	.word	0xffffffff


	//   ....[26]....
        /*0298*/ 	.word	0xffffffff


	//   ....[27]....
        /*029c*/ 	.word	0xffffffff


	//   ....[28]....
        /*02a0*/ 	.word	0xffffffff


	//   ....[29]....
        /*02a4*/ 	.word	0xffffffff


	//   ....[30]....
        /*02a8*/ 	.word	0xffffffff


	//   ....[31]....
        /*02ac*/ 	.word	0xffffffff


	//   ....[32]....
        /*02b0*/ 	.word	0xffffffff


	//   ....[33]....
        /*02b4*/ 	.word	0xffffffff


	//   ....[34]....
        /*02b8*/ 	.word	0xffffffff


	//   ....[35]....
        /*02bc*/ 	.word	0xffffffff


	//   ....[36]....
        /*02c0*/ 	.word	0xffffffff


	//   ....[37]....
        /*02c4*/ 	.word	0xffffffff


	//   ....[38]....
        /*02c8*/ 	.word	0xffffffff


	//   ....[39]....
        /*02cc*/ 	.word	0xffffffff


	//   ....[40]....
        /*02d0*/ 	.word	0xffffffff


	//   ....[41]....
        /*02d4*/ 	.word	0xffffffff


	//   ....[42]....
        /*02d8*/ 	.word	0xffffffff


	//   ....[43]....
        /*02dc*/ 	.word	0xffffffff


	//   ....[44]....
        /*02e0*/ 	.word	0xffffffff


	//   ....[45]....
        /*02e4*/ 	.word	0xffffffff


	//   ....[46]....
        /*02e8*/ 	.word	0xffffffff


	//   ....[47]....
        /*02ec*/ 	.word	0xffffffff


	//   ....[48]....
        /*02f0*/ 	.word	0xffffffff


	//   ....[49]....
        /*02f4*/ 	.word	0xffffffff


	//   ....[50]....
        /*02f8*/ 	.word	0xffffffff


	//   ....[51]....
        /*02fc*/ 	.word	0xffffffff


	//   ....[52]....
        /*0300*/ 	.word	0xffffffff


	//   ....[53]....
        /*0304*/ 	.word	0xffffffff


	//   ....[54]....
        /*0308*/ 	.word	0xffffffff


	//   ....[55]....
        /*030c*/ 	.word	0xffffffff


	//----- nvinfo : EIATTR_COOP_GROUP_INSTR_OFFSETS
	.align		4
.L_418:
        /*0310*/ 	.byte	0x04, 0x28
        /*0312*/ 	.short	(.L_420 - .L_419)


	//   ....[0]....
.L_419:
        /*0314*/ 	.word	0x00003bc0


	//   ....[1]....
        /*0318*/ 	.word	0x00003c00


	//   ....[2]....
        /*031c*/ 	.word	0x00003d60


	//   ....[3]....
        /*0320*/ 	.word	0x00003e10


	//   ....[4]....
        /*0324*/ 	.word	0x00004010


	//   ....[5]....
        /*0328*/ 	.word	0x00004040


	//   ....[6]....
        /*032c*/ 	.word	0x00004180


	//   ....[7]....
        /*0330*/ 	.word	0x000041b0


	//   ....[8]....
        /*0334*/ 	.word	0x00006600


	//   ....[9]....
        /*0338*/ 	.word	0x000068c0


	//   ....[10]....
        /*033c*/ 	.word	0x00006970


	//   ....[11]....
        /*0340*/ 	.word	0x00006a80


	//   ....[12]....
        /*0344*/ 	.word	0x00006ac0


	//   ....[13]....
        /*0348*/ 	.word	0x00006c10


	//   ....[14]....
        /*034c*/ 	.word	0x00006c30


	//   ....[15]....
        /*0350*/ 	.word	0x00006cc0


	//   ....[16]....
        /*0354*/ 	.word	0x00009d80


	//   ....[17]....
        /*0358*/ 	.word	0x00009ea0


	//   ....[18]....
        /*035c*/ 	.word	0x00009f60


	//   ....[19]....
        /*0360*/ 	.word	0x00009fe0


	//   ....[20]....
        /*0364*/ 	.word	0x0000a050


	//   ....[21]....
        /*0368*/ 	.word	0x0000a0f0


	//   ....[22]....
        /*036c*/ 	.word	0x0000a130


	//   ....[23]....
        /*0370*/ 	.word	0x0000a1e0


	//   ....[24]....
        /*0374*/ 	.word	0x0000d440


	//   ....[25]....
        /*0378*/ 	.word	0x0000d610


	//   ....[26]....
        /*037c*/ 	.word	0x0000d640


	//   ....[27]....
        /*0380*/ 	.word	0x0000d7c0


	//   ....[28]....
        /*0384*/ 	.word	0x0000d820


	//   ....[29]....
        /*0388*/ 	.word	0x0000d920


	//   ....[30]....
        /*038c*/ 	.word	0x0000d950


	//   ....[31]....
        /*0390*/ 	.word	0x0000da00


	//   ....[32]....
        /*0394*/ 	.word	0x00010b70


	//   ....[33]....
        /*0398*/ 	.word	0x00010bf0


	//   ....[34]....
        /*039c*/ 	.word	0x00010c00


	//   ....[35]....
        /*03a0*/ 	.word	0x00010c30


	//   ....[36]....
        /*03a4*/ 	.word	0x00010ca0


	//   ....[37]....
        /*03a8*/ 	.word	0x00010cc0


	//   ....[38]....
        /*03ac*/ 	.word	0x00010d20


	//   ....[39]....
        /*03b0*/ 	.word	0x00010f30


	//   ....[40]....
        /*03b4*/ 	.word	0x00013e00


	//   ....[41]....
        /*03b8*/ 	.word	0x00013e80


	//   ....[42]....
        /*03bc*/ 	.word	0x00013ea0


	//   ....[43]....
        /*03c0*/ 	.word	0x00013ee0


	//   ....[44]....
        /*03c4*/ 	.word	0x00013ef0


	//   ....[45]....
        /*03c8*/ 	.word	0x00013f00


	//   ....[46]....
        /*03cc*/ 	.word	0x00014350


	//   ....[47]....
        /*03d0*/ 	.word	0x00014470


	//   ....[48]....
        /*03d4*/ 	.word	0x00015ed0


	//   ....[49]....
        /*03d8*/ 	.word	0x00015f10


	//   ....[50]....
        /*03dc*/ 	.word	0x00015f50


	//   ....[51]....
        /*03e0*/ 	.word	0x00015f90


	//   ....[52]....
        /*03e4*/ 	.word	0x00016010


	//   ....[53]....
        /*03e8*/ 	.word	0x00016040


	//   ....[54]....
        /*03ec*/ 	.word	0x00016070


	//   ....[55]....
        /*03f0*/ 	.word	0x000161a0


	//----- nvinfo : EIATTR_EXIT_INSTR_OFFSETS
	.align		4
.L_420:
        /*03f4*/ 	.byte	0x04, 0x1c
        /*03f6*/ 	.short	(.L_422 - .L_421)


	//   ....[0]....
.L_421:
        /*03f8*/ 	.word	0x00000730


	//   ....[1]....
        /*03fc*/ 	.word	0x00018370


	//   ....[2]....
        /*0400*/ 	.word	0x00018450


	//   ....[3]....
        /*0404*/ 	.word	0x00018470


	//   ....[4]....
        /*0408*/ 	.word	0x00019530


	//   ....[5]....
        /*040c*/ 	.word	0x000195b0


	//----- nvinfo : EIATTR_CTAIDZ_USED
	.align		4
.L_422:
        /*0410*/ 	.byte	0x01, 0x04
	.zero		2


	//----- nvinfo : EIATTR_CRS_STACK_SIZE
	.align		4
        /*0414*/ 	.byte	0x04, 0x1e
        /*0416*/ 	.short	(.L_424 - .L_423)
.L_423:
        /*0418*/ 	.word	0x00000000
.L_424:


//--------------------- .nv.info._ZN5flash16flash_fwd_kernelI23Flash_fwd_kernel_traitsILi128ELi128ELi32ELi4ELb0ELb0EN7cutlass10bfloat16_tE19Flash_kernel_traitsILi128ELi128ELi32ELi4ES3_EELb1ELb1ELb0ELb0ELb1ELb1ELb0ELb0EEEvNS_16Flash_fwd_paramsE --------------------------
	.section	.nv.info._ZN5flash16flash_fwd_kernelI23Flash_fwd_kernel_traitsILi128ELi128ELi32ELi4ELb0ELb0EN7cutlass10bfloat16_tE19Flash_kernel_traitsILi128ELi128ELi32ELi4ES3_EELb1ELb1ELb0ELb0ELb1ELb1ELb0ELb0EEEvNS_16Flash_fwd_paramsE,"",@"SHT_CUDA_INFO"
	.sectionflags	@""
	.align	4


	//----- nvinfo : EIATTR_CUDA_API_VERSION
	.align		4
        /*0000*/ 	.byte	0x04, 0x37
        /*0002*/ 	.short	(.L_426 - .L_425)
.L_425:
        /*0004*/ 	.word	0x00000082


	//----- nvinfo : EIATTR_SW2861232_WAR
	.align		4
.L_426:
        /*0008*/ 	.byte	0x01, 0x35
	.zero		2


	//----- nvinfo : EIATTR_PARAM_CBANK
	.align		4
        /*000c*/ 	.byte	0x04, 0x0a
        /*000e*/ 	.short	(.L_428 - .L_427)
	.align		4
.L_427:
        /*0010*/ 	.word	index@(.nv.constant0._ZN5flash16flash_fwd_kernelI23Flash_fwd_kernel_traitsILi128ELi128ELi32ELi4ELb0ELb0EN7cutlass10bfloat16_tE19Flash_kernel_traitsILi128ELi128ELi32ELi4ES3_EELb1ELb1ELb0ELb0ELb1ELb1ELb0ELb0EEEvNS_16Flash_fwd_paramsE)
        /*0014*/ 	.short	0x0160
        /*0016*/ 	.short	0x01d0


	//----- nvinfo : EIATTR_CBANK_PARAM_SIZE
	.align		4
.L_428:
        /*0018*/ 	.byte	0x03, 0x19
        /*001a*/ 	.short	0x01d0


	//----- nvinfo : EIATTR_KPARAM_INFO
	.align		4
        /*001c*/ 	.byte	0x04, 0x17
        /*001e*/ 	.short	(.L_430 - .L_429)
.L_429:
        /*0020*/ 	.word	0x00000000
        /*0024*/ 	.short	0x0000
        /*0026*/ 	.short	0x0000
        /*0028*/ 	.byte	0x00, 0xf0, 0x41, 0x07


	//----- nvinfo : EIATTR_MAXREG_COUNT
	.align		4
.L_430:
        /*002c*/ 	.byte	0x03, 0x1b
        /*002e*/ 	.short	0x00ff


	//----- nvinfo : EIATTR_NUM_BARRIERS
	.align		4
        /*0030*/ 	.byte	0x02, 0x4c
        /*0032*/ 	.byte	0x01
	.zero		1


	//----- nvinfo : EIATTR_ANNOTATIONS
	.align		4
        /*0034*/ 	.byte	0x04, 0x55
        /*0036*/ 	.short	(.L_432 - .L_431)


	//   ....[0]....
.L_431:
        /* <DEDUP_REMOVED lines=11> */


	//----- nvinfo : EIATTR_MERCURY_ISA_VERSION
	.align		4
.L_432:
        /*00d8*/ 	.byte	0x03, 0x5f
        /*00da*/ 	.short	0x0000


	//----- nvinfo : EIATTR_COOP_GROUP_MASK_REGIDS
	.align		4
        /*00dc*/ 	.byte	0x04, 0x29
        /*00de*/ 	.short	(.L_434 - .L_433)


	//   ....[0]....
.L_433:
        /*00e0*/ 	.word	0xffffffff


	//   ....[1]....
        /*00e4*/ 	.word	0xffffffff


	//   ....[2]....
        /*00e8*/ 	.word	0xffffffff


	//   ....[3]....
        /*00ec*/ 	.word	0xffffffff


	//   ....[4]....
        /*00f0*/ 	.word	0xffffffff


	//   ....[5]....
        /*00f4*/ 	.word	0xffffffff


	//   ....[6]....
        /*00f8*/ 	.word	0xffffffff


	//   ....[7]....
        /*00fc*/ 	.word	0xffffffff


	//   ....[8]....
        /*0100*/ 	.word	0xffffffff


	//   ....[9]....
        /*0104*/ 	.word	0xffffffff


	//   ....[10]....
        /*0108*/ 	.word	0xffffffff


	//   ....[11]....
        /*010c*/ 	.word	0xffffffff


	//   ....[12]....
        /*0110*/ 	.word	0xffffffff


	//   ....[13]....
        /*0114*/ 	.word	0xffffffff


	//   ....[14]....
        /*0118*/ 	.word	0xffffffff


	//   ....[15]....
        /*011c*/ 	.word	0xffffffff


	//   ....[16]....
        /*0120*/ 	.word	0xffffffff


	//   ....[17]....
        /*0124*/ 	.word	0xffffffff


	//   ....[18]....
        /*0128*/ 	.word	0xffffffff


	//   ....[19]....
        /*012c*/ 	.word	0xffffffff


	//   ....[20]....
        /*0130*/ 	.word	0xffffffff


	//   ....[21]....
        /*0134*/ 	.word	0xffffffff


	//   ....[22]....
        /*0138*/ 	.word	0xffffffff


	//   ....[23]....
        /*013c*/ 	.word	0xffffffff


	//   ....[24]....
        /*0140*/ 	.word	0xffffffff


	//   ....[25]....
        /*0144*/ 	.word	0xffffffff


	//   ....[26]....
        /*0148*/ 	.word	0xffffffff


	//   ....[27]....
        /*014c*/ 	.word	0xffffffff


	//   ....[28]....
        /*0150*/ 	.word	0xffffffff


	//   ....[29]....
        /*0154*/ 	.word	0xffffffff


	//   ....[30]....
        /*0158*/ 	.word	0xffffffff


	//   ....[31]....
        /*015c*/ 	.word	0xffffffff


	//   ....[32]....
        /*0160*/ 	.word	0xffffffff


	//   ....[33]....
        /*0164*/ 	.word	0xffffffff


	//   ....[34]....
        /*0168*/ 	.word	0xffffffff


	//   ....[35]....
        /*016c*/ 	.word	0xffffffff


	//   ....[36]....
        /*0170*/ 	.word	0xffffffff


	//   ....[37]....
        /*0174*/ 	.word	0xffffffff


	//   ....[38]....
        /*0178*/ 	.word	0xffffffff


	//   ....[39]....
        /*017c*/ 	.word	0xffffffff


	//   ....[40]....
        /*0180*/ 	.word	0xffffffff


	//   ....[41]....
        /*0184*/ 	.word	0xffffffff


	//   ....[42]....
        /*0188*/ 	.word	0xffffffff


	//   ....[43]....
        /*018c*/ 	.word	0xffffffff


	//   ....[44]....
        /*0190*/ 	.word	0xffffffff


	//   ....[45]....
        /*0194*/ 	.word	0xffffffff


	//   ....[46]....
        /*0198*/ 	.word	0xffffffff


	//   ....[47]....
        /*019c*/ 	.word	0xffffffff


	//----- nvinfo : EIATTR_COOP_GROUP_INSTR_OFFSETS
	.align		4
.L_434:
        /*01a0*/ 	.byte	0x04, 0x28
        /*01a2*/ 	.short	(.L_436 - .L_435)


	//   ....[0]....
.L_435:
        /*01a4*/ 	.word	0x00002300


	//   ....[1]....
        /*01a8*/ 	.word	0x00002380


	//   ....[2]....
        /*01ac*/ 	.word	0x00002410


	//   ....[3]....
        /*01b0*/ 	.word	0x00002550


	//   ....[4]....
        /*01b4*/ 	.word	0x000026b0


	//   ....[5]....
        /*01b8*/ 	.word	0x000026f0


	//   ....[6]....
        /*01bc*/ 	.word	0x00002860


	//   ....[7]....
        /*01c0*/ 	.word	0x000028a0


	//   ....[8]....
        /*01c4*/ 	.word	0x00004ad0


	//   ....[9]....
        /*01c8*/ 	.word	0x00004b00


	//   ....[10]....
        /*01cc*/ 	.word	0x00004bd0


	//   ....[11]....
        /*01d0*/ 	.word	0x00004c20


	//   ....[12]....
        /*01d4*/ 	.word	0x00004c40


	//   ....[13]....
        /*01d8*/ 	.word	0x00004dd0


	//   ....[14]....
        /*01dc*/ 	.word	0x00004ef0


	//   ....[15]....
        /*01e0*/ 	.word	0x00004f50


	//   ....[16]....
        /*01e4*/ 	.word	0x00007c20


	//   ....[17]....
        /*01e8*/ 	.word	0x00007e90


	//   ....[18]....
        /*01ec*/ 	.word	0x00007f10


	//   ....[19]....
        /*01f0*/ 	.word	0x00007fd0


	//   ....[20]....
        /*01f4*/ 	.word	0x000080d0


	//   ....[21]....
        /*01f8*/ 	.word	0x00008120


	//   ....[22]....
        /*01fc*/ 	.word	0x00008180


	//   ....[23]....
        /*0200*/ 	.word	0x00008310


	//   ....[24]....
        /*0204*/ 	.word	0x0000ad80


	//   ....[25]....
        /*0208*/ 	.word	0x0000adb0


	//   ....[26]....
        /*020c*/ 	.word	0x0000ae60


	//   ....[27]....
        /*0210*/ 	.word	0x0000ae90


	//   ....[28]....
        /*0214*/ 	.word	0x0000aff0


	//   ....[29]....
        /*0218*/ 	.word	0x0000b0a0


	//   ....[30]....
        /*021c*/ 	.word	0x0000b1a0


	//   ....[31]....
        /*0220*/ 	.word	0x0000b240


	//   ....[32]....
        /*0224*/ 	.word	0x0000dbf0


	//   ....[33]....
        /*0228*/ 	.word	0x0000dc40


	//   ....[34]....
        /*022c*/ 	.word	0x0000dc70


	//   ....[35]....
        /*0230*/ 	.word	0x0000dcc0


	//   ....[36]....
        /*0234*/ 	.word	0x0000dcd0


	//   ....[37]....
        /*0238*/ 	.word	0x0000dce0


	//   ....[38]....
        /*023c*/ 	.word	0x0000df50


	//   ....[39]....
        /*0240*/ 	.word	0x0000e090


	//   ....[40]....
        /*0244*/ 	.word	0x0000fd30


	//   ....[41]....
        /*0248*/ 	.word	0x0000fd70


	//   ....[42]....
        /*024c*/ 	.word	0x0000fdb0


	//   ....[43]....
        /*0250*/ 	.word	0x0000fde0


	//   ....[44]....
        /*0254*/ 	.word	0x0000fe40


	//   ....[45]....
        /*0258*/ 	.word	0x0000fe60


	//   ....[46]....
        /*025c*/ 	.word	0x0000fe80


	//   ....[47]....
        /*0260*/ 	.word	0x0000fec0


	//----- nvinfo : EIATTR_EXIT_INSTR_OFFSETS
	.align		4
.L_436:
        /*0264*/ 	.byte	0x04, 0x1c
        /*0266*/ 	.short	(.L_438 - .L_437)


	//   ....[0]....
.L_437:
        /*0268*/ 	.word	0x00000490


	//   ....[1]....
        /*026c*/ 	.word	0x00011b10


	//   ....[2]....
        /*0270*/ 	.word	0x00012510


	//   ....[3]....
        /*0274*/ 	.word	0x00012590


	//----- nvinfo : EIATTR_CTAIDZ_USED
	.align		4
.L_438:
        /*0278*/ 	.byte	0x01, 0x04
	.zero		2


	//----- nvinfo : EIATTR_CRS_STACK_SIZE
	.align		4
        /*027c*/ 	.byte	0x04, 0x1e
        /*027e*/ 	.short	(.L_440 - .L_439)
.L_439:
        /*0280*/ 	.word	0x00000000
.L_440:


//--------------------- .nv.info._ZN5flash16flash_fwd_kernelI23Flash_fwd_kernel_traitsILi128ELi128ELi32ELi4ELb0ELb0EN7cutlass10bfloat16_tE19Flash_kernel_traitsILi128ELi128ELi32ELi4ES3_EELb0ELb1ELb0ELb0ELb1ELb1ELb1ELb0EEEvNS_16Flash_fwd_paramsE --------------------------
	.section	.nv.info._ZN5flash16flash_fwd_kernelI23Flash_fwd_kernel_traitsILi128ELi128ELi32ELi4ELb0ELb0EN7cutlass10bfloat16_tE19Flash_kernel_traitsILi128ELi128ELi32ELi4ES3_EELb0ELb1ELb0ELb0ELb1ELb1ELb1ELb0EEEvNS_16Flash_fwd_paramsE,"",@"SHT_CUDA_INFO"
	.sectionflags	@""
	.align	4


	//----- nvinfo : EIATTR_CUDA_API_VERSION
	.align		4
        /*0000*/ 	.byte	0x04, 0x37
        /*0002*/ 	.short	(.L_442 - .L_441)
.L_441:
        /*0004*/ 	.word	0x00000082


	//----- nvinfo : EIATTR_SW2861232_WAR
	.align		4
.L_442:
        /*0008*/ 	.byte	0x01, 0x35
	.zero		2


	//----- nvinfo : EIATTR_PARAM_CBANK
	.align		4
        /*000c*/ 	.byte	0x04, 0x0a
        /*000e*/ 	.short	(.L_444 - .L_443)
	.align		4
.L_443:
        /*0010*/ 	.word	index@(.nv.constant0._ZN5flash16flash_fwd_kernelI23Flash_fwd_kernel_traitsILi128ELi128ELi32ELi4ELb0ELb0EN7cutlass10bfloat16_tE19Flash_kernel_traitsILi128ELi128ELi32ELi4ES3_EELb0ELb1ELb0ELb0ELb1ELb1ELb1ELb0EEEvNS_16Flash_fwd_paramsE)
        /*0014*/ 	.short	0x0160
        /*0016*/ 	.short	0x01d0


	//----- nvinfo : EIATTR_CBANK_PARAM_SIZE
	.align		4
.L_444:
        /*0018*/ 	.byte	0x03, 0x19
        /*001a*/ 	.short	0x01d0


	//----- nvinfo : EIATTR_KPARAM_INFO
	.align		4
        /*001c*/ 	.byte	0x04, 0x17
        /*001e*/ 	.short	(.L_446 - .L_445)
.L_445:
        /*0020*/ 	.word	0x00000000
        /*0024*/ 	.short	0x0000
        /*0026*/ 	.short	0x0000
        /*0028*/ 	.byte	0x00, 0xf0, 0x41, 0x07


	//----- nvinfo : EIATTR_MAXREG_COUNT
	.align		4
.L_446:
        /*002c*/ 	.byte	0x03, 0x1b
        /*002e*/ 	.short	0x00ff


	//----- nvinfo : EIATTR_NUM_BARRIERS
	.align		4
        /*0030*/ 	.byte	0x02, 0x4c
        /*0032*/ 	.byte	0x01
	.zero		1


	//----- nvinfo : EIATTR_ANNOTATIONS
	.align		4
        /*0034*/ 	.byte	0x04, 0x55
        /*0036*/ 	.short	(.L_448 - .L_447)


	//   ....[0]....
.L_447:
        /* <DEDUP_REMOVED lines=15> */


	//----- nvinfo : EIATTR_MERCURY_ISA_VERSION
	.align		4
.L_448:
        /*0118*/ 	.byte	0x03, 0x5f
        /*011a*/ 	.short	0x0000


	//----- nvinfo : EIATTR_COOP_GROUP_MASK_REGIDS
	.align		4
        /*011c*/ 	.byte	0x04, 0x29
        /*011e*/ 	.short	(.L_450 - .L_449)


	//   ....[0]....
.L_449:
        /*0120*/ 	.word	0xffffffff


	//   ....[1]....
        /*0124*/ 	.word	0xffffffff


	//   ....[2]....
        /*0128*/ 	.word	0xffffffff


	//   ....[3]....
        /*012c*/ 	.word	0xffffffff


	//   ....[4]....
        /*0130*/ 	.word	0xffffffff


	//   ....[5]....
        /*0134*/ 	.word	0xffffffff


	//   ....[6]....
        /*0138*/ 	.word	0xffffffff


	//   ....[7]....
        /*013c*/ 	.word	0xffffffff


	//   ....[8]....
        /*0140*/ 	.word	0xffffffff


	//   ....[9]....
        /*0144*/ 	.word	0xffffffff


	//   ....[10]....
        /*0148*/ 	.word	0xffffffff


	//   ....[11]....
        /*014c*/ 	.word	0xffffffff


	//   ....[12]....
        /*0150*/ 	.word	0xffffffff


	//   ....[13]....
        /*0154*/ 	.word	0xffffffff


	//   ....[14]....
        /*0158*/ 	.word	0xffffffff


	//   ....[15]....
        /*015c*/ 	.word	0xffffffff


	//   ....[16]....
        /*0160*/ 	.word	0xffffffff


	//   ....[17]....
        /*0164*/ 	.word	0xffffffff


	//   ....[18]....
        /*0168*/ 	.word	0xffffffff


	//   ....[19]....
        /*016c*/ 	.word	0xffffffff


	//   ....[20]....
        /*0170*/ 	.word	0xffffffff


	//   ....[21]....
        /*0174*/ 	.word	0xffffffff


	//   ....[22]....
        /*0178*/ 	.word	0xffffffff


	//   ....[23]....
        /*017c*/ 	.word	0xffffffff


	//   ....[24]....
        /*0180*/ 	.word	0xffffffff


	//   ....[25]....
        /*0184*/ 	.word	0xffffffff


	//   ....[26]....
        /*0188*/ 	.word	0xffffffff


	//   ....[27]....
        /*018c*/ 	.word	0xffffffff


	//   ....[28]....
        /*0190*/ 	.word	0xffffffff


	//   ....[29]....
        /*0194*/ 	.word	0xffffffff


	//   ....[30]....
        /*0198*/ 	.word	0xffffffff


	//   ....[31]....
        /*019c*/ 	.word	0xffffffff


	//   ....[32]....
        /*01a0*/ 	.word	0xffffffff


	//   ....[33]....
        /*01a4*/ 	.word	0xffffffff


	//   ....[34]....
        /*01a8*/ 	.word	0xffffffff


	//   ....[35]....
        /*01ac*/ 	.word	0xffffffff


	//   ....[36]....
        /*01b0*/ 	.word	0xffffffff


	//   ....[37]....
        /*01b4*/ 	.word	0xffffffff


	//   ....[38]....
        /*01b8*/ 	.word	0xffffffff


	//   ....[39]....
        /*01bc*/ 	.word	0xffffffff


	//   ....[40]....
        /*01c0*/ 	.word	0xffffffff


	//   ....[41]....
        /*01c4*/ 	.word	0xffffffff


	//   ....[42]....
        /*01c8*/ 	.word	0xffffffff


	//   ....[43]....
        /*01cc*/ 	.word	0xffffffff


	//   ....[44]....
        /*01d0*/ 	.word	0xffffffff


	//   ....[45]....
        /*01d4*/ 	.word	0xffffffff


	//   ....[46]....
        /*01d8*/ 	.word	0xffffffff


	//   ....[47]....
        /*01dc*/ 	.word	0xffffffff


	//----- nvinfo : EIATTR_COOP_GROUP_INSTR_OFFSETS
	.align		4
.L_450:
        /*01e0*/ 	.byte	0x04, 0x28
        /*01e2*/ 	.short	(.L_452 - .L_451)


	//   ....[0]....
.L_451:
        /*01e4*/ 	.word	0x00002140


	//   ....[1]....
        /*01e8*/ 	.word	0x00002220


	//   ....[2]....
        /*01ec*/ 	.word	0x00002250


	//   ....[3]....
        /*01f0*/ 	.word	0x000022a0


	//   ....[4]....
        /*01f4*/ 	.word	0x00002730


	//   ....[5]....
        /*01f8*/ 	.word	0x000027c0


	//   ....[6]....
        /*01fc*/ 	.word	0x00002840


	//   ....[7]....
        /*0200*/ 	.word	0x000028c0


	//   ....[8]....
        /*0204*/ 	.word	0x000043e0


	//   ....[9]....
        /*0208*/ 	.word	0x00004430


	//   ....[10]....
        /*020c*/ 	.word	0x00004450


	//   ....[11]....
        /*0210*/ 	.word	0x00004470


	//   ....[12]....
        /*0214*/ 	.word	0x00004890


	//   ....[13]....
        /*0218*/ 	.word	0x000049e0


	//   ....[14]....
        /*021c*/ 	.word	0x00004a20


	//   ....[15]....
        /*0220*/ 	.word	0x00004db0


	//   ....[16]....
        /*0224*/ 	.word	0x00006e80


	//   ....[17]....
        /*0228*/ 	.word	0x00006ed0


	//   ....[18]....
        /*022c*/ 	.word	0x00006f10


	//   ....[19]....
        /*0230*/ 	.word	0x00006f30


	//   ....[20]....
        /*0234*/ 	.word	0x00007470


	//   ....[21]....
        /*0238*/ 	.word	0x000077d0


	//   ....[22]....
        /*023c*/ 	.word	0x00007810


	//   ....[23]....
        /*0240*/ 	.word	0x00007ac0


	//   ....[24]....
        /*0244*/ 	.word	0x00009df0


	//   ....[25]....
        /*0248*/ 	.word	0x00009e40


	//   ....[26]....
        /*024c*/ 	.word	0x00009e60


	//   ....[27]....
        /*0250*/ 	.word	0x00009e80


	//   ....[28]....
        /*0254*/ 	.word	0x0000a190


	//   ....[29]....
        /*0258*/ 	.word	0x0000a280


	//   ....[30]....
        /*025c*/ 	.word	0x0000a2f0


	//   ....[31]....
        /*0260*/ 	.word	0x0000a830


	//   ....[32]....
        /*0264*/ 	.word	0x0000c5b0


	//   ....[33]....
        /*0268*/ 	.word	0x0000c6a0


	//   ....[34]....
        /*026c*/ 	.word	0x0000c6e0


	//   ....[35]....
        /*0270*/ 	.word	0x0000c6f0


	//   ....[36]....
        /*0274*/ 	.word	0x0000c700


	//   ....[37]....
        /*0278*/ 	.word	0x0000c730


	//   ....[38]....
        /*027c*/ 	.word	0x0000c780


	//   ....[39]....
        /*0280*/ 	.word	0x0000c7b0


	//   ....[40]....
        /*0284*/ 	.word	0x0000ddc0


	//   ....[41]....
        /*0288*/ 	.word	0x0000ddf0


	//   ....[42]....
        /*028c*/ 	.word	0x0000de50


	//   ....[43]....
        /*0290*/ 	.word	0x0000de70


	//   ....[44]....
        /*0294*/ 	.word	0x0000df50


	//   ....[45]....
        /*0298*/ 	.word	0x0000df70


	//   ....[46]....
        /*029c*/ 	.word	0x0000df80


	//   ....[47]....
        /*02a0*/ 	.word	0x0000dfd0


	//----- nvinfo : EIATTR_EXIT_INSTR_OFFSETS
	.align		4
.L_452:
        /*02a4*/ 	.byte	0x04, 0x1c
        /*02a6*/ 	.short	(.L_454 - .L_453)


	//   ....[0]....
.L_453:
        /*02a8*/ 	.word	0x00000170


	//   ....[1]....
        /*02ac*/ 	.word	0x0000fb70


	//   ....[2]....
        /*02b0*/ 	.word	0x00010500


	//   ....[3]....
        /*02b4*/ 	.word	0x00010580


	//----- nvinfo : EIATTR_CTAIDZ_USED
	.align		4
.L_454:
        /*02b8*/ 	.byte	0x01, 0x04
	.zero		2


	//----- nvinfo : EIATTR_CRS_STACK_SIZE
	.align		4
        /*02bc*/ 	.byte	0x04, 0x1e
        /*02be*/ 	.short	(.L_456 - .L_455)
.L_455:
        /*02c0*/ 	.word	0x00000000
.L_456:


//--------------------- .nv.info._ZN5flash16flash_fwd_kernelI23Flash_fwd_kernel_traitsILi128ELi128ELi32ELi4ELb0ELb0EN7cutlass10bfloat16_tE19Flash_kernel_traitsILi128ELi128ELi32ELi4ES3_EELb1ELb1ELb0ELb0ELb0ELb1ELb0ELb0EEEvNS_16Flash_fwd_paramsE --------------------------
	.section	.nv.info._ZN5flash16flash_fwd_kernelI23Flash_fwd_kernel_traitsILi128ELi128ELi32ELi4ELb0ELb0EN7cutlass10bfloat16_tE19Flash_kernel_traitsILi128ELi128ELi32ELi4ES3_EELb1ELb1ELb0ELb0ELb0ELb1ELb0ELb0EEEvNS_16Flash_fwd_paramsE,"",@"SHT_CUDA_INFO"
	.sectionflags	@""
	.align	4


	//----- nvinfo : EIATTR_CUDA_API_VERSION
	.align		4
        /*0000*/ 	.byte	0x04, 0x37
        /*0002*/ 	.short	(.L_458 - .L_457)
.L_457:
        /*0004*/ 	.word	0x00000082


	//----- nvinfo : EIATTR_SW2861232_WAR
	.align		4
.L_458:
        /*0008*/ 	.byte	0x01, 0x35
	.zero		2


	//----- nvinfo : EIATTR_PARAM_CBANK
	.align		4
        /*000c*/ 	.byte	0x04, 0x0a
        /*000e*/ 	.short	(.L_460 - .L_459)
	.align		4
.L_459:
        /*0010*/ 	.word	index@(.nv.constant0._ZN5flash16flash_fwd_kernelI23Flash_fwd_kernel_traitsILi128ELi128ELi32ELi4ELb0ELb0EN7cutlass10bfloat16_tE19Flash_kernel_traitsILi128ELi128ELi32ELi4ES3_EELb1ELb1ELb0ELb0ELb0ELb1ELb0ELb0EEEvNS_16Flash_fwd_paramsE)
        /*0014*/ 	.short	0x0160
        /*0016*/ 	.short	0x01d0


	//----- nvinfo : EIATTR_CBANK_PARAM_SIZE
	.align		4
.L_460:
        /*0018*/ 	.byte	0x03, 0x19
        /*001a*/ 	.short	0x01d0


	//----- nvinfo : EIATTR_KPARAM_INFO
	.align		4
        /*001c*/ 	.byte	0x04, 0x17
        /*001e*/ 	.short	(.L_462 - .L_461)
.L_461:
        /*0020*/ 	.word	0x00000000
        /*0024*/ 	.short	0x0000
        /*0026*/ 	.short	0x0000
        /*0028*/ 	.byte	0x00, 0xf0, 0x41, 0x07


	//----- nvinfo : EIATTR_MAXREG_COUNT
	.align		4
.L_462:
        /*002c*/ 	.byte	0x03, 0x1b
        /*002e*/ 	.short	0x00ff


	//----- nvinfo : EIATTR_NUM_BARRIERS
	.align		4
        /*0030*/ 	.byte	0x02, 0x4c
        /*0032*/ 	.byte	0x01
	.zero		1


	//----- nvinfo : EIATTR_ANNOTATIONS
	.align		4
        /*0034*/ 	.byte	0x04, 0x55
        /*0036*/ 	.short	(.L_464 - .L_463)


	//   ....[0]....
.L_463:
        /* <DEDUP_REMOVED lines=22> */


	//----- nvinfo : EIATTR_MERCURY_ISA_VERSION
	.align		4
.L_464:
        /*0180*/ 	.byte	0x03, 0x5f
        /*0182*/ 	.short	0x0000


	//----- nvinfo : EIATTR_COOP_GROUP_MASK_REGIDS
	.align		4
        /*0184*/ 	.byte	0x04, 0x29
        /*0186*/ 	.short	(.L_466 - .L_465)


	//   ....[0]....
.L_465:
        /*0188*/ 	.word	0xffffffff


	//   ....[1]....
        /*018c*/ 	.word	0xffffffff


	//   ....[2]....
        /*0190*/ 	.word	0xffffffff


	//   ....[3]....
        /*0194*/ 	.word	0xffffffff


	//   ....[4]....
        /*0198*/ 	.word	0xffffffff


	//   ....[5]....
        /*019c*/ 	.word	0xffffffff


	//   ....[6]....
        /*01a0*/ 	.word	0xffffffff


	//   ....[7]....
        /*01a4*/ 	.word	0xffffffff


	//   ....[8]....
        /*01a8*/ 	.word	0xffffffff


	//   ....[9]....
        /*01ac*/ 	.word	0xffffffff


	//   ....[10]....
        /*01b0*/ 	.word	0xffffffff


	//   ....[11]....
        /*01b4*/ 	.word	0xffffffff


	//   ....[12]....
        /*01b8*/ 	.word	0xffffffff


	//   ....[13]....
        /*01bc*/ 	.word	0xffffffff


	//   ....[14]....
        /*01c0*/ 	.word	0xffffffff


	//   ....[15]....
        /*01c4*/ 	.word	0xffffffff


	//   ....[16]....
        /*01c8*/ 	.word	0xffffffff


	//   ....[17]....
        /*01cc*/ 	.word	0xffffffff


	//   ....[18]....
        /*01d0*/ 	.word	0xffffffff


	//   ....[19]....
        /*01d4*/ 	.word	0xffffffff


	//   ....[20]....
        /*01d8*/ 	.word	0xffffffff


	//   ....[21]....
        /*01dc*/ 	.word	0xffffffff


	//   ....[22]....
        /*01e0*/ 	.word	0xffffffff


	//   ....[23]....
        /*01e4*/ 	.word	0xffffffff


	//   ....[24]....
        /*01e8*/ 	.word	0xffffffff


	//   ....[25]....
        /*01ec*/ 	.word	0xffffffff


	//   ....[26]....
        /*01f0*/ 	.word	0xffffffff


	//   ....[27]....
        /*01f4*/ 	.word	0xffffffff


	//   ....[28]....
        /*01f8*/ 	.word	0xffffffff


	//   ....[29]....
        /*01fc*/ 	.word	0xffffffff


	//   ....[30]....
        /*0200*/ 	.word	0xffffffff


	//   ....[31]....
        /*0204*/ 	.word	0xffffffff


	//   ....[32]....
        /*0208*/ 	.word	0xffffffff


	//   ....[33]....
        /*020c*/ 	.word	0xffffffff


	//   ....[34]....
        /*0210*/ 	.word	0xffffffff


	//   ....[35]....
        /*0214*/ 	.word	0xffffffff


	//   ....[36]....
        /*0218*/ 	.word	0xffffffff


	//   ....[37]....
        /*021c*/ 	.word	0xffffffff


	//   ....[38]....
        /*0220*/ 	.word	0xffffffff


	//   ....[39]....
        /*0224*/ 	.word	0xffffffff


	//   ....[40]....
        /*0228*/ 	.word	0xffffffff


	//   ....[41]....
        /*022c*/ 	.word	0xffffffff


	//   ....[42]....
        /*0230*/ 	.word	0xffffffff


	//   ....[43]....
        /*0234*/ 	.word	0xffffffff


	//   ....[44]....
        /*0238*/ 	.word	0xffffffff


	//   ....[45]....
        /*023c*/ 	.word	0xffffffff


	//   ....[46]....
        /*0240*/ 	.word	0xffffffff


	//   ....[47]....
        /*0244*/ 	.word	0xffffffff


	//   ....[48]....
        /*0248*/ 	.word	0xffffffff


	//   ....[49]....
        /*024c*/ 	.word	0xffffffff


	//   ....[50]....
        /*0250*/ 	.word	0xffffffff


	//   ....[51]....
        /*0254*/ 	.word	0xffffffff


	//   ....[52]....
        /*0258*/ 	.word	0xffffffff


	//   ....[53]....
        /*025c*/ 	.word	0xffffffff


	//   ....[54]....
        /*0260*/ 	.word	0xffffffff


	//   ....[55]....
        /*0264*/ 	.word	0xffffffff


	//----- nvinfo : EIATTR_COOP_GROUP_INSTR_OFFSETS
	.align		4
.L_466:
        /*0268*/ 	.byte	0x04, 0x28
        /*026a*/ 	.short	(.L_468 - .L_467)


	//   ....[0]....
.L_467:
        /*026c*/ 	.word	0x00002cd0


	//   ....[1]....
        /*0270*/ 	.word	0x00002d50


	//   ....[2]....
        /*0274*/ 	.word	0x00002e60


	//   ....[3]....
        /*0278*/ 	.word	0x00002ea0


	//   ....[4]....
        /*027c*/ 	.word	0x000032c0


	//   ....[5]....
        /*0280*/ 	.word	0x00003470


	//   ....[6]....
        /*0284*/ 	.word	0x000034f0


	//   ....[7]....
        /*0288*/ 	.word	0x00003710


	//   ....[8]....
        /*028c*/ 	.word	0x00005720


	//   ....[9]....
        /*0290*/ 	.word	0x00005800


	//   ....[10]....
        /*0294*/ 	.word	0x00005830


	//   ....[11]....
        /*0298*/ 	.word	0x00005910


	//   ....[12]....
        /*029c*/ 	.word	0x00005960


	//   ....[13]....
        /*02a0*/ 	.word	0x00005a60


	//   ....[14]....
        /*02a4*/ 	.word	0x00005af0


	//   ....[15]....
        /*02a8*/ 	.word	0x00005b70


	//   ....[16]....
        /*02ac*/ 	.word	0x00008780


	//   ....[17]....
        /*02b0*/ 	.word	0x000087d0


	//   ....[18]....
        /*02b4*/ 	.word	0x000088f0


	//   ....[19]....
        /*02b8*/ 	.word	0x00008980


	//   ....[20]....
        /*02bc*/ 	.word	0x000089b0


	//   ....[21]....
        /*02c0*/ 	.word	0x00008a00


	//   ....[22]....
        /*02c4*/ 	.word	0x00008a80


	//   ....[23]....
        /*02c8*/ 	.word	0x00008b40


	//   ....[24]....
        /*02cc*/ 	.word	0x0000b6a0


	//   ....[25]....
        /*02d0*/ 	.word	0x0000b950


	//   ....[26]....
        /*02d4*/ 	.word	0x0000b9c0


	//   ....[27]....
        /*02d8*/ 	.word	0x0000b9f0


	//   ....[28]....
        /*02dc*/ 	.word	0x0000ba30


	//   ....[29]....
        /*02e0*/ 	.word	0x0000bb20


	//   ....[30]....
        /*02e4*/ 	.word	0x0000bb50


	//   ....[31]....
        /*02e8*/ 	.word	0x0000bb80


	//   ....[32]....
        /*02ec*/ 	.word	0x0000e820


	//   ....[33]....
        /*02f0*/ 	.word	0x0000e890


	//   ....[34]....
        /*02f4*/ 	.word	0x0000e8d0


	//   ....[35]....
        /*02f8*/ 	.word	0x0000e960


	//   ....[36]....
        /*02fc*/ 	.word	0x0000e9b0


	//   ....[37]....
        /*0300*/ 	.word	0x0000ea00


	//   ....[38]....
        /*0304*/ 	.word	0x0000eaa0


	//   ....[39]....
        /*0308*/ 	.word	0x0000eb80


	//   ....[40]....
        /*030c*/ 	.word	0x00011570


	//   ....[41]....
        /*0310*/ 	.word	0x000115b0


	//   ....[42]....
        /*0314*/ 	.word	0x000115c0


	//   ....[43]....
        /*0318*/ 	.word	0x00011620


	//   ....[44]....
        /*031c*/ 	.word	0x00011650


	//   ....[45]....
        /*0320*/ 	.word	0x00011660


	//   ....[46]....
        /*0324*/ 	.word	0x000118e0


	//   ....[47]....
        /*0328*/ 	.word	0x00011980


	//   ....[48]....
        /*032c*/ 	.word	0x00013630


	//   ....[49]....
        /*0330*/ 	.word	0x00013670


	//   ....[50]....
        /*0334*/ 	.word	0x000136b0


	//   ....[51]....
        /*0338*/ 	.word	0x000136f0


	//   ....[52]....
        /*033c*/ 	.word	0x00013780


	//   ....[53]....
        /*0340*/ 	.word	0x000137b0


	//   ....[54]....
        /*0344*/ 	.word	0x000137e0


	//   ....[55]....
        /*0348*/ 	.word	0x00013810


	//----- nvinfo : EIATTR_EXIT_INSTR_OFFSETS
	.align		4
.L_468:
        /*034c*/ 	.byte	0x04, 0x1c
        /*034e*/ 	.short	(.L_470 - .L_469)


	//   ....[0]....
.L_469:
        /*0350*/ 	.word	0x000006e0


	//   ....[1]....
        /*0354*/ 	.word	0x00015930


	//   ....[2]....
        /*0358*/ 	.word	0x000159f0


	//   ....[3]....
        /*035c*/ 	.word	0x00016990


	//   ....[4]....
        /*0360*/ 	.word	0x00016a10


	//----- nvinfo : EIATTR_CTAIDZ_USED
	.align		4
.L_470:
        /*0364*/ 	.byte	0x01, 0x04
	.zero		2


	//----- nvinfo : EIATTR_CRS_STACK_SIZE
	.align		4
        /*0368*/ 	.byte	0x04, 0x1e
        /*036a*/ 	.short	(.L_472 - .L_471)
.L_471:
        /*036c*/ 	.word	0x00000000
.L_472:


//--------------------- .nv.info._ZN5flash16flash_fwd_kernelI23Flash_fwd_kernel_traitsILi128ELi128ELi32ELi4ELb0ELb0EN7cutlass10bfloat16_tE19Flash_kernel_traitsILi128ELi128ELi32ELi4ES3_EELb0ELb1ELb0ELb0ELb0ELb1ELb1ELb0EEEvNS_16Flash_fwd_paramsE --------------------------
	.section	.nv.info._ZN5flash16flash_fwd_kernelI23Flash_fwd_kernel_traitsILi128ELi128ELi32ELi4ELb0ELb0EN7cutlass10bfloat16_tE19Flash_kernel_traitsILi128ELi128ELi32ELi4ES3_EELb0ELb1ELb0ELb0ELb0ELb1ELb1ELb0EEEvNS_16Flash_fwd_paramsE,"",@"SHT_CUDA_INFO"
	.sectionflags	@""
	.align	4


	//----- nvinfo : EIATTR_CUDA_API_VERSION
	.align		4
        /*0000*/ 	.byte	0x04, 0x37
        /*0002*/ 	.short	(.L_474 - .L_473)
.L_473:
        /*0004*/ 	.word	0x00000082


	//----- nvinfo : EIATTR_SW2861232_WAR
	.align		4
.L_474:
        /*0008*/ 	.byte	0x01, 0x35
	.zero		2


	//----- nvinfo : EIATTR_PARAM_CBANK
	.align		4
        /*000c*/ 	.byte	0x04, 0x0a
        /*000e*/ 	.short	(.L_476 - .L_475)
	.align		4
.L_475:
        /*0010*/ 	.word	index@(.nv.constant0._ZN5flash16flash_fwd_kernelI23Flash_fwd_kernel_traitsILi128ELi128ELi32ELi4ELb0ELb0EN7cutlass10bfloat16_tE19Flash_kernel_traitsILi128ELi128ELi32ELi4ES3_EELb0ELb1ELb0ELb0ELb0ELb1ELb1ELb0EEEvNS_16Flash_fwd_paramsE)
        /*0014*/ 	.short	0x0160
        /*0016*/ 	.short	0x01d0


	//----- nvinfo : EIATTR_CBANK_PARAM_SIZE
	.align		4
.L_476:
        /*0018*/ 	.byte	0x03, 0x19
        /*001a*/ 	.short	0x01d0


	//----- nvinfo : EIATTR_KPARAM_INFO
	.align		4
        /*001c*/ 	.byte	0x04, 0x17
        /*001e*/ 	.short	(.L_478 - .L_477)
.L_477:
        /*0020*/ 	.word	0x00000000
        /*0024*/ 	.short	0x0000
        /*0026*/ 	.short	0x0000
        /*0028*/ 	.byte	0x00, 0xf0, 0x41, 0x07


	//----- nvinfo : EIATTR_MAXREG_COUNT
	.align		4
.L_478:
        /*002c*/ 	.byte	0x03, 0x1b
        /*002e*/ 	.short	0x00ff


	//----- nvinfo : EIATTR_NUM_BARRIERS
	.align		4
        /*0030*/ 	.byte	0x02, 0x4c
        /*0032*/ 	.byte	0x01
	.zero		1


	//----- nvinfo : EIATTR_ANNOTATIONS
	.align		4
        /*0034*/ 	.byte	0x04, 0x55
        /*0036*/ 	.short	(.L_480 - .L_479)


	//   ....[0]....
.L_479:
        /* <DEDUP_REMOVED lines=23> */


	//----- nvinfo : EIATTR_MERCURY_ISA_VERSION
	.align		4
.L_480:
        /*0190*/ 	.byte	0x03, 0x5f
        /*0192*/ 	.short	0x0000


	//----- nvinfo : EIATTR_COOP_GROUP_MASK_REGIDS
	.align		4
        /*0194*/ 	.byte	0x04, 0x29
        /*0196*/ 	.short	(.L_482 - .L_481)


	//   ....[0]....
.L_481:
        /*0198*/ 	.word	0xffffffff


	//   ....[1]....
        /*019c*/ 	.word	0xffffffff


	//   ....[2]....
        /*01a0*/ 	.word	0xffffffff


	//   ....[3]....
        /*01a4*/ 	.word	0xffffffff


	//   ....[4]....
        /*01a8*/ 	.word	0xffffffff


	//   ....[5]....
        /*01ac*/ 	.word	0xffffffff


	//   ....[6]....
        /*01b0*/ 	.word	0xffffffff


	//   ....[7]....
        /*01b4*/ 	.word	0xffffffff


	//   ....[8]....
        /*01b8*/ 	.word	0xffffffff


	//   ....[9]....
        /*01bc*/ 	.word	0xffffffff


	//   ....[10]....
        /*01c0*/ 	.word	0xffffffff


	//   ....[11]....
        /*01c4*/ 	.word	0xffffffff


	//   ....[12]....
        /*01c8*/ 	.word	0xffffffff


	//   ....[13]....
        /*01cc*/ 	.word	0xffffffff


	//   ....[14]....
        /*01d0*/ 	.word	0xffffffff


	//   ....[15]....
        /*01d4*/ 	.word	0xffffffff


	//   ....[16]....
        /*01d8*/ 	.word	0xffffffff


	//   ....[17]....
        /*01dc*/ 	.word	0xffffffff


	//   ....[18]....
        /*01e0*/ 	.word	0xffffffff


	//   ....[19]....
        /*01e4*/ 	.word	0xffffffff


	//   ....[20]....
        /*01e8*/ 	.word	0xffffffff


	//   ....[21]....
        /*01ec*/ 	.word	0xffffffff


	//   ....[22]....
        /*01f0*/ 	.word	0xffffffff


	//   ....[23]....
        /*01f4*/ 	.word	0xffffffff


	//   ....[24]....
        /*01f8*/ 	.word	0xffffffff


	//   ....[25]....
        /*01fc*/ 	.word	0xffffffff


	//   ....[26]....
        /*0200*/ 	.word	0xffffffff


	//   ....[27]....
        /*0204*/ 	.word	0xffffffff


	//   ....[28]....
        /*0208*/ 	.word	0xffffffff


	//   ....[29]....
        /*020c*/ 	.word	0xffffffff


	//   ....[30]....
        /*0210*/ 	.word	0xffffffff


	//   ....[31]....
        /*0214*/ 	.word	0xffffffff


	//   ....[32]....
        /*0218*/ 	.word	0xffffffff


	//   ....[33]....
        /*021c*/ 	.word	0xffffffff


	//   ....[34]....
        /*0220*/ 	.word	0xffffffff


	//   ....[35]....
        /*0224*/ 	.word	0xffffffff


	//   ....[36]....
        /*0228*/ 	.word	0xffffffff


	//   ....[37]....
        /*022c*/ 	.word	0xffffffff


	//   ....[38]....
        /*0230*/ 	.word	0xffffffff


	//   ....[39]....
        /*0234*/ 	.word	0xffffffff


	//   ....[40]....
        /*0238*/ 	.word	0xffffffff


	//   ....[41]....
        /*023c*/ 	.word	0xffffffff


	//   ....[42]....
        /*0240*/ 	.word	0xffffffff


	//   ....[43]....
        /*0244*/ 	.word	0xffffffff


	//   ....[44]....
        /*0248*/ 	.word	0xffffffff


	//   ....[45]....
        /*024c*/ 	.word	0xffffffff


	//   ....[46]....
        /*0250*/ 	.word	0xffffffff


	//   ....[47]....
        /*0254*/ 	.word	0xffffffff


	//   ....[48]....
        /*0258*/ 	.word	0xffffffff


	//   ....[49]....
        /*025c*/ 	.word	0xffffffff


	//   ....[50]....
        /*0260*/ 	.word	0xffffffff


	//   ....[51]....
        /*0264*/ 	.word	0xffffffff


	//   ....[52]....
        /*0268*/ 	.word	0xffffffff


	//   ....[53]....
        /*026c*/ 	.word	0xffffffff


	//   ....[54]....
        /*0270*/ 	.word	0xffffffff


	//   ....[55]....
        /*0274*/ 	.word	0xffffffff


	//----- nvinfo : EIATTR_COOP_GROUP_INSTR_OFFSETS
	.align		4
.L_482:
        /*0278*/ 	.byte	0x04, 0x28
        /*027a*/ 	.short	(.L_484 - .L_483)


	//   ....[0]....
.L_483:
        /*027c*/ 	.word	0x00002e30


	//   ....[1]....
        /*0280*/ 	.word	0x00002ee0


	//   ....[2]....
        /*0284*/ 	.word	0x00002ef0


	//   ....[3]....
        /*0288*/ 	.word	0x00002f70


	//   ....[4]....
        /*028c*/ 	.word	0x000032e0


	//   ....[5]....
        /*0290*/ 	.word	0x000033a0


	//   ....[6]....
        /*0294*/ 	.word	0x000033d0


	//   ....[7]....
        /*0298*/ 	.word	0x00003480


	//   ....[8]....
        /*029c*/ 	.word	0x00005000


	//   ....[9]....
        /*02a0*/ 	.word	0x000050d0


	//   ....[10]....
        /*02a4*/ 	.word	0x000050e0


	//   ....[11]....
        /*02a8*/ 	.word	0x000050f0


	//   ....[12]....
        /*02ac*/ 	.word	0x00005160


	//   ....[13]....
        /*02b0*/ 	.word	0x000051c0


	//   ....[14]....
        /*02b4*/ 	.word	0x00005200


	//   ....[15]....
        /*02b8*/ 	.word	0x000052b0


	//   ....[16]....
        /*02bc*/ 	.word	0x00007a60


	//   ....[17]....
        /*02c0*/ 	.word	0x00007b20


	//   ....[18]....
        /*02c4*/ 	.word	0x00007c20


	//   ....[19]....
        /*02c8*/ 	.word	0x00007ce0


	//   ....[20]....
        /*02cc*/ 	.word	0x00007db0


	//   ....[21]....
        /*02d0*/ 	.word	0x00007de0


	//   ....[22]....
        /*02d4*/ 	.word	0x00007f10


	//   ....[23]....
        /*02d8*/ 	.word	0x00007f30


	//   ....[24]....
        /*02dc*/ 	.word	0x0000a6e0


	//   ....[25]....
        /*02e0*/ 	.word	0x0000a8d0


	//   ....[26]....
        /*02e4*/ 	.word	0x0000a930


	//   ....[27]....
        /*02e8*/ 	.word	0x0000ab50


	//   ....[28]....
        /*02ec*/ 	.word	0x0000abb0


	//   ....[29]....
        /*02f0*/ 	.word	0x0000abd0


	//   ....[30]....
        /*02f4*/ 	.word	0x0000ac60


	//   ....[31]....
        /*02f8*/ 	.word	0x0000ac90


	//   ....[32]....
        /*02fc*/ 	.word	0x0000d830


	//   ....[33]....
        /*0300*/ 	.word	0x0000d880


	//   ....[34]....
        /*0304*/ 	.word	0x0000d8a0


	//   ....[35]....
        /*0308*/ 	.word	0x0000d8c0


	//   ....[36]....
        /*030c*/ 	.word	0x0000dd00


	//   ....[37]....
        /*0310*/ 	.word	0x0000de50


	//   ....[38]....
        /*0314*/ 	.word	0x0000de90


	//   ....[39]....
        /*0318*/ 	.word	0x0000e1e0


	//   ....[40]....
        /*031c*/ 	.word	0x0000ff90


	//   ....[41]....
        /*0320*/ 	.word	0x00010080


	//   ....[42]....
        /*0324*/ 	.word	0x000100c0


	//   ....[43]....
        /*0328*/ 	.word	0x000100d0


	//   ....[44]....
        /*032c*/ 	.word	0x000100e0


	//   ....[45]....
        /*0330*/ 	.word	0x00010110


	//   ....[46]....
        /*0334*/ 	.word	0x00010160


	//   ....[47]....
        /*0338*/ 	.word	0x00010190


	//   ....[48]....
        /*033c*/ 	.word	0x00011740


	//   ....[49]....
        /*0340*/ 	.word	0x00011780


	//   ....[50]....
        /*0344*/ 	.word	0x000117b0


	//   ....[51]....
        /*0348*/ 	.word	0x000117e0


	//   ....[52]....
        /*034c*/ 	.word	0x00011880


	//   ....[53]....
        /*0350*/ 	.word	0x000118b0


	//   ....[54]....
        /*0354*/ 	.word	0x000118f0


	//   ....[55]....
        /*0358*/ 	.word	0x00011920


	//----- nvinfo : EIATTR_EXIT_INSTR_OFFSETS
	.align		4
.L_484:
        /*035c*/ 	.byte	0x04, 0x1c
        /*035e*/ 	.short	(.L_486 - .L_485)


	//   ....[0]....
.L_485:
        /*0360*/ 	.word	0x000004d0


	//   ....[1]....
        /*0364*/ 	.word	0x00013aa0


	//   ....[2]....
        /*0368*/ 	.word	0x00013b70


	//   ....[3]....
        /*036c*/ 	.word	0x00014b10


	//   ....[4]....
        /*0370*/ 	.word	0x00014b90


	//----- nvinfo : EIATTR_CTAIDZ_USED
	.align		4
.L_486:
        /*0374*/ 	.byte	0x01, 0x04
	.zero		2


	//----- nvinfo : EIATTR_CRS_STACK_SIZE
	.align		4
        /*0378*/ 	.byte	0x04, 0x1e
        /*037a*/ 	.short	(.L_488 - .L_487)
.L_487:
        /*037c*/ 	.word	0x00000000
.L_488:


//--------------------- .nv.info._ZN5flash16flash_fwd_kernelI23Flash_fwd_kernel_traitsILi128ELi128ELi32ELi4ELb0ELb0EN7cutlass10bfloat16_tE19Flash_kernel_traitsILi128ELi128ELi32ELi4ES3_EELb1ELb1ELb0ELb1ELb0ELb0ELb0ELb0EEEvNS_16Flash_fwd_paramsE --------------------------
	.section	.nv.info._ZN5flash16flash_fwd_kernelI23Flash_fwd_kernel_traitsILi128ELi128ELi32ELi4ELb0ELb0EN7cutlass10bfloat16_tE19Flash_kernel_traitsILi128ELi128ELi32ELi4ES3_EELb1ELb1ELb0ELb1ELb0ELb0ELb0ELb0EEEvNS_16Flash_fwd_paramsE,"",@"SHT_CUDA_INFO"
	.sectionflags	@""
	.align	4


	//----- nvinfo : EIATTR_CUDA_API_VERSION
	.align		4
        /*0000*/ 	.byte	0x04, 0x37
        /*0002*/ 	.short	(.L_490 - .L_489)
.L_489:
        /*0004*/ 	.word	0x00000082


	//----- nvinfo : EIATTR_SW2861232_WAR
	.align		4
.L_490:
        /*0008*/ 	.byte	0x01, 0x35
	.zero		2


	//----- nvinfo : EIATTR_PARAM_CBANK
	.align		4
        /*000c*/ 	.byte	0x04, 0x0a
        /*000e*/ 	.short	(.L_492 - .L_491)
	.align		4
.L_491:
        /*0010*/ 	.word	index@(.nv.constant0._ZN5flash16flash_fwd_kernelI23Flash_fwd_kernel_traitsILi128ELi128ELi32ELi4ELb0ELb0EN7cutlass10bfloat16_tE19Flash_kernel_traitsILi128ELi128ELi32ELi4ES3_EELb1ELb1ELb0ELb1ELb0ELb0ELb0ELb0EEEvNS_16Flash_fwd_paramsE)
        /*0014*/ 	.short	0x0160
        /*0016*/ 	.short	0x01d0


	//----- nvinfo : EIATTR_CBANK_PARAM_SIZE
	.align		4
.L_492:
        /*0018*/ 	.byte	0x03, 0x19
        /*001a*/ 	.short	0x01d0


	//----- nvinfo : EIATTR_KPARAM_INFO
	.align		4
        /*001c*/ 	.byte	0x04, 0x17
        /*001e*/ 	.short	(.L_494 - .L_493)
.L_493:
        /*0020*/ 	.word	0x00000000
        /*0024*/ 	.short	0x0000
        /*0026*/ 	.short	0x0000
        /*0028*/ 	.byte	0x00, 0xf0, 0x41, 0x07


	//----- nvinfo : EIATTR_MAXREG_COUNT
	.align		4
.L_494:
        /*002c*/ 	.byte	0x03, 0x1b
        /*002e*/ 	.short	0x00ff


	//----- nvinfo : EIATTR_NUM_BARRIERS
	.align		4
        /*0030*/ 	.byte	0x02, 0x4c
        /*0032*/ 	.byte	0x01
	.zero		1


	//----- nvinfo : EIATTR_ANNOTATIONS
	.align		4
        /*0034*/ 	.byte	0x04, 0x55
        /*0036*/ 	.short	(.L_496 - .L_495)


	//   ....[0]....
.L_495:
        /* <DEDUP_REMOVED lines=36> */


	//----- nvinfo : EIATTR_MERCURY_ISA_VERSION
	.align		4
.L_496:
        /*0268*/ 	.byte	0x03, 0x5f
        /*026a*/ 	.short	0x0000


	//----- nvinfo : EIATTR_COOP_GROUP_MASK_REGIDS
	.align		4
        /*026c*/ 	.byte	0x04, 0x29
        /*026e*/ 	.short	(.L_498 - .L_497)


	//   ....[0]....
.L_497:
        /*0270*/ 	.word	0xffffffff


	//   ....[1]....
        /*0274*/ 	.word	0xffffffff


	//   ....[2]....
        /*0278*/ 	.word	0xffffffff


	//   ....[3]....
        /*027c*/ 	.word	0xffffffff


	//   ....[4]....
        /*0280*/ 	.word	0xffffffff


	//   ....[5]....
        /*0284*/ 	.word	0xffffffff


	//   ....[6]....
        /*0288*/ 	.word	0xffffffff


	//   ....[7]....
        /*028c*/ 	.word	0xffffffff


	//   ....[8]....
        /*0290*/ 	.word	0xffffffff


	//   ....[9]....
        /*0294*/ 	.word	0xffffffff


	//   ....[10]....
        /*0298*/ 	.word	0xffffffff


	//   ....[11]....
        /*029c*/ 	.word	0xffffffff


	//   ....[12]....
        /*02a0*/ 	.word	0xffffffff


	//   ....[13]....
        /*02a4*/ 	.word	0xffffffff


	//   ....[14]....
        /*02a8*/ 	.word	0xffffffff


	//   ....[15]....
        /*02ac*/ 	.word	0xffffffff


	//   ....[16]....
        /*02b0*/ 	.word	0xffffffff


	//   ....[17]....
        /*02b4*/ 	.word	0xffffffff


	//   ....[18]....
        /*02b8*/ 	.word	0xffffffff


	//   ....[19]....
        /*02bc*/ 	.word	0xffffffff


	//   ....[20]....
        /*02c0*/ 	.word	0xffffffff


	//   ....[21]....
        /*02c4*/ 	.word	0xffffffff


	//   ....[22]....
        /*02c8*/ 	.word	0xffffffff


	//   ....[23]....
        /*02cc*/ 	.word	0xffffffff


	//   ....[24]....
        /*02d0*/ 	.word	0xffffffff


	//   ....[25]....
        /*02d4*/ 	.word	0xffffffff


	//   ....[26]....
        /*02d8*/ 	.word	0xffffffff


	//   ....[27]....
        /*02dc*/ 	.word	0xffffffff


	//   ....[28]....
        /*02e0*/ 	.word	0xffffffff


	//   ....[29]....
        /*02e4*/ 	.word	0xffffffff


	//   ....[30]....
        /*02e8*/ 	.word	0xffffffff


	//   ....[31]....
        /*02ec*/ 	.word	0xffffffff


	//   ....[32]....
        /*02f0*/ 	.word	0xffffffff


	//   ....[33]....
        /*02f4*/ 	.word	0xffffffff


	//   ....[34]....
        /*02f8*/ 	.word	0xffffffff


	//   ....[35]....
        /*02fc*/ 	.word	0xffffffff


	//   ....[36]....
        /*0300*/ 	.word	0xffffffff


	//   ....[37]....
        /*0304*/ 	.word	0xffffffff


	//   ....[38]....
        /*0308*/ 	.word	0xffffffff


	//   ....[39]....
        /*030c*/ 	.word	0xffffffff


	//   ....[40]....
        /*0310*/ 	.word	0xffffffff


	//   ....[41]....
        /*0314*/ 	.word	0xffffffff


	//   ....[42]....
        /*0318*/ 	.word	0xffffffff


	//   ....[43]....
        /*031c*/ 	.word	0xffffffff


	//   ....[44]....
        /*0320*/ 	.word	0xffffffff


	//   ....[45]....
        /*0324*/ 	.word	0xffffffff


	//   ....[46]....
        /*0328*/ 	.word	0xffffffff


	//   ....[47]....
        /*032c*/ 	.word	0xffffffff


	//   ....[48]....
        /*0330*/ 	.word	0xffffffff


	//   ....[49]....
        /*0334*/ 	.word	0xffffffff


	//   ....[50]....
        /*0338*/ 	.word	0xffffffff


	//   ....[51]....
        /*033c*/ 	.word	0xffffffff


	//   ....[52]....
        /*0340*/ 	.word	0xffffffff


	//   ....[53]....
        /*0344*/ 	.word	0xffffffff


	//   ....[54]....
        /*0348*/ 	.word	0xffffffff


	//   ....[55]....
        /*034c*/ 	.word	0xffffffff


	//----- nvinfo : EIATTR_COOP_GROUP_INSTR_OFFSETS
	.align		4
.L_498:
        /*0350*/ 	.byte	0x04, 0x28
        /*0352*/ 	.short	(.L_500 - .L_499)


	//   ....[0]....
.L_499:
        /*0354*/ 	.word	0x00003f80


	//   ....[1]....
        /*0358*/ 	.word	0x00003fc0


	//   ....[2]....
        /*035c*/ 	.word	0x00004080


	//   ....[3]....
        /*0360*/ 	.word	0x000040b0


	//   ....[4]....
        /*0364*/ 	.word	0x00004720


	//   ....[5]....
        /*0368*/ 	.word	0x00004900


	//   ....[6]....
        /*036c*/ 	.word	0x00004b80


	//   ....[7]....
        /*0370*/ 	.word	0x00004c30


	//   ....[8]....
        /*0374*/ 	.word	0x00006c00


	//   ....[9]....
        /*0378*/ 	.word	0x00006c40


	//   ....[10]....
        /*037c*/ 	.word	0x00006c60


	//   ....[11]....
        /*0380*/ 	.word	0x00007020


	//   ....[12]....
        /*0384*/ 	.word	0x00007090


	//   ....[13]....
        /*0388*/ 	.word	0x00007140


	//   ....[14]....
        /*038c*/ 	.word	0x000071f0


	//   ....[15]....
        /*0390*/ 	.word	0x00007340


	//   ....[16]....
        /*0394*/ 	.word	0x0000a4b0


	//   ....[17]....
        /*0398*/ 	.word	0x0000a4d0


	//   ....[18]....
        /*039c*/ 	.word	0x0000a9a0


	//   ....[19]....
        /*03a0*/ 	.word	0x0000aa10


	//   ....[20]....
        /*03a4*/ 	.word	0x0000aa70


	//   ....[21]....
        /*03a8*/ 	.word	0x0000aa90


	//   ....[22]....
        /*03ac*/ 	.word	0x0000ab00


	//   ....[23]....
        /*03b0*/ 	.word	0x0000abb0


	//   ....[24]....
        /*03b4*/ 	.word	0x0000dd70


	//   ....[25]....
        /*03b8*/ 	.word	0x0000e040


	//   ....[26]....
        /*03bc*/ 	.word	0x0000e130


	//   ....[27]....
        /*03c0*/ 	.word	0x0000e210


	//   ....[28]....
        /*03c4*/ 	.word	0x0000e230


	//   ....[29]....
        /*03c8*/ 	.word	0x0000e2a0


	//   ....[30]....
        /*03cc*/ 	.word	0x0000e380


	//   ....[31]....
        /*03d0*/ 	.word	0x0000e430


	//   ....[32]....
        /*03d4*/ 	.word	0x00011590


	//   ....[33]....
        /*03d8*/ 	.word	0x000115d0


	//   ....[34]....
        /*03dc*/ 	.word	0x00011640


	//   ....[35]....
        /*03e0*/ 	.word	0x00011710


	//   ....[36]....
        /*03e4*/ 	.word	0x00011740


	//   ....[37]....
        /*03e8*/ 	.word	0x00011750


	//   ....[38]....
        /*03ec*/ 	.word	0x000117b0


	//   ....[39]....
        /*03f0*/ 	.word	0x00011920


	//   ....[40]....
        /*03f4*/ 	.word	0x00014b40


	//   ....[41]....
        /*03f8*/ 	.word	0x00014b50


	//   ....[42]....
        /*03fc*/ 	.word	0x00014b60


	//   ....[43]....
        /*0400*/ 	.word	0x00014b80


	//   ....[44]....
        /*0404*/ 	.word	0x00014ba0


	//   ....[45]....
        /*0408*/ 	.word	0x00014bc0


	//   ....[46]....
        /*040c*/ 	.word	0x00015020


	//   ....[47]....
        /*0410*/ 	.word	0x00015130


	//   ....[48]....
        /*0414*/ 	.word	0x00016b90


	//   ....[49]....
        /*0418*/ 	.word	0x00016bd0


	//   ....[50]....
        /*041c*/ 	.word	0x00016c00


	//   ....[51]....
        /*0420*/ 	.word	0x00016c40


	//   ....[52]....
        /*0424*/ 	.word	0x00016cd0


	//   ....[53]....
        /*0428*/ 	.word	0x00016cf0


	//   ....[54]....
        /*042c*/ 	.word	0x00016e40


	//   ....[55]....
        /*0430*/ 	.word	0x00016e80


	//----- nvinfo : EIATTR_EXIT_INSTR_OFFSETS
	.align		4
.L_500:
        /*0434*/ 	.byte	0x04, 0x1c
        /*0436*/ 	.short	(.L_502 - .L_501)


	//   ....[0]....
.L_501:
        /*0438*/ 	.word	0x00000730


	//   ....[1]....
        /*043c*/ 	.word	0x00019060


	//   ....[2]....
        /*0440*/ 	.word	0x00019140


	//   ....[3]....
        /*0444*/ 	.word	0x00019160


	//   ....[4]....
        /*0448*/ 	.word	0x0001a220


	//   ....[5]....
        /*044c*/ 	.word	0x0001a2a0


	//----- nvinfo : EIATTR_CTAIDZ_USED
	.align		4
.L_502:
        /*0450*/ 	.byte	0x01, 0x04
	.zero		2


	//----- nvinfo : EIATTR_CRS_STACK_SIZE
	.align		4
        /*0454*/ 	.byte	0x04, 0x1e
        /*0456*/ 	.short	(.L_504 - .L_503)
.L_503:
        /*0458*/ 	.word	0x00000000
.L_504:


//--------------------- .nv.info._ZN5flash16flash_fwd_kernelI23Flash_fwd_kernel_traitsILi128ELi128ELi32ELi4ELb0ELb0EN7cutlass10bfloat16_tE19Flash_kernel_traitsILi128ELi128ELi32ELi4ES3_EELb1ELb1ELb0ELb0ELb0ELb0ELb0ELb1EEEvNS_16Flash_fwd_paramsE --------------------------
	.section	.nv.info._ZN5flash16flash_fwd_kernelI23Flash_fwd_kernel_traitsILi128ELi128ELi32ELi4ELb0ELb0EN7cutlass10bfloat16_tE19Flash_kernel_traitsILi128ELi128ELi32ELi4ES3_EELb1ELb1ELb0ELb0ELb0ELb0ELb0ELb1EEEvNS_16Flash_fwd_paramsE,"",@"SHT_CUDA_INFO"
	.sectionflags	@""
	.align	4


	//----- nvinfo : EIATTR_CUDA_API_VERSION
	.align		4
        /*0000*/ 	.byte	0x04, 0x37
        /*0002*/ 	.short	(.L_506 - .L_505)
.L_505:
        /*0004*/ 	.word	0x00000082


	//----- nvinfo : EIATTR_SW2861232_WAR
	.align		4
.L_506:
        /*0008*/ 	.byte	0x01, 0x35
	.zero		2


	//----- nvinfo : EIATTR_PARAM_CBANK
	.align		4
        /*000c*/ 	.byte	0x04, 0x0a
        /*000e*/ 	.short	(.L_508 - .L_507)
	.align		4
.L_507:
        /*0010*/ 	.word	index@(.nv.constant0._ZN5flash16flash_fwd_kernelI23Flash_fwd_kernel_traitsILi128ELi128ELi32ELi4ELb0ELb0EN7cutlass10bfloat16_tE19Flash_kernel_traitsILi128ELi128ELi32ELi4ES3_EELb1ELb1ELb0ELb0ELb0ELb0ELb0ELb1EEEvNS_16Flash_fwd_paramsE)
        /*0014*/ 	.short	0x0160
        /*0016*/ 	.short	0x01d0


	//----- nvinfo : EIATTR_CBANK_PARAM_SIZE
	.align		4
.L_508:
        /*0018*/ 	.byte	0x03, 0x19
        /*001a*/ 	.short	0x01d0


	//----- nvinfo : EIATTR_KPARAM_INFO
	.align		4
        /*001c*/ 	.byte	0x04, 0x17
        /*001e*/ 	.short	(.L_510 - .L_509)
.L_509:
        /*0020*/ 	.word	0x00000000
        /*0024*/ 	.short	0x0000
        /*0026*/ 	.short	0x0000
        /*0028*/ 	.byte	0x00, 0xf0, 0x41, 0x07


	//----- nvinfo : EIATTR_MAXREG_COUNT
	.align		4
.L_510:
        /*002c*/ 	.byte	0x03, 0x1b
        /*002e*/ 	.short	0x00ff


	//----- nvinfo : EIATTR_NUM_BARRIERS
	.align		4
        /*0030*/ 	.byte	0x02, 0x4c
        /*0032*/ 	.byte	0x01
	.zero		1


	//----- nvinfo : EIATTR_ANNOTATIONS
	.align		4
        /*0034*/ 	.byte	0x04, 0x55
        /*0036*/ 	.short	(.L_512 - .L_511)


	//   ....[0]....
.L_511:
        /* <DEDUP_REMOVED lines=136> */


	//----- nvinfo : EIATTR_MERCURY_ISA_VERSION
	.align		4
.L_512:
        /*08a8*/ 	.byte	0x03, 0x5f
        /*08aa*/ 	.short	0x0000


	//----- nvinfo : EIATTR_COOP_GROUP_MASK_REGIDS
	.align		4
        /*08ac*/ 	.byte	0x04, 0x29
        /*08ae*/ 	.short	(.L_514 - .L_513)


	//   ....[0]....
.L_513:
        /*08b0*/ 	.word	0xffffffff


	//   ....[1]....
        /*08b4*/ 	.word	0xffffffff


	//   ....[2]....
        /*08b8*/ 	.word	0xffffffff


	//   ....[3]....
        /*08bc*/ 	.word	0xffffffff


	//   ....[4]....
        /*08c0*/ 	.word	0xffffffff


	//   ....[5]....
        /*08c4*/ 	.word	0xffffffff


	//   ....[6]....
        /*08c8*/ 	.word	0xffffffff


	//   ....[7]....
        /*08cc*/ 	.word	0xffffffff


	//   ....[8]....
        /*08d0*/ 	.word	0xffffffff


	//   ....[9]....
        /*08d4*/ 	.word	0xffffffff


	//   ....[10]....
        /*08d8*/ 	.word	0xffffffff


	//   ....[11]....
        /*08dc*/ 	.word	0xffffffff


	//   ....[12]....
        /*08e0*/ 	.word	0xffffffff


	//   ....[13]....
        /*08e4*/ 	.word	0xffffffff


	//   ....[14]....
        /*08e8*/ 	.word	0xffffffff


	//   ....[15]....
        /*08ec*/ 	.word	0xffffffff


	//   ....[16]....
        /*08f0*/ 	.word	0xffffffff


	//   ....[17]....
        /*08f4*/ 	.word	0xffffffff


	//   ....[18]....
        /*08f8*/ 	.word	0xffffffff


	//   ....[19]....
        /*08fc*/ 	.word	0xffffffff


	//   ....[20]....
        /*0900*/ 	.word	0xffffffff


	//   ....[21]....
        /*0904*/ 	.word	0xffffffff


	//   ....[22]....
        /*0908*/ 	.word	0xffffffff


	//   ....[23]....
        /*090c*/ 	.word	0xffffffff


	//   ....[24]....
        /*0910*/ 	.word	0xffffffff


	//   ....[25]....
        /*0914*/ 	.word	0xffffffff


	//   ....[26]....
        /*0918*/ 	.word	0xffffffff


	//   ....[27]....
        /*091c*/ 	.word	0xffffffff


	//   ....[28]....
        /*0920*/ 	.word	0xffffffff


	//   ....[29]....
        /*0924*/ 	.word	0xffffffff


	//   ....[30]....
        /*0928*/ 	.word	0xffffffff


	//   ....[31]....
        /*092c*/ 	.word	0xffffffff


	//   ....[32]....
        /*0930*/ 	.word	0xffffffff


	//   ....[33]....
        /*0934*/ 	.word	0xffffffff


	//   ....[34]....
        /*0938*/ 	.word	0xffffffff


	//   ....[35]....
        /*093c*/ 	.word	0xffffffff


	//   ....[36]....
        /*0940*/ 	.word	0xffffffff


	//   ....[37]....
        /*0944*/ 	.word	0xffffffff


	//   ....[38]....
        /*0948*/ 	.word	0xffffffff


	//   ....[39]....
        /*094c*/ 	.word	0xffffffff


	//   ....[40]....
        /*0950*/ 	.word	0xffffffff


	//   ....[41]....
        /*0954*/ 	.word	0xffffffff


	//   ....[42]....
        /*0958*/ 	.word	0xffffffff


	//   ....[43]....
        /*095c*/ 	.word	0xffffffff


	//   ....[44]....
        /*0960*/ 	.word	0xffffffff


	//   ....[45]....
        /*0964*/ 	.word	0xffffffff


	//   ....[46]....
        /*0968*/ 	.word	0xffffffff


	//   ....[47]....
        /*096c*/ 	.word	0xffffffff


	//   ....[48]....
        /*0970*/ 	.word	0xffffffff


	//   ....[49]....
        /*0974*/ 	.word	0xffffffff


	//   ....[50]....
        /*0978*/ 	.word	0xffffffff


	//   ....[51]....
        /*097c*/ 	.word	0xffffffff


	//   ....[52]....
        /*0980*/ 	.word	0xffffffff


	//   ....[53]....
        /*0984*/ 	.word	0xffffffff


	//   ....[54]....
        /*0988*/ 	.word	0xffffffff


	//   ....[55]....
        /*098c*/ 	.word	0xffffffff


	//----- nvinfo : EIATTR_COOP_GROUP_INSTR_OFFSETS
	.align		4
.L_514:
        /*0990*/ 	.byte	0x04, 0x28
        /*0992*/ 	.short	(.L_516 - .L_515)


	//   ....[0]....
.L_515:
        /*0994*/ 	.word	0x00003b80


	//   ....[1]....
        /*0998*/ 	.word	0x00003d40


	//   ....[2]....
        /*099c*/ 	.word	0x00003d80


	//   ....[3]....
        /*09a0*/ 	.word	0x00003ed0


	//   ....[4]....
        /*09a4*/ 	.word	0x00003fd0


	//   ....[5]....
        /*09a8*/ 	.word	0x00004280


	//   ....[6]....
        /*09ac*/ 	.word	0x000042f0


	//   ....[7]....
        /*09b0*/ 	.word	0x00004490


	//   ....[8]....
        /*09b4*/ 	.word	0x00007580


	//   ....[9]....
        /*09b8*/ 	.word	0x000075a0


	//   ....[10]....
        /*09bc*/ 	.word	0x00007aa0


	//   ....[11]....
        /*09c0*/ 	.word	0x00007ac0


	//   ....[12]....
        /*09c4*/ 	.word	0x00008150


	//   ....[13]....
        /*09c8*/ 	.word	0x000081b0


	//   ....[14]....
        /*09cc*/ 	.word	0x000081d0


	//   ....[15]....
        /*09d0*/ 	.word	0x000081f0


	//   ....[16]....
        /*09d4*/ 	.word	0x0000c690


	//   ....[17]....
        /*09d8*/ 	.word	0x0000c6b0


	//   ....[18]....
        /*09dc*/ 	.word	0x0000ccb0


	//   ....[19]....
        /*09e0*/ 	.word	0x0000ccd0


	//   ....[20]....
        /*09e4*/ 	.word	0x0000d2f0


	//   ....[21]....
        /*09e8*/ 	.word	0x0000d3c0


	//   ....[22]....
        /*09ec*/ 	.word	0x0000d3d0


	//   ....[23]....
        /*09f0*/ 	.word	0x0000d3f0


	//   ....[24]....
        /*09f4*/ 	.word	0x00011a30


	//   ....[25]....
        /*09f8*/ 	.word	0x00011a70


	//   ....[26]....
        /*09fc*/ 	.word	0x00011fc0


	//   ....[27]....
        /*0a00*/ 	.word	0x00011fe0


	//   ....[28]....
        /*0a04*/ 	.word	0x00012570


	//   ....[29]....
        /*0a08*/ 	.word	0x00012640


	//   ....[30]....
        /*0a0c*/ 	.word	0x00012670


	//   ....[31]....
        /*0a10*/ 	.word	0x00012690


	//   ....[32]....
        /*0a14*/ 	.word	0x00016da0


	//   ....[33]....
        /*0a18*/ 	.word	0x00016ec0


	//   ....[34]....
        /*0a1c*/ 	.word	0x00016ef0


	//   ....[35]....
        /*0a20*/ 	.word	0x00016f00


	//   ....[36]....
        /*0a24*/ 	.word	0x00016fa0


	//   ....[37]....
        /*0a28*/ 	.word	0x00016fc0


	//   ....[38]....
        /*0a2c*/ 	.word	0x00017240


	//   ....[39]....
        /*0a30*/ 	.word	0x00017350


	//   ....[40]....
        /*0a34*/ 	.word	0x0001be20


	//   ....[41]....
        /*0a38*/ 	.word	0x0001be70


	//   ....[42]....
        /*0a3c*/ 	.word	0x0001beb0


	//   ....[43]....
        /*0a40*/ 	.word	0x0001bee0


	//   ....[44]....
        /*0a44*/ 	.word	0x0001bf00


	//   ....[45]....
        /*0a48*/ 	.word	0x0001c070


	//   ....[46]....
        /*0a4c*/ 	.word	0x0001c0b0


	//   ....[47]....
        /*0a50*/ 	.word	0x0001c100


	//   ....[48]....
        /*0a54*/ 	.word	0x0001f1e0


	//   ....[49]....
        /*0a58*/ 	.word	0x0001f220


	//   ....[50]....
        /*0a5c*/ 	.word	0x0001f250


	//   ....[51]....
        /*0a60*/ 	.word	0x0001f320


	//   ....[52]....
        /*0a64*/ 	.word	0x0001f350


	//   ....[53]....
        /*0a68*/ 	.word	0x0001f380


	//   ....[54]....
        /*0a6c*/ 	.word	0x0001f3b0


	//   ....[55]....
        /*0a70*/ 	.word	0x0001f4b0


	//----- nvinfo : EIATTR_EXIT_INSTR_OFFSETS
	.align		4
.L_516:
        /*0a74*/ 	.byte	0x04, 0x1c
        /*0a76*/ 	.short	(.L_518 - .L_517)


	//   ....[0]....
.L_517:
        /*0a78*/ 	.word	0x000006c0


	//   ....[1]....
        /*0a7c*/ 	.word	0x00021780


	//   ....[2]....
        /*0a80*/ 	.word	0x00021860


	//   ....[3]....
        /*0a84*/ 	.word	0x00021880


	//   ....[4]....
        /*0a88*/ 	.word	0x00022940


	//   ....[5]....
        /*0a8c*/ 	.word	0x000229c0


	//----- nvinfo : EIATTR_CTAIDZ_USED
	.align		4
.L_518:
        /*0a90*/ 	.byte	0x01, 0x04
	.zero		2


	//----- nvinfo : EIATTR_CRS_STACK_SIZE
	.align		4
        /*0a94*/ 	.byte	0x04, 0x1e
        /*0a96*/ 	.short	(.L_520 - .L_519)
.L_519:
        /*0a98*/ 	.word	0x00000000
.L_520:


//--------------------- .nv.info._ZN5flash16flash_fwd_kernelI23Flash_fwd_kernel_traitsILi128ELi128ELi32ELi4ELb0ELb0EN7cutlass10bfloat16_tE19Flash_kernel_traitsILi128ELi128ELi32ELi4ES3_EELb0ELb1ELb0ELb0ELb0ELb0ELb1ELb0EEEvNS_16Flash_fwd_paramsE --------------------------
	.section	.nv.info._ZN5flash16flash_fwd_kernelI23Flash_fwd_kernel_traitsILi128ELi128ELi32ELi4ELb0ELb0EN7cutlass10bfloat16_tE19Flash_kernel_traitsILi128ELi128ELi32ELi4ES3_EELb0ELb1ELb0ELb0ELb0ELb0ELb1ELb0EEEvNS_16Flash_fwd_paramsE,"",@"SHT_CUDA_INFO"
	.sectionflags	@""
	.align	4


	//----- nvinfo : EIATTR_CUDA_API_VERSION
	.align		4
        /*0000*/ 	.byte	0x04, 0x37
        /*0002*/ 	.short	(.L_522 - .L_521)
.L_521:
        /*0004*/ 	.word	0x00000082


	//----- nvinfo : EIATTR_SW2861232_WAR
	.align		4
.L_522:
        /*0008*/ 	.byte	0x01, 0x35
	.zero		2


	//----- nvinfo : EIATTR_PARAM_CBANK
	.align		4
        /*000c*/ 	.byte	0x04, 0x0a
        /*000e*/ 	.short	(.L_524 - .L_523)
	.align		4
.L_523:
        /*0010*/ 	.word	index@(.nv.constant0._ZN5flash16flash_fwd_kernelI23Flash_fwd_kernel_traitsILi128ELi128ELi32ELi4ELb0ELb0EN7cutlass10bfloat16_tE19Flash_kernel_traitsILi128ELi128ELi32ELi4ES3_EELb0ELb1ELb0ELb0ELb0ELb0ELb1ELb0EEEvNS_16Flash_fwd_paramsE)
        /*0014*/ 	.short	0x0160
        /*0016*/ 	.short	0x01d0


	//----- nvinfo : EIATTR_CBANK_PARAM_SIZE
	.align		4
.L_524:
        /*0018*/ 	.byte	0x03, 0x19
        /*001a*/ 	.short	0x01d0


	//----- nvinfo : EIATTR_KPARAM_INFO
	.align		4
        /*001c*/ 	.byte	0x04, 0x17
        /*001e*/ 	.short	(.L_526 - .L_525)
.L_525:
        /*0020*/ 	.word	0x00000000
        /*0024*/ 	.short	0x0000
        /*0026*/ 	.short	0x0000
        /*0028*/ 	.byte	0x00, 0xf0, 0x41, 0x07


	//----- nvinfo : EIATTR_MAXREG_COUNT
	.align		4
.L_526:
        /*002c*/ 	.byte	0x03, 0x1b
        /*002e*/ 	.short	0x00ff


	//----- nvinfo : EIATTR_NUM_BARRIERS
	.align		4
        /*0030*/ 	.byte	0x02, 0x4c
        /*0032*/ 	.byte	0x01
	.zero		1


	//----- nvinfo : EIATTR_ANNOTATIONS
	.align		4
        /*0034*/ 	.byte	0x04, 0x55
        /*0036*/ 	.short	(.L_528 - .L_527)


	//   ....[0]....
.L_527:
        /* <DEDUP_REMOVED lines=24> */


	//----- nvinfo : EIATTR_MERCURY_ISA_VERSION
	.align		4
.L_528:
        /*01a8*/ 	.byte	0x03, 0x5f
        /*01aa*/ 	.short	0x0000


	//----- nvinfo : EIATTR_COOP_GROUP_MASK_REGIDS
	.align		4
        /*01ac*/ 	.byte	0x04, 0x29
        /*01ae*/ 	.short	(.L_530 - .L_529)


	//   ....[0]....
.L_529:
        /*01b0*/ 	.word	0xffffffff


	//   ....[1]....
        /*01b4*/ 	.word	0xffffffff


	//   ....[2]....
        /*01b8*/ 	.word	0xffffffff


	//   ....[3]....
        /*01bc*/ 	.word	0xffffffff


	//   ....[4]....
        /*01c0*/ 	.word	0xffffffff


	//   ....[5]....
        /*01c4*/ 	.word	0xffffffff


	//   ....[6]....
        /*01c8*/ 	.word	0xffffffff


	//   ....[7]....
        /*01cc*/ 	.word	0xffffffff


	//   ....[8]....
        /*01d0*/ 	.word	0xffffffff


	//   ....[9]....
        /*01d4*/ 	.word	0xffffffff


	//   ....[10]....
        /*01d8*/ 	.word	0xffffffff


	//   ....[11]....
        /*01dc*/ 	.word	0xffffffff


	//   ....[12]....
        /*01e0*/ 	.word	0xffffffff


	//   ....[13]....
        /*01e4*/ 	.word	0xffffffff


	//   ....[14]....
        /*01e8*/ 	.word	0xffffffff


	//   ....[15]....
        /*01ec*/ 	.word	0xffffffff


	//   ....[16]....
        /*01f0*/ 	.word	0xffffffff


	//   ....[17]....
        /*01f4*/ 	.word	0xffffffff


	//   ....[18]....
        /*01f8*/ 	.word	0xffffffff


	//   ....[19]....
        /*01fc*/ 	.word	0xffffffff


	//   ....[20]....
        /*0200*/ 	.word	0xffffffff


	//   ....[21]....
        /*0204*/ 	.word	0xffffffff


	//   ....[22]....
        /*0208*/ 	.word	0xffffffff


	//   ....[23]....
        /*020c*/ 	.word	0xffffffff


	//   ....[24]....
        /*0210*/ 	.word	0xffffffff


	//   ....[25]....
        /*0214*/ 	.word	0xffffffff


	//   ....[26]....
        /*0218*/ 	.word	0xffffffff


	//   ....[27]....
        /*021c*/ 	.word	0xffffffff


	//   ....[28]....
        /*0220*/ 	.word	0xffffffff


	//   ....[29]....
        /*0224*/ 	.word	0xffffffff


	//   ....[30]....
        /*0228*/ 	.word	0xffffffff


	//   ....[31]....
        /*022c*/ 	.word	0xffffffff


	//   ....[32]....
        /*0230*/ 	.word	0xffffffff


	//   ....[33]....
        /*0234*/ 	.word	0xffffffff


	//   ....[34]....
        /*0238*/ 	.word	0xffffffff


	//   ....[35]....
        /*023c*/ 	.word	0xffffffff


	//   ....[36]....
        /*0240*/ 	.word	0xffffffff


	//   ....[37]....
        /*0244*/ 	.word	0xffffffff


	//   ....[38]....
        /*0248*/ 	.word	0xffffffff


	//   ....[39]....
        /*024c*/ 	.word	0xffffffff


	//   ....[40]....
        /*0250*/ 	.word	0xffffffff


	//   ....[41]....
        /*0254*/ 	.word	0xffffffff


	//   ....[42]....
        /*0258*/ 	.word	0xffffffff


	//   ....[43]....
        /*025c*/ 	.word	0xffffffff


	//   ....[44]....
        /*0260*/ 	.word	0xffffffff


	//   ....[45]....
        /*0264*/ 	.word	0xffffffff


	//   ....[46]....
        /*0268*/ 	.word	0xffffffff


	//   ....[47]....
        /*026c*/ 	.word	0xffffffff


	//   ....[48]....
        /*0270*/ 	.word	0xffffffff


	//   ....[49]....
        /*0274*/ 	.word	0xffffffff


	//   ....[50]....
        /*0278*/ 	.word	0xffffffff


	//   ....[51]....
        /*027c*/ 	.word	0xffffffff


	//   ....[52]....
        /*0280*/ 	.word	0xffffffff


	//   ....[53]....
        /*0284*/ 	.word	0xffffffff


	//   ....[54]....
        /*0288*/ 	.word	0xffffffff


	//   ....[55]....
        /*028c*/ 	.word	0xffffffff


	//----- nvinfo : EIATTR_COOP_GROUP_INSTR_OFFSETS
	.align		4
.L_530:
        /*0290*/ 	.byte	0x04, 0x28
        /*0292*/ 	.short	(.L_532 - .L_531)


	//   ....[0]....
.L_531:
        /*0294*/ 	.word	0x00003910


	//   ....[1]....
        /*0298*/ 	.word	0x000039c0


	//   ....[2]....
        /*029c*/ 	.word	0x000039d0


	//   ....[3]....
        /*02a0*/ 	.word	0x00003a50


	//   ....[4]....
        /*02a4*/ 	.word	0x00003db0


	//   ....[5]....
        /*02a8*/ 	.word	0x00003e70


	//   ....[6]....
        /*02ac*/ 	.word	0x00003ea0


	//   ....[7]....
        /*02b0*/ 	.word	0x00003f60


	//   ....[8]....
        /*02b4*/ 	.word	0x00005d10


	//   ....[9]....
        /*02b8*/ 	.word	0x00005de0


	//   ....[10]....
        /*02bc*/ 	.word	0x00005df0


	//   ....[11]....
        /*02c0*/ 	.word	0x00005e00


	//   ....[12]....
        /*02c4*/ 	.word	0x00005e70


	//   ....[13]....
        /*02c8*/ 	.word	0x00005ed0


	//   ....[14]....
        /*02cc*/ 	.word	0x00005f10


	//   ....[15]....
        /*02d0*/ 	.word	0x00005fb0


	//   ....[16]....
        /*02d4*/ 	.word	0x000087c0


	//   ....[17]....
        /*02d8*/ 	.word	0x00008960


	//   ....[18]....
        /*02dc*/ 	.word	0x00008990


	//   ....[19]....
        /*02e0*/ 	.word	0x00008b60


	//   ....[20]....
        /*02e4*/ 	.word	0x00008c20


	//   ....[21]....
        /*02e8*/ 	.word	0x00008c80


	//   ....[22]....
        /*02ec*/ 	.word	0x00008d50


	//   ....[23]....
        /*02f0*/ 	.word	0x00008df0


	//   ....[24]....
        /*02f4*/ 	.word	0x0000b720


	//   ....[25]....
        /*02f8*/ 	.word	0x0000b8c0


	//   ....[26]....
        /*02fc*/ 	.word	0x0000b9f0


	//   ....[27]....
        /*0300*/ 	.word	0x0000bbb0


	//   ....[28]....
        /*0304*/ 	.word	0x0000bbf0


	//   ....[29]....
        /*0308*/ 	.word	0x0000bc40


	//   ....[30]....
        /*030c*/ 	.word	0x0000bce0


	//   ....[31]....
        /*0310*/ 	.word	0x0000bd30


	//   ....[32]....
        /*0314*/ 	.word	0x0000e970


	//   ....[33]....
        /*0318*/ 	.word	0x0000e9c0


	//   ....[34]....
        /*031c*/ 	.word	0x0000e9e0


	//   ....[35]....
        /*0320*/ 	.word	0x0000ea00


	//   ....[36]....
        /*0324*/ 	.word	0x0000ee20


	//   ....[37]....
        /*0328*/ 	.word	0x0000ef60


	//   ....[38]....
        /*032c*/ 	.word	0x0000efb0


	//   ....[39]....
        /*0330*/ 	.word	0x0000f330


	//   ....[40]....
        /*0334*/ 	.word	0x000113b0


	//   ....[41]....
        /*0338*/ 	.word	0x000114a0


	//   ....[42]....
        /*033c*/ 	.word	0x000114e0


	//   ....[43]....
        /*0340*/ 	.word	0x000114f0


	//   ....[44]....
        /*0344*/ 	.word	0x00011500


	//   ....[45]....
        /*0348*/ 	.word	0x00011530


	//   ....[46]....
        /*034c*/ 	.word	0x00011580


	//   ....[47]....
        /*0350*/ 	.word	0x000115b0


	//   ....[48]....
        /*0354*/ 	.word	0x00012b80


	//   ....[49]....
        /*0358*/ 	.word	0x00012b90


	//   ....[50]....
        /*035c*/ 	.word	0x00012ba0


	//   ....[51]....
        /*0360*/ 	.word	0x00012bd0


	//   ....[52]....
        /*0364*/ 	.word	0x00012bf0


	//   ....[53]....
        /*0368*/ 	.word	0x00012c10


	//   ....[54]....
        /*036c*/ 	.word	0x00012c30


	//   ....[55]....
        /*0370*/ 	.word	0x00012c90


	//----- nvinfo : EIATTR_EXIT_INSTR_OFFSETS
	.align		4
.L_532:
        /*0374*/ 	.byte	0x04, 0x1c
        /*0376*/ 	.short	(.L_534 - .L_533)


	//   ....[0]....
.L_533:
        /*0378*/ 	.word	0x000002f0


	//   ....[1]....
        /*037c*/ 	.word	0x00014f60


	//   ....[2]....
        /*0380*/ 	.word	0x00015040


	//   ....[3]....
        /*0384*/ 	.word	0x00015060


	//   ....[4]....
        /*0388*/ 	.word	0x000160c0


	//   ....[5]....
        /*038c*/ 	.word	0x00016140


	//----- nvinfo : EIATTR_CTAIDZ_USED
	.align		4
.L_534:
        /*0390*/ 	.byte	0x01, 0x04
	.zero		2


	//----- nvinfo : EIATTR_CRS_STACK_SIZE
	.align		4
        /*0394*/ 	.byte	0x04, 0x1e
        /*0396*/ 	.short	(.L_536 - .L_535)
.L_535:
        /*0398*/ 	.word	0x00000000
.L_536:


//--------------------- .nv.info._ZN5flash16flash_fwd_kernelI23Flash_fwd_kernel_traitsILi128ELi128ELi32ELi4ELb0ELb0EN7cutlass10bfloat16_tE19Flash_kernel_traitsILi128ELi128ELi32ELi4ES3_EELb1ELb1ELb0ELb1ELb0ELb0ELb0ELb1EEEvNS_16Flash_fwd_paramsE --------------------------
	.section	.nv.info._ZN5flash16flash_fwd_kernelI23Flash_fwd_kernel_traitsILi128ELi128ELi32ELi4ELb0ELb0EN7cutlass10bfloat16_tE19Flash_kernel_traitsILi128ELi128ELi32ELi4ES3_EELb1ELb1ELb0ELb1ELb0ELb0ELb0ELb1EEEvNS_16Flash_fwd_paramsE,"",@"SHT_CUDA_INFO"
	.sectionflags	@""
	.align	4


	//----- nvinfo : EIATTR_CUDA_API_VERSION
	.align		4
        /*0000*/ 	.byte	0x04, 0x37
        /*0002*/ 	.short	(.L_538 - .L_537)
.L_537:
        /*0004*/ 	.word	0x00000082


	//----- nvinfo : EIATTR_SW2861232_WAR
	.align		4
.L_538:
        /*0008*/ 	.byte	0x01, 0x35
	.zero		2


	//----- nvinfo : EIATTR_PARAM_CBANK
	.align		4
        /*000c*/ 	.byte	0x04, 0x0a
        /*000e*/ 	.short	(.L_540 - .L_539)
	.align		4
.L_539:
        /*0010*/ 	.word	index@(.nv.constant0._ZN5flash16flash_fwd_kernelI23Flash_fwd_kernel_traitsILi128ELi128ELi32ELi4ELb0ELb0EN7cutlass10bfloat16_tE19Flash_kernel_traitsILi128ELi128ELi32ELi4ES3_EELb1ELb1ELb0ELb1ELb0ELb0ELb0ELb1EEEvNS_16Flash_fwd_paramsE)
        /*0014*/ 	.short	0x0160
        /*0016*/ 	.short	0x01d0


	//----- nvinfo : EIATTR_CBANK_PARAM_SIZE
	.align		4
.L_540:
        /*0018*/ 	.byte	0x03, 0x19
        /*001a*/ 	.short	0x01d0


	//----- nvinfo : EIATTR_KPARAM_INFO
	.align		4
        /*001c*/ 	.byte	0x04, 0x17
        /*001e*/ 	.short	(.L_542 - .L_541)
.L_541:
        /*0020*/ 	.word	0x00000000
        /*0024*/ 	.short	0x0000
        /*0026*/ 	.short	0x0000
        /*0028*/ 	.byte	0x00, 0xf0, 0x41, 0x07


	//----- nvinfo : EIATTR_MAXREG_COUNT
	.align		4
.L_542:
        /*002c*/ 	.byte	0x03, 0x1b
        /*002e*/ 	.short	0x00ff


	//----- nvinfo : EIATTR_NUM_BARRIERS
	.align		4
        /*0030*/ 	.byte	0x02, 0x4c
        /*0032*/ 	.byte	0x01
	.zero		1


	//----- nvinfo : EIATTR_ANNOTATIONS
	.align		4
        /*0034*/ 	.byte	0x04, 0x55
        /*0036*/ 	.short	(.L_544 - .L_543)


	//   ....[0]....
.L_543:
        /* <DEDUP_REMOVED lines=132> */


	//----- nvinfo : EIATTR_MERCURY_ISA_VERSION
	.align		4
.L_544:
        /*0868*/ 	.byte	0x03, 0x5f
        /*086a*/ 	.short	0x0000


	//----- nvinfo : EIATTR_COOP_GROUP_MASK_REGIDS
	.align		4
        /*086c*/ 	.byte	0x04, 0x29
        /*086e*/ 	.short	(.L_546 - .L_545)


	//   ....[0]....
.L_545:
        /*0870*/ 	.word	0xffffffff


	//   ....[1]....
        /*0874*/ 	.word	0xffffffff


	//   ....[2]....
        /*0878*/ 	.word	0xffffffff


	//   ....[3]....
        /*087c*/ 	.word	0xffffffff


	//   ....[4]....
        /*0880*/ 	.word	0xffffffff


	//   ....[5]....
        /*0884*/ 	.word	0xffffffff


	//   ....[6]....
        /*0888*/ 	.word	0xffffffff


	//   ....[7]....
        /*088c*/ 	.word	0xffffffff


	//   ....[8]....
        /*0890*/ 	.word	0xffffffff


	//   ....[9]....
        /*0894*/ 	.word	0xffffffff


	//   ....[10]....
        /*0898*/ 	.word	0xffffffff


	//   ....[11]....
        /*089c*/ 	.word	0xffffffff


	//   ....[12]....
        /*08a0*/ 	.word	0xffffffff


	//   ....[13]....
        /*08a4*/ 	.word	0xffffffff


	//   ....[14]....
        /*08a8*/ 	.word	0xffffffff


	//   ....[15]....
        /*08ac*/ 	.word	0xffffffff


	//   ....[16]....
        /*08b0*/ 	.word	0xffffffff


	//   ....[17]....
        /*08b4*/ 	.word	0xffffffff


	//   ....[18]....
        /*08b8*/ 	.word	0xffffffff


	//   ....[19]....
        /*08bc*/ 	.word	0xffffffff


	//   ....[20]....
        /*08c0*/ 	.word	0xffffffff


	//   ....[21]....
        /*08c4*/ 	.word	0xffffffff


	//   ....[22]....
        /*08c8*/ 	.word	0xffffffff


	//   ....[23]....
        /*08cc*/ 	.word	0xffffffff


	//   ....[24]....
        /*08d0*/ 	.word	0xffffffff


	//   ....[25]....
        /*08d4*/ 	.word	0xffffffff


	//   ....[26]....
        /*08d8*/ 	.word	0xffffffff


	//   ....[27]....
        /*08dc*/ 	.word	0xffffffff


	//   ....[28]....
        /*08e0*/ 	.word	0xffffffff


	//   ....[29]....
        /*08e4*/ 	.word	0xffffffff


	//   ....[30]....
        /*08e8*/ 	.word	0xffffffff


	//   ....[31]....
        /*08ec*/ 	.word	0xffffffff


	//   ....[32]....
        /*08f0*/ 	.word	0xffffffff


	//   ....[33]....
        /*08f4*/ 	.word	0xffffffff


	//   ....[34]....
        /*08f8*/ 	.word	0xffffffff


	//   ....[35]....
        /*08fc*/ 	.word	0xffffffff


	//   ....[36]....
        /*0900*/ 	.word	0xffffffff


	//   ....[37]....
        /*0904*/ 	.word	0xffffffff


	//   ....[38]....
        /*0908*/ 	.word	0xffffffff


	//   ....[39]....
        /*090c*/ 	.word	0xffffffff


	//   ....[40]....
        /*0910*/ 	.word	0xffffffff


	//   ....[41]....
        /*0914*/ 	.word	0xffffffff


	//   ....[42]....
        /*0918*/ 	.word	0xffffffff


	//   ....[43]....
        /*091c*/ 	.word	0xffffffff


	//   ....[44]....
        /*0920*/ 	.word	0xffffffff


	//   ....[45]....
        /*0924*/ 	.word	0xffffffff


	//   ....[46]....
        /*0928*/ 	.word	0xffffffff


	//   ....[47]....
        /*092c*/ 	.word	0xffffffff


	//   ....[48]....
        /*0930*/ 	.word	0xffffffff


	//   ....[49]....
        /*0934*/ 	.word	0xffffffff


	//   ....[50]....
        /*0938*/ 	.word	0xffffffff


	//   ....[51]....
        /*093c*/ 	.word	0xffffffff


	//   ....[52]....
        /*0940*/ 	.word	0xffffffff


	//   ....[53]....
        /*0944*/ 	.word	0xffffffff


	//   ....[54]....
        /*0948*/ 	.word	0xffffffff


	//   ....[55]....
        /*094c*/ 	.word	0xffffffff


	//----- nvinfo : EIATTR_COOP_GROUP_INSTR_OFFSETS
	.align		4
.L_546:
        /*0950*/ 	.byte	0x04, 0x28
        /*0952*/ 	.short	(.L_548 - .L_547)


	//   ....[0]....
.L_547:
        /*0954*/ 	.word	0x00003f30


	//   ....[1]....
        /*0958*/ 	.word	0x00003f70


	//   ....[2]....
        /*095c*/ 	.word	0x00004090


	//   ....[3]....
        /*0960*/ 	.word	0x000040b0


	//   ....[4]....
        /*0964*/ 	.word	0x00004190


	//   ....[5]....
        /*0968*/ 	.word	0x000041c0


	//   ....[6]....
        /*096c*/ 	.word	0x000042a0


	//   ....[7]....
        /*0970*/ 	.word	0x00004590


	//   ....[8]....
        /*0974*/ 	.word	0x00007f60


	//   ....[9]....
        /*0978*/ 	.word	0x00007fa0


	//   ....[10]....
        /*097c*/ 	.word	0x00008050


	//   ....[11]....
        /*0980*/ 	.word	0x00008090


	//   ....[12]....
        /*0984*/ 	.word	0x000080a0


	//   ....[13]....
        /*0988*/ 	.word	0x000080b0


	//   ....[14]....
        /*098c*/ 	.word	0x000080d0


	//   ....[15]....
        /*0990*/ 	.word	0x000080f0


	//   ....[16]....
        /*0994*/ 	.word	0x0000d150


	//   ....[17]....
        /*0998*/ 	.word	0x0000d250


	//   ....[18]....
        /*099c*/ 	.word	0x0000d290


	//   ....[19]....
        /*09a0*/ 	.word	0x0000d2a0


	//   ....[20]....
        /*09a4*/ 	.word	0x0000d2b0


	//   ....[21]....
        /*09a8*/ 	.word	0x0000d2d0


	//   ....[22]....
        /*09ac*/ 	.word	0x0000d2f0


	//   ....[23]....
        /*09b0*/ 	.word	0x0000d320


	//   ....[24]....
        /*09b4*/ 	.word	0x00012400


	//   ....[25]....
        /*09b8*/ 	.word	0x00012550


	//   ....[26]....
        /*09bc*/ 	.word	0x000125a0


	//   ....[27]....
        /*09c0*/ 	.word	0x000125b0


	//   ....[28]....
        /*09c4*/ 	.word	0x000125c0


	//   ....[29]....
        /*09c8*/ 	.word	0x00012600


	//   ....[30]....
        /*09cc*/ 	.word	0x00012660


	//   ....[31]....
        /*09d0*/ 	.word	0x00012670


	//   ....[32]....
        /*09d4*/ 	.word	0x000175a0


	//   ....[33]....
        /*09d8*/ 	.word	0x000175c0


	//   ....[34]....
        /*09dc*/ 	.word	0x00017630


	//   ....[35]....
        /*09e0*/ 	.word	0x000176f0


	//   ....[36]....
        /*09e4*/ 	.word	0x000177f0


	//   ....[37]....
        /*09e8*/ 	.word	0x00017850


	//   ....[38]....
        /*09ec*/ 	.word	0x00017940


	//   ....[39]....
        /*09f0*/ 	.word	0x00017a00


	//   ....[40]....
        /*09f4*/ 	.word	0x0001c820


	//   ....[41]....
        /*09f8*/ 	.word	0x0001c8a0


	//   ....[42]....
        /*09fc*/ 	.word	0x0001c9a0


	//   ....[43]....
        /*0a00*/ 	.word	0x0001ca00


	//   ....[44]....
        /*0a04*/ 	.word	0x0001ca50


	//   ....[45]....
        /*0a08*/ 	.word	0x0001cab0


	//   ....[46]....
        /*0a0c*/ 	.word	0x0001cb20


	//   ....[47]....
        /*0a10*/ 	.word	0x0001cd70


	//   ....[48]....
        /*0a14*/ 	.word	0x0001fc10


	//   ....[49]....
        /*0a18*/ 	.word	0x0001fc50


	//   ....[50]....
        /*0a1c*/ 	.word	0x0001fc80


	//   ....[51]....
        /*0a20*/ 	.word	0x0001fd30


	//   ....[52]....
        /*0a24*/ 	.word	0x0001fd70


	//   ....[53]....
        /*0a28*/ 	.word	0x0001fda0


	//   ....[54]....
        /*0a2c*/ 	.word	0x0001fde0


	//   ....[55]....
        /*0a30*/ 	.word	0x0001fea0


	//----- nvinfo : EIATTR_EXIT_INSTR_OFFSETS
	.align		4
.L_548:
        /*0a34*/ 	.byte	0x04, 0x1c
        /*0a36*/ 	.short	(.L_550 - .L_549)


	//   ....[0]....
.L_549:
        /*0a38*/ 	.word	0x000006c0


	//   ....[1]....
        /*0a3c*/ 	.word	0x000221b0


	//   ....[2]....
        /*0a40*/ 	.word	0x00022290


	//   ....[3]....
        /*0a44*/ 	.word	0x000222b0


	//   ....[4]....
        /*0a48*/ 	.word	0x00023370


	//   ....[5]....
        /*0a4c*/ 	.word	0x000233f0


	//----- nvinfo : EIATTR_CTAIDZ_USED
	.align		4
.L_550:
        /*0a50*/ 	.byte	0x01, 0x04
	.zero		2


	//----- nvinfo : EIATTR_CRS_STACK_SIZE
	.align		4
        /*0a54*/ 	.byte	0x04, 0x1e
        /*0a56*/ 	.short	(.L_552 - .L_551)
.L_551:
        /*0a58*/ 	.word	0x00000000
.L_552:


//--------------------- .nv.info._ZN5flash16flash_fwd_kernelI23Flash_fwd_kernel_traitsILi128ELi128ELi32ELi4ELb0ELb0EN7cutlass10bfloat16_tE19Flash_kernel_traitsILi128ELi128ELi32ELi4ES3_EELb0ELb1ELb0ELb1ELb0ELb0ELb1ELb0EEEvNS_16Flash_fwd_paramsE --------------------------
	.section	.nv.info._ZN5flash16flash_fwd_kernelI23Flash_fwd_kernel_traitsILi128ELi128ELi32ELi4ELb0ELb0EN7cutlass10bfloat16_tE19Flash_kernel_traitsILi128ELi128ELi32ELi4ES3_EELb0ELb1ELb0ELb1ELb0ELb0ELb1ELb0EEEvNS_16Flash_fwd_paramsE,"",@"SHT_CUDA_INFO"
	.sectionflags	@""
	.align	4


	//----- nvinfo : EIATTR_CUDA_API_VERSION
	.align		4
        /*0000*/ 	.byte	0x04, 0x37
        /*0002*/ 	.short	(.L_554 - .L_553)
.L_553:
        /*0004*/ 	.word	0x00000082


	//----- nvinfo : EIATTR_SW2861232_WAR
	.align		4
.L_554:
        /*0008*/ 	.byte	0x01, 0x35
	.zero		2


	//----- nvinfo : EIATTR_PARAM_CBANK
	.align		4
        /*000c*/ 	.byte	0x04, 0x0a
        /*000e*/ 	.short	(.L_556 - .L_555)
	.align		4
.L_555:
        /*0010*/ 	.word	index@(.nv.constant0._ZN5flash16flash_fwd_kernelI23Flash_fwd_kernel_traitsILi128ELi128ELi32ELi4ELb0ELb0EN7cutlass10bfloat16_tE19Flash_kernel_traitsILi128ELi128ELi32ELi4ES3_EELb0ELb1ELb0ELb1ELb0ELb0ELb1ELb0EEEvNS_16Flash_fwd_paramsE)
        /*0014*/ 	.short	0x0160
        /*0016*/ 	.short	0x01d0


	//----- nvinfo : EIATTR_CBANK_PARAM_SIZE
	.align		4
.L_556:
        /*0018*/ 	.byte	0x03, 0x19
        /*001a*/ 	.short	0x01d0


	//----- nvinfo : EIATTR_KPARAM_INFO
	.align		4
        /*001c*/ 	.byte	0x04, 0x17
        /*001e*/ 	.short	(.L_558 - .L_557)
.L_557:
        /*0020*/ 	.word	0x00000000
        /*0024*/ 	.short	0x0000
        /*0026*/ 	.short	0x0000
        /*0028*/ 	.byte	0x00, 0xf0, 0x41, 0x07


	//----- nvinfo : EIATTR_MAXREG_COUNT
	.align		4
.L_558:
        /*002c*/ 	.byte	0x03, 0x1b
        /*002e*/ 	.short	0x00ff


	//----- nvinfo : EIATTR_NUM_BARRIERS
	.align		4
        /*0030*/ 	.byte	0x02, 0x4c
        /*0032*/ 	.byte	0x01
	.zero		1


	//----- nvinfo : EIATTR_ANNOTATIONS
	.align		4
        /*0034*/ 	.byte	0x04, 0x55
        /*0036*/ 	.short	(.L_560 - .L_559)


	//   ....[0]....
.L_559:
        /* <DEDUP_REMOVED lines=29> */


	//----- nvinfo : EIATTR_MERCURY_ISA_VERSION
	.align		4
.L_560:
        /*01f0*/ 	.byte	0x03, 0x5f
        /*01f2*/ 	.short	0x0000


	//----- nvinfo : EIATTR_COOP_GROUP_MASK_REGIDS
	.align		4
        /*01f4*/ 	.byte	0x04, 0x29
        /*01f6*/ 	.short	(.L_562 - .L_561)


	//   ....[0]....
.L_561:
        /*01f8*/ 	.word	0xffffffff


	//   ....[1]....
        /*01fc*/ 	.word	0xffffffff


	//   ....[2]....
        /*0200*/ 	.word	0xffffffff


	//   ....[3]....
        /*0204*/ 	.word	0xffffffff


	//   ....[4]....
        /*0208*/ 	.word	0xffffffff


	//   ....[5]....
        /*020c*/ 	.word	0xffffffff


	//   ....[6]....
        /*0210*/ 	.word	0xffffffff


	//   ....[7]....
        /*0214*/ 	.word	0xffffffff


	//   ....[8]....
        /*0218*/ 	.word	0xffffffff


	//   ....[9]....
        /*021c*/ 	.word	0xffffffff


	//   ....[10]....
        /*0220*/ 	.word	0xffffffff


	//   ....[11]....
        /*0224*/ 	.word	0xffffffff


	//   ....[12]....
        /*0228*/ 	.word	0xffffffff


	//   ....[13]....
        /*022c*/ 	.word	0xffffffff


	//   ....[14]....
        /*0230*/ 	.word	0xffffffff


	//   ....[15]....
        /*0234*/ 	.word	0xffffffff


	//   ....[16]....
        /*0238*/ 	.word	0xffffffff


	//   ....[17]....
        /*023c*/ 	.word	0xffffffff


	//   ....[18]....
        /*0240*/ 	.word	0xffffffff


	//   ....[19]....
        /*0244*/ 	.word	0xffffffff


	//   ....[20]....
        /*0248*/ 	.word	0xffffffff


	//   ....[21]....
        /*024c*/ 	.word	0xffffffff


	//   ....[22]....
        /*0250*/ 	.word	0xffffffff


	//   ....[23]....
        /*0254*/ 	.word	0xffffffff


	//   ....[24]....
        /*0258*/ 	.word	0xffffffff


	//   ....[25]....
        /*025c*/ 	.word	0xffffffff


	//   ....[26]....
        /*0260*/ 	.word	0xffffffff


	//   ....[27]....
        /*0264*/ 	.word	0xffffffff


	//   ....[28]....
        /*0268*/ 	.word	0xffffffff


	//   ....[29]....
        /*026c*/ 	.word	0xffffffff


	//   ....[30]....
        /*0270*/ 	.word	0xffffffff


	//   ....[31]....
        /*0274*/ 	.word	0xffffffff


	//   ....[32]....
        /*0278*/ 	.word	0xffffffff


	//   ....[33]....
        /*027c*/ 	.word	0xffffffff


	//   ....[34]....
        /*0280*/ 	.word	0xffffffff


	//   ....[35]....
        /*0284*/ 	.word	0xffffffff


	//   ....[36]....
        /*0288*/ 	.word	0xffffffff


	//   ....[37]....
        /*028c*/ 	.word	0xffffffff


	//   ....[38]....
        /*0290*/ 	.word	0xffffffff


	//   ....[39]....
        /*0294*/ 	.word	0xffffffff


	//   ....[40]....
        /*0298*/ 	.word	0xffffffff


	//   ....[41]....
        /*029c*/ 	.word	0xffffffff


	//   ....[42]....
        /*02a0*/ 	.word	0xffffffff


	//   ....[43]....
        /*02a4*/ 	.word	0xffffffff


	//   ....[44]....
        /*02a8*/ 	.word	0xffffffff


	//   ....[45]....
        /*02ac*/ 	.word	0xffffffff


	//   ....[46]....
        /*02b0*/ 	.word	0xffffffff


	//   ....[47]....
        /*02b4*/ 	.word	0xffffffff


	//   ....[48]....
        /*02b8*/ 	.word	0xffffffff


	//   ....[49]....
        /*02bc*/ 	.word	0xffffffff


	//   ....[50]....
        /*02c0*/ 	.word	0xffffffff


	//   ....[51]....
        /*02c4*/ 	.word	0xffffffff


	//   ....[52]....
        /*02c8*/ 	.word	0xffffffff


	//   ....[53]....
        /*02cc*/ 	.word	0xffffffff


	//   ....[54]....
        /*02d0*/ 	.word	0xffffffff


	//   ....[55]....
        /*02d4*/ 	.word	0xffffffff


	//----- nvinfo : EIATTR_COOP_GROUP_INSTR_OFFSETS
	.align		4
.L_562:
        /*02d8*/ 	.byte	0x04, 0x28
        /*02da*/ 	.short	(.L_564 - .L_563)


	//   ....[0]....
.L_563:
        /*02dc*/ 	.word	0x00003c20


	//   ....[1]....
        /*02e0*/ 	.word	0x00003c40


	//   ....[2]....
        /*02e4*/ 	.word	0x00003ce0


	//   ....[3]....
        /*02e8*/ 	.word	0x00003cf0


	//   ....[4]....
        /*02ec*/ 	.word	0x000040c0


	//   ....[5]....
        /*02f0*/ 	.word	0x00004180


	//   ....[6]....
        /*02f4*/ 	.word	0x000041b0


	//   ....[7]....
        /*02f8*/ 	.word	0x000042a0


	//   ....[8]....
        /*02fc*/ 	.word	0x00006330


	//   ....[9]....
        /*0300*/ 	.word	0x00006370


	//   ....[10]....
        /*0304*/ 	.word	0x00006400


	//   ....[11]....
        /*0308*/ 	.word	0x00006430


	//   ....[12]....
        /*030c*/ 	.word	0x00006440


	//   ....[13]....
        /*0310*/ 	.word	0x00006500


	//   ....[14]....
        /*0314*/ 	.word	0x00006540


	//   ....[15]....
        /*0318*/ 	.word	0x000065e0


	//   ....[16]....
        /*031c*/ 	.word	0x00009440


	//   ....[17]....
        /*0320*/ 	.word	0x00009480


	//   ....[18]....
        /*0324*/ 	.word	0x00009500


	//   ....[19]....
        /*0328*/ 	.word	0x00009540


	//   ....[20]....
        /*032c*/ 	.word	0x00009560


	//   ....[21]....
        /*0330*/ 	.word	0x000095f0


	//   ....[22]....
        /*0334*/ 	.word	0x00009610


	//   ....[23]....
        /*0338*/ 	.word	0x000096e0


	//   ....[24]....
        /*033c*/ 	.word	0x0000c5a0


	//   ....[25]....
        /*0340*/ 	.word	0x0000c5e0


	//   ....[26]....
        /*0344*/ 	.word	0x0000c670


	//   ....[27]....
        /*0348*/ 	.word	0x0000c6a0


	//   ....[28]....
        /*034c*/ 	.word	0x0000c6b0


	//   ....[29]....
        /*0350*/ 	.word	0x0000c770


	//   ....[30]....
        /*0354*/ 	.word	0x0000c7b0


	//   ....[31]....
        /*0358*/ 	.word	0x0000c850


	//   ....[32]....
        /*035c*/ 	.word	0x0000f6a0


	//   ....[33]....
        /*0360*/ 	.word	0x0000f6e0


	//   ....[34]....
        /*0364*/ 	.word	0x0000f760


	//   ....[35]....
        /*0368*/ 	.word	0x0000f7a0


	//   ....[36]....
        /*036c*/ 	.word	0x0000f7c0


	//   ....[37]....
        /*0370*/ 	.word	0x0000f810


	//   ....[38]....
        /*0374*/ 	.word	0x0000f8e0


	//   ....[39]....
        /*0378*/ 	.word	0x0000f8f0


	//   ....[40]....
        /*037c*/ 	.word	0x00012420


	//   ....[41]....
        /*0380*/ 	.word	0x000124a0


	//   ....[42]....
        /*0384*/ 	.word	0x000124d0


	//   ....[43]....
        /*0388*/ 	.word	0x00012500


	//   ....[44]....
        /*038c*/ 	.word	0x00012550


	//   ....[45]....
        /*0390*/ 	.word	0x00012580


	//   ....[46]....
        /*0394*/ 	.word	0x000125c0


	//   ....[47]....
        /*0398*/ 	.word	0x00012620


	//   ....[48]....
        /*039c*/ 	.word	0x00013bd0


	//   ....[49]....
        /*03a0*/ 	.word	0x00013be0


	//   ....[50]....
        /*03a4*/ 	.word	0x00013bf0


	//   ....[51]....
        /*03a8*/ 	.word	0x00013c10


	//   ....[52]....
        /*03ac*/ 	.word	0x00013c30


	//   ....[53]....
        /*03b0*/ 	.word	0x00013c60


	//   ....[54]....
        /*03b4*/ 	.word	0x00013ca0


	//   ....[55]....
        /*03b8*/ 	.word	0x00013cd0


	//----- nvinfo : EIATTR_EXIT_INSTR_OFFSETS
	.align		4
.L_564:
        /*03bc*/ 	.byte	0x04, 0x1c
        /*03be*/ 	.short	(.L_566 - .L_565)


	//   ....[0]....
.L_565:
        /*03c0*/ 	.word	0x000002f0


	//   ....[1]....
        /*03c4*/ 	.word	0x00016000


	//   ....[2]....
        /*03c8*/ 	.word	0x000160e0


	//   ....[3]....
        /*03cc*/ 	.word	0x00016100


	//   ....[4]....
        /*03d0*/ 	.word	0x00017160


	//   ....[5]....
        /*03d4*/ 	.word	0x000171e0


	//----- nvinfo : EIATTR_CTAIDZ_USED
	.align		4
.L_566:
        /*03d8*/ 	.byte	0x01, 0x04
	.zero		2


	//----- nvinfo : EIATTR_CRS_STACK_SIZE
	.align		4
        /*03dc*/ 	.byte	0x04, 0x1e
        /*03de*/ 	.short	(.L_568 - .L_567)
.L_567:
        /*03e0*/ 	.word	0x00000000
.L_568:


//--------------------- .nv.callgraph             --------------------------
	.section	.nv.callgraph,"",@"SHT_CUDA_CALLGRAPH"
	.align	4
	.sectionentsize	8
	.align		4
        /*0000*/ 	.word	0x00000000
	.align		4
        /*0004*/ 	.word	0xffffffff
	.align		4
        /*0008*/ 	.word	0x00000000
	.align		4
        /*000c*/ 	.word	0xfffffffe
	.align		4
        /*0010*/ 	.word	0x00000000
	.align		4
        /*0014*/ 	.word	0xfffffffd
	.align		4
        /*0018*/ 	.word	0x00000000
	.align		4
        /*001c*/ 	.word	0xfffffffc


//--------------------- .nv.rel.action            --------------------------
	.section	.nv.rel.action,"",@"SHT_CUDA_RELOCINFO"
	.align	8
	.sectionentsize	8
        /*0000*/ 	.byte	0x73, 0x00, 0x00, 0x00, 0x00, 0x00, 0x00, 0x00, 0x00, 0x00, 0x00, 0x11, 0x25, 0x00, 0x05, 0x36


//--------------------- .nv.constant4             --------------------------
	.section	.nv.constant4,"a",@progbits
	.align	8
	.align		8
.nv.constant4:
        /*0000*/ 	.dword	_ZN73_INTERNAL_82ef1d61_37_flash_fwd_hdim128_bf16_causal_sm80_cu_9949e2e8_32714cuda3std3__45__cpo5beginE
	.align		8
        /*0008*/ 	.dword	_ZN73_INTERNAL_82ef1d61_37_flash_fwd_hdim128_bf16_causal_sm80_cu_9949e2e8_32714cuda3std3__45__cpo3endE
	.align		8
        /*0010*/ 	.dword	_ZN73_INTERNAL_82ef1d61_37_flash_fwd_hdim128_bf16_causal_sm80_cu_9949e2e8_32714cuda3std3__45__cpo6cbeginE
	.align		8
        /*0018*/ 	.dword	_ZN73_INTERNAL_82ef1d61_37_flash_fwd_hdim128_bf16_causal_sm80_cu_9949e2e8_32714cuda3std3__45__cpo4cendE
	.align		8
        /*0020*/ 	.dword	_ZN73_INTERNAL_82ef1d61_37_flash_fwd_hdim128_bf16_causal_sm80_cu_9949e2e8_32714cuda3std3__475_GLOBAL__N__82ef1d61_37_flash_fwd_hdim128_bf16_causal_sm80_cu_9949e2e8_32716ignoreE
	.align		8
        /*0028*/ 	.dword	_ZN73_INTERNAL_82ef1d61_37_flash_fwd_hdim128_bf16_causal_sm80_cu_9949e2e8_32714cuda3std3__419piecewise_constructE
	.align		8
        /*0030*/ 	.dword	_ZN73_INTERNAL_82ef1d61_37_flash_fwd_hdim128_bf16_causal_sm80_cu_9949e2e8_32714cuda3std3__48in_placeE
	.align		8
        /*0038*/ 	.dword	_ZN73_INTERNAL_82ef1d61_37_flash_fwd_hdim128_bf16_causal_sm80_cu_9949e2e8_32714cuda3std6ranges3__45__cpo4swapE
	.align		8
        /*0040*/ 	.dword	_ZN73_INTERNAL_82ef1d61_37_flash_fwd_hdim128_bf16_causal_sm80_cu_9949e2e8_32714cuda3std6ranges3__45__cpo9iter_moveE
	.align		8
        /*0048*/ 	.dword	_ZN73_INTERNAL_82ef1d61_37_flash_fwd_hdim128_bf16_causal_sm80_cu_9949e2e8_32714cute7productE
	.align		8
        /*0050*/ 	.dword	_ZN73_INTERNAL_82ef1d61_37_flash_fwd_hdim128_bf16_causal_sm80_cu_9949e2e8_32714cute1_E


//--------------------- .nv.constant0._ZN5flash16flash_fwd_kernelI23Flash_fwd_kernel_traitsILi128ELi128ELi64ELi4ELb0ELb0EN7cutlass10bfloat16_tE19Flash_kernel_traitsILi128ELi128ELi64ELi4ES3_EELb0ELb1ELb0ELb0ELb1ELb1ELb0ELb0EEEvNS_16Flash_fwd_paramsE --------------------------
	.section	.nv.constant0._ZN5flash16flash_fwd_kernelI23Flash_fwd_kernel_traitsILi128ELi128ELi64ELi4ELb0ELb0EN7cutlass10bfloat16_tE19Flash_kernel_traitsILi128ELi128ELi64ELi4ES3_EELb0ELb1ELb0ELb0ELb1ELb1ELb0ELb0EEEvNS_16Flash_fwd_paramsE,"a",@progbits
	.sectionflags	@""
	.align	4
.nv.constant0._ZN5flash16flash_fwd_kernelI23Flash_fwd_kernel_traitsILi128ELi128ELi64ELi4ELb0ELb0EN7cutlass10bfloat16_tE19Flash_kernel_traitsILi128ELi128ELi64ELi4ES3_EELb0ELb1ELb0ELb0ELb1ELb1ELb0ELb0EEEvNS_16Flash_fwd_paramsE:
	.zero		816


//--------------------- .nv.constant0._ZN5flash16flash_fwd_kernelI23Flash_fwd_kernel_traitsILi128ELi128ELi64ELi4ELb0ELb0EN7cutlass10bfloat16_tE19Flash_kernel_traitsILi128ELi128ELi64ELi4ES3_EELb0ELb1ELb0ELb0ELb1ELb1ELb1ELb0EEEvNS_16Flash_fwd_paramsE --------------------------
	.section	.nv.constant0._ZN5flash16flash_fwd_kernelI23Flash_fwd_kernel_traitsILi128ELi128ELi64ELi4ELb0ELb0EN7cutlass10bfloat16_tE19Flash_kernel_traitsILi128ELi128ELi64ELi4ES3_EELb0ELb1ELb0ELb0ELb1ELb1ELb1ELb0EEEvNS_16Flash_fwd_paramsE,"a",@progbits
	.sectionflags	@""
	.align	4
.nv.constant0._ZN5flash16flash_fwd_kernelI23Flash_fwd_kernel_traitsILi128ELi128ELi64ELi4ELb0ELb0EN7cutlass10bfloat16_tE19Flash_kernel_traitsILi128ELi128ELi64ELi4ES3_EELb0ELb1ELb0ELb0ELb1ELb1ELb1ELb0EEEvNS_16Flash_fwd_paramsE:
	.zero		816


//--------------------- .nv.constant0._ZN5flash16flash_fwd_kernelI23Flash_fwd_kernel_traitsILi128ELi128ELi64ELi4ELb0ELb0EN7cutlass10bfloat16_tE19Flash_kernel_traitsILi128ELi128ELi64ELi4ES3_EELb0ELb1ELb0ELb0ELb0ELb1ELb0ELb0EEEvNS_16Flash_fwd_paramsE --------------------------
	.section	.nv.constant0._ZN5flash16flash_fwd_kernelI23Flash_fwd_kernel_traitsILi128ELi128ELi64ELi4ELb0ELb0EN7cutlass10bfloat16_tE19Flash_kernel_traitsILi128ELi128ELi64ELi4ES3_EELb0ELb1ELb0ELb0ELb0ELb1ELb0ELb0EEEvNS_16Flash_fwd_paramsE,"a",@progbits
	.sectionflags	@""
	.align	4
.nv.constant0._ZN5flash16flash_fwd_kernelI23Flash_fwd_kernel_traitsILi128ELi128ELi64ELi4ELb0ELb0EN7cutlass10bfloat16_tE19Flash_kernel_traitsILi128ELi128ELi64ELi4ES3_EELb0ELb1ELb0ELb0ELb0ELb1ELb0ELb0EEEvNS_16Flash_fwd_paramsE:
	.zero		816


//--------------------- .nv.constant0._ZN5flash16flash_fwd_kernelI23Flash_fwd_kernel_traitsILi128ELi128ELi64ELi4ELb0ELb0EN7cutlass10bfloat16_tE19Flash_kernel_traitsILi128ELi128ELi64ELi4ES3_EELb0ELb1ELb0ELb0ELb0ELb1ELb1ELb0EEEvNS_16Flash_fwd_paramsE --------------------------
	.section	.nv.constant0._ZN5flash16flash_fwd_kernelI23Flash_fwd_kernel_traitsILi128ELi128ELi64ELi4ELb0ELb0EN7cutlass10bfloat16_tE19Flash_kernel_traitsILi128ELi128ELi64ELi4ES3_EELb0ELb1ELb0ELb0ELb0ELb1ELb1ELb0EEEvNS_16Flash_fwd_paramsE,"a",@progbits
	.sectionflags	@""
	.align	4
.nv.constant0._ZN5flash16flash_fwd_kernelI23Flash_fwd_kernel_traitsILi128ELi128ELi64ELi4ELb0ELb0EN7cutlass10bfloat16_tE19Flash_kernel_traitsILi128ELi128ELi64ELi4ES3_EELb0ELb1ELb0ELb0ELb0ELb1ELb1ELb0EEEvNS_16Flash_fwd_paramsE:
	.zero		816


//--------------------- .nv.constant0._ZN5flash16flash_fwd_kernelI23Flash_fwd_kernel_traitsILi128ELi128ELi64ELi4ELb0ELb0EN7cutlass10bfloat16_tE19Flash_kernel_traitsILi128ELi128ELi64ELi4ES3_EELb0ELb1ELb0ELb0ELb0ELb0ELb0ELb0EEEvNS_16Flash_fwd_paramsE --------------------------
	.section	.nv.constant0._ZN5flash16flash_fwd_kernelI23Flash_fwd_kernel_traitsILi128ELi128ELi64ELi4ELb0ELb0EN7cutlass10bfloat16_tE19Flash_kernel_traitsILi128ELi128ELi64ELi4ES3_EELb0ELb1ELb0ELb0ELb0ELb0ELb0ELb0EEEvNS_16Flash_fwd_paramsE,"a",@progbits
	.sectionflags	@""
	.align	4
.nv.constant0._ZN5flash16flash_fwd_kernelI23Flash_fwd_kernel_traitsILi128ELi128ELi64ELi4ELb0ELb0EN7cutlass10bfloat16_tE19Flash_kernel_traitsILi128ELi128ELi64ELi4ES3_EELb0ELb1ELb0ELb0ELb0ELb0ELb0ELb0EEEvNS_16Flash_fwd_paramsE:
	.zero		816


//--------------------- .nv.constant0._ZN5flash16flash_fwd_kernelI23Flash_fwd_kernel_traitsILi128ELi128ELi64ELi4ELb0ELb0EN7cutlass10bfloat16_tE19Flash_kernel_traitsILi128ELi128ELi64ELi4ES3_EELb0ELb1ELb0ELb0ELb0ELb0ELb1ELb0EEEvNS_16Flash_fwd_paramsE --------------------------
	.section	.nv.constant0._ZN5flash16flash_fwd_kernelI23Flash_fwd_kernel_traitsILi128ELi128ELi64ELi4ELb0ELb0EN7cutlass10bfloat16_tE19Flash_kernel_traitsILi128ELi128ELi64ELi4ES3_EELb0ELb1ELb0ELb0ELb0ELb0ELb1ELb0EEEvNS_16Flash_fwd_paramsE,"a",@progbits
	.sectionflags	@""
	.align	4
.nv.constant0._ZN5flash16flash_fwd_kernelI23Flash_fwd_kernel_traitsILi128ELi128ELi64ELi4ELb0ELb0EN7cutlass10bfloat16_tE19Flash_kernel_traitsILi128ELi128ELi64ELi4ES3_EELb0ELb1ELb0ELb0ELb0ELb0ELb1ELb0EEEvNS_16Flash_fwd_paramsE:
	.zero		816


//--------------------- .nv.constant0._ZN5flash16flash_fwd_kernelI23Flash_fwd_kernel_traitsILi128ELi128ELi64ELi4ELb0ELb0EN7cutlass10bfloat16_tE19Flash_kernel_traitsILi128ELi128ELi64ELi4ES3_EELb0ELb1ELb0ELb1ELb0ELb0ELb0ELb0EEEvNS_16Flash_fwd_paramsE --------------------------
	.section	.nv.constant0._ZN5flash16flash_fwd_kernelI23Flash_fwd_kernel_traitsILi128ELi128ELi64ELi4ELb0ELb0EN7cutlass10bfloat16_tE19Flash_kernel_traitsILi128ELi128ELi64ELi4ES3_EELb0ELb1ELb0ELb1ELb0ELb0ELb0ELb0EEEvNS_16Flash_fwd_paramsE,"a",@progbits
	.sectionflags	@""
	.align	4
.nv.constant0._ZN5flash16flash_fwd_kernelI23Flash_fwd_kernel_traitsILi128ELi128ELi64ELi4ELb0ELb0EN7cutlass10bfloat16_tE19Flash_kernel_traitsILi128ELi128ELi64ELi4ES3_EELb0ELb1ELb0ELb1ELb0ELb0ELb0ELb0EEEvNS_16Flash_fwd_paramsE:
	.zero		816


//--------------------- .nv.constant0._ZN5flash16flash_fwd_kernelI23Flash_fwd_kernel_traitsILi128ELi128ELi64ELi4ELb0ELb0EN7cutlass10bfloat16_tE19Flash_kernel_traitsILi128ELi128ELi64ELi4ES3_EELb0ELb1ELb0ELb1ELb0ELb0ELb1ELb0EEEvNS_16Flash_fwd_paramsE --------------------------
	.section	.nv.constant0._ZN5flash16flash_fwd_kernelI23Flash_fwd_kernel_traitsILi128ELi128ELi64ELi4ELb0ELb0EN7cutlass10bfloat16_tE19Flash_kernel_traitsILi128ELi128ELi64ELi4ES3_EELb0ELb1ELb0ELb1ELb0ELb0ELb1ELb0EEEvNS_16Flash_fwd_paramsE,"a",@progbits
	.sectionflags	@""
	.align	4
.nv.constant0._ZN5flash16flash_fwd_kernelI23Flash_fwd_kernel_traitsILi128ELi128ELi64ELi4ELb0ELb0EN7cutlass10bfloat16_tE19Flash_kernel_traitsILi128ELi128ELi64ELi4ES3_EELb0ELb1ELb0ELb1ELb0ELb0ELb1ELb0EEEvNS_16Flash_fwd_paramsE:
	.zero		816


//--------------------- .nv.constant0._ZN5flash16flash_fwd_kernelI23Flash_fwd_kernel_traitsILi128ELi64ELi64ELi4ELb0ELb0EN7cutlass10bfloat16_tE19Flash_kernel_traitsILi128ELi64ELi64ELi4ES3_EELb0ELb1ELb0ELb0ELb1ELb1ELb0ELb0EEEvNS_16Flash_fwd_paramsE --------------------------
	.section	.nv.constant0._ZN5flash16flash_fwd_kernelI23Flash_fwd_kernel_traitsILi128ELi64ELi64ELi4ELb0ELb0EN7cutlass10bfloat16_tE19Flash_kernel_traitsILi128ELi64ELi64ELi4ES3_EELb0ELb1ELb0ELb0ELb1ELb1ELb0ELb0EEEvNS_16Flash_fwd_paramsE,"a",@progbits
	.sectionflags	@""
	.align	4
.nv.constant0._ZN5flash16flash_fwd_kernelI23Flash_fwd_kernel_traitsILi128ELi64ELi64ELi4ELb0ELb0EN7cutlass10bfloat16_tE19Flash_kernel_traitsILi128ELi64ELi64ELi4ES3_EELb0ELb1ELb0ELb0ELb1ELb1ELb0ELb0EEEvNS_16Flash_fwd_paramsE:
	.zero		816


//--------------------- .nv.constant0._ZN5flash16flash_fwd_kernelI23Flash_fwd_kernel_traitsILi128ELi64ELi64ELi4ELb0ELb0EN7cutlass10bfloat16_tE19Flash_kernel_traitsILi128ELi64ELi64ELi4ES3_EELb0ELb1ELb0ELb0ELb1ELb1ELb1ELb0EEEvNS_16Flash_fwd_paramsE --------------------------
	.section	.nv.constant0._ZN5flash16flash_fwd_kernelI23Flash_fwd_kernel_traitsILi128ELi64ELi64ELi4ELb0ELb0EN7cutlass10bfloat16_tE19Flash_kernel_traitsILi128ELi64ELi64ELi4ES3_EELb0ELb1ELb0ELb0ELb1ELb1ELb1ELb0EEEvNS_16Flash_fwd_paramsE,"a",@progbits
	.sectionflags	@""
	.align	4
.nv.constant0._ZN5flash16flash_fwd_kernelI23Flash_fwd_kernel_traitsILi128ELi64ELi64ELi4ELb0ELb0EN7cutlass10bfloat16_tE19Flash_kernel_traitsILi128ELi64ELi64ELi4ES3_EELb0ELb1ELb0ELb0ELb1ELb1ELb1ELb0EEEvNS_16Flash_fwd_paramsE:
	.zero		816


//--------------------- .nv.constant0._ZN5flash16flash_fwd_kernelI23Flash_fwd_kernel_traitsILi128ELi64ELi64ELi4ELb0ELb0EN7cutlass10bfloat16_tE19Flash_kernel_traitsILi128ELi64ELi64ELi4ES3_EELb0ELb1ELb0ELb0ELb0ELb1ELb0ELb0EEEvNS_16Flash_fwd_paramsE --------------------------
	.section	.nv.constant0._ZN5flash16flash_fwd_kernelI23Flash_fwd_kernel_traitsILi128ELi64ELi64ELi4ELb0ELb0EN7cutlass10bfloat16_tE19Flash_kernel_traitsILi128ELi64ELi64ELi4ES3_EELb0ELb1ELb0ELb0ELb0ELb1ELb0ELb0EEEvNS_16Flash_fwd_paramsE,"a",@progbits
	.sectionflags	@""
	.align	4
.nv.constant0._ZN5flash16flash_fwd_kernelI23Flash_fwd_kernel_traitsILi128ELi64ELi64ELi4ELb0ELb0EN7cutlass10bfloat16_tE19Flash_kernel_traitsILi128ELi64ELi64ELi4ES3_EELb0ELb1ELb0ELb0ELb0ELb1ELb0ELb0EEEvNS_16Flash_fwd_paramsE:
	.zero		816


//--------------------- .nv.constant0._ZN5flash16flash_fwd_kernelI23Flash_fwd_kernel_traitsILi128ELi64ELi64ELi4ELb0ELb0EN7cutlass10bfloat16_tE19Flash_kernel_traitsILi128ELi64ELi64ELi4ES3_EELb0ELb1ELb0ELb0ELb0ELb1ELb1ELb0EEEvNS_16Flash_fwd_paramsE --------------------------
	.section	.nv.constant0._ZN5flash16flash_fwd_kernelI23Flash_fwd_kernel_traitsILi128ELi64ELi64ELi4ELb0ELb0EN7cutlass10bfloat16_tE19Flash_kernel_traitsILi128ELi64ELi64ELi4ES3_EELb0ELb1ELb0ELb0ELb0ELb1ELb1ELb0EEEvNS_16Flash_fwd_paramsE,"a",@progbits
	.sectionflags	@""
	.align	4
.nv.constant0._ZN5flash16flash_fwd_kernelI23Flash_fwd_kernel_traitsILi128ELi64ELi64ELi4ELb0ELb0EN7cutlass10bfloat16_tE19Flash_kernel_traitsILi128ELi64ELi64ELi4ES3_EELb0ELb1ELb0ELb0ELb0ELb1ELb1ELb0EEEvNS_16Flash_fwd_paramsE:
	.zero		816


//--------------------- .nv.constant0._ZN5flash16flash_fwd_kernelI23Flash_fwd_kernel_traitsILi128ELi64ELi64ELi4ELb0ELb0EN7cutlass10bfloat16_tE19Flash_kernel_traitsILi128ELi64ELi64ELi4ES3_EELb0ELb1ELb0ELb0ELb0ELb0ELb0ELb0EEEvNS_16Flash_fwd_paramsE --------------------------
	.section	.nv.constant0._ZN5flash16flash_fwd_kernelI23Flash_fwd_kernel_traitsILi128ELi64ELi64ELi4ELb0ELb0EN7cutlass10bfloat16_tE19Flash_kernel_traitsILi128ELi64ELi64ELi4ES3_EELb0ELb1ELb0ELb0ELb0ELb0ELb0ELb0EEEvNS_16Flash_fwd_paramsE,"a",@progbits
	.sectionflags	@""
	.align	4
.nv.constant0._ZN5flash16flash_fwd_kernelI23Flash_fwd_kernel_traitsILi128ELi64ELi64ELi4ELb0ELb0EN7cutlass10bfloat16_tE19Flash_kernel_traitsILi128ELi64ELi64ELi4ES3_EELb0ELb1ELb0ELb0ELb0ELb0ELb0ELb0EEEvNS_16Flash_fwd_paramsE:
	.zero		816


//--------------------- .nv.constant0._ZN5flash16flash_fwd_kernelI23Flash_fwd_kernel_traitsILi128ELi64ELi64ELi4ELb0ELb0EN7cutlass10bfloat16_tE19Flash_kernel_traitsILi128ELi64ELi64ELi4ES3_EELb0ELb1ELb0ELb0ELb0ELb0ELb1ELb0EEEvNS_16Flash_fwd_paramsE --------------------------
	.section	.nv.constant0._ZN5flash16flash_fwd_kernelI23Flash_fwd_kernel_traitsILi128ELi64ELi64ELi4ELb0ELb0EN7cutlass10bfloat16_tE19Flash_kernel_traitsILi128ELi64ELi64ELi4ES3_EELb0ELb1ELb0ELb0ELb0ELb0ELb1ELb0EEEvNS_16Flash_fwd_paramsE,"a",@progbits
	.sectionflags	@""
	.align	4
.nv.constant0._ZN5flash16flash_fwd_kernelI23Flash_fwd_kernel_traitsILi128ELi64ELi64ELi4ELb0ELb0EN7cutlass10bfloat16_tE19Flash_kernel_traitsILi128ELi64ELi64ELi4ES3_EELb0ELb1ELb0ELb0ELb0ELb0ELb1ELb0EEEvNS_16Flash_fwd_paramsE:
	.zero		816


//--------------------- .nv.constant0._ZN5flash16flash_fwd_kernelI23Flash_fwd_kernel_traitsILi128ELi64ELi64ELi4ELb0ELb0EN7cutlass10bfloat16_tE19Flash_kernel_traitsILi128ELi64ELi64ELi4ES3_EELb0ELb1ELb0ELb1ELb0ELb0ELb0ELb0EEEvNS_16Flash_fwd_paramsE --------------------------
	.section	.nv.constant0._ZN5flash16flash_fwd_kernelI23Flash_fwd_kernel_traitsILi128ELi64ELi64ELi4ELb0ELb0EN7cutlass10bfloat16_tE19Flash_kernel_traitsILi128ELi64ELi64ELi4ES3_EELb0ELb1ELb0ELb1ELb0ELb0ELb0ELb0EEEvNS_16Flash_fwd_paramsE,"a",@progbits
	.sectionflags	@""
	.align	4
.nv.constant0._ZN5flash16flash_fwd_kernelI23Flash_fwd_kernel_traitsILi128ELi64ELi64ELi4ELb0ELb0EN7cutlass10bfloat16_tE19Flash_kernel_traitsILi128ELi64ELi64ELi4ES3_EELb0ELb1ELb0ELb1ELb0ELb0ELb0ELb0EEEvNS_16Flash_fwd_paramsE:
	.zero		816


//--------------------- .nv.constant0._ZN5flash16flash_fwd_kernelI23Flash_fwd_kernel_traitsILi128ELi64ELi64ELi4ELb0ELb0EN7cutlass10bfloat16_tE19Flash_kernel_traitsILi128ELi64ELi64ELi4ES3_EELb0ELb1ELb0ELb1ELb0ELb0ELb1ELb0EEEvNS_16Flash_fwd_paramsE --------------------------
	.section	.nv.constant0._ZN5flash16flash_fwd_kernelI23Flash_fwd_kernel_traitsILi128ELi64ELi64ELi4ELb0ELb0EN7cutlass10bfloat16_tE19Flash_kernel_traitsILi128ELi64ELi64ELi4ES3_EELb0ELb1ELb0ELb1ELb0ELb0ELb1ELb0EEEvNS_16Flash_fwd_paramsE,"a",@progbits
	.sectionflags	@""
	.align	4
.nv.constant0._ZN5flash16flash_fwd_kernelI23Flash_fwd_kernel_traitsILi128ELi64ELi64ELi4ELb0ELb0EN7cutlass10bfloat16_tE19Flash_kernel_traitsILi128ELi64ELi64ELi4ES3_EELb0ELb1ELb0ELb1ELb0ELb0ELb1ELb0EEEvNS_16Flash_fwd_paramsE:
	.zero		816


//--------------------- .nv.constant0._ZN5flash16flash_fwd_kernelI23Flash_fwd_kernel_traitsILi128ELi128ELi32ELi4ELb0ELb0EN7cutlass10bfloat16_tE19Flash_kernel_traitsILi128ELi128ELi32ELi4ES3_EELb1ELb1ELb0ELb0ELb0ELb0ELb0ELb0EEEvNS_16Flash_fwd_paramsE --------------------------
	.section	.nv.constant0._ZN5flash16flash_fwd_kernelI23Flash_fwd_kernel_traitsILi128ELi128ELi32ELi4ELb0ELb0EN7cutlass10bfloat16_tE19Flash_kernel_traitsILi128ELi128ELi32ELi4ES3_EELb1ELb1ELb0ELb0ELb0ELb0ELb0ELb0EEEvNS_16Flash_fwd_paramsE,"a",@progbits
	.sectionflags	@""
	.align	4
.nv.constant0._ZN5flash16flash_fwd_kernelI23Flash_fwd_kernel_traitsILi128ELi128ELi32ELi4ELb0ELb0EN7cutlass10bfloat16_tE19Flash_kernel_traitsILi128ELi128ELi32ELi4ES3_EELb1ELb1ELb0ELb0ELb0ELb0ELb0ELb0EEEvNS_16Flash_fwd_paramsE:
	.zero		816


//--------------------- .nv.constant0._ZN5flash16flash_fwd_kernelI23Flash_fwd_kernel_traitsILi128ELi128ELi32ELi4ELb0ELb0EN7cutlass10bfloat16_tE19Flash_kernel_traitsILi128ELi128ELi32ELi4ES3_EELb1ELb1ELb0ELb0ELb1ELb1ELb0ELb0EEEvNS_16Flash_fwd_paramsE --------------------------
	.section	.nv.constant0._ZN5flash16flash_fwd_kernelI23Flash_fwd_kernel_traitsILi128ELi128ELi32ELi4ELb0ELb0EN7cutlass10bfloat16_tE19Flash_kernel_traitsILi128ELi128ELi32ELi4ES3_EELb1ELb1ELb0ELb0ELb1ELb1ELb0ELb0EEEvNS_16Flash_fwd_paramsE,"a",@progbits
	.sectionflags	@""
	.align	4
.nv.constant0._ZN5flash16flash_fwd_kernelI23Flash_fwd_kernel_traitsILi128ELi128ELi32ELi4ELb0ELb0EN7cutlass10bfloat16_tE19Flash_kernel_traitsILi128ELi128ELi32ELi4ES3_EELb1ELb1ELb0ELb0ELb1ELb1ELb0ELb0EEEvNS_16Flash_fwd_paramsE:
	.zero		816


//--------------------- .nv.constant0._ZN5flash16flash_fwd_kernelI23Flash_fwd_kernel_traitsILi128ELi128ELi32ELi4ELb0ELb0EN7cutlass10bfloat16_tE19Flash_kernel_traitsILi128ELi128ELi32ELi4ES3_EELb0ELb1ELb0ELb0ELb1ELb1ELb1ELb0EEEvNS_16Flash_fwd_paramsE --------------------------
	.section	.nv.constant0._ZN5flash16flash_fwd_kernelI23Flash_fwd_kernel_traitsILi128ELi128ELi32ELi4ELb0ELb0EN7cutlass10bfloat16_tE19Flash_kernel_traitsILi128ELi128ELi32ELi4ES3_EELb0ELb1ELb0ELb0ELb1ELb1ELb1ELb0EEEvNS_16Flash_fwd_paramsE,"a",@progbits
	.sectionflags	@""
	.align	4
.nv.constant0._ZN5flash16flash_fwd_kernelI23Flash_fwd_kernel_traitsILi128ELi128ELi32ELi4ELb0ELb0EN7cutlass10bfloat16_tE19Flash_kernel_traitsILi128ELi128ELi32ELi4ES3_EELb0ELb1ELb0ELb0ELb1ELb1ELb1ELb0EEEvNS_16Flash_fwd_paramsE:
	.zero		816


//--------------------- .nv.constant0._ZN5flash16flash_fwd_kernelI23Flash_fwd_kernel_traitsILi128ELi128ELi32ELi4ELb0ELb0EN7cutlass10bfloat16_tE19Flash_kernel_traitsILi128ELi128ELi32ELi4ES3_EELb1ELb1ELb0ELb0ELb0ELb1ELb0ELb0EEEvNS_16Flash_fwd_paramsE --------------------------
	.section	.nv.constant0._ZN5flash16flash_fwd_kernelI23Flash_fwd_kernel_traitsILi128ELi128ELi32ELi4ELb0ELb0EN7cutlass10bfloat16_tE19Flash_kernel_traitsILi128ELi128ELi32ELi4ES3_EELb1ELb1ELb0ELb0ELb0ELb1ELb0ELb0EEEvNS_16Flash_fwd_paramsE,"a",@progbits
	.sectionflags	@""
	.align	4
.nv.constant0._ZN5flash16flash_fwd_kernelI23Flash_fwd_kernel_traitsILi128ELi128ELi32ELi4ELb0ELb0EN7cutlass10bfloat16_tE19Flash_kernel_traitsILi128ELi128ELi32ELi4ES3_EELb1ELb1ELb0ELb0ELb0ELb1ELb0ELb0EEEvNS_16Flash_fwd_paramsE:
	.zero		816


//--------------------- .nv.constant0._ZN5flash16flash_fwd_kernelI23Flash_fwd_kernel_traitsILi128ELi128ELi32ELi4ELb0ELb0EN7cutlass10bfloat16_tE19Flash_kernel_traitsILi128ELi128ELi32ELi4ES3_EELb0ELb1ELb0ELb0ELb0ELb1ELb1ELb0EEEvNS_16Flash_fwd_paramsE --------------------------
	.section	.nv.constant0._ZN5flash16flash_fwd_kernelI23Flash_fwd_kernel_traitsILi128ELi128ELi32ELi4ELb0ELb0EN7cutlass10bfloat16_tE19Flash_kernel_traitsILi128ELi128ELi32ELi4ES3_EELb0ELb1ELb0ELb0ELb0ELb1ELb1ELb0EEEvNS_16Flash_fwd_paramsE,"a",@progbits
	.sectionflags	@""
	.align	4
.nv.constant0._ZN5flash16flash_fwd_kernelI23Flash_fwd_kernel_traitsILi128ELi128ELi32ELi4ELb0ELb0EN7cutlass10bfloat16_tE19Flash_kernel_traitsILi128ELi128ELi32ELi4ES3_EELb0ELb1ELb0ELb0ELb0ELb1ELb1ELb0EEEvNS_16Flash_fwd_paramsE:
	.zero		816


//--------------------- .nv.constant0._ZN5flash16flash_fwd_kernelI23Flash_fwd_kernel_traitsILi128ELi128ELi32ELi4ELb0ELb0EN7cutlass10bfloat16_tE19Flash_kernel_traitsILi128ELi128ELi32ELi4ES3_EELb1ELb1ELb0ELb1ELb0ELb0ELb0ELb0EEEvNS_16Flash_fwd_paramsE --------------------------
	.section	.nv.constant0._ZN5flash16flash_fwd_kernelI23Flash_fwd_kernel_traitsILi128ELi128ELi32ELi4ELb0ELb0EN7cutlass10bfloat16_tE19Flash_kernel_traitsILi128ELi128ELi32ELi4ES3_EELb1ELb1ELb0ELb1ELb0ELb0ELb0ELb0EEEvNS_16Flash_fwd_paramsE,"a",@progbits
	.sectionflags	@""
	.align	4
.nv.constant0._ZN5flash16flash_fwd_kernelI23Flash_fwd_kernel_traitsILi128ELi128ELi32ELi4ELb0ELb0EN7cutlass10bfloat16_tE19Flash_kernel_traitsILi128ELi128ELi32ELi4ES3_EELb1ELb1ELb0ELb1ELb0ELb0ELb0ELb0EEEvNS_16Flash_fwd_paramsE:
	.zero		816


//--------------------- .nv.constant0._ZN5flash16flash_fwd_kernelI23Flash_fwd_kernel_traitsILi128ELi128ELi32ELi4ELb0ELb0EN7cutlass10bfloat16_tE19Flash_kernel_traitsILi128ELi128ELi32ELi4ES3_EELb1ELb1ELb0ELb0ELb0ELb0ELb0ELb1EEEvNS_16Flash_fwd_paramsE --------------------------
	.section	.nv.constant0._ZN5flash16flash_fwd_kernelI23Flash_fwd_kernel_traitsILi128ELi128ELi32ELi4ELb0ELb0EN7cutlass10bfloat16_tE19Flash_kernel_traitsILi128ELi128ELi32ELi4ES3_EELb1ELb1ELb0ELb0ELb0ELb0ELb0ELb1EEEvNS_16Flash_fwd_paramsE,"a",@progbits
	.sectionflags	@""
	.align	4
.nv.constant0._ZN5flash16flash_fwd_kernelI23Flash_fwd_kernel_traitsILi128ELi128ELi32ELi4ELb0ELb0EN7cutlass10bfloat16_tE19Flash_kernel_traitsILi128ELi128ELi32ELi4ES3_EELb1ELb1ELb0ELb0ELb0ELb0ELb0ELb1EEEvNS_16Flash_fwd_paramsE:
	.zero		816


//--------------------- .nv.constant0._ZN5flash16flash_fwd_kernelI23Flash_fwd_kernel_traitsILi128ELi128ELi32ELi4ELb0ELb0EN7cutlass10bfloat16_tE19Flash_kernel_traitsILi128ELi128ELi32ELi4ES3_EELb0ELb1ELb0ELb0ELb0ELb0ELb1ELb0EEEvNS_16Flash_fwd_paramsE --------------------------
	.section	.nv.constant0._ZN5flash16flash_fwd_kernelI23Flash_fwd_kernel_traitsILi128ELi128ELi32ELi4ELb0ELb0EN7cutlass10bfloat16_tE19Flash_kernel_traitsILi128ELi128ELi32ELi4ES3_EELb0ELb1ELb0ELb0ELb0ELb0ELb1ELb0EEEvNS_16Flash_fwd_paramsE,"a",@progbits
	.sectionflags	@""
	.align	4
.nv.constant0._ZN5flash16flash_fwd_kernelI23Flash_fwd_kernel_traitsILi128ELi128ELi32ELi4ELb0ELb0EN7cutlass10bfloat16_tE19Flash_kernel_traitsILi128ELi128ELi32ELi4ES3_EELb0ELb1ELb0ELb0ELb0ELb0ELb1ELb0EEEvNS_16Flash_fwd_paramsE:
	.zero		816


//--------------------- .nv.constant0._ZN5flash16flash_fwd_kernelI23Flash_fwd_kernel_traitsILi128ELi128ELi32ELi4ELb0ELb0EN7cutlass10bfloat16_tE19Flash_kernel_traitsILi128ELi128ELi32ELi4ES3_EELb1ELb1ELb0ELb1ELb0ELb0ELb0ELb1EEEvNS_16Flash_fwd_paramsE --------------------------
	.section	.nv.constant0._ZN5flash16flash_fwd_kernelI23Flash_fwd_kernel_traitsILi128ELi128ELi32ELi4ELb0ELb0EN7cutlass10bfloat16_tE19Flash_kernel_traitsILi128ELi128ELi32ELi4ES3_EELb1ELb1ELb0ELb1ELb0ELb0ELb0ELb1EEEvNS_16Flash_fwd_paramsE,"a",@progbits
	.sectionflags	@""
	.align	4
.nv.constant0._ZN5flash16flash_fwd_kernelI23Flash_fwd_kernel_traitsILi128ELi128ELi32ELi4ELb0ELb0EN7cutlass10bfloat16_tE19Flash_kernel_traitsILi128ELi128ELi32ELi4ES3_EELb1ELb1ELb0ELb1ELb0ELb0ELb0ELb1EEEvNS_16Flash_fwd_paramsE:
	.zero		816


//--------------------- .nv.constant0._ZN5flash16flash_fwd_kernelI23Flash_fwd_kernel_traitsILi128ELi128ELi32ELi4ELb0ELb0EN7cutlass10bfloat16_tE19Flash_kernel_traitsILi128ELi128ELi32ELi4ES3_EELb0ELb1ELb0ELb1ELb0ELb0ELb1ELb0EEEvNS_16Flash_fwd_paramsE --------------------------
	.section	.nv.constant0._ZN5flash16flash_fwd_kernelI23Flash_fwd_kernel_traitsILi128ELi128ELi32ELi4ELb0ELb0EN7cutlass10bfloat16_tE19Flash_kernel_traitsILi128ELi128ELi32ELi4ES3_EELb0ELb1ELb0ELb1ELb0ELb0ELb1ELb0EEEvNS_16Flash_fwd_paramsE,"a",@progbits
	.sectionflags	@""
	.align	4
.nv.constant0._ZN5flash16flash_fwd_kernelI23Flash_fwd_kernel_traitsILi128ELi128ELi32ELi4ELb0ELb0EN7cutlass10bfloat16_tE19Flash_kernel_traitsILi128ELi128ELi32ELi4ES3_EELb0ELb1ELb0ELb1ELb0ELb0ELb1ELb0EEEvNS_16Flash_fwd_paramsE:
	.zero		816


//--------------------- .text._ZN5flash16flash_fwd_kernelI23Flash_fwd_kernel_traitsILi128ELi128ELi64ELi4ELb0ELb0EN7cutlass10bfloat16_tE19Flash_kernel_traitsILi128ELi128ELi64ELi4ES3_EELb0ELb1ELb0ELb0ELb1ELb1ELb0ELb0EEEvNS_16Flash_fwd_paramsE --------------------------
	.section	.text._ZN5flash16flash_fwd_kernelI23Flash_fwd_kernel_traitsILi128ELi128ELi64ELi4ELb0ELb0EN7cutlass10bfloat16_tE19Flash_kernel_traitsILi128ELi128ELi64ELi4ES3_EELb0ELb1ELb0ELb0ELb1ELb1ELb0ELb0EEEvNS_16Flash_fwd_paramsE,"ax",@progbits
	.sectioninfo	@"SHI_REGISTERS=255"
	.align	128
        .global         _ZN5flash16flash_fwd_kernelI23Flash_fwd_kernel_traitsILi128ELi128ELi64ELi4ELb0ELb0EN7cutlass10bfloat16_tE19Flash_kernel_traitsILi128ELi128ELi64ELi4ES3_EELb0ELb1ELb0ELb0ELb1ELb1ELb0ELb0EEEvNS_16Flash_fwd_paramsE
        .type           _ZN5flash16flash_fwd_kernelI23Flash_fwd_kernel_traitsILi128ELi128ELi64ELi4ELb0ELb0EN7cutlass10bfloat16_tE19Flash_kernel_traitsILi128ELi128ELi64ELi4ES3_EELb0ELb1ELb0ELb0ELb1ELb1ELb0ELb0EEEvNS_16Flash_fwd_paramsE,@function
        .size           _ZN5flash16flash_fwd_kernelI23Flash_fwd_kernel_traitsILi128ELi128ELi64ELi4ELb0ELb0EN7cutlass10bfloat16_tE19Flash_kernel_traitsILi128ELi128ELi64ELi4ES3_EELb0ELb1ELb0ELb0ELb1ELb1ELb0ELb0EEEvNS_16Flash_fwd_paramsE,(.L_x_1392 - _ZN5flash16flash_fwd_kernelI23Flash_fwd_kernel_traitsILi128ELi128ELi64ELi4ELb0ELb0EN7cutlass10bfloat16_tE19Flash_kernel_traitsILi128ELi128ELi64ELi4ES3_EELb0ELb1ELb0ELb0ELb1ELb1ELb0ELb0EEEvNS_16Flash_fwd_paramsE)
        .other          _ZN5flash16flash_fwd_kernelI23Flash_fwd_kernel_traitsILi128ELi128ELi64ELi4ELb0ELb0EN7cutlass10bfloat16_tE19Flash_kernel_traitsILi128ELi128ELi64ELi4ES3_EELb0ELb1ELb0ELb0ELb1ELb1ELb0ELb0EEEvNS_16Flash_fwd_paramsE,@"STO_CUDA_ENTRY STV_DEFAULT"
_ZN5flash16flash_fwd_kernelI23Flash_fwd_kernel_traitsILi128ELi128ELi64ELi4ELb0ELb0EN7cutlass10bfloat16_tE19Flash_kernel_traitsILi128ELi128ELi64ELi4ES3_EELb0ELb1ELb0ELb0ELb1ELb1ELb0ELb0EEEvNS_16Flash_fwd_paramsE:
.text._ZN5flash16flash_fwd_kernelI23Flash_fwd_kernel_traitsILi128ELi128ELi64ELi4ELb0ELb0EN7cutlass10bfloat16_tE19Flash_kernel_traitsILi128ELi128ELi64ELi4ES3_EELb0ELb1ELb0ELb0ELb1ELb1ELb0ELb0EEEvNS_16Flash_fwd_paramsE:
[----:B------:R-:W-:Y:S02]  /*0000*/  MOV R1, c[0x0][0x28] ;  /* 0x00000a0000017a02 */ /* 0x000fe40000000f00 */
[----:B------:R-:W1:Y:S01]  /*0010*/  S2R R23, SR_CTAID.Y ;  /* 0x0000000000177919 */ /* 0x000e620000002600 */
[----:B------:R-:W-:Y:S01]  /*0020*/  ISETP.NE.U32.AND P2, PT, RZ, c[0x0][0x258], PT ;  /* 0x00009600ff007a0c */ /* 0x000fe20003f45070 */
[----:B------:R-:W-:Y:S01]  /*0030*/  IMAD.MOV.U32 R9, RZ, RZ, RZ ;  /* 0x000000ffff097224 */ /* 0x000fe200078e00ff */
[----:B------:R-:W-:Y:S01]  /*0040*/  ISETP.NE.U32.AND P0, PT, RZ, c[0x0][0x250], PT ;  /* 0x00009400ff007a0c */ /* 0x000fe20003f05070 */
[----:B------:R-:W-:Y:S01]  /*0050*/  ULDC.64 UR16, c[0x0][0x118] ;  /* 0x0000460000107ab9 */ /* 0x000fe20000000a00 */
[----:B------:R-:W-:Y:S02]  /*0060*/  ISETP.NE.AND.EX P2, PT, RZ, c[0x0][0x25c], PT, P2 ;  /* 0x00009700ff007a0c */ /* 0x000fe40003f45320 */
[----:B------:R-:W-:Y:S02]  /*0070*/  ISETP.NE.AND.EX P0, PT, RZ, c[0x0][0x254], PT, P0 ;  /* 0x00009500ff007a0c */ /* 0x000fe40003f05300 */
[----:B------:R-:W-:-:S09]  /*0080*/  IADD3 R1, R1, -0xb0, RZ ;  /* 0xffffff5001017810 */ /* 0x000fd20007ffe0ff */
[----:B------:R-:W-:Y:S02]  /*0090*/  @P2 IMAD.MOV.U32 R2, RZ, RZ, 0x4 ;  /* 0x00000004ff022424 */ /* 0x000fe400078e00ff */
[----:B------:R-:W-:Y:S02]  /*00a0*/  @P0 IMAD.MOV.U32 R0, RZ, RZ, 0x4 ;  /* 0x00000004ff000424 */ /* 0x000fe400078e00ff */
[----:B-1----:R-:W-:-:S04]  /*00b0*/  @P2 IMAD.WIDE R2, R23, R2, c[0x0][0x258] ;  /* 0x0000960017022625 */ /* 0x002fc800078e0202 */
[----:B------:R-:W-:Y:S02]  /*00c0*/  @P0 IMAD.WIDE R4, R23, R0, c[0x0][0x250] ;  /* 0x0000940017040625 */ /* 0x000fe400078e0200 */
[----:B------:R-:W2:Y:S04]  /*00d0*/  @P2 LDG.E R2, [R2.64] ;  /* 0x0000001002022981 */ /* 0x000ea8000c1e1900 */
[----:B------:R-:W2:Y:S04]  /*00e0*/  @P0 LDG.E R9, [R4.64] ;  /* 0x0000001004090981 */ /* 0x000ea8000c1e1900 */
[----:B------:R-:W1:Y:S01]  /*00f0*/  S2R R13, SR_CTAID.X ;  /* 0x00000000000d7919 */ /* 0x000e620000002500 */
[----:B------:R-:W-:-:S04]  /*0100*/  @!P2 ISETP.NE.U32.AND P1, PT, RZ, c[0x0][0x268], PT ;  /* 0x00009a00ff00aa0c */ /* 0x000fc80003f25070 */
[----:B------:R-:W-:Y:S01]  /*0110*/  @!P2 ISETP.NE.AND.EX P1, PT, RZ, c[0x0][0x26c], PT, P1 ;  /* 0x00009b00ff00aa0c */ /* 0x000fe20003f25310 */
[----:B-1----:R-:W-:-:S05]  /*0120*/  IMAD.SHL.U32 R163, R13, 0x80, RZ ;  /* 0x000000800da37824 */ /* 0x002fca00078e00ff */
[----:B------:R-:W-:Y:S02]  /*0130*/  ISETP.GE.AND P0, PT, R163, c[0x0][0x214], PT ;  /* 0x00008500a3007a0c */ /* 0x000fe40003f06270 */
[----:B------:R-:W-:Y:S01]  /*0140*/  @!P2 SEL R0, RZ, c[0x0][0x21c], !P1 ;  /* 0x00008700ff00aa07 */ /* 0x000fe20004800000 */
[----:B--2---:R-:W-:-:S03]  /*0150*/  @P2 IMAD.IADD R116, R2, 0x1, -R9 ;  /* 0x0000000102742824 */ /* 0x004fc600078e0a09 */
[----:B------:R-:W-:-:S07]  /*0160*/  @!P2 IADD3 R116, R0, c[0x0][0x218], -R9 ;  /* 0x000086000074aa10 */ /* 0x000fce0007ffe809 */
[----:B------:R-:W-:Y:S05]  /*0170*/  @P0 EXIT ;  /* 0x000000000000094d */ /* 0x000fea0003800000 */
[----:B------:R-:W-:Y:S01]  /*0180*/  IADD3 R0, R163, 0xbf, RZ ;  /* 0x000000bfa3007810 */ /* 0x000fe20007ffe0ff */
[----:B------:R-:W1:Y:S01]  /*0190*/  S2R R24, SR_CTAID.Z ;  /* 0x0000000000187919 */ /* 0x000e620000002700 */
[C---:B------:R-:W-:Y:S02]  /*01a0*/  IADD3 R2, R116.reuse, 0x3f, RZ ;  /* 0x0000003f74027810 */ /* 0x040fe40007ffe0ff */
[----:B------:R-:W-:Y:S01]  /*01b0*/  IADD3 R0, R116, -c[0x0][0x214], R0 ;  /* 0x8000850074007a10 */ /* 0x000fe20007ffe000 */
[----:B------:R-:W2:Y:S03]  /*01c0*/  S2R R161, SR_TID.X ;  /* 0x0000000000a17919 */ /* 0x000ea60000002100 */
[----:B------:R-:W-:Y:S02]  /*01d0*/  IADD3 R3, R0, c[0x0][0x2e8], RZ ;  /* 0x0000ba0000037a10 */ /* 0x000fe40007ffe0ff */
[----:B------:R-:W-:-:S02]  /*01e0*/  SHF.R.S32.HI R0, RZ, 0x1f, R2 ;  /* 0x0000001fff007819 */ /* 0x000fc40000011402 */
[----:B------:R-:W-:Y:S02]  /*01f0*/  SHF.R.S32.HI R4, RZ, 0x1f, R3 ;  /* 0x0000001fff047819 */ /* 0x000fe40000011403 */
[----:B------:R-:W-:Y:S02]  /*0200*/  LEA.HI R0, R0, R2, RZ, 0x6 ;  /* 0x0000000200007211 */ /* 0x000fe400078f30ff */
[----:B------:R-:W-:Y:S02]  /*0210*/  LEA.HI R2, R4, R3, RZ, 0x6 ;  /* 0x0000000304027211 */ /* 0x000fe400078f30ff */
[----:B------:R-:W-:Y:S02]  /*0220*/  SHF.R.S32.HI R0, RZ, 0x6, R0 ;  /* 0x00000006ff007819 */ /* 0x000fe40000011400 */
[----:B------:R-:W-:-:S04]  /*0230*/  SHF.R.S32.HI R2, RZ, 0x6, R2 ;  /* 0x00000006ff027819 */ /* 0x000fc80000011402 */
[----:B------:R-:W-:-:S04]  /*0240*/  IMNMX R166, R0, R2, PT ;  /* 0x0000000200a67217 */ /* 0x000fc80003800200 */
[----:B------:R-:W-:Y:S01]  /*0250*/  ISETP.GE.AND P0, PT, R166, 0x1, PT ;  /* 0x00000001a600780c */ /* 0x000fe20003f06270 */
[----:B------:R3:W-:-:S12]  /*0260*/  STL [R1+0x4], R166 ;  /* 0x000004a601007387 */ /* 0x0007d80000100800 */
[----:B------:R-:W-:Y:S05]  /*0270*/  @!P0 BRA `(.L_x_0) ;  /* 0x000103e000008947 */ /* 0x000fea0003800000 */
[----:B-12---:R-:W-:Y:S01]  /*0280*/  IABS R0, c[0x0][0x1c8] ;  /* 0x0000720000007a13 */ /* 0x006fe20000000000 */
[----:B------:R-:W-:Y:S01]  /*0290*/  UMOV UR14, 0x6 ;  /* 0x00000006000e7882 */ /* 0x000fe20000000000 */
[----:B------:R-:W-:Y:S01]  /*02a0*/  IADD3 R119, R166, -0x1, RZ ;  /* 0xffffffffa6777810 */ /* 0x000fe20007ffe0ff */
[----:B------:R-:W-:Y:S01]  /*02b0*/  ULDC.64 UR6, c[0x0][0x198] ;  /* 0x0000660000067ab9 */ /* 0x000fe20000000a00 */
[----:B------:R-:W-:Y:S01]  /*02c0*/  SHF.R.S32.HI R20, RZ, 0x1f, R161 ;  /* 0x0000001fff147819 */ /* 0x000fe200000114a1 */
[----:B------:R-:W-:Y:S01]  /*02d0*/  IMAD.MOV.U32 R21, RZ, RZ, R0 ;  /* 0x000000ffff157224 */ /* 0x000fe200078e0000 */
[----:B------:R-:W-:Y:S01]  /*02e0*/  ULDC.64 UR4, c[0x0][0x1a0] ;  /* 0x0000680000047ab9 */ /* 0x000fe20000000a00 */
[----:B------:R-:W-:Y:S01]  /*02f0*/  LOP3.LUT R0, R24, c[0x0][0x1c8], RZ, 0x3c, !PT ;  /* 0x0000720018007a12 */ /* 0x000fe200078e3cff */
[----:B------:R-:W-:Y:S01]  /*0300*/  USHF.L.U64.HI UR12, UR6, UR14, UR7 ;  /* 0x0000000e060c7299 */ /* 0x000fe20008010207 */
[----:B------:R-:W1:Y:S01]  /*0310*/  I2F.RP R6, R21 ;  /* 0x0000001500067306 */ /* 0x000e620000209400 */
[----:B------:R-:W-:Y:S01]  /*0320*/  USHF.L.U64.HI UR14, UR4, UR14, UR5 ;  /* 0x0000000e040e7299 */ /* 0x000fe20008010205 */
[----:B------:R-:W-:Y:S01]  /*0330*/  ISETP.GE.AND P1, PT, R0, RZ, PT ;  /* 0x000000ff0000720c */ /* 0x000fe20003f26270 */
[----:B------:R-:W-:Y:S01]  /*0340*/  USHF.L.U32 UR13, UR6, 0x6, URZ ;  /* 0x00000006060d7899 */ /* 0x000fe2000800063f */
[----:B------:R-:W-:Y:S01]  /*0350*/  SHF.R.S32.HI R0, RZ, 0x1f, R119 ;  /* 0x0000001fff007819 */ /* 0x000fe20000011477 */
[----:B------:R-:W-:Y:S01]  /*0360*/  USHF.L.U32 UR15, UR4, 0x6, URZ ;  /* 0x00000006040f7899 */ /* 0x000fe2000800063f */
[C---:B------:R-:W-:Y:S01]  /*0370*/  IMAD R3, R119.reuse, UR12, RZ ;  /* 0x0000000c77037c24 */ /* 0x040fe2000f8e02ff */
[CC--:B------:R-:W-:Y:S01]  /*0380*/  LEA.HI R17, R20.reuse, R161.reuse, RZ, 0x3 ;  /* 0x000000a114117211 */ /* 0x0c0fe200078f18ff */
[----:B------:R-:W-:Y:S01]  /*0390*/  IMAD R2, R119, UR14, RZ ;  /* 0x0000000e77027c24 */ /* 0x000fe2000f8e02ff */
[----:B------:R-:W-:Y:S01]  /*03a0*/  LEA.HI R12, R20, R161, RZ, 0x4 ;  /* 0x000000a1140c7211 */ /* 0x000fe200078f20ff */
[C---:B------:R-:W-:Y:S01]  /*03b0*/  IMAD R18, R0.reuse, UR13, R3 ;  /* 0x0000000d00127c24 */ /* 0x040fe2000f8e0203 */
[----:B------:R-:W-:Y:S01]  /*03c0*/  SHF.R.S32.HI R4, RZ, 0x3, R17 ;  /* 0x00000003ff047819 */ /* 0x000fe20000011411 */
[----:B------:R-:W-:Y:S01]  /*03d0*/  IMAD R19, R0, UR15, R2 ;  /* 0x0000000f00137c24 */ /* 0x000fe2000f8e0202 */
[----:B------:R-:W-:Y:S01]  /*03e0*/  LOP3.LUT R0, R17, 0xfffffff8, RZ, 0xc0, !PT ;  /* 0xfffffff811007812 */ /* 0x000fe200078ec0ff */
[----:B------:R-:W-:Y:S01]  /*03f0*/  ULDC.64 UR8, c[0x0][0x190] ;  /* 0x0000640000087ab9 */ /* 0x000fe20000000a00 */
[----:B------:R-:W-:Y:S01]  /*0400*/  LOP3.LUT R11, R12, 0xfffffff0, RZ, 0xc0, !PT ;  /* 0xfffffff00c0b7812 */ /* 0x000fe200078ec0ff */
[----:B-1----:R-:W1:Y:S01]  /*0410*/  MUFU.RCP R6, R6 ;  /* 0x0000000600067308 */ /* 0x002e620000001000 */
[----:B------:R-:W-:Y:S01]  /*0420*/  SHF.R.S32.HI R5, RZ, 0x1f, R4 ;  /* 0x0000001fff057819 */ /* 0x000fe20000011404 */
[C---:B------:R-:W-:Y:S01]  /*0430*/  IMAD.IADD R68, R161.reuse, 0x1, -R0 ;  /* 0x00000001a1447824 */ /* 0x040fe200078e0a00 */
[C---:B------:R-:W-:Y:S01]  /*0440*/  IADD3 R8, P0, R4.reuse, R9, RZ ;  /* 0x0000000904087210 */ /* 0x040fe20007f1e0ff */
[----:B------:R-:W-:Y:S01]  /*0450*/  IMAD.SHL.U32 R3, R4, 0x40, RZ ;  /* 0x0000004004037824 */ /* 0x000fe200078e00ff */
[----:B------:R-:W-:Y:S01]  /*0460*/  SHF.R.S32.HI R10, RZ, 0x4, R12 ;  /* 0x00000004ff0a7819 */ /* 0x000fe2000001140c */
[----:B------:R-:W-:Y:S01]  /*0470*/  IMAD.IADD R0, R161, 0x1, -R11 ;  /* 0x00000001a1007824 */ /* 0x000fe200078e0a0b */
[----:B------:R-:W-:Y:S01]  /*0480*/  LEA.HI.X.SX32 R9, R9, R5, 0x1, P0 ;  /* 0x0000000509097211 */ /* 0x000fe200000f0eff */
[----:B------:R-:W-:Y:S01]  /*0490*/  IMAD.WIDE R26, R13, 0x80, R4 ;  /* 0x000000800d1a7825 */ /* 0x000fe200078e0204 */
[----:B------:R-:W-:Y:S01]  /*04a0*/  LOP3.LUT R3, R3, 0x1c0, RZ, 0xc0, !PT ;  /* 0x000001c003037812 */ /* 0x000fe200078ec0ff */
[----:B------:R-:W-:Y:S01]  /*04b0*/  USHF.L.U32 UR11, UR8, 0x5, URZ ;  /* 0x00000005080b7899 */ /* 0x000fe2000800063f */
[----:B------:R-:W-:Y:S01]  /*04c0*/  SHF.R.S32.HI R4, RZ, 0x1f, R0 ;  /* 0x0000001fff047819 */ /* 0x000fe20000011400 */
[----:B------:R-:W-:Y:S01]  /*04d0*/  IMAD.SHL.U32 R2, R68, 0x8, RZ ;  /* 0x0000000844027824 */ /* 0x000fe200078e00ff */
[----:B------:R-:W-:Y:S01]  /*04e0*/  SHF.R.U32.HI R11, RZ, 0x3, R3 ;  /* 0x00000003ff0b7819 */ /* 0x000fe20000011603 */
[----:B------:R-:W-:Y:S01]  /*04f0*/  UMOV UR10, 0x5 ;  /* 0x00000005000a7882 */ /* 0x000fe20000000000 */
[----:B------:R-:W-:Y:S01]  /*0500*/  LEA.HI R16, R4, R0, RZ, 0x3 ;  /* 0x0000000004107211 */ /* 0x000fe200078f18ff */
[----:B------:R-:W-:Y:S01]  /*0510*/  USHF.L.U64.HI UR9, UR8, UR10, UR9 ;  /* 0x0000000a08097299 */ /* 0x000fe20008010209 */
[----:B-1----:R-:W-:Y:S01]  /*0520*/  IADD3 R6, R6, 0xffffffe, RZ ;  /* 0x0ffffffe06067810 */ /* 0x002fe20007ffe0ff */
[----:B------:R-:W-:Y:S01]  /*0530*/  USHF.L.U32 UR8, UR6, 0x5, URZ ;  /* 0x0000000506087899 */ /* 0x000fe2000800063f */
[----:B------:R-:W-:Y:S01]  /*0540*/  LOP3.LUT R3, R3, 0x38, R2, 0xf8, !PT ;  /* 0x0000003803037812 */ /* 0x000fe200078ef802 */
[----:B------:R-:W-:Y:S01]  /*0550*/  USHF.L.U64.HI UR6, UR6, UR10, UR7 ;  /* 0x0000000a06067299 */ /* 0x000fe20008010207 */
[----:B------:R-:W1:Y:S01]  /*0560*/  F2I.FTZ.U32.TRUNC.NTZ R7, R6 ;  /* 0x0000000600077305 */ /* 0x000e62000021f000 */
[----:B------:R-:W-:Y:S01]  /*0570*/  LOP3.LUT R4, R16, 0xfffffff8, RZ, 0xc0, !PT ;  /* 0xfffffff810047812 */ /* 0x000fe200078ec0ff */
[----:B------:R-:W-:Y:S01]  /*0580*/  USHF.L.U32 UR7, UR4, 0x5, URZ ;  /* 0x0000000504077899 */ /* 0x000fe2000800063f */
[----:B------:R-:W-:Y:S01]  /*0590*/  LOP3.LUT R11, R3, R11, RZ, 0x3c, !PT ;  /* 0x0000000b030b7212 */ /* 0x000fe200078e3cff */
[----:B------:R-:W-:Y:S01]  /*05a0*/  USHF.L.U64.HI UR4, UR4, UR10, UR5 ;  /* 0x0000000a04047299 */ /* 0x000fe20008010205 */
[----:B------:R-:W-:Y:S01]  /*05b0*/  LEA.HI R3, R12, R10, RZ, 0x1 ;  /* 0x0000000a0c037211 */ /* 0x000fe200078f08ff */
[----:B------:R-:W-:Y:S01]  /*05c0*/  IMAD.IADD R69, R0, 0x1, -R4 ;  /* 0x0000000100457824 */ /* 0x000fe200078e0a04 */
[----:B------:R-:W-:Y:S01]  /*05d0*/  LEA.HI R5, R20, R161, RZ, 0x6 ;  /* 0x000000a114057211 */ /* 0x000fe200078f30ff */
[----:B------:R-:W-:Y:S01]  /*05e0*/  IMAD R4, R9, c[0x0][0x198], RZ ;  /* 0x0000660009047a24 */ /* 0x000fe200078e02ff */
[----:B------:R-:W-:Y:S01]  /*05f0*/  LOP3.LUT R3, R3, 0xfffffffe, RZ, 0xc0, !PT ;  /* 0xfffffffe03037812 */ /* 0x000fe200078ec0ff */
[----:B------:R-:W-:Y:S01]  /*0600*/  STL.64 [R1+0x40], R26 ;  /* 0x0000401a01007387 */ /* 0x000fe20000100a00 */
[----:B------:R-:W-:Y:S01]  /*0610*/  SHF.R.S32.HI R22, RZ, 0x1f, R23 ;  /* 0x0000001fff167819 */ /* 0x000fe20000011417 */
[----:B------:R-:W-:Y:S01]  /*0620*/  IMAD.SHL.U32 R5, R5, 0x8, RZ ;  /* 0x0000000805057824 */ /* 0x000fe200078e00ff */
[----:B------:R-:W-:Y:S01]  /*0630*/  SHF.R.S32.HI R25, RZ, 0x1f, R24 ;  /* 0x0000001fff197819 */ /* 0x000fe20000011418 */
[----:B------:R-:W-:Y:S01]  /*0640*/  IMAD.IADD R15, R10, 0x1, -R3 ;  /* 0x000000010a0f7824 */ /* 0x000fe200078e0a03 */
[----:B------:R-:W-:Y:S01]  /*0650*/  IABS R10, R24 ;  /* 0x00000018000a7213 */ /* 0x000fe20000000000 */
[----:B-1----:R-:W-:Y:S01]  /*0660*/  IMAD.MOV R6, RZ, RZ, -R7 ;  /* 0x000000ffff067224 */ /* 0x002fe200078e0a07 */
[----:B------:R-:W-:Y:S01]  /*0670*/  LOP3.LUT R243, R11, 0x7ffffe00, R5, 0xf8, !PT ;  /* 0x7ffffe000bf37812 */ /* 0x000fe200078ef805 */
[----:B------:R-:W-:Y:S01]  /*0680*/  IMAD.SHL.U32 R5, R68, 0x40, RZ ;  /* 0x0000004044057824 */ /* 0x000fe200078e00ff */
[----:B------:R-:W-:Y:S01]  /*0690*/  SHF.R.S32.HI R3, RZ, 0x1f, R2 ;  /* 0x0000001fff037819 */ /* 0x000fe20000011402 */
[----:B------:R-:W-:Y:S01]  /*06a0*/  IMAD R0, R6, R21, RZ ;  /* 0x0000001506007224 */ /* 0x000fe200078e02ff */
[----:B------:R-:W-:Y:S01]  /*06b0*/  ISETP.NE.AND P2, PT, RZ, c[0x0][0x1c8], PT ;  /* 0x00007200ff007a0c */ /* 0x000fe20003f45270 */
[----:B------:R-:W-:Y:S01]  /*06c0*/  IMAD.MOV.U32 R6, RZ, RZ, RZ ;  /* 0x000000ffff067224 */ /* 0x000fe200078e00ff */
[----:B------:R-:W-:Y:S01]  /*06d0*/  LEA.HI R162, R20, R161, RZ, 0x5 ;  /* 0x000000a114a27211 */ /* 0x000fe200078f28ff */
[----:B------:R-:W-:-:S02]  /*06e0*/  IMAD R14, R22, c[0x0][0x178], RZ ;  /* 0x00005e00160e7a24 */ /* 0x000fc400078e02ff */
[----:B------:R-:W-:Y:S01]  /*06f0*/  IMAD.HI.U32 R6, R7, R0, R6 ;  /* 0x0000000007067227 */ /* 0x000fe200078e0006 */
[----:B------:R-:W-:-:S03]  /*0700*/  SHF.R.S32.HI R160, RZ, 0x5, R162 ;  /* 0x00000005ffa07819 */ /* 0x000fc600000114a2 */
[----:B------:R-:W-:Y:S02]  /*0710*/  IMAD R0, R9, c[0x0][0x1a0], RZ ;  /* 0x0000680009007a24 */ /* 0x000fe400078e02ff */
[----:B------:R-:W-:Y:S01]  /*0720*/  IMAD.HI.U32 R12, R6, R10, RZ ;  /* 0x0000000a060c7227 */ /* 0x000fe200078e00ff */
[----:B------:R-:W-:-:S03]  /*0730*/  LOP3.LUT R6, R5, 0x1c0, RZ, 0xc0, !PT ;  /* 0x000001c005067812 */ /* 0x000fc600078ec0ff */
[----:B------:R-:W-:Y:S02]  /*0740*/  IMAD.MOV R7, RZ, RZ, -R12 ;  /* 0x000000ffff077224 */ /* 0x000fe400078e0a0c */
[----:B------:R-:W-:Y:S02]  /*0750*/  IMAD R13, R8, c[0x0][0x1a4], R0 ;  /* 0x00006900080d7a24 */ /* 0x000fe400078e0200 */
[C---:B------:R-:W-:Y:S01]  /*0760*/  IMAD R0, R21.reuse, R7, R10 ;  /* 0x0000000715007224 */ /* 0x040fe200078e020a */
[----:B------:R-:W-:Y:S01]  /*0770*/  LOP3.LUT R10, R6, 0x8, R17, 0xf8, !PT ;  /* 0x00000008060a7812 */ /* 0x000fe200078ef811 */
[C---:B------:R-:W-:Y:S01]  /*0780*/  IMAD R11, R8.reuse, c[0x0][0x19c], R4 ;  /* 0x00006700080b7a24 */ /* 0x040fe200078e0204 */
[----:B------:R-:W-:Y:S01]  /*0790*/  SHF.R.U32.HI R6, RZ, 0x3, R6 ;  /* 0x00000003ff067819 */ /* 0x000fe20000011606 */
[----:B------:R-:W-:Y:S01]  /*07a0*/  IMAD.WIDE.U32 R4, R8, c[0x0][0x198], R2 ;  /* 0x0000660008047a25 */ /* 0x000fe200078e0002 */
[----:B------:R-:W-:-:S03]  /*07b0*/  ISETP.GT.U32.AND P0, PT, R21, R0, PT ;  /* 0x000000001500720c */ /* 0x000fc60003f04070 */
[----:B------:R-:W-:-:S04]  /*07c0*/  IMAD.WIDE.U32 R8, R8, c[0x0][0x1a0], R2 ;  /* 0x0000680008087a25 */ /* 0x000fc800078e0002 */
[C---:B------:R-:W-:Y:S02]  /*07d0*/  IMAD R14, R23.reuse, c[0x0][0x17c], R14 ;  /* 0x00005f00170e7a24 */ /* 0x040fe400078e020e */
[----:B------:R-:W-:-:S04]  /*07e0*/  IMAD.WIDE.U32 R2, R23, c[0x0][0x178], R2 ;  /* 0x00005e0017027a25 */ /* 0x000fc800078e0002 */
[----:B------:R-:W-:Y:S01]  /*07f0*/  IMAD.IADD R7, R3, 0x1, R14 ;  /* 0x0000000103077824 */ /* 0x000fe200078e020e */
[----:B------:R-:W-:Y:S01]  /*0800*/  LOP3.LUT R14, R10, R6, RZ, 0x3c, !PT ;  /* 0x000000060a0e7212 */ /* 0x000fe200078e3cff */
[----:B------:R-:W-:Y:S01]  /*0810*/  IMAD.IADD R5, R5, 0x1, R11 ;  /* 0x0000000105057824 */ /* 0x000fe200078e020b */
[----:B------:R-:W-:Y:S01]  /*0820*/  @!P0 IADD3 R12, R12, 0x1, RZ ;  /* 0x000000010c0c8810 */ /* 0x000fe20007ffe0ff */
[----:B------:R-:W-:Y:S02]  /*0830*/  @!P0 IMAD.IADD R0, R0, 0x1, -R21 ;  /* 0x0000000100008824 */ /* 0x000fe400078e0a15 */
[----:B------:R-:W-:Y:S02]  /*0840*/  IMAD.MOV.U32 R6, RZ, RZ, R2 ;  /* 0x000000ffff067224 */ /* 0x000fe400078e0002 */
[----:B------:R-:W-:Y:S01]  /*0850*/  IMAD R11, R25, c[0x0][0x1a8], RZ ;  /* 0x00006a00190b7a24 */ /* 0x000fe200078e02ff */
[----:B------:R-:W-:Y:S01]  /*0860*/  ISETP.GE.U32.AND P3, PT, R0, R21, PT ;  /* 0x000000150000720c */ /* 0x000fe20003f66070 */
[----:B------:R-:W-:-:S02]  /*0870*/  IMAD.IADD R3, R9, 0x1, R13 ;  /* 0x0000000109037824 */ /* 0x000fc400078e020d */
[----:B------:R-:W-:Y:S02]  /*0880*/  IMAD.MOV.U32 R2, RZ, RZ, R8 ;  /* 0x000000ffff027224 */ /* 0x000fe400078e0008 */
[C---:B------:R-:W-:Y:S02]  /*0890*/  IMAD R11, R24.reuse, c[0x0][0x1ac], R11 ;  /* 0x00006b00180b7a24 */ /* 0x040fe400078e020b */
[----:B------:R-:W-:-:S04]  /*08a0*/  IMAD.WIDE.U32 R8, R24, c[0x0][0x1a8], R6 ;  /* 0x00006a0018087a25 */ /* 0x000fc800078e0006 */
[C---:B------:R-:W-:Y:S02]  /*08b0*/  IMAD.WIDE.U32 R6, R23.reuse, c[0x0][0x180], R4 ;  /* 0x0000600017067a25 */ /* 0x040fe400078e0004 */
[----:B------:R-:W-:Y:S02]  /*08c0*/  @P3 IADD3 R12, R12, 0x1, RZ ;  /* 0x000000010c0c3810 */ /* 0x000fe40007ffe0ff */
[----:B------:R-:W-:Y:S02]  /*08d0*/  IMAD R10, R22, c[0x0][0x180], RZ ;  /* 0x00006000160a7a24 */ /* 0x000fe400078e02ff */
[----:B------:R-:W-:-:S04]  /*08e0*/  IMAD.WIDE.U32 R4, R23, c[0x0][0x188], R2 ;  /* 0x0000620017047a25 */ /* 0x000fc800078e0002 */
[----:B------:R-:W-:Y:S02]  /*08f0*/  IMAD.IADD R3, R9, 0x1, R11 ;  /* 0x0000000109037824 */ /* 0x000fe400078e020b */
[----:B------:R-:W-:Y:S02]  /*0900*/  IMAD R0, R27, c[0x0][0x190], RZ ;  /* 0x000064001b007a24 */ /* 0x000fe400078e02ff */
[----:B------:R-:W-:Y:S02]  /*0910*/  IMAD.MOV.U32 R2, RZ, RZ, R8 ;  /* 0x000000ffff027224 */ /* 0x000fe400078e0008 */
[----:B------:R-:W-:Y:S02]  /*0920*/  IMAD R10, R23, c[0x0][0x184], R10 ;  /* 0x00006100170a7a24 */ /* 0x000fe400078e020a */
[C---:B------:R-:W-:Y:S02]  /*0930*/  IMAD R0, R26.reuse, c[0x0][0x194], R0 ;  /* 0x000065001a007a24 */ /* 0x040fe400078e0200 */
[----:B------:R-:W-:-:S04]  /*0940*/  IMAD.WIDE.U32 R2, R26, c[0x0][0x190], R2 ;  /* 0x000064001a027a25 */ /* 0x000fc800078e0002 */
[----:B------:R-:W-:Y:S02]  /*0950*/  IMAD.IADD R11, R7, 0x1, R10 ;  /* 0x00000001070b7824 */ /* 0x000fe400078e020a */
[----:B------:R-:W-:Y:S01]  /*0960*/  IMAD.MOV.U32 R10, RZ, RZ, R6 ;  /* 0x000000ffff0a7224 */ /* 0x000fe200078e0006 */
[----:B------:R-:W-:Y:S01]  /*0970*/  LEA R6, P0, R2, c[0x0][0x160], 0x1 ;  /* 0x0000580002067a11 */ /* 0x000fe200078008ff */
[----:B------:R-:W-:Y:S02]  /*0980*/  IMAD.IADD R0, R3, 0x1, R0 ;  /* 0x0000000103007824 */ /* 0x000fe400078e0200 */
[----:B------:R-:W-:Y:S02]  /*0990*/  IMAD R13, R22, c[0x0][0x188], RZ ;  /* 0x00006200160d7a24 */ /* 0x000fe400078e02ff */
[----:B------:R-:W-:Y:S01]  /*09a0*/  IMAD.MOV.U32 R8, RZ, RZ, R4 ;  /* 0x000000ffff087224 */ /* 0x000fe200078e0004 */
[----:B------:R-:W-:Y:S01]  /*09b0*/  LEA.HI.X R7, R2, c[0x0][0x164], R0, 0x1, P0 ;  /* 0x0000590002077a11 */ /* 0x000fe200000f0c00 */
[----:B------:R-:W-:Y:S01]  /*09c0*/  IMAD.MOV.U32 R0, RZ, RZ, R12 ;  /* 0x000000ffff007224 */ /* 0x000fe200078e000c */
[----:B------:R-:W-:Y:S01]  /*09d0*/  IADD3 R4, P0, R6, UR11, RZ ;  /* 0x0000000b06047c10 */ /* 0x000fe2000ff1e0ff */
[----:B------:R-:W-:-:S02]  /*09e0*/  IMAD R13, R23, c[0x0][0x18c], R13 ;  /* 0x00006300170d7a24 */ /* 0x000fc400078e020d */
[----:B------:R-:W-:Y:S01]  /*09f0*/  @!P1 IMAD.MOV R0, RZ, RZ, -R0 ;  /* 0x000000ffff009224 */ /* 0x000fe200078e0a00 */
[----:B------:R-:W-:Y:S01]  /*0a00*/  @!P2 LOP3.LUT R0, RZ, c[0x0][0x1c8], RZ, 0x33, !PT ;  /* 0x00007200ff00aa12 */ /* 0x000fe200078e33ff */
[----:B------:R-:W-:Y:S02]  /*0a10*/  IMAD.SHL.U32 R243, R243, 0x2, RZ ;  /* 0x00000002f3f37824 */ /* 0x000fe400078e00ff */
[----:B------:R-:W-:Y:S01]  /*0a20*/  IMAD.IADD R9, R5, 0x1, R13 ;  /* 0x0000000105097824 */ /* 0x000fe200078e020d */
[----:B------:R-:W-:Y:S01]  /*0a30*/  IADD3.X R5, R7, UR9, RZ, P0, !PT ;  /* 0x0000000907057c10 */ /* 0x000fe200087fe4ff */
[----:B------:R-:W-:Y:S01]  /*0a40*/  IMAD.WIDE.U32 R24, R0, c[0x0][0x1b0], R10 ;  /* 0x00006c0000187a25 */ /* 0x000fe200078e000a */
[----:B------:R-:W-:Y:S01]  /*0a50*/  IADD3 R2, P0, R4, UR11, RZ ;  /* 0x0000000b04027c10 */ /* 0x000fe2000ff1e0ff */
[----:B------:R1:W-:Y:S01]  /*0a60*/  LDGSTS.E.BYPASS.LTC128B.128 [R243], [R6.64] ;  /* 0x0000000006f37fae */ /* 0x0003e2000b901d50 */
[----:B------:R-:W-:Y:S01]  /*0a70*/  SHF.R.S32.HI R12, RZ, 0x1f, R0 ;  /* 0x0000001fff0c7819 */ /* 0x000fe20000011400 */
[----:B------:R-:W-:Y:S01]  /*0a80*/  IMAD.MOV.U32 R164, RZ, RZ, R24 ;  /* 0x000000ffffa47224 */ /* 0x000fe200078e0018 */
[----:B------:R-:W-:Y:S01]  /*0a90*/  IADD3.X R3, R5, UR9, RZ, P0, !PT ;  /* 0x0000000905037c10 */ /* 0x000fe200087fe4ff */
[----:B------:R1:W-:Y:S01]  /*0aa0*/  LDGSTS.E.BYPASS.LTC128B.128 [R243+0x4000], [R6.64+0x80] ;  /* 0x0400008006f37fae */ /* 0x0003e2000b901d50 */
[----:B------:R-:W-:-:S03]  /*0ab0*/  IMAD.WIDE.U32 R22, R0, c[0x0][0x1b8], R8 ;  /* 0x00006e0000167a25 */ /* 0x000fc600078e0008 */
[----:B------:R2:W-:Y:S04]  /*0ac0*/  LDGSTS.E.BYPASS.LTC128B.128 [R243+0x800], [R4.64] ;  /* 0x0080000004f37fae */ /* 0x0005e8000b901d50 */
[----:B------:R2:W-:Y:S04]  /*0ad0*/  LDGSTS.E.BYPASS.LTC128B.128 [R243+0x4800], [R4.64+0x80] ;  /* 0x0480008004f37fae */ /* 0x0005e8000b901d50 */
[----:B------:R4:W-:Y:S04]  /*0ae0*/  LDGSTS.E.BYPASS.LTC128B.128 [R243+0x1000], [R2.64] ;  /* 0x0100000002f37fae */ /* 0x0009e8000b901d50 */
[----:B------:R4:W-:Y:S04]  /*0af0*/  LDGSTS.E.BYPASS.LTC128B.128 [R243+0x5000], [R2.64+0x80] ;  /* 0x0500008002f37fae */ /* 0x0009e8000b901d50 */
[----:B------:R-:W-:Y:S04]  /*0b00*/  STL.64 [R1+0x28], R24 ;  /* 0x0000281801007387 */ /* 0x000fe80000100a00 */
[----:B------:R-:W-:Y:S01]  /*0b10*/  STL.64 [R1+0x48], R22 ;  /* 0x0000481601007387 */ /* 0x000fe20000100a00 */
[----:B-1----:R-:W-:-:S04]  /*0b20*/  IADD3 R6, P0, R2, UR11, RZ ;  /* 0x0000000b02067c10 */ /* 0x002fc8000ff1e0ff */
[----:B------:R-:W-:Y:S01]  /*0b30*/  IADD3.X R7, R3, UR9, RZ, P0, !PT ;  /* 0x0000000903077c10 */ /* 0x000fe200087fe4ff */
[----:B--2---:R-:W-:-:S04]  /*0b40*/  IMAD R4, R12, c[0x0][0x1b0], RZ ;  /* 0x00006c000c047a24 */ /* 0x004fc800078e02ff */
[----:B------:R1:W-:Y:S01]  /*0b50*/  LDGSTS.E.BYPASS.LTC128B.128 [R243+0x1800], [R6.64] ;  /* 0x0180000006f37fae */ /* 0x0003e2000b901d50 */
[----:B------:R-:W-:-:S03]  /*0b60*/  IMAD R4, R0, c[0x0][0x1b4], R4 ;  /* 0x00006d0000047a24 */ /* 0x000fc600078e0204 */
[----:B------:R1:W-:Y:S01]  /*0b70*/  LDGSTS.E.BYPASS.LTC128B.128 [R243+0x5800], [R6.64+0x80] ;  /* 0x0580008006f37fae */ /* 0x0003e2000b901d50 */
[----:B----4-:R-:W-:Y:S01]  /*0b80*/  IMAD R3, R12, c[0x0][0x1b8], RZ ;  /* 0x00006e000c037a24 */ /* 0x010fe200078e02ff */
[----:B------:R-:W-:Y:S01]  /*0b90*/  IADD3 R2, P0, R6, UR11, RZ ;  /* 0x0000000b06027c10 */ /* 0x000fe2000ff1e0ff */
[----:B------:R-:W-:Y:S02]  /*0ba0*/  IMAD.IADD R165, R25, 0x1, R4 ;  /* 0x0000000119a57824 */ /* 0x000fe400078e0204 */
[----:B------:R-:W-:Y:S01]  /*0bb0*/  IMAD R10, R0, c[0x0][0x1bc], R3 ;  /* 0x00006f00000a7a24 */ /* 0x000fe200078e0203 */
[----:B------:R-:W-:Y:S01]  /*0bc0*/  IADD3.X R3, R7, UR9, RZ, P0, !PT ;  /* 0x0000000907037c10 */ /* 0x000fe200087fe4ff */
[----:B------:R-:W-:Y:S01]  /*0bd0*/  IMAD.WIDE.U32 R8, R119, UR13, R164 ;  /* 0x0000000d77087c25 */ /* 0x000fe2000f8e00a4 */
[----:B------:R-:W-:Y:S01]  /*0be0*/  IADD3 R4, P0, R2, UR11, RZ ;  /* 0x0000000b02047c10 */ /* 0x000fe2000ff1e0ff */
[----:B------:R-:W-:Y:S02]  /*0bf0*/  STL.64 [R1+0x20], R164 ;  /* 0x000020a401007387 */ /* 0x000fe40000100a00 */
[----:B------:R-:W-:Y:S01]  /*0c00*/  IMAD.IADD R0, R9, 0x1, R18 ;  /* 0x0000000109007824 */ /* 0x000fe200078e0212 */
[----:B------:R-:W-:Y:S01]  /*0c10*/  IADD3.X R5, R3, UR9, RZ, P0, !PT ;  /* 0x0000000903057c10 */ /* 0x000fe200087fe4ff */
[----:B------:R2:W-:Y:S01]  /*0c20*/  LDGSTS.E.BYPASS.LTC128B.128 [R243+0x2000], [R2.64] ;  /* 0x0200000002f37fae */ /* 0x0005e2000b901d50 */
[----:B------:R-:W-:-:S02]  /*0c30*/  IMAD.IADD R11, R23, 0x1, R10 ;  /* 0x00000001170b7824 */ /* 0x000fc400078e020a */
[----:B------:R-:W-:Y:S01]  /*0c40*/  IMAD.MOV.U32 R10, RZ, RZ, R22 ;  /* 0x000000ffff0a7224 */ /* 0x000fe200078e0016 */
[----:B------:R2:W-:Y:S04]  /*0c50*/  LDGSTS.E.BYPASS.LTC128B.128 [R243+0x6000], [R2.64+0x80] ;  /* 0x0600008002f37fae */ /* 0x0005e8000b901d50 */
[----:B------:R4:W-:Y:S01]  /*0c60*/  LDGSTS.E.BYPASS.LTC128B.128 [R243+0x2800], [R4.64] ;  /* 0x0280000004f37fae */ /* 0x0009e2000b901d50 */
[----:B-1----:R-:W-:-:S03]  /*0c70*/  LEA R6, P0, R8, c[0x0][0x168], 0x1 ;  /* 0x00005a0008067a11 */ /* 0x002fc600078008ff */
[----:B------:R4:W-:Y:S01]  /*0c80*/  LDGSTS.E.BYPASS.LTC128B.128 [R243+0x6800], [R4.64+0x80] ;  /* 0x0680008004f37fae */ /* 0x0009e2000b901d50 */
[----:B------:R-:W-:Y:S01]  /*0c90*/  LEA.HI.X R7, R8, c[0x0][0x16c], R0, 0x1, P0 ;  /* 0x00005b0008077a11 */ /* 0x000fe200000f0c00 */
[----:B------:R-:W-:Y:S02]  /*0ca0*/  IMAD.SHL.U32 R0, R69, 0x40, RZ ;  /* 0x0000004045007824 */ /* 0x000fe400078e00ff */
[----:B------:R-:W-:Y:S01]  /*0cb0*/  STL.64 [R1+0x38], R10 ;  /* 0x0000380a01007387 */ /* 0x000fe20000100a00 */
[----:B--2---:R-:W-:-:S04]  /*0cc0*/  IADD3 R2, P1, R4, UR11, RZ ;  /* 0x0000000b04027c10 */ /* 0x004fc8000ff3e0ff */
[----:B------:R-:W-:Y:S02]  /*0cd0*/  IADD3.X R3, R5, UR9, RZ, P1, !PT ;  /* 0x0000000905037c10 */ /* 0x000fe40008ffe4ff */
[----:B------:R-:W-:Y:S02]  /*0ce0*/  IADD3 R8, P0, R2, UR11, RZ ;  /* 0x0000000b02087c10 */ /* 0x000fe4000ff1e0ff */
[----:B------:R-:W-:Y:S01]  /*0cf0*/  LOP3.LUT P1, RZ, R69, 0x2, RZ, 0xc0, !PT ;  /* 0x0000000245ff7812 */ /* 0x000fe2000782c0ff */
[----:B------:R1:W-:Y:S01]  /*0d00*/  LDGSTS.E.BYPASS.LTC128B.128 [R243+0x3000], [R2.64] ;  /* 0x0300000002f37fae */ /* 0x0003e2000b901d50 */
[----:B------:R-:W-:Y:S02]  /*0d10*/  IADD3.X R9, R3, UR9, RZ, P0, !PT ;  /* 0x0000000903097c10 */ /* 0x000fe400087fe4ff */
[----:B----4-:R-:W-:Y:S01]  /*0d20*/  IADD3 R4, P0, R6, UR8, RZ ;  /* 0x0000000806047c10 */ /* 0x010fe2000ff1e0ff */
[----:B------:R1:W-:Y:S03]  /*0d30*/  LDGSTS.E.BYPASS.LTC128B.128 [R243+0x7000], [R2.64+0x80] ;  /* 0x0700008002f37fae */ /* 0x0003e6000b901d50 */
[----:B------:R-:W-:Y:S01]  /*0d40*/  IADD3.X R5, R7, UR6, RZ, P0, !PT ;  /* 0x0000000607057c10 */ /* 0x000fe200087fe4ff */
[----:B------:R2:W-:Y:S04]  /*0d50*/  LDGSTS.E.BYPASS.LTC128B.128 [R243+0x3800], [R8.64] ;  /* 0x0380000008f37fae */ /* 0x0005e8000b901d50 */
[----:B------:R2:W-:Y:S04]  /*0d60*/  LDGSTS.E.BYPASS.LTC128B.128 [R243+0x7800], [R8.64+0x80] ;  /* 0x0780008008f37fae */ /* 0x0005e8000b901d50 */
[----:B------:R4:W-:Y:S04]  /*0d70*/  LDGSTS.E.BYPASS.LTC128B.128 [R243+0x8000], [R6.64] ;  /* 0x0800000006f37fae */ /* 0x0009e8000b901d50 */
[----:B------:R4:W-:Y:S04]  /*0d80*/  LDGSTS.E.BYPASS.LTC128B.128 [R243+0xa000], [R6.64+0x80] ;  /* 0x0a00008006f37fae */ /* 0x0009e8000b901d50 */
[----:B------:R5:W-:Y:S04]  /*0d90*/  LDGSTS.E.BYPASS.LTC128B.128 [R243+0x8800], [R4.64] ;  /* 0x0880000004f37fae */ /* 0x000be8000b901d50 */
[----:B------:R5:W-:Y:S01]  /*0da0*/  LDGSTS.E.BYPASS.LTC128B.128 [R243+0xa800], [R4.64+0x80] ;  /* 0x0a80008004f37fae */ /* 0x000be2000b901d50 */
[----:B-1----:R-:W-:-:S04]  /*0db0*/  IADD3 R2, P0, R4, UR8, RZ ;  /* 0x0000000804027c10 */ /* 0x002fc8000ff1e0ff */
[----:B------:R-:W-:-:S05]  /*0dc0*/  IADD3.X R3, R5, UR6, RZ, P0, !PT ;  /* 0x0000000605037c10 */ /* 0x000fca00087fe4ff */
[----:B------:R1:W-:Y:S04]  /*0dd0*/  LDGSTS.E.BYPASS.LTC128B.128 [R243+0x9000], [R2.64] ;  /* 0x0900000002f37fae */ /* 0x0003e8000b901d50 */
[----:B------:R1:W-:Y:S01]  /*0de0*/  LDGSTS.E.BYPASS.LTC128B.128 [R243+0xb000], [R2.64+0x80] ;  /* 0x0b00008002f37fae */ /* 0x0003e2000b901d50 */
[----:B----4-:R-:W-:-:S04]  /*0df0*/  IADD3 R6, P0, R2, UR8, RZ ;  /* 0x0000000802067c10 */ /* 0x010fc8000ff1e0ff */
[----:B------:R-:W-:-:S05]  /*0e00*/  IADD3.X R7, R3, UR6, RZ, P0, !PT ;  /* 0x0000000603077c10 */ /* 0x000fca00087fe4ff */
[----:B------:R4:W-:Y:S04]  /*0e10*/  LDGSTS.E.BYPASS.LTC128B.128 [R243+0x9800], [R6.64] ;  /* 0x0980000006f37fae */ /* 0x0009e8000b901d50 */
[----:B------:R4:W-:Y:S04]  /*0e20*/  LDGSTS.E.BYPASS.LTC128B.128 [R243+0xb800], [R6.64+0x80] ;  /* 0x0b80008006f37fae */ /* 0x0009e8000b901d50 */
[----:B------:R-:W0:Y:S01]  /*0e30*/  LDGDEPBAR ;  /* 0x00000000000079af */ /* 0x000e220000000000 */
[----:B-1----:R-:W-:-:S04]  /*0e40*/  IMAD.WIDE.U32 R2, R119, UR15, R10 ;  /* 0x0000000f77027c25 */ /* 0x002fc8000f8e000a */
[----:B-----5:R-:W-:Y:S01]  /*0e50*/  IMAD.IADD R5, R3, 0x1, R19 ;  /* 0x0000000103057824 */ /* 0x020fe200078e0213 */
[----:B------:R-:W-:Y:S02]  /*0e60*/  LEA R4, P0, R2, c[0x0][0x170], 0x1 ;  /* 0x00005c0002047a11 */ /* 0x000fe400078008ff */
[----:B------:R-:W-:Y:S01]  /*0e70*/  LOP3.LUT R3, R0, 0x1c0, RZ, 0xc0, !PT ;  /* 0x000001c000037812 */ /* 0x000fe200078ec0ff */
[C---:B------:R-:W-:Y:S01]  /*0e80*/  IMAD R0, R15.reuse, 0x200, R14 ;  /* 0x000002000f007824 */ /* 0x040fe200078e020e */
[----:B------:R-:W-:Y:S02]  /*0e90*/  LEA.HI.X R5, R2, c[0x0][0x174], R5, 0x1, P0 ;  /* 0x00005d0002057a11 */ /* 0x000fe400000f0c05 */
[----:B------:R-:W-:Y:S02]  /*0ea0*/  SHF.R.U32.HI R2, RZ, 0x3, R3 ;  /* 0x00000003ff027819 */ /* 0x000fe40000011603 */
[----:B------:R-:W-:Y:S01]  /*0eb0*/  LEA R229, R0, 0x8000, 0x1 ;  /* 0x0000800000e57811 */ /* 0x000fe200078e08ff */
[----:B----4-:R-:W-:Y:S01]  /*0ec0*/  IMAD.SHL.U32 R6, R15, 0x8, RZ ;  /* 0x000000080f067824 */ /* 0x010fe200078e00ff */
[----:B------:R-:W-:-:S04]  /*0ed0*/  DEPBAR.LE SB0, 0x0 ;  /* 0x000080000000791a */ /* 0x000fc80000000000 */
[----:B------:R-:W-:Y:S01]  /*0ee0*/  BAR.SYNC.DEFER_BLOCKING 0x0 ;  /* 0x0000000000007b1d */ /* 0x000fe20000010000 */
[----:B------:R-:W-:Y:S01]  /*0ef0*/  LOP3.LUT R6, R3, 0x8, R6, 0xf8, !PT ;  /* 0x0000000803067812 */ /* 0x000fe200078ef806 */
[----:B------:R-:W-:Y:S01]  /*0f00*/  IMAD.SHL.U32 R3, R16, 0x40, RZ ;  /* 0x0000004010037824 */ /* 0x000fe200078e00ff */
[----:B------:R-:W-:Y:S02]  /*0f10*/  IADD3 R234, R229, 0x20, RZ ;  /* 0x00000020e5ea7810 */ /* 0x000fe40007ffe0ff */
[----:B------:R-:W-:Y:S02]  /*0f20*/  LOP3.LUT R118, R6, R2, RZ, 0x3c, !PT ;  /* 0x0000000206767212 */ /* 0x000fe400078e3cff */
[----:B------:R-:W-:Y:S02]  /*0f30*/  IADD3 R2, P0, R4, UR7, RZ ;  /* 0x0000000704027c10 */ /* 0x000fe4000ff1e0ff */
[----:B------:R-:W-:Y:S02]  /*0f40*/  LOP3.LUT R117, R3, 0xfffffe00, RZ, 0xc0, !PT ;  /* 0xfffffe0003757812 */ /* 0x000fe400078ec0ff */
[----:B------:R-:W-:-:S02]  /*0f50*/  IADD3.X R3, R5, UR4, RZ, P0, !PT ;  /* 0x0000000405037c10 */ /* 0x000fc400087fe4ff */
[----:B------:R-:W-:-:S04]  /*0f60*/  IADD3 R6, P0, R2, UR7, RZ ;  /* 0x0000000702067c10 */ /* 0x000fc8000ff1e0ff */
[----:B------:R-:W-:Y:S01]  /*0f70*/  IADD3.X R7, R3, UR4, RZ, P0, !PT ;  /* 0x0000000403077c10 */ /* 0x000fe200087fe4ff */
[----:B------:R-:W-:Y:S01]  /*0f80*/  @!PT LDS RZ, [RZ] ;  /* 0x00000000fffff984 */ /* 0x000fe20000000800 */
[----:B------:R-:W-:Y:S01]  /*0f90*/  @!PT LDS RZ, [RZ] ;  /* 0x00000000fffff984 */ /* 0x000fe20000000800 */
[----:B------:R-:W-:Y:S01]  /*0fa0*/  @!PT LDS RZ, [RZ] ;  /* 0x00000000fffff984 */ /* 0x000fe20000000800 */
[----:B------:R1:W-:Y:S04]  /*0fb0*/  LDGSTS.E.BYPASS.LTC128B.128 [R243+0xc000], [R4.64] ;  /* 0x0c00000004f37fae */ /* 0x0003e8000b901d50 */
[----:B------:R1:W-:Y:S04]  /*0fc0*/  LDGSTS.E.BYPASS.LTC128B.128 [R243+0xe000], [R4.64+0x80] ;  /* 0x0e00008004f37fae */ /* 0x0003e8000b901d50 */
[----:B------:R4:W-:Y:S04]  /*0fd0*/  LDGSTS.E.BYPASS.LTC128B.128 [R243+0xc800], [R2.64] ;  /* 0x0c80000002f37fae */ /* 0x0009e8000b901d50 */
[----:B------:R4:W-:Y:S04]  /*0fe0*/  LDGSTS.E.BYPASS.LTC128B.128 [R243+0xe800], [R2.64+0x80] ;  /* 0x0e80008002f37fae */ /* 0x0009e8000b901d50 */
[----:B------:R5:W-:Y:S04]  /*0ff0*/  LDGSTS.E.BYPASS.LTC128B.128 [R243+0xd000], [R6.64] ;  /* 0x0d00000006f37fae */ /* 0x000be8000b901d50 */
[----:B------:R5:W-:Y:S01]  /*1000*/  LDGSTS.E.BYPASS.LTC128B.128 [R243+0xf000], [R6.64+0x80] ;  /* 0x0f00008006f37fae */ /* 0x000be2000b901d50 */
[----:B-1----:R-:W-:Y:S01]  /*1010*/  IMAD R5, R160, 0x400, R117 ;  /* 0x00000400a0057824 */ /* 0x002fe200078e0275 */
[----:B------:R-:W-:-:S03]  /*1020*/  IADD3 R4, P0, R6, UR7, RZ ;  /* 0x0000000706047c10 */ /* 0x000fc6000ff1e0ff */
[----:B----4-:R-:W-:Y:S01]  /*1030*/  IMAD.IADD R2, R5, 0x1, R118 ;  /* 0x0000000105027824 */ /* 0x010fe200078e0276 */
[----:B------:R-:W-:Y:S01]  /*1040*/  IADD3.X R5, R7, UR4, RZ, P0, !PT ;  /* 0x0000000407057c10 */ /* 0x000fe200087fe4ff */
[----:B------:R-:W-:Y:S01]  /*1050*/  IMAD.SHL.U32 R3, R0, 0x2, RZ ;  /* 0x0000000200037824 */ /* 0x000fe200078e00ff */
[----:B------:R-:W-:Y:S01]  /*1060*/  LOP3.LUT P0, RZ, R68, 0x2, RZ, 0xc0, !PT ;  /* 0x0000000244ff7812 */ /* 0x000fe2000780c0ff */
[----:B------:R-:W-:Y:S02]  /*1070*/  IMAD.SHL.U32 R230, R2, 0x2, RZ ;  /* 0x0000000202e67824 */ /* 0x000fe400078e00ff */
[----:B------:R1:W-:Y:S01]  /*1080*/  LDGSTS.E.BYPASS.LTC128B.128 [R243+0xd800], [R4.64] ;  /* 0x0d80000004f37fae */ /* 0x0003e2000b901d50 */
[----:B------:R-:W-:-:S03]  /*1090*/  IMAD.MOV.U32 R2, RZ, RZ, 0x40 ;  /* 0x00000040ff027424 */ /* 0x000fc600078e00ff */
[----:B------:R1:W-:Y:S04]  /*10a0*/  LDGSTS.E.BYPASS.LTC128B.128 [R243+0xf800], [R4.64+0x80] ;  /* 0x0f80008004f37fae */ /* 0x0003e8000b901d50 */
[----:B------:R-:W-:Y:S02]  /*10b0*/  LDSM.16.M88.4 R24, [R3+0x8000] ;  /* 0x008000000318783b */ /* 0x000fe40000000200 */
[----:B------:R-:W-:Y:S02]  /*10c0*/  @P0 IADD3 R234, R229, -0x20, RZ ;  /* 0xffffffe0e5ea0810 */ /* 0x000fe40007ffe0ff */
[----:B------:R-:W4:Y:S01]  /*10d0*/  LDSM.16.M88.4 R12, [R230+0x2000] ;  /* 0x00200000e60c783b */ /* 0x000f220000000200 */
[----:B------:R-:W-:Y:S02]  /*10e0*/  LOP3.LUT P0, RZ, R68, 0x4, RZ, 0xc0, !PT ;  /* 0x0000000444ff7812 */ /* 0x000fe4000780c0ff */
[C---:B------:R-:W-:Y:S01]  /*10f0*/  IADD3 R241, R234.reuse, 0x800, RZ ;  /* 0x00000800eaf17810 */ /* 0x040fe20007ffe0ff */
[----:B------:R-:W3:Y:S01]  /*1100*/  LDSM.16.M88.4 R36, [R3+0x8800] ;  /* 0x008800000324783b */ /* 0x000ee20000000200 */
[----:B------:R-:W-:-:S02]  /*1110*/  IADD3 R240, R234, 0x1000, RZ ;  /* 0x00001000eaf07810 */ /* 0x000fc40007ffe0ff */
[C---:B------:R-:W-:Y:S01]  /*1120*/  IADD3 R239, R234.reuse, 0x1800, RZ ;  /* 0x00001800eaef7810 */ /* 0x040fe20007ffe0ff */
[----:B------:R-:W3:Y:S01]  /*1130*/  LDSM.16.M88.4 R32, [R3+0x9000] ;  /* 0x009000000320783b */ /* 0x000ee20000000200 */
[C---:B------:R-:W-:Y:S02]  /*1140*/  IADD3 R238, R234.reuse, 0x2000, RZ ;  /* 0x00002000eaee7810 */ /* 0x040fe40007ffe0ff */
[C---:B------:R-:W-:Y:S01]  /*1150*/  IADD3 R237, R234.reuse, 0x2800, RZ ;  /* 0x00002800eaed7810 */ /* 0x040fe20007ffe0ff */
[----:B------:R-:W3:Y:S01]  /*1160*/  LDSM.16.M88.4 R28, [R3+0x9800] ;  /* 0x00980000031c783b */ /* 0x000ee20000000200 */
[C---:B------:R-:W-:Y:S02]  /*1170*/  IADD3 R236, R234.reuse, 0x3000, RZ ;  /* 0x00003000eaec7810 */ /* 0x040fe40007ffe0ff */
[----:B------:R-:W-:Y:S01]  /*1180*/  IADD3 R235, R234, 0x3800, RZ ;  /* 0x00003800eaeb7810 */ /* 0x000fe20007ffe0ff */
[----:B------:R-:W3:Y:S01]  /*1190*/  LDSM.16.M88.4 R16, [R230] ;  /* 0x00000000e610783b */ /* 0x000ee20000000200 */
[----:B-1----:R-:W-:-:S03]  /*11a0*/  IMAD.MOV.U32 R4, RZ, RZ, 0x20 ;  /* 0x00000020ff047424 */ /* 0x002fc600078e00ff */
[----:B------:R-:W-:Y:S02]  /*11b0*/  LDSM.16.M88.4 R48, [R234+0x800] ;  /* 0x00080000ea30783b */ /* 0x000fe40000000200 */
[----:B------:R-:W-:Y:S02]  /*11c0*/  SEL R4, R4, 0xffffffe0, !P1 ;  /* 0xffffffe004047807 */ /* 0x000fe40004800000 */
[----:B------:R-:W-:Y:S01]  /*11d0*/  LDSM.16.M88.4 R56, [R234+0x1800] ;  /* 0x00180000ea38783b */ /* 0x000fe20000000200 */
[----:B------:R-:W-:Y:S02]  /*11e0*/  LOP3.LUT P1, RZ, R69, 0x4, RZ, 0xc0, !PT ;  /* 0x0000000445ff7812 */ /* 0x000fe4000782c0ff */
[----:B------:R-:W-:Y:S01]  /*11f0*/  IMAD.IADD R231, R230, 0x1, R4 ;  /* 0x00000001e6e77824 */ /* 0x000fe200078e0204 */
[----:B------:R-:W-:Y:S01]  /*1200*/  LDSM.16.M88.4 R44, [R234] ;  /* 0x00000000ea2c783b */ /* 0x000fe20000000200 */
[C---:B------:R-:W-:Y:S02]  /*1210*/  SEL R0, R2.reuse, 0xffffffc0, !P1 ;  /* 0xffffffc002007807 */ /* 0x040fe40004800000 */
[----:B------:R-:W-:Y:S01]  /*1220*/  SEL R2, R2, 0xffffffc0, !P0 ;  /* 0xffffffc002027807 */ /* 0x000fe20004000000 */
[----:B------:R-:W1:Y:S01]  /*1230*/  LDSM.16.M88.4 R20, [R231] ;  /* 0x00000000e714783b */ /* 0x000e620000000200 */
[----:B------:R-:W-:Y:S01]  /*1240*/  ISETP.NE.AND P0, PT, R166, 0x1, PT ;  /* 0x00000001a600780c */ /* 0x000fe20003f05270 */
[----:B------:R-:W-:-:S02]  /*1250*/  IMAD.IADD R233, R230, 0x1, R0 ;  /* 0x00000001e6e97824 */ /* 0x000fc400078e0200 */
[----:B--2---:R-:W2:Y:S01]  /*1260*/  LDSM.16.M88.4 R8, [R231+0x2000] ;  /* 0x00200000e708783b */ /* 0x004ea20000000200 */
[----:B------:R-:W-:Y:S01]  /*1270*/  IMAD.IADD R228, R229, 0x1, R2 ;  /* 0x00000001e5e47824 */ /* 0x000fe200078e0202 */
[C---:B----4-:R-:W-:Y:S01]  /*1280*/  HMMA.16816.F32.BF16 R92, R12.reuse, R24, RZ ;  /* 0x000000180c5c723c */ /* 0x050fe200000418ff */
[----:B------:R-:W-:Y:S01]  /*1290*/  IMAD.IADD R232, R231, 0x1, R0 ;  /* 0x00000001e7e87824 */ /* 0x000fe200078e0200 */
[----:B------:R-:W4:Y:S01]  /*12a0*/  LDSM.16.M88.4 R52, [R234+0x1000] ;  /* 0x00100000ea34783b */ /* 0x000f220000000200 */
[----:B------:R-:W-:Y:S01]  /*12b0*/  IMAD.IADD R227, R2, 0x1, R234 ;  /* 0x0000000102e37824 */ /* 0x000fe200078e02ea */
[----:B------:R-:W-:Y:S02]  /*12c0*/  LOP3.LUT R2, R162, 0xffffffe0, RZ, 0xc0, !PT ;  /* 0xffffffe0a2027812 */ /* 0x000fe400078ec0ff */
[----:B------:R-:W0:Y:S02]  /*12d0*/  LDGDEPBAR ;  /* 0x00000000000079af */ /* 0x000e240000000000 */
[----:B------:R-:W-:Y:S01]  /*12e0*/  HMMA.16816.F32.BF16 R88, R12, R26, RZ ;  /* 0x0000001a0c58723c */ /* 0x000fe200000418ff */
[----:B------:R-:W-:-:S07]  /*12f0*/  IMAD.IADD R2, R161, 0x1, -R2 ;  /* 0x00000001a1027824 */ /* 0x000fce00078e0a02 */
[C---:B---3--:R-:W-:Y:S08]  /*1300*/  HMMA.16816.F32.BF16 R84, R12.reuse, R36, RZ ;  /* 0x000000240c54723c */ /* 0x048ff000000418ff */
[C---:B------:R-:W-:Y:S08]  /*1310*/  HMMA.16816.F32.BF16 R76, R12.reuse, R32, RZ ;  /* 0x000000200c4c723c */ /* 0x040ff000000418ff */
[C---:B------:R-:W-:Y:S08]  /*1320*/  HMMA.16816.F32.BF16 R64, R12.reuse, R28, RZ ;  /* 0x0000001c0c40723c */ /* 0x040ff000000418ff */
[C---:B------:R-:W-:Y:S08]  /*1330*/  HMMA.16816.F32.BF16 R80, R12.reuse, R38, RZ ;  /* 0x000000260c50723c */ /* 0x040ff000000418ff */
[C---:B------:R-:W-:Y:S08]  /*1340*/  HMMA.16816.F32.BF16 R72, R12.reuse, R34, RZ ;  /* 0x000000220c48723c */ /* 0x040ff000000418ff */
[----:B------:R-:W-:Y:S08]  /*1350*/  HMMA.16816.F32.BF16 R60, R12, R30, RZ ;  /* 0x0000001e0c3c723c */ /* 0x000ff000000418ff */
[C---:B------:R-:W-:Y:S08]  /*1360*/  HMMA.16816.F32.BF16 R40, R16.reuse, R36, RZ ;  /* 0x000000241028723c */ /* 0x040ff000000418ff */
[C---:B------:R-:W-:Y:S08]  /*1370*/  HMMA.16816.F32.BF16 R12, R16.reuse, R28, RZ ;  /* 0x0000001c100c723c */ /* 0x040ff000000418ff */
[C---:B------:R-:W-:Y:S08]  /*1380*/  HMMA.16816.F32.BF16 R96, R16.reuse, R24, RZ ;  /* 0x000000181060723c */ /* 0x040ff000000418ff */
[C---:B------:R-:W-:Y:S08]  /*1390*/  HMMA.16816.F32.BF16 R104, R16.reuse, R26, RZ ;  /* 0x0000001a1068723c */ /* 0x040ff000000418ff */
[C---:B------:R-:W-:Y:S01]  /*13a0*/  HMMA.16816.F32.BF16 R100, R16.reuse, R38, RZ ;  /* 0x000000261064723c */ /* 0x040fe200000418ff */
[----:B------:R-:W-:Y:S07]  /*13b0*/  LDSM.16.M88.4 R36, [R228+0x800] ;  /* 0x00080000e424783b */ /* 0x000fee0000000200 */
[C---:B------:R-:W-:Y:S08]  /*13c0*/  HMMA.16816.F32.BF16 R24, R16.reuse, R32, RZ ;  /* 0x000000201018723c */ /* 0x040ff000000418ff */
[C---:B------:R-:W-:Y:S01]  /*13d0*/  HMMA.16816.F32.BF16 R112, R16.reuse, R34, RZ ;  /* 0x000000221070723c */ /* 0x040fe200000418ff */
[----:B------:R-:W-:Y:S07]  /*13e0*/  LDSM.16.M88.4 R32, [R228+0x1000] ;  /* 0x00100000e420783b */ /* 0x000fee0000000200 */
[----:B------:R-:W-:Y:S01]  /*13f0*/  HMMA.16816.F32.BF16 R108, R16, R30, RZ ;  /* 0x0000001e106c723c */ /* 0x000fe200000418ff */
[----:B------:R-:W-:Y:S04]  /*1400*/  LDSM.16.M88.4 R28, [R228+0x1800] ;  /* 0x00180000e41c783b */ /* 0x000fe80000000200 */
[----:B------:R-:W-:Y:S03]  /*1410*/  LDSM.16.M88.4 R16, [R233] ;  /* 0x00000000e910783b */ /* 0x000fe60000000200 */
[C---:B-1----:R-:W-:Y:S01]  /*1420*/  HMMA.16816.F32.BF16 R132, R20.reuse, R48, R40 ;  /* 0x000000301484723c */ /* 0x042fe20000041828 */
[----:B------:R-:W-:Y:S07]  /*1430*/  LDSM.16.M88.4 R40, [R228] ;  /* 0x00000000e428783b */ /* 0x000fee0000000200 */
[----:B------:R-:W-:Y:S01]  /*1440*/  HMMA.16816.F32.BF16 R136, R20, R56, R12 ;  /* 0x000000381488723c */ /* 0x000fe2000004180c */
[----:B------:R-:W1:Y:S07]  /*1450*/  LDSM.16.M88.4 R12, [R233+0x2000] ;  /* 0x00200000e90c783b */ /* 0x000e6e0000000200 */
[C---:B--2---:R-:W-:Y:S08]  /*1460*/  HMMA.16816.F32.BF16 R92, R8.reuse, R44, R92 ;  /* 0x0000002c085c723c */ /* 0x044ff0000004185c */
[C---:B------:R-:W-:Y:S08]  /*1470*/  HMMA.16816.F32.BF16 R128, R8.reuse, R48, R84 ;  /* 0x000000300880723c */ /* 0x040ff00000041854 */
[C---:B----4-:R-:W-:Y:S08]  /*1480*/  HMMA.16816.F32.BF16 R148, R8.reuse, R52, R76 ;  /* 0x000000340894723c */ /* 0x050ff0000004184c */
[C---:B------:R-:W-:Y:S01]  /*1490*/  HMMA.16816.F32.BF16 R140, R8.reuse, R56, R64 ;  /* 0x00000038088c723c */ /* 0x040fe20000041840 */
[----:B------:R-:W-:Y:S07]  /*14a0*/  LDSM.16.M88.4 R64, [R227+0x1800] ;  /* 0x00180000e340783b */ /* 0x000fee0000000200 */
[C---:B------:R-:W-:Y:S08]  /*14b0*/  HMMA.16816.F32.BF16 R156, R8.reuse, R46, R88 ;  /* 0x0000002e089c723c */ /* 0x040ff00000041858 */
[C---:B------:R-:W-:Y:S08]  /*14c0*/  HMMA.16816.F32.BF16 R152, R8.reuse, R50, R80 ;  /* 0x000000320898723c */ /* 0x040ff00000041850 */
[C---:B------:R-:W-:Y:S08]  /*14d0*/  HMMA.16816.F32.BF16 R144, R8.reuse, R54, R72 ;  /* 0x000000360890723c */ /* 0x040ff00000041848 */
[----:B------:R-:W-:Y:S01]  /*14e0*/  HMMA.16816.F32.BF16 R120, R8, R58, R60 ;  /* 0x0000003a0878723c */ /* 0x000fe2000004183c */
[----:B------:R-:W-:Y:S07]  /*14f0*/  LDSM.16.M88.4 R8, [R232+0x2000] ;  /* 0x00200000e808783b */ /* 0x000fee0000000200 */
[C---:B------:R-:W-:Y:S08]  /*1500*/  HMMA.16816.F32.BF16 R96, R20.reuse, R44, R96 ;  /* 0x0000002c1460723c */ /* 0x040ff00000041860 */
[C---:B------:R-:W-:Y:S01]  /*1510*/  HMMA.16816.F32.BF16 R104, R20.reuse, R46, R104 ;  /* 0x0000002e1468723c */ /* 0x040fe20000041868 */
[----:B------:R-:W-:Y:S07]  /*1520*/  LDSM.16.M88.4 R44, [R227+0x800] ;  /* 0x00080000e32c783b */ /* 0x000fee0000000200 */
[C---:B------:R-:W-:Y:S01]  /*1530*/  HMMA.16816.F32.BF16 R124, R20.reuse, R52, R24 ;  /* 0x00000034147c723c */ /* 0x040fe20000041818 */
[----:B------:R-:W-:Y:S07]  /*1540*/  LDSM.16.M88.4 R24, [R227] ;  /* 0x00000000e318783b */ /* 0x000fee0000000200 */
[C---:B------:R-:W-:Y:S01]  /*1550*/  HMMA.16816.F32.BF16 R100, R20.reuse, R50, R100 ;  /* 0x000000321464723c */ /* 0x040fe20000041864 */
[----:B------:R-:W-:Y:S07]  /*1560*/  LDSM.16.M88.4 R48, [R227+0x1000] ;  /* 0x00100000e330783b */ /* 0x000fee0000000200 */
[C---:B------:R-:W-:Y:S08]  /*1570*/  HMMA.16816.F32.BF16 R112, R20.reuse, R54, R112 ;  /* 0x000000361470723c */ /* 0x040ff00000041870 */
[----:B------:R-:W-:Y:S01]  /*1580*/  HMMA.16816.F32.BF16 R88, R20, R58, R108 ;  /* 0x0000003a1458723c */ /* 0x000fe2000004186c */
[----:B------:R-:W2:Y:S07]  /*1590*/  LDSM.16.M88.4 R20, [R232] ;  /* 0x00000000e814783b */ /* 0x000eae0000000200 */
[C---:B-1----:R-:W-:Y:S08]  /*15a0*/  HMMA.16816.F32.BF16 R84, R12.reuse, R40, R92 ;  /* 0x000000280c54723c */ /* 0x042ff0000004185c */
[C---:B------:R-:W-:Y:S08]  /*15b0*/  HMMA.16816.F32.BF16 R76, R12.reuse, R36, R128 ;  /* 0x000000240c4c723c */ /* 0x040ff00000041880 */
[C---:B------:R-:W-:Y:S08]  /*15c0*/  HMMA.16816.F32.BF16 R68, R12.reuse, R32, R148 ;  /* 0x000000200c44723c */ /* 0x040ff00000041894 */
[C---:B------:R-:W-:Y:S08]  /*15d0*/  HMMA.16816.F32.BF16 R56, R12.reuse, R28, R140 ;  /* 0x0000001c0c38723c */ /* 0x040ff0000004188c */
[C---:B------:R-:W-:Y:S08]  /*15e0*/  HMMA.16816.F32.BF16 R80, R12.reuse, R42, R156 ;  /* 0x0000002a0c50723c */ /* 0x040ff0000004189c */
[C---:B------:R-:W-:Y:S08]  /*15f0*/  HMMA.16816.F32.BF16 R72, R12.reuse, R38, R152 ;  /* 0x000000260c48723c */ /* 0x040ff00000041898 */
[C---:B------:R-:W-:Y:S08]  /*1600*/  HMMA.16816.F32.BF16 R60, R12.reuse, R34, R144 ;  /* 0x000000220c3c723c */ /* 0x040ff00000041890 */
[----:B------:R-:W-:Y:S08]  /*1610*/  HMMA.16816.F32.BF16 R52, R12, R30, R120 ;  /* 0x0000001e0c34723c */ /* 0x000ff00000041878 */
[C---:B------:R-:W-:Y:S08]  /*1620*/  HMMA.16816.F32.BF16 R12, R16.reuse, R40, R96 ;  /* 0x00000028100c723c */ /* 0x040ff00000041860 */
[C---:B------:R-:W-:Y:S08]  /*1630*/  HMMA.16816.F32.BF16 R40, R16.reuse, R42, R104 ;  /* 0x0000002a1028723c */ /* 0x040ff00000041868 */
[C---:B------:R-:W-:Y:S08]  /*1640*/  HMMA.16816.F32.BF16 R92, R16.reuse, R32, R124 ;  /* 0x00000020105c723c */ /* 0x040ff0000004187c */
[C---:B------:R-:W-:Y:S01]  /*1650*/  HMMA.16816.F32.BF16 R104, R16.reuse, R34, R112 ;  /* 0x000000221068723c */ /* 0x040fe20000041870 */
[----:B------:R-:W-:Y:S07]  /*1660*/  LDSM.16.M88.4 R32, [R3+0xa800] ;  /* 0x00a800000320783b */ /* 0x000fee0000000200 */
[C---:B------:R-:W-:Y:S08]  /*1670*/  HMMA.16816.F32.BF16 R156, R16.reuse, R28, R136 ;  /* 0x0000001c109c723c */ /* 0x040ff00000041888 */
[----:B------:R-:W-:Y:S01]  /*1680*/  HMMA.16816.F32.BF16 R152, R16, R30, R88 ;  /* 0x0000001e1098723c */ /* 0x000fe20000041858 */
[----:B------:R-:W-:Y:S07]  /*1690*/  LDSM.16.M88.4 R28, [R3+0xb000] ;  /* 0x00b00000031c783b */ /* 0x000fee0000000200 */
[----:B--2---:R-:W-:Y:S01]  /*16a0*/  HMMA.16816.F32.BF16 R124, R20, R24, R12 ;  /* 0x00000018147c723c */ /* 0x004fe2000004180c */
[----:B------:R-:W1:Y:S07]  /*16b0*/  LDSM.16.M88.4 R12, [R230+0x6000] ;  /* 0x00600000e60c783b */ /* 0x000e6e0000000200 */
[C---:B------:R-:W-:Y:S08]  /*16c0*/  HMMA.16816.F32.BF16 R96, R16.reuse, R36, R132 ;  /* 0x000000241060723c */ /* 0x040ff00000041884 */
[----:B------:R-:W-:Y:S01]  /*16d0*/  HMMA.16816.F32.BF16 R100, R16, R38, R100 ;  /* 0x000000261064723c */ /* 0x000fe20000041864 */
[----:B------:R-:W2:Y:S04]  /*16e0*/  LDSM.16.M88.4 R36, [R3+0xa000] ;  /* 0x00a000000324783b */ /* 0x000ea80000000200 */
[----:B------:R-:W-:Y:S03]  /*16f0*/  LDSM.16.M88.4 R16, [R230+0x4000] ;  /* 0x00400000e610783b */ /* 0x000fe60000000200 */
[C---:B------:R-:W-:Y:S01]  /*1700*/  HMMA.16816.F32.BF16 R148, R8.reuse, R24, R84 ;  /* 0x000000180894723c */ /* 0x040fe20000041854 */
[----:B------:R-:W-:Y:S07]  /*1710*/  LDSM.16.M88.4 R84, [R234+0x3800] ;  /* 0x00380000ea54783b */ /* 0x000fee0000000200 */
[-C--:B------:R-:W-:Y:S08]  /*1720*/  HMMA.16816.F32.BF16 R144, R8, R26.reuse, R80 ;  /* 0x0000001a0890723c */ /* 0x080ff00000041850 */
[----:B------:R-:W-:Y:S01]  /*1730*/  HMMA.16816.F32.BF16 R112, R20, R26, R40 ;  /* 0x0000001a1470723c */ /* 0x000fe20000041828 */
[----:B------:R3:W4:Y:S07]  /*1740*/  LDSM.16.M88.4 R24, [R3+0xb800] ;  /* 0x00b800000318783b */ /* 0x00072e0000000200 */
[C---:B------:R-:W-:Y:S08]  /*1750*/  HMMA.16816.F32.BF16 R140, R8.reuse, R44, R76 ;  /* 0x0000002c088c723c */ /* 0x040ff0000004184c */
[C---:B------:R-:W-:Y:S08]  /*1760*/  HMMA.16816.F32.BF16 R128, R8.reuse, R50, R60 ;  /* 0x000000320880723c */ /* 0x040ff0000004183c */
[----:B------:R-:W-:Y:S01]  /*1770*/  HMMA.16816.F32.BF16 R136, R8, R46, R72 ;  /* 0x0000002e0888723c */ /* 0x000fe20000041848 */
[----:B---3--:R-:W-:-:S04]  /*1780*/  SHF.R.S32.HI R3, RZ, 0x1f, R2 ;  /* 0x0000001fff037819 */ /* 0x008fc80000011402 */
[----:B------:R-:W-:Y:S01]  /*1790*/  LEA.HI R3, R3, R2, RZ, 0x2 ;  /* 0x0000000203037211 */ /* 0x000fe200078f10ff */
[----:B------:R-:W-:Y:S02]  /*17a0*/  IMAD R2, R160, 0x10, R163 ;  /* 0x00000010a0027824 */ /* 0x000fe400078e02a3 */
[----:B------:R-:W-:Y:S01]  /*17b0*/  HMMA.16816.F32.BF16 R132, R8, R48, R68 ;  /* 0x000000300884723c */ /* 0x000fe20000041844 */
[----:B------:R-:W-:-:S04]  /*17c0*/  SHF.R.S32.HI R167, RZ, 0x2, R3 ;  /* 0x00000002ffa77819 */ /* 0x000fc80000011403 */
[----:B------:R-:W-:Y:S01]  /*17d0*/  IADD3 R2, R2, 0x1, R167 ;  /* 0x0000000102027810 */ /* 0x000fe20007ffe0a7 */
[----:B------:R-:W-:Y:S02]  /*17e0*/  STL [R1+0x50], R167 ;  /* 0x000050a701007387 */ /* 0x000fe40000100800 */
[----:B------:R-:W-:Y:S01]  /*17f0*/  HMMA.16816.F32.BF16 R76, R8, R64, R56 ;  /* 0x00000040084c723c */ /* 0x000fe20000041838 */
[----:B------:R-:W-:Y:S01]  /*1800*/  IADD3 R2, R116, -c[0x0][0x214], R2 ;  /* 0x8000850074027a10 */ /* 0x000fe20007ffe002 */
[----:B------:R-:W-:Y:S03]  /*1810*/  LDSM.16.M88.4 R56, [R234+0x2000] ;  /* 0x00200000ea38783b */ /* 0x000fe60000000200 */
[----:B------:R-:W-:-:S03]  /*1820*/  IADD3 R2, R2, c[0x0][0x2e8], RZ ;  /* 0x0000ba0002027a10 */ /* 0x000fc60007ffe0ff */
[----:B------:R-:W-:Y:S01]  /*1830*/  HMMA.16816.F32.BF16 R120, R8, R66, R52 ;  /* 0x000000420878723c */ /* 0x000fe20000041834 */
[----:B------:R-:W-:Y:S01]  /*1840*/  LDSM.16.M88.4 R8, [R231+0x6000] ;  /* 0x00600000e708783b */ /* 0x000fe20000000200 */
[C---:B------:R-:W-:Y:S02]  /*1850*/  IADD3 R3, R2.reuse, 0x8, RZ ;  /* 0x0000000802037810 */ /* 0x040fe40007ffe0ff */
[C---:B------:R-:W-:Y:S01]  /*1860*/  IADD3 R5, R2.reuse, 0x40, RZ ;  /* 0x0000004002057810 */ /* 0x040fe20007ffe0ff */
[----:B------:R-:W-:Y:S01]  /*1870*/  LDSM.16.M88.4 R52, [R234+0x2800] ;  /* 0x00280000ea34783b */ /* 0x000fe20000000200 */
[----:B-----5:R-:W-:Y:S02]  /*1880*/  IADD3 R6, R2, 0x48, RZ ;  /* 0x0000004802067810 */ /* 0x020fe40007ffe0ff */
[C---:B------:R-:W-:Y:S08]  /*1890*/  HMMA.16816.F32.BF16 R92, R20.reuse, R48, R92 ;  /* 0x00000030145c723c */ /* 0x040ff0000004185c */
[C---:B------:R-:W-:Y:S01]  /*18a0*/  HMMA.16816.F32.BF16 R88, R20.reuse, R50, R104 ;  /* 0x000000321458723c */ /* 0x040fe20000041868 */
[----:B------:R-:W3:Y:S07]  /*18b0*/  LDSM.16.M88.4 R48, [R234+0x3000] ;  /* 0x00300000ea30783b */ /* 0x000eee0000000200 */
[C---:B------:R-:W-:Y:S08]  /*18c0*/  HMMA.16816.F32.BF16 R108, R20.reuse, R44, R96 ;  /* 0x0000002c146c723c */ /* 0x040ff00000041860 */
[C---:B------:R-:W-:Y:S08]  /*18d0*/  HMMA.16816.F32.BF16 R100, R20.reuse, R46, R100 ;  /* 0x0000002e1464723c */ /* 0x040ff00000041864 */
[C---:B------:R-:W-:Y:S08]  /*18e0*/  HMMA.16816.F32.BF16 R80, R20.reuse, R64, R156 ;  /* 0x000000401450723c */ /* 0x040ff0000004189c */
[----:B------:R-:W-:Y:S08]  /*18f0*/  HMMA.16816.F32.BF16 R72, R20, R66, R152 ;  /* 0x000000421448723c */ /* 0x000ff00000041898 */
[C---:B-1----:R-:W-:Y:S08]  /*1900*/  HMMA.16816.F32.BF16 R20, R12.reuse, R30, R128 ;  /* 0x0000001e0c14723c */ /* 0x042ff00000041880 */
[C---:B--2---:R-:W-:Y:S08]  /*1910*/  HMMA.16816.F32.BF16 R68, R12.reuse, R36, R148 ;  /* 0x000000240c44723c */ /* 0x044ff00000041894 */
[C---:B------:R-:W-:Y:S08]  /*1920*/  HMMA.16816.F32.BF16 R64, R12.reuse, R38, R144 ;  /* 0x000000260c40723c */ /* 0x040ff00000041890 */
[C---:B------:R-:W-:Y:S08]  /*1930*/  HMMA.16816.F32.BF16 R60, R12.reuse, R32, R140 ;  /* 0x000000200c3c723c */ /* 0x040ff0000004188c */
[C---:B------:R-:W-:Y:S08]  /*1940*/  HMMA.16816.F32.BF16 R44, R12.reuse, R34, R136 ;  /* 0x000000220c2c723c */ /* 0x040ff00000041888 */
[C---:B------:R-:W-:Y:S08]  /*1950*/  HMMA.16816.F32.BF16 R40, R12.reuse, R28, R132 ;  /* 0x0000001c0c28723c */ /* 0x040ff00000041884 */
[C---:B----4-:R-:W-:Y:S08]  /*1960*/  HMMA.16816.F32.BF16 R76, R12.reuse, R24, R76 ;  /* 0x000000180c4c723c */ /* 0x050ff0000004184c */
[----:B------:R-:W-:Y:S01]  /*1970*/  HMMA.16816.F32.BF16 R96, R12, R26, R120 ;  /* 0x0000001a0c60723c */ /* 0x000fe20000041878 */
[----:B------:R-:W1:Y:S07]  /*1980*/  LDSM.16.M88.4 R12, [R231+0x4000] ;  /* 0x00400000e70c783b */ /* 0x000e6e0000000200 */
[C---:B------:R-:W-:Y:S08]  /*1990*/  HMMA.16816.F32.BF16 R124, R16.reuse, R36, R124 ;  /* 0x00000024107c723c */ /* 0x040ff0000004187c */
[C---:B------:R-:W-:Y:S01]  /*19a0*/  HMMA.16816.F32.BF16 R112, R16.reuse, R38, R112 ;  /* 0x000000261070723c */ /* 0x040fe20000041870 */
[----:B------:R-:W-:Y:S07]  /*19b0*/  LDSM.16.M88.4 R36, [R228+0x3000] ;  /* 0x00300000e424783b */ /* 0x000fee0000000200 */
[C---:B------:R-:W-:Y:S08]  /*19c0*/  HMMA.16816.F32.BF16 R108, R16.reuse, R32, R108 ;  /* 0x00000020106c723c */ /* 0x040ff0000004186c */
[C---:B------:R-:W-:Y:S08]  /*19d0*/  HMMA.16816.F32.BF16 R92, R16.reuse, R28, R92 ;  /* 0x0000001c105c723c */ /* 0x040ff0000004185c */
[C---:B------:R-:W-:Y:S01]  /*19e0*/  HMMA.16816.F32.BF16 R100, R16.reuse, R34, R100 ;  /* 0x000000221064723c */ /* 0x040fe20000041864 */
[----:B------:R-:W-:Y:S07]  /*19f0*/  LDSM.16.M88.4 R32, [R228+0x3800] ;  /* 0x00380000e420783b */ /* 0x000fee0000000200 */
[----:B------:R-:W-:Y:S08]  /*1a00*/  HMMA.16816.F32.BF16 R28, R16, R30, R88 ;  /* 0x0000001e101c723c */ /* 0x000ff00000041858 */
[----:B---3--:R-:W-:Y:S01]  /*1a10*/  HMMA.16816.F32.BF16 R128, R8, R50, R20 ;  /* 0x000000320880723c */ /* 0x008fe20000041814 */
[----:B------:R-:W2:Y:S07]  /*1a20*/  LDSM.16.M88.4 R20, [R233+0x6000] ;  /* 0x00600000e914783b */ /* 0x000eae0000000200 */
[C---:B------:R-:W-:Y:S08]  /*1a30*/  HMMA.16816.F32.BF16 R88, R16.reuse, R24, R80 ;  /* 0x000000181058723c */ /* 0x040ff00000041850 */
[----:B------:R-:W-:Y:S01]  /*1a40*/  HMMA.16816.F32.BF16 R104, R16, R26, R72 ;  /* 0x0000001a1068723c */ /* 0x000fe20000041848 */
[----:B------:R-:W-:Y:S04]  /*1a50*/  LDSM.16.M88.4 R16, [R233+0x4000] ;  /* 0x00400000e910783b */ /* 0x000fe80000000200 */
[----:B------:R-:W-:Y:S03]  /*1a60*/  LDSM.16.M88.4 R24, [R227+0x2800] ;  /* 0x00280000e318783b */ /* 0x000fe60000000200 */
[C---:B------:R-:W-:Y:S01]  /*1a70*/  HMMA.16816.F32.BF16 R136, R8.reuse, R54, R44 ;  /* 0x000000360888723c */ /* 0x040fe2000004182c */
[----:B------:R-:W3:Y:S07]  /*1a80*/  LDSM.16.M88.4 R44, [R228+0x2000] ;  /* 0x00200000e42c783b */ /* 0x000eee0000000200 */
[C---:B------:R-:W-:Y:S01]  /*1a90*/  HMMA.16816.F32.BF16 R132, R8.reuse, R48, R40 ;  /* 0x000000300884723c */ /* 0x040fe20000041828 */
[----:B------:R-:W4:Y:S07]  /*1aa0*/  LDSM.16.M88.4 R40, [R228+0x2800] ;  /* 0x00280000e428783b */ /* 0x000f2e0000000200 */
[C---:B------:R-:W-:Y:S08]  /*1ab0*/  HMMA.16816.F32.BF16 R144, R8.reuse, R58, R64 ;  /* 0x0000003a0890723c */ /* 0x040ff00000041840 */
[C---:B------:R-:W-:Y:S08]  /*1ac0*/  HMMA.16816.F32.BF16 R140, R8.reuse, R52, R60 ;  /* 0x00000034088c723c */ /* 0x040ff0000004183c */
[C---:B------:R-:W-:Y:S08]  /*1ad0*/  HMMA.16816.F32.BF16 R64, R8.reuse, R86, R96 ;  /* 0x000000560840723c */ /* 0x040ff00000041860 */
[-C--:B------:R-:W-:Y:S08]  /*1ae0*/  HMMA.16816.F32.BF16 R148, R8, R56.reuse, R68 ;  /* 0x000000380894723c */ /* 0x080ff00000041844 */
[C---:B-1----:R-:W-:Y:S08]  /*1af0*/  HMMA.16816.F32.BF16 R60, R12.reuse, R56, R124 ;  /* 0x000000380c3c723c */ /* 0x042ff0000004187c */
[C---:B------:R-:W-:Y:S08]  /*1b00*/  HMMA.16816.F32.BF16 R56, R12.reuse, R58, R112 ;  /* 0x0000003a0c38723c */ /* 0x040ff00000041870 */
[----:B------:R-:W-:Y:S08]  /*1b10*/  HMMA.16816.F32.BF16 R68, R12, R52, R108 ;  /* 0x000000340c44723c */ /* 0x000ff0000004186c */
[-C--:B------:R-:W-:Y:S01]  /*1b20*/  HMMA.16816.F32.BF16 R120, R8, R84.reuse, R76 ;  /* 0x000000540878723c */ /* 0x080fe2000004184c */
[----:B------:R-:W1:Y:S07]  /*1b30*/  LDSM.16.M88.4 R8, [R232+0x6000] ;  /* 0x00600000e808783b */ /* 0x000e6e0000000200 */
[C---:B------:R-:W-:Y:S08]  /*1b40*/  HMMA.16816.F32.BF16 R88, R12.reuse, R84, R88 ;  /* 0x000000540c58723c */ /* 0x040ff00000041858 */
[C---:B------:R-:W-:Y:S01]  /*1b50*/  HMMA.16816.F32.BF16 R72, R12.reuse, R54, R100 ;  /* 0x000000360c48723c */ /* 0x040fe20000041864 */
[----:B------:R-:W-:Y:S07]  /*1b60*/  LDSM.16.M88.4 R52, [R227+0x3800] ;  /* 0x00380000e334783b */ /* 0x000fee0000000200 */
[C---:B------:R-:W-:Y:S08]  /*1b70*/  HMMA.16816.F32.BF16 R76, R12.reuse, R48, R92 ;  /* 0x000000300c4c723c */ /* 0x040ff0000004185c */
[C---:B------:R-:W-:Y:S01]  /*1b80*/  HMMA.16816.F32.BF16 R80, R12.reuse, R50, R28 ;  /* 0x000000320c50723c */ /* 0x040fe2000004181c */
[----:B------:R-:W-:Y:S04]  /*1b90*/  LDSM.16.M88.4 R28, [R227+0x2000] ;  /* 0x00200000e31c783b */ /* 0x000fe80000000200 */
[----:B------:R-:W-:Y:S03]  /*1ba0*/  LDSM.16.M88.4 R48, [R227+0x3000] ;  /* 0x00300000e330783b */ /* 0x000fe60000000200 */
[----:B------:R-:W-:Y:S01]  /*1bb0*/  HMMA.16816.F32.BF16 R84, R12, R86, R104 ;  /* 0x000000560c54723c */ /* 0x000fe20000041868 */
[----:B------:R-:W5:Y:S01]  /*1bc0*/  LDSM.16.M88.4 R12, [R232+0x4000] ;  /* 0x00400000e80c783b */ /* 0x000f620000000200 */
[----:B------:R-:W-:-:S06]  /*1bd0*/  DEPBAR.LE SB0, 0x0 ;  /* 0x000080000000791a */ /* 0x000fcc0000000000 */
[----:B--2---:R-:W-:Y:S08]  /*1be0*/  HMMA.16816.F32.BF16 R104, R20, R34, R64 ;  /* 0x000000221468723c */ /* 0x004ff00000041840 */
[C---:B---3--:R-:W-:Y:S08]  /*1bf0*/  HMMA.16816.F32.BF16 R64, R16.reuse, R44, R60 ;  /* 0x0000002c1040723c */ /* 0x048ff0000004183c */
[----:B------:R-:W-:Y:S08]  /*1c00*/  HMMA.16816.F32.BF16 R60, R16, R46, R56 ;  /* 0x0000002e103c723c */ /* 0x000ff00000041838 */
[-C--:B----4-:R-:W-:Y:S08]  /*1c10*/  HMMA.16816.F32.BF16 R100, R20, R40.reuse, R140 ;  /* 0x000000281464723c */ /* 0x090ff0000004188c */
[----:B------:R-:W-:Y:S08]  /*1c20*/  HMMA.16816.F32.BF16 R56, R16, R40, R68 ;  /* 0x000000281038723c */ /* 0x000ff00000041844 */
[C---:B------:R-:W-:Y:S08]  /*1c30*/  HMMA.16816.F32.BF16 R92, R20.reuse, R44, R148 ;  /* 0x0000002c145c723c */ /* 0x040ff00000041894 */
[C---:B------:R-:W-:Y:S08]  /*1c40*/  HMMA.16816.F32.BF16 R96, R20.reuse, R46, R144 ;  /* 0x0000002e1460723c */ /* 0x040ff00000041890 */
[-C--:B------:R-:W-:Y:S08]  /*1c50*/  HMMA.16816.F32.BF16 R108, R20, R42.reuse, R136 ;  /* 0x0000002a146c723c */ /* 0x080ff00000041888 */
[----:B------:R-:W-:Y:S08]  /*1c60*/  HMMA.16816.F32.BF16 R44, R16, R42, R72 ;  /* 0x0000002a102c723c */ /* 0x000ff00000041848 */
[C---:B------:R-:W-:Y:S08]  /*1c70*/  HMMA.16816.F32.BF16 R112, R20.reuse, R36, R132 ;  /* 0x000000241470723c */ /* 0x040ff00000041884 */
[C---:B------:R-:W-:Y:S08]  /*1c80*/  HMMA.16816.F32.BF16 R124, R20.reuse, R38, R128 ;  /* 0x00000026147c723c */ /* 0x040ff00000041880 */
[----:B------:R-:W-:Y:S08]  /*1c90*/  HMMA.16816.F32.BF16 R120, R20, R32, R120 ;  /* 0x000000201478723c */ /* 0x000ff00000041878 */
[C---:B------:R-:W-:Y:S08]  /*1ca0*/  HMMA.16816.F32.BF16 R40, R16.reuse, R36, R76 ;  /* 0x000000241028723c */ /* 0x040ff0000004184c */
[C---:B------:R-:W-:Y:S08]  /*1cb0*/  HMMA.16816.F32.BF16 R36, R16.reuse, R38, R80 ;  /* 0x000000261024723c */ /* 0x040ff00000041850 */
[C---:B------:R-:W-:Y:S08]  /*1cc0*/  HMMA.16816.F32.BF16 R20, R16.reuse, R32, R88 ;  /* 0x000000201014723c */ /* 0x040ff00000041858 */
[----:B------:R-:W-:Y:S08]  /*1cd0*/  HMMA.16816.F32.BF16 R16, R16, R34, R84 ;  /* 0x000000221010723c */ /* 0x000ff00000041854 */
[-C--:B-1----:R-:W-:Y:S08]  /*1ce0*/  HMMA.16816.F32.BF16 R72, R8, R24.reuse, R100 ;  /* 0x000000180848723c */ /* 0x082ff00000041864 */
[C---:B-----5:R-:W-:Y:S07]  /*1cf0*/  HMMA.16816.F32.BF16 R144, R12.reuse, R24, R56 ;  /* 0x000000180c90723c */ /* 0x060fee0000041838 */
[----:B------:R-:W-:Y:S01]  /*1d00*/  IMAD.MOV.U32 R24, RZ, RZ, R119 ;  /* 0x000000ffff187224 */ /* 0x000fe200078e0077 */
[C---:B------:R-:W-:Y:S04]  /*1d10*/  HMMA.16816.F32.BF16 R184, R12.reuse, R28, R64 ;  /* 0x0000001c0cb8723c */ /* 0x040fe80000041840 */
[----:B------:R1:W-:Y:S04]  /*1d20*/  STL [R1+0x30], R24 ;  /* 0x0000301801007387 */ /* 0x0003e80000100800 */
[C---:B------:R-:W-:Y:S08]  /*1d30*/  HMMA.16816.F32.BF16 R152, R12.reuse, R30, R60 ;  /* 0x0000001e0c98723c */ /* 0x040ff0000004183c */
[C---:B------:R-:W-:Y:S08]  /*1d40*/  HMMA.16816.F32.BF16 R140, R12.reuse, R26, R44 ;  /* 0x0000001a0c8c723c */ /* 0x040ff0000004182c */
[C---:B------:R-:W-:Y:S08]  /*1d50*/  HMMA.16816.F32.BF16 R180, R12.reuse, R48, R40 ;  /* 0x000000300cb4723c */ /* 0x040ff00000041828 */
[C---:B------:R-:W-:Y:S08]  /*1d60*/  HMMA.16816.F32.BF16 R172, R12.reuse, R50, R36 ;  /* 0x000000320cac723c */ /* 0x040ff00000041824 */
[C---:B------:R-:W-:Y:S08]  /*1d70*/  HMMA.16816.F32.BF16 R156, R12.reuse, R52, R20 ;  /* 0x000000340c9c723c */ /* 0x040ff00000041814 */
[----:B------:R-:W-:Y:S07]  /*1d80*/  HMMA.16816.F32.BF16 R148, R12, R54, R16 ;  /* 0x000000360c94723c */ /* 0x000fee0000041810 */
[----:B------:R-:W-:Y:S01]  /*1d90*/  IMAD.SHL.U32 R14, R161, 0x2, RZ ;  /* 0x00000002a10e7824 */ /* 0x000fe200078e00ff */
[----:B------:R-:W-:Y:S01]  /*1da0*/  HMMA.16816.F32.BF16 R32, R8, R28, R92 ;  /* 0x0000001c0820723c */ /* 0x000fe2000004185c */
[----:B------:R-:W-:-:S02]  /*1db0*/  IMNMX R17, R2, R116, PT ;  /* 0x0000007402117217 */ /* 0x000fc40003800200 */
[-C--:B------:R-:W-:Y:S02]  /*1dc0*/  IMNMX R18, R3, R116.reuse, PT ;  /* 0x0000007403127217 */ /* 0x080fe40003800200 */
[-C--:B------:R-:W-:Y:S02]  /*1dd0*/  IMNMX R15, R5, R116.reuse, PT ;  /* 0x00000074050f7217 */ /* 0x080fe40003800200 */
[----:B------:R-:W-:Y:S01]  /*1de0*/  IMNMX R16, R6, R116, PT ;  /* 0x0000007406107217 */ /* 0x000fe20003800200 */
[----:B------:R-:W-:Y:S01]  /*1df0*/  HMMA.16816.F32.BF16 R68, R8, R30, R96 ;  /* 0x0000001e0844723c */ /* 0x000fe20000041860 */
[----:B------:R-:W-:Y:S02]  /*1e00*/  LOP3.LUT R2, R118, R117, RZ, 0xfc, !PT ;  /* 0x0000007576027212 */ /* 0x000fe400078efcff */
[----:B------:R-:W-:-:S05]  /*1e10*/  LOP3.LUT R14, R14, 0x6, RZ, 0xc0, !PT ;  /* 0x000000060e0e7812 */ /* 0x000fca00078ec0ff */
[C---:B------:R-:W-:Y:S08]  /*1e20*/  HMMA.16816.F32.BF16 R76, R8.reuse, R26, R108 ;  /* 0x0000001a084c723c */ /* 0x040ff0000004186c */
[C---:B------:R-:W-:Y:S08]  /*1e30*/  HMMA.16816.F32.BF16 R80, R8.reuse, R48, R112 ;  /* 0x000000300850723c */ /* 0x040ff00000041870 */
[C---:B------:R-:W-:Y:S08]  /*1e40*/  HMMA.16816.F32.BF16 R124, R8.reuse, R50, R124 ;  /* 0x00000032087c723c */ /* 0x040ff0000004187c */
[C---:B------:R-:W-:Y:S08]  /*1e50*/  HMMA.16816.F32.BF16 R120, R8.reuse, R52, R120 ;  /* 0x000000340878723c */ /* 0x040ff00000041878 */
[----:B------:R-:W-:Y:S01]  /*1e60*/  HMMA.16816.F32.BF16 R104, R8, R54, R104 ;  /* 0x000000360868723c */ /* 0x000fe20000041868 */
[----:B------:R-:W-:Y:S06]  /*1e70*/  BAR.SYNC.DEFER_BLOCKING 0x0 ;  /* 0x0000000000007b1d */ /* 0x000fec0000010000 */
[----:B------:R-:W-:Y:S05]  /*1e80*/  @!P0 BRA `(.L_x_1) ;  /* 0x000001a000008947 */ /* 0x000fea0003800000 */
[----:B-1----:R-:W-:-:S04]  /*1e90*/  IADD3 R3, R166, -0x2, RZ ;  /* 0xfffffffea6037810 */ /* 0x002fc80007ffe0ff */
[----:B------:R-:W-:Y:S01]  /*1ea0*/  SHF.R.S32.HI R8, RZ, 0x1f, R3 ;  /* 0x0000001fff087819 */ /* 0x000fe20000011403 */
[C---:B------:R-:W-:Y:S02]  /*1eb0*/  IMAD R5, R3.reuse, UR12, RZ ;  /* 0x0000000c03057c24 */ /* 0x040fe4000f8e02ff */
[----:B------:R-:W-:-:S04]  /*1ec0*/  IMAD.WIDE.U32 R6, R3, UR13, R164 ;  /* 0x0000000d03067c25 */ /* 0x000fc8000f8e00a4 */
[----:B------:R-:W-:Y:S01]  /*1ed0*/  IMAD R3, R8, UR13, R5 ;  /* 0x0000000d08037c24 */ /* 0x000fe2000f8e0205 */
[----:B------:R-:W-:-:S03]  /*1ee0*/  LEA R10, P1, R6, c[0x0][0x168], 0x1 ;  /* 0x00005a00060a7a11 */ /* 0x000fc600078208ff */
[----:B------:R-:W-:Y:S01]  /*1ef0*/  IMAD.IADD R3, R7, 0x1, R3 ;  /* 0x0000000107037824 */ /* 0x000fe200078e0203 */
[----:B------:R-:W-:-:S04]  /*1f00*/  IADD3 R8, P0, R10, UR8, RZ ;  /* 0x000000080a087c10 */ /* 0x000fc8000ff1e0ff */
[----:B------:R-:W-:Y:S02]  /*1f10*/  LEA.HI.X R11, R6, c[0x0][0x16c], R3, 0x1, P1 ;  /* 0x00005b00060b7a11 */ /* 0x000fe400008f0c03 */
[----:B------:R-:W-:Y:S02]  /*1f20*/  IADD3 R6, P1, R8, UR8, RZ ;  /* 0x0000000808067c10 */ /* 0x000fe4000ff3e0ff */
[----:B------:R-:W-:Y:S01]  /*1f30*/  IADD3.X R9, R11, UR6, RZ, P0, !PT ;  /* 0x000000060b097c10 */ /* 0x000fe200087fe4ff */
[----:B------:R-:W-:Y:S01]  /*1f40*/  @!PT LDS RZ, [RZ] ;  /* 0x00000000fffff984 */ /* 0x000fe20000000800 */
[----:B------:R-:W-:Y:S01]  /*1f50*/  @!PT LDS RZ, [RZ] ;  /* 0x00000000fffff984 */ /* 0x000fe20000000800 */
[----:B------:R-:W-:Y:S01]  /*1f60*/  @!PT LDS RZ, [RZ] ;  /* 0x00000000fffff984 */ /* 0x000fe20000000800 */
[----:B------:R1:W-:Y:S01]  /*1f70*/  LDGSTS.E.BYPASS.LTC128B.128 [R243+0x8000], [R10.64] ;  /* 0x080000000af37fae */ /* 0x0003e2000b901d50 */
[----:B------:R-:W-:Y:S02]  /*1f80*/  IADD3 R12, P0, R6, UR8, RZ ;  /* 0x00000008060c7c10 */ /* 0x000fe4000ff1e0ff */
[----:B------:R-:W-:Y:S01]  /*1f90*/  IADD3.X R7, R9, UR6, RZ, P1, !PT ;  /* 0x0000000609077c10 */ /* 0x000fe20008ffe4ff */
[----:B------:R1:W-:Y:S03]  /*1fa0*/  LDGSTS.E.BYPASS.LTC128B.128 [R243+0xa000], [R10.64+0x80] ;  /* 0x0a0000800af37fae */ /* 0x0003e6000b901d50 */
[----:B------:R-:W-:Y:S01]  /*1fb0*/  IADD3.X R13, R7, UR6, RZ, P0, !PT ;  /* 0x00000006070d7c10 */ /* 0x000fe200087fe4ff */
[----:B------:R1:W-:Y:S04]  /*1fc0*/  LDGSTS.E.BYPASS.LTC128B.128 [R243+0x8800], [R8.64] ;  /* 0x0880000008f37fae */ /* 0x0003e8000b901d50 */
[----:B------:R1:W-:Y:S04]  /*1fd0*/  LDGSTS.E.BYPASS.LTC128B.128 [R243+0xa800], [R8.64+0x80] ;  /* 0x0a80008008f37fae */ /* 0x0003e8000b901d50 */
[----:B------:R1:W-:Y:S04]  /*1fe0*/  LDGSTS.E.BYPASS.LTC128B.128 [R243+0x9000], [R6.64] ;  /* 0x0900000006f37fae */ /* 0x0003e8000b901d50 */
[----:B------:R1:W-:Y:S04]  /*1ff0*/  LDGSTS.E.BYPASS.LTC128B.128 [R243+0xb000], [R6.64+0x80] ;  /* 0x0b00008006f37fae */ /* 0x0003e8000b901d50 */
[----:B------:R1:W-:Y:S04]  /*2000*/  LDGSTS.E.BYPASS.LTC128B.128 [R243+0x9800], [R12.64] ;  /* 0x098000000cf37fae */ /* 0x0003e8000b901d50 */
[----:B------:R1:W-:Y:S04]  /*2010*/  LDGSTS.E.BYPASS.LTC128B.128 [R243+0xb800], [R12.64+0x80] ;  /* 0x0b8000800cf37fae */ /* 0x0003e8000b901d50 */
[----:B------:R-:W0:Y:S02]  /*2020*/  LDGDEPBAR ;  /* 0x00000000000079af */ /* 0x000e240000000000 */
.L_x_1:
[----:B-1----:R-:W-:Y:S01]  /*2030*/  IMAD R14, R24, 0x40, R14 ;  /* 0x00000040180e7824 */ /* 0x002fe200078e020e */
[----:B------:R-:W-:Y:S01]  /*2040*/  STL [R1+0x90], R243 ;  /* 0x000090f301007387 */ /* 0x000fe20000100800 */
[----:B------:R-:W-:-:S03]  /*2050*/  IMAD.SHL.U32 R167, R2, 0x2, RZ ;  /* 0x0000000202a77824 */ /* 0x000fc600078e00ff */
[C---:B------:R-:W-:Y:S01]  /*2060*/  IADD3 R110, R14.reuse, 0x1, RZ ;  /* 0x000000010e6e7810 */ /* 0x040fe20007ffe0ff */
[----:B------:R-:W-:Y:S01]  /*2070*/  STL [R1+0x8c], R241 ;  /* 0x00008cf101007387 */ /* 0x000fe20000100800 */
[-C--:B------:R-:W-:Y:S01]  /*2080*/  ISETP.GE.AND P3, PT, R14, R15.reuse, PT ;  /* 0x0000000f0e00720c */ /* 0x080fe20003f66270 */
[--C-:B------:R-:W-:Y:S01]  /*2090*/  IMAD.IADD R224, R4, 0x1, R167.reuse ;  /* 0x0000000104e07824 */ /* 0x100fe200078e02a7 */
[----:B------:R-:W-:Y:S01]  /*20a0*/  IADD3 R109, R14, 0x8, RZ ;  /* 0x000000080e6d7810 */ /* 0x000fe20007ffe0ff */
[----:B------:R-:W-:Y:S01]  /*20b0*/  STL [R1+0x88], R240 ;  /* 0x000088f001007387 */ /* 0x000fe20000100800 */
[----:B------:R-:W-:Y:S01]  /*20c0*/  ISETP.GE.AND P2, PT, R110, R15, PT ;  /* 0x0000000f6e00720c */ /* 0x000fe20003f46270 */
[----:B------:R-:W-:Y:S01]  /*20d0*/  IMAD.IADD R226, R0, 0x1, R167 ;  /* 0x0000000100e27824 */ /* 0x000fe200078e02a7 */
[----:B------:R-:W-:Y:S01]  /*20e0*/  FSEL R8, R32, -INF , !P3 ;  /* 0xff80000020087808 */ /* 0x000fe20005800000 */
[----:B------:R-:W-:Y:S01]  /*20f0*/  STL [R1+0x84], R239 ;  /* 0x000084ef01007387 */ /* 0x000fe20000100800 */
[----:B------:R-:W-:-:S02]  /*2100*/  FSEL R9, R33, -INF , !P2 ;  /* 0xff80000021097808 */ /* 0x000fc40005000000 */
[C---:B------:R-:W-:Y:S01]  /*2110*/  IADD3 R65, R14.reuse, 0x9, RZ ;  /* 0x000000090e417810 */ /* 0x040fe20007ffe0ff */
[----:B------:R-:W-:Y:S01]  /*2120*/  STL [R1+0x80], R238 ;  /* 0x000080ee01007387 */ /* 0x000fe20000100800 */
[-C--:B------:R-:W-:Y:S02]  /*2130*/  ISETP.GE.AND P3, PT, R109, R15.reuse, PT ;  /* 0x0000000f6d00720c */ /* 0x080fe40003f66270 */
[----:B------:R-:W-:Y:S01]  /*2140*/  IADD3 R108, R14, 0x10, RZ ;  /* 0x000000100e6c7810 */ /* 0x000fe20007ffe0ff */
[----:B------:R-:W-:Y:S01]  /*2150*/  STL [R1+0x7c], R237 ;  /* 0x00007ced01007387 */ /* 0x000fe20000100800 */
[----:B------:R-:W-:Y:S02]  /*2160*/  ISETP.GE.AND P2, PT, R65, R15, PT ;  /* 0x0000000f4100720c */ /* 0x000fe40003f46270 */
[----:B------:R-:W-:Y:S01]  /*2170*/  FSEL R10, R68, -INF , !P3 ;  /* 0xff800000440a7808 */ /* 0x000fe20005800000 */
[----:B------:R1:W-:Y:S01]  /*2180*/  STL [R1+0x78], R236 ;  /* 0x000078ec01007387 */ /* 0x0003e20000100800 */
[----:B------:R-:W-:-:S02]  /*2190*/  FMNMX.FTZ R3, R8, R9, !PT ;  /* 0x0000000908037209 */ /* 0x000fc40007810000 */
[----:B------:R-:W-:Y:S01]  /*21a0*/  FSEL R11, R69, -INF , !P2 ;  /* 0xff800000450b7808 */ /* 0x000fe20005000000 */
[----:B------:R2:W-:Y:S01]  /*21b0*/  STL [R1+0x74], R235 ;  /* 0x000074eb01007387 */ /* 0x0005e20000100800 */
[----:B------:R-:W-:Y:S02]  /*21c0*/  IADD3 R64, R14, 0x11, RZ ;  /* 0x000000110e407810 */ /* 0x000fe40007ffe0ff */
[----:B------:R-:W-:Y:S01]  /*21d0*/  ISETP.GE.AND P3, PT, R108, R15, PT ;  /* 0x0000000f6c00720c */ /* 0x000fe20003f66270 */
[----:B------:R-:W-:Y:S01]  /*21e0*/  STL [R1+0x70], R234 ;  /* 0x000070ea01007387 */ /* 0x000fe20000100800 */
[----:B------:R-:W-:Y:S02]  /*21f0*/  FMNMX.FTZ R3, R10, R3, !PT ;  /* 0x000000030a037209 */ /* 0x000fe40007810000 */
[----:B------:R-:W-:Y:S01]  /*2200*/  IADD3 R67, R14, 0x18, RZ ;  /* 0x000000180e437810 */ /* 0x000fe20007ffe0ff */
[----:B------:R3:W-:Y:S01]  /*2210*/  STL [R1+0x6c], R233 ;  /* 0x00006ce901007387 */ /* 0x0007e20000100800 */
[----:B------:R-:W-:-:S02]  /*2220*/  ISETP.GE.AND P2, PT, R64, R15, PT ;  /* 0x0000000f4000720c */ /* 0x000fc40003f46270 */
[----:B------:R-:W-:Y:S01]  /*2230*/  FSEL R23, R72, -INF , !P3 ;  /* 0xff80000048177808 */ /* 0x000fe20005800000 */
[----:B------:R-:W-:Y:S01]  /*2240*/  STL [R1+0x68], R232 ;  /* 0x000068e801007387 */ /* 0x000fe20000100800 */
[----:B------:R-:W-:Y:S02]  /*2250*/  FMNMX.FTZ R3, R11, R3, !PT ;  /* 0x000000030b037209 */ /* 0x000fe40007810000 */
[-C--:B------:R-:W-:Y:S01]  /*2260*/  ISETP.GE.AND P1, PT, R14, R16.reuse, PT ;  /* 0x000000100e00720c */ /* 0x080fe20003f26270 */
[----:B------:R4:W-:Y:S01]  /*2270*/  STL [R1+0x64], R231 ;  /* 0x000064e701007387 */ /* 0x0009e20000100800 */
[----:B------:R-:W-:Y:S02]  /*2280*/  ISETP.GE.AND P0, PT, R110, R16, PT ;  /* 0x000000106e00720c */ /* 0x000fe40003f06270 */
[----:B------:R-:W-:Y:S01]  /*2290*/  FSEL R24, R73, -INF , !P2 ;  /* 0xff80000049187808 */ /* 0x000fe20005000000 */
[----:B------:R-:W-:Y:S01]  /*22a0*/  STL [R1+0x60], R230 ;  /* 0x000060e601007387 */ /* 0x000fe20000100800 */
[----:B------:R-:W-:-:S02]  /*22b0*/  IADD3 R63, R14, 0x19, RZ ;  /* 0x000000190e3f7810 */ /* 0x000fc40007ffe0ff */
[----:B------:R-:W-:Y:S01]  /*22c0*/  ISETP.GE.AND P3, PT, R67, R15, PT ;  /* 0x0000000f4300720c */ /* 0x000fe20003f66270 */
[----:B------:R1:W-:Y:S01]  /*22d0*/  STL [R1+0x5c], R229 ;  /* 0x00005ce501007387 */ /* 0x0003e20000100800 */
[----:B------:R-:W-:Y:S02]  /*22e0*/  FMNMX.FTZ R3, R23, R3, !PT ;  /* 0x0000000317037209 */ /* 0x000fe40007810000 */
[----:B------:R-:W-:Y:S01]  /*22f0*/  FSEL R19, R34, -INF , !P1 ;  /* 0xff80000022137808 */ /* 0x000fe20004800000 */
[----:B------:R1:W-:Y:S01]  /*2300*/  STL [R1+0x58], R228 ;  /* 0x000058e401007387 */ /* 0x0003e20000100800 */
[----:B------:R-:W-:Y:S02]  /*2310*/  FSEL R20, R35, -INF , !P0 ;  /* 0xff80000023147808 */ /* 0x000fe40004000000 */
[----:B------:R-:W-:Y:S01]  /*2320*/  ISETP.GE.AND P1, PT, R109, R16, PT ;  /* 0x000000106d00720c */ /* 0x000fe20003f26270 */
[----:B------:R-:W-:Y:S01]  /*2330*/  LDSM.16.MT88.4 R92, [R226+0xc000] ;  /* 0x00c00000e25c783b */ /* 0x000fe20000004200 */
[----:B------:R-:W-:-:S02]  /*2340*/  IADD3 R66, R14, 0x20, RZ ;  /* 0x000000200e427810 */ /* 0x000fc40007ffe0ff */
[----:B------:R-:W-:Y:S01]  /*2350*/  ISETP.GE.AND P2, PT, R63, R15, PT ;  /* 0x0000000f3f00720c */ /* 0x000fe20003f46270 */
[----:B------:R-:W-:Y:S01]  /*2360*/  STL [R1+0x54], R227 ;  /* 0x000054e301007387 */ /* 0x000fe20000100800 */
[----:B------:R-:W-:Y:S02]  /*2370*/  FSEL R25, R76, -INF , !P3 ;  /* 0xff8000004c197808 */ /* 0x000fe40005800000 */
[----:B------:R-:W-:Y:S01]  /*2380*/  FMNMX.FTZ R5, R24, R3, !PT ;  /* 0x0000000318057209 */ /* 0x000fe20007810000 */
[----:B------:R-:W-:Y:S01]  /*2390*/  LDSM.16.MT88.4 R84, [R226+0xc800] ;  /* 0x00c80000e254783b */ /* 0x000fe20000004200 */
[----:B------:R-:W-:Y:S02]  /*23a0*/  ISETP.GE.AND P0, PT, R65, R16, PT ;  /* 0x000000104100720c */ /* 0x000fe40003f06270 */
[----:B------:R-:W-:Y:S01]  /*23b0*/  FSEL R21, R70, -INF , !P1 ;  /* 0xff80000046157808 */ /* 0x000fe20004800000 */
[----:B------:R-:W-:Y:S01]  /*23c0*/  LDSM.16.MT88.4 R112, [R167+0xe000] ;  /* 0x00e00000a770783b */ /* 0x000fe20000004200 */
[----:B------:R-:W-:-:S02]  /*23d0*/  FMNMX.FTZ R3, R19, R20, !PT ;  /* 0x0000001413037209 */ /* 0x000fc40007810000 */
[----:B------:R-:W-:Y:S01]  /*23e0*/  FSEL R36, R77, -INF , !P2 ;  /* 0xff8000004d247808 */ /* 0x000fe20005000000 */
[----:B------:R-:W-:Y:S01]  /*23f0*/  LDSM.16.MT88.4 R100, [R167+0xe800] ;  /* 0x00e80000a764783b */ /* 0x000fe20000004200 */
[----:B------:R-:W-:Y:S02]  /*2400*/  IADD3 R62, R14, 0x21, RZ ;  /* 0x000000210e3e7810 */ /* 0x000fe40007ffe0ff */
[----:B------:R-:W-:Y:S01]  /*2410*/  ISETP.GE.AND P3, PT, R66, R15, PT ;  /* 0x0000000f4200720c */ /* 0x000fe20003f66270 */
[----:B------:R-:W-:Y:S01]  /*2420*/  LDSM.16.MT88.4 R132, [R226+0xe000] ;  /* 0x00e00000e284783b */ /* 0x000fe20000004200 */
[----:B------:R-:W-:Y:S02]  /*2430*/  FMNMX.FTZ R5, R25, R5, !PT ;  /* 0x0000000519057209 */ /* 0x000fe40007810000 */
[----:B------:R-:W-:Y:S01]  /*2440*/  FSEL R22, R71, -INF , !P0 ;  /* 0xff80000047167808 */ /* 0x000fe20004000000 */
[----:B------:R-:W-:Y:S01]  /*2450*/  LDSM.16.MT88.4 R116, [R226+0xe800] ;  /* 0x00e80000e274783b */ /* 0x000fe20000004200 */
[----:B------:R-:W-:-:S02]  /*2460*/  ISETP.GE.AND P1, PT, R108, R16, PT ;  /* 0x000000106c00720c */ /* 0x000fc40003f26270 */
[----:B------:R-:W-:Y:S01]  /*2470*/  FMNMX.FTZ R3, R21, R3, !PT ;  /* 0x0000000315037209 */ /* 0x000fe20007810000 */
[----:B------:R-:W-:Y:S01]  /*2480*/  LDSM.16.MT88.4 R68, [R167+0xc800] ;  /* 0x00c80000a744783b */ /* 0x000fe20000004200 */
[----:B------:R-:W-:Y:S02]  /*2490*/  ISETP.GE.AND P2, PT, R62, R15, PT ;  /* 0x0000000f3e00720c */ /* 0x000fe40003f46270 */
[----:B------:R-:W-:Y:S02]  /*24a0*/  FSEL R176, R80, -INF , !P3 ;  /* 0xff80000050b07808 */ /* 0x000fe40005800000 */
[----:B------:R-:W-:Y:S02]  /*24b0*/  IADD3 R60, R14, 0x28, RZ ;  /* 0x000000280e3c7810 */ /* 0x000fe40007ffe0ff */
[----:B------:R-:W-:Y:S02]  /*24c0*/  FMNMX.FTZ R6, R36, R5, !PT ;  /* 0x0000000524067209 */ /* 0x000fe40007810000 */
[----:B------:R-:W-:-:S02]  /*24d0*/  ISETP.GE.AND P0, PT, R64, R16, PT ;  /* 0x000000104000720c */ /* 0x000fc40003f06270 */
[----:B------:R-:W-:Y:S02]  /*24e0*/  FSEL R37, R74, -INF , !P1 ;  /* 0xff8000004a257808 */ /* 0x000fe40004800000 */
[----:B------:R-:W-:Y:S02]  /*24f0*/  FMNMX.FTZ R3, R22, R3, !PT ;  /* 0x0000000316037209 */ /* 0x000fe40007810000 */
[----:B------:R-:W-:Y:S02]  /*2500*/  FSEL R171, R81, -INF , !P2 ;  /* 0xff80000051ab7808 */ /* 0x000fe40005000000 */
[----:B------:R-:W-:Y:S02]  /*2510*/  IADD3 R61, R14, 0x29, RZ ;  /* 0x000000290e3d7810 */ /* 0x000fe40007ffe0ff */
[----:B------:R-:W-:Y:S02]  /*2520*/  ISETP.GE.AND P3, PT, R60, R15, PT ;  /* 0x0000000f3c00720c */ /* 0x000fe40003f66270 */
[----:B------:R-:W-:-:S02]  /*2530*/  FMNMX.FTZ R6, R176, R6, !PT ;  /* 0x00000006b0067209 */ /* 0x000fc40007810000 */
[----:B------:R-:W-:Y:S02]  /*2540*/  FSEL R38, R75, -INF , !P0 ;  /* 0xff8000004b267808 */ /* 0x000fe40004000000 */
[----:B------:R-:W-:Y:S01]  /*2550*/  ISETP.GE.AND P1, PT, R67, R16, PT ;  /* 0x000000104300720c */ /* 0x000fe20003f26270 */
[----:B------:R-:W-:Y:S01]  /*2560*/  LDSM.16.MT88.4 R72, [R224+0xc800] ;  /* 0x00c80000e048783b */ /* 0x000fe20000004200 */
[----:B------:R-:W-:Y:S02]  /*2570*/  FMNMX.FTZ R3, R37, R3, !PT ;  /* 0x0000000325037209 */ /* 0x000fe40007810000 */
[----:B------:R-:W-:Y:S02]  /*2580*/  IADD3 R111, R14, 0x30, RZ ;  /* 0x000000300e6f7810 */ /* 0x000fe40007ffe0ff */
[----:B------:R-:W-:Y:S02]  /*2590*/  ISETP.GE.AND P2, PT, R61, R15, PT ;  /* 0x0000000f3d00720c */ /* 0x000fe40003f46270 */
[----:B------:R-:W-:-:S02]  /*25a0*/  FSEL R170, R124, -INF , !P3 ;  /* 0xff8000007caa7808 */ /* 0x000fc40005800000 */
[----:B------:R-:W-:Y:S02]  /*25b0*/  FMNMX.FTZ R6, R171, R6, !PT ;  /* 0x00000006ab067209 */ /* 0x000fe40007810000 */
[----:B------:R-:W-:Y:S02]  /*25c0*/  ISETP.GE.AND P0, PT, R63, R16, PT ;  /* 0x000000103f00720c */ /* 0x000fe40003f06270 */
[----:B------:R-:W-:Y:S02]  /*25d0*/  FSEL R39, R78, -INF , !P1 ;  /* 0xff8000004e277808 */ /* 0x000fe40004800000 */
[----:B------:R-:W-:Y:S02]  /*25e0*/  FMNMX.FTZ R3, R38, R3, !PT ;  /* 0x0000000326037209 */ /* 0x000fe40007810000 */
[----:B------:R-:W-:Y:S02]  /*25f0*/  IADD3 R128, R14, 0x31, RZ ;  /* 0x000000310e807810 */ /* 0x000fe40007ffe0ff */
[----:B------:R-:W-:-:S02]  /*2600*/  ISETP.GE.AND P3, PT, R111, R15, PT ;  /* 0x0000000f6f00720c */ /* 0x000fc40003f66270 */
[----:B------:R-:W-:Y:S02]  /*2610*/  FSEL R161, R125, -INF , !P2 ;  /* 0xff8000007da17808 */ /* 0x000fe40005000000 */
[----:B------:R-:W-:Y:S02]  /*2620*/  FMNMX.FTZ R6, R170, R6, !PT ;  /* 0x00000006aa067209 */ /* 0x000fe40007810000 */
[----:B------:R-:W-:Y:S02]  /*2630*/  FSEL R40, R79, -INF , !P0 ;  /* 0xff8000004f287808 */ /* 0x000fe40004000000 */
[----:B------:R-:W-:Y:S01]  /*2640*/  ISETP.GE.AND P1, PT, R66, R16, PT ;  /* 0x000000104200720c */ /* 0x000fe20003f26270 */
[----:B------:R-:W-:Y:S01]  /*2650*/  LDSM.16.MT88.4 R76, [R167+0xc000] ;  /* 0x00c00000a74c783b */ /* 0x000fe20000004200 */
[----:B------:R-:W-:Y:S02]  /*2660*/  FMNMX.FTZ R3, R39, R3, !PT ;  /* 0x0000000327037209 */ /* 0x000fe40007810000 */
[----:B------:R-:W-:-:S02]  /*2670*/  IADD3 R129, R14, 0x38, RZ ;  /* 0x000000380e817810 */ /* 0x000fc40007ffe0ff */
[----:B------:R-:W-:Y:S02]  /*2680*/  ISETP.GE.AND P2, PT, R128, R15, PT ;  /* 0x0000000f8000720c */ /* 0x000fe40003f46270 */
[----:B-1----:R-:W-:Y:S02]  /*2690*/  FSEL R236, R120, -INF , !P3 ;  /* 0xff80000078ec7808 */ /* 0x002fe40005800000 */
[----:B------:R-:W-:Y:S02]  /*26a0*/  FMNMX.FTZ R6, R161, R6, !PT ;  /* 0x00000006a1067209 */ /* 0x000fe40007810000 */
[----:B------:R-:W-:Y:S01]  /*26b0*/  ISETP.GE.AND P0, PT, R62, R16, PT ;  /* 0x000000103e00720c */ /* 0x000fe20003f06270 */
[----:B------:R-:W-:Y:S01]  /*26c0*/  STL [R1+0x94], R236 ;  /* 0x000094ec01007387 */ /* 0x000fe20000100800 */
[----:B------:R-:W-:Y:S02]  /*26d0*/  FSEL R178, R82, -INF , !P1 ;  /* 0xff80000052b27808 */ /* 0x000fe40004800000 */
[----:B------:R-:W-:Y:S01]  /*26e0*/  FMNMX.FTZ R3, R40, R3, !PT ;  /* 0x0000000328037209 */ /* 0x000fe20007810000 */
[----:B------:R-:W-:Y:S01]  /*26f0*/  STL [R1+0x98], R15 ;  /* 0x0000980f01007387 */ /* 0x000fe20000100800 */
[----:B------:R-:W-:-:S02]  /*2700*/  IADD3 R130, R14, 0x39, RZ ;  /* 0x000000390e827810 */ /* 0x000fc40007ffe0ff */
[----:B------:R-:W-:Y:S02]  /*2710*/  ISETP.GE.AND P3, PT, R129, R15, PT ;  /* 0x0000000f8100720c */ /* 0x000fe40003f66270 */
[----:B--2---:R-:W-:Y:S02]  /*2720*/  FSEL R235, R121, -INF , !P2 ;  /* 0xff80000079eb7808 */ /* 0x004fe40005000000 */
[----:B------:R-:W-:Y:S02]  /*2730*/  FMNMX.FTZ R6, R236, R6, !PT ;  /* 0x00000006ec067209 */ /* 0x000fe40007810000 */
[----:B------:R-:W-:Y:S01]  /*2740*/  FSEL R177, R83, -INF , !P0 ;  /* 0xff80000053b17808 */ /* 0x000fe20004000000 */
[----:B------:R-:W-:Y:S01]  /*2750*/  STL [R1+0x9c], R235 ;  /* 0x00009ceb01007387 */ /* 0x000fe20000100800 */
[----:B------:R-:W-:Y:S02]  /*2760*/  ISETP.GE.AND P1, PT, R60, R16, PT ;  /* 0x000000103c00720c */ /* 0x000fe40003f26270 */
[----:B------:R-:W-:Y:S01]  /*2770*/  FMNMX.FTZ R3, R178, R3, !PT ;  /* 0x00000003b2037209 */ /* 0x000fe20007810000 */
[----:B------:R-:W-:Y:S01]  /*2780*/  LDSM.16.MT88.4 R80, [R224+0xc000] ;  /* 0x00c00000e050783b */ /* 0x000fe20000004200 */
[----:B------:R-:W-:-:S02]  /*2790*/  ISETP.GE.AND P2, PT, R130, R15, PT ;  /* 0x0000000f8200720c */ /* 0x000fc40003f46270 */
[----:B---3--:R-:W-:Y:S02]  /*27a0*/  FSEL R233, R104, -INF , !P3 ;  /* 0xff80000068e97808 */ /* 0x008fe40005800000 */
[----:B------:R-:W-:Y:S02]  /*27b0*/  FMNMX.FTZ R6, R235, R6, !PT ;  /* 0x00000006eb067209 */ /* 0x000fe40007810000 */
[----:B------:R-:W-:Y:S01]  /*27c0*/  FSEL R169, R126, -INF , !P1 ;  /* 0xff8000007ea97808 */ /* 0x000fe20004800000 */
[----:B------:R-:W-:Y:S01]  /*27d0*/  STL [R1+0xa0], R233 ;  /* 0x0000a0e901007387 */ /* 0x000fe20000100800 */
[----:B------:R-:W-:Y:S02]  /*27e0*/  FMNMX.FTZ R3, R177, R3, !PT ;  /* 0x00000003b1037209 */ /* 0x000fe40007810000 */
[----:B------:R-:W-:Y:S02]  /*27f0*/  ISETP.GE.AND P0, PT, R61, R16, PT ;  /* 0x000000103d00720c */ /* 0x000fe40003f06270 */
[----:B----4-:R-:W-:-:S02]  /*2800*/  FSEL R231, R105, -INF , !P2 ;  /* 0xff80000069e77808 */ /* 0x010fc40005000000 */
[----:B------:R-:W-:Y:S02]  /*2810*/  FMNMX.FTZ R6, R233, R6, !PT ;  /* 0x00000006e9067209 */ /* 0x000fe40007810000 */
[----:B------:R-:W-:Y:S01]  /*2820*/  FMNMX.FTZ R5, R169, R3, !PT ;  /* 0x00000003a9057209 */ /* 0x000fe20007810000 */
[----:B------:R-:W-:Y:S01]  /*2830*/  STL [R1+0xa4], R231 ;  /* 0x0000a4e701007387 */ /* 0x000fe20000100800 */
[----:B------:R-:W-:Y:S02]  /*2840*/  FSEL R168, R127, -INF , !P0 ;  /* 0xff8000007fa87808 */ /* 0x000fe40004000000 */
[----:B------:R-:W-:Y:S02]  /*2850*/  ISETP.GE.AND P1, PT, R111, R16, PT ;  /* 0x000000106f00720c */ /* 0x000fe40003f26270 */
[----:B------:R-:W-:Y:S02]  /*2860*/  FMNMX.FTZ R3, R231, R6, !PT ;  /* 0x00000006e7037209 */ /* 0x000fe40007810000 */
[----:B------:R-:W-:-:S02]  /*2870*/  ISETP.GE.AND P0, PT, R128, R16, PT ;  /* 0x000000108000720c */ /* 0x000fc40003f06270 */
[----:B------:R-:W-:Y:S01]  /*2880*/  FSEL R229, R122, -INF , !P1 ;  /* 0xff8000007ae57808 */ /* 0x000fe20004800000 */
[----:B------:R-:W1:Y:S01]  /*2890*/  SHFL.BFLY PT, R7, R3, 0x2, 0x1f ;  /* 0x0c401f0003077f89 */ /* 0x000e6200000e0000 */
[----:B------:R-:W-:Y:S02]  /*28a0*/  FMNMX.FTZ R5, R168, R5, !PT ;  /* 0x00000005a8057209 */ /* 0x000fe40007810000 */
[----:B------:R-:W-:Y:S01]  /*28b0*/  FSEL R228, R123, -INF , !P0 ;  /* 0xff8000007be47808 */ /* 0x000fe20004000000 */
[----:B------:R-:W-:Y:S01]  /*28c0*/  STL [R1+0xa8], R229 ;  /* 0x0000a8e501007387 */ /* 0x000fe20000100800 */
[-C--:B------:R-:W-:Y:S02]  /*28d0*/  ISETP.GE.AND P1, PT, R129, R16.reuse, PT ;  /* 0x000000108100720c */ /* 0x080fe40003f26270 */
[----:B------:R-:W-:Y:S01]  /*28e0*/  FMNMX.FTZ R5, R229, R5, !PT ;  /* 0x00000005e5057209 */ /* 0x000fe20007810000 */
[----:B------:R-:W-:Y:S01]  /*28f0*/  LDSM.16.MT88.4 R120, [R224+0xe000] ;  /* 0x00e00000e078783b */ /* 0x000fe20000004200 */
[----:B------:R-:W-:-:S02]  /*2900*/  ISETP.GE.AND P0, PT, R130, R16, PT ;  /* 0x000000108200720c */ /* 0x000fc40003f06270 */
[----:B------:R-:W-:Y:S02]  /*2910*/  FSEL R203, R106, -INF , !P1 ;  /* 0xff8000006acb7808 */ /* 0x000fe40004800000 */
[----:B------:R-:W-:Y:S02]  /*2920*/  FMNMX.FTZ R5, R228, R5, !PT ;  /* 0x00000005e4057209 */ /* 0x000fe40007810000 */
[----:B------:R-:W-:Y:S02]  /*2930*/  FSEL R202, R107, -INF , !P0 ;  /* 0xff8000006bca7808 */ /* 0x000fe40004000000 */
[----:B------:R-:W-:Y:S01]  /*2940*/  FMNMX.FTZ R5, R203, R5, !PT ;  /* 0x00000005cb057209 */ /* 0x000fe20007810000 */
[----:B------:R-:W-:Y:S01]  /*2950*/  LDSM.16.MT88.4 R104, [R224+0xe800] ;  /* 0x00e80000e068783b */ /* 0x000fe20000004200 */
[----:B------:R-:W-:Y:S02]  /*2960*/  IADD3 R225, R0, R224, RZ ;  /* 0x000000e000e17210 */ /* 0x000fe40007ffe0ff */
[----:B------:R-:W-:-:S02]  /*2970*/  FMNMX.FTZ R5, R202, R5, !PT ;  /* 0x00000005ca057209 */ /* 0x000fc40007810000 */
[----:B------:R-:W-:Y:S01]  /*2980*/  ISETP.GE.AND P5, PT, R14, R17, PT ;  /* 0x000000110e00720c */ /* 0x000fe20003fa6270 */
[----:B------:R-:W-:Y:S01]  /*2990*/  LDSM.16.MT88.4 R96, [R225+0xc000] ;  /* 0x00c00000e160783b */ /* 0x000fe20000004200 */
[----:B-1----:R-:W-:Y:S02]  /*29a0*/  FMNMX.FTZ R3, R3, R7, !PT ;  /* 0x0000000703037209 */ /* 0x002fe40007810000 */
[-C--:B------:R-:W-:Y:S01]  /*29b0*/  ISETP.GE.AND P6, PT, R110, R17.reuse, PT ;  /* 0x000000116e00720c */ /* 0x080fe20003fc6270 */
[----:B------:R-:W1:Y:S01]  /*29c0*/  SHFL.BFLY PT, R6, R5, 0x2, 0x1f ;  /* 0x0c401f0005067f89 */ /* 0x000e6200000e0000 */
[-C--:B------:R-:W-:Y:S02]  /*29d0*/  ISETP.GE.AND P3, PT, R109, R17.reuse, PT ;  /* 0x000000116d00720c */ /* 0x080fe40003f66270 */
[----:B------:R-:W-:Y:S01]  /*29e0*/  ISETP.GE.AND P4, PT, R65, R17, PT ;  /* 0x000000114100720c */ /* 0x000fe20003f86270 */
[----:B------:R-:W2:Y:S01]  /*29f0*/  SHFL.BFLY PT, R7, R3, 0x1, 0x1f ;  /* 0x0c201f0003077f89 */ /* 0x000ea200000e0000 */
[----:B------:R-:W-:-:S02]  /*2a00*/  ISETP.GE.AND P1, PT, R14, R18, PT ;  /* 0x000000120e00720c */ /* 0x000fc40003f26270 */
[----:B------:R-:W-:Y:S01]  /*2a10*/  ISETP.GE.AND P2, PT, R110, R18, PT ;  /* 0x000000126e00720c */ /* 0x000fe20003f46270 */
[----:B------:R-:W-:Y:S04]  /*2a20*/  LDSM.16.MT88.4 R88, [R225+0xc800] ;  /* 0x00c80000e158783b */ /* 0x000fe80000004200 */
[----:B------:R-:W-:Y:S04]  /*2a30*/  LDSM.16.MT88.4 R136, [R225+0xe000] ;  /* 0x00e00000e188783b */ /* 0x000fe80000004200 */
[----:B------:R-:W-:Y:S01]  /*2a40*/  LDSM.16.MT88.4 R124, [R225+0xe800] ;  /* 0x00e80000e17c783b */ /* 0x000fe20000004200 */
[----:B-1----:R-:W-:-:S02]  /*2a50*/  FMNMX.FTZ R5, R5, R6, !PT ;  /* 0x0000000605057209 */ /* 0x002fc40007810000 */
[----:B--2---:R-:W-:-:S03]  /*2a60*/  FMNMX.FTZ R162, R3, R7, !PT ;  /* 0x0000000703a27209 */ /* 0x004fc60007810000 */
[----:B------:R-:W1:Y:S01]  /*2a70*/  SHFL.BFLY PT, R6, R5, 0x1, 0x1f ;  /* 0x0c201f0005067f89 */ /* 0x000e6200000e0000 */
[C---:B------:R-:W-:Y:S01]  /*2a80*/  FSETP.NEU.FTZ.AND P0, PT, R162.reuse, -INF , PT ;  /* 0xff800000a200780b */ /* 0x040fe20003f1d000 */
[----:B------:R-:W-:-:S05]  /*2a90*/  FMUL.FTZ R3, R162, c[0x0][0x23c] ;  /* 0x00008f00a2037a20 */ /* 0x000fca0000410000 */
[----:B------:R-:W-:-:S05]  /*2aa0*/  FSEL R13, R3, RZ, P0 ;  /* 0x000000ff030d7208 */ /* 0x000fca0000000000 */
[----:B------:R-:W-:-:S04]  /*2ab0*/  FFMA.FTZ R3, R8, c[0x0][0x23c], -R13 ;  /* 0x00008f0008037a23 */ /* 0x000fc8000001080d */
[----:B------:R1:W-:Y:S02]  /*2ac0*/  MUFU.EX2 R201, R3 ;  /* 0x0000000300c97308 */ /* 0x0003e40000000800 */
[----:B-1----:R-:W-:Y:S01]  /*2ad0*/  FMNMX.FTZ R3, R5, R6, !PT ;  /* 0x0000000605037209 */ /* 0x002fe20007810000 */
[--C-:B------:R-:W-:Y:S02]  /*2ae0*/  FFMA.FTZ R5, R9, c[0x0][0x23c], -R13.reuse ;  /* 0x00008f0009057a23 */ /* 0x100fe4000001080d */
[----:B------:R-:W-:Y:S01]  /*2af0*/  FFMA.FTZ R6, R10, c[0x0][0x23c], -R13 ;  /* 0x00008f000a067a23 */ /* 0x000fe2000001080d */
[C---:B------:R-:W-:Y:S02]  /*2b00*/  FSETP.NEU.FTZ.AND P0, PT, R3.reuse, -INF , PT ;  /* 0xff8000000300780b */ /* 0x040fe40003f1d000 */
[----:B------:R1:W2:Y:S08]  /*2b10*/  MUFU.EX2 R199, R5 ;  /* 0x0000000500c77308 */ /* 0x0002b00000000800 */
[----:B------:R-:W-:Y:S01]  /*2b20*/  MUFU.EX2 R200, R6 ;  /* 0x0000000600c87308 */ /* 0x000fe20000000800 */
[----:B-1----:R-:W-:Y:S01]  /*2b30*/  FMUL.FTZ R5, R3, c[0x0][0x23c] ;  /* 0x00008f0003057a20 */ /* 0x002fe20000410000 */
[----:B--2---:R-:W-:-:S04]  /*2b40*/  F2FP.BF16.PACK_AB R8, R199, R201 ;  /* 0x000000c9c708723e */ /* 0x004fc800000010ff */
[----:B------:R-:W-:Y:S01]  /*2b50*/  FSEL R12, R5, RZ, P0 ;  /* 0x000000ff050c7208 */ /* 0x000fe20000000000 */
[----:B------:R-:W-:Y:S01]  /*2b60*/  FFMA.FTZ R5, R11, c[0x0][0x23c], -R13 ;  /* 0x00008f000b057a23 */ /* 0x000fe2000001080d */
[----:B------:R-:W-:-:S03]  /*2b70*/  ISETP.GE.AND P0, PT, R109, R18, PT ;  /* 0x000000126d00720c */ /* 0x000fc60003f06270 */
[--C-:B------:R-:W-:Y:S01]  /*2b80*/  FFMA.FTZ R0, R22, c[0x0][0x23c], -R12.reuse ;  /* 0x00008f0016007a23 */ /* 0x100fe2000001080c */
[----:B------:R1:W2:Y:S01]  /*2b90*/  MUFU.EX2 R237, R5 ;  /* 0x0000000500ed7308 */ /* 0x0002a20000000800 */
[----:B------:R-:W-:-:S07]  /*2ba0*/  FFMA.FTZ R2, R20, c[0x0][0x23c], -R12 ;  /* 0x00008f0014027a23 */ /* 0x000fce000001080c */
[----:B------:R3:W-:Y:S08]  /*2bb0*/  MUFU.EX2 R238, R0 ;  /* 0x0000000000ee7308 */ /* 0x0007f00000000800 */
[----:B------:R4:W-:Y:S01]  /*2bc0*/  MUFU.EX2 R196, R2 ;  /* 0x0000000200c47308 */ /* 0x0009e20000000800 */
[----:B-1----:R-:W-:Y:S01]  /*2bd0*/  FFMA.FTZ R5, R19, c[0x0][0x23c], -R12 ;  /* 0x00008f0013057a23 */ /* 0x002fe2000001080c */
[----:B--2---:R-:W-:Y:S01]  /*2be0*/  F2FP.BF16.PACK_AB R10, R237, R200 ;  /* 0x000000c8ed0a723e */ /* 0x004fe200000010ff */
[----:B---3--:R-:W-:-:S05]  /*2bf0*/  FFMA.FTZ R0, R23, c[0x0][0x23c], -R13 ;  /* 0x00008f0017007a23 */ /* 0x008fca000001080d */
[----:B------:R-:W1:Y:S01]  /*2c00*/  MUFU.EX2 R197, R5 ;  /* 0x0000000500c57308 */ /* 0x000e620000000800 */
[----:B----4-:R-:W-:-:S07]  /*2c10*/  FFMA.FTZ R2, R21, c[0x0][0x23c], -R12 ;  /* 0x00008f0015027a23 */ /* 0x010fce000001080c */
[----:B------:R2:W-:Y:S08]  /*2c20*/  MUFU.EX2 R227, R0 ;  /* 0x0000000000e37308 */ /* 0x0005f00000000800 */
[----:B------:R-:W3:Y:S01]  /*2c30*/  MUFU.EX2 R198, R2 ;  /* 0x0000000200c67308 */ /* 0x000ee20000000800 */
[----:B-1----:R-:W-:Y:S01]  /*2c40*/  F2FP.BF16.PACK_AB R9, R196, R197 ;  /* 0x000000c5c409723e */ /* 0x002fe200000010ff */
[----:B--2---:R-:W-:-:S06]  /*2c50*/  FFMA.FTZ R0, R24, c[0x0][0x23c], -R13 ;  /* 0x00008f0018007a23 */ /* 0x004fcc000001080d */
[----:B------:R1:W2:Y:S01]  /*2c60*/  MUFU.EX2 R232, R0 ;  /* 0x0000000000e87308 */ /* 0x0002a20000000800 */
[----:B---3--:R-:W-:-:S07]  /*2c70*/  F2FP.BF16.PACK_AB R11, R238, R198 ;  /* 0x000000c6ee0b723e */ /* 0x008fce00000010ff */
[----:B------:R-:W-:Y:S01]  /*2c80*/  HMMA.16816.F32.BF16 R20, R8, R96, RZ ;  /* 0x000000600814723c */ /* 0x000fe200000418ff */
[----:B-1----:R-:W-:Y:S01]  /*2c90*/  FFMA.FTZ R0, R25, c[0x0][0x23c], -R13 ;  /* 0x00008f0019007a23 */ /* 0x002fe2000001080d */
[----:B--2---:R-:W-:-:S06]  /*2ca0*/  F2FP.BF16.PACK_AB R4, R232, R227 ;  /* 0x000000e3e804723e */ /* 0x004fcc00000010ff */
[C---:B------:R-:W-:Y:S01]  /*2cb0*/  HMMA.16816.F32.BF16 R24, R8.reuse, R92, RZ ;  /* 0x0000005c0818723c */ /* 0x040fe200000418ff */
[----:B------:R1:W-:Y:S07]  /*2cc0*/  MUFU.EX2 R163, R0 ;  /* 0x0000000000a37308 */ /* 0x0003ee0000000800 */
[C---:B------:R-:W-:Y:S08]  /*2cd0*/  HMMA.16816.F32.BF16 R56, R8.reuse, R112, RZ ;  /* 0x000000700838723c */ /* 0x040ff000000418ff */
[----:B------:R-:W-:Y:S01]  /*2ce0*/  HMMA.16816.F32.BF16 R32, R8, R76, RZ ;  /* 0x0000004c0820723c */ /* 0x000fe200000418ff */
[----:B-1----:R-:W-:-:S04]  /*2cf0*/  FFMA.FTZ R0, R36, c[0x0][0x23c], -R13 ;  /* 0x00008f0024007a23 */ /* 0x002fc8000001080d */
[----:B------:R1:W2:Y:S03]  /*2d00*/  MUFU.EX2 R240, R0 ;  /* 0x0000000000f07308 */ /* 0x0002a60000000800 */
[C---:B------:R-:W-:Y:S08]  /*2d10*/  HMMA.16816.F32.BF16 R28, R8.reuse, R80, RZ ;  /* 0x00000050081c723c */ /* 0x040ff000000418ff */
[----:B------:R-:W-:Y:S01]  /*2d20*/  HMMA.16816.F32.BF16 R52, R8, R120, RZ ;  /* 0x000000780834723c */ /* 0x000fe200000418ff */
[----:B-1----:R-:W-:Y:S01]  /*2d30*/  FFMA.FTZ R0, R37, c[0x0][0x23c], -R12 ;  /* 0x00008f0025007a23 */ /* 0x002fe2000001080c */
[----:B--2---:R-:W-:-:S06]  /*2d40*/  F2FP.BF16.PACK_AB R6, R240, R163 ;  /* 0x000000a3f006723e */ /* 0x004fcc00000010ff */
[C---:B------:R-:W-:Y:S01]  /*2d50*/  HMMA.16816.F32.BF16 R48, R8.reuse, R132, RZ ;  /* 0x000000840830723c */ /* 0x040fe200000418ff */
[----:B------:R1:W-:Y:S07]  /*2d60*/  MUFU.EX2 R230, R0 ;  /* 0x0000000000e67308 */ /* 0x0003ee0000000800 */
[----:B------:R-:W-:Y:S01]  /*2d70*/  HMMA.16816.F32.BF16 R44, R8, R136, RZ ;  /* 0x00000088082c723c */ /* 0x000fe200000418ff */
[----:B-1----:R-:W-:-:S04]  /*2d80*/  FFMA.FTZ R0, R38, c[0x0][0x23c], -R12 ;  /* 0x00008f0026007a23 */ /* 0x002fc8000001080c */
[----:B------:R1:W2:Y:S02]  /*2d90*/  MUFU.EX2 R234, R0 ;  /* 0x0000000000ea7308 */ /* 0x0002a40000000800 */
[--C-:B-1----:R-:W-:Y:S01]  /*2da0*/  FFMA.FTZ R0, R39, c[0x0][0x23c], -R12.reuse ;  /* 0x00008f0027007a23 */ /* 0x102fe2000001080c */
[----:B--2---:R-:W-:Y:S01]  /*2db0*/  F2FP.BF16.PACK_AB R5, R234, R230 ;  /* 0x000000e6ea05723e */ /* 0x004fe200000010ff */
[----:B------:R-:W-:Y:S04]  /*2dc0*/  HMMA.16816.F32.BF16 R36, R8, R82, RZ ;  /* 0x000000520824723c */ /* 0x000fe800000418ff */
[----:B------:R1:W-:Y:S02]  /*2dd0*/  MUFU.EX2 R131, R0 ;  /* 0x0000000000837308 */ /* 0x0003e40000000800 */
[----:B-1----:R-:W-:-:S02]  /*2de0*/  FFMA.FTZ R0, R40, c[0x0][0x23c], -R12 ;  /* 0x00008f0028007a23 */ /* 0x002fc4000001080c */
[----:B------:R-:W-:Y:S04]  /*2df0*/  HMMA.16816.F32.BF16 R40, R8, R78, RZ ;  /* 0x0000004e0828723c */ /* 0x000fe800000418ff */
[----:B------:R-:W1:Y:S02]  /*2e00*/  MUFU.EX2 R239, R0 ;  /* 0x0000000000ef7308 */ /* 0x000e640000000800 */
[----:B-1----:R-:W-:-:S07]  /*2e10*/  F2FP.BF16.PACK_AB R7, R239, R131 ;  /* 0x00000083ef07723e */ /* 0x002fce00000010ff */
[C---:B------:R-:W-:Y:S08]  /*2e20*/  HMMA.16816.F32.BF16 R188, R4.reuse, R84, R24 ;  /* 0x0000005404bc723c */ /* 0x040ff00000041818 */
[C---:B------:R-:W-:Y:S08]  /*2e30*/  HMMA.16816.F32.BF16 R20, R4.reuse, R88, R20 ;  /* 0x000000580414723c */ /* 0x040ff00000041814 */
[----:B------:R-:W-:Y:S07]  /*2e40*/  HMMA.16816.F32.BF16 R192, R4, R100, R56 ;  /* 0x0000006404c0723c */ /* 0x000fee0000041838 */
[----:B------:R-:W-:Y:S01]  /*2e50*/  IMAD.MOV.U32 R59, RZ, RZ, R163 ;  /* 0x000000ffff3b7224 */ /* 0x000fe200078e00a3 */
[----:B------:R-:W-:Y:S01]  /*2e60*/  HMMA.16816.F32.BF16 R24, R8, R114, RZ ;  /* 0x000000720818723c */ /* 0x000fe200000418ff */
[----:B------:R-:W-:-:S02]  /*2e70*/  IMAD.MOV.U32 R179, RZ, RZ, R188 ;  /* 0x000000ffffb37224 */ /* 0x000fc400078e00bc */
[----:B------:R-:W-:Y:S02]  /*2e80*/  IMAD.MOV.U32 R166, RZ, RZ, R189 ;  /* 0x000000ffffa67224 */ /* 0x000fe400078e00bd */
[----:B------:R-:W-:Y:S02]  /*2e90*/  IMAD.MOV.U32 R165, RZ, RZ, R190 ;  /* 0x000000ffffa57224 */ /* 0x000fe400078e00be */
[----:B------:R-:W-:Y:S01]  /*2ea0*/  IMAD.MOV.U32 R160, RZ, RZ, R191 ;  /* 0x000000ffffa07224 */ /* 0x000fe200078e00bf */
[----:B------:R-:W-:Y:S01]  /*2eb0*/  MOV R191, R21 ;  /* 0x0000001500bf7202 */ /* 0x000fe20000000f00 */
[----:B------:R-:W-:Y:S01]  /*2ec0*/  IMAD.MOV.U32 R190, RZ, RZ, R22 ;  /* 0x000000ffffbe7224 */ /* 0x000fe200078e0016 */
[----:B------:R-:W-:Y:S01]  /*2ed0*/  HMMA.16816.F32.BF16 R212, R4, R68, R32 ;  /* 0x0000004404d4723c */ /* 0x000fe20000041820 */
[----:B------:R-:W-:Y:S02]  /*2ee0*/  IMAD.MOV.U32 R189, RZ, RZ, R23 ;  /* 0x000000ffffbd7224 */ /* 0x000fe400078e0017 */
[----:B------:R-:W-:-:S03]  /*2ef0*/  IMAD.MOV.U32 R188, RZ, RZ, R20 ;  /* 0x000000ffffbc7224 */ /* 0x000fc600078e0014 */
[----:B------:R-:W-:Y:S01]  /*2f00*/  IMAD.MOV.U32 R0, RZ, RZ, R193 ;  /* 0x000000ffff007224 */ /* 0x000fe200078e00c1 */
[----:B------:R-:W-:Y:S01]  /*2f10*/  MOV R58, R194 ;  /* 0x000000c2003a7202 */ /* 0x000fe20000000f00 */
[----:B------:R-:W-:Y:S01]  /*2f20*/  HMMA.16816.F32.BF16 R20, R8, R122, RZ ;  /* 0x0000007a0814723c */ /* 0x000fe200000418ff */
[----:B------:R-:W-:Y:S02]  /*2f30*/  IMAD.MOV.U32 R57, RZ, RZ, R195 ;  /* 0x000000ffff397224 */ /* 0x000fe400078e00c3 */
[----:B------:R-:W-:-:S05]  /*2f40*/  IMAD.MOV.U32 R56, RZ, RZ, R192 ;  /* 0x000000ffff387224 */ /* 0x000fca00078e00c0 */
[----:B------:R-:W-:Y:S08]  /*2f50*/  HMMA.16816.F32.BF16 R220, R4, R72, R28 ;  /* 0x0000004804dc723c */ /* 0x000ff0000004181c */
[----:B------:R-:W-:Y:S08]  /*2f60*/  HMMA.16816.F32.BF16 R32, R8, R94, RZ ;  /* 0x0000005e0820723c */ /* 0x000ff000000418ff */
[----:B------:R-:W-:Y:S08]  /*2f70*/  HMMA.16816.F32.BF16 R20, R4, R106, R20 ;  /* 0x0000006a0414723c */ /* 0x000ff00000041814 */
[----:B------:R-:W-:Y:S08]  /*2f80*/  HMMA.16816.F32.BF16 R28, R8, R98, RZ ;  /* 0x00000062081c723c */ /* 0x000ff000000418ff */
[C---:B------:R-:W-:Y:S07]  /*2f90*/  HMMA.16816.F32.BF16 R192, R4.reuse, R70, R40 ;  /* 0x0000004604c0723c */ /* 0x040fee0000041828 */
[----:B------:R-:W-:Y:S01]  /*2fa0*/  MOV R42, R58 ;  /* 0x0000003a002a7202 */ /* 0x000fe20000000f00 */
[----:B------:R-:W-:Y:S01]  /*2fb0*/  HMMA.16816.F32.BF16 R208, R4, R74, R36 ;  /* 0x0000004a04d0723c */ /* 0x000fe20000041824 */
[----:B------:R-:W-:-:S02]  /*2fc0*/  IMAD.MOV.U32 R40, RZ, RZ, R22 ;  /* 0x000000ffff287224 */ /* 0x000fc400078e0016 */
[----:B------:R-:W-:-:S04]  /*2fd0*/  IMAD.MOV.U32 R43, RZ, RZ, R57 ;  /* 0x000000ffff2b7224 */ /* 0x000fc800078e0039 */
[----:B------:R-:W-:Y:S01]  /*2fe0*/  MOV R39, R23 ;  /* 0x0000001700277202 */ /* 0x000fe20000000f00 */
[----:B------:R-:W-:Y:S01]  /*2ff0*/  HMMA.16816.F32.BF16 R24, R4, R102, R24 ;  /* 0x000000660418723c */ /* 0x000fe20000041818 */
[----:B------:R-:W-:Y:S02]  /*3000*/  IMAD.MOV.U32 R38, RZ, RZ, R21 ;  /* 0x000000ffff267224 */ /* 0x000fe400078e0015 */
[----:B------:R-:W-:-:S05]  /*3010*/  IMAD.MOV.U32 R37, RZ, RZ, R20 ;  /* 0x000000ffff257224 */ /* 0x000fca00078e0014 */
[C---:B------:R-:W-:Y:S08]  /*3020*/  HMMA.16816.F32.BF16 R20, R8.reuse, R134, RZ ;  /* 0x000000860814723c */ /* 0x040ff000000418ff */
[----:B------:R-:W-:Y:S08]  /*3030*/  HMMA.16816.F32.BF16 R8, R8, R138, RZ ;  /* 0x0000008a0808723c */ /* 0x000ff000000418ff */
[C---:B------:R-:W-:Y:S07]  /*3040*/  HMMA.16816.F32.BF16 R216, R4.reuse, R86, R32 ;  /* 0x0000005604d8723c */ /* 0x040fee0000041820 */
[----:B------:R-:W-:Y:S01]  /*3050*/  MOV R32, R25 ;  /* 0x0000001900207202 */ /* 0x000fe20000000f00 */
[C---:B------:R-:W-:Y:S07]  /*3060*/  HMMA.16816.F32.BF16 R244, R4.reuse, R90, R28 ;  /* 0x0000005a04f4723c */ /* 0x040fee000004181c */
[----:B------:R-:W-:Y:S01]  /*3070*/  IMAD.MOV.U32 R31, RZ, RZ, R26 ;  /* 0x000000ffff1f7224 */ /* 0x000fe200078e001a */
[----:B------:R-:W-:Y:S01]  /*3080*/  HMMA.16816.F32.BF16 R52, R4, R104, R52 ;  /* 0x000000680434723c */ /* 0x000fe20000041834 */
[----:B------:R-:W-:-:S02]  /*3090*/  IMAD.MOV.U32 R30, RZ, RZ, R27 ;  /* 0x000000ffff1e7224 */ /* 0x000fc400078e001b */
[----:B------:R-:W-:-:S05]  /*30a0*/  IMAD.MOV.U32 R29, RZ, RZ, R24 ;  /* 0x000000ffff1d7224 */ /* 0x000fca00078e0018 */
[C---:B------:R-:W-:Y:S08]  /*30b0*/  HMMA.16816.F32.BF16 R48, R4.reuse, R116, R48 ;  /* 0x000000740430723c */ /* 0x040ff00000041830 */
[C---:B------:R-:W-:Y:S08]  /*30c0*/  HMMA.16816.F32.BF16 R44, R4.reuse, R124, R44 ;  /* 0x0000007c042c723c */ /* 0x040ff0000004182c */
[----:B------:R-:W-:Y:S01]  /*30d0*/  HMMA.16816.F32.BF16 R24, R4, R118, R20 ;  /* 0x000000760418723c */ /* 0x000fe20000041814 */
[----:B------:R-:W-:Y:S01]  /*30e0*/  MOV R233, R54 ;  /* 0x0000003600e97202 */ /* 0x000fe20000000f00 */
[----:B------:R-:W-:-:S02]  /*30f0*/  IMAD.MOV.U32 R235, RZ, RZ, R55 ;  /* 0x000000ffffeb7224 */ /* 0x000fc400078e0037 */
[----:B------:R-:W-:Y:S02]  /*3100*/  IMAD.MOV.U32 R229, RZ, RZ, R52 ;  /* 0x000000ffffe57224 */ /* 0x000fe400078e0034 */
[----:B------:R-:W-:Y:S01]  /*3110*/  IMAD.MOV.U32 R231, RZ, RZ, R53 ;  /* 0x000000ffffe77224 */ /* 0x000fe200078e0035 */
[----:B------:R-:W-:Y:S01]  /*3120*/  FSEL R23, R154, -INF , !P0 ;  /* 0xff8000009a177808 */ /* 0x000fe20004000000 */
[----:B------:R-:W-:Y:S01]  /*3130*/  HMMA.16816.F32.BF16 R4, R4, R126, R8 ;  /* 0x0000007e0404723c */ /* 0x000fe20000041808 */
[-C--:B------:R-:W-:Y:S01]  /*3140*/  ISETP.GE.AND P0, PT, R108, R17.reuse, PT ;  /* 0x000000116c00720c */ /* 0x080fe20003f06270 */
[----:B------:R-:W-:Y:S01]  /*3150*/  IMAD.MOV.U32 R206, RZ, RZ, R51 ;  /* 0x000000ffffce7224 */ /* 0x000fe200078e0033 */
[----:B------:R-:W-:Y:S01]  /*3160*/  FSEL R22, R187, -INF , !P2 ;  /* 0xff800000bb167808 */ /* 0x000fe20005000000 */
[----:B------:R-:W-:Y:S01]  /*3170*/  IMAD.MOV.U32 R207, RZ, RZ, R50 ;  /* 0x000000ffffcf7224 */ /* 0x000fe200078e0032 */
[----:B------:R-:W-:Y:S01]  /*3180*/  FSEL R14, R144, -INF , !P0 ;  /* 0xff800000900e7808 */ /* 0x000fe20004000000 */
[----:B------:R-:W-:Y:S01]  /*3190*/  IMAD.MOV.U32 R205, RZ, RZ, R48 ;  /* 0x000000ffffcd7224 */ /* 0x000fe200078e0030 */
[----:B------:R-:W-:Y:S01]  /*31a0*/  FSEL R8, R185, -INF , !P6 ;  /* 0xff800000b9087808 */ /* 0x000fe20007000000 */
[----:B------:R-:W-:Y:S01]  /*31b0*/  IMAD.MOV.U32 R54, RZ, RZ, R47 ;  /* 0x000000ffff367224 */ /* 0x000fe200078e002f */
[----:B------:R-:W-:Y:S01]  /*31c0*/  FSEL R10, R152, -INF , !P3 ;  /* 0xff800000980a7808 */ /* 0x000fe20005800000 */
[----:B------:R-:W-:Y:S01]  /*31d0*/  IMAD.MOV.U32 R47, RZ, RZ, R0 ;  /* 0x000000ffff2f7224 */ /* 0x000fe200078e0000 */
[-C--:B------:R-:W-:Y:S01]  /*31e0*/  ISETP.GE.AND P3, PT, R65, R18.reuse, PT ;  /* 0x000000124100720c */ /* 0x080fe20003f66270 */
[----:B------:R-:W-:Y:S01]  /*31f0*/  IMAD.MOV.U32 R55, RZ, RZ, R46 ;  /* 0x000000ffff377224 */ /* 0x000fe200078e002e */
[----:B------:R-:W-:Y:S01]  /*3200*/  FSEL R11, R153, -INF , !P4 ;  /* 0xff800000990b7808 */ /* 0x000fe20006000000 */
[----:B------:R-:W-:Y:S01]  /*3210*/  IMAD.MOV.U32 R46, RZ, RZ, R131 ;  /* 0x000000ffff2e7224 */ /* 0x000fe200078e0083 */
[-C--:B------:R-:W-:Y:S01]  /*3220*/  ISETP.GE.AND P4, PT, R108, R18.reuse, PT ;  /* 0x000000126c00720c */ /* 0x080fe20003f86270 */
[----:B------:R-:W-:Y:S01]  /*3230*/  IMAD.MOV.U32 R33, RZ, RZ, R24 ;  /* 0x000000ffff217224 */ /* 0x000fe200078e0018 */
[----:B------:R-:W-:Y:S01]  /*3240*/  FSEL R24, R155, -INF , !P3 ;  /* 0xff8000009b187808 */ /* 0x000fe20005800000 */
[----:B------:R-:W-:Y:S01]  /*3250*/  IMAD.MOV.U32 R36, RZ, RZ, R26 ;  /* 0x000000ffff247224 */ /* 0x000fe200078e001a */
[C---:B------:R-:W-:Y:S01]  /*3260*/  ISETP.GE.AND P3, PT, R64.reuse, R17, PT ;  /* 0x000000114000720c */ /* 0x040fe20003f66270 */
[----:B------:R-:W-:Y:S01]  /*3270*/  IMAD.MOV.U32 R35, RZ, RZ, R27 ;  /* 0x000000ffff237224 */ /* 0x000fe200078e001b */
[----:B------:R-:W-:Y:S01]  /*3280*/  MOV R34, R25 ;  /* 0x0000001900227202 */ /* 0x000fe20000000f00 */
[----:B------:R-:W-:Y:S01]  /*3290*/  IMAD.MOV.U32 R41, RZ, RZ, R47 ;  /* 0x000000ffff297224 */ /* 0x000fe200078e002f */
[----:B------:R-:W-:Y:S01]  /*32a0*/  ISETP.GE.AND P0, PT, R64, R18, PT ;  /* 0x000000124000720c */ /* 0x000fe20003f06270 */
[----:B------:R-:W-:Y:S01]  /*32b0*/  IMAD.MOV.U32 R15, RZ, RZ, R4 ;  /* 0x000000ffff0f7224 */ /* 0x000fe200078e0004 */
[----:B------:R-:W-:Y:S01]  /*32c0*/  MOV R241, R7 ;  /* 0x0000000700f17202 */ /* 0x000fe20000000f00 */
[----:B------:R-:W-:Y:S01]  /*32d0*/  IMAD.MOV.U32 R236, RZ, RZ, R5 ;  /* 0x000000ffffec7224 */ /* 0x000fe200078e0005 */
[----:B------:R-:W-:Y:S01]  /*32e0*/  FSEL R7, R184, -INF , !P5 ;  /* 0xff800000b8077808 */ /* 0x000fe20006800000 */
[----:B------:R-:W-:Y:S01]  /*32f0*/  IMAD.MOV.U32 R243, RZ, RZ, R6 ;  /* 0x000000fffff37224 */ /* 0x000fe200078e0006 */
[----:B------:R-:W-:Y:S01]  /*3300*/  FSEL R25, R146, -INF , !P4 ;  /* 0xff80000092197808 */ /* 0x000fe20006000000 */
[----:B------:R-:W-:Y:S01]  /*3310*/  IMAD.MOV.U32 R47, RZ, RZ, R191 ;  /* 0x000000ffff2f7224 */ /* 0x000fe200078e00bf */
[----:B------:R-:W-:Y:S01]  /*3320*/  FMNMX.FTZ R0, R7, R8, !PT ;  /* 0x0000000807007209 */ /* 0x000fe20007810000 */
[----:B------:R-:W-:Y:S01]  /*3330*/  IMAD.MOV.U32 R53, RZ, RZ, R45 ;  /* 0x000000ffff357224 */ /* 0x000fe200078e002d */
[----:B------:R-:W-:Y:S01]  /*3340*/  ISETP.GE.AND P4, PT, R67, R17, PT ;  /* 0x000000114300720c */ /* 0x000fe20003f86270 */
[----:B------:R-:W-:Y:S01]  /*3350*/  IMAD.MOV.U32 R52, RZ, RZ, R44 ;  /* 0x000000ffff347224 */ /* 0x000fe200078e002c */
[----:B------:R-:W-:Y:S01]  /*3360*/  FMNMX.FTZ R0, R10, R0, !PT ;  /* 0x000000000a007209 */ /* 0x000fe20007810000 */
[----:B------:R-:W-:Y:S01]  /*3370*/  IMAD.MOV.U32 R45, RZ, RZ, R59 ;  /* 0x000000ffff2d7224 */ /* 0x000fe200078e003b */
[----:B------:R-:W-:Y:S01]  /*3380*/  FSEL R19, R145, -INF , !P3 ;  /* 0xff80000091137808 */ /* 0x000fe20005800000 */
[----:B------:R-:W-:Y:S01]  /*3390*/  IMAD.MOV.U32 R44, RZ, RZ, R56 ;  /* 0x000000ffff2c7224 */ /* 0x000fe200078e0038 */
[----:B------:R-:W-:-:S02]  /*33a0*/  FMNMX.FTZ R0, R11, R0, !PT ;  /* 0x000000000b007209 */ /* 0x000fc40007810000 */
[----:B------:R-:W-:Y:S02]  /*33b0*/  ISETP.GE.AND P3, PT, R67, R18, PT ;  /* 0x000000124300720c */ /* 0x000fe40003f66270 */
[----:B------:R-:W-:Y:S02]  /*33c0*/  FMNMX.FTZ R0, R14, R0, !PT ;  /* 0x000000000e007209 */ /* 0x000fe40007810000 */
[----:B------:R-:W-:Y:S02]  /*33d0*/  FSEL R26, R147, -INF , !P0 ;  /* 0xff800000931a7808 */ /* 0x000fe40004000000 */
[----:B------:R-:W-:Y:S02]  /*33e0*/  ISETP.GE.AND P0, PT, R63, R17, PT ;  /* 0x000000113f00720c */ /* 0x000fe40003f06270 */
[----:B------:R-:W-:Y:S02]  /*33f0*/  FSEL R20, R140, -INF , !P4 ;  /* 0xff8000008c147808 */ /* 0x000fe40006000000 */
[----:B------:R-:W-:-:S02]  /*3400*/  FMNMX.FTZ R0, R19, R0, !PT ;  /* 0x0000000013007209 */ /* 0x000fc40007810000 */
[----:B------:R-:W-:Y:S02]  /*3410*/  ISETP.GE.AND P4, PT, R63, R18, PT ;  /* 0x000000123f00720c */ /* 0x000fe40003f86270 */
[----:B------:R-:W-:Y:S02]  /*3420*/  FSEL R27, R142, -INF , !P3 ;  /* 0xff8000008e1b7808 */ /* 0x000fe40005800000 */
[----:B------:R-:W-:Y:S02]  /*3430*/  ISETP.GE.AND P3, PT, R66, R17, PT ;  /* 0x000000114200720c */ /* 0x000fe40003f66270 */
[----:B------:R-:W-:Y:S02]  /*3440*/  FSEL R21, R141, -INF , !P0 ;  /* 0xff8000008d157808 */ /* 0x000fe40004000000 */
[----:B------:R-:W-:Y:S02]  /*3450*/  FMNMX.FTZ R0, R20, R0, !PT ;  /* 0x0000000014007209 */ /* 0x000fe40007810000 */
[----:B------:R-:W-:-:S02]  /*3460*/  FSEL R28, R143, -INF , !P4 ;  /* 0xff8000008f1c7808 */ /* 0x000fc40006000000 */
[-C--:B------:R-:W-:Y:S02]  /*3470*/  ISETP.GE.AND P4, PT, R62, R17.reuse, PT ;  /* 0x000000113e00720c */ /* 0x080fe40003f86270 */
[----:B------:R-:W-:Y:S02]  /*3480*/  FSEL R63, R180, -INF , !P3 ;  /* 0xff800000b43f7808 */ /* 0x000fe40005800000 */
[----:B------:R-:W-:Y:S02]  /*3490*/  FMNMX.FTZ R0, R21, R0, !PT ;  /* 0x0000000015007209 */ /* 0x000fe40007810000 */
[----:B------:R-:W-:Y:S02]  /*34a0*/  ISETP.GE.AND P6, PT, R62, R18, PT ;  /* 0x000000123e00720c */ /* 0x000fe40003fc6270 */
[----:B------:R-:W-:Y:S02]  /*34b0*/  ISETP.GE.AND P2, PT, R60, R17, PT ;  /* 0x000000113c00720c */ /* 0x000fe40003f46270 */
[----:B------:R-:W-:-:S02]  /*34c0*/  FSEL R62, R181, -INF , !P4 ;  /* 0xff800000b53e7808 */ /* 0x000fc40006000000 */
[----:B------:R-:W-:Y:S02]  /*34d0*/  FMNMX.FTZ R0, R63, R0, !PT ;  /* 0x000000003f007209 */ /* 0x000fe40007810000 */
[C---:B------:R-:W-:Y:S02]  /*34e0*/  ISETP.GE.AND P3, PT, R61.reuse, R17, PT ;  /* 0x000000113d00720c */ /* 0x040fe40003f66270 */
[----:B------:R-:W-:Y:S02]  /*34f0*/  ISETP.GE.AND P4, PT, R61, R18, PT ;  /* 0x000000123d00720c */ /* 0x000fe40003f86270 */
[----:B------:R-:W-:Y:S02]  /*3500*/  FSEL R61, R172, -INF , !P2 ;  /* 0xff800000ac3d7808 */ /* 0x000fe40005000000 */
[----:B------:R-:W-:Y:S02]  /*3510*/  FMNMX.FTZ R0, R62, R0, !PT ;  /* 0x000000003e007209 */ /* 0x000fe40007810000 */
[----:B------:R-:W-:-:S02]  /*3520*/  ISETP.GE.AND P5, PT, R60, R18, PT ;  /* 0x000000123c00720c */ /* 0x000fc40003fa6270 */
[----:B------:R-:W-:Y:S02]  /*3530*/  ISETP.GE.AND P2, PT, R111, R17, PT ;  /* 0x000000116f00720c */ /* 0x000fe40003f46270 */
[----:B------:R-:W-:Y:S02]  /*3540*/  FSEL R60, R173, -INF , !P3 ;  /* 0xff800000ad3c7808 */ /* 0x000fe40005800000 */
[----:B------:R-:W-:Y:S02]  /*3550*/  FMNMX.FTZ R0, R61, R0, !PT ;  /* 0x000000003d007209 */ /* 0x000fe40007810000 */
[----:B------:R-:W-:Y:S02]  /*3560*/  FSEL R145, R156, -INF , !P2 ;  /* 0xff8000009c917808 */ /* 0x000fe40005000000 */
[----:B------:R-:W-:Y:S02]  /*3570*/  FMNMX.FTZ R0, R60, R0, !PT ;  /* 0x000000003c007209 */ /* 0x000fe40007810000 */
[----:B------:R-:W-:-:S02]  /*3580*/  FSEL R9, R186, -INF , !P1 ;  /* 0xff800000ba097808 */ /* 0x000fc40004800000 */
[-C--:B------:R-:W-:Y:S02]  /*3590*/  ISETP.GE.AND P2, PT, R128, R17.reuse, PT ;  /* 0x000000118000720c */ /* 0x080fe40003f46270 */
[----:B------:R-:W-:Y:S02]  /*35a0*/  FMNMX.FTZ R2, R145, R0, !PT ;  /* 0x0000000091027209 */ /* 0x000fe40007810000 */
[----:B------:R-:W-:Y:S02]  /*35b0*/  FMNMX.FTZ R0, R9, R22, !PT ;  /* 0x0000001609007209 */ /* 0x000fe40007810000 */
[----:B------:R-:W-:Y:S02]  /*35c0*/  FSEL R144, R157, -INF , !P2 ;  /* 0xff8000009d907808 */ /* 0x000fe40005000000 */
[----:B------:R-:W-:Y:S02]  /*35d0*/  ISETP.GE.AND P2, PT, R129, R17, PT ;  /* 0x000000118100720c */ /* 0x000fe40003f46270 */
[----:B------:R-:W-:-:S02]  /*35e0*/  FMNMX.FTZ R0, R23, R0, !PT ;  /* 0x0000000017007209 */ /* 0x000fc40007810000 */
[----:B------:R-:W-:Y:S02]  /*35f0*/  FSEL R146, R148, -INF , !P2 ;  /* 0xff80000094927808 */ /* 0x000fe40005000000 */
[----:B------:R-:W-:Y:S02]  /*3600*/  FMNMX.FTZ R2, R144, R2, !PT ;  /* 0x0000000290027209 */ /* 0x000fe40007810000 */
[----:B------:R-:W-:Y:S02]  /*3610*/  FMNMX.FTZ R0, R24, R0, !PT ;  /* 0x0000000018007209 */ /* 0x000fe40007810000 */
[----:B------:R-:W-:Y:S02]  /*3620*/  FMNMX.FTZ R4, R146, R2, !PT ;  /* 0x0000000292047209 */ /* 0x000fe40007810000 */
[----:B------:R-:W-:Y:S02]  /*3630*/  FMNMX.FTZ R2, R25, R0, !PT ;  /* 0x0000000019027209 */ /* 0x000fe40007810000 */
[----:B------:R-:W-:-:S02]  /*3640*/  ISETP.GE.AND P1, PT, R130, R17, PT ;  /* 0x000000118200720c */ /* 0x000fc40003f26270 */
[----:B------:R-:W-:Y:S02]  /*3650*/  FMNMX.FTZ R2, R26, R2, !PT ;  /* 0x000000021a027209 */ /* 0x000fe40007810000 */
[----:B------:R-:W-:Y:S02]  /*3660*/  FSEL R143, R149, -INF , !P1 ;  /* 0xff800000958f7808 */ /* 0x000fe40004800000 */
[----:B------:R-:W-:Y:S02]  /*3670*/  ISETP.GE.AND P0, PT, R66, R18, PT ;  /* 0x000000124200720c */ /* 0x000fe40003f06270 */
[----:B------:R-:W-:Y:S02]  /*3680*/  FMNMX.FTZ R2, R27, R2, !PT ;  /* 0x000000021b027209 */ /* 0x000fe40007810000 */
[----:B------:R-:W-:Y:S02]  /*3690*/  FMNMX.FTZ R0, R143, R4, !PT ;  /* 0x000000048f007209 */ /* 0x000fe40007810000 */
[----:B------:R-:W-:-:S02]  /*36a0*/  FSEL R51, R182, -INF , !P0 ;  /* 0xff800000b6337808 */ /* 0x000fc40004000000 */
[----:B------:R-:W-:Y:S01]  /*36b0*/  FMNMX.FTZ R2, R28, R2, !PT ;  /* 0x000000021c027209 */ /* 0x000fe20007810000 */
[----:B------:R-:W1:Y:S01]  /*36c0*/  SHFL.BFLY PT, R4, R0, 0x2, 0x1f ;  /* 0x0c401f0000047f89 */ /* 0x000e6200000e0000 */
[----:B------:R-:W-:Y:S02]  /*36d0*/  FSEL R50, R183, -INF , !P6 ;  /* 0xff800000b7327808 */ /* 0x000fe40007000000 */
[----:B------:R-:W-:Y:S02]  /*36e0*/  FMNMX.FTZ R2, R51, R2, !PT ;  /* 0x0000000233027209 */ /* 0x000fe40007810000 */
[----:B------:R-:W-:Y:S02]  /*36f0*/  MOV R204, R49 ;  /* 0x0000003100cc7202 */ /* 0x000fe40000000f00 */
[----:B------:R-:W-:Y:S02]  /*3700*/  FSEL R49, R174, -INF , !P5 ;  /* 0xff800000ae317808 */ /* 0x000fe40006800000 */
[----:B------:R-:W-:-:S02]  /*3710*/  FMNMX.FTZ R2, R50, R2, !PT ;  /* 0x0000000232027209 */ /* 0x000fc40007810000 */
[----:B------:R-:W-:Y:S02]  /*3720*/  ISETP.GE.AND P3, PT, R111, R18, PT ;  /* 0x000000126f00720c */ /* 0x000fe40003f66270 */
[----:B------:R-:W-:Y:S02]  /*3730*/  FSEL R48, R175, -INF , !P4 ;  /* 0xff800000af307808 */ /* 0x000fe40006000000 */
[----:B------:R-:W-:Y:S02]  /*3740*/  FMNMX.FTZ R2, R49, R2, !PT ;  /* 0x0000000231027209 */ /* 0x000fe40007810000 */
[-C--:B------:R-:W-:Y:S02]  /*3750*/  ISETP.GE.AND P1, PT, R129, R18.reuse, PT ;  /* 0x000000128100720c */ /* 0x080fe40003f26270 */
[----:B------:R-:W-:Y:S02]  /*3760*/  ISETP.GE.AND P2, PT, R128, R18, PT ;  /* 0x000000128000720c */ /* 0x000fe40003f46270 */
[----:B------:R-:W-:-:S02]  /*3770*/  FSEL R129, R158, -INF , !P3 ;  /* 0xff8000009e817808 */ /* 0x000fc40005800000 */
[----:B------:R-:W-:Y:S02]  /*3780*/  FMNMX.FTZ R2, R48, R2, !PT ;  /* 0x0000000230027209 */ /* 0x000fe40007810000 */
[----:B------:R-:W-:Y:S02]  /*3790*/  FSEL R67, R159, -INF , !P2 ;  /* 0xff8000009f437808 */ /* 0x000fe40005000000 */
[----:B------:R-:W-:Y:S02]  /*37a0*/  FMNMX.FTZ R2, R129, R2, !PT ;  /* 0x0000000281027209 */ /* 0x000fe40007810000 */
[----:B------:R-:W-:Y:S02]  /*37b0*/  ISETP.GE.AND P0, PT, R130, R18, PT ;  /* 0x000000128200720c */ /* 0x000fe40003f06270 */
[----:B------:R-:W-:Y:S02]  /*37c0*/  FSEL R128, R150, -INF , !P1 ;  /* 0xff80000096807808 */ /* 0x000fe40004800000 */
[----:B------:R-:W-:-:S02]  /*37d0*/  FMNMX.FTZ R2, R67, R2, !PT ;  /* 0x0000000243027209 */ /* 0x000fc40007810000 */
[----:B-1----:R-:W-:Y:S02]  /*37e0*/  FMNMX.FTZ R0, R0, R4, !PT ;  /* 0x0000000400007209 */ /* 0x002fe40007810000 */
[----:B------:R-:W-:Y:S02]  /*37f0*/  FSEL R130, R151, -INF , !P0 ;  /* 0xff80000097827808 */ /* 0x000fe40004000000 */
[----:B------:R-:W-:Y:S01]  /*3800*/  FMNMX.FTZ R2, R128, R2, !PT ;  /* 0x0000000280027209 */ /* 0x000fe20007810000 */
[----:B------:R-:W1:Y:S03]  /*3810*/  SHFL.BFLY PT, R5, R0, 0x1, 0x1f ;  /* 0x0c201f0000057f89 */ /* 0x000e6600000e0000 */
[----:B------:R-:W-:-:S05]  /*3820*/  FMNMX.FTZ R4, R130, R2, !PT ;  /* 0x0000000282047209 */ /* 0x000fca0007810000 */
[----:B------:R-:W2:Y:S01]  /*3830*/  SHFL.BFLY PT, R6, R4, 0x2, 0x1f ;  /* 0x0c401f0004067f89 */ /* 0x000ea200000e0000 */
[----:B-1----:R-:W-:-:S04]  /*3840*/  FMNMX.FTZ R164, R0, R5, !PT ;  /* 0x0000000500a47209 */ /* 0x002fc80007810000 */
[C---:B------:R-:W-:Y:S01]  /*3850*/  FSETP.NEU.FTZ.AND P0, PT, R164.reuse, -INF , PT ;  /* 0xff800000a400780b */ /* 0x040fe20003f1d000 */
[----:B------:R-:W-:Y:S01]  /*3860*/  FMUL.FTZ R2, R164, c[0x0][0x23c] ;  /* 0x00008f00a4027a20 */ /* 0x000fe20000410000 */
[----:B--2---:R-:W-:-:S04]  /*3870*/  FMNMX.FTZ R0, R4, R6, !PT ;  /* 0x0000000604007209 */ /* 0x004fc80007810000 */
[----:B------:R-:W-:Y:S01]  /*3880*/  FSEL R2, R2, RZ, P0 ;  /* 0x000000ff02027208 */ /* 0x000fe20000000000 */
[----:B------:R-:W1:Y:S04]  /*3890*/  SHFL.BFLY PT, R5, R0, 0x1, 0x1f ;  /* 0x0c201f0000057f89 */ /* 0x000e6800000e0000 */
[----:B------:R-:W-:-:S04]  /*38a0*/  FFMA.FTZ R4, R7, c[0x0][0x23c], -R2 ;  /* 0x00008f0007047a23 */ /* 0x000fc80000010802 */
[----:B------:R2:W-:Y:S02]  /*38b0*/  MUFU.EX2 R141, R4 ;  /* 0x00000004008d7308 */ /* 0x0005e40000000800 */
[--C-:B--2---:R-:W-:Y:S01]  /*38c0*/  FFMA.FTZ R4, R8, c[0x0][0x23c], -R2.reuse ;  /* 0x00008f0008047a23 */ /* 0x104fe20000010802 */
[----:B-1----:R-:W-:Y:S01]  /*38d0*/  FMNMX.FTZ R163, R0, R5, !PT ;  /* 0x0000000500a37209 */ /* 0x002fe20007810000 */
[----:B------:R-:W-:-:S04]  /*38e0*/  FFMA.FTZ R0, R19, c[0x0][0x23c], -R2 ;  /* 0x00008f0013007a23 */ /* 0x000fc80000010802 */
[----:B------:R1:W2:Y:S01]  /*38f0*/  MUFU.EX2 R140, R4 ;  /* 0x00000004008c7308 */ /* 0x0002a20000000800 */
[----:B------:R-:W-:-:S07]  /*3900*/  FSETP.NEU.FTZ.AND P0, PT, R163, -INF , PT ;  /* 0xff800000a300780b */ /* 0x000fce0003f1d000 */
[----:B------:R3:W-:Y:S01]  /*3910*/  MUFU.EX2 R252, R0 ;  /* 0x0000000000fc7308 */ /* 0x0007e20000000800 */
[----:B-1----:R-:W-:Y:S01]  /*3920*/  FFMA.FTZ R4, R10, c[0x0][0x23c], -R2 ;  /* 0x00008f000a047a23 */ /* 0x002fe20000010802 */
[----:B--2---:R-:W-:-:S06]  /*3930*/  F2FP.BF16.PACK_AB R8, R140, R141 ;  /* 0x0000008d8c08723e */ /* 0x004fcc00000010ff */
[----:B------:R1:W-:Y:S01]  /*3940*/  MUFU.EX2 R142, R4 ;  /* 0x00000004008e7308 */ /* 0x0003e20000000800 */
[----:B---3--:R-:W-:-:S05]  /*3950*/  FMUL.FTZ R0, R163, c[0x0][0x23c] ;  /* 0x00008f00a3007a20 */ /* 0x008fca0000410000 */
[----:B------:R-:W-:Y:S01]  /*3960*/  FSEL R0, R0, RZ, P0 ;  /* 0x000000ff00007208 */ /* 0x000fe20000000000 */
[----:B-1----:R-:W-:-:S04]  /*3970*/  FFMA.FTZ R4, R11, c[0x0][0x23c], -R2 ;  /* 0x00008f000b047a23 */ /* 0x002fc80000010802 */
[----:B------:R1:W2:Y:S02]  /*3980*/  MUFU.EX2 R147, R4 ;  /* 0x0000000400937308 */ /* 0x0002a40000000800 */
[----:B-1----:R-:W-:Y:S01]  /*3990*/  FFMA.FTZ R4, R14, c[0x0][0x23c], -R2 ;  /* 0x00008f000e047a23 */ /* 0x002fe20000010802 */
[----:B--2---:R-:W-:-:S05]  /*39a0*/  F2FP.BF16.PACK_AB R10, R147, R142 ;  /* 0x0000008e930a723e */ /* 0x004fca00000010ff */
[----:B------:R1:W-:Y:S02]  /*39b0*/  MUFU.EX2 R251, R4 ;  /* 0x0000000400fb7308 */ /* 0x0003e40000000800 */
[----:B-1----:R-:W-:-:S06]  /*39c0*/  FFMA.FTZ R4, R20, c[0x0][0x23c], -R2 ;  /* 0x00008f0014047a23 */ /* 0x002fcc0000010802 */
[----:B------:R1:W-:Y:S02]  /*39d0*/  MUFU.EX2 R19, R4 ;  /* 0x0000000400137308 */ /* 0x0003e40000000800 */
[----:B-1----:R-:W-:-:S06]  /*39e0*/  FFMA.FTZ R4, R21, c[0x0][0x23c], -R2 ;  /* 0x00008f0015047a23 */ /* 0x002fcc0000010802 */
[----:B------:R1:W2:Y:S02]  /*39f0*/  MUFU.EX2 R14, R4 ;  /* 0x00000004000e7308 */ /* 0x0002a40000000800 */
[----:B-1----:R-:W-:Y:S01]  /*3a00*/  FFMA.FTZ R4, R9, c[0x0][0x23c], -R0 ;  /* 0x00008f0009047a23 */ /* 0x002fe20000010800 */
[----:B--2---:R-:W-:-:S05]  /*3a10*/  F2FP.BF16.PACK_AB R6, R14, R19 ;  /* 0x000000130e06723e */ /* 0x004fca00000010ff */
        /* <DEDUP_REMOVED lines=11> */
[----:B------:R-:W-:Y:S07]  /*3ad0*/  HMMA.16816.F32.BF16 R20, R8, R80, RZ ;  /* 0x000000500814723c */ /* 0x000fee00000418ff */
[----:B------:R-:W-:Y:S02]  /*3ae0*/  IMAD.MOV.U32 R81, RZ, RZ, R45 ;  /* 0x000000ffff517224 */ /* 0x000fe400078e002d */
[----:B------:R-:W-:-:S02]  /*3af0*/  IMAD.MOV.U32 R80, RZ, RZ, R46 ;  /* 0x000000ffff507224 */ /* 0x000fc400078e002e */
[----:B-1----:R-:W-:-:S04]  /*3b00*/  FFMA.FTZ R4, R26, c[0x0][0x23c], -R0 ;  /* 0x00008f001a047a23 */ /* 0x002fc80000010800 */
[----:B------:R1:W2:Y:S02]  /*3b10*/  MUFU.EX2 R248, R4 ;  /* 0x0000000400f87308 */ /* 0x0002a40000000800 */
[--C-:B-1----:R-:W-:Y:S01]  /*3b20*/  FFMA.FTZ R4, R27, c[0x0][0x23c], -R0.reuse ;  /* 0x00008f001b047a23 */ /* 0x102fe20000010800 */
[----:B--2---:R-:W-:Y:S01]  /*3b30*/  F2FP.BF16.PACK_AB R5, R248, R242 ;  /* 0x000000f2f805723e */ /* 0x004fe200000010ff */
[----:B------:R-:W-:Y:S04]  /*3b40*/  HMMA.16816.F32.BF16 R24, R8, R76, RZ ;  /* 0x0000004c0818723c */ /* 0x000fe800000418ff */
[----:B------:R1:W-:Y:S02]  /*3b50*/  MUFU.EX2 R250, R4 ;  /* 0x0000000400fa7308 */ /* 0x0003e40000000800 */
[----:B-1----:R-:W-:-:S06]  /*3b60*/  FFMA.FTZ R4, R28, c[0x0][0x23c], -R0 ;  /* 0x00008f001c047a23 */ /* 0x002fcc0000010800 */
[----:B------:R1:W2:Y:S02]  /*3b70*/  MUFU.EX2 R249, R4 ;  /* 0x0000000400f97308 */ /* 0x0002a40000000800 */
[----:B-1----:R-:W-:Y:S02]  /*3b80*/  F2FP.BF16.PACK_AB R4, R252, R251 ;  /* 0x000000fbfc04723e */ /* 0x002fe400000010ff */
[----:B--2---:R-:W-:-:S08]  /*3b90*/  F2FP.BF16.PACK_AB R7, R249, R250 ;  /* 0x000000faf907723e */ /* 0x004fd000000010ff */
[C---:B------:R-:W-:Y:S08]  /*3ba0*/  HMMA.16816.F32.BF16 R172, R4.reuse, R68, R24 ;  /* 0x0000004404ac723c */ /* 0x040ff00000041818 */
[----:B------:R-:W-:Y:S08]  /*3bb0*/  HMMA.16816.F32.BF16 R108, R4, R72, R20 ;  /* 0x00000048046c723c */ /* 0x000ff00000041814 */
[C---:B------:R-:W-:Y:S07]  /*3bc0*/  HMMA.16816.F32.BF16 R24, R8.reuse, R92, RZ ;  /* 0x0000005c0818723c */ /* 0x040fee00000418ff */
[----:B------:R-:W-:Y:S01]  /*3bd0*/  MOV R93, R39 ;  /* 0x00000027005d7202 */ /* 0x000fe20000000f00 */
[----:B------:R-:W-:Y:S01]  /*3be0*/  HMMA.16816.F32.BF16 R20, R8, R96, RZ ;  /* 0x000000600814723c */ /* 0x000fe200000418ff */
[----:B------:R-:W-:-:S02]  /*3bf0*/  IMAD.MOV.U32 R39, RZ, RZ, R188 ;  /* 0x000000ffff277224 */ /* 0x000fc400078e00bc */
[----:B------:R-:W-:-:S04]  /*3c00*/  IMAD.MOV.U32 R92, RZ, RZ, R40 ;  /* 0x000000ffff5c7224 */ /* 0x000fc800078e0028 */
[----:B------:R-:W-:Y:S01]  /*3c10*/  MOV R97, R206 ;  /* 0x000000ce00617202 */ /* 0x000fe20000000f00 */
[----:B------:R-:W-:-:S08]  /*3c20*/  IMAD.MOV.U32 R96, RZ, RZ, R207 ;  /* 0x000000ffff607224 */ /* 0x000fd000078e00cf */
[C---:B------:R-:W-:Y:S08]  /*3c30*/  HMMA.16816.F32.BF16 R148, R4.reuse, R84, R24 ;  /* 0x000000540494723c */ /* 0x040ff00000041818 */
[----:B------:R-:W-:Y:S07]  /*3c40*/  HMMA.16816.F32.BF16 R180, R4, R88, R20 ;  /* 0x0000005804b4723c */ /* 0x000fee0000041814 */
[----:B------:R-:W-:Y:S01]  /*3c50*/  IMAD.MOV.U32 R89, RZ, RZ, R166 ;  /* 0x000000ffff597224 */ /* 0x000fe200078e00a6 */
[----:B------:R-:W-:Y:S01]  /*3c60*/  HMMA.16816.F32.BF16 R24, R8, R112, RZ ;  /* 0x000000700818723c */ /* 0x000fe200000418ff */
[----:B------:R-:W-:-:S06]  /*3c70*/  IMAD.MOV.U32 R88, RZ, RZ, R179 ;  /* 0x000000ffff587224 */ /* 0x000fcc00078e00b3 */
[----:B------:R-:W-:Y:S01]  /*3c80*/  IMAD.MOV.U32 R113, RZ, RZ, R204 ;  /* 0x000000ffff717224 */ /* 0x000fe200078e00cc */
[----:B------:R-:W-:Y:S01]  /*3c90*/  HMMA.16816.F32.BF16 R20, R8, R120, RZ ;  /* 0x000000780814723c */ /* 0x000fe200000418ff */
[----:B------:R-:W-:-:S06]  /*3ca0*/  IMAD.MOV.U32 R112, RZ, RZ, R205 ;  /* 0x000000ffff707224 */ /* 0x000fcc00078e00cd */
[----:B------:R-:W-:Y:S02]  /*3cb0*/  IMAD.MOV.U32 R121, RZ, RZ, R41 ;  /* 0x000000ffff797224 */ /* 0x000fe400078e0029 */
[----:B------:R-:W-:-:S07]  /*3cc0*/  IMAD.MOV.U32 R120, RZ, RZ, R44 ;  /* 0x000000ffff787224 */ /* 0x000fce00078e002c */
[C---:B------:R-:W-:Y:S07]  /*3cd0*/  HMMA.16816.F32.BF16 R152, R4.reuse, R100, R24 ;  /* 0x000000640498723c */ /* 0x040fee0000041818 */
[----:B------:R-:W-:Y:S01]  /*3ce0*/  IMAD.MOV.U32 R101, RZ, RZ, R38 ;  /* 0x000000ffff657224 */ /* 0x000fe200078e0026 */
[----:B------:R-:W-:Y:S01]  /*3cf0*/  HMMA.16816.F32.BF16 R156, R4, R104, R20 ;  /* 0x00000068049c723c */ /* 0x000fe20000041814 */
[----:B------:R-:W-:Y:S01]  /*3d00*/  IMAD.MOV.U32 R100, RZ, RZ, R37 ;  /* 0x000000ffff647224 */ /* 0x000fe200078e0025 */
[----:B------:R-:W-:Y:S01]  /*3d10*/  MOV R38, R189 ;  /* 0x000000bd00267202 */ /* 0x000fe20000000f00 */
[----:B------:R-:W-:-:S04]  /*3d20*/  IMAD.MOV.U32 R37, RZ, RZ, R190 ;  /* 0x000000ffff257224 */ /* 0x000fc800078e00be */
[----:B------:R-:W-:Y:S01]  /*3d30*/  MOV R105, R47 ;  /* 0x0000002f00697202 */ /* 0x000fe20000000f00 */
[----:B------:R-:W-:Y:S01]  /*3d40*/  HMMA.16816.F32.BF16 R24, R8, R132, RZ ;  /* 0x000000840818723c */ /* 0x000fe200000418ff */
[----:B------:R-:W-:-:S06]  /*3d50*/  IMAD.MOV.U32 R104, RZ, RZ, R39 ;  /* 0x000000ffff687224 */ /* 0x000fcc00078e0027 */
[----:B------:R-:W-:Y:S01]  /*3d60*/  IMAD.MOV.U32 R133, RZ, RZ, R35 ;  /* 0x000000ffff857224 */ /* 0x000fe200078e0023 */
[----:B------:R-:W-:Y:S01]  /*3d70*/  HMMA.16816.F32.BF16 R20, R8, R136, RZ ;  /* 0x000000880814723c */ /* 0x000fe200000418ff */
[----:B------:R-:W-:-:S06]  /*3d80*/  IMAD.MOV.U32 R132, RZ, RZ, R36 ;  /* 0x000000ffff847224 */ /* 0x000fcc00078e0024 */
[----:B------:R-:W-:Y:S01]  /*3d90*/  IMAD.MOV.U32 R137, RZ, RZ, R34 ;  /* 0x000000ffff897224 */ /* 0x000fe200078e0022 */
[----:B------:R-:W-:-:S08]  /*3da0*/  MOV R136, R33 ;  /* 0x0000002100887202 */ /* 0x000fd00000000f00 */
[C---:B------:R-:W-:Y:S07]  /*3db0*/  HMMA.16816.F32.BF16 R188, R4.reuse, R116, R24 ;  /* 0x0000007404bc723c */ /* 0x040fee0000041818 */
[----:B------:R-:W-:Y:S01]  /*3dc0*/  IMAD.MOV.U32 R116, RZ, RZ, R55 ;  /* 0x000000ffff747224 */ /* 0x000fe200078e0037 */
[----:B------:R-:W-:Y:S01]  /*3dd0*/  HMMA.16816.F32.BF16 R184, R4, R124, R20 ;  /* 0x0000007c04b8723c */ /* 0x000fe20000041814 */
[----:B------:R-:W-:-:S06]  /*3de0*/  IMAD.MOV.U32 R117, RZ, RZ, R54 ;  /* 0x000000ffff757224 */ /* 0x000fcc00078e0036 */
[----:B------:R-:W-:Y:S01]  /*3df0*/  IMAD.MOV.U32 R124, RZ, RZ, R29 ;  /* 0x000000ffff7c7224 */ /* 0x000fe200078e001d */
[----:B------:R-:W-:Y:S01]  /*3e00*/  HMMA.16816.F32.BF16 R24, R8, R78, RZ ;  /* 0x0000004e0818723c */ /* 0x000fe200000418ff */
[----:B------:R-:W-:-:S07]  /*3e10*/  MOV R125, R32 ;  /* 0x00000020007d7202 */ /* 0x000fce0000000f00 */
[----:B------:R-:W-:Y:S07]  /*3e20*/  HMMA.16816.F32.BF16 R20, R8, R82, RZ ;  /* 0x000000520814723c */ /* 0x000fee00000418ff */
[----:B------:R-:W-:Y:S02]  /*3e30*/  IMAD.MOV.U32 R83, RZ, RZ, R53 ;  /* 0x000000ffff537224 */ /* 0x000fe400078e0035 */
[----:B------:R-:W-:-:S07]  /*3e40*/  IMAD.MOV.U32 R82, RZ, RZ, R52 ;  /* 0x000000ffff527224 */ /* 0x000fce00078e0034 */
[C---:B------:R-:W-:Y:S08]  /*3e50*/  HMMA.16816.F32.BF16 R56, R4.reuse, R70, R24 ;  /* 0x000000460438723c */ /* 0x040ff00000041818 */
[----:B------:R-:W-:Y:S08]  /*3e60*/  HMMA.16816.F32.BF16 R52, R4, R74, R20 ;  /* 0x0000004a0434723c */ /* 0x000ff00000041814 */
[C---:B------:R-:W-:Y:S07]  /*3e70*/  HMMA.16816.F32.BF16 R24, R8.reuse, R94, RZ ;  /* 0x0000005e0818723c */ /* 0x040fee00000418ff */
[----:B------:R-:W-:Y:S01]  /*3e80*/  IMAD.MOV.U32 R94, RZ, RZ, R31 ;  /* 0x000000ffff5e7224 */ /* 0x000fe200078e001f */
[----:B------:R-:W-:Y:S01]  /*3e90*/  HMMA.16816.F32.BF16 R20, R8, R98, RZ ;  /* 0x000000620814723c */ /* 0x000fe200000418ff */
[----:B------:R-:W-:-:S06]  /*3ea0*/  IMAD.MOV.U32 R95, RZ, RZ, R30 ;  /* 0x000000ffff5f7224 */ /* 0x000fcc00078e001e */
[----:B------:R-:W-:Y:S01]  /*3eb0*/  MOV R98, R42 ;  /* 0x0000002a00627202 */ /* 0x000fe20000000f00 */
[----:B------:R-:W-:Y:S01]  /*3ec0*/  IMAD.MOV.U32 R99, RZ, RZ, R43 ;  /* 0x000000ffff637224 */ /* 0x000fe200078e002b */
[----:B------:R-:W-:Y:S07]  /*3ed0*/  HMMA.16816.F32.BF16 R28, R8, R114, RZ ;  /* 0x00000072081c723c */ /* 0x000fee00000418ff */
[----:B------:R-:W-:Y:S01]  /*3ee0*/  IMAD.MOV.U32 R114, RZ, RZ, R37 ;  /* 0x000000ffff727224 */ /* 0x000fe200078e0025 */
[----:B------:R-:W-:Y:S01]  /*3ef0*/  HMMA.16816.F32.BF16 R44, R4, R86, R24 ;  /* 0x00000056042c723c */ /* 0x000fe20000041818 */
[----:B------:R-:W-:-:S07]  /*3f00*/  IMAD.MOV.U32 R115, RZ, RZ, R38 ;  /* 0x000000ffff737224 */ /* 0x000fce00078e0026 */
[----:B------:R-:W-:Y:S07]  /*3f10*/  HMMA.16816.F32.BF16 R40, R4, R90, R20 ;  /* 0x0000005a0428723c */ /* 0x000fee0000041814 */
[----:B------:R-:W-:Y:S01]  /*3f20*/  IMAD.MOV.U32 R91, RZ, RZ, R160 ;  /* 0x000000ffff5b7224 */ /* 0x000fe200078e00a0 */
[----:B------:R-:W-:Y:S01]  /*3f30*/  HMMA.16816.F32.BF16 R24, R8, R122, RZ ;  /* 0x0000007a0818723c */ /* 0x000fe200000418ff */
[----:B------:R-:W-:-:S06]  /*3f40*/  MOV R90, R165 ;  /* 0x000000a5005a7202 */ /* 0x000fcc0000000f00 */
[----:B------:R-:W-:Y:S01]  /*3f50*/  IMAD.MOV.U32 R122, RZ, RZ, R98 ;  /* 0x000000ffff7a7224 */ /* 0x000fe200078e0062 */
[----:B------:R-:W-:Y:S01]  /*3f60*/  HMMA.16816.F32.BF16 R20, R8, R134, RZ ;  /* 0x000000860814723c */ /* 0x000fe200000418ff */
[----:B------:R-:W-:Y:S01]  /*3f70*/  IMAD.MOV.U32 R98, RZ, RZ, R132 ;  /* 0x000000ffff627224 */ /* 0x000fe200078e0084 */
[----:B------:R-:W-:-:S05]  /*3f80*/  MOV R123, R99 ;  /* 0x00000063007b7202 */ /* 0x000fca0000000f00 */
[----:B------:R-:W-:Y:S01]  /*3f90*/  IMAD.MOV.U32 R134, RZ, RZ, R116 ;  /* 0x000000ffff867224 */ /* 0x000fe200078e0074 */
[----:B------:R-:W-:Y:S01]  /*3fa0*/  HMMA.16816.F32.BF16 R8, R8, R138, RZ ;  /* 0x0000008a0808723c */ /* 0x000fe200000418ff */
[----:B------:R-:W-:-:S07]  /*3fb0*/  IMAD.MOV.U32 R135, RZ, RZ, R117 ;  /* 0x000000ffff877224 */ /* 0x000fce00078e0075 */
[C---:B------:R-:W-:Y:S08]  /*3fc0*/  HMMA.16816.F32.BF16 R32, R4.reuse, R102, R28 ;  /* 0x000000660420723c */ /* 0x040ff0000004181c */
[C---:B------:R-:W-:Y:S08]  /*3fd0*/  HMMA.16816.F32.BF16 R24, R4.reuse, R106, R24 ;  /* 0x0000006a0418723c */ /* 0x040ff00000041818 */
[----:B------:R-:W-:Y:S01]  /*3fe0*/  HMMA.16816.F32.BF16 R36, R4, R118, R20 ;  /* 0x000000760424723c */ /* 0x000fe20000041814 */
[----:B------:R-:W1:Y:S01]  /*3ff0*/  LDSM.16.MT88.4 R20, [R167+0xd000] ;  /* 0x00d00000a714783b */ /* 0x000e620000004200 */
[----:B------:R-:W-:Y:S01]  /*4000*/  IMAD.MOV.U32 R106, RZ, RZ, R114 ;  /* 0x000000ffff6a7224 */ /* 0x000fe200078e0072 */
[----:B------:R-:W-:Y:S01]  /*4010*/  MOV R139, R83 ;  /* 0x00000053008b7202 */ /* 0x000fe20000000f00 */
[----:B------:R-:W-:Y:S01]  /*4020*/  IMAD.MOV.U32 R107, RZ, RZ, R115 ;  /* 0x000000ffff6b7224 */ /* 0x000fe200078e0073 */
[----:B------:R-:W-:Y:S01]  /*4030*/  MOV R115, R137 ;  /* 0x0000008900737202 */ /* 0x000fe20000000f00 */
[----:B------:R-:W-:-:S02]  /*4040*/  IMAD.MOV.U32 R114, RZ, RZ, R136 ;  /* 0x000000ffff727224 */ /* 0x000fc400078e0088 */
[----:B------:R-:W-:Y:S01]  /*4050*/  HMMA.16816.F32.BF16 R28, R4, R126, R8 ;  /* 0x0000007e041c723c */ /* 0x000fe20000041808 */
[----:B------:R-:W-:Y:S01]  /*4060*/  IMAD.MOV.U32 R136, RZ, RZ, R229 ;  /* 0x000000ffff887224 */ /* 0x000fe200078e00e5 */
[----:B------:R-:W-:Y:S01]  /*4070*/  MOV R137, R231 ;  /* 0x000000e700897202 */ /* 0x000fe20000000f00 */
[----:B------:R-:W2:Y:S01]  /*4080*/  LDL.LU R229, [R1+0xa8] ;  /* 0x0000a80001e57983 */ /* 0x000ea20000300800 */
[----:B------:R-:W-:Y:S01]  /*4090*/  IMAD.MOV.U32 R132, RZ, RZ, R233 ;  /* 0x000000ffff847224 */ /* 0x000fe200078e00e9 */
[----:B------:R-:W-:Y:S01]  /*40a0*/  MOV R83, R101 ;  /* 0x0000006500537202 */ /* 0x000fe20000000f00 */
[----:B------:R-:W-:Y:S01]  /*40b0*/  IMAD.MOV.U32 R138, RZ, RZ, R82 ;  /* 0x000000ffff8a7224 */ /* 0x000fe200078e0052 */
[----:B------:R-:W3:Y:S01]  /*40c0*/  LDL.LU R231, [R1+0xa4] ;  /* 0x0000a40001e77983 */ /* 0x000ee20000300800 */
[----:B------:R-:W-:Y:S02]  /*40d0*/  FFMA.FTZ R4, R63, c[0x0][0x23c], -R2 ;  /* 0x00008f003f047a23 */ /* 0x000fe40000010802 */
[----:B------:R-:W-:Y:S01]  /*40e0*/  IMAD.MOV.U32 R82, RZ, RZ, R100 ;  /* 0x000000ffff527224 */ /* 0x000fe200078e0064 */
[----:B------:R-:W4:Y:S01]  /*40f0*/  LDL.LU R233, [R1+0xa0] ;  /* 0x0000a00001e97983 */ /* 0x000f220000300800 */
[----:B------:R1:W-:Y:S01]  /*4100*/  MUFU.EX2 R204, R4 ;  /* 0x0000000400cc7308 */ /* 0x0003e20000000800 */
[----:B------:R-:W-:-:S02]  /*4110*/  IMAD.MOV.U32 R99, RZ, RZ, R133 ;  /* 0x000000ffff637224 */ /* 0x000fc400078e0085 */
[----:B------:R-:W-:Y:S02]  /*4120*/  IMAD.MOV.U32 R118, RZ, RZ, R94 ;  /* 0x000000ffff767224 */ /* 0x000fe400078e005e */
[----:B------:R-:W-:Y:S02]  /*4130*/  IMAD.MOV.U32 R119, RZ, RZ, R95 ;  /* 0x000000ffff777224 */ /* 0x000fe400078e005f */
[----:B------:R-:W-:Y:S02]  /*4140*/  IMAD.MOV.U32 R116, RZ, RZ, R92 ;  /* 0x000000ffff747224 */ /* 0x000fe400078e005c */
[----:B------:R-:W-:Y:S02]  /*4150*/  IMAD.MOV.U32 R117, RZ, RZ, R93 ;  /* 0x000000ffff757224 */ /* 0x000fe400078e005d */
[----:B-1----:R-:W-:-:S04]  /*4160*/  FFMA.FTZ R4, R62, c[0x0][0x23c], -R2 ;  /* 0x00008f003e047a23 */ /* 0x002fc80000010802 */
[----:B------:R1:W1:Y:S02]  /*4170*/  MUFU.EX2 R205, R4 ;  /* 0x0000000400cd7308 */ /* 0x0002640000000800 */
[----:B-1----:R-:W-:Y:S01]  /*4180*/  FFMA.FTZ R4, R61, c[0x0][0x23c], -R2 ;  /* 0x00008f003d047a23 */ /* 0x002fe20000010802 */
[----:B------:R-:W-:-:S05]  /*4190*/  F2FP.BF16.PACK_AB R8, R205, R204 ;  /* 0x000000cccd08723e */ /* 0x000fca00000010ff */
[----:B------:R1:W-:Y:S02]  /*41a0*/  MUFU.EX2 R206, R4 ;  /* 0x0000000400ce7308 */ /* 0x0003e40000000800 */
[----:B-1----:R-:W-:-:S06]  /*41b0*/  FFMA.FTZ R4, R60, c[0x0][0x23c], -R2 ;  /* 0x00008f003c047a23 */ /* 0x002fcc0000010802 */
        /* <DEDUP_REMOVED lines=13> */
[----:B------:R1:W-:Y:S01]  /*4290*/  MUFU.EX2 R50, R4 ;  /* 0x0000000400327308 */ /* 0x0003e20000000800 */
[----:B------:R-:W-:Y:S02]  /*42a0*/  IMAD.MOV.U32 R133, RZ, RZ, R235 ;  /* 0x000000ffff857224 */ /* 0x000fe400078e00eb */
[----:B------:R-:W2:Y:S01]  /*42b0*/  LDL.LU R235, [R1+0x9c] ;  /* 0x00009c0001eb7983 */ /* 0x000ea20000300800 */
[C---:B------:R-:W-:Y:S08]  /*42c0*/  HMMA.16816.F32.BF16 R172, R8.reuse, R20, R172 ;  /* 0x0000001408ac723c */ /* 0x040ff000000418ac */
[----:B------:R-:W-:Y:S01]  /*42d0*/  HMMA.16816.F32.BF16 R56, R8, R22, R56 ;  /* 0x000000160838723c */ /* 0x000fe20000041838 */
[----:B-1----:R-:W-:-:S04]  /*42e0*/  FFMA.FTZ R4, R171, c[0x0][0x23c], -R13 ;  /* 0x00008f00ab047a23 */ /* 0x002fc8000001080d */
[----:B------:R1:W-:Y:S02]  /*42f0*/  MUFU.EX2 R60, R4 ;  /* 0x00000004003c7308 */ /* 0x0003e40000000800 */
[----:B-1----:R-:W-:-:S06]  /*4300*/  FFMA.FTZ R4, R170, c[0x0][0x23c], -R13 ;  /* 0x00008f00aa047a23 */ /* 0x002fcc000001080d */
        /* <DEDUP_REMOVED lines=13> */
[----:B-1----:R-:W-:Y:S02]  /*43e0*/  F2FP.BF16.PACK_AB R4, R60, R50 ;  /* 0x000000323c04723e */ /* 0x002fe400000010ff */
[----:B------:R-:W-:-:S07]  /*43f0*/  F2FP.BF16.PACK_AB R7, R61, R51 ;  /* 0x000000333d07723e */ /* 0x000fce00000010ff */
[C---:B------:R-:W-:Y:S07]  /*4400*/  HMMA.16816.F32.BF16 R168, R4.reuse, R20, R212 ;  /* 0x0000001404a8723c */ /* 0x040fee00000418d4 */
[----:B------:R-:W-:Y:S01]  /*4410*/  IMAD.MOV.U32 R212, RZ, RZ, R134 ;  /* 0x000000ffffd47224 */ /* 0x000fe200078e0086 */
[----:B------:R-:W-:Y:S01]  /*4420*/  MOV R213, R135 ;  /* 0x0000008700d57202 */ /* 0x000fe20000000f00 */
[----:B------:R-:W-:Y:S01]  /*4430*/  IMAD.MOV.U32 R134, RZ, RZ, R82 ;  /* 0x000000ffff867224 */ /* 0x000fe200078e0052 */
[----:B------:R-:W-:Y:S01]  /*4440*/  HMMA.16816.F32.BF16 R176, R4, R22, R192 ;  /* 0x0000001604b0723c */ /* 0x000fe200000418c0 */
[----:B------:R-:W-:Y:S01]  /*4450*/  IMAD.MOV.U32 R135, RZ, RZ, R83 ;  /* 0x000000ffff877224 */ /* 0x000fe200078e0053 */
[----:B------:R-:W-:Y:S01]  /*4460*/  MOV R83, R113 ;  /* 0x0000007100537202 */ /* 0x000fe20000000f00 */
[----:B------:R-:W-:Y:S01]  /*4470*/  IMAD.MOV.U32 R82, RZ, RZ, R112 ;  /* 0x000000ffff527224 */ /* 0x000fe200078e0070 */
[----:B------:R-:W-:Y:S01]  /*4480*/  MOV R113, R236 ;  /* 0x000000ec00717202 */ /* 0x000fe20000000f00 */
[----:B------:R-:W-:Y:S01]  /*4490*/  IMAD.MOV.U32 R112, RZ, RZ, R15 ;  /* 0x000000ffff707224 */ /* 0x000fe200078e000f */
[----:B------:R-:W1:Y:S04]  /*44a0*/  LDSM.16.MT88.4 R20, [R224+0xd000] ;  /* 0x00d00000e014783b */ /* 0x000e680000004200 */
[----:B------:R1:W5:Y:S04]  /*44b0*/  LDL.LU R15, [R1+0x98] ;  /* 0x00009800010f7983 */ /* 0x0003680000300800 */
[----:B------:R-:W2:Y:S01]  /*44c0*/  LDL.LU R236, [R1+0x94] ;  /* 0x0000940001ec7983 */ /* 0x000ea20000300800 */
[----:B------:R-:W-:-:S02]  /*44d0*/  IMAD.MOV.U32 R195, RZ, RZ, R139 ;  /* 0x000000ffffc37224 */ /* 0x000fc400078e008b */
[----:B------:R-:W-:Y:S01]  /*44e0*/  IMAD.MOV.U32 R194, RZ, RZ, R138 ;  /* 0x000000ffffc27224 */ /* 0x000fe200078e008a */
[----:B------:R-:W-:Y:S01]  /*44f0*/  MOV R139, R99 ;  /* 0x00000063008b7202 */ /* 0x000fe20000000f00 */
[----:B------:R-:W-:Y:S01]  /*4500*/  IMAD.MOV.U32 R138, RZ, RZ, R98 ;  /* 0x000000ffff8a7224 */ /* 0x000fe200078e0062 */
[----:B------:R-:W-:Y:S01]  /*4510*/  MOV R193, R195 ;  /* 0x000000c300c17202 */ /* 0x000fe20000000f00 */
[----:B------:R-:W-:Y:S02]  /*4520*/  IMAD.MOV.U32 R98, RZ, RZ, R132 ;  /* 0x000000ffff627224 */ /* 0x000fe400078e0084 */
[----:B------:R-:W-:Y:S02]  /*4530*/  IMAD.MOV.U32 R99, RZ, RZ, R133 ;  /* 0x000000ffff637224 */ /* 0x000fe400078e0085 */
[----:B------:R-:W-:Y:S02]  /*4540*/  IMAD.MOV.U32 R133, RZ, RZ, R97 ;  /* 0x000000ffff857224 */ /* 0x000fe400078e0061 */
[----:B------:R-:W-:-:S02]  /*4550*/  IMAD.MOV.U32 R195, RZ, RZ, R213 ;  /* 0x000000ffffc37224 */ /* 0x000fc400078e00d5 */
[----:B------:R-:W-:Y:S02]  /*4560*/  IMAD.MOV.U32 R97, RZ, RZ, R241 ;  /* 0x000000ffff617224 */ /* 0x000fe400078e00f1 */
[----:B------:R-:W-:Y:S01]  /*4570*/  IMAD.MOV.U32 R213, RZ, RZ, R138 ;  /* 0x000000ffffd57224 */ /* 0x000fe200078e008a */
[----:B------:R-:W-:Y:S01]  /*4580*/  MOV R138, R135 ;  /* 0x00000087008a7202 */ /* 0x000fe20000000f00 */
[----:B------:R-:W-:Y:S02]  /*4590*/  IMAD.MOV.U32 R132, RZ, RZ, R96 ;  /* 0x000000ffff847224 */ /* 0x000fe400078e0060 */
[----:B------:R-:W-:Y:S02]  /*45a0*/  IMAD.MOV.U32 R135, RZ, RZ, R98 ;  /* 0x000000ffff877224 */ /* 0x000fe400078e0062 */
[----:B------:R-:W-:Y:S02]  /*45b0*/  IMAD.MOV.U32 R96, RZ, RZ, R243 ;  /* 0x000000ffff607224 */ /* 0x000fe400078e00f3 */
[----:B------:R-:W-:Y:S01]  /*45c0*/  IMAD.MOV.U32 R98, RZ, RZ, R83 ;  /* 0x000000ffff627224 */ /* 0x000fe200078e0053 */
[----:B------:R2:W5:Y:S01]  /*45d0*/  LDL.LU R243, [R1+0x90] ;  /* 0x0000900001f37983 */ /* 0x0005620000300800 */
[----:B------:R-:W-:Y:S01]  /*45e0*/  IMAD.MOV.U32 R83, RZ, RZ, R112 ;  /* 0x000000ffff537224 */ /* 0x000fe200078e0070 */
[----:B------:R-:W-:-:S02]  /*45f0*/  MOV R112, R97 ;  /* 0x0000006100707202 */ /* 0x000fc40000000f00 */
[----:B------:R2:W5:Y:S01]  /*4600*/  LDL.LU R241, [R1+0x8c] ;  /* 0x00008c0001f17983 */ /* 0x0005620000300800 */
[-C--:B-1----:R-:W-:Y:S03]  /*4610*/  HMMA.16816.F32.BF16 R68, R8, R20.reuse, R108 ;  /* 0x000000140844723c */ /* 0x082fe6000004186c */
[----:B------:R-:W2:Y:S05]  /*4620*/  LDL R97, [R1+0x4] ;  /* 0x0000040001617983 */ /* 0x000eaa0000100800 */
[C---:B------:R-:W-:Y:S08]  /*4630*/  HMMA.16816.F32.BF16 R72, R4.reuse, R20, R220 ;  /* 0x000000140448723c */ /* 0x040ff000000418dc */
[-C--:B------:R-:W-:Y:S08]  /*4640*/  HMMA.16816.F32.BF16 R76, R4, R22.reuse, R208 ;  /* 0x00000016044c723c */ /* 0x080ff000000418d0 */
[C---:B------:R-:W-:Y:S01]  /*4650*/  HMMA.16816.F32.BF16 R52, R8.reuse, R22, R52 ;  /* 0x000000160834723c */ /* 0x040fe20000041834 */
[----:B------:R-:W1:Y:S07]  /*4660*/  LDSM.16.MT88.4 R20, [R226+0xd000] ;  /* 0x00d00000e214783b */ /* 0x000e6e0000004200 */
[-C--:B-1----:R-:W-:Y:S08]  /*4670*/  HMMA.16816.F32.BF16 R84, R8, R20.reuse, R148 ;  /* 0x000000140854723c */ /* 0x082ff00000041894 */
[C---:B------:R-:W-:Y:S08]  /*4680*/  HMMA.16816.F32.BF16 R88, R4.reuse, R20, R88 ;  /* 0x000000140458723c */ /* 0x040ff00000041858 */
[-C--:B------:R-:W-:Y:S08]  /*4690*/  HMMA.16816.F32.BF16 R92, R4, R22.reuse, R216 ;  /* 0x00000016045c723c */ /* 0x080ff000000418d8 */
[----:B------:R-:W-:Y:S01]  /*46a0*/  HMMA.16816.F32.BF16 R44, R8, R22, R44 ;  /* 0x00000016082c723c */ /* 0x000fe2000004182c */
[----:B------:R-:W1:Y:S01]  /*46b0*/  LDSM.16.MT88.4 R20, [R225+0xd000] ;  /* 0x00d00000e114783b */ /* 0x000e620000004200 */
[----:B------:R-:W-:Y:S01]  /*46c0*/  IMAD.MOV.U32 R214, RZ, RZ, R114 ;  /* 0x000000ffffd67224 */ /* 0x000fe200078e0072 */
[----:B------:R-:W-:Y:S01]  /*46d0*/  MOV R127, R119 ;  /* 0x00000077007f7202 */ /* 0x000fe20000000f00 */
[----:B------:R-:W-:-:S04]  /*46e0*/  IMAD.MOV.U32 R126, RZ, RZ, R118 ;  /* 0x000000ffff7e7224 */ /* 0x000fc800078e0076 */
[----:B-1----:R-:W-:Y:S08]  /*46f0*/  HMMA.16816.F32.BF16 R108, R4, R22, R244 ;  /* 0x00000016046c723c */ /* 0x002ff000000418f4 */
[-C--:B------:R-:W-:Y:S08]  /*4700*/  HMMA.16816.F32.BF16 R100, R8, R20.reuse, R180 ;  /* 0x000000140864723c */ /* 0x080ff000000418b4 */
[----:B------:R-:W-:Y:S08]  /*4710*/  HMMA.16816.F32.BF16 R104, R4, R20, R104 ;  /* 0x000000140468723c */ /* 0x000ff00000041868 */
[----:B------:R-:W-:Y:S01]  /*4720*/  HMMA.16816.F32.BF16 R244, R8, R22, R40 ;  /* 0x0000001608f4723c */ /* 0x000fe20000041828 */
[----:B------:R-:W1:Y:S01]  /*4730*/  LDSM.16.MT88.4 R20, [R167+0xf000] ;  /* 0x00f00000a714783b */ /* 0x000e620000004200 */
[----:B------:R-:W-:-:S02]  /*4740*/  IMAD.MOV.U32 R223, RZ, RZ, R214 ;  /* 0x000000ffffdf7224 */ /* 0x000fc400078e00d6 */
[----:B------:R-:W-:Y:S01]  /*4750*/  IMAD.MOV.U32 R215, RZ, RZ, R115 ;  /* 0x000000ffffd77224 */ /* 0x000fe200078e0073 */
[----:B------:R-:W-:Y:S01]  /*4760*/  MOV R115, R117 ;  /* 0x0000007500737202 */ /* 0x000fe20000000f00 */
[----:B------:R-:W-:Y:S01]  /*4770*/  IMAD.MOV.U32 R114, RZ, RZ, R116 ;  /* 0x000000ffff727224 */ /* 0x000fe200078e0074 */
[----:B------:R-:W-:Y:S01]  /*4780*/  MOV R40, R223 ;  /* 0x000000df00287202 */ /* 0x000fe20000000f00 */
[----:B------:R-:W-:Y:S02]  /*4790*/  IMAD.MOV.U32 R192, RZ, RZ, R194 ;  /* 0x000000ffffc07224 */ /* 0x000fe400078e00c2 */
[----:B------:R-:W-:Y:S01]  /*47a0*/  IMAD.MOV.U32 R194, RZ, RZ, R212 ;  /* 0x000000ffffc27224 */ /* 0x000fe200078e00d4 */
[----:B------:R-:W-:Y:S01]  /*47b0*/  MOV R212, R215 ;  /* 0x000000d700d47202 */ /* 0x000fe20000000f00 */
[----:B------:R-:W-:Y:S01]  /*47c0*/  IMAD.MOV.U32 R214, RZ, RZ, R139 ;  /* 0x000000ffffd67224 */ /* 0x000fe200078e008b */
[-C--:B-1----:R-:W-:Y:S08]  /*47d0*/  HMMA.16816.F32.BF16 R116, R8, R20.reuse, R152 ;  /* 0x000000140874723c */ /* 0x082ff00000041898 */
[C---:B------:R-:W-:Y:S08]  /*47e0*/  HMMA.16816.F32.BF16 R120, R4.reuse, R20, R120 ;  /* 0x000000140478723c */ /* 0x040ff00000041878 */
[-C--:B------:R-:W-:Y:S08]  /*47f0*/  HMMA.16816.F32.BF16 R124, R4, R22.reuse, R124 ;  /* 0x00000016047c723c */ /* 0x080ff0000004187c */
        /* <DEDUP_REMOVED lines=8> */
[----:B------:R-:W-:Y:S02]  /*4880*/  IMAD.MOV.U32 R218, RZ, RZ, R139 ;  /* 0x000000ffffda7224 */ /* 0x000fe400078e008b */
[----:B------:R-:W-:Y:S01]  /*4890*/  IMAD.MOV.U32 R219, RZ, RZ, R134 ;  /* 0x000000ffffdb7224 */ /* 0x000fe200078e0086 */
[----:B------:R-:W-:Y:S01]  /*48a0*/  MOV R138, R135 ;  /* 0x00000087008a7202 */ /* 0x000fe20000000f00 */
[----:B------:R-:W-:Y:S01]  /*48b0*/  IMAD.MOV.U32 R115, RZ, RZ, R82 ;  /* 0x000000ffff737224 */ /* 0x000fe200078e0052 */
[----:B------:R-:W-:Y:S01]  /*48c0*/  MOV R82, R133 ;  /* 0x0000008500527202 */ /* 0x000fe20000000f00 */
[----:B------:R-:W-:-:S02]  /*48d0*/  IMAD.MOV.U32 R139, RZ, RZ, R114 ;  /* 0x000000ffff8b7224 */ /* 0x000fc400078e0072 */
[----:B------:R-:W-:Y:S02]  /*48e0*/  IMAD.MOV.U32 R99, RZ, RZ, R132 ;  /* 0x000000ffff637224 */ /* 0x000fe400078e0084 */
[----:B------:R-:W-:Y:S02]  /*48f0*/  IMAD.MOV.U32 R133, RZ, RZ, R96 ;  /* 0x000000ffff857224 */ /* 0x000fe400078e0060 */
[----:B------:R-:W-:-:S03]  /*4900*/  IMAD.MOV.U32 R132, RZ, RZ, R113 ;  /* 0x000000ffff847224 */ /* 0x000fc600078e0071 */
[----:B------:R-:W-:Y:S01]  /*4910*/  MOV R182, R133 ;  /* 0x0000008500b67202 */ /* 0x000fe20000000f00 */
[----:B------:R-:W-:Y:S01]  /*4920*/  IMAD.MOV.U32 R181, RZ, RZ, R132 ;  /* 0x000000ffffb57224 */ /* 0x000fe200078e0084 */
[-C--:B-1----:R-:W-:Y:S08]  /*4930*/  HMMA.16816.F32.BF16 R32, R4, R22.reuse, R216 ;  /* 0x000000160420723c */ /* 0x082ff000000418d8 */
[C---:B------:R-:W-:Y:S01]  /*4940*/  HMMA.16816.F32.BF16 R216, R8.reuse, R22, R24 ;  /* 0x0000001608d8723c */ /* 0x040fe20000041818 */
[----:B------:R-:W1:Y:S07]  /*4950*/  LDSM.16.MT88.4 R24, [R226+0xf000] ;  /* 0x00f00000e218783b */ /* 0x000e6e0000004200 */
[-C--:B------:R-:W-:Y:S08]  /*4960*/  HMMA.16816.F32.BF16 R132, R8, R20.reuse, R156 ;  /* 0x000000140884723c */ /* 0x080ff0000004189c */
[----:B------:R-:W-:Y:S01]  /*4970*/  HMMA.16816.F32.BF16 R136, R4, R20, R136 ;  /* 0x000000140488723c */ /* 0x000fe20000041888 */
[----:B------:R-:W4:Y:S01]  /*4980*/  LDSM.16.MT88.4 R20, [R225+0xf000] ;  /* 0x00f00000e114783b */ /* 0x000f220000004200 */
[----:B------:R-:W-:Y:S01]  /*4990*/  IMAD.MOV.U32 R41, RZ, RZ, R212 ;  /* 0x000000ffff297224 */ /* 0x000fe200078e00d4 */
[----:B------:R-:W-:Y:S01]  /*49a0*/  MOV R150, R99 ;  /* 0x0000006300967202 */ /* 0x000fe20000000f00 */
[----:B------:R-:W-:-:S02]  /*49b0*/  IMAD.MOV.U32 R42, RZ, RZ, R213 ;  /* 0x000000ffff2a7224 */ /* 0x000fc400078e00d5 */
[----:B------:R-:W-:Y:S02]  /*49c0*/  IMAD.MOV.U32 R43, RZ, RZ, R214 ;  /* 0x000000ffff2b7224 */ /* 0x000fe400078e00d6 */
[----:B------:R-:W-:Y:S02]  /*49d0*/  IMAD.MOV.U32 R148, RZ, RZ, R115 ;  /* 0x000000ffff947224 */ /* 0x000fe400078e0073 */
[----:B------:R-:W-:Y:S02]  /*49e0*/  IMAD.MOV.U32 R149, RZ, RZ, R98 ;  /* 0x000000ffff957224 */ /* 0x000fe400078e0062 */
[----:B------:R-:W-:Y:S02]  /*49f0*/  IMAD.MOV.U32 R151, RZ, RZ, R82 ;  /* 0x000000ffff977224 */ /* 0x000fe400078e0052 */
[----:B------:R-:W-:Y:S02]  /*4a00*/  IMAD.MOV.U32 R180, RZ, RZ, R83 ;  /* 0x000000ffffb47224 */ /* 0x000fe400078e0053 */
[----:B------:R-:W-:-:S02]  /*4a10*/  IMAD.MOV.U32 R183, RZ, RZ, R112 ;  /* 0x000000ffffb77224 */ /* 0x000fc400078e0070 */
[----:B------:R-:W-:Y:S01]  /*4a20*/  IMAD.MOV.U32 R211, RZ, RZ, R19 ;  /* 0x000000ffffd37224 */ /* 0x000fe200078e0013 */
[----:B---3--:R-:W-:Y:S01]  /*4a30*/  MOV R213, R231 ;  /* 0x000000e700d57202 */ /* 0x008fe20000000f00 */
[----:B--2---:R-:W-:Y:S01]  /*4a40*/  IMAD.MOV.U32 R214, RZ, RZ, R229 ;  /* 0x000000ffffd67224 */ /* 0x004fe200078e00e5 */
[----:B-1----:R-:W-:Y:S01]  /*4a50*/  HMMA.16816.F32.BF16 R152, R4, R26, R40 ;  /* 0x0000001a0498723c */ /* 0x002fe20000041828 */
[----:B----4-:R-:W-:Y:S02]  /*4a60*/  IMAD.MOV.U32 R212, RZ, RZ, R233 ;  /* 0x000000ffffd47224 */ /* 0x010fe400078e00e9 */
[----:B------:R-:W-:-:S05]  /*4a70*/  IMAD.MOV.U32 R215, RZ, RZ, R228 ;  /* 0x000000ffffd77224 */ /* 0x000fca00078e00e4 */
[C---:B------:R-:W-:Y:S08]  /*4a80*/  HMMA.16816.F32.BF16 R148, R4.reuse, R24, R148 ;  /* 0x000000180494723c */ /* 0x040ff00000041894 */
[C---:B------:R-:W-:Y:S08]  /*4a90*/  HMMA.16816.F32.BF16 R192, R4.reuse, R20, R192 ;  /* 0x0000001404c0723c */ /* 0x040ff000000418c0 */
[----:B------:R-:W-:Y:S07]  /*4aa0*/  HMMA.16816.F32.BF16 R40, R4, R22, R180 ;  /* 0x000000160428723c */ /* 0x000fee00000418b4 */
[----:B------:R-:W-:-:S02]  /*4ab0*/  FFMA.FTZ R4, R145, c[0x0][0x23c], -R2 ;  /* 0x00008f0091047a23 */ /* 0x000fc40000010802 */
[----:B------:R-:W-:Y:S02]  /*4ac0*/  IMAD.MOV.U32 R183, RZ, RZ, R211 ;  /* 0x000000ffffb77224 */ /* 0x000fe400078e00d3 */
[----:B------:R-:W-:Y:S01]  /*4ad0*/  HMMA.16816.F32.BF16 R208, R8, R26, R36 ;  /* 0x0000001a08d0723c */ /* 0x000fe20000041824 */
[----:B------:R-:W-:Y:S01]  /*4ae0*/  IMAD.MOV.U32 R159, RZ, RZ, R212 ;  /* 0x000000ffff9f7224 */ /* 0x000fe200078e00d4 */
[----:B------:R-:W-:Y:S01]  /*4af0*/  MOV R181, R214 ;  /* 0x000000d600b57202 */ /* 0x000fe20000000f00 */
[----:B------:R-:W-:-:S05]  /*4b00*/  IMAD.MOV.U32 R180, RZ, RZ, R213 ;  /* 0x000000ffffb47224 */ /* 0x000fca00078e00d5 */
[----:B------:R-:W-:Y:S01]  /*4b10*/  HMMA.16816.F32.BF16 R36, R8, R22, R28 ;  /* 0x000000160824723c */ /* 0x000fe2000004181c */
[----:B------:R1:W-:Y:S01]  /*4b20*/  MUFU.EX2 R23, R4 ;  /* 0x0000000400177308 */ /* 0x0003e20000000800 */
[----:B------:R-:W-:-:S06]  /*4b30*/  IMAD.MOV.U32 R182, RZ, RZ, R215 ;  /* 0x000000ffffb67224 */ /* 0x000fcc00078e00d7 */
[----:B------:R-:W-:Y:S01]  /*4b40*/  HMMA.16816.F32.BF16 R212, R8, R24, R188 ;  /* 0x0000001808d4723c */ /* 0x000fe200000418bc */
[----:B-1----:R-:W-:-:S04]  /*4b50*/  FFMA.FTZ R4, R144, c[0x0][0x23c], -R2 ;  /* 0x00008f0090047a23 */ /* 0x002fc80000010802 */
[----:B------:R1:W-:Y:S03]  /*4b60*/  MUFU.EX2 R25, R4 ;  /* 0x0000000400197308 */ /* 0x0003e60000000800 */
[----:B------:R-:W-:Y:S01]  /*4b70*/  HMMA.16816.F32.BF16 R188, R8, R20, R184 ;  /* 0x0000001408bc723c */ /* 0x000fe200000418b8 */
[----:B------:R-:W-:Y:S02]  /*4b80*/  IMAD.MOV.U32 R96, RZ, RZ, R14 ;  /* 0x000000ffff607224 */ /* 0x000fe400078e000e */
[--C-:B-1----:R-:W-:Y:S02]  /*4b90*/  FFMA.FTZ R4, R146, c[0x0][0x23c], -R2.reuse ;  /* 0x00008f0092047a23 */ /* 0x102fe40000010802 */
[----:B------:R-:W-:-:S04]  /*4ba0*/  FFMA.FTZ R2, R143, c[0x0][0x23c], -R2 ;  /* 0x00008f008f027a23 */ /* 0x000fc80000010802 */
[----:B------:R1:W-:Y:S01]  /*4bb0*/  MUFU.EX2 R28, R2 ;  /* 0x00000002001c7308 */ /* 0x0003e20000000800 */
[----:B------:R-:W-:-:S04]  /*4bc0*/  IMAD.MOV.U32 R14, RZ, RZ, R239 ;  /* 0x000000ffff0e7224 */ /* 0x000fc800078e00ef */
[----:B------:R-:W-:Y:S02]  /*4bd0*/  IMAD.MOV.U32 R82, RZ, RZ, R14 ;  /* 0x000000ffff527224 */ /* 0x000fe400078e000e */
[----:B-1----:R-:W-:-:S04]  /*4be0*/  FFMA.FTZ R2, R129, c[0x0][0x23c], -R0 ;  /* 0x00008f0081027a23 */ /* 0x002fc80000010800 */
[----:B------:R1:W-:Y:S01]  /*4bf0*/  MUFU.EX2 R20, R2 ;  /* 0x0000000200147308 */ /* 0x0003e20000000800 */
[----:B------:R-:W-:Y:S01]  /*4c00*/  IMAD.MOV.U32 R14, RZ, RZ, R236 ;  /* 0x000000ffff0e7224 */ /* 0x000fe200078e00ec */
[----:B------:R-:W-:Y:S01]  /*4c10*/  MOV R19, R235 ;  /* 0x000000eb00137202 */ /* 0x000fe20000000f00 */
[----:B-1----:R-:W-:-:S05]  /*4c20*/  FFMA.FTZ R2, R67, c[0x0][0x23c], -R0 ;  /* 0x00008f0043027a23 */ /* 0x002fca0000010800 */
[----:B------:R1:W2:Y:S02]  /*4c30*/  MUFU.EX2 R22, R2 ;  /* 0x0000000200167308 */ /* 0x0002a40000000800 */
[--C-:B-1----:R-:W-:Y:S02]  /*4c40*/  FFMA.FTZ R2, R128, c[0x0][0x23c], -R0.reuse ;  /* 0x00008f0080027a23 */ /* 0x102fe40000010800 */
[----:B------:R-:W-:-:S04]  /*4c50*/  FFMA.FTZ R0, R130, c[0x0][0x23c], -R0 ;  /* 0x00008f0082007a23 */ /* 0x000fc80000010800 */
[----:B------:R1:W-:Y:S01]  /*4c60*/  MUFU.EX2 R26, R0 ;  /* 0x00000000001a7308 */ /* 0x0003e20000000800 */
[----:B------:R-:W-:Y:S02]  /*4c70*/  IMAD.MOV.U32 R113, RZ, RZ, R240 ;  /* 0x000000ffff717224 */ /* 0x000fe400078e00f0 */
[----:B------:R-:W-:Y:S02]  /*4c80*/  FFMA.FTZ R6, R182, c[0x0][0x23c], -R12 ;  /* 0x00008f00b6067a23 */ /* 0x000fe4000001080c */
[----:B------:R-:W-:Y:S02]  /*4c90*/  IMAD.MOV.U32 R157, RZ, RZ, R80 ;  /* 0x000000ffff9d7224 */ /* 0x000fe400078e0050 */
[----:B------:R-:W-:Y:S02]  /*4ca0*/  IMAD.MOV.U32 R158, RZ, RZ, R81 ;  /* 0x000000ffff9e7224 */ /* 0x000fe400078e0051 */
[----:B------:R-:W-:Y:S02]  /*4cb0*/  IMAD.MOV.U32 R185, RZ, RZ, R82 ;  /* 0x000000ffffb97224 */ /* 0x000fe400078e0052 */
[----:B------:R-:W-:-:S02]  /*4cc0*/  FFMA.FTZ R8, R203, c[0x0][0x23c], -R12 ;  /* 0x00008f00cb087a23 */ /* 0x000fc4000001080c */
[----:B------:R-:W-:Y:S01]  /*4cd0*/  FFMA.FTZ R7, R202, c[0x0][0x23c], -R12 ;  /* 0x00008f00ca077a23 */ /* 0x000fe2000001080c */
[----:B------:R-:W3:Y:S01]  /*4ce0*/  MUFU.EX2 R27, R4 ;  /* 0x00000004001b7308 */ /* 0x000ee20000000800 */
[----:B-1----:R-:W-:Y:S01]  /*4cf0*/  FFMA.FTZ R0, R14, c[0x0][0x23c], -R13 ;  /* 0x00008f000e007a23 */ /* 0x002fe2000001080d */
[----:B------:R-:W-:Y:S01]  /*4d00*/  MOV R99, R238 ;  /* 0x000000ee00637202 */ /* 0x000fe20000000f00 */
[----:B------:R-:W-:Y:S01]  /*4d10*/  FADD.FTZ R5, R201, R199 ;  /* 0x000000c7c9057221 */ /* 0x000fe20000010000 */
[----:B------:R-:W-:Y:S01]  /*4d20*/  MOV R156, R97 ;  /* 0x00000061009c7202 */ /* 0x000fe20000000f00 */
[----:B------:R-:W-:Y:S01]  /*4d30*/  IMAD.MOV.U32 R98, RZ, RZ, R237 ;  /* 0x000000ffff627224 */ /* 0x000fe200078e00ed */
[----:B------:R1:W5:Y:S02]  /*4d40*/  LDL.LU R240, [R1+0x88] ;  /* 0x0000880001f07983 */ /* 0x0003640000300800 */
[----:B------:R4:W-:Y:S01]  /*4d50*/  MUFU.EX2 R14, R0 ;  /* 0x00000000000e7308 */ /* 0x0009e20000000800 */
[----:B------:R-:W-:-:S07]  /*4d60*/  IMAD.MOV.U32 R83, RZ, RZ, R113 ;  /* 0x000000ffff537224 */ /* 0x000fce00078e0071 */
[----:B------:R-:W1:Y:S08]  /*4d70*/  MUFU.EX2 R24, R2 ;  /* 0x0000000200187308 */ /* 0x000e700000000800 */
[----:B------:R-:W-:Y:S01]  /*4d80*/  MUFU.EX2 R10, R8 ;  /* 0x00000008000a7308 */ /* 0x000fe20000000800 */
[----:B----4-:R-:W-:-:S07]  /*4d90*/  FFMA.FTZ R0, R19, c[0x0][0x23c], -R13 ;  /* 0x00008f0013007a23 */ /* 0x010fce000001080d */
[----:B------:R-:W-:Y:S01]  /*4da0*/  MUFU.EX2 R11, R7 ;  /* 0x00000007000b7308 */ /* 0x000fe20000000800 */
[----:B------:R-:W-:Y:S01]  /*4db0*/  FADD.FTZ R4, R197, R196 ;  /* 0x000000c4c5047221 */ /* 0x000fe20000010000 */
[----:B------:R-:W-:Y:S01]  /*4dc0*/  MOV R184, R99 ;  /* 0x0000006300b87202 */ /* 0x000fe20000000f00 */
[----:B------:R-:W-:Y:S01]  /*4dd0*/  FADD.FTZ R5, R200, R5 ;  /* 0x00000005c8057221 */ /* 0x000fe20000010000 */
[----:B--2---:R-:W-:Y:S01]  /*4de0*/  F2FP.BF16.PACK_AB R201, R22, R20 ;  /* 0x0000001416c9723e */ /* 0x004fe200000010ff */
[----:B------:R-:W-:Y:S01]  /*4df0*/  IMAD.MOV.U32 R31, RZ, RZ, R98 ;  /* 0x000000ffff1f7224 */ /* 0x000fe200078e0062 */
[----:B---3--:R-:W-:Y:S01]  /*4e00*/  F2FP.BF16.PACK_AB R202, R28, R27 ;  /* 0x0000001b1cca723e */ /* 0x008fe200000010ff */
[----:B------:R-:W-:Y:S01]  /*4e10*/  IMAD.MOV.U32 R114, RZ, RZ, R234 ;  /* 0x000000ffff727224 */ /* 0x000fe200078e00ea */
[----:B------:R2:W3:Y:S01]  /*4e20*/  MUFU.EX2 R19, R0 ;  /* 0x0000000000137308 */ /* 0x0004e20000000800 */
[----:B------:R-:W-:Y:S01]  /*4e30*/  IMAD.MOV.U32 R186, RZ, RZ, R83 ;  /* 0x000000ffffba7224 */ /* 0x000fe200078e0053 */
[----:B------:R4:W5:Y:S04]  /*4e40*/  LDL.LU R239, [R1+0x84] ;  /* 0x0000840001ef7983 */ /* 0x0009680000300800 */
[----:B------:R-:W4:Y:S01]  /*4e50*/  LDSM.16.MT88.4 R80, [R224+0xd800] ;  /* 0x00d80000e050783b */ /* 0x000f220000004200 */
[----:B--2---:R-:W-:Y:S01]  /*4e60*/  FFMA.FTZ R0, R159, c[0x0][0x23c], -R13 ;  /* 0x00008f009f007a23 */ /* 0x004fe2000001080d */
[----:B------:R-:W-:Y:S01]  /*4e70*/  F2FP.BF16.PACK_AB R200, R25, R23 ;  /* 0x0000001719c8723e */ /* 0x000fe200000010ff */
[----:B------:R-:W-:Y:S01]  /*4e80*/  FADD.FTZ R4, R198, R4 ;  /* 0x00000004c6047221 */ /* 0x000fe20000010000 */
[----:B-1----:R-:W-:Y:S01]  /*4e90*/  F2FP.BF16.PACK_AB R203, R26, R24 ;  /* 0x000000181acb723e */ /* 0x002fe200000010ff */
[----:B------:R1:W-:Y:S01]  /*4ea0*/  MUFU.EX2 R21, R0 ;  /* 0x0000000000157308 */ /* 0x0003e20000000800 */
[----:B------:R-:W-:Y:S01]  /*4eb0*/  IMAD.MOV.U32 R159, RZ, RZ, R183 ;  /* 0x000000ffff9f7224 */ /* 0x000fe200078e00b7 */
[----:B---3--:R-:W-:Y:S01]  /*4ec0*/  F2FP.BF16.PACK_AB R196, R19, R14 ;  /* 0x0000000e13c4723e */ /* 0x008fe200000010ff */
[----:B------:R-:W-:Y:S01]  /*4ed0*/  FADD.FTZ R2, R141, R140 ;  /* 0x0000008c8d027221 */ /* 0x000fe20000010000 */
[----:B------:R-:W-:Y:S01]  /*4ee0*/  F2FP.BF16.PACK_AB R199, R11, R10 ;  /* 0x0000000a0bc7723e */ /* 0x000fe200000010ff */
[----:B------:R-:W-:Y:S01]  /*4ef0*/  IMAD.MOV.U32 R115, RZ, RZ, R232 ;  /* 0x000000ffff737224 */ /* 0x000fe200078e00e8 */
[----:B------:R-:W-:Y:S01]  /*4f00*/  MOV R113, R227 ;  /* 0x000000e300717202 */ /* 0x000fe20000000f00 */
[----:B------:R-:W-:-:S02]  /*4f10*/  IMAD.MOV.U32 R112, RZ, RZ, R230 ;  /* 0x000000ffff707224 */ /* 0x000fc400078e00e6 */
[----:B------:R-:W-:Y:S02]  /*4f20*/  FADD.FTZ R29, R31, R5 ;  /* 0x000000051f1d7221 */ /* 0x000fe40000010000 */
[----:B------:R-:W-:Y:S01]  /*4f30*/  IMAD.MOV.U32 R187, RZ, RZ, R96 ;  /* 0x000000ffffbb7224 */ /* 0x000fe200078e0060 */
[----:B------:R-:W-:Y:S01]  /*4f40*/  MOV R67, R186 ;  /* 0x000000ba00437202 */ /* 0x000fe20000000f00 */
[----:B------:R2:W5:Y:S01]  /*4f50*/  LDL.LU R238, [R1+0x80] ;  /* 0x0000800001ee7983 */ /* 0x0005620000300800 */
[----:B-1----:R-:W-:-:S03]  /*4f60*/  FFMA.FTZ R0, R180, c[0x0][0x23c], -R13 ;  /* 0x00008f00b4007a23 */ /* 0x002fc6000001080d */
[----:B------:R-:W1:Y:S01]  /*4f70*/  LDSM.16.MT88.4 R96, [R226+0xd800] ;  /* 0x00d80000e260783b */ /* 0x000e620000004200 */
[----:B------:R3:W2:Y:S01]  /*4f80*/  MUFU.EX2 R13, R0 ;  /* 0x00000000000d7308 */ /* 0x0006a20000000800 */
[----:B------:R-:W-:Y:S02]  /*4f90*/  FADD.FTZ R2, R142, R2 ;  /* 0x000000028e027221 */ /* 0x000fe40000010000 */
[----:B------:R1:W5:Y:S01]  /*4fa0*/  LDL.LU R237, [R1+0x7c] ;  /* 0x00007c0001ed7983 */ /* 0x0003620000300800 */
[----:B---3--:R-:W-:Y:S01]  /*4fb0*/  FFMA.FTZ R0, R181, c[0x0][0x23c], -R12 ;  /* 0x00008f00b5007a23 */ /* 0x008fe2000001080c */
[----:B--2---:R-:W-:Y:S02]  /*4fc0*/  F2FP.BF16.PACK_AB R198, R13, R21 ;  /* 0x000000150dc6723e */ /* 0x004fe400000010ff */
[----:B------:R-:W2:Y:S01]  /*4fd0*/  LDSM.16.MT88.4 R180, [R167+0xd800] ;  /* 0x00d80000a7b4783b */ /* 0x000ea20000004200 */
[----:B------:R3:W-:Y:S01]  /*4fe0*/  MUFU.EX2 R12, R6 ;  /* 0x00000006000c7308 */ /* 0x0007e20000000800 */
[----:B------:R-:W-:Y:S01]  /*4ff0*/  FADD.FTZ R8, R184, R4 ;  /* 0x00000004b8087221 */ /* 0x000fe20000010000 */
[----:B----4-:R-:W-:Y:S01]  /*5000*/  HMMA.16816.F32.BF16 R68, R200, R80, R68 ;  /* 0x00000050c844723c */ /* 0x010fe20000041844 */
[----:B------:R-:W-:Y:S01]  /*5010*/  FADD.FTZ R30, R147, R2 ;  /* 0x00000002931e7221 */ /* 0x000fe20000010000 */
[----:B------:R4:W5:Y:S04]  /*5020*/  LDL.LU R236, [R1+0x78] ;  /* 0x0000780001ec7983 */ /* 0x0009680000300800 */
[----:B------:R-:W4:Y:S01]  /*5030*/  MUFU.EX2 R9, R0 ;  /* 0x0000000000097308 */ /* 0x000f220000000800 */
[----:B------:R-:W-:Y:S01]  /*5040*/  LDSM.16.MT88.4 R144, [R224+0xf800] ;  /* 0x00f80000e090783b */ /* 0x000fe20000004200 */
[----:B------:R-:W-:-:S03]  /*5050*/  IMAD.MOV.U32 R31, RZ, RZ, R185 ;  /* 0x000000ffff1f7224 */ /* 0x000fc600078e00b9 */
[----:B------:R2:W5:Y:S04]  /*5060*/  LDL.LU R235, [R1+0x74] ;  /* 0x0000740001eb7983 */ /* 0x0005680000300800 */
[----:B---3--:R-:W3:Y:S01]  /*5070*/  LDSM.16.MT88.4 R4, [R225+0xf800] ;  /* 0x00f80000e104783b */ /* 0x008ee20000004200 */
[----:B-1----:R-:W-:Y:S03]  /*5080*/  HMMA.16816.F32.BF16 R84, R200, R96, R84 ;  /* 0x00000060c854723c */ /* 0x002fe60000041854 */
[----:B------:R1:W5:Y:S01]  /*5090*/  LDL.LU R234, [R1+0x70] ;  /* 0x0000700001ea7983 */ /* 0x0003620000300800 */
[----:B----4-:R-:W-:Y:S01]  /*50a0*/  F2FP.BF16.PACK_AB R197, R12, R9 ;  /* 0x000000090cc5723e */ /* 0x010fe200000010ff */
[----:B------:R-:W-:-:S02]  /*50b0*/  FADD.FTZ R0, R65, R64 ;  /* 0x0000004041007221 */ /* 0x000fc40000010000 */
[----:B------:R1:W5:Y:S02]  /*50c0*/  LDL.LU R233, [R1+0x6c] ;  /* 0x00006c0001e97983 */ /* 0x0003640000300800 */
[----:B------:R-:W-:Y:S02]  /*50d0*/  FADD.FTZ R0, R66, R0 ;  /* 0x0000000042007221 */ /* 0x000fe40000010000 */
[----:B------:R1:W5:Y:S01]  /*50e0*/  LDL.LU R232, [R1+0x68] ;  /* 0x0000680001e87983 */ /* 0x0003620000300800 */
[----:B------:R-:W-:Y:S01]  /*50f0*/  HMMA.16816.F32.BF16 R72, R196, R80, R72 ;  /* 0x00000050c448723c */ /* 0x000fe20000041848 */
[----:B------:R-:W-:Y:S02]  /*5100*/  IMAD.MOV.U32 R65, RZ, RZ, R156 ;  /* 0x000000ffff417224 */ /* 0x000fe400078e009c */
[----:B------:R-:W-:Y:S01]  /*5110*/  FADD.FTZ R2, R131, R0 ;  /* 0x0000000083027221 */ /* 0x000fe20000010000 */
[----:B------:R1:W5:Y:S01]  /*5120*/  LDL.LU R231, [R1+0x64] ;  /* 0x0000640001e77983 */ /* 0x0003620000300800 */
[----:B------:R-:W-:-:S03]  /*5130*/  IMAD.MOV.U32 R66, RZ, RZ, R157 ;  /* 0x000000ffff427224 */ /* 0x000fc600078e009d */
[-C--:B--2---:R-:W-:Y:S01]  /*5140*/  HMMA.16816.F32.BF16 R172, R200, R180.reuse, R172 ;  /* 0x000000b4c8ac723c */ /* 0x084fe200000418ac */
[----:B------:R-:W2:Y:S07]  /*5150*/  LDSM.16.MT88.4 R128, [R167+0xf800] ;  /* 0x00f80000a780783b */ /* 0x000eae0000004200 */
[C---:B------:R-:W-:Y:S08]  /*5160*/  HMMA.16816.F32.BF16 R168, R196.reuse, R180, R168 ;  /* 0x000000b4c4a8723c */ /* 0x040ff000000418a8 */
[C---:B------:R-:W-:Y:S08]  /*5170*/  HMMA.16816.F32.BF16 R176, R196.reuse, R182, R176 ;  /* 0x000000b6c4b0723c */ /* 0x040ff000000418b0 */
[----:B------:R-:W-:Y:S01]  /*5180*/  HMMA.16816.F32.BF16 R76, R196, R82, R76 ;  /* 0x00000052c44c723c */ /* 0x000fe2000004184c */
[----:B------:R-:W-:Y:S01]  /*5190*/  FADD.FTZ R0, R251, R30 ;  /* 0x0000001efb007221 */ /* 0x000fe20000010000 */
[----:B------:R1:W5:Y:S01]  /*51a0*/  LDL.LU R230, [R1+0x60] ;  /* 0x0000600001e67983 */ /* 0x0003620000300800 */
[----:B------:R-:W-:-:S02]  /*51b0*/  FADD.FTZ R2, R242, R2 ;  /* 0x00000002f2027221 */ /* 0x000fc40000010000 */
[----:B------:R-:W-:Y:S01]  /*51c0*/  IMAD.MOV.U32 R64, RZ, RZ, R187 ;  /* 0x000000ffff407224 */ /* 0x000fe200078e00bb */
[----:B------:R1:W5:Y:S02]  /*51d0*/  LDL.LU R229, [R1+0x5c] ;  /* 0x00005c0001e57983 */ /* 0x0003640000300800 */
[C---:B------:R-:W-:Y:S08]  /*51e0*/  HMMA.16816.F32.BF16 R180, R200.reuse, R182, R56 ;  /* 0x000000b6c8b4723c */ /* 0x040ff00000041838 */
[----:B------:R-:W-:Y:S01]  /*51f0*/  HMMA.16816.F32.BF16 R80, R200, R82, R52 ;  /* 0x00000052c850723c */ /* 0x000fe20000041834 */
[----:B------:R-:W-:Y:S01]  /*5200*/  MOV R59, R158 ;  /* 0x0000009e003b7202 */ /* 0x000fe20000000f00 */
[----:B------:R-:W-:Y:S01]  /*5210*/  IMAD.MOV.U32 R58, RZ, RZ, R159 ;  /* 0x000000ffff3a7224 */ /* 0x000fe200078e009f */
[----:B------:R1:W5:Y:S01]  /*5220*/  LDL.LU R228, [R1+0x58] ;  /* 0x0000580001e47983 */ /* 0x0003620000300800 */
[----:B------:R-:W-:-:S02]  /*5230*/  IMAD.MOV.U32 R57, RZ, RZ, R114 ;  /* 0x000000ffff397224 */ /* 0x000fc400078e0072 */
[----:B------:R-:W-:Y:S01]  /*5240*/  IMAD.MOV.U32 R56, RZ, RZ, R115 ;  /* 0x000000ffff387224 */ /* 0x000fe200078e0073 */
[----:B------:R-:W-:Y:S01]  /*5250*/  MOV R55, R112 ;  /* 0x0000007000377202 */ /* 0x000fe20000000f00 */
[----:B------:R-:W-:Y:S01]  /*5260*/  IMAD.MOV.U32 R54, RZ, RZ, R113 ;  /* 0x000000ffff367224 */ /* 0x000fe200078e0071 */
[----:B------:R-:W-:Y:S04]  /*5270*/  LDSM.16.MT88.4 R156, [R226+0xf800] ;  /* 0x00f80000e29c783b */ /* 0x000fe80000004200 */
[----:B------:R-:W4:Y:S01]  /*5280*/  LDSM.16.MT88.4 R112, [R225+0xd800] ;  /* 0x00d80000e170783b */ /* 0x000f220000004200 */
[-C--:B---3--:R-:W-:Y:S01]  /*5290*/  HMMA.16816.F32.BF16 R192, R196, R4.reuse, R192 ;  /* 0x00000004c4c0723c */ /* 0x088fe200000418c0 */
[----:B------:R-:W-:Y:S02]  /*52a0*/  FADD.FTZ R8, R55, R8 ;  /* 0x0000000837087221 */ /* 0x000fe40000010000 */
[----:B------:R-:W-:Y:S01]  /*52b0*/  FADD.FTZ R2, R248, R2 ;  /* 0x00000002f8027221 */ /* 0x000fe20000010000 */
[----:B------:R1:W5:Y:S04]  /*52c0*/  LDL.LU R227, [R1+0x54] ;  /* 0x0000540001e37983 */ /* 0x0003680000300800 */
[----:B------:R-:W-:Y:S07]  /*52d0*/  HMMA.16816.F32.BF16 R188, R200, R4, R188 ;  /* 0x00000004c8bc723c */ /* 0x000fee00000418bc */
[----:B------:R-:W-:Y:S01]  /*52e0*/  FADD.FTZ R5, R54, R29 ;  /* 0x0000001d36057221 */ /* 0x000fe20000010000 */
[----:B------:R-:W-:Y:S01]  /*52f0*/  HMMA.16816.F32.BF16 R88, R196, R96, R88 ;  /* 0x00000060c458723c */ /* 0x000fe20000041858 */
[----:B------:R-:W-:-:S02]  /*5300*/  FADD.FTZ R4, R252, R0 ;  /* 0x00000000fc047221 */ /* 0x000fc40000010000 */
[----:B------:R-:W-:Y:S02]  /*5310*/  FADD.FTZ R0, R56, R5 ;  /* 0x0000000538007221 */ /* 0x000fe40000010000 */
[----:B------:R-:W-:-:S03]  /*5320*/  FADD.FTZ R5, R57, R8 ;  /* 0x0000000839057221 */ /* 0x000fc60000010000 */
[C---:B------:R-:W-:Y:S08]  /*5330*/  HMMA.16816.F32.BF16 R92, R196.reuse, R98, R92 ;  /* 0x00000062c45c723c */ /* 0x040ff0000004185c */
[C---:B--2---:R-:W-:Y:S08]  /*5340*/  HMMA.16816.F32.BF16 R120, R196.reuse, R128, R120 ;  /* 0x00000080c478723c */ /* 0x044ff00000041878 */
[C---:B----4-:R-:W-:Y:S08]  /*5350*/  HMMA.16816.F32.BF16 R104, R196.reuse, R112, R104 ;  /* 0x00000070c468723c */ /* 0x050ff00000041868 */
        /* <DEDUP_REMOVED lines=9> */
[C---:B------:R-:W-:Y:S08]  /*53f0*/  HMMA.16816.F32.BF16 R184, R200.reuse, R156, R212 ;  /* 0x0000009cc8b8723c */ /* 0x040ff000000418d4 */
[C---:B------:R-:W-:Y:S08]  /*5400*/  HMMA.16816.F32.BF16 R96, R200.reuse, R98, R44 ;  /* 0x00000062c860723c */ /* 0x040ff0000004182c */
[C---:B------:R-:W-:Y:S08]  /*5410*/  HMMA.16816.F32.BF16 R112, R200.reuse, R114, R244 ;  /* 0x00000072c870723c */ /* 0x040ff000000418f4 */
[C---:B------:R-:W-:Y:S08]  /*5420*/  HMMA.16816.F32.BF16 R128, R200.reuse, R130, R220 ;  /* 0x00000082c880723c */ /* 0x040ff000000418dc */
[C---:B------:R-:W-:Y:S08]  /*5430*/  HMMA.16816.F32.BF16 R144, R200.reuse, R146, R216 ;  /* 0x00000092c890723c */ /* 0x040ff000000418d8 */
[----:B------:R-:W-:Y:S08]  /*5440*/  HMMA.16816.F32.BF16 R156, R200, R158, R208 ;  /* 0x0000009ec89c723c */ /* 0x000ff000000418d0 */
[-C--:B------:R-:W-:Y:S08]  /*5450*/  HMMA.16816.F32.BF16 R196, R196, R6.reuse, R40 ;  /* 0x00000006c4c4723c */ /* 0x080ff00000041828 */
[----:B------:R-:W-:Y:S07]  /*5460*/  HMMA.16816.F32.BF16 R200, R200, R6, R36 ;  /* 0x00000006c8c8723c */ /* 0x000fee0000041824 */
[----:B------:R-:W-:-:S02]  /*5470*/  FADD.FTZ R6, R58, R4 ;  /* 0x000000043a067221 */ /* 0x000fc40000010000 */
[----:B------:R-:W-:Y:S02]  /*5480*/  FADD.FTZ R4, R250, R2 ;  /* 0x00000002fa047221 */ /* 0x000fe40000010000 */
[----:B------:R-:W-:Y:S02]  /*5490*/  FADD.FTZ R2, R59, R0 ;  /* 0x000000003b027221 */ /* 0x000fe40000010000 */
[----:B------:R-:W-:Y:S02]  /*54a0*/  FADD.FTZ R0, R66, R5 ;  /* 0x0000000542007221 */ /* 0x000fe40000010000 */
[----:B------:R-:W-:Y:S02]  /*54b0*/  FADD.FTZ R5, R64, R6 ;  /* 0x0000000640057221 */ /* 0x000fe40000010000 */
[----:B------:R-:W-:Y:S02]  /*54c0*/  FADD.FTZ R4, R249, R4 ;  /* 0x00000004f9047221 */ /* 0x000fe40000010000 */
        /* <DEDUP_REMOVED lines=33> */
[----:B------:R-:W-:Y:S01]  /*56e0*/  FADD.FTZ R2, R13, R2 ;  /* 0x000000020d027221 */ /* 0x000fe20000010000 */
[----:B------:R1:W-:Y:S01]  /*56f0*/  STL [R1], R5 ;  /* 0x0000000501007387 */ /* 0x0003e20000100800 */
[----:B------:R-:W-:-:S03]  /*5700*/  IMAD.MOV.U32 R252, RZ, RZ, R65 ;  /* 0x000000fffffc7224 */ /* 0x000fc600078e0041 */
[----:B------:R1:W-:Y:S04]  /*5710*/  STL [R1+0xc], R4 ;  /* 0x00000c0401007387 */ /* 0x0003e80000100800 */
[----:B------:R1:W-:Y:S04]  /*5720*/  STL [R1+0x14], R0 ;  /* 0x0000140001007387 */ /* 0x0003e80000100800 */
[----:B------:R1:W-:Y:S01]  /*5730*/  STL [R1+0x10], R2 ;  /* 0x0000100201007387 */ /* 0x0003e20000100800 */
[----:B------:R-:W-:Y:S11]  /*5740*/  ISETP.GE.AND P0, PT, R252, 0x2, PT ;  /* 0x00000002fc00780c */ /* 0x000ff60003f06270 */
[----:B------:R-:W-:Y:S02]  /*5750*/  @!UPT UIADD3 URZ, URZ, URZ, URZ ;  /* 0x0000003f3f3ff290 */ /* 0x000fe4000fffe03f */
[----:B------:R-:W-:Y:S05]  /*5760*/  @!P0 BRA `(.L_x_2) ;  /* 0x0000568000008947 */ /* 0x000fea0003800000 */
[----:B------:R-:W2:Y:S01]  /*5770*/  LDL.64 R64, [R1+0x38] ;  /* 0x0000380001407983 */ /* 0x000ea20000100a00 */
[----:B-1----:R-:W-:Y:S01]  /*5780*/  IADD3 R4, R252, -0x2, RZ ;  /* 0xfffffffefc047810 */ /* 0x002fe20007ffe0ff */
[----:B------:R-:W-:-:S04]  /*5790*/  DEPBAR.LE SB0, 0x0 ;  /* 0x000080000000791a */ /* 0x000fc80000000000 */
[----:B------:R-:W-:Y:S01]  /*57a0*/  SHF.R.S32.HI R0, RZ, 0x1f, R4 ;  /* 0x0000001fff007819 */ /* 0x000fe20000011404 */
[----:B------:R-:W-:Y:S01]  /*57b0*/  IMAD R2, R4, UR14, RZ ;  /* 0x0000000e04027c24 */ /* 0x000fe2000f8e02ff */
[----:B------:R2:W-:Y:S03]  /*57c0*/  STL [R1+0x30], R4 ;  /* 0x0000300401007387 */ /* 0x0005e60000100800 */
[----:B------:R-:W-:Y:S01]  /*57d0*/  IMAD R0, R0, UR15, R2 ;  /* 0x0000000f00007c24 */ /* 0x000fe2000f8e0202 */
[----:B------:R-:W-:Y:S01]  /*57e0*/  BAR.SYNC.DEFER_BLOCKING 0x0 ;  /* 0x0000000000007b1d */ /* 0x000fe20000010000 */
[----:B--2---:R-:W-:-:S04]  /*57f0*/  IMAD.WIDE.U32 R4, R4, UR15, R64 ;  /* 0x0000000f04047c25 */ /* 0x004fc8000f8e0040 */
[----:B------:R-:W-:Y:S01]  /*5800*/  IMAD.IADD R0, R5, 0x1, R0 ;  /* 0x0000000105007824 */ /* 0x000fe200078e0200 */
[----:B------:R-:W-:-:S04]  /*5810*/  LEA R8, P1, R4, c[0x0][0x170], 0x1 ;  /* 0x00005c0004087a11 */ /* 0x000fc800078208ff */
[----:B------:R-:W-:Y:S02]  /*5820*/  IADD3 R6, P0, R8, UR7, RZ ;  /* 0x0000000708067c10 */ /* 0x000fe4000ff1e0ff */
[----:B------:R-:W-:Y:S02]  /*5830*/  LEA.HI.X R9, R4, c[0x0][0x174], R0, 0x1, P1 ;  /* 0x00005d0004097a11 */ /* 0x000fe400008f0c00 */
[----:B------:R-:W-:Y:S02]  /*5840*/  IADD3 R4, P1, R6, UR7, RZ ;  /* 0x0000000706047c10 */ /* 0x000fe4000ff3e0ff */
[----:B------:R-:W-:Y:S01]  /*5850*/  IADD3.X R7, R9, UR4, RZ, P0, !PT ;  /* 0x0000000409077c10 */ /* 0x000fe200087fe4ff */
[----:B------:R-:W-:Y:S01]  /*5860*/  @!PT LDS RZ, [RZ] ;  /* 0x00000000fffff984 */ /* 0x000fe20000000800 */
[----:B------:R-:W-:Y:S01]  /*5870*/  @!PT LDS RZ, [RZ] ;  /* 0x00000000fffff984 */ /* 0x000fe20000000800 */
[----:B------:R-:W-:Y:S01]  /*5880*/  @!PT LDS RZ, [RZ] ;  /* 0x00000000fffff984 */ /* 0x000fe20000000800 */
[----:B-----5:R1:W-:Y:S01]  /*5890*/  LDGSTS.E.BYPASS.LTC128B.128 [R243+0xc000], [R8.64] ;  /* 0x0c00000008f37fae */ /* 0x0203e2000b901d50 */
        /* <DEDUP_REMOVED lines=10> */
[----:B------:R-:W-:Y:S04]  /*5940*/  LDSM.16.M88.4 R20, [R230+0x2000] ;  /* 0x00200000e614783b */ /* 0x000fe80000000200 */
[----:B------:R-:W3:Y:S04]  /*5950*/  LDSM.16.M88.4 R48, [R229+0x800] ;  /* 0x00080000e530783b */ /* 0x000ee80000000200 */
[----:B------:R-:W-:Y:S04]  /*5960*/  LDSM.16.M88.4 R24, [R230] ;  /* 0x00000000e618783b */ /* 0x000fe80000000200 */
[----:B------:R-:W4:Y:S04]  /*5970*/  LDSM.16.M88.4 R44, [R229+0x1000] ;  /* 0x00100000e52c783b */ /* 0x000f280000000200 */
[----:B------:R-:W4:Y:S04]  /*5980*/  LDSM.16.M88.4 R36, [R229] ;  /* 0x00000000e524783b */ /* 0x000f280000000200 */
[----:B--2---:R-:W-:Y:S04]  /*5990*/  LDSM.16.M88.4 R4, [R231+0x2000] ;  /* 0x00200000e704783b */ /* 0x004fe80000000200 */
[----:B------:R-:W2:Y:S04]  /*59a0*/  LDSM.16.M88.4 R56, [R241] ;  /* 0x00000000f138783b */ /* 0x000ea80000000200 */
[----:B-1----:R-:W-:Y:S04]  /*59b0*/  LDSM.16.M88.4 R8, [R231] ;  /* 0x00000000e708783b */ /* 0x002fe80000000200 */
[----:B------:R-:W1:Y:S04]  /*59c0*/  LDSM.16.M88.4 R52, [R240] ;  /* 0x00000000f034783b */ /* 0x000e680000000200 */
[----:B------:R-:W1:Y:S04]  /*59d0*/  LDSM.16.M88.4 R32, [R234] ;  /* 0x00000000ea20783b */ /* 0x000e680000000200 */
[----:B------:R-:W1:Y:S01]  /*59e0*/  LDSM.16.M88.4 R40, [R229+0x1800] ;  /* 0x00180000e528783b */ /* 0x000e620000000200 */
[----:B---3--:R-:W-:Y:S03]  /*59f0*/  HMMA.16816.F32.BF16 R204, R20, R48, RZ ;  /* 0x0000003014cc723c */ /* 0x008fe600000418ff */
[----:B------:R-:W0:Y:S05]  /*5a00*/  LDGDEPBAR ;  /* 0x00000000000079af */ /* 0x000e2a0000000000 */
[-C--:B----4-:R-:W-:Y:S08]  /*5a10*/  HMMA.16816.F32.BF16 R64, R24, R44.reuse, RZ ;  /* 0x0000002c1840723c */ /* 0x090ff000000418ff */
[C---:B------:R-:W-:Y:S08]  /*5a20*/  HMMA.16816.F32.BF16 R60, R20.reuse, R44, RZ ;  /* 0x0000002c143c723c */ /* 0x040ff000000418ff */
[----:B------:R-:W-:Y:S08]  /*5a30*/  HMMA.16816.F32.BF16 R28, R20, R36, RZ ;  /* 0x00000024141c723c */ /* 0x000ff000000418ff */
[----:B--2---:R-:W-:Y:S08]  /*5a40*/  HMMA.16816.F32.BF16 R204, R4, R56, R204 ;  /* 0x0000003804cc723c */ /* 0x004ff000000418cc */
[----:B------:R-:W-:Y:S08]  /*5a50*/  HMMA.16816.F32.BF16 R212, R24, R48, RZ ;  /* 0x0000003018d4723c */ /* 0x000ff000000418ff */
[----:B-1----:R-:W-:Y:S08]  /*5a60*/  HMMA.16816.F32.BF16 R64, R8, R52, R64 ;  /* 0x000000340840723c */ /* 0x002ff00000041840 */
[----:B------:R-:W-:Y:S01]  /*5a70*/  HMMA.16816.F32.BF16 R208, R24, R36, RZ ;  /* 0x0000002418d0723c */ /* 0x000fe200000418ff */
[----:B------:R-:W-:Y:S01]  /*5a80*/  IMAD.MOV.U32 R48, RZ, RZ, R204 ;  /* 0x000000ffff307224 */ /* 0x000fe200078e00cc */
[----:B------:R-:W-:Y:S01]  /*5a90*/  MOV R44, R206 ;  /* 0x000000ce002c7202 */ /* 0x000fe20000000f00 */
[----:B------:R-:W-:-:S04]  /*5aa0*/  IMAD.MOV.U32 R45, RZ, RZ, R205 ;  /* 0x000000ffff2d7224 */ /* 0x000fc800078e00cd */
[----:B------:R-:W-:Y:S01]  /*5ab0*/  IMAD.MOV.U32 R37, RZ, RZ, R207 ;  /* 0x000000ffff257224 */ /* 0x000fe200078e00cf */
[C---:B------:R-:W-:Y:S08]  /*5ac0*/  HMMA.16816.F32.BF16 R60, R4.reuse, R52, R60 ;  /* 0x00000034043c723c */ /* 0x040ff0000004183c */
[----:B------:R-:W-:Y:S01]  /*5ad0*/  HMMA.16816.F32.BF16 R216, R4, R32, R28 ;  /* 0x0000002004d8723c */ /* 0x000fe2000004181c */
[----:B------:R-:W1:Y:S01]  /*5ae0*/  LDSM.16.M88.4 R28, [R239] ;  /* 0x00000000ef1c783b */ /* 0x000e620000000200 */
[----:B------:R-:W-:-:S02]  /*5af0*/  IMAD.MOV.U32 R160, RZ, RZ, R64 ;  /* 0x000000ffffa07224 */ /* 0x000fc400078e0040 */
[----:B------:R-:W-:Y:S02]  /*5b00*/  IMAD.MOV.U32 R49, RZ, RZ, R65 ;  /* 0x000000ffff317224 */ /* 0x000fe400078e0041 */
[----:B------:R-:W-:Y:S02]  /*5b10*/  IMAD.MOV.U32 R19, RZ, RZ, R66 ;  /* 0x000000ffff137224 */ /* 0x000fe400078e0042 */
[----:B------:R-:W-:Y:S01]  /*5b20*/  HMMA.16816.F32.BF16 R204, R20, R46, RZ ;  /* 0x0000002e14cc723c */ /* 0x000fe200000418ff */
[----:B------:R-:W-:-:S07]  /*5b30*/  IMAD.MOV.U32 R14, RZ, RZ, R67 ;  /* 0x000000ffff0e7224 */ /* 0x000fce00078e0043 */
[----:B------:R-:W-:Y:S01]  /*5b40*/  HMMA.16816.F32.BF16 R244, R8, R56, R212 ;  /* 0x0000003808f4723c */ /* 0x000fe200000418d4 */
[----:B------:R-:W-:Y:S01]  /*5b50*/  MOV R36, R60 ;  /* 0x0000003c00247202 */ /* 0x000fe20000000f00 */
[----:B------:R-:W-:Y:S02]  /*5b60*/  IMAD.MOV.U32 R242, RZ, RZ, R61 ;  /* 0x000000fffff27224 */ /* 0x000fe400078e003d */
[----:B------:R-:W-:Y:S02]  /*5b70*/  IMAD.MOV.U32 R166, RZ, RZ, R62 ;  /* 0x000000ffffa67224 */ /* 0x000fe400078e003e */
[----:B------:R-:W-:Y:S02]  /*5b80*/  IMAD.MOV.U32 R165, RZ, RZ, R63 ;  /* 0x000000ffffa57224 */ /* 0x000fe400078e003f */
[----:B------:R-:W-:Y:S08]  /*5b90*/  HMMA.16816.F32.BF16 R64, R20, R40, RZ ;  /* 0x000000281440723c */ /* 0x000ff000000418ff */
[----:B------:R-:W-:Y:S08]  /*5ba0*/  HMMA.16816.F32.BF16 R220, R8, R32, R208 ;  /* 0x0000002008dc723c */ /* 0x000ff000000418d0 */
[----:B------:R-:W-:Y:S01]  /*5bb0*/  HMMA.16816.F32.BF16 R212, R20, R38, RZ ;  /* 0x0000002614d4723c */ /* 0x000fe200000418ff */
[----:B------:R-:W-:-:S02]  /*5bc0*/  IMAD.MOV.U32 R2, RZ, RZ, R245 ;  /* 0x000000ffff027224 */ /* 0x000fc400078e00f5 */
[----:B------:R-:W-:Y:S02]  /*5bd0*/  IMAD.MOV.U32 R0, RZ, RZ, R244 ;  /* 0x000000ffff007224 */ /* 0x000fe400078e00f4 */
[----:B------:R-:W-:Y:S02]  /*5be0*/  IMAD.MOV.U32 R33, RZ, RZ, R246 ;  /* 0x000000ffff217224 */ /* 0x000fe400078e00f6 */
[----:B------:R-:W-:Y:S01]  /*5bf0*/  IMAD.MOV.U32 R32, RZ, RZ, R247 ;  /* 0x000000ffff207224 */ /* 0x000fe200078e00f7 */
[----:B------:R-:W-:Y:S01]  /*5c00*/  HMMA.16816.F32.BF16 R208, R20, R50, RZ ;  /* 0x0000003214d0723c */ /* 0x000fe200000418ff */
[----:B------:R-:W-:Y:S02]  /*5c10*/  IMAD.MOV.U32 R57, RZ, RZ, R2 ;  /* 0x000000ffff397224 */ /* 0x000fe400078e0002 */
[----:B------:R-:W-:-:S05]  /*5c20*/  IMAD.MOV.U32 R56, RZ, RZ, R0 ;  /* 0x000000ffff387224 */ /* 0x000fca00078e0000 */
[----:B------:R-:W-:Y:S08]  /*5c30*/  HMMA.16816.F32.BF16 R60, R20, R42, RZ ;  /* 0x0000002a143c723c */ /* 0x000ff000000418ff */
[----:B------:R-:W-:Y:S07]  /*5c40*/  HMMA.16816.F32.BF16 R20, R24, R40, RZ ;  /* 0x000000281814723c */ /* 0x000fee00000418ff */
[----:B------:R-:W-:Y:S01]  /*5c50*/  IMAD.MOV.U32 R40, RZ, RZ, R56 ;  /* 0x000000ffff287224 */ /* 0x000fe200078e0038 */
[----:B------:R-:W-:Y:S01]  /*5c60*/  HMMA.16816.F32.BF16 R204, R4, R54, R204 ;  /* 0x0000003604cc723c */ /* 0x000fe200000418cc */
[----:B------:R-:W-:-:S07]  /*5c70*/  IMAD.MOV.U32 R41, RZ, RZ, R57 ;  /* 0x000000ffff297224 */ /* 0x000fce00078e0039 */
[C---:B-1----:R-:W-:Y:S08]  /*5c80*/  HMMA.16816.F32.BF16 R244, R4.reuse, R28, R64 ;  /* 0x0000001c04f4723c */ /* 0x042ff00000041840 */
[----:B------:R-:W-:Y:S07]  /*5c90*/  HMMA.16816.F32.BF16 R64, R4, R34, R212 ;  /* 0x000000220440723c */ /* 0x000fee00000418d4 */
[----:B------:R-:W-:Y:S01]  /*5ca0*/  MOV R212, R160 ;  /* 0x000000a000d47202 */ /* 0x000fe20000000f00 */
[----:B------:R-:W-:Y:S01]  /*5cb0*/  IMAD.MOV.U32 R214, RZ, RZ, R19 ;  /* 0x000000ffffd67224 */ /* 0x000fe200078e0013 */
[----:B------:R-:W-:Y:S01]  /*5cc0*/  HMMA.16816.F32.BF16 R248, R8, R28, R20 ;  /* 0x0000001c08f8723c */ /* 0x000fe20000041814 */
[----:B------:R-:W-:Y:S01]  /*5cd0*/  IMAD.MOV.U32 R215, RZ, RZ, R14 ;  /* 0x000000ffffd77224 */ /* 0x000fe200078e000e */
[----:B------:R-:W-:Y:S01]  /*5ce0*/  LDSM.16.M88.4 R20, [R228] ;  /* 0x00000000e414783b */ /* 0x000fe20000000200 */
[----:B------:R-:W-:Y:S01]  /*5cf0*/  IMAD.MOV.U32 R161, RZ, RZ, R204 ;  /* 0x000000ffffa17224 */ /* 0x000fe200078e00cc */
[----:B------:R-:W-:Y:S01]  /*5d00*/  MOV R204, R48 ;  /* 0x0000003000cc7202 */ /* 0x000fe20000000f00 */
[----:B------:R-:W-:-:S02]  /*5d10*/  IMAD.MOV.U32 R160, RZ, RZ, R205 ;  /* 0x000000ffffa07224 */ /* 0x000fc400078e00cd */
[----:B------:R-:W-:Y:S01]  /*5d20*/  IMAD.MOV.U32 R19, RZ, RZ, R206 ;  /* 0x000000ffff137224 */ /* 0x000fe200078e00ce */
[----:B------:R-:W-:Y:S01]  /*5d30*/  HMMA.16816.F32.BF16 R208, R4, R58, R208 ;  /* 0x0000003a04d0723c */ /* 0x000fe200000418d0 */
[----:B------:R-:W-:Y:S02]  /*5d40*/  IMAD.MOV.U32 R14, RZ, RZ, R207 ;  /* 0x000000ffff0e7224 */ /* 0x000fe400078e00cf */
[----:B------:R-:W-:Y:S02]  /*5d50*/  IMAD.MOV.U32 R213, RZ, RZ, R49 ;  /* 0x000000ffffd57224 */ /* 0x000fe400078e0031 */
[----:B------:R-:W-:Y:S02]  /*5d60*/  IMAD.MOV.U32 R205, RZ, RZ, R45 ;  /* 0x000000ffffcd7224 */ /* 0x000fe400078e002d */
[----:B------:R-:W-:Y:S01]  /*5d70*/  IMAD.MOV.U32 R206, RZ, RZ, R44 ;  /* 0x000000ffffce7224 */ /* 0x000fe200078e002c */
        /* <DEDUP_REMOVED lines=8> */
[C---:B------:R-:W-:Y:S08]  /*5e00*/  HMMA.16816.F32.BF16 R44, R24.reuse, R46, RZ ;  /* 0x0000002e182c723c */ /* 0x040ff000000418ff */
[----:B------:R-:W-:Y:S07]  /*5e10*/  HMMA.16816.F32.BF16 R24, R24, R42, RZ ;  /* 0x0000002a1818723c */ /* 0x000fee00000418ff */
[----:B------:R-:W-:Y:S01]  /*5e20*/  MOV R42, R33 ;  /* 0x00000021002a7202 */ /* 0x000fe20000000f00 */
[----:B------:R-:W-:Y:S01]  /*5e30*/  HMMA.16816.F32.BF16 R244, R4, R30, R60 ;  /* 0x0000001e04f4723c */ /* 0x000fe2000004183c */
[----:B------:R-:W1:Y:S01]  /*5e40*/  LDSM.16.M88.4 R4, [R233+0x2000] ;  /* 0x00200000e904783b */ /* 0x000e620000000200 */
[----:B------:R-:W-:-:S06]  /*5e50*/  IMAD.MOV.U32 R43, RZ, RZ, R32 ;  /* 0x000000ffff2b7224 */ /* 0x000fcc00078e0020 */
[C---:B------:R-:W-:Y:S08]  /*5e60*/  HMMA.16816.F32.BF16 R36, R8.reuse, R34, R36 ;  /* 0x000000220824723c */ /* 0x040ff00000041824 */
[C---:B------:R-:W-:Y:S08]  /*5e70*/  HMMA.16816.F32.BF16 R60, R8.reuse, R58, R48 ;  /* 0x0000003a083c723c */ /* 0x040ff00000041830 */
[C---:B------:R-:W-:Y:S08]  /*5e80*/  HMMA.16816.F32.BF16 R52, R8.reuse, R54, R44 ;  /* 0x000000360834723c */ /* 0x040ff0000004182c */
[----:B------:R-:W-:Y:S01]  /*5e90*/  HMMA.16816.F32.BF16 R32, R8, R30, R24 ;  /* 0x0000001e0820723c */ /* 0x000fe20000041818 */
[----:B------:R-:W2:Y:S04]  /*5ea0*/  LDSM.16.M88.4 R8, [R233] ;  /* 0x00000000e908783b */ /* 0x000ea80000000200 */
[----:B------:R-:W3:Y:S03]  /*5eb0*/  LDSM.16.M88.4 R24, [R228+0x1000] ;  /* 0x00100000e418783b */ /* 0x000ee60000000200 */
[C---:B-1----:R-:W-:Y:S07]  /*5ec0*/  HMMA.16816.F32.BF16 R56, R4.reuse, R20, R216 ;  /* 0x000000140438723c */ /* 0x042fee00000418d8 */
[----:B------:R-:W-:Y:S01]  /*5ed0*/  IMAD.MOV.U32 R216, RZ, RZ, R29 ;  /* 0x000000ffffd87224 */ /* 0x000fe200078e001d */
[----:B------:R-:W-:Y:S01]  /*5ee0*/  HMMA.16816.F32.BF16 R64, R4, R22, R64 ;  /* 0x000000160440723c */ /* 0x000fe20000041840 */
[----:B------:R-:W1:Y:S01]  /*5ef0*/  LDSM.16.M88.4 R28, [R228+0x800] ;  /* 0x00080000e41c783b */ /* 0x000e620000000200 */
[----:B------:R-:W-:-:S02]  /*5f00*/  IMAD.MOV.U32 R217, RZ, RZ, R242 ;  /* 0x000000ffffd97224 */ /* 0x000fc400078e00f2 */
[----:B------:R-:W-:Y:S02]  /*5f10*/  IMAD.MOV.U32 R218, RZ, RZ, R166 ;  /* 0x000000ffffda7224 */ /* 0x000fe400078e00a6 */
[----:B------:R-:W-:Y:S02]  /*5f20*/  IMAD.MOV.U32 R219, RZ, RZ, R165 ;  /* 0x000000ffffdb7224 */ /* 0x000fe400078e00a5 */
[C---:B--2---:R-:W-:Y:S07]  /*5f30*/  HMMA.16816.F32.BF16 R48, R8.reuse, R20, R220 ;  /* 0x000000140830723c */ /* 0x044fee00000418dc */
[----:B------:R-:W-:Y:S01]  /*5f40*/  IMAD.MOV.U32 R220, RZ, RZ, R161 ;  /* 0x000000ffffdc7224 */ /* 0x000fe200078e00a1 */
[----:B------:R-:W-:Y:S01]  /*5f50*/  HMMA.16816.F32.BF16 R44, R8, R22, R36 ;  /* 0x00000016082c723c */ /* 0x000fe20000041824 */
[----:B------:R-:W2:Y:S01]  /*5f60*/  LDSM.16.M88.4 R20, [R228+0x1800] ;  /* 0x00180000e414783b */ /* 0x000ea20000000200 */
[----:B------:R-:W-:Y:S01]  /*5f70*/  MOV R221, R160 ;  /* 0x000000a000dd7202 */ /* 0x000fe20000000f00 */
[----:B------:R-:W-:-:S02]  /*5f80*/  IMAD.MOV.U32 R222, RZ, RZ, R19 ;  /* 0x000000ffffde7224 */ /* 0x000fc400078e0013 */
[----:B------:R-:W-:-:S03]  /*5f90*/  IMAD.MOV.U32 R223, RZ, RZ, R14 ;  /* 0x000000ffffdf7224 */ /* 0x000fc600078e000e */
[C---:B---3--:R-:W-:Y:S08]  /*5fa0*/  HMMA.16816.F32.BF16 R216, R4.reuse, R24, R216 ;  /* 0x0000001804d8723c */ /* 0x048ff000000418d8 */
[----:B-1----:R-:W-:Y:S08]  /*5fb0*/  HMMA.16816.F32.BF16 R36, R4, R28, R204 ;  /* 0x0000001c0424723c */ /* 0x002ff000000418cc */
[C---:B------:R-:W-:Y:S07]  /*5fc0*/  HMMA.16816.F32.BF16 R204, R8.reuse, R30, R60 ;  /* 0x0000001e08cc723c */ /* 0x040fee000004183c */
[----:B------:R-:W-:Y:S01]  /*5fd0*/  IMAD.MOV.U32 R60, RZ, RZ, R13 ;  /* 0x000000ffff3c7224 */ /* 0x000fe200078e000d */
[----:B------:R-:W-:Y:S01]  /*5fe0*/  HMMA.16816.F32.BF16 R40, R8, R28, R40 ;  /* 0x0000001c0828723c */ /* 0x000fe20000041828 */
[----:B------:R-:W-:-:S02]  /*5ff0*/  IMAD.MOV.U32 R61, RZ, RZ, R12 ;  /* 0x000000ffff3d7224 */ /* 0x000fc400078e000c */
[----:B------:R-:W-:Y:S02]  /*6000*/  IMAD.MOV.U32 R62, RZ, RZ, R2 ;  /* 0x000000ffff3e7224 */ /* 0x000fe400078e0002 */
[----:B------:R-:W-:-:S03]  /*6010*/  IMAD.MOV.U32 R63, RZ, RZ, R0 ;  /* 0x000000ffff3f7224 */ /* 0x000fc600078e0000 */
[C---:B------:R-:W-:Y:S08]  /*6020*/  HMMA.16816.F32.BF16 R208, R4.reuse, R30, R208 ;  /* 0x0000001e04d0723c */ /* 0x040ff000000418d0 */
[C---:B--2---:R-:W-:Y:S08]  /*6030*/  HMMA.16816.F32.BF16 R28, R4.reuse, R20, R60 ;  /* 0x00000014041c723c */ /* 0x044ff0000004183c */
[----:B------:R-:W-:Y:S08]  /*6040*/  HMMA.16816.F32.BF16 R244, R4, R22, R244 ;  /* 0x0000001604f4723c */ /* 0x000ff000000418f4 */
[C---:B------:R-:W-:Y:S08]  /*6050*/  HMMA.16816.F32.BF16 R248, R8.reuse, R20, R248 ;  /* 0x0000001408f8723c */ /* 0x040ff000000418f8 */
[----:B------:R-:W-:Y:S01]  /*6060*/  MOV R0, R28 ;  /* 0x0000001c00007202 */ /* 0x000fe20000000f00 */
[----:B------:R-:W-:Y:S01]  /*6070*/  IMAD.MOV.U32 R242, RZ, RZ, R29 ;  /* 0x000000fffff27224 */ /* 0x000fe200078e001d */
[----:B------:R-:W-:Y:S01]  /*6080*/  HMMA.16816.F32.BF16 R32, R8, R22, R32 ;  /* 0x000000160820723c */ /* 0x000fe20000041820 */
[----:B------:R-:W-:Y:S01]  /*6090*/  IMAD.MOV.U32 R63, RZ, RZ, R30 ;  /* 0x000000ffff3f7224 */ /* 0x000fe200078e001e */
[----:B------:R-:W-:Y:S01]  /*60a0*/  LDSM.16.M88.4 R20, [R227] ;  /* 0x00000000e314783b */ /* 0x000fe20000000200 */
[----:B------:R-:W-:-:S05]  /*60b0*/  IMAD.MOV.U32 R62, RZ, RZ, R31 ;  /* 0x000000ffff3e7224 */ /* 0x000fca00078e001f */
[----:B------:R-:W-:Y:S01]  /*60c0*/  HMMA.16816.F32.BF16 R28, R4, R26, R220 ;  /* 0x0000001a041c723c */ /* 0x000fe200000418dc */
[----:B------:R-:W1:Y:S07]  /*60d0*/  LDSM.16.M88.4 R4, [R232+0x2000] ;  /* 0x00200000e804783b */ /* 0x000e6e0000000200 */
[C---:B------:R-:W-:Y:S08]  /*60e0*/  HMMA.16816.F32.BF16 R212, R8.reuse, R24, R212 ;  /* 0x0000001808d4723c */ /* 0x040ff000000418d4 */
[----:B------:R-:W-:Y:S01]  /*60f0*/  HMMA.16816.F32.BF16 R220, R8, R26, R52 ;  /* 0x0000001a08dc723c */ /* 0x000fe20000041834 */
[----:B------:R-:W2:Y:S06]  /*6100*/  LDSM.16.M88.4 R8, [R232] ;  /* 0x00000000e808783b */ /* 0x000eac0000000200 */
[----:B------:R-:W-:Y:S01]  /*6110*/  IMAD.MOV.U32 R27, RZ, RZ, R0 ;  /* 0x000000ffff1b7224 */ /* 0x000fe200078e0000 */
[----:B------:R-:W-:Y:S01]  /*6120*/  MOV R24, R31 ;  /* 0x0000001f00187202 */ /* 0x000fe20000000f00 */
[----:B------:R-:W-:-:S02]  /*6130*/  IMAD.MOV.U32 R61, RZ, RZ, R28 ;  /* 0x000000ffff3d7224 */ /* 0x000fc400078e001c */
[----:B------:R-:W-:Y:S02]  /*6140*/  IMAD.MOV.U32 R60, RZ, RZ, R29 ;  /* 0x000000ffff3c7224 */ /* 0x000fe400078e001d */
[----:B------:R-:W-:Y:S02]  /*6150*/  IMAD.MOV.U32 R25, RZ, RZ, R30 ;  /* 0x000000ffff197224 */ /* 0x000fe400078e001e */
[----:B-1----:R-:W-:Y:S08]  /*6160*/  HMMA.16816.F32.BF16 R28, R4, R20, R56 ;  /* 0x00000014041c723c */ /* 0x002ff00000041838 */
[C---:B--2---:R-:W-:Y:S11]  /*6170*/  HMMA.16816.F32.BF16 R44, R8.reuse, R22, R44 ;  /* 0x00000016082c723c */ /* 0x044ff6000004182c */
[----:B------:R-:W-:Y:S05]  /*6180*/  @!UPT UIADD3 URZ, URZ, URZ, URZ ;  /* 0x0000003f3f3ff290 */ /* 0x000fea000fffe03f */
[----:B------:R-:W-:Y:S02]  /*6190*/  IMAD.MOV.U32 R55, RZ, RZ, R28 ;  /* 0x000000ffff377224 */ /* 0x000fe400078e001c */
[----:B------:R-:W-:Y:S02]  /*61a0*/  IMAD.MOV.U32 R54, RZ, RZ, R29 ;  /* 0x000000ffff367224 */ /* 0x000fe400078e001d */
[----:B------:R-:W-:Y:S02]  /*61b0*/  IMAD.MOV.U32 R53, RZ, RZ, R30 ;  /* 0x000000ffff357224 */ /* 0x000fe400078e001e */
[----:B------:R-:W-:Y:S02]  /*61c0*/  IMAD.MOV.U32 R52, RZ, RZ, R31 ;  /* 0x000000ffff347224 */ /* 0x000fe400078e001f */
[----:B------:R-:W-:Y:S08]  /*61d0*/  HMMA.16816.F32.BF16 R28, R8, R20, R48 ;  /* 0x00000014081c723c */ /* 0x000ff00000041830 */
[----:B------:R-:W-:Y:S01]  /*61e0*/  HMMA.16816.F32.BF16 R48, R4, R22, R64 ;  /* 0x000000160430723c */ /* 0x000fe20000041840 */
[----:B------:R-:W-:Y:S01]  /*61f0*/  MOV R13, R44 ;  /* 0x0000002c000d7202 */ /* 0x000fe20000000f00 */
[----:B------:R-:W-:-:S02]  /*6200*/  IMAD.MOV.U32 R12, RZ, RZ, R45 ;  /* 0x000000ffff0c7224 */ /* 0x000fc400078e002d */
[----:B------:R-:W-:Y:S02]  /*6210*/  IMAD.MOV.U32 R2, RZ, RZ, R46 ;  /* 0x000000ffff027224 */ /* 0x000fe400078e002e */
[----:B------:R-:W-:-:S10]  /*6220*/  IMAD.MOV.U32 R0, RZ, RZ, R47 ;  /* 0x000000ffff007224 */ /* 0x000fd400078e002f */
[----:B------:R-:W-:Y:S01]  /*6230*/  IMAD.MOV.U32 R21, RZ, RZ, R28 ;  /* 0x000000ffff157224 */ /* 0x000fe200078e001c */
[----:B------:R-:W-:Y:S01]  /*6240*/  MOV R20, R29 ;  /* 0x0000001d00147202 */ /* 0x000fe20000000f00 */
[----:B------:R-:W-:Y:S02]  /*6250*/  IMAD.MOV.U32 R19, RZ, RZ, R30 ;  /* 0x000000ffff137224 */ /* 0x000fe400078e001e */
[----:B------:R-:W-:Y:S02]  /*6260*/  IMAD.MOV.U32 R14, RZ, RZ, R31 ;  /* 0x000000ffff0e7224 */ /* 0x000fe400078e001f */
[----:B------:R-:W1:Y:S02]  /*6270*/  LDSM.16.M88.4 R28, [R227+0x800] ;  /* 0x00080000e31c783b */ /* 0x000e640000000200 */
[----:B------:R-:W-:Y:S02]  /*6280*/  IMAD.MOV.U32 R166, RZ, RZ, R48 ;  /* 0x000000ffffa67224 */ /* 0x000fe400078e0030 */
[----:B------:R-:W-:-:S02]  /*6290*/  IMAD.MOV.U32 R165, RZ, RZ, R49 ;  /* 0x000000ffffa57224 */ /* 0x000fc400078e0031 */
[----:B------:R-:W-:Y:S02]  /*62a0*/  IMAD.MOV.U32 R161, RZ, RZ, R50 ;  /* 0x000000ffffa17224 */ /* 0x000fe400078e0032 */
[----:B------:R-:W-:Y:S01]  /*62b0*/  IMAD.MOV.U32 R160, RZ, RZ, R51 ;  /* 0x000000ffffa07224 */ /* 0x000fe200078e0033 */
[-C--:B-1----:R-:W-:Y:S07]  /*62c0*/  HMMA.16816.F32.BF16 R64, R8, R28.reuse, R40 ;  /* 0x0000001c0840723c */ /* 0x082fee0000041828 */
[----:B------:R-:W-:Y:S01]  /*62d0*/  IMAD.MOV.U32 R40, RZ, RZ, R27 ;  /* 0x000000ffff287224 */ /* 0x000fe200078e001b */
[----:B------:R-:W-:Y:S01]  /*62e0*/  HMMA.16816.F32.BF16 R48, R4, R28, R36 ;  /* 0x0000001c0430723c */ /* 0x000fe20000041824 */
[----:B------:R-:W-:Y:S01]  /*62f0*/  IMAD.MOV.U32 R41, RZ, RZ, R242 ;  /* 0x000000ffff297224 */ /* 0x000fe200078e00f2 */
[----:B------:R-:W-:Y:S01]  /*6300*/  MOV R43, R62 ;  /* 0x0000003e002b7202 */ /* 0x000fe20000000f00 */
[----:B------:R-:W-:-:S04]  /*6310*/  IMAD.MOV.U32 R42, RZ, RZ, R63 ;  /* 0x000000ffff2a7224 */ /* 0x000fc800078e003f */
[----:B------:R-:W-:Y:S01]  /*6320*/  IMAD.MOV.U32 R38, RZ, RZ, R25 ;  /* 0x000000ffff267224 */ /* 0x000fe200078e0019 */
[----:B------:R-:W-:Y:S01]  /*6330*/  HMMA.16816.F32.BF16 R56, R8, R30, R204 ;  /* 0x0000001e0838723c */ /* 0x000fe200000418cc */
[----:B------:R-:W-:Y:S02]  /*6340*/  IMAD.MOV.U32 R39, RZ, RZ, R24 ;  /* 0x000000ffff277224 */ /* 0x000fe400078e0018 */
[----:B------:R-:W1:Y:S01]  /*6350*/  LDSM.16.M88.4 R24, [R227+0x1000] ;  /* 0x00100000e318783b */ /* 0x000e620000000200 */
[----:B------:R-:W-:Y:S02]  /*6360*/  IMAD.MOV.U32 R28, RZ, RZ, R21 ;  /* 0x000000ffff1c7224 */ /* 0x000fe400078e0015 */
[----:B------:R-:W-:Y:S02]  /*6370*/  IMAD.MOV.U32 R29, RZ, RZ, R20 ;  /* 0x000000ffff1d7224 */ /* 0x000fe400078e0014 */
[----:B------:R-:W2:Y:S01]  /*6380*/  LDSM.16.M88.4 R20, [R227+0x1800] ;  /* 0x00180000e314783b */ /* 0x000ea20000000200 */
[----:B------:R-:W-:-:S02]  /*6390*/  IMAD.MOV.U32 R36, RZ, RZ, R61 ;  /* 0x000000ffff247224 */ /* 0x000fc400078e003d */
[----:B------:R-:W-:Y:S02]  /*63a0*/  IMAD.MOV.U32 R37, RZ, RZ, R60 ;  /* 0x000000ffff257224 */ /* 0x000fe400078e003c */
[----:B------:R-:W-:Y:S07]  /*63b0*/  HMMA.16816.F32.BF16 R60, R4, R30, R208 ;  /* 0x0000001e043c723c */ /* 0x000fee00000418d0 */
[----:B------:R-:W-:Y:S01]  /*63c0*/  IMAD.MOV.U32 R208, RZ, RZ, R55 ;  /* 0x000000ffffd07224 */ /* 0x000fe200078e0037 */
[----:B------:R-:W-:Y:S01]  /*63d0*/  MOV R210, R53 ;  /* 0x0000003500d27202 */ /* 0x000fe20000000f00 */
[----:B------:R-:W-:-:S02]  /*63e0*/  IMAD.MOV.U32 R209, RZ, RZ, R54 ;  /* 0x000000ffffd17224 */ /* 0x000fc400078e0036 */
[----:B------:R-:W-:Y:S02]  /*63f0*/  IMAD.MOV.U32 R211, RZ, RZ, R52 ;  /* 0x000000ffffd37224 */ /* 0x000fe400078e0034 */
[----:B------:R-:W-:Y:S02]  /*6400*/  IMAD.MOV.U32 R30, RZ, RZ, R19 ;  /* 0x000000ffff1e7224 */ /* 0x000fe400078e0013 */
[----:B------:R-:W-:Y:S01]  /*6410*/  IMAD.MOV.U32 R31, RZ, RZ, R14 ;  /* 0x000000ffff1f7224 */ /* 0x000fe200078e000e */
[----:B-1----:R-:W-:Y:S08]  /*6420*/  HMMA.16816.F32.BF16 R36, R4, R26, R36 ;  /* 0x0000001a0424723c */ /* 0x002ff00000041824 */
[-C--:B------:R-:W-:Y:S07]  /*6430*/  HMMA.16816.F32.BF16 R52, R8, R24.reuse, R212 ;  /* 0x000000180834723c */ /* 0x080fee00000418d4 */
[----:B------:R-:W-:Y:S01]  /*6440*/  IMAD.MOV.U32 R212, RZ, RZ, R13 ;  /* 0x000000ffffd47224 */ /* 0x000fe200078e000d */
[----:B------:R-:W-:Y:S01]  /*6450*/  MOV R213, R12 ;  /* 0x0000000c00d57202 */ /* 0x000fe20000000f00 */
[----:B------:R-:W-:Y:S01]  /*6460*/  IMAD.MOV.U32 R214, RZ, RZ, R2 ;  /* 0x000000ffffd67224 */ /* 0x000fe200078e0002 */
[----:B------:R-:W-:Y:S01]  /*6470*/  HMMA.16816.F32.BF16 R44, R4, R24, R216 ;  /* 0x00000018042c723c */ /* 0x000fe200000418d8 */
[----:B------:R-:W-:-:S05]  /*6480*/  IMAD.MOV.U32 R215, RZ, RZ, R0 ;  /* 0x000000ffffd77224 */ /* 0x000fca00078e0000 */
[----:B------:R-:W-:Y:S02]  /*6490*/  IMAD.MOV.U32 R13, RZ, RZ, R36 ;  /* 0x000000ffff0d7224 */ /* 0x000fe400078e0024 */
[----:B------:R-:W-:Y:S01]  /*64a0*/  IMAD.MOV.U32 R12, RZ, RZ, R37 ;  /* 0x000000ffff0c7224 */ /* 0x000fe200078e0025 */
[----:B--2---:R-:W-:Y:S01]  /*64b0*/  HMMA.16816.F32.BF16 R204, R8, R20, R248 ;  /* 0x0000001408cc723c */ /* 0x004fe200000418f8 */
[----:B------:R-:W-:Y:S02]  /*64c0*/  IMAD.MOV.U32 R2, RZ, RZ, R38 ;  /* 0x000000ffff027224 */ /* 0x000fe400078e0026 */
[----:B------:R-:W-:-:S05]  /*64d0*/  IMAD.MOV.U32 R0, RZ, RZ, R39 ;  /* 0x000000ffff007224 */ /* 0x000fca00078e0027 */
[C---:B------:R-:W-:Y:S08]  /*64e0*/  HMMA.16816.F32.BF16 R36, R4.reuse, R20, R40 ;  /* 0x000000140424723c */ /* 0x040ff00000041828 */
[-C--:B------:R-:W-:Y:S01]  /*64f0*/  HMMA.16816.F32.BF16 R40, R4, R22.reuse, R244 ;  /* 0x000000160428723c */ /* 0x080fe200000418f4 */
[----:B------:R-:W-:Y:S06]  /*6500*/  LDSM.16.M88.4 R4, [R230+0x6000] ;  /* 0x00600000e604783b */ /* 0x000fec0000000200 */
[----:B------:R-:W-:Y:S01]  /*6510*/  IMAD.MOV.U32 R244, RZ, RZ, R166 ;  /* 0x000000fffff47224 */ /* 0x000fe200078e00a6 */
[----:B------:R-:W-:Y:S01]  /*6520*/  HMMA.16816.F32.BF16 R32, R8, R22, R32 ;  /* 0x000000160820723c */ /* 0x000fe20000041820 */
[----:B------:R-:W1:Y:S01]  /*6530*/  LDSM.16.M88.4 R20, [R229+0x2000] ;  /* 0x00200000e514783b */ /* 0x000e620000000200 */
[----:B------:R-:W-:Y:S01]  /*6540*/  IMAD.MOV.U32 R245, RZ, RZ, R165 ;  /* 0x000000fffff57224 */ /* 0x000fe200078e00a5 */
[----:B------:R-:W-:Y:S01]  /*6550*/  MOV R247, R160 ;  /* 0x000000a000f77202 */ /* 0x000fe20000000f00 */
[----:B------:R-:W-:-:S04]  /*6560*/  IMAD.MOV.U32 R246, RZ, RZ, R161 ;  /* 0x000000fffff67224 */ /* 0x000fc800078e00a1 */
[----:B------:R-:W-:Y:S01]  /*6570*/  MOV R25, R36 ;  /* 0x0000002400197202 */ /* 0x000fe20000000f00 */
[----:B------:R-:W-:Y:S02]  /*6580*/  IMAD.MOV.U32 R24, RZ, RZ, R37 ;  /* 0x000000ffff187224 */ /* 0x000fe400078e0025 */
[----:B------:R-:W-:Y:S02]  /*6590*/  IMAD.MOV.U32 R19, RZ, RZ, R38 ;  /* 0x000000ffff137224 */ /* 0x000fe400078e0026 */
[----:B------:R-:W-:Y:S02]  /*65a0*/  IMAD.MOV.U32 R14, RZ, RZ, R39 ;  /* 0x000000ffff0e7224 */ /* 0x000fe400078e0027 */
[----:B------:R-:W-:Y:S01]  /*65b0*/  HMMA.16816.F32.BF16 R36, R8, R26, R220 ;  /* 0x0000001a0824723c */ /* 0x000fe200000418dc */
[----:B------:R-:W2:Y:S07]  /*65c0*/  LDSM.16.M88.4 R8, [R230+0x4000] ;  /* 0x00400000e608783b */ /* 0x000eae0000000200 */
[C---:B-1----:R-:W-:Y:S08]  /*65d0*/  HMMA.16816.F32.BF16 R220, R4.reuse, R22, R244 ;  /* 0x0000001604dc723c */ /* 0x042ff000000418f4 */
[-C--:B------:R-:W-:Y:S08]  /*65e0*/  HMMA.16816.F32.BF16 R208, R4, R20.reuse, R208 ;  /* 0x0000001404d0723c */ /* 0x080ff000000418d0 */
[----:B--2---:R-:W-:Y:S01]  /*65f0*/  HMMA.16816.F32.BF16 R216, R8, R20, R28 ;  /* 0x0000001408d8723c */ /* 0x004fe2000004181c */
[----:B------:R-:W1:Y:S07]  /*6600*/  LDSM.16.M88.4 R28, [R229+0x2800] ;  /* 0x00280000e51c783b */ /* 0x000e6e0000000200 */
[----:B------:R-:W-:-:S02]  /*6610*/  IMAD.MOV.U32 R166, RZ, RZ, R220 ;  /* 0x000000ffffa67224 */ /* 0x000fc400078e00dc */
[----:B------:R-:W-:Y:S02]  /*6620*/  IMAD.MOV.U32 R165, RZ, RZ, R221 ;  /* 0x000000ffffa57224 */ /* 0x000fe400078e00dd */
[----:B------:R-:W-:Y:S02]  /*6630*/  IMAD.MOV.U32 R161, RZ, RZ, R222 ;  /* 0x000000ffffa17224 */ /* 0x000fe400078e00de */
[----:B------:R-:W-:Y:S02]  /*6640*/  IMAD.MOV.U32 R160, RZ, RZ, R223 ;  /* 0x000000ffffa07224 */ /* 0x000fe400078e00df */
[----:B------:R-:W-:Y:S01]  /*6650*/  HMMA.16816.F32.BF16 R220, R8, R22, R212 ;  /* 0x0000001608dc723c */ /* 0x000fe200000418d4 */
[----:B------:R-:W2:Y:S07]  /*6660*/  LDSM.16.M88.4 R20, [R229+0x3800] ;  /* 0x00380000e514783b */ /* 0x000eae0000000200 */
[-C--:B-1----:R-:W-:Y:S07]  /*6670*/  HMMA.16816.F32.BF16 R212, R4, R28.reuse, R48 ;  /* 0x0000001c04d4723c */ /* 0x082fee0000041830 */
[----:B------:R-:W-:Y:S01]  /*6680*/  IMAD.MOV.U32 R48, RZ, RZ, R25 ;  /* 0x000000ffff307224 */ /* 0x000fe200078e0019 */
[----:B------:R-:W-:Y:S01]  /*6690*/  HMMA.16816.F32.BF16 R244, R8, R28, R64 ;  /* 0x0000001c08f4723c */ /* 0x000fe20000041840 */
[----:B------:R-:W-:Y:S01]  /*66a0*/  IMAD.MOV.U32 R49, RZ, RZ, R24 ;  /* 0x000000ffff317224 */ /* 0x000fe200078e0018 */
[----:B------:R-:W-:Y:S01]  /*66b0*/  MOV R50, R19 ;  /* 0x0000001300327202 */ /* 0x000fe20000000f00 */
[----:B------:R-:W1:Y:S01]  /*66c0*/  LDSM.16.M88.4 R24, [R229+0x3000] ;  /* 0x00300000e518783b */ /* 0x000e620000000200 */
[----:B------:R-:W-:-:S03]  /*66d0*/  IMAD.MOV.U32 R51, RZ, RZ, R14 ;  /* 0x000000ffff337224 */ /* 0x000fc600078e000e */
[----:B------:R-:W-:Y:S01]  /*66e0*/  IMAD.MOV.U32 R28, RZ, RZ, R13 ;  /* 0x000000ffff1c7224 */ /* 0x000fe200078e000d */
[----:B------:R-:W-:Y:S01]  /*66f0*/  HMMA.16816.F32.BF16 R248, R4, R30, R60 ;  /* 0x0000001e04f8723c */ /* 0x000fe2000004183c */
[----:B------:R-:W-:-:S07]  /*6700*/  IMAD.MOV.U32 R29, RZ, RZ, R12 ;  /* 0x000000ffff1d7224 */ /* 0x000fce00078e000c */
[C---:B------:R-:W-:Y:S07]  /*6710*/  HMMA.16816.F32.BF16 R64, R8.reuse, R30, R56 ;  /* 0x0000001e0840723c */ /* 0x040fee0000041838 */
[----:B------:R-:W-:Y:S01]  /*6720*/  IMAD.MOV.U32 R30, RZ, RZ, R2 ;  /* 0x000000ffff1e7224 */ /* 0x000fe200078e0002 */
[----:B--2---:R-:W-:Y:S01]  /*6730*/  HMMA.16816.F32.BF16 R32, R8, R22, R32 ;  /* 0x000000160820723c */ /* 0x004fe20000041820 */
[----:B------:R-:W-:-:S07]  /*6740*/  IMAD.MOV.U32 R31, RZ, RZ, R0 ;  /* 0x000000ffff1f7224 */ /* 0x000fce00078e0000 */
[-C--:B-1----:R-:W-:Y:S08]  /*6750*/  HMMA.16816.F32.BF16 R60, R8, R24.reuse, R52 ;  /* 0x00000018083c723c */ /* 0x082ff00000041834 */
[C---:B------:R-:W-:Y:S07]  /*6760*/  HMMA.16816.F32.BF16 R56, R4.reuse, R24, R44 ;  /* 0x000000180438723c */ /* 0x040fee000004182c */
[----:B------:R-:W-:Y:S01]  /*6770*/  MOV R24, R166 ;  /* 0x000000a600187202 */ /* 0x000fe20000000f00 */
[----:B------:R-:W-:Y:S01]  /*6780*/  HMMA.16816.F32.BF16 R28, R4, R26, R28 ;  /* 0x0000001a041c723c */ /* 0x000fe2000004181c */
[----:B------:R-:W-:-:S07]  /*6790*/  IMAD.MOV.U32 R25, RZ, RZ, R165 ;  /* 0x000000ffff197224 */ /* 0x000fce00078e00a5 */
[C---:B------:R-:W-:Y:S08]  /*67a0*/  HMMA.16816.F32.BF16 R52, R4.reuse, R22, R40 ;  /* 0x000000160434723c */ /* 0x040ff00000041828 */
[----:B------:R-:W-:Y:S01]  /*67b0*/  HMMA.16816.F32.BF16 R44, R4, R20, R48 ;  /* 0x00000014042c723c */ /* 0x000fe20000041830 */
[----:B------:R-:W-:Y:S07]  /*67c0*/  LDSM.16.M88.4 R4, [R231+0x6000] ;  /* 0x00600000e704783b */ /* 0x000fee0000000200 */
[----:B------:R-:W-:Y:S01]  /*67d0*/  HMMA.16816.F32.BF16 R40, R8, R26, R36 ;  /* 0x0000001a0828723c */ /* 0x000fe20000041824 */
[----:B------:R-:W-:Y:S01]  /*67e0*/  IMAD.MOV.U32 R13, RZ, RZ, R28 ;  /* 0x000000ffff0d7224 */ /* 0x000fe200078e001c */
[----:B------:R-:W-:Y:S01]  /*67f0*/  MOV R12, R29 ;  /* 0x0000001d000c7202 */ /* 0x000fe20000000f00 */
[----:B------:R-:W-:-:S02]  /*6800*/  IMAD.MOV.U32 R2, RZ, RZ, R30 ;  /* 0x000000ffff027224 */ /* 0x000fc400078e001e */
[----:B------:R-:W-:Y:S02]  /*6810*/  IMAD.MOV.U32 R0, RZ, RZ, R31 ;  /* 0x000000ffff007224 */ /* 0x000fe400078e001f */
[----:B------:R-:W-:Y:S01]  /*6820*/  IMAD.MOV.U32 R26, RZ, RZ, R161 ;  /* 0x000000ffff1a7224 */ /* 0x000fe200078e00a1 */
[----:B------:R-:W-:Y:S01]  /*6830*/  HMMA.16816.F32.BF16 R36, R8, R20, R204 ;  /* 0x000000140824723c */ /* 0x000fe200000418cc */
[----:B------:R-:W1:Y:S01]  /*6840*/  LDSM.16.M88.4 R20, [R238] ;  /* 0x00000000ee14783b */ /* 0x000e620000000200 */
[----:B------:R-:W-:-:S03]  /*6850*/  IMAD.MOV.U32 R27, RZ, RZ, R160 ;  /* 0x000000ffff1b7224 */ /* 0x000fc600078e00a0 */
[----:B------:R-:W2:Y:S03]  /*6860*/  LDSM.16.M88.4 R8, [R231+0x4000] ;  /* 0x00400000e708783b */ /* 0x000ea60000000200 */
[----:B------:R-:W-:Y:S02]  /*6870*/  IMAD.MOV.U32 R29, RZ, RZ, R44 ;  /* 0x000000ffff1d7224 */ /* 0x000fe400078e002c */
[----:B------:R-:W-:Y:S02]  /*6880*/  IMAD.MOV.U32 R28, RZ, RZ, R45 ;  /* 0x000000ffff1c7224 */ /* 0x000fe400078e002d */
[----:B------:R-:W-:Y:S02]  /*6890*/  IMAD.MOV.U32 R205, RZ, RZ, R29 ;  /* 0x000000ffffcd7224 */ /* 0x000fe400078e001d */
[----:B------:R-:W-:Y:S02]  /*68a0*/  IMAD.MOV.U32 R206, RZ, RZ, R28 ;  /* 0x000000ffffce7224 */ /* 0x000fe400078e001c */
[----:B------:R-:W3:Y:S01]  /*68b0*/  LDSM.16.M88.4 R28, [R237] ;  /* 0x00000000ed1c783b */ /* 0x000ee20000000200 */
[----:B------:R-:W-:-:S02]  /*68c0*/  IMAD.MOV.U32 R14, RZ, RZ, R46 ;  /* 0x000000ffff0e7224 */ /* 0x000fc400078e002e */
[----:B------:R-:W-:Y:S02]  /*68d0*/  IMAD.MOV.U32 R19, RZ, RZ, R47 ;  /* 0x000000ffff137224 */ /* 0x000fe400078e002f */
[----:B------:R-:W-:Y:S01]  /*68e0*/  IMAD.MOV.U32 R207, RZ, RZ, R14 ;  /* 0x000000ffffcf7224 */ /* 0x000fe200078e000e */
[C---:B-1----:R-:W-:Y:S08]  /*68f0*/  HMMA.16816.F32.BF16 R24, R4.reuse, R22, R24 ;  /* 0x000000160418723c */ /* 0x042ff00000041818 */
[-C--:B------:R-:W-:Y:S08]  /*6900*/  HMMA.16816.F32.BF16 R48, R4, R20.reuse, R208 ;  /* 0x000000140430723c */ /* 0x080ff000000418d0 */
[C---:B--2---:R-:W-:Y:S08]  /*6910*/  HMMA.16816.F32.BF16 R44, R8.reuse, R20, R216 ;  /* 0x00000014082c723c */ /* 0x044ff000000418d8 */
[----:B------:R-:W-:Y:S01]  /*6920*/  MOV R21, R25 ;  /* 0x0000001900157202 */ /* 0x000fe20000000f00 */
[----:B------:R-:W-:Y:S01]  /*6930*/  IMAD.MOV.U32 R20, RZ, RZ, R26 ;  /* 0x000000ffff147224 */ /* 0x000fe200078e001a */
[----:B---3--:R-:W-:Y:S01]  /*6940*/  HMMA.16816.F32.BF16 R244, R8, R28, R244 ;  /* 0x0000001c08f4723c */ /* 0x008fe200000418f4 */
[----:B------:R-:W-:-:S02]  /*6950*/  IMAD.MOV.U32 R14, RZ, RZ, R24 ;  /* 0x000000ffff0e7224 */ /* 0x000fc400078e0018 */
[----:B------:R-:W-:Y:S02]  /*6960*/  IMAD.MOV.U32 R242, RZ, RZ, R27 ;  /* 0x000000fffff27224 */ /* 0x000fe400078e001b */
[----:B------:R-:W1:Y:S03]  /*6970*/  LDSM.16.M88.4 R24, [R236] ;  /* 0x00000000ec18783b */ /* 0x000e660000000200 */
[----:B------:R-:W-:Y:S07]  /*6980*/  HMMA.16816.F32.BF16 R216, R4, R28, R212 ;  /* 0x0000001c04d8723c */ /* 0x000fee00000418d4 */
[----:B------:R-:W-:Y:S01]  /*6990*/  IMAD.MOV.U32 R28, RZ, RZ, R21 ;  /* 0x000000ffff1c7224 */ /* 0x000fe200078e0015 */
[----:B------:R-:W-:Y:S01]  /*69a0*/  HMMA.16816.F32.BF16 R208, R8, R22, R220 ;  /* 0x0000001608d0723c */ /* 0x000fe200000418dc */
[----:B------:R-:W-:-:S07]  /*69b0*/  IMAD.MOV.U32 R29, RZ, RZ, R20 ;  /* 0x000000ffff1d7224 */ /* 0x000fce00078e0014 */
[-C--:B------:R-:W-:Y:S07]  /*69c0*/  HMMA.16816.F32.BF16 R20, R4, R30.reuse, R248 ;  /* 0x0000001e0414723c */ /* 0x080fee00000418f8 */
[----:B------:R-:W-:Y:S01]  /*69d0*/  IMAD.MOV.U32 R248, RZ, RZ, R205 ;  /* 0x000000fffff87224 */ /* 0x000fe200078e00cd */
[----:B------:R-:W-:Y:S01]  /*69e0*/  HMMA.16816.F32.BF16 R220, R8, R30, R64 ;  /* 0x0000001e08dc723c */ /* 0x000fe20000041840 */
[----:B------:R-:W-:Y:S02]  /*69f0*/  IMAD.MOV.U32 R249, RZ, RZ, R206 ;  /* 0x000000fffff97224 */ /* 0x000fe400078e00ce */
[----:B------:R-:W-:-:S02]  /*6a00*/  IMAD.MOV.U32 R250, RZ, RZ, R207 ;  /* 0x000000fffffa7224 */ /* 0x000fc400078e00cf */
[----:B------:R-:W-:Y:S02]  /*6a10*/  IMAD.MOV.U32 R251, RZ, RZ, R19 ;  /* 0x000000fffffb7224 */ /* 0x000fe400078e0013 */
[----:B------:R-:W-:Y:S01]  /*6a20*/  MOV R67, R14 ;  /* 0x0000000e00437202 */ /* 0x000fe20000000f00 */
[----:B-1----:R-:W-:Y:S08]  /*6a30*/  HMMA.16816.F32.BF16 R212, R8, R24, R60 ;  /* 0x0000001808d4723c */ /* 0x002ff0000004183c */
[----:B------:R-:W-:Y:S01]  /*6a40*/  IMAD.MOV.U32 R166, RZ, RZ, R20 ;  /* 0x000000ffffa67224 */ /* 0x000fe200078e0014 */
[----:B------:R-:W-:Y:S01]  /*6a50*/  MOV R165, R21 ;  /* 0x0000001500a57202 */ /* 0x000fe20000000f00 */
[----:B------:R-:W-:-:S02]  /*6a60*/  IMAD.MOV.U32 R161, RZ, RZ, R22 ;  /* 0x000000ffffa17224 */ /* 0x000fc400078e0016 */
[----:B------:R-:W-:Y:S01]  /*6a70*/  IMAD.MOV.U32 R160, RZ, RZ, R23 ;  /* 0x000000ffffa07224 */ /* 0x000fe200078e0017 */
[----:B------:R-:W-:Y:S01]  /*6a80*/  HMMA.16816.F32.BF16 R204, R4, R24, R56 ;  /* 0x0000001804cc723c */ /* 0x000fe20000041838 */
[----:B------:R-:W1:Y:S01]  /*6a90*/  LDSM.16.M88.4 R20, [R235] ;  /* 0x00000000eb14783b */ /* 0x000e620000000200 */
[----:B------:R-:W-:Y:S02]  /*6aa0*/  IMAD.MOV.U32 R60, RZ, RZ, R13 ;  /* 0x000000ffff3c7224 */ /* 0x000fe400078e000d */
[----:B------:R-:W-:Y:S02]  /*6ab0*/  IMAD.MOV.U32 R61, RZ, RZ, R12 ;  /* 0x000000ffff3d7224 */ /* 0x000fe400078e000c */
[----:B------:R-:W-:Y:S02]  /*6ac0*/  IMAD.MOV.U32 R62, RZ, RZ, R2 ;  /* 0x000000ffff3e7224 */ /* 0x000fe400078e0002 */
[----:B------:R-:W-:-:S07]  /*6ad0*/  IMAD.MOV.U32 R63, RZ, RZ, R0 ;  /* 0x000000ffff3f7224 */ /* 0x000fce00078e0000 */
[C---:B------:R-:W-:Y:S11]  /*6ae0*/  HMMA.16816.F32.BF16 R60, R4.reuse, R26, R60 ;  /* 0x0000001a043c723c */ /* 0x040ff6000004183c */
[----:B------:R-:W-:Y:S11]  /*6af0*/  @!UPT UIADD3 URZ, URZ, URZ, URZ ;  /* 0x0000003f3f3ff290 */ /* 0x000ff6000fffe03f */
[----:B------:R-:W-:Y:S02]  /*6b00*/  @!UPT UIADD3 URZ, URZ, URZ, URZ ;  /* 0x0000003f3f3ff290 */ /* 0x000fe4000fffe03f */
[----:B------:R-:W-:Y:S01]  /*6b10*/  IMAD.MOV.U32 R13, RZ, RZ, R60 ;  /* 0x000000ffff0d7224 */ /* 0x000fe200078e003c */
[----:B------:R-:W-:Y:S01]  /*6b20*/  MOV R2, R62 ;  /* 0x0000003e00027202 */ /* 0x000fe20000000f00 */
[----:B-1----:R-:W-:Y:S01]  /*6b30*/  HMMA.16816.F32.BF16 R56, R4, R20, R248 ;  /* 0x000000140438723c */ /* 0x002fe200000418f8 */
[----:B------:R-:W-:Y:S02]  /*6b40*/  IMAD.MOV.U32 R12, RZ, RZ, R61 ;  /* 0x000000ffff0c7224 */ /* 0x000fe400078e003d */
[----:B------:R-:W-:-:S05]  /*6b50*/  IMAD.MOV.U32 R0, RZ, RZ, R63 ;  /* 0x000000ffff007224 */ /* 0x000fca00078e003f */
[----:B------:R-:W-:Y:S01]  /*6b60*/  HMMA.16816.F32.BF16 R248, R4, R22, R52 ;  /* 0x0000001604f8723c */ /* 0x000fe20000041834 */
[----:B------:R-:W-:Y:S06]  /*6b70*/  LDSM.16.M88.4 R4, [R233+0x6000] ;  /* 0x00600000e904783b */ /* 0x000fec0000000200 */
[----:B------:R-:W-:Y:S01]  /*6b80*/  IMAD.MOV.U32 R52, RZ, RZ, R67 ;  /* 0x000000ffff347224 */ /* 0x000fe200078e0043 */
[----:B------:R-:W-:Y:S01]  /*6b90*/  HMMA.16816.F32.BF16 R60, R8, R20, R36 ;  /* 0x00000014083c723c */ /* 0x000fe20000041824 */
[----:B------:R-:W-:Y:S01]  /*6ba0*/  MOV R53, R28 ;  /* 0x0000001c00357202 */ /* 0x000fe20000000f00 */
[----:B------:R-:W-:-:S02]  /*6bb0*/  IMAD.MOV.U32 R54, RZ, RZ, R29 ;  /* 0x000000ffff367224 */ /* 0x000fc400078e001d */
[----:B------:R-:W-:Y:S01]  /*6bc0*/  LDSM.16.M88.4 R28, [R228+0x2800] ;  /* 0x00280000e41c783b */ /* 0x000fe20000000200 */
[----:B------:R-:W-:-:S03]  /*6bd0*/  IMAD.MOV.U32 R55, RZ, RZ, R242 ;  /* 0x000000ffff377224 */ /* 0x000fc600078e00f2 */
[C---:B------:R-:W-:Y:S01]  /*6be0*/  HMMA.16816.F32.BF16 R64, R8.reuse, R26, R40 ;  /* 0x0000001a0840723c */ /* 0x040fe20000041828 */
[----:B------:R-:W-:Y:S02]  /*6bf0*/  IMAD.MOV.U32 R25, RZ, RZ, R56 ;  /* 0x000000ffff197224 */ /* 0x000fe400078e0038 */
[----:B------:R-:W-:Y:S02]  /*6c00*/  IMAD.MOV.U32 R24, RZ, RZ, R57 ;  /* 0x000000ffff187224 */ /* 0x000fe400078e0039 */
[----:B------:R-:W-:Y:S02]  /*6c10*/  IMAD.MOV.U32 R19, RZ, RZ, R58 ;  /* 0x000000ffff137224 */ /* 0x000fe400078e003a */
[----:B------:R-:W-:Y:S01]  /*6c20*/  IMAD.MOV.U32 R14, RZ, RZ, R59 ;  /* 0x000000ffff0e7224 */ /* 0x000fe200078e003b */
[----:B------:R-:W-:Y:S01]  /*6c30*/  HMMA.16816.F32.BF16 R32, R8, R22, R32 ;  /* 0x000000160820723c */ /* 0x000fe20000041820 */
[----:B------:R-:W1:Y:S04]  /*6c40*/  LDSM.16.M88.4 R20, [R228+0x2000] ;  /* 0x00200000e414783b */ /* 0x000e680000000200 */
[----:B------:R-:W2:Y:S03]  /*6c50*/  LDSM.16.M88.4 R8, [R233+0x4000] ;  /* 0x00400000e908783b */ /* 0x000ea60000000200 */
[-C--:B-1----:R-:W-:Y:S08]  /*6c60*/  HMMA.16816.F32.BF16 R56, R4, R20.reuse, R48 ;  /* 0x000000140438723c */ /* 0x082ff00000041830 */
[----:B--2---:R-:W-:Y:S07]  /*6c70*/  HMMA.16816.F32.BF16 R36, R8, R20, R44 ;  /* 0x000000140824723c */ /* 0x004fee000004182c */
[----:B------:R-:W-:Y:S01]  /*6c80*/  IMAD.MOV.U32 R20, RZ, RZ, R166 ;  /* 0x000000ffff147224 */ /* 0x000fe200078e00a6 */
[----:B------:R-:W-:Y:S01]  /*6c90*/  HMMA.16816.F32.BF16 R52, R4, R22, R52 ;  /* 0x000000160434723c */ /* 0x000fe20000041834 */
[----:B------:R-:W-:-:S07]  /*6ca0*/  IMAD.MOV.U32 R21, RZ, RZ, R165 ;  /* 0x000000ffff157224 */ /* 0x000fce00078e00a5 */
[C---:B------:R-:W-:Y:S07]  /*6cb0*/  HMMA.16816.F32.BF16 R44, R8.reuse, R22, R208 ;  /* 0x00000016082c723c */ /* 0x040fee00000418d0 */
[----:B------:R-:W-:Y:S01]  /*6cc0*/  IMAD.MOV.U32 R22, RZ, RZ, R161 ;  /* 0x000000ffff167224 */ /* 0x000fe200078e00a1 */
[----:B------:R-:W-:Y:S01]  /*6cd0*/  MOV R208, R25 ;  /* 0x0000001900d07202 */ /* 0x000fe20000000f00 */
[----:B------:R-:W-:Y:S01]  /*6ce0*/  IMAD.MOV.U32 R23, RZ, RZ, R160 ;  /* 0x000000ffff177224 */ /* 0x000fe200078e00a0 */
[----:B------:R-:W-:Y:S01]  /*6cf0*/  HMMA.16816.F32.BF16 R40, R8, R28, R244 ;  /* 0x0000001c0828723c */ /* 0x000fe200000418f4 */
[----:B------:R-:W-:-:S02]  /*6d00*/  IMAD.MOV.U32 R209, RZ, RZ, R24 ;  /* 0x000000ffffd17224 */ /* 0x000fc400078e0018 */
[----:B------:R-:W1:Y:S01]  /*6d10*/  LDSM.16.M88.4 R24, [R228+0x3000] ;  /* 0x00300000e418783b */ /* 0x000e620000000200 */
[----:B------:R-:W-:Y:S02]  /*6d20*/  IMAD.MOV.U32 R210, RZ, RZ, R19 ;  /* 0x000000ffffd27224 */ /* 0x000fe400078e0013 */
[----:B------:R-:W-:Y:S02]  /*6d30*/  IMAD.MOV.U32 R211, RZ, RZ, R14 ;  /* 0x000000ffffd37224 */ /* 0x000fe400078e000e */
[C---:B------:R-:W-:Y:S01]  /*6d40*/  HMMA.16816.F32.BF16 R244, R4.reuse, R30, R20 ;  /* 0x0000001e04f4723c */ /* 0x040fe20000041814 */
[----:B------:R-:W2:Y:S07]  /*6d50*/  LDSM.16.M88.4 R20, [R228+0x3800] ;  /* 0x00380000e414783b */ /* 0x000eae0000000200 */
[----:B------:R-:W-:Y:S08]  /*6d60*/  HMMA.16816.F32.BF16 R48, R4, R28, R216 ;  /* 0x0000001c0430723c */ /* 0x000ff000000418d8 */
[----:B------:R-:W-:Y:S07]  /*6d70*/  HMMA.16816.F32.BF16 R216, R8, R30, R220 ;  /* 0x0000001e08d8723c */ /* 0x000fee00000418dc */
[----:B------:R-:W-:Y:S01]  /*6d80*/  IMAD.MOV.U32 R220, RZ, RZ, R13 ;  /* 0x000000ffffdc7224 */ /* 0x000fe200078e000d */
[----:B------:R-:W-:Y:S01]  /*6d90*/  MOV R223, R0 ;  /* 0x0000000000df7202 */ /* 0x000fe20000000f00 */
[----:B------:R-:W-:-:S02]  /*6da0*/  IMAD.MOV.U32 R221, RZ, RZ, R12 ;  /* 0x000000ffffdd7224 */ /* 0x000fc400078e000c */
[----:B------:R-:W-:Y:S01]  /*6db0*/  IMAD.MOV.U32 R222, RZ, RZ, R2 ;  /* 0x000000ffffde7224 */ /* 0x000fe200078e0002 */
[C---:B-1----:R-:W-:Y:S08]  /*6dc0*/  HMMA.16816.F32.BF16 R28, R4.reuse, R24, R204 ;  /* 0x00000018041c723c */ /* 0x042ff000000418cc */
[C---:B------:R-:W-:Y:S08]  /*6dd0*/  HMMA.16816.F32.BF16 R220, R4.reuse, R26, R220 ;  /* 0x0000001a04dc723c */ /* 0x040ff000000418dc */
[C---:B--2---:R-:W-:Y:S08]  /*6de0*/  HMMA.16816.F32.BF16 R204, R4.reuse, R20, R208 ;  /* 0x0000001404cc723c */ /* 0x044ff000000418d0 */
[----:B------:R-:W-:Y:S08]  /*6df0*/  HMMA.16816.F32.BF16 R4, R4, R22, R248 ;  /* 0x000000160404723c */ /* 0x000ff000000418f8 */
[C---:B------:R-:W-:Y:S08]  /*6e00*/  HMMA.16816.F32.BF16 R212, R8.reuse, R24, R212 ;  /* 0x0000001808d4723c */ /* 0x040ff000000418d4 */
[----:B------:R-:W-:Y:S01]  /*6e10*/  HMMA.16816.F32.BF16 R248, R8, R20, R60 ;  /* 0x0000001408f8723c */ /* 0x000fe2000004183c */
        /* <DEDUP_REMOVED lines=8> */
[----:B------:R-:W-:-:S05]  /*6ea0*/  IMAD.MOV.U32 R12, RZ, RZ, R4 ;  /* 0x000000ffff0c7224 */ /* 0x000fca00078e0004 */
[----:B------:R-:W-:Y:S01]  /*6eb0*/  HMMA.16816.F32.BF16 R4, R8, R22, R32 ;  /* 0x000000160804723c */ /* 0x000fe20000041820 */
[----:B------:R-:W-:Y:S04]  /*6ec0*/  LDSM.16.M88.4 R20, [R227+0x2000] ;  /* 0x00200000e314783b */ /* 0x000fe80000000200 */
[----:B------:R-:W1:Y:S11]  /*6ed0*/  LDSM.16.M88.4 R8, [R232+0x4000] ;  /* 0x00400000e808783b */ /* 0x000e760000000200 */
[----:B------:R-:W-:Y:S08]  /*6ee0*/  @!UPT UIADD3 URZ, URZ, URZ, URZ ;  /* 0x0000003f3f3ff290 */ /* 0x000ff0000fffe03f */
[----:B------:R-:W-:Y:S02]  /*6ef0*/  IMAD.MOV.U32 R24, RZ, RZ, R4 ;  /* 0x000000ffff187224 */ /* 0x000fe400078e0004 */
[----:B------:R-:W-:Y:S02]  /*6f00*/  IMAD.MOV.U32 R242, RZ, RZ, R5 ;  /* 0x000000fffff27224 */ /* 0x000fe400078e0005 */
[----:B------:R-:W-:Y:S02]  /*6f10*/  IMAD.MOV.U32 R2, RZ, RZ, R6 ;  /* 0x000000ffff027224 */ /* 0x000fe400078e0006 */
[----:B------:R-:W-:Y:S02]  /*6f20*/  IMAD.MOV.U32 R0, RZ, RZ, R7 ;  /* 0x000000ffff007224 */ /* 0x000fe400078e0007 */
[----:B------:R-:W2:Y:S01]  /*6f30*/  LDSM.16.M88.4 R4, [R232+0x6000] ;  /* 0x00600000e804783b */ /* 0x000ea20000000200 */
[-C--:B-1----:R-:W-:Y:S08]  /*6f40*/  HMMA.16816.F32.BF16 R60, R8, R20.reuse, R36 ;  /* 0x00000014083c723c */ /* 0x082ff00000041824 */
[C---:B--2---:R-:W-:Y:S07]  /*6f50*/  HMMA.16816.F32.BF16 R64, R4.reuse, R20, R56 ;  /* 0x000000140440723c */ /* 0x044fee0000041838 */
[----:B------:R-:W-:Y:S01]  /*6f60*/  IMAD.MOV.U32 R59, RZ, RZ, R24 ;  /* 0x000000ffff3b7224 */ /* 0x000fe200078e0018 */
[-C--:B------:R-:W-:Y:S01]  /*6f70*/  HMMA.16816.F32.BF16 R204, R4, R22.reuse, R52 ;  /* 0x0000001604cc723c */ /* 0x080fe20000041834 */
[----:B------:R-:W1:Y:S07]  /*6f80*/  LDSM.16.M88.4 R24, [R227+0x2800] ;  /* 0x00280000e318783b */ /* 0x000e6e0000000200 */
[----:B------:R-:W-:Y:S01]  /*6f90*/  HMMA.16816.F32.BF16 R52, R8, R22, R44 ;  /* 0x000000160834723c */ /* 0x000fe2000004182c */
[----:B------:R-:W2:Y:S07]  /*6fa0*/  LDSM.16.M88.4 R20, [R227+0x3000] ;  /* 0x00300000e314783b */ /* 0x000eae0000000200 */
[C---:B-1----:R-:W-:Y:S08]  /*6fb0*/  HMMA.16816.F32.BF16 R32, R4.reuse, R24, R48 ;  /* 0x000000180420723c */ /* 0x042ff00000041830 */
[----:B------:R-:W-:Y:S07]  /*6fc0*/  HMMA.16816.F32.BF16 R48, R4, R26, R244 ;  /* 0x0000001a0430723c */ /* 0x000fee00000418f4 */
[----:B------:R-:W-:Y:S01]  /*6fd0*/  IMAD.MOV.U32 R246, RZ, RZ, R2 ;  /* 0x000000fffff67224 */ /* 0x000fe200078e0002 */
[----:B------:R-:W-:Y:S01]  /*6fe0*/  HMMA.16816.F32.BF16 R40, R8, R24, R40 ;  /* 0x000000180828723c */ /* 0x000fe20000041828 */
[----:B------:R-:W1:Y:S01]  /*6ff0*/  S2R R2, SR_TID.X ;  /* 0x0000000000027919 */ /* 0x000e620000002100 */
[----:B------:R-:W-:Y:S01]  /*7000*/  IMAD.MOV.U32 R247, RZ, RZ, R0 ;  /* 0x000000fffff77224 */ /* 0x000fe200078e0000 */
[----:B------:R-:W-:Y:S01]  /*7010*/  IADD3 R0, R252, -0x2, RZ ;  /* 0xfffffffefc007810 */ /* 0x000fe20007ffe0ff */
[----:B------:R-:W-:Y:S01]  /*7020*/  IMAD.MOV.U32 R245, RZ, RZ, R242 ;  /* 0x000000fffff57224 */ /* 0x000fe200078e00f2 */
[----:B------:R-:W-:-:S03]  /*7030*/  MOV R244, R59 ;  /* 0x0000003b00f47202 */ /* 0x000fc60000000f00 */
[C---:B------:R-:W-:Y:S08]  /*7040*/  HMMA.16816.F32.BF16 R24, R8.reuse, R26, R216 ;  /* 0x0000001a0818723c */ /* 0x040ff000000418d8 */
[-C--:B--2---:R-:W-:Y:S08]  /*7050*/  HMMA.16816.F32.BF16 R36, R8, R20.reuse, R212 ;  /* 0x000000140824723c */ /* 0x084ff000000418d4 */
[----:B------:R-:W-:Y:S01]  /*7060*/  HMMA.16816.F32.BF16 R28, R4, R20, R28 ;  /* 0x00000014041c723c */ /* 0x000fe2000004181c */
[----:B-1----:R-:W-:-:S05]  /*7070*/  IMAD.SHL.U32 R2, R2, 0x2, RZ ;  /* 0x0000000202027824 */ /* 0x002fca00078e00ff */
[----:B------:R-:W-:Y:S02]  /*7080*/  LOP3.LUT R2, R2, 0x6, RZ, 0xc0, !PT ;  /* 0x0000000602027812 */ /* 0x000fe400078ec0ff */
[----:B------:R-:W-:Y:S03]  /*7090*/  HMMA.16816.F32.BF16 R56, R4, R22, R220 ;  /* 0x000000160438723c */ /* 0x000fe600000418dc */
[----:B------:R-:W-:-:S05]  /*70a0*/  IMAD R0, R0, 0x40, R2 ;  /* 0x0000004000007824 */ /* 0x000fca00078e0202 */
[C---:B------:R-:W-:Y:S01]  /*70b0*/  ISETP.GE.AND P2, PT, R0.reuse, R17, PT ;  /* 0x000000110000720c */ /* 0x040fe20003f46270 */
[----:B------:R-:W-:Y:S01]  /*70c0*/  HMMA.16816.F32.BF16 R20, R8, R22, R208 ;  /* 0x000000160814723c */ /* 0x000fe200000418d0 */
[C---:B------:R-:W-:Y:S02]  /*70d0*/  IADD3 R2, R0.reuse, 0x1, RZ ;  /* 0x0000000100027810 */ /* 0x040fe40007ffe0ff */
[----:B------:R-:W-:Y:S02]  /*70e0*/  ISETP.GE.AND P3, PT, R0, R15, PT ;  /* 0x0000000f0000720c */ /* 0x000fe40003f66270 */
[----:B------:R-:W-:Y:S02]  /*70f0*/  FSEL R44, R60, -INF , !P2 ;  /* 0xff8000003c2c7808 */ /* 0x000fe40005000000 */
[C---:B------:R-:W-:Y:S02]  /*7100*/  ISETP.GE.AND P6, PT, R2.reuse, R17, PT ;  /* 0x000000110200720c */ /* 0x040fe40003fc6270 */
[----:B------:R-:W-:-:S02]  /*7110*/  ISETP.GE.AND P5, PT, R2, R18, PT ;  /* 0x000000120200720c */ /* 0x000fc40003fa6270 */
[C---:B------:R-:W-:Y:S02]  /*7120*/  ISETP.GE.AND P1, PT, R2.reuse, R15, PT ;  /* 0x0000000f0200720c */ /* 0x040fe40003f26270 */
[----:B------:R-:W-:Y:S02]  /*7130*/  ISETP.GE.AND P0, PT, R2, R16, PT ;  /* 0x000000100200720c */ /* 0x000fe40003f06270 */
[C---:B------:R-:W-:Y:S02]  /*7140*/  ISETP.GE.AND P4, PT, R0.reuse, R18, PT ;  /* 0x000000120000720c */ /* 0x040fe40003f86270 */
[C---:B------:R-:W-:Y:S02]  /*7150*/  ISETP.GE.AND P2, PT, R0.reuse, R16, PT ;  /* 0x000000100000720c */ /* 0x040fe40003f46270 */
[----:B------:R-:W-:Y:S02]  /*7160*/  IADD3 R2, R0, 0x8, RZ ;  /* 0x0000000800027810 */ /* 0x000fe40007ffe0ff */
[----:B------:R-:W-:-:S02]  /*7170*/  FSEL R60, R64, -INF , !P3 ;  /* 0xff800000403c7808 */ /* 0x000fc40005800000 */
[----:B------:R-:W-:Y:S02]  /*7180*/  FSEL R46, R62, -INF , !P4 ;  /* 0xff8000003e2e7808 */ /* 0x000fe40006000000 */
[----:B------:R-:W-:Y:S02]  /*7190*/  FSEL R64, R66, -INF , !P2 ;  /* 0xff80000042407808 */ /* 0x000fe40005000000 */
[----:B------:R-:W-:Y:S02]  /*71a0*/  FSEL R65, R65, -INF , !P1 ;  /* 0xff80000041417808 */ /* 0x000fe40004800000 */
[C---:B------:R-:W-:Y:S02]  /*71b0*/  ISETP.GE.AND P4, PT, R2.reuse, R17, PT ;  /* 0x000000110200720c */ /* 0x040fe40003f86270 */
[C---:B------:R-:W-:Y:S02]  /*71c0*/  ISETP.GE.AND P3, PT, R2.reuse, R18, PT ;  /* 0x000000120200720c */ /* 0x040fe40003f66270 */
[----:B------:R-:W-:-:S02]  /*71d0*/  ISETP.GE.AND P2, PT, R2, R15, PT ;  /* 0x0000000f0200720c */ /* 0x000fc40003f46270 */
[----:B------:R-:W-:Y:S02]  /*71e0*/  ISETP.GE.AND P1, PT, R2, R16, PT ;  /* 0x000000100200720c */ /* 0x000fe40003f26270 */
[----:B------:R-:W-:Y:S02]  /*71f0*/  IADD3 R2, R0, 0x9, RZ ;  /* 0x0000000900027810 */ /* 0x000fe40007ffe0ff */
[----:B------:R-:W-:Y:S02]  /*7200*/  FSEL R45, R61, -INF , !P6 ;  /* 0xff8000003d2d7808 */ /* 0x000fe40007000000 */
[----:B------:R-:W-:Y:S02]  /*7210*/  FSEL R67, R67, -INF , !P0 ;  /* 0xff80000043437808 */ /* 0x000fe40004000000 */
[----:B------:R-:W-:Y:S02]  /*7220*/  FSEL R61, R63, -INF , !P5 ;  /* 0xff8000003f3d7808 */ /* 0x000fe40006800000 */
[----:B------:R-:W-:-:S02]  /*7230*/  FSEL R52, R52, -INF , !P4 ;  /* 0xff80000034347808 */ /* 0x000fc40006000000 */
[C---:B------:R-:W-:Y:S02]  /*7240*/  ISETP.GE.AND P6, PT, R2.reuse, R17, PT ;  /* 0x000000110200720c */ /* 0x040fe40003fc6270 */
[C---:B------:R-:W-:Y:S02]  /*7250*/  ISETP.GE.AND P5, PT, R2.reuse, R18, PT ;  /* 0x000000120200720c */ /* 0x040fe40003fa6270 */
[C---:B------:R-:W-:Y:S02]  /*7260*/  ISETP.GE.AND P0, PT, R2.reuse, R15, PT ;  /* 0x0000000f0200720c */ /* 0x040fe40003f06270 */
[----:B------:R-:W-:Y:S02]  /*7270*/  ISETP.GE.AND P4, PT, R2, R16, PT ;  /* 0x000000100200720c */ /* 0x000fe40003f86270 */
        /* <DEDUP_REMOVED lines=19> */
[----:B------:R-:W-:Y:S01]  /*73b0*/  FSEL R219, R42, -INF , !P2 ;  /* 0xff8000002adb7808 */ /* 0x000fe20005000000 */
[----:B------:R-:W-:Y:S01]  /*73c0*/  IMAD.MOV.U32 R42, RZ, RZ, R252 ;  /* 0x000000ffff2a7224 */ /* 0x000fe200078e00fc */
[----:B------:R-:W-:-:S02]  /*73d0*/  FSEL R220, R32, -INF , !P1 ;  /* 0xff80000020dc7808 */ /* 0x000fc40004800000 */
[----:B------:R-:W-:Y:S01]  /*73e0*/  FSEL R242, R34, -INF , !P0 ;  /* 0xff80000022f27808 */ /* 0x000fe20004000000 */
[----:B------:R-:W-:Y:S01]  /*73f0*/  IMAD.MOV.U32 R34, RZ, RZ, R13 ;  /* 0x000000ffff227224 */ /* 0x000fe200078e000d */
[----:B------:R-:W-:Y:S02]  /*7400*/  FSEL R211, R41, -INF , !P6 ;  /* 0xff80000029d37808 */ /* 0x000fe40007000000 */
[C---:B------:R-:W-:Y:S02]  /*7410*/  ISETP.GE.AND P2, PT, R2.reuse, R17, PT ;  /* 0x000000110200720c */ /* 0x040fe40003f46270 */
[C---:B------:R-:W-:Y:S02]  /*7420*/  ISETP.GE.AND P1, PT, R2.reuse, R18, PT ;  /* 0x000000120200720c */ /* 0x040fe40003f26270 */
[C---:B------:R-:W-:Y:S02]  /*7430*/  ISETP.GE.AND P0, PT, R2.reuse, R15, PT ;  /* 0x0000000f0200720c */ /* 0x040fe40003f06270 */
[----:B------:R-:W-:-:S02]  /*7440*/  ISETP.GE.AND P6, PT, R2, R16, PT ;  /* 0x000000100200720c */ /* 0x000fc40003fc6270 */
[----:B------:R-:W-:Y:S02]  /*7450*/  IADD3 R2, R0, 0x19, RZ ;  /* 0x0000001900027810 */ /* 0x000fe40007ffe0ff */
[----:B------:R-:W-:Y:S01]  /*7460*/  FSEL R214, R43, -INF , !P5 ;  /* 0xff8000002bd67808 */ /* 0x000fe20006800000 */
[----:B------:R-:W-:Y:S01]  /*7470*/  IMAD.MOV.U32 R43, RZ, RZ, R14 ;  /* 0x000000ffff2b7224 */ /* 0x000fe200078e000e */
[----:B------:R-:W-:Y:S01]  /*7480*/  FSEL R217, R33, -INF , !P4 ;  /* 0xff80000021d97808 */ /* 0x000fe20006000000 */
[----:B------:R-:W-:Y:S01]  /*7490*/  IMAD.MOV.U32 R33, RZ, RZ, R19 ;  /* 0x000000ffff217224 */ /* 0x000fe200078e0013 */
[----:B------:R-:W-:Y:S02]  /*74a0*/  FSEL R223, R35, -INF , !P3 ;  /* 0xff80000023df7808 */ /* 0x000fe40005800000 */
[----:B------:R-:W-:Y:S01]  /*74b0*/  FSEL R205, R24, -INF , !P2 ;  /* 0xff80000018cd7808 */ /* 0x000fe20005000000 */
[----:B------:R-:W-:Y:S01]  /*74c0*/  IMAD.MOV.U32 R24, RZ, RZ, R166 ;  /* 0x000000ffff187224 */ /* 0x000fe200078e00a6 */
[----:B------:R-:W-:-:S02]  /*74d0*/  ISETP.GE.AND P4, PT, R2, R17, PT ;  /* 0x000000110200720c */ /* 0x000fc40003f86270 */
[C---:B------:R-:W-:Y:S02]  /*74e0*/  ISETP.GE.AND P3, PT, R2.reuse, R18, PT ;  /* 0x000000120200720c */ /* 0x040fe40003f66270 */
[C---:B------:R-:W-:Y:S02]  /*74f0*/  ISETP.GE.AND P5, PT, R2.reuse, R15, PT ;  /* 0x0000000f0200720c */ /* 0x040fe40003fa6270 */
[----:B------:R-:W-:Y:S02]  /*7500*/  ISETP.GE.AND P2, PT, R2, R16, PT ;  /* 0x000000100200720c */ /* 0x000fe40003f46270 */
[----:B------:R-:W-:Y:S02]  /*7510*/  IADD3 R2, R0, 0x20, RZ ;  /* 0x0000002000027810 */ /* 0x000fe40007ffe0ff */
[----:B------:R-:W-:Y:S01]  /*7520*/  FSEL R208, R26, -INF , !P1 ;  /* 0xff8000001ad07808 */ /* 0x000fe20004800000 */
[----:B------:R-:W-:Y:S01]  /*7530*/  IMAD.MOV.U32 R26, RZ, RZ, R161 ;  /* 0x000000ffff1a7224 */ /* 0x000fe200078e00a1 */
[----:B------:R-:W-:-:S02]  /*7540*/  FSEL R212, R48, -INF , !P0 ;  /* 0xff80000030d47808 */ /* 0x000fc40004000000 */
[----:B------:R-:W-:Y:S02]  /*7550*/  FSEL R222, R50, -INF , !P6 ;  /* 0xff80000032de7808 */ /* 0x000fe40007000000 */
        /* <DEDUP_REMOVED lines=8> */
[----:B------:R-:W-:Y:S02]  /*75e0*/  FSEL R32, R25, -INF , !P4 ;  /* 0xff80000019207808 */ /* 0x000fe40006000000 */
[----:B------:R-:W-:Y:S01]  /*75f0*/  FSEL R41, R27, -INF , !P3 ;  /* 0xff8000001b297808 */ /* 0x000fe20005800000 */
[----:B------:R-:W-:Y:S01]  /*7600*/  IMAD.MOV.U32 R27, RZ, RZ, R160 ;  /* 0x000000ffff1b7224 */ /* 0x000fe200078e00a0 */
[----:B------:R-:W-:Y:S02]  /*7610*/  FSEL R215, R36, -INF , !P1 ;  /* 0xff80000024d77808 */ /* 0x000fe40004800000 */
[----:B------:R-:W-:-:S02]  /*7620*/  ISETP.GE.AND P4, PT, R2, R17, PT ;  /* 0x000000110200720c */ /* 0x000fc40003f86270 */
[C---:B------:R-:W-:Y:S02]  /*7630*/  ISETP.GE.AND P3, PT, R2.reuse, R18, PT ;  /* 0x000000120200720c */ /* 0x040fe40003f66270 */
[C---:B------:R-:W-:Y:S02]  /*7640*/  ISETP.GE.AND P2, PT, R2.reuse, R15, PT ;  /* 0x0000000f0200720c */ /* 0x040fe40003f46270 */
[----:B------:R-:W-:Y:S02]  /*7650*/  ISETP.GE.AND P1, PT, R2, R16, PT ;  /* 0x000000100200720c */ /* 0x000fe40003f26270 */
[----:B------:R-:W-:Y:S02]  /*7660*/  IADD3 R2, R0, 0x28, RZ ;  /* 0x0000002800027810 */ /* 0x000fe40007ffe0ff */
[----:B------:R-:W-:Y:S02]  /*7670*/  MOV R25, R165 ;  /* 0x000000a500197202 */ /* 0x000fe40000000f00 */
        /* <DEDUP_REMOVED lines=11> */
[C---:B------:R-:W-:Y:S02]  /*7730*/  ISETP.GE.AND P2, PT, R2.reuse, R17, PT ;  /* 0x000000110200720c */ /* 0x040fe40003f46270 */
[----:B------:R-:W-:-:S02]  /*7740*/  ISETP.GE.AND P1, PT, R2, R18, PT ;  /* 0x000000120200720c */ /* 0x000fc40003f26270 */
[----:B------:R-:W-:Y:S02]  /*7750*/  FSEL R213, R39, -INF , !P3 ;  /* 0xff80000027d57808 */ /* 0x000fe40005800000 */
[----:B------:R-:W-:Y:S02]  /*7760*/  FSEL R204, R20, -INF , !P0 ;  /* 0xff80000014cc7808 */ /* 0x000fe40004000000 */
[----:B------:R-:W-:Y:S02]  /*7770*/  FSEL R206, R22, -INF , !P6 ;  /* 0xff80000016ce7808 */ /* 0x000fe40007000000 */
[----:B------:R-:W-:Y:S02]  /*7780*/  FSEL R38, R21, -INF , !P2 ;  /* 0xff80000015267808 */ /* 0x000fe40005000000 */
[----:B------:R-:W-:Y:S02]  /*7790*/  FSEL R39, R23, -INF , !P1 ;  /* 0xff80000017277808 */ /* 0x000fe40004800000 */
[----:B------:R-:W1:Y:S01]  /*77a0*/  LDSM.16.M88.4 R20, [R227+0x3800] ;  /* 0x00380000e314783b */ /* 0x000e620000000200 */
[----:B------:R-:W-:Y:S01]  /*77b0*/  IADD3 R13, R0, 0x30, RZ ;  /* 0x00000030000d7810 */ /* 0x000fe20007ffe0ff */
[----:B------:R-:W-:-:S04]  /*77c0*/  DEPBAR.LE SB0, 0x0 ;  /* 0x000080000000791a */ /* 0x000fc80000000000 */
[----:B------:R-:W-:Y:S02]  /*77d0*/  MOV R35, R12 ;  /* 0x0000000c00237202 */ /* 0x000fe40000000f00 */
[-C--:B------:R-:W-:Y:S02]  /*77e0*/  ISETP.GE.AND P6, PT, R13, R17.reuse, PT ;  /* 0x000000110d00720c */ /* 0x080fe40003fc6270 */
[----:B------:R-:W-:Y:S02]  /*77f0*/  IADD3 R12, R0, 0x31, RZ ;  /* 0x00000031000c7810 */ /* 0x000fe40007ffe0ff */
[----:B------:R-:W-:Y:S02]  /*7800*/  P2R R14, PR, RZ, 0x40 ;  /* 0x00000040ff0e7803 */ /* 0x000fe40000000000 */
[----:B------:R-:W-:Y:S02]  /*7810*/  ISETP.GE.AND P6, PT, R12, R17, PT ;  /* 0x000000110c00720c */ /* 0x000fe40003fc6270 */
[----:B------:R-:W-:-:S02]  /*7820*/  ISETP.GE.AND P3, PT, R2, R15, PT ;  /* 0x0000000f0200720c */ /* 0x000fc40003f66270 */
[----:B------:R-:W-:Y:S02]  /*7830*/  ISETP.GE.AND P0, PT, R2, R16, PT ;  /* 0x000000100200720c */ /* 0x000fe40003f06270 */
[----:B------:R-:W-:Y:S02]  /*7840*/  P2R R19, PR, RZ, 0x40 ;  /* 0x00000040ff137803 */ /* 0x000fe40000000000 */
[----:B------:R-:W-:Y:S02]  /*7850*/  ISETP.NE.AND P6, PT, R14, RZ, PT ;  /* 0x000000ff0e00720c */ /* 0x000fe40003fc5270 */
        /* <DEDUP_REMOVED lines=8> */
[----:B------:R-:W-:Y:S01]  /*78e0*/  BAR.SYNC.DEFER_BLOCKING 0x0 ;  /* 0x0000000000007b1d */ /* 0x000fe20000010000 */
[----:B------:R-:W-:-:S02]  /*78f0*/  ISETP.GE.AND P2, PT, R12, R18, PT ;  /* 0x000000120c00720c */ /* 0x000fc40003f46270 */
[C---:B------:R-:W-:Y:S02]  /*7900*/  IADD3 R2, R0.reuse, 0x38, RZ ;  /* 0x0000003800027810 */ /* 0x040fe40007ffe0ff */
[-C--:B------:R-:W-:Y:S01]  /*7910*/  ISETP.GE.AND P3, PT, R13, R18.reuse, PT ;  /* 0x000000120d00720c */ /* 0x080fe20003f66270 */
[----:B------:R2:W-:Y:S01]  /*7920*/  STL [R1+0x8], R14 ;  /* 0x0000080e01007387 */ /* 0x0005e20000100800 */
[----:B------:R-:W-:Y:S01]  /*7930*/  IADD3 R0, R0, 0x39, RZ ;  /* 0x0000003900007810 */ /* 0x000fe20007ffe0ff */
[----:B-1----:R-:W-:Y:S01]  /*7940*/  HMMA.16816.F32.BF16 R28, R8, R20, R248 ;  /* 0x00000014081c723c */ /* 0x002fe200000418f8 */
[-C--:B------:R-:W-:Y:S02]  /*7950*/  ISETP.GE.AND P5, PT, R2, R17.reuse, PT ;  /* 0x000000110200720c */ /* 0x080fe40003fa6270 */
[----:B------:R-:W-:Y:S02]  /*7960*/  ISETP.GE.AND P4, PT, R0, R17, PT ;  /* 0x000000110000720c */ /* 0x000fe40003f86270 */
[----:B------:R-:W-:-:S02]  /*7970*/  ISETP.GE.AND P1, PT, R2, R18, PT ;  /* 0x000000120200720c */ /* 0x000fc40003f26270 */
[----:B------:R-:W-:Y:S01]  /*7980*/  ISETP.GE.AND P0, PT, R0, R18, PT ;  /* 0x000000120000720c */ /* 0x000fe20003f06270 */
[C---:B------:R-:W-:Y:S08]  /*7990*/  HMMA.16816.F32.BF16 R24, R4.reuse, R20, R24 ;  /* 0x000000140418723c */ /* 0x040ff00000041818 */
[-C--:B------:R-:W-:Y:S08]  /*79a0*/  HMMA.16816.F32.BF16 R4, R4, R22.reuse, R56 ;  /* 0x000000160404723c */ /* 0x080ff00000041838 */
[----:B------:R-:W-:Y:S01]  /*79b0*/  FSEL R35, R31, -INF , !P2 ;  /* 0xff8000001f237808 */ /* 0x000fe20005000000 */
[----:B------:R-:W-:Y:S01]  /*79c0*/  HMMA.16816.F32.BF16 R8, R8, R22, R244 ;  /* 0x000000160808723c */ /* 0x000fe200000418f4 */
[----:B------:R-:W-:-:S02]  /*79d0*/  ISETP.GE.AND P2, PT, R2, R15, PT ;  /* 0x0000000f0200720c */ /* 0x000fc40003f46270 */
[----:B------:R-:W-:Y:S02]  /*79e0*/  FSEL R37, R28, -INF , !P6 ;  /* 0xff8000001c257808 */ /* 0x000fe40007000000 */
[----:B------:R-:W-:Y:S02]  /*79f0*/  ISETP.NE.AND P6, PT, R19, RZ, PT ;  /* 0x000000ff1300720c */ /* 0x000fe40003fc5270 */
[----:B------:R-:W-:Y:S02]  /*7a00*/  FSEL R36, R30, -INF , !P3 ;  /* 0xff8000001e247808 */ /* 0x000fe40005800000 */
[----:B------:R-:W-:Y:S02]  /*7a10*/  FSEL R22, R29, -INF , !P6 ;  /* 0xff8000001d167808 */ /* 0x000fe40007000000 */
[-C--:B------:R-:W-:Y:S02]  /*7a20*/  ISETP.GE.AND P6, PT, R13, R15.reuse, PT ;  /* 0x0000000f0d00720c */ /* 0x080fe40003fc6270 */
[----:B------:R-:W-:-:S02]  /*7a30*/  ISETP.GE.AND P3, PT, R12, R15, PT ;  /* 0x0000000f0c00720c */ /* 0x000fc40003f66270 */
[----:B------:R-:W-:Y:S02]  /*7a40*/  FSEL R250, R4, -INF , !P2 ;  /* 0xff80000004fa7808 */ /* 0x000fe40005000000 */
[----:B------:R-:W-:Y:S02]  /*7a50*/  ISETP.GE.AND P2, PT, R12, R16, PT ;  /* 0x000000100c00720c */ /* 0x000fe40003f46270 */
[----:B------:R-:W-:Y:S02]  /*7a60*/  FSEL R245, R24, -INF , !P6 ;  /* 0xff80000018f57808 */ /* 0x000fe40007000000 */
[----:B------:R-:W-:Y:S02]  /*7a70*/  FSEL R248, R27, -INF , !P2 ;  /* 0xff8000001bf87808 */ /* 0x000fe40005000000 */
[----:B------:R-:W-:Y:S02]  /*7a80*/  ISETP.NE.AND P2, PT, R51, 0x2, PT ;  /* 0x000000023300780c */ /* 0x000fe40003f45270 */
[----:B------:R-:W-:-:S02]  /*7a90*/  FSEL R244, R25, -INF , !P3 ;  /* 0xff80000019f47808 */ /* 0x000fc40005800000 */
[----:B------:R-:W-:Y:S02]  /*7aa0*/  ISETP.GE.AND P6, PT, R0, R15, PT ;  /* 0x0000000f0000720c */ /* 0x000fe40003fc6270 */
[-C--:B------:R-:W-:Y:S02]  /*7ab0*/  ISETP.GE.AND P3, PT, R13, R16.reuse, PT ;  /* 0x000000100d00720c */ /* 0x080fe40003f66270 */
[----:B------:R-:W-:Y:S02]  /*7ac0*/  FSEL R249, R5, -INF , !P6 ;  /* 0xff80000005f97808 */ /* 0x000fe40007000000 */
[----:B------:R-:W-:Y:S02]  /*7ad0*/  FSEL R251, R26, -INF , !P3 ;  /* 0xff8000001afb7808 */ /* 0x000fe40005800000 */
[-C--:B------:R-:W-:Y:S02]  /*7ae0*/  ISETP.GE.AND P6, PT, R2, R16.reuse, PT ;  /* 0x000000100200720c */ /* 0x080fe40003fc6270 */
[----:B------:R-:W-:-:S02]  /*7af0*/  ISETP.GE.AND P3, PT, R0, R16, PT ;  /* 0x000000100000720c */ /* 0x000fc40003f66270 */
[----:B------:R-:W-:Y:S02]  /*7b00*/  FSEL R247, R6, -INF , !P6 ;  /* 0xff80000006f77808 */ /* 0x000fe40007000000 */
[----:B------:R-:W-:Y:S02]  /*7b10*/  FSEL R246, R7, -INF , !P3 ;  /* 0xff80000007f67808 */ /* 0x000fe40005800000 */
[----:B------:R-:W-:Y:S02]  /*7b20*/  FSEL R19, R8, -INF , !P5 ;  /* 0xff80000008137808 */ /* 0x000fe40006800000 */
[----:B------:R-:W-:Y:S02]  /*7b30*/  FSEL R18, R9, -INF , !P4 ;  /* 0xff80000009127808 */ /* 0x000fe40006000000 */
[----:B------:R-:W-:Y:S02]  /*7b40*/  FSEL R34, R10, -INF , !P1 ;  /* 0xff8000000a227808 */ /* 0x000fe40004800000 */
[----:B------:R-:W-:Y:S01]  /*7b50*/  FSEL R33, R11, -INF , !P0 ;  /* 0xff8000000b217808 */ /* 0x000fe20004000000 */
[----:B------:R-:W-:Y:S05]  /*7b60*/  @!P2 BRA `(.L_x_3) ;  /* 0x000001e00000a947 */ /* 0x000fea0003800000 */
[----:B--2---:R-:W2:Y:S04]  /*7b70*/  LDL.64 R48, [R1+0x28] ;  /* 0x0000280001307983 */ /* 0x004ea80000100a00 */
[----:B------:R-:W3:Y:S01]  /*7b80*/  LDL.64 R42, [R1+0x20] ;  /* 0x00002000012a7983 */ /* 0x000ee20000100a00 */
[----:B------:R-:W-:-:S04]  /*7b90*/  IADD3 R4, R51, -0x3, RZ ;  /* 0xfffffffd33047810 */ /* 0x000fc80007ffe0ff */
[----:B------:R-:W-:-:S05]  /*7ba0*/  SHF.R.S32.HI R0, RZ, 0x1f, R4 ;  /* 0x0000001fff007819 */ /* 0x000fca0000011404 */
[----:B------:R-:W-:-:S04]  /*7bb0*/  IMAD R0, R0, c[0x0][0x198], RZ ;  /* 0x0000660000007a24 */ /* 0x000fc800078e02ff */
[C---:B------:R-:W-:Y:S02]  /*7bc0*/  IMAD R0, R4.reuse, c[0x0][0x19c], R0 ;  /* 0x0000670004007a24 */ /* 0x040fe400078e0200 */
[----:B------:R-:W-:-:S04]  /*7bd0*/  IMAD.WIDE.U32 R4, R4, c[0x0][0x198], RZ ;  /* 0x0000660004047a25 */ /* 0x000fc800078e00ff */
[----:B------:R-:W-:Y:S01]  /*7be0*/  IMAD.IADD R2, R5, 0x1, R0 ;  /* 0x0000000105027824 */ /* 0x000fe200078e0200 */
[----:B--2---:R-:W-:-:S04]  /*7bf0*/  LEA R0, P0, R4, R48, 0x6 ;  /* 0x0000003004007211 */ /* 0x004fc800078030ff */
[----:B---3--:R-:W-:Y:S02]  /*7c00*/  LEA.HI.X R2, R4, R43, R2, 0x6, P0 ;  /* 0x0000002b04027211 */ /* 0x008fe400000f3402 */
[----:B------:R-:W-:-:S04]  /*7c10*/  LEA R6, P0, R0, c[0x0][0x168], 0x1 ;  /* 0x00005a0000067a11 */ /* 0x000fc800078008ff */
[----:B------:R-:W-:Y:S02]  /*7c20*/  LEA.HI.X R7, R0, c[0x0][0x16c], R2, 0x1, P0 ;  /* 0x00005b0000077a11 */ /* 0x000fe400000f0c02 */
[----:B------:R-:W-:-:S03]  /*7c30*/  IADD3 R4, P0, R6, UR8, RZ ;  /* 0x0000000806047c10 */ /* 0x000fc6000ff1e0ff */
[----:B------:R-:W-:Y:S01]  /*7c40*/  @!PT LDS RZ, [RZ] ;  /* 0x00000000fffff984 */ /* 0x000fe20000000800 */
[----:B------:R-:W-:Y:S01]  /*7c50*/  @!PT LDS RZ, [RZ] ;  /* 0x00000000fffff984 */ /* 0x000fe20000000800 */
[----:B------:R-:W-:Y:S01]  /*7c60*/  @!PT LDS RZ, [RZ] ;  /* 0x00000000fffff984 */ /* 0x000fe20000000800 */
[----:B------:R1:W-:Y:S01]  /*7c70*/  LDGSTS.E.BYPASS.LTC128B.128 [R243+0x8000], [R6.64] ;  /* 0x0800000006f37fae */ /* 0x0003e2000b901d50 */
[----:B------:R-:W-:-:S03]  /*7c80*/  IADD3.X R5, R7, UR6, RZ, P0, !PT ;  /* 0x0000000607057c10 */ /* 0x000fc600087fe4ff */
[----:B------:R1:W-:Y:S04]  /*7c90*/  LDGSTS.E.BYPASS.LTC128B.128 [R243+0xa000], [R6.64+0x80] ;  /* 0x0a00008006f37fae */ /* 0x0003e8000b901d50 */
[----:B------:R2:W-:Y:S04]  /*7ca0*/  LDGSTS.E.BYPASS.LTC128B.128 [R243+0x8800], [R4.64] ;  /* 0x0880000004f37fae */ /* 0x0005e8000b901d50 */
[----:B------:R2:W-:Y:S02]  /*7cb0*/  LDGSTS.E.BYPASS.LTC128B.128 [R243+0xa800], [R4.64+0x80] ;  /* 0x0a80008004f37fae */ /* 0x0005e4000b901d50 */
[----:B--2---:R-:W-:-:S04]  /*7cc0*/  IADD3 R4, P0, R4, UR8, RZ ;  /* 0x0000000804047c10 */ /* 0x004fc8000ff1e0ff */
[----:B------:R-:W-:Y:S02]  /*7cd0*/  IADD3.X R5, R5, UR6, RZ, P0, !PT ;  /* 0x0000000605057c10 */ /* 0x000fe400087fe4ff */
[----:B-1----:R-:W-:-:S03]  /*7ce0*/  IADD3 R6, P0, R4, UR8, RZ ;  /* 0x0000000804067c10 */ /* 0x002fc6000ff1e0ff */
[----:B------:R1:W-:Y:S01]  /*7cf0*/  LDGSTS.E.BYPASS.LTC128B.128 [R243+0x9000], [R4.64] ;  /* 0x0900000004f37fae */ /* 0x0003e2000b901d50 */
[----:B------:R-:W-:-:S03]  /*7d00*/  IADD3.X R7, R5, UR6, RZ, P0, !PT ;  /* 0x0000000605077c10 */ /* 0x000fc600087fe4ff */
[----:B------:R1:W-:Y:S04]  /*7d10*/  LDGSTS.E.BYPASS.LTC128B.128 [R243+0xb000], [R4.64+0x80] ;  /* 0x0b00008004f37fae */ /* 0x0003e8000b901d50 */
[----:B------:R1:W-:Y:S04]  /*7d20*/  LDGSTS.E.BYPASS.LTC128B.128 [R243+0x9800], [R6.64] ;  /* 0x0980000006f37fae */ /* 0x0003e8000b901d50 */
[----:B------:R1:W-:Y:S04]  /*7d30*/  LDGSTS.E.BYPASS.LTC128B.128 [R243+0xb800], [R6.64+0x80] ;  /* 0x0b80008006f37fae */ /* 0x0003e8000b901d50 */
[----:B------:R-:W0:Y:S02]  /*7d40*/  LDGDEPBAR ;  /* 0x00000000000079af */ /* 0x000e240000000000 */
.L_x_3:
[----:B--2---:R-:W-:Y:S01]  /*7d50*/  STL [R1+0x64], R231 ;  /* 0x000064e701007387 */ /* 0x004fe20000100800 */
[----:B------:R-:W-:-:S02]  /*7d60*/  MOV R29, R165 ;  /* 0x000000a5001d7202 */ /* 0x000fc40000000f00 */
[----:B------:R-:W-:Y:S01]  /*7d70*/  MOV R30, R161 ;  /* 0x000000a1001e7202 */ /* 0x000fe20000000f00 */
[----:B------:R2:W-:Y:S01]  /*7d80*/  STL [R1+0x60], R230 ;  /* 0x000060e601007387 */ /* 0x0005e20000100800 */
[----:B------:R-:W-:Y:S02]  /*7d90*/  FMNMX.FTZ R0, R164, R44, !PT ;  /* 0x0000002ca4007209 */ /* 0x000fe40007810000 */
[----:B------:R-:W-:Y:S01]  /*7da0*/  MOV R24, R160 ;  /* 0x000000a000187202 */ /* 0x000fe20000000f00 */
[----:B------:R-:W-:Y:S01]  /*7db0*/  LDSM.16.MT88.4 R12, [R167+0xc000] ;  /* 0x00c00000a70c783b */ /* 0x000fe20000004200 */
[----:B------:R-:W-:-:S03]  /*7dc0*/  MOV R23, R166 ;  /* 0x000000a600177202 */ /* 0x000fc60000000f00 */
[----:B--2---:R-:W2:Y:S01]  /*7dd0*/  LDL.LU R230, [R1+0x8] ;  /* 0x0000080001e67983 */ /* 0x004ea20000300800 */
[----:B------:R-:W-:-:S03]  /*7de0*/  FMNMX.FTZ R0, R45, R0, !PT ;  /* 0x000000002d007209 */ /* 0x000fc60007810000 */
[----:B------:R-:W-:Y:S01]  /*7df0*/  STL [R1+0x5c], R229 ;  /* 0x00005ce501007387 */ /* 0x000fe20000100800 */
[----:B------:R-:W-:-:S03]  /*7e00*/  FMNMX.FTZ R0, R52, R0, !PT ;  /* 0x0000000034007209 */ /* 0x000fc60007810000 */
[----:B------:R-:W-:Y:S01]  /*7e10*/  STL [R1+0x58], R228 ;  /* 0x000058e401007387 */ /* 0x000fe20000100800 */
[----:B------:R-:W-:-:S03]  /*7e20*/  FMNMX.FTZ R0, R47, R0, !PT ;  /* 0x000000002f007209 */ /* 0x000fc60007810000 */
[----:B------:R-:W-:Y:S01]  /*7e30*/  STL [R1+0x54], R227 ;  /* 0x000054e301007387 */ /* 0x000fe20000100800 */
[----:B------:R-:W-:-:S04]  /*7e40*/  FMNMX.FTZ R0, R216, R0, !PT ;  /* 0x00000000d8007209 */ /* 0x000fc80007810000 */
[----:B------:R-:W-:-:S04]  /*7e50*/  FMNMX.FTZ R0, R211, R0, !PT ;  /* 0x00000000d3007209 */ /* 0x000fc80007810000 */
[----:B------:R-:W-:-:S04]  /*7e60*/  FMNMX.FTZ R0, R205, R0, !PT ;  /* 0x00000000cd007209 */ /* 0x000fc80007810000 */
[----:B------:R-:W-:-:S04]  /*7e70*/  FMNMX.FTZ R0, R32, R0, !PT ;  /* 0x0000000020007209 */ /* 0x000fc80007810000 */
[----:B------:R-:W-:-:S04]  /*7e80*/  FMNMX.FTZ R0, R215, R0, !PT ;  /* 0x00000000d7007209 */ /* 0x000fc80007810000 */
[----:B------:R-:W-:-:S04]  /*7e90*/  FMNMX.FTZ R0, R209, R0, !PT ;  /* 0x00000000d1007209 */ /* 0x000fc80007810000 */
[----:B------:R-:W-:-:S04]  /*7ea0*/  FMNMX.FTZ R0, R204, R0, !PT ;  /* 0x00000000cc007209 */ /* 0x000fc80007810000 */
[----:B------:R-:W-:-:S04]  /*7eb0*/  FMNMX.FTZ R0, R38, R0, !PT ;  /* 0x0000000026007209 */ /* 0x000fc80007810000 */
[----:B------:R-:W-:Y:S02]  /*7ec0*/  FMNMX.FTZ R2, R37, R0, !PT ;  /* 0x0000000025027209 */ /* 0x000fe40007810000 */
[----:B------:R-:W-:Y:S02]  /*7ed0*/  FMNMX.FTZ R0, R163, R46, !PT ;  /* 0x0000002ea3007209 */ /* 0x000fe40007810000 */
[----:B------:R-:W-:Y:S02]  /*7ee0*/  FMNMX.FTZ R2, R22, R2, !PT ;  /* 0x0000000216027209 */ /* 0x000fe40007810000 */
[----:B------:R-:W-:Y:S02]  /*7ef0*/  FMNMX.FTZ R0, R61, R0, !PT ;  /* 0x000000003d007209 */ /* 0x000fe40007810000 */
[----:B-1----:R-:W-:Y:S02]  /*7f00*/  FMNMX.FTZ R4, R19, R2, !PT ;  /* 0x0000000213047209 */ /* 0x002fe40007810000 */
[----:B------:R-:W-:-:S02]  /*7f10*/  FMNMX.FTZ R2, R54, R0, !PT ;  /* 0x0000000036027209 */ /* 0x000fc40007810000 */
[----:B------:R-:W-:Y:S02]  /*7f20*/  FMNMX.FTZ R0, R18, R4, !PT ;  /* 0x0000000412007209 */ /* 0x000fe40007810000 */
[----:B------:R-:W-:-:S03]  /*7f30*/  FMNMX.FTZ R2, R55, R2, !PT ;  /* 0x0000000237027209 */ /* 0x000fc60007810000 */
[----:B------:R-:W1:Y:S01]  /*7f40*/  SHFL.BFLY PT, R6, R0, 0x2, 0x1f ;  /* 0x0c401f0000067f89 */ /* 0x000e6200000e0000 */
[----:B------:R-:W-:-:S04]  /*7f50*/  FMNMX.FTZ R2, R219, R2, !PT ;  /* 0x00000002db027209 */ /* 0x000fc80007810000 */
[----:B------:R-:W-:Y:S02]  /*7f60*/  FMNMX.FTZ R4, R214, R2, !PT ;  /* 0x00000002d6047209 */ /* 0x000fe40007810000 */
[----:B------:R-:W-:Y:S02]  /*7f70*/  FMNMX.FTZ R2, R162, R60, !PT ;  /* 0x0000003ca2027209 */ /* 0x000fe40007810000 */
[----:B------:R-:W-:Y:S02]  /*7f80*/  FMNMX.FTZ R4, R208, R4, !PT ;  /* 0x00000004d0047209 */ /* 0x000fe40007810000 */
[----:B------:R-:W-:Y:S02]  /*7f90*/  FMNMX.FTZ R2, R65, R2, !PT ;  /* 0x0000000241027209 */ /* 0x000fe40007810000 */
[----:B------:R-:W-:Y:S02]  /*7fa0*/  FMNMX.FTZ R4, R41, R4, !PT ;  /* 0x0000000429047209 */ /* 0x000fe40007810000 */
[----:B------:R-:W-:-:S02]  /*7fb0*/  FMNMX.FTZ R2, R62, R2, !PT ;  /* 0x000000023e027209 */ /* 0x000fc40007810000 */
[----:B------:R-:W-:Y:S02]  /*7fc0*/  FMNMX.FTZ R4, R218, R4, !PT ;  /* 0x00000004da047209 */ /* 0x000fe40007810000 */
[----:B------:R-:W-:Y:S02]  /*7fd0*/  FMNMX.FTZ R2, R63, R2, !PT ;  /* 0x000000023f027209 */ /* 0x000fe40007810000 */
[----:B------:R-:W-:Y:S02]  /*7fe0*/  FMNMX.FTZ R5, R213, R4, !PT ;  /* 0x00000004d5057209 */ /* 0x000fe40007810000 */
[----:B------:R-:W-:Y:S02]  /*7ff0*/  FMNMX.FTZ R2, R220, R2, !PT ;  /* 0x00000002dc027209 */ /* 0x000fe40007810000 */
[----:B------:R-:W-:Y:S02]  /*8000*/  FMNMX.FTZ R5, R206, R5, !PT ;  /* 0x00000005ce057209 */ /* 0x000fe40007810000 */
[----:B-1----:R-:W-:-:S02]  /*8010*/  FMNMX.FTZ R4, R0, R6, !PT ;  /* 0x0000000600047209 */ /* 0x002fc40007810000 */
[----:B------:R-:W-:Y:S02]  /*8020*/  FMNMX.FTZ R0, R3, R64, !PT ;  /* 0x0000004003007209 */ /* 0x000fe40007810000 */
[----:B------:R-:W-:Y:S01]  /*8030*/  FMNMX.FTZ R6, R39, R5, !PT ;  /* 0x0000000527067209 */ /* 0x000fe20007810000 */
[----:B------:R-:W1:Y:S01]  /*8040*/  SHFL.BFLY PT, R8, R4, 0x1, 0x1f ;  /* 0x0c201f0004087f89 */ /* 0x000e6200000e0000 */
        /* <DEDUP_REMOVED lines=13> */
[----:B------:R-:W-:Y:S01]  /*8120*/  FMNMX.FTZ R2, R223, R2, !PT ;  /* 0x00000002df027209 */ /* 0x000fe20007810000 */
[----:B------:R-:W3:Y:S01]  /*8130*/  SHFL.BFLY PT, R7, R0, 0x2, 0x1f ;  /* 0x0c401f0000077f89 */ /* 0x000ee200000e0000 */
        /* <DEDUP_REMOVED lines=11> */
[----:B-1----:R-:W-:Y:S02]  /*81f0*/  FMNMX.FTZ R166, R4, R8, !PT ;  /* 0x0000000804a67209 */ /* 0x002fe40007810000 */
[----:B---3--:R-:W-:Y:S02]  /*8200*/  FMNMX.FTZ R2, R0, R7, !PT ;  /* 0x0000000700027209 */ /* 0x008fe40007810000 */
[----:B------:R-:W1:Y:S01]  /*8210*/  SHFL.BFLY PT, R7, R5, 0x2, 0x1f ;  /* 0x0c401f0005077f89 */ /* 0x000e6200000e0000 */
[----:B------:R-:W-:-:S03]  /*8220*/  FSETP.NEU.FTZ.AND P3, PT, R166, -INF , PT ;  /* 0xff800000a600780b */ /* 0x000fc60003f7d000 */
[----:B------:R-:W3:Y:S01]  /*8230*/  SHFL.BFLY PT, R9, R2, 0x1, 0x1f ;  /* 0x0c201f0002097f89 */ /* 0x000ee200000e0000 */
[----:B-1----:R-:W-:Y:S02]  /*8240*/  FMNMX.FTZ R5, R5, R7, !PT ;  /* 0x0000000705057209 */ /* 0x002fe40007810000 */
[----:B---3--:R-:W-:-:S03]  /*8250*/  FMNMX.FTZ R165, R2, R9, !PT ;  /* 0x0000000902a57209 */ /* 0x008fc60007810000 */
[----:B------:R-:W1:Y:S01]  /*8260*/  SHFL.BFLY PT, R8, R5, 0x1, 0x1f ;  /* 0x0c201f0005087f89 */ /* 0x000e6200000e0000 */
[----:B------:R-:W-:Y:S02]  /*8270*/  FSETP.NEU.FTZ.AND P2, PT, R165, -INF , PT ;  /* 0xff800000a500780b */ /* 0x000fe40003f5d000 */
[----:B-1----:R-:W-:-:S04]  /*8280*/  FMNMX.FTZ R161, R5, R8, !PT ;  /* 0x0000000805a17209 */ /* 0x002fc80007810000 */
[C---:B------:R-:W-:Y:S01]  /*8290*/  FSETP.NEU.FTZ.AND P1, PT, R161.reuse, -INF , PT ;  /* 0xff800000a100780b */ /* 0x040fe20003f3d000 */
[----:B------:R-:W-:-:S05]  /*82a0*/  FMUL.FTZ R20, R161, c[0x0][0x23c] ;  /* 0x00008f00a1147a20 */ /* 0x000fca0000410000 */
[----:B------:R-:W-:Y:S02]  /*82b0*/  FSEL R20, R20, RZ, P1 ;  /* 0x000000ff14147208 */ /* 0x000fe40000800000 */
[----:B--2---:R-:W-:-:S04]  /*82c0*/  FMNMX.FTZ R0, R230, R6, !PT ;  /* 0x00000006e6007209 */ /* 0x004fc80007810000 */
[----:B------:R-:W-:-:S04]  /*82d0*/  FMNMX.FTZ R0, R251, R0, !PT ;  /* 0x00000000fb007209 */ /* 0x000fc80007810000 */
[----:B------:R-:W-:Y:S01]  /*82e0*/  FMNMX.FTZ R4, R248, R0, !PT ;  /* 0x00000000f8047209 */ /* 0x000fe20007810000 */
[----:B------:R-:W-:-:S03]  /*82f0*/  FMUL.FTZ R0, R166, c[0x0][0x23c] ;  /* 0x00008f00a6007a20 */ /* 0x000fc60000410000 */
[----:B------:R-:W-:Y:S02]  /*8300*/  FMNMX.FTZ R4, R247, R4, !PT ;  /* 0x00000004f7047209 */ /* 0x000fe40007810000 */
[----:B------:R-:W-:Y:S02]  /*8310*/  FSEL R0, R0, RZ, P3 ;  /* 0x000000ff00007208 */ /* 0x000fe40001800000 */
[----:B------:R-:W-:-:S03]  /*8320*/  FMNMX.FTZ R4, R246, R4, !PT ;  /* 0x00000004f6047209 */ /* 0x000fc60007810000 */
[--C-:B------:R-:W-:Y:S02]  /*8330*/  FFMA.FTZ R6, R44, c[0x0][0x23c], -R0.reuse ;  /* 0x00008f002c067a23 */ /* 0x100fe40000010800 */
[----:B------:R-:W1:Y:S01]  /*8340*/  SHFL.BFLY PT, R7, R4, 0x2, 0x1f ;  /* 0x0c401f0004077f89 */ /* 0x000e6200000e0000 */
[--C-:B------:R-:W-:Y:S01]  /*8350*/  FFMA.FTZ R2, R52, c[0x0][0x23c], -R0.reuse ;  /* 0x00008f0034027a23 */ /* 0x100fe20000010800 */
[----:B------:R2:W-:Y:S08]  /*8360*/  MUFU.EX2 R43, R6 ;  /* 0x00000006002b7308 */ /* 0x0005f00000000800 */
[----:B------:R3:W-:Y:S01]  /*8370*/  MUFU.EX2 R27, R2 ;  /* 0x00000002001b7308 */ /* 0x0007e20000000800 */
[----:B--2---:R-:W-:-:S07]  /*8380*/  FFMA.FTZ R6, R45, c[0x0][0x23c], -R0 ;  /* 0x00008f002d067a23 */ /* 0x004fce0000010800 */
[----:B------:R2:W4:Y:S01]  /*8390*/  MUFU.EX2 R228, R6 ;  /* 0x0000000600e47308 */ /* 0x0005220000000800 */
[----:B-1----:R-:W-:Y:S01]  /*83a0*/  FMNMX.FTZ R4, R4, R7, !PT ;  /* 0x0000000704047209 */ /* 0x002fe20007810000 */
[----:B---3--:R-:W-:-:S05]  /*83b0*/  FMUL.FTZ R2, R165, c[0x0][0x23c] ;  /* 0x00008f00a5027a20 */ /* 0x008fca0000410000 */
[----:B------:R-:W-:-:S05]  /*83c0*/  FSEL R2, R2, RZ, P2 ;  /* 0x000000ff02027208 */ /* 0x000fca0001000000 */
[----:B------:R-:W-:Y:S02]  /*83d0*/  FFMA.FTZ R5, R61, c[0x0][0x23c], -R2 ;  /* 0x00008f003d057a23 */ /* 0x000fe40000010802 */
[----:B--2---:R-:W-:Y:S01]  /*83e0*/  FFMA.FTZ R6, R47, c[0x0][0x23c], -R0 ;  /* 0x00008f002f067a23 */ /* 0x004fe20000010800 */
[----:B----4-:R-:W-:Y:S01]  /*83f0*/  F2FP.BF16.PACK_AB R8, R228, R43 ;  /* 0x0000002be408723e */ /* 0x010fe200000010ff */
[----:B------:R1:W-:Y:S08]  /*8400*/  MUFU.EX2 R227, R5 ;  /* 0x0000000500e37308 */ /* 0x0003f00000000800 */
[----:B------:R2:W-:Y:S01]  /*8410*/  MUFU.EX2 R49, R6 ;  /* 0x0000000600317308 */ /* 0x0005e20000000800 */
[----:B-1----:R-:W-:-:S07]  /*8420*/  FFMA.FTZ R5, R54, c[0x0][0x23c], -R2 ;  /* 0x00008f0036057a23 */ /* 0x002fce0000010802 */
[----:B------:R1:W-:Y:S01]  /*8430*/  MUFU.EX2 R26, R5 ;  /* 0x00000005001a7308 */ /* 0x0003e20000000800 */
[----:B--2---:R-:W-:-:S07]  /*8440*/  FFMA.FTZ R6, R46, c[0x0][0x23c], -R2 ;  /* 0x00008f002e067a23 */ /* 0x004fce0000010802 */
[----:B------:R2:W3:Y:S01]  /*8450*/  MUFU.EX2 R42, R6 ;  /* 0x00000006002a7308 */ /* 0x0004e20000000800 */
[----:B-1----:R-:W-:-:S07]  /*8460*/  FFMA.FTZ R5, R55, c[0x0][0x23c], -R2 ;  /* 0x00008f0037057a23 */ /* 0x002fce0000010802 */
[----:B------:R1:W4:Y:S01]  /*8470*/  MUFU.EX2 R48, R5 ;  /* 0x0000000500307308 */ /* 0x0003220000000800 */
[----:B--2---:R-:W2:Y:S01]  /*8480*/  SHFL.BFLY PT, R6, R4, 0x1, 0x1f ;  /* 0x0c201f0004067f89 */ /* 0x004ea200000e0000 */
[----:B---3--:R-:W-:Y:S01]  /*8490*/  F2FP.BF16.PACK_AB R9, R227, R42 ;  /* 0x0000002ae309723e */ /* 0x008fe200000010ff */
[----:B-1----:R-:W-:Y:S01]  /*84a0*/  FFMA.FTZ R5, R60, c[0x0][0x23c], -R20 ;  /* 0x00008f003c057a23 */ /* 0x002fe20000010814 */
[----:B----4-:R-:W-:-:S04]  /*84b0*/  F2FP.BF16.PACK_AB R11, R48, R26 ;  /* 0x0000001a300b723e */ /* 0x010fc800000010ff */
[----:B------:R1:W-:Y:S01]  /*84c0*/  MUFU.EX2 R231, R5 ;  /* 0x0000000500e77308 */ /* 0x0003e20000000800 */
[----:B--2---:R-:W-:Y:S01]  /*84d0*/  FMNMX.FTZ R160, R4, R6, !PT ;  /* 0x0000000604a07209 */ /* 0x004fe20007810000 */
[----:B------:R-:W-:-:S03]  /*84e0*/  FFMA.FTZ R4, R65, c[0x0][0x23c], -R20 ;  /* 0x00008f0041047a23 */ /* 0x000fc60000010814 */
[----:B------:R-:W-:-:S03]  /*84f0*/  FSETP.NEU.FTZ.AND P0, PT, R160, -INF , PT ;  /* 0xff800000a000780b */ /* 0x000fc60003f1d000 */
[----:B------:R2:W-:Y:S01]  /*8500*/  MUFU.EX2 R31, R4 ;  /* 0x00000004001f7308 */ /* 0x0005e20000000800 */
[----:B------:R-:W-:Y:S01]  /*8510*/  FMUL.FTZ R21, R160, c[0x0][0x23c] ;  /* 0x00008f00a0157a20 */ /* 0x000fe20000410000 */
[----:B-1----:R-:W-:-:S04]  /*8520*/  FSEL R5, R166, RZ, P3 ;  /* 0x000000ffa6057208 */ /* 0x002fc80001800000 */
[----:B------:R-:W-:Y:S01]  /*8530*/  FSEL R21, R21, RZ, P0 ;  /* 0x000000ff15157208 */ /* 0x000fe20000000000 */
[----:B------:R-:W-:-:S04]  /*8540*/  FADD.FTZ R5, R164, -R5 ;  /* 0x80000005a4057221 */ /* 0x000fc80000010000 */
[----:B------:R-:W-:Y:S02]  /*8550*/  FMUL.FTZ R17, R5, c[0x0][0x23c] ;  /* 0x00008f0005117a20 */ /* 0x000fe40000410000 */
[----:B--2---:R-:W-:-:S04]  /*8560*/  FFMA.FTZ R4, R62, c[0x0][0x23c], -R20 ;  /* 0x00008f003e047a23 */ /* 0x004fc80000010814 */
[----:B------:R-:W1:Y:S08]  /*8570*/  MUFU.EX2 R17, R17 ;  /* 0x0000001100117308 */ /* 0x000e700000000800 */
[----:B------:R2:W-:Y:S01]  /*8580*/  MUFU.EX2 R25, R4 ;  /* 0x0000000400197308 */ /* 0x0005e20000000800 */
[-C--:B-1----:R-:W-:Y:S02]  /*8590*/  FMUL.FTZ R172, R172, R17.reuse ;  /* 0x00000011acac7220 */ /* 0x082fe40000410000 */
[----:B------:R-:W-:-:S02]  /*85a0*/  FMUL.FTZ R173, R173, R17 ;  /* 0x00000011adad7220 */ /* 0x000fc40000410000 */
[-C--:B------:R-:W-:Y:S02]  /*85b0*/  FMUL.FTZ R180, R180, R17.reuse ;  /* 0x00000011b4b47220 */ /* 0x080fe40000410000 */
[-C--:B------:R-:W-:Y:S02]  /*85c0*/  FMUL.FTZ R181, R181, R17.reuse ;  /* 0x00000011b5b57220 */ /* 0x080fe40000410000 */
[----:B--2---:R-:W-:Y:S02]  /*85d0*/  FFMA.FTZ R4, R63, c[0x0][0x23c], -R20 ;  /* 0x00008f003f047a23 */ /* 0x004fe40000010814 */
[-C--:B------:R-:W-:Y:S02]  /*85e0*/  FMUL.FTZ R68, R68, R17.reuse ;  /* 0x0000001144447220 */ /* 0x080fe40000410000 */
[----:B------:R1:W2:Y:S01]  /*85f0*/  MUFU.EX2 R50, R4 ;  /* 0x0000000400327308 */ /* 0x0002a20000000800 */
[-C--:B------:R-:W-:Y:S02]  /*8600*/  FMUL.FTZ R69, R69, R17.reuse ;  /* 0x0000001145457220 */ /* 0x080fe40000410000 */
[----:B------:R-:W-:-:S02]  /*8610*/  FMUL.FTZ R80, R80, R17 ;  /* 0x0000001150507220 */ /* 0x000fc40000410000 */
[-C--:B------:R-:W-:Y:S02]  /*8620*/  FMUL.FTZ R81, R81, R17.reuse ;  /* 0x0000001151517220 */ /* 0x080fe40000410000 */
[-C--:B------:R-:W-:Y:S02]  /*8630*/  FMUL.FTZ R84, R84, R17.reuse ;  /* 0x0000001154547220 */ /* 0x080fe40000410000 */
[-C--:B------:R-:W-:Y:S02]  /*8640*/  FMUL.FTZ R85, R85, R17.reuse ;  /* 0x0000001155557220 */ /* 0x080fe40000410000 */
[-C--:B------:R-:W-:Y:S02]  /*8650*/  FMUL.FTZ R96, R96, R17.reuse ;  /* 0x0000001160607220 */ /* 0x080fe40000410000 */
[----:B------:R-:W-:Y:S02]  /*8660*/  FMUL.FTZ R97, R97, R17 ;  /* 0x0000001161617220 */ /* 0x000fe40000410000 */
[----:B-1----:R-:W-:Y:S01]  /*8670*/  FFMA.FTZ R4, R64, c[0x0][0x23c], -R21 ;  /* 0x00008f0040047a23 */ /* 0x002fe20000010815 */
[----:B--2---:R-:W-:-:S03]  /*8680*/  F2FP.BF16.PACK_AB R6, R50, R25 ;  /* 0x000000193206723e */ /* 0x004fc600000010ff */
[----:B------:R1:W-:Y:S02]  /*8690*/  MUFU.EX2 R229, R4 ;  /* 0x0000000400e57308 */ /* 0x0003e40000000800 */
[----:B-1----:R-:W-:-:S06]  /*86a0*/  FFMA.FTZ R4, R67, c[0x0][0x23c], -R21 ;  /* 0x00008f0043047a23 */ /* 0x002fcc0000010815 */
[----:B------:R1:W-:Y:S02]  /*86b0*/  MUFU.EX2 R10, R4 ;  /* 0x00000004000a7308 */ /* 0x0003e40000000800 */
[----:B-1----:R-:W-:-:S06]  /*86c0*/  FFMA.FTZ R4, R66, c[0x0][0x23c], -R21 ;  /* 0x00008f0042047a23 */ /* 0x002fcc0000010815 */
[----:B------:R1:W-:Y:S02]  /*86d0*/  MUFU.EX2 R164, R4 ;  /* 0x0000000400a47308 */ /* 0x0003e40000000800 */
[----:B-1----:R-:W-:-:S05]  /*86e0*/  FSEL R4, R165, RZ, P2 ;  /* 0x000000ffa5047208 */ /* 0x002fca0001000000 */
[----:B------:R-:W-:Y:S01]  /*86f0*/  FADD.FTZ R5, R163, -R4 ;  /* 0x80000004a3057221 */ /* 0x000fe20000010000 */
[----:B------:R-:W-:Y:S02]  /*8700*/  FSEL R4, R161, RZ, P1 ;  /* 0x000000ffa1047208 */ /* 0x000fe40000800000 */
[----:B------:R-:W-:Y:S01]  /*8710*/  MOV R163, R40 ;  /* 0x0000002800a37202 */ /* 0x000fe20000000f00 */
[----:B------:R-:W-:Y:S02]  /*8720*/  FMUL.FTZ R16, R5, c[0x0][0x23c] ;  /* 0x00008f0005107a20 */ /* 0x000fe40000410000 */
[----:B------:R-:W-:Y:S01]  /*8730*/  FADD.FTZ R5, R162, -R4 ;  /* 0x80000004a2057221 */ /* 0x000fe20000010000 */
[----:B------:R-:W-:-:S03]  /*8740*/  FSEL R4, R160, RZ, P0 ;  /* 0x000000ffa0047208 */ /* 0x000fc60000000000 */
[----:B------:R-:W-:Y:S01]  /*8750*/  FMUL.FTZ R5, R5, c[0x0][0x23c] ;  /* 0x00008f0005057a20 */ /* 0x000fe20000410000 */
[----:B------:R-:W1:Y:S01]  /*8760*/  MUFU.EX2 R16, R16 ;  /* 0x0000001000107308 */ /* 0x000e620000000800 */
[----:B------:R-:W-:Y:S01]  /*8770*/  FADD.FTZ R3, R3, -R4 ;  /* 0x8000000403037221 */ /* 0x000fe20000010000 */
[----:B------:R-:W-:-:S03]  /*8780*/  F2FP.BF16.PACK_AB R4, R31, R231 ;  /* 0x000000e71f04723e */ /* 0x000fc600000010ff */
[----:B------:R-:W-:-:S03]  /*8790*/  FMUL.FTZ R3, R3, c[0x0][0x23c] ;  /* 0x00008f0003037a20 */ /* 0x000fc60000410000 */
[----:B------:R-:W2:Y:S08]  /*87a0*/  MUFU.EX2 R28, R5 ;  /* 0x00000005001c7308 */ /* 0x000eb00000000800 */
[----:B------:R3:W4:Y:S01]  /*87b0*/  MUFU.EX2 R40, R3 ;  /* 0x0000000300287308 */ /* 0x0007220000000800 */
[-C--:B-1----:R-:W-:Y:S02]  /*87c0*/  FMUL.FTZ R174, R174, R16.reuse ;  /* 0x00000010aeae7220 */ /* 0x082fe40000410000 */
[----:B------:R-:W-:-:S02]  /*87d0*/  FMUL.FTZ R175, R175, R16 ;  /* 0x00000010afaf7220 */ /* 0x000fc40000410000 */
[-C--:B------:R-:W-:Y:S02]  /*87e0*/  FMUL.FTZ R182, R182, R16.reuse ;  /* 0x00000010b6b67220 */ /* 0x080fe40000410000 */
[----:B------:R-:W-:Y:S02]  /*87f0*/  FMUL.FTZ R183, R183, R16 ;  /* 0x00000010b7b77220 */ /* 0x000fe40000410000 */
[-C--:B--2---:R-:W-:Y:S02]  /*8800*/  FMUL.FTZ R168, R168, R28.reuse ;  /* 0x0000001ca8a87220 */ /* 0x084fe40000410000 */
[-C--:B------:R-:W-:Y:S02]  /*8810*/  FMUL.FTZ R169, R169, R28.reuse ;  /* 0x0000001ca9a97220 */ /* 0x080fe40000410000 */
[-C--:B------:R-:W-:Y:S02]  /*8820*/  FMUL.FTZ R176, R176, R28.reuse ;  /* 0x0000001cb0b07220 */ /* 0x080fe40000410000 */
[----:B------:R-:W-:-:S02]  /*8830*/  FMUL.FTZ R177, R177, R28 ;  /* 0x0000001cb1b17220 */ /* 0x000fc40000410000 */
[----:B---3--:R-:W-:Y:S01]  /*8840*/  FFMA.FTZ R3, R207, c[0x0][0x23c], -R21 ;  /* 0x00008f00cf037a23 */ /* 0x008fe20000010815 */
[----:B------:R-:W-:Y:S01]  /*8850*/  MOV R207, R53 ;  /* 0x0000003500cf7202 */ /* 0x000fe20000000f00 */
[-C--:B----4-:R-:W-:Y:S02]  /*8860*/  FMUL.FTZ R170, R170, R40.reuse ;  /* 0x00000028aaaa7220 */ /* 0x090fe40000410000 */
[----:B------:R1:W2:Y:S01]  /*8870*/  MUFU.EX2 R162, R3 ;  /* 0x0000000300a27308 */ /* 0x0002a20000000800 */
[-C--:B------:R-:W-:Y:S02]  /*8880*/  FMUL.FTZ R171, R171, R40.reuse ;  /* 0x00000028abab7220 */ /* 0x080fe40000410000 */
[-C--:B------:R-:W-:Y:S02]  /*8890*/  FMUL.FTZ R178, R178, R40.reuse ;  /* 0x00000028b2b27220 */ /* 0x080fe40000410000 */
[----:B------:R-:W-:Y:S02]  /*88a0*/  FMUL.FTZ R179, R179, R40 ;  /* 0x00000028b3b37220 */ /* 0x000fe40000410000 */
[----:B------:R-:W-:-:S02]  /*88b0*/  FMUL.FTZ R70, R70, R16 ;  /* 0x0000001046467220 */ /* 0x000fc40000410000 */
[----:B------:R-:W-:Y:S02]  /*88c0*/  FMUL.FTZ R71, R71, R16 ;  /* 0x0000001047477220 */ /* 0x000fe40000410000 */
[-C--:B------:R-:W-:Y:S02]  /*88d0*/  FMUL.FTZ R72, R72, R28.reuse ;  /* 0x0000001c48487220 */ /* 0x080fe40000410000 */
[----:B------:R-:W-:Y:S02]  /*88e0*/  FMUL.FTZ R73, R73, R28 ;  /* 0x0000001c49497220 */ /* 0x000fe40000410000 */
[----:B------:R-:W-:Y:S01]  /*88f0*/  FMUL.FTZ R74, R74, R40 ;  /* 0x000000284a4a7220 */ /* 0x000fe20000410000 */
[----:B-1----:R-:W-:Y:S01]  /*8900*/  MOV R3, R10 ;  /* 0x0000000a00037202 */ /* 0x002fe20000000f00 */
[----:B------:R-:W-:Y:S01]  /*8910*/  FMUL.FTZ R75, R75, R40 ;  /* 0x000000284b4b7220 */ /* 0x000fe20000410000 */
[----:B------:R-:W-:Y:S01]  /*8920*/  F2FP.BF16.PACK_AB R10, R49, R27 ;  /* 0x0000001b310a723e */ /* 0x000fe200000010ff */
[-C--:B------:R-:W-:Y:S01]  /*8930*/  FMUL.FTZ R76, R76, R28.reuse ;  /* 0x0000001c4c4c7220 */ /* 0x080fe20000410000 */
[----:B------:R-:W-:Y:S01]  /*8940*/  F2FP.BF16.PACK_AB R5, R3, R229 ;  /* 0x000000e50305723e */ /* 0x000fe200000010ff */
[----:B------:R-:W-:Y:S01]  /*8950*/  FMUL.FTZ R77, R77, R28 ;  /* 0x0000001c4d4d7220 */ /* 0x000fe20000410000 */
[----:B--2---:R-:W-:Y:S01]  /*8960*/  F2FP.BF16.PACK_AB R7, R162, R164 ;  /* 0x000000a4a207723e */ /* 0x004fe200000010ff */
[----:B------:R-:W-:-:S02]  /*8970*/  FMUL.FTZ R78, R78, R40 ;  /* 0x000000284e4e7220 */ /* 0x000fc40000410000 */
[-C--:B------:R-:W-:Y:S01]  /*8980*/  HMMA.16816.F32.BF16 R172, R8, R12.reuse, R172 ;  /* 0x0000000c08ac723c */ /* 0x080fe200000418ac */
[----:B------:R-:W-:Y:S02]  /*8990*/  FMUL.FTZ R79, R79, R40 ;  /* 0x000000284f4f7220 */ /* 0x000fe40000410000 */
[-C--:B------:R-:W-:Y:S02]  /*89a0*/  FMUL.FTZ R82, R82, R16.reuse ;  /* 0x0000001052527220 */ /* 0x080fe40000410000 */
[----:B------:R-:W-:Y:S02]  /*89b0*/  FMUL.FTZ R83, R83, R16 ;  /* 0x0000001053537220 */ /* 0x000fe40000410000 */
[-C--:B------:R-:W-:Y:S01]  /*89c0*/  FMUL.FTZ R88, R88, R28.reuse ;  /* 0x0000001c58587220 */ /* 0x080fe20000410000 */
[----:B------:R-:W-:Y:S01]  /*89d0*/  HMMA.16816.F32.BF16 R168, R4, R12, R168 ;  /* 0x0000000c04a8723c */ /* 0x000fe200000418a8 */
[----:B------:R-:W-:Y:S02]  /*89e0*/  FMUL.FTZ R89, R89, R28 ;  /* 0x0000001c59597220 */ /* 0x000fe40000410000 */
[----:B------:R-:W-:-:S02]  /*89f0*/  FMUL.FTZ R90, R90, R40 ;  /* 0x000000285a5a7220 */ /* 0x000fc40000410000 */
[----:B------:R-:W-:Y:S02]  /*8a00*/  FMUL.FTZ R91, R91, R40 ;  /* 0x000000285b5b7220 */ /* 0x000fe40000410000 */
[-C--:B------:R-:W-:Y:S01]  /*8a10*/  FMUL.FTZ R86, R86, R16.reuse ;  /* 0x0000001056567220 */ /* 0x080fe20000410000 */
[-C--:B------:R-:W-:Y:S01]  /*8a20*/  HMMA.16816.F32.BF16 R176, R4, R14.reuse, R176 ;  /* 0x0000000e04b0723c */ /* 0x080fe200000418b0 */
[----:B------:R-:W-:Y:S02]  /*8a30*/  FMUL.FTZ R87, R87, R16 ;  /* 0x0000001057577220 */ /* 0x000fe40000410000 */
[-C--:B------:R-:W-:Y:S02]  /*8a40*/  FMUL.FTZ R92, R92, R28.reuse ;  /* 0x0000001c5c5c7220 */ /* 0x080fe40000410000 */
[----:B------:R-:W-:Y:S02]  /*8a50*/  FMUL.FTZ R93, R93, R28 ;  /* 0x0000001c5d5d7220 */ /* 0x000fe40000410000 */
[-C--:B------:R-:W-:Y:S01]  /*8a60*/  FMUL.FTZ R94, R94, R40.reuse ;  /* 0x000000285e5e7220 */ /* 0x080fe20000410000 */
[----:B------:R-:W-:Y:S01]  /*8a70*/  HMMA.16816.F32.BF16 R44, R8, R14, R180 ;  /* 0x0000000e082c723c */ /* 0x000fe200000418b4 */
[----:B------:R-:W1:Y:S01]  /*8a80*/  LDSM.16.MT88.4 R12, [R224+0xc000] ;  /* 0x00c00000e00c783b */ /* 0x000e620000004200 */
[----:B------:R-:W-:-:S02]  /*8a90*/  FMUL.FTZ R95, R95, R40 ;  /* 0x000000285f5f7220 */ /* 0x000fc40000410000 */
[-C--:B------:R-:W-:Y:S02]  /*8aa0*/  FMUL.FTZ R98, R98, R16.reuse ;  /* 0x0000001062627220 */ /* 0x080fe40000410000 */
[----:B------:R-:W-:Y:S02]  /*8ab0*/  FMUL.FTZ R99, R99, R16 ;  /* 0x0000001063637220 */ /* 0x000fe40000410000 */
[-C--:B-1----:R-:W-:Y:S08]  /*8ac0*/  HMMA.16816.F32.BF16 R180, R8, R12.reuse, R68 ;  /* 0x0000000c08b4723c */ /* 0x082ff00000041844 */
[C---:B------:R-:W-:Y:S07]  /*8ad0*/  HMMA.16816.F32.BF16 R64, R4.reuse, R12, R72 ;  /* 0x0000000c0440723c */ /* 0x040fee0000041848 */
[----:B------:R-:W-:Y:S01]  /*8ae0*/  MOV R75, R51 ;  /* 0x00000033004b7202 */ /* 0x000fe20000000f00 */
[----:B------:R-:W-:Y:S01]  /*8af0*/  HMMA.16816.F32.BF16 R60, R4, R14, R76 ;  /* 0x0000000e043c723c */ /* 0x000fe2000004184c */
[----:B------:R-:W-:-:S02]  /*8b00*/  MOV R74, R50 ;  /* 0x00000032004a7202 */ /* 0x000fc40000000f00 */
[----:B------:R-:W-:Y:S02]  /*8b10*/  MOV R73, R49 ;  /* 0x0000003100497202 */ /* 0x000fe40000000f00 */
[----:B------:R-:W-:-:S03]  /*8b20*/  MOV R72, R48 ;  /* 0x0000003000487202 */ /* 0x000fc60000000f00 */
[----:B------:R-:W-:Y:S01]  /*8b30*/  HMMA.16816.F32.BF16 R56, R8, R14, R80 ;  /* 0x0000000e0838723c */ /* 0x000fe20000041850 */
[----:B------:R-:W1:Y:S07]  /*8b40*/  LDSM.16.MT88.4 R12, [R226+0xc000] ;  /* 0x00c00000e20c783b */ /* 0x000e6e0000004200 */
[-C--:B-1----:R-:W-:Y:S07]  /*8b50*/  HMMA.16816.F32.BF16 R48, R4, R12.reuse, R88 ;  /* 0x0000000c0430723c */ /* 0x082fee0000041858 */
[----:B------:R-:W-:Y:S01]  /*8b60*/  MOV R88, R3 ;  /* 0x0000000300587202 */ /* 0x000fe20000000f00 */
[----:B------:R-:W-:Y:S01]  /*8b70*/  HMMA.16816.F32.BF16 R52, R8, R12, R84 ;  /* 0x0000000c0834723c */ /* 0x000fe20000041854 */
[----:B------:R-:W2:Y:S01]  /*8b80*/  LDL.LU R3, [R1] ;  /* 0x0000000001037983 */ /* 0x000ea20000300800 */
[----:B------:R-:W-:Y:S01]  /*8b90*/  MOV R89, R207 ;  /* 0x000000cf00597202 */ /* 0x000fe20000000f00 */
[----:B------:R-:W-:Y:S01]  /*8ba0*/  FMUL.FTZ R100, R100, R17 ;  /* 0x0000001164647220 */ /* 0x000fe20000410000 */
[----:B------:R-:W-:Y:S01]  /*8bb0*/  MOV R90, R27 ;  /* 0x0000001b005a7202 */ /* 0x000fe20000000f00 */
[----:B------:R-:W3:Y:S01]  /*8bc0*/  LDL.LU R207, [R1+0xc] ;  /* 0x00000c0001cf7983 */ /* 0x000ee20000300800 */
[----:B------:R-:W-:Y:S01]  /*8bd0*/  FMUL.FTZ R101, R101, R17 ;  /* 0x0000001165657220 */ /* 0x000fe20000410000 */
[----:B------:R-:W-:Y:S01]  /*8be0*/  MOV R91, R26 ;  /* 0x0000001a005b7202 */ /* 0x000fe20000000f00 */
[-C--:B------:R-:W-:Y:S08]  /*8bf0*/  HMMA.16816.F32.BF16 R92, R4, R14.reuse, R92 ;  /* 0x0000000e045c723c */ /* 0x080ff0000004185c */
[----:B------:R-:W-:Y:S01]  /*8c00*/  HMMA.16816.F32.BF16 R68, R8, R14, R96 ;  /* 0x0000000e0844723c */ /* 0x000fe20000041860 */
[----:B------:R-:W1:Y:S01]  /*8c10*/  LDSM.16.MT88.4 R12, [R225+0xc000] ;  /* 0x00c00000e10c783b */ /* 0x000e620000004200 */
[----:B------:R-:W-:-:S02]  /*8c20*/  FMUL.FTZ R102, R102, R16 ;  /* 0x0000001066667220 */ /* 0x000fc40000410000 */
[----:B------:R-:W-:Y:S02]  /*8c30*/  FMUL.FTZ R103, R103, R16 ;  /* 0x0000001067677220 */ /* 0x000fe40000410000 */
[----:B------:R-:W-:Y:S01]  /*8c40*/  FMUL.FTZ R104, R104, R28 ;  /* 0x0000001c68687220 */ /* 0x000fe20000410000 */
[----:B------:R-:W-:Y:S01]  /*8c50*/  MOV R99, R72 ;  /* 0x0000004800637202 */ /* 0x000fe20000000f00 */
[----:B------:R-:W-:Y:S01]  /*8c60*/  FMUL.FTZ R105, R105, R28 ;  /* 0x0000001c69697220 */ /* 0x000fe20000410000 */
[----:B------:R-:W-:Y:S01]  /*8c70*/  MOV R98, R73 ;  /* 0x0000004900627202 */ /* 0x000fe20000000f00 */
[-C--:B------:R-:W-:Y:S01]  /*8c80*/  FMUL.FTZ R106, R106, R40.reuse ;  /* 0x000000286a6a7220 */ /* 0x080fe20000410000 */
[----:B------:R-:W-:Y:S01]  /*8c90*/  MOV R72, R25 ;  /* 0x0000001900487202 */ /* 0x000fe20000000f00 */
[----:B------:R-:W-:Y:S01]  /*8ca0*/  FMUL.FTZ R107, R107, R40 ;  /* 0x000000286b6b7220 */ /* 0x000fe20000410000 */
[----:B------:R-:W-:Y:S01]  /*8cb0*/  MOV R73, R24 ;  /* 0x0000001800497202 */ /* 0x000fe20000000f00 */
[-C--:B------:R-:W-:Y:S01]  /*8cc0*/  FMUL.FTZ R108, R108, R28.reuse ;  /* 0x0000001c6c6c7220 */ /* 0x080fe20000410000 */
[----:B------:R-:W-:Y:S01]  /*8cd0*/  LDSM.16.MT88.4 R24, [R226+0xe000] ;  /* 0x00e00000e218783b */ /* 0x000fe20000004200 */
[----:B------:R-:W-:-:S02]  /*8ce0*/  FMUL.FTZ R109, R109, R28 ;  /* 0x0000001c6d6d7220 */ /* 0x000fc40000410000 */
[-C--:B------:R-:W-:Y:S02]  /*8cf0*/  FMUL.FTZ R110, R110, R40.reuse ;  /* 0x000000286e6e7220 */ /* 0x080fe40000410000 */
[----:B------:R-:W-:Y:S02]  /*8d00*/  FMUL.FTZ R111, R111, R40 ;  /* 0x000000286f6f7220 */ /* 0x000fe40000410000 */
[-C--:B------:R-:W-:Y:S02]  /*8d10*/  FMUL.FTZ R112, R112, R17.reuse ;  /* 0x0000001170707220 */ /* 0x080fe40000410000 */
[-C--:B------:R-:W-:Y:S02]  /*8d20*/  FMUL.FTZ R113, R113, R17.reuse ;  /* 0x0000001171717220 */ /* 0x080fe40000410000 */
[-C--:B------:R-:W-:Y:S02]  /*8d30*/  FMUL.FTZ R114, R114, R16.reuse ;  /* 0x0000001072727220 */ /* 0x080fe40000410000 */
[----:B------:R-:W-:Y:S01]  /*8d40*/  FMUL.FTZ R115, R115, R16 ;  /* 0x0000001073737220 */ /* 0x000fe20000410000 */
[-C--:B-1----:R-:W-:Y:S08]  /*8d50*/  HMMA.16816.F32.BF16 R100, R8, R12.reuse, R100 ;  /* 0x0000000c0864723c */ /* 0x082ff00000041864 */
[C---:B------:R-:W-:Y:S08]  /*8d60*/  HMMA.16816.F32.BF16 R104, R4.reuse, R12, R104 ;  /* 0x0000000c0468723c */ /* 0x040ff00000041868 */
[-C--:B------:R-:W-:Y:S08]  /*8d70*/  HMMA.16816.F32.BF16 R108, R4, R14.reuse, R108 ;  /* 0x0000000e046c723c */ /* 0x080ff0000004186c */
[----:B------:R-:W-:Y:S01]  /*8d80*/  HMMA.16816.F32.BF16 R112, R8, R14, R112 ;  /* 0x0000000e0870723c */ /* 0x000fe20000041870 */
[----:B------:R-:W1:Y:S01]  /*8d90*/  LDSM.16.MT88.4 R12, [R167+0xe000] ;  /* 0x00e00000a70c783b */ /* 0x000e620000004200 */
[----:B------:R-:W-:-:S02]  /*8da0*/  FMUL.FTZ R116, R116, R17 ;  /* 0x0000001174747220 */ /* 0x000fc40000410000 */
[----:B------:R-:W-:Y:S02]  /*8db0*/  FMUL.FTZ R117, R117, R17 ;  /* 0x0000001175757220 */ /* 0x000fe40000410000 */
[-C--:B------:R-:W-:Y:S02]  /*8dc0*/  FMUL.FTZ R118, R118, R16.reuse ;  /* 0x0000001076767220 */ /* 0x080fe40000410000 */
[----:B------:R-:W-:Y:S02]  /*8dd0*/  FMUL.FTZ R119, R119, R16 ;  /* 0x0000001077777220 */ /* 0x000fe40000410000 */
[-C--:B------:R-:W-:Y:S02]  /*8de0*/  FMUL.FTZ R120, R120, R28.reuse ;  /* 0x0000001c78787220 */ /* 0x080fe40000410000 */
[----:B------:R-:W-:Y:S02]  /*8df0*/  FMUL.FTZ R121, R121, R28 ;  /* 0x0000001c79797220 */ /* 0x000fe40000410000 */
[----:B------:R-:W-:-:S02]  /*8e00*/  FMUL.FTZ R122, R122, R40 ;  /* 0x000000287a7a7220 */ /* 0x000fc40000410000 */
[----:B------:R-:W-:Y:S02]  /*8e10*/  FMUL.FTZ R123, R123, R40 ;  /* 0x000000287b7b7220 */ /* 0x000fe40000410000 */
[-C--:B------:R-:W-:Y:S02]  /*8e20*/  FMUL.FTZ R124, R124, R28.reuse ;  /* 0x0000001c7c7c7220 */ /* 0x080fe40000410000 */
[----:B------:R-:W-:Y:S02]  /*8e30*/  FMUL.FTZ R125, R125, R28 ;  /* 0x0000001c7d7d7220 */ /* 0x000fe40000410000 */
[-C--:B------:R-:W-:Y:S02]  /*8e40*/  FMUL.FTZ R126, R126, R40.reuse ;  /* 0x000000287e7e7220 */ /* 0x080fe40000410000 */
[----:B------:R-:W-:Y:S02]  /*8e50*/  FMUL.FTZ R127, R127, R40 ;  /* 0x000000287f7f7220 */ /* 0x000fe40000410000 */
[----:B------:R-:W-:-:S02]  /*8e60*/  FMUL.FTZ R128, R128, R17 ;  /* 0x0000001180807220 */ /* 0x000fc40000410000 */
        /* <DEDUP_REMOVED lines=34> */
[-C--:B------:R-:W-:Y:S02]  /*9090*/  FMUL.FTZ R153, R153, R28.reuse ;  /* 0x0000001c99997220 */ /* 0x080fe40000410000 */
        /* <DEDUP_REMOVED lines=10> */
[C---:B------:R-:W-:Y:S08]  /*9140*/  HMMA.16816.F32.BF16 R148, R4.reuse, R24, R148 ;  /* 0x000000180494723c */ /* 0x040ff00000041894 */
[C---:B------:R-:W-:Y:S08]  /*9150*/  HMMA.16816.F32.BF16 R152, R4.reuse, R26, R152 ;  /* 0x0000001a0498723c */ /* 0x040ff00000041898 */
[C---:B-1----:R-:W-:Y:S08]  /*9160*/  HMMA.16816.F32.BF16 R192, R4.reuse, R12, R192 ;  /* 0x0000000c04c0723c */ /* 0x042ff000000418c0 */
[----:B------:R-:W-:Y:S01]  /*9170*/  HMMA.16816.F32.BF16 R196, R4, R14, R196 ;  /* 0x0000000e04c4723c */ /* 0x000fe200000418c4 */
[----:B--2---:R-:W-:-:S02]  /*9180*/  FFMA.FTZ R43, R3, R17, R43 ;  /* 0x00000011032b7223 */ /* 0x004fc4000001002b */
[----:B------:R-:W-:-:S04]  /*9190*/  FFMA.FTZ R3, R216, c[0x0][0x23c], -R0 ;  /* 0x00008f00d8037a23 */ /* 0x000fc80000010800 */
[----:B------:R1:W-:Y:S01]  /*91a0*/  MUFU.EX2 R145, R3 ;  /* 0x0000000300917308 */ /* 0x0003e20000000800 */
[----:B---3--:R-:W-:Y:S02]  /*91b0*/  FFMA.FTZ R42, R207, R16, R42 ;  /* 0x00000010cf2a7223 */ /* 0x008fe4000001002a */
[----:B-1----:R-:W-:-:S05]  /*91c0*/  FFMA.FTZ R3, R211, c[0x0][0x23c], -R0 ;  /* 0x00008f00d3037a23 */ /* 0x002fca0000010800 */
[----:B------:R1:W2:Y:S02]  /*91d0*/  MUFU.EX2 R4, R3 ;  /* 0x0000000300047308 */ /* 0x0002a40000000800 */
[----:B-1----:R-:W-:-:S06]  /*91e0*/  FFMA.FTZ R3, R205, c[0x0][0x23c], -R0 ;  /* 0x00008f00cd037a23 */ /* 0x002fcc0000010800 */
[----:B------:R1:W-:Y:S02]  /*91f0*/  MUFU.EX2 R205, R3 ;  /* 0x0000000300cd7308 */ /* 0x0003e40000000800 */
[----:B-1----:R-:W-:-:S06]  /*9200*/  FFMA.FTZ R3, R32, c[0x0][0x23c], -R0 ;  /* 0x00008f0020037a23 */ /* 0x002fcc0000010800 */
[----:B------:R1:W-:Y:S02]  /*9210*/  MUFU.EX2 R207, R3 ;  /* 0x0000000300cf7308 */ /* 0x0003e40000000800 */
[----:B-1----:R-:W-:-:S06]  /*9220*/  FFMA.FTZ R3, R219, c[0x0][0x23c], -R2 ;  /* 0x00008f00db037a23 */ /* 0x002fcc0000010802 */
[----:B------:R1:W-:Y:S01]  /*9230*/  MUFU.EX2 R144, R3 ;  /* 0x0000000300907308 */ /* 0x0003e20000000800 */
[-C--:B------:R-:W-:Y:S02]  /*9240*/  FMUL.FTZ R184, R184, R17.reuse ;  /* 0x00000011b8b87220 */ /* 0x080fe40000410000 */
[----:B------:R-:W-:Y:S02]  /*9250*/  FMUL.FTZ R185, R185, R17 ;  /* 0x00000011b9b97220 */ /* 0x000fe40000410000 */
[----:B-1----:R-:W-:-:S04]  /*9260*/  FFMA.FTZ R3, R214, c[0x0][0x23c], -R2 ;  /* 0x00008f00d6037a23 */ /* 0x002fc80000010802 */
[----:B------:R1:W-:Y:S01]  /*9270*/  MUFU.EX2 R219, R3 ;  /* 0x0000000300db7308 */ /* 0x0003e20000000800 */
[-C--:B------:R-:W-:Y:S02]  /*9280*/  FMUL.FTZ R186, R186, R16.reuse ;  /* 0x00000010baba7220 */ /* 0x080fe40000410000 */
[----:B------:R-:W-:Y:S02]  /*9290*/  FMUL.FTZ R187, R187, R16 ;  /* 0x00000010bbbb7220 */ /* 0x000fe40000410000 */
[-C--:B------:R-:W-:Y:S02]  /*92a0*/  FMUL.FTZ R156, R156, R17.reuse ;  /* 0x000000119c9c7220 */ /* 0x080fe40000410000 */
[----:B------:R-:W-:Y:S02]  /*92b0*/  FMUL.FTZ R157, R157, R17 ;  /* 0x000000119d9d7220 */ /* 0x000fe40000410000 */
[----:B-1----:R-:W-:-:S04]  /*92c0*/  FFMA.FTZ R3, R208, c[0x0][0x23c], -R2 ;  /* 0x00008f00d0037a23 */ /* 0x002fc80000010802 */
[----:B------:R1:W-:Y:S01]  /*92d0*/  MUFU.EX2 R211, R3 ;  /* 0x0000000300d37308 */ /* 0x0003e20000000800 */
[----:B------:R-:W-:Y:S01]  /*92e0*/  FMUL.FTZ R158, R158, R16 ;  /* 0x000000109e9e7220 */ /* 0x000fe20000410000 */
[----:B--2---:R-:W-:Y:S01]  /*92f0*/  MOV R208, R4 ;  /* 0x0000000400d07202 */ /* 0x004fe20000000f00 */
[-C--:B------:R-:W-:Y:S02]  /*9300*/  FMUL.FTZ R159, R159, R16.reuse ;  /* 0x000000109f9f7220 */ /* 0x080fe40000410000 */
[-C--:B------:R-:W-:Y:S02]  /*9310*/  FMUL.FTZ R188, R188, R17.reuse ;  /* 0x00000011bcbc7220 */ /* 0x080fe40000410000 */
[----:B------:R-:W-:Y:S02]  /*9320*/  FMUL.FTZ R189, R189, R17 ;  /* 0x00000011bdbd7220 */ /* 0x000fe40000410000 */
[-C--:B------:R-:W-:Y:S02]  /*9330*/  FMUL.FTZ R190, R190, R16.reuse ;  /* 0x00000010bebe7220 */ /* 0x080fe40000410000 */
[----:B------:R-:W-:-:S02]  /*9340*/  FMUL.FTZ R191, R191, R16 ;  /* 0x00000010bfbf7220 */ /* 0x000fc40000410000 */
[-C--:B------:R-:W-:Y:S02]  /*9350*/  FMUL.FTZ R200, R200, R17.reuse ;  /* 0x00000011c8c87220 */ /* 0x080fe40000410000 */
[----:B-1----:R-:W-:Y:S02]  /*9360*/  FFMA.FTZ R3, R41, c[0x0][0x23c], -R2 ;  /* 0x00008f0029037a23 */ /* 0x002fe40000010802 */
[----:B------:R-:W-:Y:S02]  /*9370*/  FMUL.FTZ R201, R201, R17 ;  /* 0x00000011c9c97220 */ /* 0x000fe40000410000 */
[-C--:B------:R-:W-:Y:S01]  /*9380*/  FMUL.FTZ R202, R202, R16.reuse ;  /* 0x00000010caca7220 */ /* 0x080fe20000410000 */
[----:B------:R1:W2:Y:S01]  /*9390*/  MUFU.EX2 R4, R3 ;  /* 0x0000000300047308 */ /* 0x0002a20000000800 */
[----:B------:R-:W-:Y:S02]  /*93a0*/  FMUL.FTZ R203, R203, R16 ;  /* 0x00000010cbcb7220 */ /* 0x000fe40000410000 */
[----:B------:R-:W-:-:S02]  /*93b0*/  FFMA.FTZ R97, R19, c[0x0][0x23c], -R0 ;  /* 0x00008f0013617a23 */ /* 0x000fc40000010800 */
[----:B------:R-:W-:Y:S02]  /*93c0*/  FFMA.FTZ R96, R18, c[0x0][0x23c], -R0 ;  /* 0x00008f0012607a23 */ /* 0x000fe40000010800 */
[----:B------:R-:W3:Y:S01]  /*93d0*/  LDSM.16.MT88.4 R16, [R224+0xc800] ;  /* 0x00c80000e010783b */ /* 0x000ee20000004200 */
[----:B------:R-:W-:Y:S01]  /*93e0*/  MOV R146, R163 ;  /* 0x000000a300927202 */ /* 0x000fe20000000f00 */
[----:B-1----:R-:W-:-:S04]  /*93f0*/  FFMA.FTZ R3, R220, c[0x0][0x23c], -R20 ;  /* 0x00008f00dc037a23 */ /* 0x002fc80000010814 */
[----:B------:R1:W-:Y:S02]  /*9400*/  MUFU.EX2 R163, R3 ;  /* 0x0000000300a37308 */ /* 0x0003e40000000800 */
[----:B-1----:R-:W-:-:S06]  /*9410*/  FFMA.FTZ R3, R217, c[0x0][0x23c], -R20 ;  /* 0x00008f00d9037a23 */ /* 0x002fcc0000010814 */
[----:B------:R1:W-:Y:S01]  /*9420*/  MUFU.EX2 R216, R3 ;  /* 0x0000000300d87308 */ /* 0x0003e20000000800 */
[----:B------:R-:W-:Y:S01]  /*9430*/  HMMA.16816.F32.BF16 R76, R8, R24, R184 ;  /* 0x00000018084c723c */ /* 0x000fe200000418b8 */
[----:B------:R-:W-:Y:S02]  /*9440*/  MOV R133, R74 ;  /* 0x0000004a00857202 */ /* 0x000fe40000000f00 */
[----:B------:R-:W-:Y:S01]  /*9450*/  MOV R147, R75 ;  /* 0x0000004b00937202 */ /* 0x000fe20000000f00 */
[----:B-1----:R-:W-:-:S04]  /*9460*/  FFMA.FTZ R3, R212, c[0x0][0x23c], -R20 ;  /* 0x00008f00d4037a23 */ /* 0x002fc80000010814 */
[----:B------:R1:W-:Y:S01]  /*9470*/  MUFU.EX2 R132, R3 ;  /* 0x0000000300847308 */ /* 0x0003e20000000800 */
[----:B------:R-:W-:Y:S01]  /*9480*/  MOV R135, R98 ;  /* 0x0000006200877202 */ /* 0x000fe20000000f00 */
[--C-:B------:R-:W-:Y:S01]  /*9490*/  FFMA.FTZ R32, R215, c[0x0][0x23c], -R0.reuse ;  /* 0x00008f00d7207a23 */ /* 0x100fe20000010800 */
[----:B------:R-:W-:Y:S01]  /*94a0*/  MOV R134, R99 ;  /* 0x0000006300867202 */ /* 0x000fe20000000f00 */
[--C-:B------:R-:W-:Y:S01]  /*94b0*/  FFMA.FTZ R99, R37, c[0x0][0x23c], -R0.reuse ;  /* 0x00008f0025637a23 */ /* 0x100fe20000010800 */
[----:B------:R-:W-:Y:S01]  /*94c0*/  MOV R187, R31 ;  /* 0x0000001f00bb7202 */ /* 0x000fe20000000f00 */
[----:B------:R-:W-:Y:S01]  /*94d0*/  FFMA.FTZ R31, R209, c[0x0][0x23c], -R0 ;  /* 0x00008f00d11f7a23 */ /* 0x000fe20000010800 */
[----:B------:R-:W-:Y:S01]  /*94e0*/  MOV R74, R30 ;  /* 0x0000001e004a7202 */ /* 0x000fe20000000f00 */
[----:B-1----:R-:W-:-:S04]  /*94f0*/  FFMA.FTZ R3, R210, c[0x0][0x23c], -R20 ;  /* 0x00008f00d2037a23 */ /* 0x002fc80000010814 */
[----:B------:R1:W-:Y:S01]  /*9500*/  MUFU.EX2 R210, R3 ;  /* 0x0000000300d27308 */ /* 0x0003e20000000800 */
[----:B------:R-:W-:Y:S01]  /*9510*/  MOV R75, R29 ;  /* 0x0000001d004b7202 */ /* 0x000fe20000000f00 */
[--C-:B------:R-:W-:Y:S02]  /*9520*/  FFMA.FTZ R30, R204, c[0x0][0x23c], -R0.reuse ;  /* 0x00008f00cc1e7a23 */ /* 0x100fe40000010800 */
[--C-:B------:R-:W-:Y:S02]  /*9530*/  FFMA.FTZ R29, R38, c[0x0][0x23c], -R0.reuse ;  /* 0x00008f00261d7a23 */ /* 0x100fe40000010800 */
[----:B------:R-:W-:Y:S01]  /*9540*/  FFMA.FTZ R98, R22, c[0x0][0x23c], -R0 ;  /* 0x00008f0016627a23 */ /* 0x000fe20000010800 */
[----:B------:R-:W-:Y:S01]  /*9550*/  MOV R37, R23 ;  /* 0x0000001700257202 */ /* 0x000fe20000000f00 */
[--C-:B------:R-:W-:Y:S01]  /*9560*/  FFMA.FTZ R0, R221, c[0x0][0x23c], -R21.reuse ;  /* 0x00008f00dd007a23 */ /* 0x100fe20000010815 */
[----:B------:R-:W4:Y:S01]  /*9570*/  LDL.LU R38, [R1+0x10] ;  /* 0x0000100001267983 */ /* 0x000f220000300800 */
[----:B-1----:R-:W-:-:S04]  /*9580*/  FFMA.FTZ R3, R242, c[0x0][0x23c], -R21 ;  /* 0x00008f00f2037a23 */ /* 0x002fc80000010815 */
[----:B------:R1:W-:Y:S01]  /*9590*/  MUFU.EX2 R217, R3 ;  /* 0x0000000300d97308 */ /* 0x0003e20000000800 */
[----:B------:R-:W-:Y:S01]  /*95a0*/  FFMA.FTZ R23, R218, c[0x0][0x23c], -R2 ;  /* 0x00008f00da177a23 */ /* 0x000fe20000010802 */
[----:B--2---:R-:W-:Y:S02]  /*95b0*/  MOV R215, R4 ;  /* 0x0000000400d77202 */ /* 0x004fe40000000f00 */
[----:B------:R-:W-:Y:S01]  /*95c0*/  MOV R218, R146 ;  /* 0x0000009200da7202 */ /* 0x000fe20000000f00 */
[----:B------:R-:W-:Y:S01]  /*95d0*/  HMMA.16816.F32.BF16 R156, R8, R26, R156 ;  /* 0x0000001a089c723c */ /* 0x000fe2000004189c */
[----:B------:R-:W-:Y:S01]  /*95e0*/  MOV R242, R133 ;  /* 0x0000008500f27202 */ /* 0x000fe20000000f00 */
[----:B------:R-:W-:Y:S01]  /*95f0*/  LDSM.16.MT88.4 R24, [R224+0xe800] ;  /* 0x00e80000e018783b */ /* 0x000fe20000004200 */
[----:B------:R2:W-:Y:S01]  /*9600*/  MUFU.EX2 R146, R0 ;  /* 0x0000000000927308 */ /* 0x0005e20000000800 */
[----:B-1----:R-:W-:-:S04]  /*9610*/  FFMA.FTZ R3, R223, c[0x0][0x23c], -R21 ;  /* 0x00008f00df037a23 */ /* 0x002fc80000010815 */
[----:B------:R-:W-:Y:S03]  /*9620*/  HMMA.16816.F32.BF16 R188, R8, R12, R188 ;  /* 0x0000000c08bc723c */ /* 0x000fe600000418bc */
[----:B------:R1:W-:Y:S01]  /*9630*/  MUFU.EX2 R214, R3 ;  /* 0x0000000300d67308 */ /* 0x0003e20000000800 */
[----:B--2---:R-:W-:-:S04]  /*9640*/  FFMA.FTZ R0, R39, c[0x0][0x23c], -R2 ;  /* 0x00008f0027007a23 */ /* 0x004fc80000010802 */
[----:B------:R-:W-:Y:S01]  /*9650*/  HMMA.16816.F32.BF16 R200, R8, R14, R200 ;  /* 0x0000000e08c8723c */ /* 0x000fe200000418c8 */
[----:B------:R-:W-:Y:S01]  /*9660*/  MOV R39, R75 ;  /* 0x0000004b00277202 */ /* 0x000fe20000000f00 */
[----:B------:R-:W2:Y:S01]  /*9670*/  LDSM.16.MT88.4 R12, [R167+0xc800] ;  /* 0x00c80000a70c783b */ /* 0x000ea20000004200 */
[----:B------:R3:W-:Y:S04]  /*9680*/  MUFU.EX2 R41, R0 ;  /* 0x0000000000297308 */ /* 0x0007e80000000800 */
[----:B------:R-:W-:Y:S02]  /*9690*/  F2FP.BF16.PACK_AB R8, R208, R145 ;  /* 0x00000091d008723e */ /* 0x000fe400000010ff */
[----:B------:R-:W-:Y:S01]  /*96a0*/  F2FP.BF16.PACK_AB R9, R219, R144 ;  /* 0x00000090db09723e */ /* 0x000fe200000010ff */
[----:B-1----:R-:W-:Y:S01]  /*96b0*/  FFMA.FTZ R3, R222, c[0x0][0x23c], -R21 ;  /* 0x00008f00de037a23 */ /* 0x002fe20000010815 */
[----:B------:R-:W-:-:S02]  /*96c0*/  F2FP.BF16.PACK_AB R10, R207, R205 ;  /* 0x000000cdcf0a723e */ /* 0x000fc400000010ff */
[----:B------:R-:W-:Y:S01]  /*96d0*/  F2FP.BF16.PACK_AB R11, R215, R211 ;  /* 0x000000d3d70b723e */ /* 0x000fe200000010ff */
[----:B------:R1:W1:Y:S01]  /*96e0*/  MUFU.EX2 R4, R3 ;  /* 0x0000000300047308 */ /* 0x0002620000000800 */
[----:B------:R-:W-:Y:S01]  /*96f0*/  MOV R133, R72 ;  /* 0x0000004800857202 */ /* 0x000fe20000000f00 */
[----:B---3--:R-:W-:Y:S01]  /*9700*/  FFMA.FTZ R0, R39, c[0x0][0x23c], -R20 ;  /* 0x00008f0027007a23 */ /* 0x008fe20000010814 */
[----:B------:R-:W-:Y:S01]  /*9710*/  MOV R204, R73 ;  /* 0x0000004900cc7202 */ /* 0x000fe20000000f00 */
[----:B-1----:R-:W-:Y:S01]  /*9720*/  FFMA.FTZ R3, R206, c[0x0][0x23c], -R2 ;  /* 0x00008f00ce037a23 */ /* 0x002fe20000010802 */
[----:B------:R-:W-:Y:S02]  /*9730*/  MOV R206, R74 ;  /* 0x0000004a00ce7202 */ /* 0x000fe40000000f00 */
[----:B------:R-:W-:Y:S01]  /*9740*/  HMMA.16816.F32.BF16 R72, R8, R16, R180 ;  /* 0x000000100848723c */ /* 0x000fe200000418b4 */
[----:B------:R1:W-:Y:S02]  /*9750*/  MUFU.EX2 R182, R0 ;  /* 0x0000000000b67308 */ /* 0x0003e40000000800 */
[----:B-1----:R-:W-:-:S06]  /*9760*/  FFMA.FTZ R0, R206, c[0x0][0x23c], -R20 ;  /* 0x00008f00ce007a23 */ /* 0x002fcc0000010814 */
[----:B------:R1:W-:Y:S02]  /*9770*/  MUFU.EX2 R180, R0 ;  /* 0x0000000000b47308 */ /* 0x0003e40000000800 */
[----:B-1----:R-:W-:Y:S02]  /*9780*/  FFMA.FTZ R0, R204, c[0x0][0x23c], -R20 ;  /* 0x00008f00cc007a23 */ /* 0x002fe40000010814 */
[----:B------:R-:W3:Y:S01]  /*9790*/  LDL.LU R204, [R1+0x14] ;  /* 0x0000140001cc7983 */ /* 0x000ee20000300800 */
[----:B------:R-:W-:Y:S02]  /*97a0*/  MOV R221, R4 ;  /* 0x0000000400dd7202 */ /* 0x000fe40000000f00 */
[----:B------:R-:W-:Y:S02]  /*97b0*/  F2FP.BF16.PACK_AB R4, R216, R163 ;  /* 0x000000a3d804723e */ /* 0x000fe400000010ff */
[----:B------:R-:W-:Y:S02]  /*97c0*/  F2FP.BF16.PACK_AB R5, R214, R217 ;  /* 0x000000d9d605723e */ /* 0x000fe400000010ff */
[----:B------:R-:W-:-:S02]  /*97d0*/  F2FP.BF16.PACK_AB R6, R210, R132 ;  /* 0x00000084d206723e */ /* 0x000fc400000010ff */
[----:B------:R-:W-:Y:S01]  /*97e0*/  F2FP.BF16.PACK_AB R7, R146, R221 ;  /* 0x000000dd9207723e */ /* 0x000fe200000010ff */
[-C--:B--2---:R-:W-:Y:S08]  /*97f0*/  HMMA.16816.F32.BF16 R172, R8, R12.reuse, R172 ;  /* 0x0000000c08ac723c */ /* 0x084ff000000418ac */
[C---:B------:R-:W-:Y:S08]  /*9800*/  HMMA.16816.F32.BF16 R168, R4.reuse, R12, R168 ;  /* 0x0000000c04a8723c */ /* 0x040ff000000418a8 */
[-C--:B------:R-:W-:Y:S08]  /*9810*/  HMMA.16816.F32.BF16 R176, R4, R14.reuse, R176 ;  /* 0x0000000e04b0723c */ /* 0x080ff000000418b0 */
[----:B------:R-:W-:Y:S01]  /*9820*/  HMMA.16816.F32.BF16 R44, R8, R14, R44 ;  /* 0x0000000e082c723c */ /* 0x000fe2000004182c */
[----:B------:R-:W1:Y:S07]  /*9830*/  LDSM.16.MT88.4 R12, [R226+0xc800] ;  /* 0x00c80000e20c783b */ /* 0x000e6e0000004200 */
[C---:B------:R-:W-:Y:S08]  /*9840*/  HMMA.16816.F32.BF16 R64, R4.reuse, R16, R64 ;  /* 0x000000100440723c */ /* 0x040ff00000041840 */
[-C--:B------:R-:W-:Y:S08]  /*9850*/  HMMA.16816.F32.BF16 R60, R4, R18.reuse, R60 ;  /* 0x00000012043c723c */ /* 0x080ff0000004183c */
[C---:B------:R-:W-:Y:S01]  /*9860*/  HMMA.16816.F32.BF16 R56, R8.reuse, R18, R56 ;  /* 0x000000120838723c */ /* 0x040fe20000041838 */
[----:B------:R-:W2:Y:S07]  /*9870*/  LDSM.16.MT88.4 R16, [R225+0xc800] ;  /* 0x00c80000e110783b */ /* 0x000eae0000004200 */
[-C--:B-1----:R-:W-:Y:S08]  /*9880*/  HMMA.16816.F32.BF16 R52, R8, R12.reuse, R52 ;  /* 0x0000000c0834723c */ /* 0x082ff00000041834 */
[C---:B------:R-:W-:Y:S08]  /*9890*/  HMMA.16816.F32.BF16 R48, R4.reuse, R12, R48 ;  /* 0x0000000c0430723c */ /* 0x040ff00000041830 */
[-C--:B------:R-:W-:Y:S08]  /*98a0*/  HMMA.16816.F32.BF16 R92, R4, R14.reuse, R92 ;  /* 0x0000000e045c723c */ /* 0x080ff0000004185c */
[C---:B------:R-:W-:Y:S01]  /*98b0*/  HMMA.16816.F32.BF16 R68, R8.reuse, R14, R68 ;  /* 0x0000000e0844723c */ /* 0x040fe20000041844 */
[----:B------:R-:W1:Y:S07]  /*98c0*/  LDSM.16.MT88.4 R12, [R167+0xe800] ;  /* 0x00e80000a70c783b */ /* 0x000e6e0000004200 */
[-C--:B--2---:R-:W-:Y:S08]  /*98d0*/  HMMA.16816.F32.BF16 R100, R8, R16.reuse, R100 ;  /* 0x000000100864723c */ /* 0x084ff00000041864 */
[C---:B------:R-:W-:Y:S08]  /*98e0*/  HMMA.16816.F32.BF16 R104, R4.reuse, R16, R104 ;  /* 0x000000100468723c */ /* 0x040ff00000041868 */
[-C--:B------:R-:W-:Y:S08]  /*98f0*/  HMMA.16816.F32.BF16 R108, R4, R18.reuse, R108 ;  /* 0x00000012046c723c */ /* 0x080ff0000004186c */
[C---:B------:R-:W-:Y:S01]  /*9900*/  HMMA.16816.F32.BF16 R112, R8.reuse, R18, R112 ;  /* 0x000000120870723c */ /* 0x040fe20000041870 */
[----:B------:R-:W2:Y:S07]  /*9910*/  LDSM.16.MT88.4 R16, [R226+0xe800] ;  /* 0x00e80000e210783b */ /* 0x000eae0000004200 */
[-C--:B-1----:R-:W-:Y:S08]  /*9920*/  HMMA.16816.F32.BF16 R116, R8, R12.reuse, R116 ;  /* 0x0000000c0874723c */ /* 0x082ff00000041874 */
[C---:B------:R-:W-:Y:S08]  /*9930*/  HMMA.16816.F32.BF16 R120, R4.reuse, R12, R120 ;  /* 0x0000000c0478723c */ /* 0x040ff00000041878 */
[-C--:B------:R-:W-:Y:S08]  /*9940*/  HMMA.16816.F32.BF16 R124, R4, R14.reuse, R124 ;  /* 0x0000000e047c723c */ /* 0x080ff0000004187c */
[----:B------:R-:W-:Y:S01]  /*9950*/  HMMA.16816.F32.BF16 R128, R8, R14, R128 ;  /* 0x0000000e0880723c */ /* 0x000fe20000041880 */
[----:B------:R-:W1:Y:S07]  /*9960*/  LDSM.16.MT88.4 R12, [R225+0xe800] ;  /* 0x00e80000e10c783b */ /* 0x000e6e0000004200 */
[C---:B--2---:R-:W-:Y:S08]  /*9970*/  HMMA.16816.F32.BF16 R148, R4.reuse, R16, R148 ;  /* 0x000000100494723c */ /* 0x044ff00000041894 */
[----:B------:R-:W-:Y:S08]  /*9980*/  HMMA.16816.F32.BF16 R152, R4, R18, R152 ;  /* 0x000000120498723c */ /* 0x000ff00000041898 */
[C---:B------:R-:W-:Y:S08]  /*9990*/  HMMA.16816.F32.BF16 R76, R8.reuse, R16, R76 ;  /* 0x00000010084c723c */ /* 0x040ff0000004184c */
[----:B------:R-:W-:Y:S01]  /*99a0*/  HMMA.16816.F32.BF16 R156, R8, R18, R156 ;  /* 0x00000012089c723c */ /* 0x000fe2000004189c */
[----:B------:R-:W2:Y:S01]  /*99b0*/  LDSM.16.MT88.4 R16, [R224+0xd000] ;  /* 0x00d00000e010783b */ /* 0x000ea20000004200 */
[----:B------:R-:W-:-:S06]  /*99c0*/  FFMA.FTZ R22, R213, c[0x0][0x23c], -R2 ;  /* 0x00008f00d5167a23 */ /* 0x000fcc0000010802 */
[C---:B-1----:R-:W-:Y:S01]  /*99d0*/  HMMA.16816.F32.BF16 R192, R4.reuse, R12, R192 ;  /* 0x0000000c04c0723c */ /* 0x042fe200000418c0 */
[----:B------:R1:W-:Y:S07]  /*99e0*/  MUFU.EX2 R181, R0 ;  /* 0x0000000000b57308 */ /* 0x0003ee0000000800 */
[----:B------:R-:W-:Y:S08]  /*99f0*/  HMMA.16816.F32.BF16 R196, R4, R14, R196 ;  /* 0x0000000e04c4723c */ /* 0x000ff000000418c4 */
[C---:B------:R-:W-:Y:S08]  /*9a00*/  HMMA.16816.F32.BF16 R188, R8.reuse, R12, R188 ;  /* 0x0000000c08bc723c */ /* 0x040ff000000418bc */
[----:B------:R-:W-:Y:S01]  /*9a10*/  HMMA.16816.F32.BF16 R200, R8, R14, R200 ;  /* 0x0000000e08c8723c */ /* 0x000fe200000418c8 */
[----:B------:R-:W-:Y:S01]  /*9a20*/  LDSM.16.MT88.4 R12, [R226+0xd000] ;  /* 0x00d00000e20c783b */ /* 0x000fe20000004200 */
[----:B------:R-:W-:Y:S01]  /*9a30*/  MOV R213, R89 ;  /* 0x0000005900d57202 */ /* 0x000fe20000000f00 */
[----:B-1----:R-:W-:-:S05]  /*9a40*/  FFMA.FTZ R0, R252, c[0x0][0x23c], -R20 ;  /* 0x00008f00fc007a23 */ /* 0x002fca0000010814 */
[C---:B------:R-:W-:Y:S08]  /*9a50*/  HMMA.16816.F32.BF16 R136, R4.reuse, R24, R136 ;  /* 0x000000180488723c */ /* 0x040ff00000041888 */
[----:B------:R-:W-:Y:S08]  /*9a60*/  HMMA.16816.F32.BF16 R140, R4, R26, R140 ;  /* 0x0000001a048c723c */ /* 0x000ff0000004188c */
[C---:B------:R-:W-:Y:S08]  /*9a70*/  HMMA.16816.F32.BF16 R84, R8.reuse, R24, R84 ;  /* 0x000000180854723c */ /* 0x040ff00000041854 */
[----:B------:R-:W-:Y:S01]  /*9a80*/  HMMA.16816.F32.BF16 R80, R8, R26, R80 ;  /* 0x0000001a0850723c */ /* 0x000fe20000041850 */
[----:B------:R-:W1:Y:S01]  /*9a90*/  LDSM.16.MT88.4 R24, [R167+0xd000] ;  /* 0x00d00000a718783b */ /* 0x000e620000004200 */
[----:B------:R-:W-:Y:S01]  /*9aa0*/  MUFU.EX2 R29, R29 ;  /* 0x0000001d001d7308 */ /* 0x000fe20000000800 */
[----:B------:R-:W-:-:S02]  /*9ab0*/  MOV R212, R187 ;  /* 0x000000bb00d47202 */ /* 0x000fc40000000f00 */
[----:B------:R-:W-:Y:S02]  /*9ac0*/  MOV R220, R147 ;  /* 0x0000009300dc7202 */ /* 0x000fe40000000f00 */
[----:B------:R-:W-:-:S03]  /*9ad0*/  MOV R223, R134 ;  /* 0x0000008600df7202 */ /* 0x000fc60000000f00 */
[----:B------:R-:W-:Y:S01]  /*9ae0*/  MUFU.EX2 R23, R23 ;  /* 0x0000001700177308 */ /* 0x000fe20000000800 */
[----:B------:R-:W-:Y:S01]  /*9af0*/  MOV R222, R135 ;  /* 0x0000008700de7202 */ /* 0x000fe20000000f00 */
[----:B------:R-:W-:Y:S01]  /*9b00*/  FFMA.FTZ R89, R36, c[0x0][0x23c], -R2 ;  /* 0x00008f0024597a23 */ /* 0x000fe20000010802 */
[----:B------:R-:W-:-:S05]  /*9b10*/  MOV R209, R88 ;  /* 0x0000005800d17202 */ /* 0x000fca0000000f00 */
[----:B------:R2:W-:Y:S01]  /*9b20*/  MUFU.EX2 R4, R0 ;  /* 0x0000000000047308 */ /* 0x0005e20000000800 */
[----:B------:R-:W-:Y:S01]  /*9b30*/  MOV R135, R90 ;  /* 0x0000005a00877202 */ /* 0x000fe20000000f00 */
[--C-:B------:R-:W-:Y:S01]  /*9b40*/  FFMA.FTZ R90, R34, c[0x0][0x23c], -R2.reuse ;  /* 0x00008f00225a7a23 */ /* 0x100fe20000010802 */
[----:B------:R-:W-:Y:S01]  /*9b50*/  MOV R134, R91 ;  /* 0x0000005b00867202 */ /* 0x000fe20000000f00 */
[--C-:B------:R-:W-:Y:S02]  /*9b60*/  FFMA.FTZ R91, R35, c[0x0][0x23c], -R2.reuse ;  /* 0x00008f00235b7a23 */ /* 0x100fe40000010802 */
[----:B------:R-:W-:Y:S02]  /*9b70*/  FFMA.FTZ R88, R33, c[0x0][0x23c], -R2 ;  /* 0x00008f0021587a23 */ /* 0x000fe40000010802 */
[----:B------:R-:W-:Y:S01]  /*9b80*/  MUFU.EX2 R147, R32 ;  /* 0x0000002000937308 */ /* 0x000fe20000000800 */
[--C-:B------:R-:W-:Y:S02]  /*9b90*/  FFMA.FTZ R2, R37, c[0x0][0x23c], -R21.reuse ;  /* 0x00008f0025027a23 */ /* 0x100fe40000010815 */
[----:B--2---:R-:W-:-:S05]  /*9ba0*/  FFMA.FTZ R0, R213, c[0x0][0x23c], -R21 ;  /* 0x00008f00d5007a23 */ /* 0x004fca0000010815 */
[----:B------:R-:W2:Y:S01]  /*9bb0*/  MUFU.EX2 R184, R31 ;  /* 0x0000001f00b87308 */ /* 0x000ea20000000800 */
[----:B------:R-:W-:Y:S01]  /*9bc0*/  FFMA.FTZ R35, R248, c[0x0][0x23c], -R21 ;  /* 0x00008f00f8237a23 */ /* 0x000fe20000010815 */
[----:B------:R-:W-:Y:S01]  /*9bd0*/  MOV R248, R41 ;  /* 0x0000002900f87202 */ /* 0x000fe20000000f00 */
[----:B----4-:R-:W-:-:S05]  /*9be0*/  FFMA.FTZ R39, R38, R28, R231 ;  /* 0x0000001c26277223 */ /* 0x010fca00000100e7 */
[----:B------:R-:W-:Y:S01]  /*9bf0*/  MUFU.EX2 R186, R30 ;  /* 0x0000001e00ba7308 */ /* 0x000fe20000000800 */
[----:B------:R-:W-:-:S07]  /*9c00*/  FFMA.FTZ R34, R245, c[0x0][0x23c], -R20 ;  /* 0x00008f00f5227a23 */ /* 0x000fce0000010814 */
[----:B------:R-:W-:Y:S01]  /*9c10*/  MUFU.EX2 R185, R22 ;  /* 0x0000001600b97308 */ /* 0x000fe20000000800 */
[----:B------:R-:W-:-:S07]  /*9c20*/  FFMA.FTZ R38, R249, c[0x0][0x23c], -R20 ;  /* 0x00008f00f9267a23 */ /* 0x000fce0000010814 */
[----:B------:R4:W1:Y:S01]  /*9c30*/  MUFU.EX2 R187, R3 ;  /* 0x0000000300bb7308 */ /* 0x0008620000000800 */
[----:B------:R-:W-:-:S07]  /*9c40*/  FFMA.FTZ R41, R246, c[0x0][0x23c], -R21 ;  /* 0x00008f00f6297a23 */ /* 0x000fce0000010815 */
[----:B------:R1:W-:Y:S01]  /*9c50*/  MUFU.EX2 R252, R0 ;  /* 0x0000000000fc7308 */ /* 0x0003e20000000800 */
[--C-:B------:R-:W-:Y:S02]  /*9c60*/  FFMA.FTZ R33, R244, c[0x0][0x23c], -R20.reuse ;  /* 0x00008f00f4217a23 */ /* 0x100fe40000010814 */
[--C-:B------:R-:W-:Y:S01]  /*9c70*/  FFMA.FTZ R36, R247, c[0x0][0x23c], -R21.reuse ;  /* 0x00008f00f7247a23 */ /* 0x100fe20000010815 */
[----:B--2---:R-:W-:Y:S01]  /*9c80*/  F2FP.BF16.PACK_AB R8, R184, R147 ;  /* 0x00000093b808723e */ /* 0x004fe200000010ff */
[--C-:B------:R-:W-:Y:S01]  /*9c90*/  FFMA.FTZ R37, R251, c[0x0][0x23c], -R21.reuse ;  /* 0x00008f00fb257a23 */ /* 0x100fe20000010815 */
[----:B------:R-:W-:Y:S01]  /*9ca0*/  MOV R31, R210 ;  /* 0x000000d2001f7202 */ /* 0x000fe20000000f00 */
[----:B------:R-:W-:Y:S01]  /*9cb0*/  FFMA.FTZ R32, R250, c[0x0][0x23c], -R20 ;  /* 0x00008f00fa207a23 */ /* 0x000fe20000010814 */
[----:B------:R-:W-:Y:S01]  /*9cc0*/  MOV R183, R212 ;  /* 0x000000d400b77202 */ /* 0x000fe20000000f00 */
[--C-:B----4-:R-:W-:Y:S01]  /*9cd0*/  FFMA.FTZ R3, R230, c[0x0][0x23c], -R21.reuse ;  /* 0x00008f00e6037a23 */ /* 0x110fe20000010815 */
[----:B------:R2:W-:Y:S01]  /*9ce0*/  MUFU.EX2 R245, R2 ;  /* 0x0000000200f57308 */ /* 0x0005e20000000800 */
[----:B------:R-:W-:Y:S01]  /*9cf0*/  FADD.FTZ R42, R227, R42 ;  /* 0x0000002ae32a7221 */ /* 0x000fe20000010000 */
[----:B------:R4:W5:Y:S01]  /*9d00*/  LDL.LU R231, [R1+0x64] ;  /* 0x0000640001e77983 */ /* 0x0009620000300800 */
[----:B-1----:R-:W-:Y:S01]  /*9d10*/  FFMA.FTZ R0, R218, c[0x0][0x23c], -R21 ;  /* 0x00008f00da007a23 */ /* 0x002fe20000010815 */
[----:B------:R-:W-:-:S04]  /*9d20*/  MOV R244, R23 ;  /* 0x0000001700f47202 */ /* 0x000fc80000000f00 */
[----:B------:R1:W-:Y:S01]  /*9d30*/  MUFU.EX2 R246, R3 ;  /* 0x0000000300f67308 */ /* 0x0003e20000000800 */
[----:B------:R-:W-:Y:S01]  /*9d40*/  MOV R247, R29 ;  /* 0x0000001d00f77202 */ /* 0x000fe20000000f00 */
[----:B------:R-:W-:Y:S01]  /*9d50*/  LDSM.16.MT88.4 R20, [R167+0xf000] ;  /* 0x00f00000a714783b */ /* 0x000fe20000004200 */
[----:B------:R-:W-:Y:S02]  /*9d60*/  F2FP.BF16.PACK_AB R11, R248, R187 ;  /* 0x000000bbf80b723e */ /* 0x000fe400000010ff */
[----:B------:R-:W-:Y:S01]  /*9d70*/  MOV R251, R4 ;  /* 0x0000000400fb7202 */ /* 0x000fe20000000f00 */
[----:B------:R4:W5:Y:S02]  /*9d80*/  LDL.LU R230, [R1+0x60] ;  /* 0x0000600001e67983 */ /* 0x0009640000300800 */
[----:B------:R-:W3:Y:S01]  /*9d90*/  MUFU.EX2 R249, R0 ;  /* 0x0000000000f97308 */ /* 0x000ee20000000800 */
[----:B------:R-:W-:Y:S02]  /*9da0*/  F2FP.BF16.PACK_AB R9, R185, R244 ;  /* 0x000000f4b909723e */ /* 0x000fe400000010ff */
[----:B------:R-:W-:Y:S01]  /*9db0*/  F2FP.BF16.PACK_AB R10, R247, R186 ;  /* 0x000000baf70a723e */ /* 0x000fe200000010ff */
[----:B--2---:R-:W-:Y:S01]  /*9dc0*/  FADD.FTZ R2, R228, R43 ;  /* 0x0000002be4027221 */ /* 0x004fe20000010000 */
[----:B------:R-:W-:-:S02]  /*9dd0*/  MOV R29, R209 ;  /* 0x000000d1001d7202 */ /* 0x000fc40000000f00 */
[----:B------:R-:W-:Y:S02]  /*9de0*/  MOV R30, R215 ;  /* 0x000000d7001e7202 */ /* 0x000fe40000000f00 */
[----:B------:R-:W-:Y:S02]  /*9df0*/  MOV R250, R217 ;  /* 0x000000d900fa7202 */ /* 0x000fe40000000f00 */
[----:B-1----:R-:W-:Y:S02]  /*9e00*/  MOV R3, R219 ;  /* 0x000000db00037202 */ /* 0x002fe40000000f00 */
[----:B------:R-:W-:Y:S02]  /*9e10*/  MOV R43, R216 ;  /* 0x000000d8002b7202 */ /* 0x000fe40000000f00 */
[----:B------:R-:W-:Y:S01]  /*9e20*/  F2FP.BF16.PACK_AB R4, R180, R182 ;  /* 0x000000b6b404723e */ /* 0x000fe200000010ff */
[----:B------:R-:W-:Y:S01]  /*9e30*/  HMMA.16816.F32.BF16 R216, R8, R16, R72 ;  /* 0x0000001008d8723c */ /* 0x000fe20000041848 */
[----:B---3--:R-:W-:-:S02]  /*9e40*/  F2FP.BF16.PACK_AB R5, R249, R252 ;  /* 0x000000fcf905723e */ /* 0x008fc400000010ff */
[----:B------:R-:W-:Y:S02]  /*9e50*/  F2FP.BF16.PACK_AB R6, R251, R181 ;  /* 0x000000b5fb06723e */ /* 0x000fe400000010ff */
[----:B------:R-:W-:Y:S01]  /*9e60*/  F2FP.BF16.PACK_AB R7, R246, R245 ;  /* 0x000000f5f607723e */ /* 0x000fe200000010ff */
[----:B------:R-:W-:Y:S01]  /*9e70*/  FFMA.FTZ R0, R204, R40, R229 ;  /* 0x00000028cc007223 */ /* 0x000fe200000100e5 */
[----:B------:R-:W-:Y:S01]  /*9e80*/  MOV R74, R205 ;  /* 0x000000cd004a7202 */ /* 0x000fe20000000f00 */
[----:B------:R-:W-:Y:S01]  /*9e90*/  HMMA.16816.F32.BF16 R172, R8, R24, R172 ;  /* 0x0000001808ac723c */ /* 0x000fe200000418ac */
[----:B------:R-:W-:Y:S01]  /*9ea0*/  MOV R72, R207 ;  /* 0x000000cf00487202 */ /* 0x000fe20000000f00 */
[----:B------:R-:W-:Y:S01]  /*9eb0*/  MUFU.EX2 R34, R34 ;  /* 0x0000002200227308 */ /* 0x000fe20000000800 */
[----:B------:R-:W-:Y:S01]  /*9ec0*/  MOV R40, R208 ;  /* 0x000000d000287202 */ /* 0x000fe20000000f00 */
[----:B------:R4:W5:Y:S01]  /*9ed0*/  LDL.LU R229, [R1+0x5c] ;  /* 0x00005c0001e57983 */ /* 0x0009620000300800 */
[----:B------:R-:W-:-:S03]  /*9ee0*/  MOV R75, R214 ;  /* 0x000000d6004b7202 */ /* 0x000fc60000000f00 */
[----:B------:R-:W-:Y:S01]  /*9ef0*/  HMMA.16816.F32.BF16 R204, R8, R14, R68 ;  /* 0x0000000e08cc723c */ /* 0x000fe20000041844 */
[----:B------:R-:W-:Y:S01]  /*9f00*/  MOV R73, R211 ;  /* 0x000000d300497202 */ /* 0x000fe20000000f00 */
[----:B------:R-:W-:Y:S01]  /*9f10*/  MUFU.EX2 R33, R33 ;  /* 0x0000002100217308 */ /* 0x000fe20000000800 */
[----:B------:R4:W5:Y:S04]  /*9f20*/  LDL.LU R228, [R1+0x58] ;  /* 0x0000580001e47983 */ /* 0x0009680000300800 */
[----:B------:R-:W-:Y:S02]  /*9f30*/  MOV R68, R29 ;  /* 0x0000001d00447202 */ /* 0x000fe40000000f00 */
[----:B------:R-:W-:Y:S02]  /*9f40*/  MOV R69, R30 ;  /* 0x0000001e00457202 */ /* 0x000fe40000000f00 */
[----:B------:R-:W-:Y:S01]  /*9f50*/  MOV R70, R31 ;  /* 0x0000001f00467202 */ /* 0x000fe20000000f00 */
[C---:B------:R-:W-:Y:S01]  /*9f60*/  HMMA.16816.F32.BF16 R168, R4.reuse, R24, R168 ;  /* 0x0000001804a8723c */ /* 0x040fe200000418a8 */
[----:B------:R-:W1:Y:S07]  /*9f70*/  LDSM.16.MT88.4 R28, [R225+0xf000] ;  /* 0x00f00000e11c783b */ /* 0x000e6e0000004200 */
[-C--:B------:R-:W-:Y:S08]  /*9f80*/  HMMA.16816.F32.BF16 R176, R4, R26.reuse, R176 ;  /* 0x0000001a04b0723c */ /* 0x080ff000000418b0 */
[----:B------:R-:W-:Y:S01]  /*9f90*/  HMMA.16816.F32.BF16 R44, R8, R26, R44 ;  /* 0x0000001a082c723c */ /* 0x000fe2000004182c */
[----:B------:R-:W2:Y:S07]  /*9fa0*/  LDSM.16.MT88.4 R24, [R225+0xd000] ;  /* 0x00d00000e118783b */ /* 0x000eae0000004200 */
[C---:B------:R-:W-:Y:S08]  /*9fb0*/  HMMA.16816.F32.BF16 R64, R4.reuse, R16, R64 ;  /* 0x000000100440723c */ /* 0x040ff00000041840 */
[-C--:B------:R-:W-:Y:S08]  /*9fc0*/  HMMA.16816.F32.BF16 R60, R4, R18.reuse, R60 ;  /* 0x00000012043c723c */ /* 0x080ff0000004183c */
[----:B------:R-:W-:Y:S01]  /*9fd0*/  HMMA.16816.F32.BF16 R212, R8, R18, R56 ;  /* 0x0000001208d4723c */ /* 0x000fe20000041838 */
[----:B------:R-:W3:Y:S07]  /*9fe0*/  LDSM.16.MT88.4 R16, [R224+0xf000] ;  /* 0x00f00000e010783b */ /* 0x000eee0000004200 */
[C---:B------:R-:W-:Y:S08]  /*9ff0*/  HMMA.16816.F32.BF16 R48, R4.reuse, R12, R48 ;  /* 0x0000000c0430723c */ /* 0x040ff00000041830 */
[----:B------:R-:W-:Y:S01]  /*a000*/  HMMA.16816.F32.BF16 R92, R4, R14, R92 ;  /* 0x0000000e045c723c */ /* 0x000fe2000004185c */
[----:B------:R-:W-:Y:S01]  /*a010*/  MOV R71, R132 ;  /* 0x0000008400477202 */ /* 0x000fe20000000f00 */
[----:B------:R-:W-:Y:S01]  /*a020*/  MUFU.EX2 R32, R32 ;  /* 0x0000002000207308 */ /* 0x000fe20000000800 */
[----:B------:R4:W5:Y:S05]  /*a030*/  LDL.LU R227, [R1+0x54] ;  /* 0x0000540001e37983 */ /* 0x00096a0000300800 */
[----:B------:R-:W-:Y:S01]  /*a040*/  HMMA.16816.F32.BF16 R208, R8, R12, R52 ;  /* 0x0000000c08d0723c */ /* 0x000fe20000041834 */
[----:B------:R-:W3:Y:S07]  /*a050*/  LDSM.16.MT88.4 R12, [R226+0xf000] ;  /* 0x00f00000e20c783b */ /* 0x000eee0000004200 */
[C---:B-1----:R-:W-:Y:S07]  /*a060*/  HMMA.16816.F32.BF16 R52, R4.reuse, R30, R196 ;  /* 0x0000001e0434723c */ /* 0x042fee00000418c4 */
[----:B------:R-:W-:Y:S01]  /*a070*/  MOV R199, R135 ;  /* 0x0000008700c77202 */ /* 0x000fe20000000f00 */
[----:B--2---:R-:W-:Y:S01]  /*a080*/  HMMA.16816.F32.BF16 R104, R4, R24, R104 ;  /* 0x000000180468723c */ /* 0x004fe20000041868 */
[----:B------:R-:W-:-:S02]  /*a090*/  MOV R197, R133 ;  /* 0x0000008500c57202 */ /* 0x000fc40000000f00 */
[----:B------:R-:W-:-:S05]  /*a0a0*/  MOV R198, R134 ;  /* 0x0000008600c67202 */ /* 0x000fca0000000f00 */
[C---:B------:R-:W-:Y:S08]  /*a0b0*/  HMMA.16816.F32.BF16 R108, R4.reuse, R26, R108 ;  /* 0x0000001a046c723c */ /* 0x040ff0000004186c */
[C---:B------:R-:W-:Y:S08]  /*a0c0*/  HMMA.16816.F32.BF16 R120, R4.reuse, R20, R120 ;  /* 0x000000140478723c */ /* 0x040ff00000041878 */
[C---:B------:R-:W-:Y:S08]  /*a0d0*/  HMMA.16816.F32.BF16 R124, R4.reuse, R22, R124 ;  /* 0x00000016047c723c */ /* 0x040ff0000004187c */
[C---:B---3--:R-:W-:Y:S08]  /*a0e0*/  HMMA.16816.F32.BF16 R136, R4.reuse, R16, R136 ;  /* 0x000000100488723c */ /* 0x048ff00000041888 */
[C---:B------:R-:W-:Y:S08]  /*a0f0*/  HMMA.16816.F32.BF16 R140, R4.reuse, R18, R140 ;  /* 0x00000012048c723c */ /* 0x040ff0000004188c */
[C---:B------:R-:W-:Y:S08]  /*a100*/  HMMA.16816.F32.BF16 R148, R4.reuse, R12, R148 ;  /* 0x0000000c0494723c */ /* 0x040ff00000041894 */
[C---:B------:R-:W-:Y:S08]  /*a110*/  HMMA.16816.F32.BF16 R152, R4.reuse, R14, R152 ;  /* 0x0000000e0498723c */ /* 0x040ff00000041898 */
[----:B------:R-:W-:Y:S07]  /*a120*/  HMMA.16816.F32.BF16 R192, R4, R28, R192 ;  /* 0x0000001c04c0723c */ /* 0x000fee00000418c0 */
[----:B------:R-:W-:Y:S01]  /*a130*/  MOV R4, R68 ;  /* 0x0000004400047202 */ /* 0x000fe20000000f00 */
[----:B------:R-:W-:Y:S01]  /*a140*/  HMMA.16816.F32.BF16 R132, R8, R16, R84 ;  /* 0x000000100884723c */ /* 0x000fe20000041854 */
[----:B------:R-:W-:-:S02]  /*a150*/  MOV R7, R74 ;  /* 0x0000004a00077202 */ /* 0x000fc40000000f00 */
[----:B------:R-:W-:-:S04]  /*a160*/  MOV R74, R182 ;  /* 0x000000b6004a7202 */ /* 0x000fc80000000f00 */
[----:B------:R-:W-:Y:S01]  /*a170*/  MOV R85, R199 ;  /* 0x000000c700557202 */ /* 0x000fe20000000f00 */
[----:B------:R-:W-:Y:S01]  /*a180*/  HMMA.16816.F32.BF16 R100, R8, R24, R100 ;  /* 0x000000180864723c */ /* 0x000fe20000041864 */
[----:B------:R-:W-:Y:S02]  /*a190*/  MOV R199, R69 ;  /* 0x0000004500c77202 */ /* 0x000fe40000000f00 */
[----:B------:R-:W-:Y:S01]  /*a1a0*/  MOV R69, R3 ;  /* 0x0000000300457202 */ /* 0x000fe20000000f00 */
[----:B------:R-:W-:Y:S01]  /*a1b0*/  FADD.FTZ R4, R4, R0 ;  /* 0x0000000004047221 */ /* 0x000fe20000010000 */
[----:B------:R-:W-:-:S03]  /*a1c0*/  MOV R3, R183 ;  /* 0x000000b700037202 */ /* 0x000fc60000000f00 */
[----:B------:R-:W-:Y:S01]  /*a1d0*/  HMMA.16816.F32.BF16 R24, R8, R26, R112 ;  /* 0x0000001a0818723c */ /* 0x000fe20000041870 */
[----:B------:R-:W-:Y:S01]  /*a1e0*/  MOV R6, R75 ;  /* 0x0000004b00067202 */ /* 0x000fe20000000f00 */
[----:B------:R-:W-:Y:S01]  /*a1f0*/  FADD.FTZ R3, R3, R39 ;  /* 0x0000002703037221 */ /* 0x000fe20000010000 */
[----:B------:R-:W-:-:S04]  /*a200*/  MOV R87, R197 ;  /* 0x000000c500577202 */ /* 0x000fc80000000f00 */
[----:B------:R-:W-:Y:S01]  /*a210*/  MOV R114, R180 ;  /* 0x000000b400727202 */ /* 0x000fe20000000f00 */
[----:B------:R-:W-:Y:S01]  /*a220*/  HMMA.16816.F32.BF16 R56, R8, R22, R128 ;  /* 0x000000160838723c */ /* 0x000fe20000041880 */
[----:B------:R-:W-:Y:S01]  /*a230*/  MOV R86, R198 ;  /* 0x000000c600567202 */ /* 0x000fe20000000f00 */
[----:B------:R-:W-:Y:S01]  /*a240*/  FADD.FTZ R4, R164, R4 ;  /* 0x00000004a4047221 */ /* 0x000fe20000010000 */
[----:B------:R-:W-:-:S04]  /*a250*/  MOV R75, R244 ;  /* 0x000000f4004b7202 */ /* 0x000fc80000000f00 */
[----:B------:R-:W-:Y:S01]  /*a260*/  MOV R131, R181 ;  /* 0x000000b500837202 */ /* 0x000fe20000000f00 */
[C---:B------:R-:W-:Y:S01]  /*a270*/  HMMA.16816.F32.BF16 R116, R8.reuse, R20, R116 ;  /* 0x000000140874723c */ /* 0x040fe20000041874 */
[----:B------:R-:W1:Y:S01]  /*a280*/  LDSM.16.MT88.4 R180, [R167+0xd800] ;  /* 0x00d80000a7b4783b */ /* 0x000e620000004200 */
[----:B------:R-:W-:Y:S01]  /*a290*/  MOV R128, R222 ;  /* 0x000000de00807202 */ /* 0x000fe20000000f00 */
[----:B------:R-:W-:Y:S01]  /*a2a0*/  MUFU.EX2 R244, R96 ;  /* 0x0000006000f47308 */ /* 0x000fe20000000800 */
[----:B------:R-:W-:Y:S02]  /*a2b0*/  MOV R129, R223 ;  /* 0x000000df00817202 */ /* 0x000fe40000000f00 */
[----:B------:R-:W-:Y:S02]  /*a2c0*/  MOV R130, R242 ;  /* 0x000000f200827202 */ /* 0x000fe40000000f00 */
[----:B------:R-:W-:Y:S01]  /*a2d0*/  HMMA.16816.F32.BF16 R20, R8, R18, R80 ;  /* 0x000000120814723c */ /* 0x000fe20000041850 */
[----:B------:R-:W2:Y:S01]  /*a2e0*/  LDSM.16.MT88.4 R80, [R224+0xd800] ;  /* 0x00d80000e050783b */ /* 0x000ea20000004200 */
[----:B------:R-:W-:Y:S01]  /*a2f0*/  MOV R5, R184 ;  /* 0x000000b800057202 */ /* 0x000fe20000000f00 */
[----:B------:R-:W-:Y:S01]  /*a300*/  MUFU.EX2 R222, R99 ;  /* 0x0000006300de7308 */ /* 0x000fe20000000800 */
[----:B------:R-:W-:-:S02]  /*a310*/  MOV R112, R187 ;  /* 0x000000bb00707202 */ /* 0x000fc40000000f00 */
[----:B------:R-:W-:Y:S02]  /*a320*/  MOV R113, R186 ;  /* 0x000000ba00717202 */ /* 0x000fe40000000f00 */
[----:B------:R-:W-:-:S03]  /*a330*/  MOV R115, R185 ;  /* 0x000000b900737202 */ /* 0x000fc60000000f00 */
[----:B------:R-:W3:Y:S01]  /*a340*/  MUFU.EX2 R223, R98 ;  /* 0x0000006200df7308 */ /* 0x000ee20000000800 */
[----:B------:R-:W-:Y:S01]  /*a350*/  HMMA.16816.F32.BF16 R184, R8, R12, R76 ;  /* 0x0000000c08b8723c */ /* 0x000fe2000004184c */
[----:B------:R-:W-:Y:S01]  /*a360*/  FADD.FTZ R0, R86, R42 ;  /* 0x0000002a56007221 */ /* 0x000fe20000010000 */
[----:B------:R-:W-:Y:S01]  /*a370*/  MOV R86, R7 ;  /* 0x0000000700567202 */ /* 0x000fe20000000f00 */
[----:B------:R-:W-:-:S04]  /*a380*/  FADD.FTZ R3, R87, R3 ;  /* 0x0000000357037221 */ /* 0x000fc80000010000 */
[----:B------:R1:W-:Y:S01]  /*a390*/  MUFU.EX2 R242, R97 ;  /* 0x0000006100f27308 */ /* 0x0003e20000000800 */
[----:B------:R-:W-:Y:S01]  /*a3a0*/  HMMA.16816.F32.BF16 R16, R8, R14, R156 ;  /* 0x0000000e0810723c */ /* 0x000fe2000004189c */
[----:B------:R-:W-:Y:S01]  /*a3b0*/  MOV R87, R6 ;  /* 0x0000000600577202 */ /* 0x000fe20000000f00 */
[----:B------:R-:W-:-:S06]  /*a3c0*/  FADD.FTZ R12, R162, R4 ;  /* 0x00000004a20c7221 */ /* 0x000fcc0000010000 */
[C---:B------:R-:W-:Y:S01]  /*a3d0*/  HMMA.16816.F32.BF16 R188, R8.reuse, R28, R188 ;  /* 0x0000001c08bc723c */ /* 0x040fe200000418bc */
[----:B------:R-:W-:Y:S02]  /*a3e0*/  MOV R197, R71 ;  /* 0x0000004700c57202 */ /* 0x000fe40000000f00 */
[----:B------:R-:W-:Y:S02]  /*a3f0*/  MOV R198, R70 ;  /* 0x0000004600c67202 */ /* 0x000fe40000000f00 */
[----:B------:R-:W-:Y:S01]  /*a400*/  MOV R196, R73 ;  /* 0x0000004900c47202 */ /* 0x000fe20000000f00 */
[----:B------:R-:W-:Y:S01]  /*a410*/  MUFU.EX2 R38, R38 ;  /* 0x0000002600267308 */ /* 0x000fe20000000800 */
[----:B-1----:R-:W1:Y:S01]  /*a420*/  LDSM.16.MT88.4 R96, [R226+0xd800] ;  /* 0x00d80000e260783b */ /* 0x002e620000004200 */
[----:B------:R-:W-:Y:S01]  /*a430*/  HMMA.16816.F32.BF16 R8, R8, R30, R200 ;  /* 0x0000001e0808723c */ /* 0x000fe200000418c8 */
[----:B------:R-:W-:Y:S02]  /*a440*/  MOV R71, R250 ;  /* 0x000000fa00477202 */ /* 0x000fe40000000f00 */
[----:B------:R-:W-:-:S03]  /*a450*/  MOV R68, R43 ;  /* 0x0000002b00447202 */ /* 0x000fc60000000f00 */
[----:B------:R-:W-:Y:S01]  /*a460*/  MUFU.EX2 R37, R37 ;  /* 0x0000002500257308 */ /* 0x000fe20000000800 */
[----:B------:R-:W-:-:S07]  /*a470*/  MOV R30, R5 ;  /* 0x00000005001e7202 */ /* 0x000fce0000000f00 */
[----:B------:R-:W-:Y:S01]  /*a480*/  MUFU.EX2 R35, R35 ;  /* 0x0000002300237308 */ /* 0x000fe20000000800 */
[----:B------:R-:W1:Y:S01]  /*a490*/  LDSM.16.MT88.4 R4, [R225+0xf800] ;  /* 0x00f80000e104783b */ /* 0x000e620000004200 */
[----:B------:R-:W-:Y:S02]  /*a4a0*/  MOV R70, R40 ;  /* 0x0000002800467202 */ /* 0x000fe40000000f00 */
[----:B------:R-:W-:-:S04]  /*a4b0*/  MOV R73, R221 ;  /* 0x000000dd00497202 */ /* 0x000fc80000000f00 */
[----:B------:R-:W-:Y:S01]  /*a4c0*/  MUFU.EX2 R36, R36 ;  /* 0x0000002400247308 */ /* 0x000fe20000000800 */
[----:B------:R-:W-:-:S07]  /*a4d0*/  MOV R250, R220 ;  /* 0x000000dc00fa7202 */ /* 0x000fce0000000f00 */
[----:B------:R-:W-:Y:S01]  /*a4e0*/  MUFU.EX2 R41, R41 ;  /* 0x0000002900297308 */ /* 0x000fe20000000800 */
[----:B------:R-:W-:Y:S01]  /*a4f0*/  FADD.FTZ R2, R85, R2 ;  /* 0x0000000255027221 */ /* 0x000fe20000010000 */
[----:B------:R-:W-:Y:S01]  /*a500*/  MOV R78, R199 ;  /* 0x000000c7004e7202 */ /* 0x000fe20000000f00 */
[----:B------:R-:W-:Y:S01]  /*a510*/  FADD.FTZ R0, R129, R0 ;  /* 0x0000000081007221 */ /* 0x000fe20000010000 */
[----:B------:R-:W-:Y:S01]  /*a520*/  MOV R79, R72 ;  /* 0x00000048004f7202 */ /* 0x000fe20000000f00 */
[----:B------:R-:W-:Y:S01]  /*a530*/  FADD.FTZ R13, R130, R3 ;  /* 0x00000003820d7221 */ /* 0x000fe20000010000 */
[----:B------:R-:W-:Y:S01]  /*a540*/  MOV R42, R114 ;  /* 0x00000072002a7202 */ /* 0x000fe20000000f00 */
[----:B------:R-:W-:Y:S01]  /*a550*/  LDSM.16.MT88.4 R156, [R226+0xf800] ;  /* 0x00f80000e29c783b */ /* 0x000fe20000004200 */
[----:B------:R-:W-:Y:S08]  /*a560*/  MUFU.EX2 R220, R89 ;  /* 0x0000005900dc7308 */ /* 0x000ff00000000800 */
[----:B------:R-:W1:Y:S08]  /*a570*/  MUFU.EX2 R40, R91 ;  /* 0x0000005b00287308 */ /* 0x000e700000000800 */
[----:B------:R-:W-:Y:S08]  /*a580*/  MUFU.EX2 R43, R90 ;  /* 0x0000005a002b7308 */ /* 0x000ff00000000800 */
[----:B------:R-:W2:Y:S01]  /*a590*/  MUFU.EX2 R221, R88 ;  /* 0x0000005800dd7308 */ /* 0x000ea20000000800 */
[----:B------:R-:W-:-:S02]  /*a5a0*/  MOV R85, R196 ;  /* 0x000000c400557202 */ /* 0x000fc40000000f00 */
[----:B------:R-:W-:Y:S02]  /*a5b0*/  MOV R84, R197 ;  /* 0x000000c500547202 */ /* 0x000fe40000000f00 */
[----:B------:R-:W-:Y:S02]  /*a5c0*/  MOV R77, R198 ;  /* 0x000000c6004d7202 */ /* 0x000fe40000000f00 */
[----:B---3--:R-:W-:Y:S02]  /*a5d0*/  F2FP.BF16.PACK_AB R200, R223, R222 ;  /* 0x000000dedfc8723e */ /* 0x008fe400000010ff */
[----:B-1----:R-:W-:Y:S02]  /*a5e0*/  F2FP.BF16.PACK_AB R201, R40, R220 ;  /* 0x000000dc28c9723e */ /* 0x002fe400000010ff */
[----:B------:R-:W-:Y:S02]  /*a5f0*/  F2FP.BF16.PACK_AB R202, R244, R242 ;  /* 0x000000f2f4ca723e */ /* 0x000fe400000010ff */
[----:B------:R-:W-:-:S02]  /*a600*/  F2FP.BF16.PACK_AB R196, R33, R34 ;  /* 0x0000002221c4723e */ /* 0x000fc400000010ff */
[----:B------:R-:W-:Y:S02]  /*a610*/  F2FP.BF16.PACK_AB R197, R35, R37 ;  /* 0x0000002523c5723e */ /* 0x000fe400000010ff */
[----:B--2---:R-:W-:Y:S02]  /*a620*/  F2FP.BF16.PACK_AB R203, R221, R43 ;  /* 0x0000002bddcb723e */ /* 0x004fe400000010ff */
[----:B------:R-:W-:Y:S02]  /*a630*/  F2FP.BF16.PACK_AB R198, R38, R32 ;  /* 0x0000002026c6723e */ /* 0x000fe400000010ff */
[----:B------:R-:W-:Y:S01]  /*a640*/  F2FP.BF16.PACK_AB R199, R41, R36 ;  /* 0x0000002429c7723e */ /* 0x000fe200000010ff */
[----:B------:R-:W-:Y:S01]  /*a650*/  FADD.FTZ R2, R128, R2 ;  /* 0x0000000280027221 */ /* 0x000fe20000010000 */
[----:B------:R-:W-:Y:S01]  /*a660*/  MOV R89, R73 ;  /* 0x0000004900597202 */ /* 0x000fe20000000f00 */
[----:B------:R-:W-:Y:S01]  /*a670*/  HMMA.16816.F32.BF16 R172, R200, R180, R172 ;  /* 0x000000b4c8ac723c */ /* 0x000fe200000418ac */
[----:B------:R-:W-:-:S02]  /*a680*/  FADD.FTZ R14, R144, R0 ;  /* 0x00000000900e7221 */ /* 0x000fc40000010000 */
[----:B------:R-:W-:Y:S01]  /*a690*/  FADD.FTZ R15, R145, R2 ;  /* 0x00000002910f7221 */ /* 0x000fe20000010000 */
[----:B------:R-:W-:-:S04]  /*a6a0*/  MOV R2, R163 ;  /* 0x000000a300027202 */ /* 0x000fc80000000f00 */
[----:B------:R-:W-:Y:S01]  /*a6b0*/  HMMA.16816.F32.BF16 R168, R196, R180, R168 ;  /* 0x000000b4c4a8723c */ /* 0x000fe200000418a8 */
[----:B------:R-:W-:-:S07]  /*a6c0*/  MOV R0, R71 ;  /* 0x0000004700007202 */ /* 0x000fce0000000f00 */
[-C--:B------:R-:W-:Y:S08]  /*a6d0*/  HMMA.16816.F32.BF16 R176, R196, R182.reuse, R176 ;  /* 0x000000b6c4b0723c */ /* 0x080ff000000418b0 */
[----:B------:R-:W-:Y:S07]  /*a6e0*/  HMMA.16816.F32.BF16 R180, R200, R182, R44 ;  /* 0x000000b6c8b4723c */ /* 0x000fee000004182c */
[----:B------:R-:W-:-:S02]  /*a6f0*/  MOV R47, R74 ;  /* 0x0000004a002f7202 */ /* 0x000fc40000000f00 */
[----:B------:R-:W-:Y:S02]  /*a700*/  MOV R46, R75 ;  /* 0x0000004b002e7202 */ /* 0x000fe40000000f00 */
[----:B------:R-:W-:Y:S01]  /*a710*/  HMMA.16816.F32.BF16 R72, R196, R80, R64 ;  /* 0x00000050c448723c */ /* 0x000fe20000041840 */
[----:B------:R-:W-:-:S06]  /*a720*/  FADD.FTZ R2, R2, R13 ;  /* 0x0000000d02027221 */ /* 0x000fcc0000010000 */
[----:B------:R-:W-:Y:S02]  /*a730*/  MOV R64, R89 ;  /* 0x0000005900407202 */ /* 0x000fe40000000f00 */
[C---:B------:R-:W-:Y:S01]  /*a740*/  HMMA.16816.F32.BF16 R88, R196.reuse, R96, R48 ;  /* 0x00000060c458723c */ /* 0x040fe20000041830 */
[----:B------:R-:W-:Y:S02]  /*a750*/  MOV R67, R77 ;  /* 0x0000004d00437202 */ /* 0x000fe40000000f00 */
[----:B------:R-:W-:Y:S02]  /*a760*/  MOV R66, R78 ;  /* 0x0000004e00427202 */ /* 0x000fe40000000f00 */
[----:B------:R-:W-:Y:S02]  /*a770*/  MOV R65, R79 ;  /* 0x0000004f00417202 */ /* 0x000fe40000000f00 */
[----:B------:R-:W-:Y:S01]  /*a780*/  MOV R49, R70 ;  /* 0x0000004600317202 */ /* 0x000fe20000000f00 */
[----:B------:R-:W-:Y:S01]  /*a790*/  HMMA.16816.F32.BF16 R76, R196, R82, R60 ;  /* 0x00000052c44c723c */ /* 0x000fe2000004183c */
[----:B------:R-:W-:-:S02]  /*a7a0*/  MOV R50, R69 ;  /* 0x0000004500327202 */ /* 0x000fc40000000f00 */
[----:B------:R-:W-:Y:S01]  /*a7b0*/  MOV R51, R68 ;  /* 0x0000004400337202 */ /* 0x000fe20000000f00 */
[----:B------:R-:W-:-:S03]  /*a7c0*/  FADD.FTZ R0, R0, R12 ;  /* 0x0000000c00007221 */ /* 0x000fc60000010000 */
[----:B------:R-:W-:Y:S01]  /*a7d0*/  MOV R60, R87 ;  /* 0x00000057003c7202 */ /* 0x000fe20000000f00 */
[----:B------:R-:W-:Y:S01]  /*a7e0*/  HMMA.16816.F32.BF16 R192, R196, R4, R192 ;  /* 0x00000004c4c0723c */ /* 0x000fe200000418c0 */
[----:B------:R-:W-:Y:S02]  /*a7f0*/  MOV R61, R86 ;  /* 0x00000056003d7202 */ /* 0x000fe40000000f00 */
[----:B------:R-:W-:Y:S01]  /*a800*/  MOV R62, R85 ;  /* 0x00000055003e7202 */ /* 0x000fe20000000f00 */
[----:B------:R-:W-:Y:S01]  /*a810*/  FADD.FTZ R2, R51, R2 ;  /* 0x0000000233027221 */ /* 0x000fe20000010000 */
[----:B------:R-:W-:-:S03]  /*a820*/  MOV R63, R84 ;  /* 0x00000054003f7202 */ /* 0x000fc60000000f00 */
[----:B------:R-:W-:Y:S01]  /*a830*/  HMMA.16816.F32.BF16 R188, R200, R4, R188 ;  /* 0x00000004c8bc723c */ /* 0x000fe200000418bc */
[----:B------:R-:W-:-:S06]  /*a840*/  FADD.FTZ R0, R60, R0 ;  /* 0x000000003c007221 */ /* 0x000fcc0000010000 */
[----:B------:R-:W-:Y:S02]  /*a850*/  FADD.FTZ R5, R49, R15 ;  /* 0x0000000f31057221 */ /* 0x000fe40000010000 */
[----:B------:R-:W-:Y:S02]  /*a860*/  FADD.FTZ R4, R50, R14 ;  /* 0x0000000e32047221 */ /* 0x000fe40000010000 */
[----:B------:R-:W-:Y:S01]  /*a870*/  FADD.FTZ R5, R61, R5 ;  /* 0x000000053d057221 */ /* 0x000fe20000010000 */
[----:B------:R-:W-:Y:S01]  /*a880*/  MOV R44, R146 ;  /* 0x00000092002c7202 */ /* 0x000fe20000000f00 */
        /* <DEDUP_REMOVED lines=11> */
[----:B------:R-:W1:Y:S01]  /*a940*/  LDSM.16.MT88.4 R112, [R225+0xd800] ;  /* 0x00d80000e170783b */ /* 0x000e620000004200 */
[----:B------:R-:W-:-:S02]  /*a950*/  FADD.FTZ R0, R44, R0 ;  /* 0x000000002c007221 */ /* 0x000fc40000010000 */
[----:B------:R-:W-:Y:S01]  /*a960*/  FADD.FTZ R5, R45, R5 ;  /* 0x000000052d057221 */ /* 0x000fe20000010000 */
[----:B------:R-:W2:Y:S01]  /*a970*/  LDSM.16.MT88.4 R128, [R167+0xf800] ;  /* 0x00f80000a780783b */ /* 0x000ea20000004200 */
[----:B------:R-:W-:Y:S02]  /*a980*/  FADD.FTZ R4, R46, R4 ;  /* 0x000000042e047221 */ /* 0x000fe40000010000 */
[----:B------:R-:W-:Y:S01]  /*a990*/  FADD.FTZ R2, R47, R2 ;  /* 0x000000022f027221 */ /* 0x000fe20000010000 */
[----:B------:R-:W3:Y:S01]  /*a9a0*/  LDSM.16.MT88.4 R144, [R224+0xf800] ;  /* 0x00f80000e090783b */ /* 0x000ee20000004200 */
        /* <DEDUP_REMOVED lines=28> */
[----:B------:R-:W-:Y:S01]  /*ab70*/  FADD.FTZ R0, R41, R0 ;  /* 0x0000000029007221 */ /* 0x000fe20000010000 */
[----:B------:R4:W-:Y:S04]  /*ab80*/  STL [R1], R5 ;  /* 0x0000000501007387 */ /* 0x0009e80000100800 */
[----:B------:R4:W-:Y:S04]  /*ab90*/  STL [R1+0xc], R4 ;  /* 0x00000c0401007387 */ /* 0x0009e80000100800 */
[----:B------:R4:W-:Y:S04]  /*aba0*/  STL [R1+0x10], R2 ;  /* 0x0000100201007387 */ /* 0x0009e80000100800 */
[----:B------:R4:W-:Y:S01]  /*abb0*/  STL [R1+0x14], R0 ;  /* 0x0000140001007387 */ /* 0x0009e20000100800 */
[----:B------:R-:W-:Y:S01]  /*abc0*/  ISETP.GE.AND P0, PT, R250, 0x3, PT ;  /* 0x00000003fa00780c */ /* 0x000fe20003f06270 */
[----:B------:R-:W-:Y:S01]  /*abd0*/  HMMA.16816.F32.BF16 R92, R196, R98, R92 ;  /* 0x00000062c45c723c */ /* 0x000fe2000004185c */
[----:B------:R-:W-:-:S02]  /*abe0*/  MOV R163, R165 ;  /* 0x000000a500a37202 */ /* 0x000fc40000000f00 */
[----:B------:R-:W-:-:S05]  /*abf0*/  MOV R164, R166 ;  /* 0x000000a600a47202 */ /* 0x000fca0000000f00 */
[----:B-1----:R-:W-:Y:S01]  /*ac00*/  HMMA.16816.F32.BF16 R104, R196, R112, R104 ;  /* 0x00000070c468723c */ /* 0x002fe20000041868 */
[----:B------:R-:W-:Y:S02]  /*ac10*/  MOV R3, R160 ;  /* 0x000000a000037202 */ /* 0x000fe40000000f00 */
[----:B------:R-:W-:-:S05]  /*ac20*/  MOV R162, R161 ;  /* 0x000000a100a27202 */ /* 0x000fca0000000f00 */
[----:B------:R-:W-:Y:S01]  /*ac30*/  HMMA.16816.F32.BF16 R108, R196, R114, R108 ;  /* 0x00000072c46c723c */ /* 0x000fe2000004186c */
[----:B------:R-:W-:Y:S02]  /*ac40*/  @P0 MOV R163, R165 ;  /* 0x000000a500a30202 */ /* 0x000fe40000000f00 */
[----:B------:R-:W-:-:S05]  /*ac50*/  @P0 MOV R164, R166 ;  /* 0x000000a600a40202 */ /* 0x000fca0000000f00 */
[----:B--2---:R-:W-:Y:S01]  /*ac60*/  HMMA.16816.F32.BF16 R120, R196, R128, R120 ;  /* 0x00000080c478723c */ /* 0x004fe20000041878 */
[----:B------:R-:W-:Y:S02]  /*ac70*/  @P0 MOV R3, R160 ;  /* 0x000000a000030202 */ /* 0x000fe40000000f00 */
[----:B------:R-:W-:-:S05]  /*ac80*/  @P0 MOV R162, R161 ;  /* 0x000000a100a20202 */ /* 0x000fca0000000f00 */
[----:B------:R-:W-:Y:S01]  /*ac90*/  HMMA.16816.F32.BF16 R124, R196, R130, R124 ;  /* 0x00000082c47c723c */ /* 0x000fe2000004187c */
[----:B------:R-:W-:-:S07]  /*aca0*/  @P0 IADD3 R242, R250, -0x3, RZ ;  /* 0xfffffffdfaf20810 */ /* 0x000fce0007ffe0ff */
[C---:B---3--:R-:W-:Y:S08]  /*acb0*/  HMMA.16816.F32.BF16 R136, R196.reuse, R144, R136 ;  /* 0x00000090c488723c */ /* 0x048ff00000041888 */
        /* <DEDUP_REMOVED lines=16> */
[----:B------:R-:W-:Y:S01]  /*adc0*/  HMMA.16816.F32.BF16 R200, R200, R6, R8 ;  /* 0x00000006c8c8723c */ /* 0x000fe20000041808 */
[----:B------:R-:W-:Y:S03]  /*add0*/  @!UPT UIADD3 URZ, URZ, URZ, URZ ;  /* 0x0000003f3f3ff290 */ /* 0x000fe6000fffe03f */
[----:B------:R-:W-:Y:S11]  /*ade0*/  @P0 BRA `(.L_x_4) ;  /* 0x0000002000000947 */ /* 0x000ff60003800000 */
.L_x_2:
[----:B-1--4-:R-:W2:Y:S02]  /*adf0*/  LDL.LU R0, [R1+0x30] ;  /* 0x0000300001007983 */ /* 0x012ea40000300800 */
[----:B--2---:R-:W-:-:S07]  /*ae00*/  IADD3 R242, R0, -0x1, RZ ;  /* 0xffffffff00f27810 */ /* 0x004fce0007ffe0ff */
.L_x_4:
[----:B----4-:R-:W-:-:S13]  /*ae10*/  ISETP.GE.AND P0, PT, R242, RZ, PT ;  /* 0x000000fff200720c */ /* 0x010fda0003f06270 */
[----:B------:R-:W-:Y:S05]  /*ae20*/  @!P0 BRA `(.L_x_5) ;  /* 0x000039c000008947 */ /* 0x000fea0003800000 */
[----:B------:R-:W2:Y:S01]  /*ae30*/  LDL.LU.64 R6, [R1+0x38] ;  /* 0x0000380001067983 */ /* 0x000ea20000300a00 */
[----:B------:R-:W-:Y:S01]  /*ae40*/  MOV R166, R3 ;  /* 0x0000000300a67202 */ /* 0x000fe20000000f00 */
[----:B------:R-:W-:Y:S02]  /*ae50*/  IMAD.MOV.U32 R161, RZ, RZ, R163 ;  /* 0x000000ffffa17224 */ /* 0x000fe400078e00a3 */
[----:B------:R-:W3:Y:S01]  /*ae60*/  LDL.LU.64 R4, [R1+0x48] ;  /* 0x0000480001047983 */ /* 0x000ee20000300a00 */
[----:B------:R-:W-:Y:S02]  /*ae70*/  IMAD.MOV.U32 R160, RZ, RZ, R164 ;  /* 0x000000ffffa07224 */ /* 0x000fe400078e00a4 */
[----:B------:R-:W-:Y:S01]  /*ae80*/  IMAD.MOV.U32 R165, RZ, RZ, R162 ;  /* 0x000000ffffa57224 */ /* 0x000fe200078e00a2 */
[----:B--2---:R-:W-:Y:S02]  /*ae90*/  MOV R3, R7 ;  /* 0x0000000700037202 */ /* 0x004fe40000000f00 */
[----:B---3--:R-:W-:-:S05]  /*aea0*/  MOV R2, R4 ;  /* 0x0000000400027202 */ /* 0x008fca0000000f00 */
[----:B------:R1:W-:Y:S01]  /*aeb0*/  STL.64 [R1+0x18], R2 ;  /* 0x0000180201007387 */ /* 0x0003e20000100a00 */
[----:B------:R-:W-:Y:S05]  /*aec0*/  BRA `(.L_x_6) ;  /* 0x000001f000007947 */ /* 0x000fea0003800000 */
.L_x_8:
[----:B------:R-:W2:Y:S01]  /*aed0*/  LDL.64 R246, [R1+0x28] ;  /* 0x0000280001f67983 */ /* 0x000ea20000100a00 */
[----:B------:R-:W-:Y:S03]  /*aee0*/  IADD3 R0, R242, -0x1, RZ ;  /* 0xfffffffff2007810 */ /* 0x000fe60007ffe0ff */
[----:B------:R-:W3:Y:S01]  /*aef0*/  LDL.64 R244, [R1+0x20] ;  /* 0x0000200001f47983 */ /* 0x000ee20000100a00 */
[----:B------:R-:W-:Y:S01]  /*af00*/  SHF.R.S32.HI R162, RZ, 0x1f, R0 ;  /* 0x0000001fffa27819 */ /* 0x000fe20000011400 */
[----:B------:R-:W-:Y:S04]  /*af10*/  IMAD.WIDE.U32 R2, R0, c[0x0][0x198], RZ ;  /* 0x0000660000027a25 */ /* 0x000fe800078e00ff */
[----:B------:R-:W-:Y:S04]  /*af20*/  IMAD R162, R162, c[0x0][0x198], RZ ;  /* 0x00006600a2a27a24 */ /* 0x000fe800078e02ff */
[----:B------:R-:W-:Y:S04]  /*af30*/  IMAD R162, R0, c[0x0][0x19c], R162 ;  /* 0x0000670000a27a24 */ /* 0x000fe800078e02a2 */
[----:B------:R-:W-:Y:S01]  /*af40*/  IMAD.IADD R162, R3, 0x1, R162 ;  /* 0x0000000103a27824 */ /* 0x000fe200078e02a2 */
[----:B--2---:R-:W-:Y:S04]  /*af50*/  LEA R0, P1, R2, R246, 0x6 ;  /* 0x000000f602007211 */ /* 0x004fe800078230ff */
[----:B------:R-:W-:Y:S02]  /*af60*/  LEA R204, P2, R0, c[0x0][0x168], 0x1 ;  /* 0x00005a0000cc7a11 */ /* 0x000fe400078408ff */
[----:B---3--:R-:W-:Y:S02]  /*af70*/  LEA.HI.X R2, R2, R245, R162, 0x6, P1 ;  /* 0x000000f502027211 */ /* 0x008fe400008f34a2 */
[----:B------:R-:W-:Y:S02]  /*af80*/  IADD3 R162, P1, R204, UR8, RZ ;  /* 0x00000008cca27c10 */ /* 0x000fe4000ff3e0ff */
        /* <DEDUP_REMOVED lines=17> */
[----:B------:R-:W0:Y:S01]  /*b0a0*/  LDGDEPBAR ;  /* 0x00000000000079af */ /* 0x000e220000000000 */
[----:B------:R-:W-:-:S05]  /*b0b0*/  BRA `(.L_x_7) ;  /* 0x00000d0000007947 */ /* 0x000fca0003800000 */
.L_x_6:
[----:B-1----:R-:W2:Y:S01]  /*b0c0*/  LDL.64 R2, [R1+0x18] ;  /* 0x0000180001027983 */ /* 0x002ea20000100a00 */
[----:B------:R-:W-:Y:S04]  /*b0d0*/  DEPBAR.LE SB0, 0x0 ;  /* 0x000080000000791a */ /* 0x000fe80000000000 */
[----:B------:R-:W-:Y:S01]  /*b0e0*/  SHF.R.S32.HI R4, RZ, 0x1f, R242 ;  /* 0x0000001fff047819 */ /* 0x000fe200000114f2 */
[----:B------:R-:W-:Y:S01]  /*b0f0*/  BAR.SYNC.DEFER_BLOCKING 0x0 ;  /* 0x0000000000007b1d */ /* 0x000fe20000010000 */
[----:B------:R-:W-:Y:S04]  /*b100*/  IMAD R0, R242, UR14, RZ ;  /* 0x0000000ef2007c24 */ /* 0x000fe8000f8e02ff */
[----:B------:R-:W-:Y:S02]  /*b110*/  IMAD R0, R4, UR15, R0 ;  /* 0x0000000f04007c24 */ /* 0x000fe4000f8e0200 */
[----:B--2---:R-:W-:Y:S04]  /*b120*/  IMAD.WIDE.U32 R2, R242, UR15, R2 ;  /* 0x0000000ff2027c25 */ /* 0x004fe8000f8e0002 */
[----:B------:R-:W-:Y:S01]  /*b130*/  IMAD.IADD R0, R3, 0x1, R0 ;  /* 0x0000000103007824 */ /* 0x000fe200078e0200 */
[C---:B------:R-:W-:Y:S04]  /*b140*/  LEA R6, P1, R2.reuse, c[0x0][0x170], 0x1 ;  /* 0x00005c0002067a11 */ /* 0x040fe800078208ff */
[----:B------:R-:W-:Y:S02]  /*b150*/  LEA.HI.X R7, R2, c[0x0][0x174], R0, 0x1, P1 ;  /* 0x00005d0002077a11 */ /* 0x000fe400008f0c00 */
[----:B------:R-:W-:Y:S03]  /*b160*/  IADD3 R4, P0, R6, UR7, RZ ;  /* 0x0000000706047c10 */ /* 0x000fe6000ff1e0ff */
[----:B------:R-:W-:Y:S01]  /*b170*/  @!PT LDS RZ, [RZ] ;  /* 0x00000000fffff984 */ /* 0x000fe20000000800 */
[----:B------:R-:W-:Y:S01]  /*b180*/  @!PT LDS RZ, [RZ] ;  /* 0x00000000fffff984 */ /* 0x000fe20000000800 */
[----:B------:R-:W-:Y:S01]  /*b190*/  @!PT LDS RZ, [RZ] ;  /* 0x00000000fffff984 */ /* 0x000fe20000000800 */
[----:B-----5:R1:W-:Y:S01]  /*b1a0*/  LDGSTS.E.BYPASS.LTC128B.128 [R243+0xc000], [R6.64] ;  /* 0x0c00000006f37fae */ /* 0x0203e2000b901d50 */
[----:B------:R-:W-:Y:S02]  /*b1b0*/  IADD3.X R5, R7, UR4, RZ, P0, !PT ;  /* 0x0000000407057c10 */ /* 0x000fe400087fe4ff */
[----:B------:R-:W-:Y:S03]  /*b1c0*/  IADD3 R2, P1, R4, UR7, RZ ;  /* 0x0000000704027c10 */ /* 0x000fe6000ff3e0ff */
[----:B------:R1:W-:Y:S01]  /*b1d0*/  LDGSTS.E.BYPASS.LTC128B.128 [R243+0xe000], [R6.64+0x80] ;  /* 0x0e00008006f37fae */ /* 0x0003e2000b901d50 */
[----:B------:R-:W-:Y:S02]  /*b1e0*/  IADD3.X R3, R5, UR4, RZ, P1, !PT ;  /* 0x0000000405037c10 */ /* 0x000fe40008ffe4ff */
[----:B------:R-:W-:Y:S03]  /*b1f0*/  IADD3 R8, P0, R2, UR7, RZ ;  /* 0x0000000702087c10 */ /* 0x000fe6000ff1e0ff */
[----:B------:R1:W-:Y:S01]  /*b200*/  LDGSTS.E.BYPASS.LTC128B.128 [R243+0xc800], [R4.64] ;  /* 0x0c80000004f37fae */ /* 0x0003e2000b901d50 */
[----:B------:R-:W-:Y:S02]  /*b210*/  IADD3.X R9, R3, UR4, RZ, P0, !PT ;  /* 0x0000000403097c10 */ /* 0x000fe400087fe4ff */
[----:B------:R-:W-:Y:S03]  /*b220*/  ISETP.GT.AND P0, PT, R242, RZ, PT ;  /* 0x000000fff200720c */ /* 0x000fe60003f04270 */
[----:B------:R1:W-:Y:S06]  /*b230*/  LDGSTS.E.BYPASS.LTC128B.128 [R243+0xe800], [R4.64+0x80] ;  /* 0x0e80008004f37fae */ /* 0x0003ec000b901d50 */
[----:B------:R2:W-:Y:S06]  /*b240*/  LDGSTS.E.BYPASS.LTC128B.128 [R243+0xd000], [R2.64] ;  /* 0x0d00000002f37fae */ /* 0x0005ec000b901d50 */
[----:B------:R2:W-:Y:S06]  /*b250*/  LDGSTS.E.BYPASS.LTC128B.128 [R243+0xf000], [R2.64+0x80] ;  /* 0x0f00008002f37fae */ /* 0x0005ec000b901d50 */
[----:B------:R3:W-:Y:S06]  /*b260*/  LDGSTS.E.BYPASS.LTC128B.128 [R243+0xd800], [R8.64] ;  /* 0x0d80000008f37fae */ /* 0x0007ec000b901d50 */
[----:B------:R3:W-:Y:S06]  /*b270*/  LDGSTS.E.BYPASS.LTC128B.128 [R243+0xf800], [R8.64+0x80] ;  /* 0x0f80008008f37fae */ /* 0x0007ec000b901d50 */
[----:B------:R-:W-:Y:S06]  /*b280*/  LDSM.16.M88.4 R64, [R230] ;  /* 0x00000000e640783b */ /* 0x000fec0000000200 */
[----:B------:R-:W1:Y:S06]  /*b290*/  LDSM.16.M88.4 R16, [R229] ;  /* 0x00000000e510783b */ /* 0x000e6c0000000200 */
[----:B------:R-:W3:Y:S06]  /*b2a0*/  LDSM.16.M88.4 R60, [R230+0x2000] ;  /* 0x00200000e63c783b */ /* 0x000eec0000000200 */
[----:B------:R-:W4:Y:S06]  /*b2b0*/  LDSM.16.M88.4 R32, [R229+0x800] ;  /* 0x00080000e520783b */ /* 0x000f2c0000000200 */
[----:B------:R-:W0:Y:S06]  /*b2c0*/  LDGDEPBAR ;  /* 0x00000000000079af */ /* 0x000e2c0000000000 */
[----:B------:R-:W2:Y:S06]  /*b2d0*/  LDSM.16.M88.4 R48, [R229+0x1000] ;  /* 0x00100000e530783b */ /* 0x000eac0000000200 */
[----:B------:R-:W2:Y:S06]  /*b2e0*/  LDSM.16.M88.4 R204, [R229+0x1800] ;  /* 0x00180000e5cc783b */ /* 0x000eac0000000200 */
[----:B------:R-:W-:Y:S01]  /*b2f0*/  LDSM.16.M88.4 R208, [R231] ;  /* 0x00000000e7d0783b */ /* 0x000fe20000000200 */
[-C--:B-1----:R-:W-:Y:S05]  /*b300*/  HMMA.16816.F32.BF16 R4, R64, R16.reuse, RZ ;  /* 0x000000104004723c */ /* 0x082fea00000418ff */
[----:B------:R-:W1:Y:S03]  /*b310*/  LDSM.16.M88.4 R212, [R234] ;  /* 0x00000000ead4783b */ /* 0x000e660000000200 */
[C---:B---3--:R-:W-:Y:S03]  /*b320*/  HMMA.16816.F32.BF16 R8, R60.reuse, R16, RZ ;  /* 0x000000103c08723c */ /* 0x048fe600000418ff */
[----:B------:R-:W3:Y:S06]  /*b330*/  LDSM.16.M88.4 R216, [R231+0x2000] ;  /* 0x00200000e7d8783b */ /* 0x000eec0000000200 */
[----:B------:R-:W-:Y:S01]  /*b340*/  LDSM.16.M88.4 R220, [R240] ;  /* 0x00000000f0dc783b */ /* 0x000fe20000000200 */
[-C--:B------:R-:W-:Y:S08]  /*b350*/  HMMA.16816.F32.BF16 R12, R60, R18.reuse, RZ ;  /* 0x000000123c0c723c */ /* 0x080ff000000418ff */
[C---:B------:R-:W-:Y:S08]  /*b360*/  HMMA.16816.F32.BF16 R16, R64.reuse, R18, RZ ;  /* 0x000000124010723c */ /* 0x040ff000000418ff */
[-C--:B----4-:R-:W-:Y:S08]  /*b370*/  HMMA.16816.F32.BF16 R20, R64, R32.reuse, RZ ;  /* 0x000000204014723c */ /* 0x090ff000000418ff */
[C---:B------:R-:W-:Y:S08]  /*b380*/  HMMA.16816.F32.BF16 R24, R60.reuse, R32, RZ ;  /* 0x000000203c18723c */ /* 0x040ff000000418ff */
[-C--:B------:R-:W-:Y:S08]  /*b390*/  HMMA.16816.F32.BF16 R28, R60, R34.reuse, RZ ;  /* 0x000000223c1c723c */ /* 0x080ff000000418ff */
[C---:B------:R-:W-:Y:S08]  /*b3a0*/  HMMA.16816.F32.BF16 R32, R64.reuse, R34, RZ ;  /* 0x000000224020723c */ /* 0x040ff000000418ff */
[-C--:B--2---:R-:W-:Y:S08]  /*b3b0*/  HMMA.16816.F32.BF16 R36, R64, R48.reuse, RZ ;  /* 0x000000304024723c */ /* 0x084ff000000418ff */
[C---:B------:R-:W-:Y:S08]  /*b3c0*/  HMMA.16816.F32.BF16 R40, R60.reuse, R48, RZ ;  /* 0x000000303c28723c */ /* 0x040ff000000418ff */
[-C--:B------:R-:W-:Y:S08]  /*b3d0*/  HMMA.16816.F32.BF16 R44, R60, R50.reuse, RZ ;  /* 0x000000323c2c723c */ /* 0x080ff000000418ff */
[C---:B------:R-:W-:Y:S08]  /*b3e0*/  HMMA.16816.F32.BF16 R48, R64.reuse, R50, RZ ;  /* 0x000000324030723c */ /* 0x040ff000000418ff */
[-C--:B------:R-:W-:Y:S08]  /*b3f0*/  HMMA.16816.F32.BF16 R52, R64, R204.reuse, RZ ;  /* 0x000000cc4034723c */ /* 0x080ff000000418ff */
[C---:B------:R-:W-:Y:S08]  /*b400*/  HMMA.16816.F32.BF16 R56, R60.reuse, R204, RZ ;  /* 0x000000cc3c38723c */ /* 0x040ff000000418ff */
[-C--:B------:R-:W-:Y:S08]  /*b410*/  HMMA.16816.F32.BF16 R60, R60, R206.reuse, RZ ;  /* 0x000000ce3c3c723c */ /* 0x080ff000000418ff */
[----:B------:R-:W-:Y:S01]  /*b420*/  HMMA.16816.F32.BF16 R64, R64, R206, RZ ;  /* 0x000000ce4040723c */ /* 0x000fe200000418ff */
[----:B------:R-:W2:Y:S07]  /*b430*/  LDSM.16.M88.4 R204, [R241] ;  /* 0x00000000f1cc783b */ /* 0x000eae0000000200 */
[-C--:B-1----:R-:W-:Y:S08]  /*b440*/  HMMA.16816.F32.BF16 R4, R208, R212.reuse, R4 ;  /* 0x000000d4d004723c */ /* 0x082ff00000041804 */
[C---:B---3--:R-:W-:Y:S08]  /*b450*/  HMMA.16816.F32.BF16 R8, R216.reuse, R212, R8 ;  /* 0x000000d4d808723c */ /* 0x048ff00000041808 */
[-C--:B------:R-:W-:Y:S08]  /*b460*/  HMMA.16816.F32.BF16 R12, R216, R214.reuse, R12 ;  /* 0x000000d6d80c723c */ /* 0x080ff0000004180c */
[C---:B------:R-:W-:Y:S01]  /*b470*/  HMMA.16816.F32.BF16 R16, R208.reuse, R214, R16 ;  /* 0x000000d6d010723c */ /* 0x040fe20000041810 */
[----:B------:R-:W1:Y:S07]  /*b480*/  LDSM.16.M88.4 R212, [R239] ;  /* 0x00000000efd4783b */ /* 0x000e6e0000000200 */
[-C--:B--2---:R-:W-:Y:S08]  /*b490*/  HMMA.16816.F32.BF16 R20, R208, R204.reuse, R20 ;  /* 0x000000ccd014723c */ /* 0x084ff00000041814 */
[C---:B------:R-:W-:Y:S08]  /*b4a0*/  HMMA.16816.F32.BF16 R24, R216.reuse, R204, R24 ;  /* 0x000000ccd818723c */ /* 0x040ff00000041818 */
[-C--:B------:R-:W-:Y:S08]  /*b4b0*/  HMMA.16816.F32.BF16 R28, R216, R206.reuse, R28 ;  /* 0x000000ced81c723c */ /* 0x080ff0000004181c */
[C---:B------:R-:W-:Y:S01]  /*b4c0*/  HMMA.16816.F32.BF16 R32, R208.reuse, R206, R32 ;  /* 0x000000ced020723c */ /* 0x040fe20000041820 */
[----:B------:R-:W-:Y:S07]  /*b4d0*/  LDSM.16.M88.4 R204, [R233] ;  /* 0x00000000e9cc783b */ /* 0x000fee0000000200 */
[-C--:B------:R-:W-:Y:S08]  /*b4e0*/  HMMA.16816.F32.BF16 R36, R208, R220.reuse, R36 ;  /* 0x000000dcd024723c */ /* 0x080ff00000041824 */
[C---:B------:R-:W-:Y:S08]  /*b4f0*/  HMMA.16816.F32.BF16 R40, R216.reuse, R220, R40 ;  /* 0x000000dcd828723c */ /* 0x040ff00000041828 */
[-C--:B------:R-:W-:Y:S08]  /*b500*/  HMMA.16816.F32.BF16 R44, R216, R222.reuse, R44 ;  /* 0x000000ded82c723c */ /* 0x080ff0000004182c */
[C---:B------:R-:W-:Y:S01]  /*b510*/  HMMA.16816.F32.BF16 R48, R208.reuse, R222, R48 ;  /* 0x000000ded030723c */ /* 0x040fe20000041830 */
[----:B------:R-:W2:Y:S07]  /*b520*/  LDSM.16.M88.4 R220, [R228] ;  /* 0x00000000e4dc783b */ /* 0x000eae0000000200 */
[-C--:B-1----:R-:W-:Y:S08]  /*b530*/  HMMA.16816.F32.BF16 R52, R208, R212.reuse, R52 ;  /* 0x000000d4d034723c */ /* 0x082ff00000041834 */
[C---:B------:R-:W-:Y:S08]  /*b540*/  HMMA.16816.F32.BF16 R56, R216.reuse, R212, R56 ;  /* 0x000000d4d838723c */ /* 0x040ff00000041838 */
[-C--:B------:R-:W-:Y:S01]  /*b550*/  HMMA.16816.F32.BF16 R60, R216, R214.reuse, R60 ;  /* 0x000000d6d83c723c */ /* 0x080fe2000004183c */
[----:B------:R-:W1:Y:S07]  /*b560*/  LDSM.16.M88.4 R216, [R233+0x2000] ;  /* 0x00200000e9d8783b */ /* 0x000e6e0000000200 */
[----:B------:R-:W-:Y:S01]  /*b570*/  HMMA.16816.F32.BF16 R64, R208, R214, R64 ;  /* 0x000000d6d040723c */ /* 0x000fe20000041840 */
[----:B------:R-:W3:Y:S06]  /*b580*/  LDSM.16.M88.4 R208, [R228+0x800] ;  /* 0x00080000e4d0783b */ /* 0x000eec0000000200 */
[----:B------:R-:W4:Y:S01]  /*b590*/  LDSM.16.M88.4 R212, [R228+0x1000] ;  /* 0x00100000e4d4783b */ /* 0x000f220000000200 */
[-C--:B--2---:R-:W-:Y:S08]  /*b5a0*/  HMMA.16816.F32.BF16 R4, R204, R220.reuse, R4 ;  /* 0x000000dccc04723c */ /* 0x084ff00000041804 */
[C---:B-1----:R-:W-:Y:S08]  /*b5b0*/  HMMA.16816.F32.BF16 R8, R216.reuse, R220, R8 ;  /* 0x000000dcd808723c */ /* 0x042ff00000041808 */
[-C--:B------:R-:W-:Y:S08]  /*b5c0*/  HMMA.16816.F32.BF16 R12, R216, R222.reuse, R12 ;  /* 0x000000ded80c723c */ /* 0x080ff0000004180c */
[C---:B------:R-:W-:Y:S01]  /*b5d0*/  HMMA.16816.F32.BF16 R16, R204.reuse, R222, R16 ;  /* 0x000000decc10723c */ /* 0x040fe20000041810 */
[----:B------:R-:W1:Y:S07]  /*b5e0*/  LDSM.16.M88.4 R220, [R228+0x1800] ;  /* 0x00180000e4dc783b */ /* 0x000e6e0000000200 */
[-C--:B---3--:R-:W-:Y:S08]  /*b5f0*/  HMMA.16816.F32.BF16 R20, R204, R208.reuse, R20 ;  /* 0x000000d0cc14723c */ /* 0x088ff00000041814 */
[C---:B------:R-:W-:Y:S08]  /*b600*/  HMMA.16816.F32.BF16 R24, R216.reuse, R208, R24 ;  /* 0x000000d0d818723c */ /* 0x040ff00000041818 */
[-C--:B------:R-:W-:Y:S08]  /*b610*/  HMMA.16816.F32.BF16 R28, R216, R210.reuse, R28 ;  /* 0x000000d2d81c723c */ /* 0x080ff0000004181c */
[C---:B------:R-:W-:Y:S01]  /*b620*/  HMMA.16816.F32.BF16 R32, R204.reuse, R210, R32 ;  /* 0x000000d2cc20723c */ /* 0x040fe20000041820 */
[----:B------:R-:W-:Y:S07]  /*b630*/  LDSM.16.M88.4 R208, [R232] ;  /* 0x00000000e8d0783b */ /* 0x000fee0000000200 */
[-C--:B----4-:R-:W-:Y:S08]  /*b640*/  HMMA.16816.F32.BF16 R36, R204, R212.reuse, R36 ;  /* 0x000000d4cc24723c */ /* 0x090ff00000041824 */
        /* <DEDUP_REMOVED lines=20> */
[----:B------:R-:W-:Y:S07]  /*b790*/  LDSM.16.M88.4 R204, [R230+0x4000] ;  /* 0x00400000e6cc783b */ /* 0x000fee0000000200 */
[-C--:B----4-:R-:W-:Y:S08]  /*b7a0*/  HMMA.16816.F32.BF16 R36, R208, R220.reuse, R36 ;  /* 0x000000dcd024723c */ /* 0x090ff00000041824 */
[C---:B------:R-:W-:Y:S08]  /*b7b0*/  HMMA.16816.F32.BF16 R40, R216.reuse, R220, R40 ;  /* 0x000000dcd828723c */ /* 0x040ff00000041828 */
[-C--:B------:R-:W-:Y:S08]  /*b7c0*/  HMMA.16816.F32.BF16 R44, R216, R222.reuse, R44 ;  /* 0x000000ded82c723c */ /* 0x080ff0000004182c */
[C---:B------:R-:W-:Y:S01]  /*b7d0*/  HMMA.16816.F32.BF16 R48, R208.reuse, R222, R48 ;  /* 0x000000ded030723c */ /* 0x040fe20000041830 */
[----:B------:R-:W2:Y:S07]  /*b7e0*/  LDSM.16.M88.4 R220, [R229+0x2000] ;  /* 0x00200000e5dc783b */ /* 0x000eae0000000200 */
        /* <DEDUP_REMOVED lines=27> */
[----:B------:R-:W3:Y:S06]  /*b9a0*/  LDSM.16.M88.4 R204, [R237] ;  /* 0x00000000edcc783b */ /* 0x000eec0000000200 */
[----:B------:R-:W4:Y:S01]  /*b9b0*/  LDSM.16.M88.4 R220, [R236] ;  /* 0x00000000ecdc783b */ /* 0x000f220000000200 */
[-C--:B--2---:R-:W-:Y:S08]  /*b9c0*/  HMMA.16816.F32.BF16 R4, R208, R212.reuse, R4 ;  /* 0x000000d4d004723c */ /* 0x084ff00000041804 */
[C---:B-1----:R-:W-:Y:S08]  /*b9d0*/  HMMA.16816.F32.BF16 R8, R216.reuse, R212, R8 ;  /* 0x000000d4d808723c */ /* 0x042ff00000041808 */
[-C--:B------:R-:W-:Y:S08]  /*b9e0*/  HMMA.16816.F32.BF16 R12, R216, R214.reuse, R12 ;  /* 0x000000d6d80c723c */ /* 0x080ff0000004180c */
[C---:B------:R-:W-:Y:S01]  /*b9f0*/  HMMA.16816.F32.BF16 R16, R208.reuse, R214, R16 ;  /* 0x000000d6d010723c */ /* 0x040fe20000041810 */
[----:B------:R-:W1:Y:S07]  /*ba00*/  LDSM.16.M88.4 R212, [R235] ;  /* 0x00000000ebd4783b */ /* 0x000e6e0000000200 */
        /* <DEDUP_REMOVED lines=43> */
[----:B------:R-:W1:Y:S01]  /*bcc0*/  LDSM.16.M88.4 R212, [R227+0x3800] ;  /* 0x00380000e3d4783b */ /* 0x000e620000000200 */
[----:B------:R-:W-:Y:S05]  /*bcd0*/  DEPBAR.LE SB0, 0x0 ;  /* 0x000080000000791a */ /* 0x000fea0000000000 */
[----:B------:R-:W-:Y:S01]  /*bce0*/  BAR.SYNC.DEFER_BLOCKING 0x0 ;  /* 0x0000000000007b1d */ /* 0x000fe20000010000 */
[-C--:B---3--:R-:W-:Y:S08]  /*bcf0*/  HMMA.16816.F32.BF16 R20, R208, R204.reuse, R20 ;  /* 0x000000ccd014723c */ /* 0x088ff00000041814 */
[C---:B------:R-:W-:Y:S08]  /*bd00*/  HMMA.16816.F32.BF16 R24, R216.reuse, R204, R24 ;  /* 0x000000ccd818723c */ /* 0x040ff00000041818 */
[-C--:B------:R-:W-:Y:S08]  /*bd10*/  HMMA.16816.F32.BF16 R28, R216, R206.reuse, R28 ;  /* 0x000000ced81c723c */ /* 0x080ff0000004181c */
[C---:B------:R-:W-:Y:S08]  /*bd20*/  HMMA.16816.F32.BF16 R32, R208.reuse, R206, R32 ;  /* 0x000000ced020723c */ /* 0x040ff00000041820 */
[-C--:B----4-:R-:W-:Y:S08]  /*bd30*/  HMMA.16816.F32.BF16 R36, R208, R220.reuse, R36 ;  /* 0x000000dcd024723c */ /* 0x090ff00000041824 */
[C---:B------:R-:W-:Y:S08]  /*bd40*/  HMMA.16816.F32.BF16 R40, R216.reuse, R220, R40 ;  /* 0x000000dcd828723c */ /* 0x040ff00000041828 */
[-C--:B------:R-:W-:Y:S08]  /*bd50*/  HMMA.16816.F32.BF16 R44, R216, R222.reuse, R44 ;  /* 0x000000ded82c723c */ /* 0x080ff0000004182c */
[C---:B------:R-:W-:Y:S08]  /*bd60*/  HMMA.16816.F32.BF16 R48, R208.reuse, R222, R48 ;  /* 0x000000ded030723c */ /* 0x040ff00000041830 */
[-C--:B-1----:R-:W-:Y:S08]  /*bd70*/  HMMA.16816.F32.BF16 R52, R208, R212.reuse, R52 ;  /* 0x000000d4d034723c */ /* 0x082ff00000041834 */
[C---:B------:R-:W-:Y:S08]  /*bd80*/  HMMA.16816.F32.BF16 R56, R216.reuse, R212, R56 ;  /* 0x000000d4d838723c */ /* 0x040ff00000041838 */
[-C--:B------:R-:W-:Y:S08]  /*bd90*/  HMMA.16816.F32.BF16 R60, R216, R214.reuse, R60 ;  /* 0x000000d6d83c723c */ /* 0x080ff0000004183c */
[----:B------:R-:W-:Y:S01]  /*bda0*/  HMMA.16816.F32.BF16 R64, R208, R214, R64 ;  /* 0x000000d6d040723c */ /* 0x000fe20000041840 */
[----:B------:R-:W-:-:S07]  /*bdb0*/  @P0 BRA `(.L_x_8) ;  /* 0xfffff11000000947 */ /* 0x000fce000383ffff */
.L_x_7:
[----:B------:R-:W-:Y:S02]  /*bdc0*/  FMNMX.FTZ R0, R4, R160, !PT ;  /* 0x000000a004007209 */ /* 0x000fe40007810000 */
[----:B------:R-:W-:Y:S02]  /*bdd0*/  IADD3 R242, R242, -0x1, RZ ;  /* 0xfffffffff2f27810 */ /* 0x000fe40007ffe0ff */
[----:B-1----:R-:W-:Y:S02]  /*bde0*/  FMNMX.FTZ R2, R5, R0, !PT ;  /* 0x0000000005027209 */ /* 0x002fe40007810000 */
[----:B------:R-:W-:Y:S02]  /*bdf0*/  FMNMX.FTZ R0, R6, R161, !PT ;  /* 0x000000a106007209 */ /* 0x000fe40007810000 */
        /* <DEDUP_REMOVED lines=33> */
[----:B------:R-:W-:Y:S01]  /*c010*/  FMNMX.FTZ R2, R25, R2, !PT ;  /* 0x0000000219027209 */ /* 0x000fe20007810000 */
[----:B------:R-:W1:Y:S01]  /*c020*/  SHFL.BFLY PT, R205, R164, 0x2, 0x1f ;  /* 0x0c401f00a4cd7f89 */ /* 0x000e6200000e0000 */
        /* <DEDUP_REMOVED lines=21> */
[----:B-1----:R-:W-:Y:S02]  /*c180*/  FMNMX.FTZ R164, R164, R205, !PT ;  /* 0x000000cda4a47209 */ /* 0x002fe40007810000 */
[----:B------:R-:W-:Y:S02]  /*c190*/  FMNMX.FTZ R0, R62, R0, !PT ;  /* 0x000000003e007209 */ /* 0x000fe40007810000 */
[----:B------:R-:W-:Y:S01]  /*c1a0*/  FMNMX.FTZ R3, R67, R3, !PT ;  /* 0x0000000343037209 */ /* 0x000fe20007810000 */
[----:B------:R-:W1:Y:S01]  /*c1b0*/  SHFL.BFLY PT, R205, R164, 0x1, 0x1f ;  /* 0x0c201f00a4cd7f89 */ /* 0x000e6200000e0000 */
[----:B------:R-:W-:Y:S02]  /*c1c0*/  FMNMX.FTZ R2, R57, R2, !PT ;  /* 0x0000000239027209 */ /* 0x000fe40007810000 */
[----:B------:R-:W-:Y:S02]  /*c1d0*/  FMNMX.FTZ R0, R63, R0, !PT ;  /* 0x000000003f007209 */ /* 0x000fe40007810000 */
[----:B------:R-:W-:Y:S03]  /*c1e0*/  FMNMX.FTZ R162, R60, R2, !PT ;  /* 0x000000023ca27209 */ /* 0x000fe60007810000 */
[----:B------:R-:W2:Y:S01]  /*c1f0*/  SHFL.BFLY PT, R163, R3, 0x2, 0x1f ;  /* 0x0c401f0003a37f89 */ /* 0x000ea200000e0000 */
[----:B------:R-:W-:Y:S07]  /*c200*/  FMNMX.FTZ R162, R61, R162, !PT ;  /* 0x000000a23da27209 */ /* 0x000fee0007810000 */
[----:B------:R-:W3:Y:S01]  /*c210*/  SHFL.BFLY PT, R2, R0, 0x2, 0x1f ;  /* 0x0c401f0000027f89 */ /* 0x000ee200000e0000 */
[----:B-1----:R-:W-:Y:S07]  /*c220*/  FMNMX.FTZ R164, R164, R205, !PT ;  /* 0x000000cda4a47209 */ /* 0x002fee0007810000 */
[----:B------:R-:W1:Y:S01]  /*c230*/  SHFL.BFLY PT, R204, R162, 0x2, 0x1f ;  /* 0x0c401f00a2cc7f89 */ /* 0x000e6200000e0000 */
[----:B------:R-:W-:Y:S02]  /*c240*/  FSETP.NEU.FTZ.AND P1, PT, R164, -INF , PT ;  /* 0xff800000a400780b */ /* 0x000fe40003f3d000 */
[----:B--2---:R-:W-:Y:S05]  /*c250*/  FMNMX.FTZ R163, R3, R163, !PT ;  /* 0x000000a303a37209 */ /* 0x004fea0007810000 */
[----:B------:R-:W2:Y:S01]  /*c260*/  SHFL.BFLY PT, R206, R163, 0x1, 0x1f ;  /* 0x0c201f00a3ce7f89 */ /* 0x000ea200000e0000 */
[----:B---3--:R-:W-:Y:S01]  /*c270*/  FMNMX.FTZ R2, R0, R2, !PT ;  /* 0x0000000200027209 */ /* 0x008fe20007810000 */
[----:B------:R-:W-:Y:S04]  /*c280*/  FADD.FTZ R0, -R164, R160 ;  /* 0x000000a0a4007221 */ /* 0x000fe80000010100 */
[----:B------:R-:W-:Y:S02]  /*c290*/  FMUL.FTZ R0, R0, c[0x0][0x23c] ;  /* 0x00008f0000007a20 */ /* 0x000fe40000410000 */
[----:B------:R-:W3:Y:S02]  /*c2a0*/  SHFL.BFLY PT, R3, R2, 0x1, 0x1f ;  /* 0x0c201f0002037f89 */ /* 0x000ee400000e0000 */
[----:B------:R4:W5:Y:S01]  /*c2b0*/  MUFU.EX2 R160, R0 ;  /* 0x0000000000a07308 */ /* 0x0009620000000800 */
[----:B-1----:R-:W-:Y:S05]  /*c2c0*/  FMNMX.FTZ R162, R162, R204, !PT ;  /* 0x000000cca2a27209 */ /* 0x002fea0007810000 */
[----:B------:R-:W1:Y:S01]  /*c2d0*/  SHFL.BFLY PT, R204, R162, 0x1, 0x1f ;  /* 0x0c201f00a2cc7f89 */ /* 0x000e6200000e0000 */
[----:B--2---:R-:W-:Y:S02]  /*c2e0*/  FMNMX.FTZ R163, R163, R206, !PT ;  /* 0x000000cea3a37209 */ /* 0x004fe40007810000 */
[----:B---3--:R-:W-:Y:S03]  /*c2f0*/  FMNMX.FTZ R3, R2, R3, !PT ;  /* 0x0000000302037209 */ /* 0x008fe60007810000 */
[----:B----4-:R-:W-:Y:S02]  /*c300*/  FADD.FTZ R0, -R163, R161 ;  /* 0x000000a1a3007221 */ /* 0x010fe40000010100 */
[----:B------:R-:W-:Y:S02]  /*c310*/  FMUL.FTZ R209, R3, c[0x0][0x23c] ;  /* 0x00008f0003d17a20 */ /* 0x000fe40000410000 */
[----:B------:R-:W-:Y:S01]  /*c320*/  FMUL.FTZ R0, R0, c[0x0][0x23c] ;  /* 0x00008f0000007a20 */ /* 0x000fe20000410000 */
[----:B-1----:R-:W-:Y:S01]  /*c330*/  FMNMX.FTZ R162, R162, R204, !PT ;  /* 0x000000cca2a27209 */ /* 0x002fe20007810000 */
[C---:B-----5:R-:W-:Y:S02]  /*c340*/  FMUL.FTZ R68, R160.reuse, R68 ;  /* 0x00000044a0447220 */ /* 0x060fe40000410000 */
[----:B------:R1:W2:Y:S01]  /*c350*/  MUFU.EX2 R161, R0 ;  /* 0x0000000000a17308 */ /* 0x0002a20000000800 */
[----:B------:R-:W3:Y:S01]  /*c360*/  LDSM.16.MT88.4 R204, [R167+0xc000] ;  /* 0x00c00000a7cc783b */ /* 0x000ee20000004200 */
[----:B------:R-:W-:Y:S02]  /*c370*/  FMUL.FTZ R69, R160, R69 ;  /* 0x00000045a0457220 */ /* 0x000fe40000410000 */
[----:B------:R-:W-:Y:S02]  /*c380*/  FMUL.FTZ R208, R162, c[0x0][0x23c] ;  /* 0x00008f00a2d07a20 */ /* 0x000fe40000410000 */
[C---:B------:R-:W-:Y:S02]  /*c390*/  FMUL.FTZ R80, R160.reuse, R80 ;  /* 0x00000050a0507220 */ /* 0x040fe40000410000 */
[C---:B------:R-:W-:Y:S02]  /*c3a0*/  FMUL.FTZ R81, R160.reuse, R81 ;  /* 0x00000051a0517220 */ /* 0x040fe40000410000 */
[C---:B------:R-:W-:Y:S02]  /*c3b0*/  FMUL.FTZ R84, R160.reuse, R84 ;  /* 0x00000054a0547220 */ /* 0x040fe40000410000 */
[C---:B------:R-:W-:Y:S02]  /*c3c0*/  FMUL.FTZ R85, R160.reuse, R85 ;  /* 0x00000055a0557220 */ /* 0x040fe40000410000 */
[C---:B------:R-:W-:Y:S02]  /*c3d0*/  FMUL.FTZ R96, R160.reuse, R96 ;  /* 0x00000060a0607220 */ /* 0x040fe40000410000 */
[C---:B------:R-:W-:Y:S02]  /*c3e0*/  FMUL.FTZ R97, R160.reuse, R97 ;  /* 0x00000061a0617220 */ /* 0x040fe40000410000 */
[C---:B------:R-:W-:Y:S02]  /*c3f0*/  FMUL.FTZ R100, R160.reuse, R100 ;  /* 0x00000064a0647220 */ /* 0x040fe40000410000 */
[C---:B------:R-:W-:Y:S02]  /*c400*/  FMUL.FTZ R101, R160.reuse, R101 ;  /* 0x00000065a0657220 */ /* 0x040fe40000410000 */
[----:B------:R-:W-:Y:S02]  /*c410*/  FMUL.FTZ R112, R160, R112 ;  /* 0x00000070a0707220 */ /* 0x000fe40000410000 */
[----:B-1----:R-:W-:Y:S02]  /*c420*/  FADD.FTZ R0, -R162, R165 ;  /* 0x000000a5a2007221 */ /* 0x002fe40000010100 */
[----:B------:R-:W-:Y:S02]  /*c430*/  FMUL.FTZ R165, R164, c[0x0][0x23c] ;  /* 0x00008f00a4a57a20 */ /* 0x000fe40000410000 */
[----:B------:R-:W-:Y:S02]  /*c440*/  FMUL.FTZ R0, R0, c[0x0][0x23c] ;  /* 0x00008f0000007a20 */ /* 0x000fe40000410000 */
[----:B--2---:R-:W-:Y:S01]  /*c450*/  FMUL.FTZ R70, R161, R70 ;  /* 0x00000046a1467220 */ /* 0x004fe20000410000 */
[----:B------:R-:W-:Y:S01]  /*c460*/  FSEL R165, R165, RZ, P1 ;  /* 0x000000ffa5a57208 */ /* 0x000fe20000800000 */
[----:B------:R1:W2:Y:S01]  /*c470*/  MUFU.EX2 R2, R0 ;  /* 0x0000000000027308 */ /* 0x0002a20000000800 */
[----:B------:R-:W-:Y:S01]  /*c480*/  FSETP.NEU.FTZ.AND P1, PT, R163, -INF , PT ;  /* 0xff800000a300780b */ /* 0x000fe20003f3d000 */
[----:B------:R-:W-:Y:S02]  /*c490*/  FMUL.FTZ R71, R161, R71 ;  /* 0x00000047a1477220 */ /* 0x000fe40000410000 */
[--C-:B------:R-:W-:Y:S02]  /*c4a0*/  FFMA.FTZ R4, R4, c[0x0][0x23c], -R165.reuse ;  /* 0x00008f0004047a23 */ /* 0x100fe400000108a5 */
[--C-:B------:R-:W-:Y:S02]  /*c4b0*/  FFMA.FTZ R5, R5, c[0x0][0x23c], -R165.reuse ;  /* 0x00008f0005057a23 */ /* 0x100fe400000108a5 */
[--C-:B------:R-:W-:Y:S02]  /*c4c0*/  FFMA.FTZ R16, R16, c[0x0][0x23c], -R165.reuse ;  /* 0x00008f0010107a23 */ /* 0x100fe400000108a5 */
[----:B------:R-:W-:Y:S01]  /*c4d0*/  FFMA.FTZ R17, R17, c[0x0][0x23c], -R165 ;  /* 0x00008f0011117a23 */ /* 0x000fe200000108a5 */
[----:B------:R4:W-:Y:S01]  /*c4e0*/  MUFU.EX2 R210, R4 ;  /* 0x0000000400d27308 */ /* 0x0009e20000000800 */
[C---:B------:R-:W-:Y:S02]  /*c4f0*/  FMUL.FTZ R82, R161.reuse, R82 ;  /* 0x00000052a1527220 */ /* 0x040fe40000410000 */
[C---:B------:R-:W-:Y:S02]  /*c500*/  FMUL.FTZ R83, R161.reuse, R83 ;  /* 0x00000053a1537220 */ /* 0x040fe40000410000 */
[C---:B------:R-:W-:Y:S02]  /*c510*/  FMUL.FTZ R86, R161.reuse, R86 ;  /* 0x00000056a1567220 */ /* 0x040fe40000410000 */
[C---:B------:R-:W-:Y:S02]  /*c520*/  FMUL.FTZ R87, R161.reuse, R87 ;  /* 0x00000057a1577220 */ /* 0x040fe40000410000 */
[C---:B------:R-:W-:Y:S01]  /*c530*/  FMUL.FTZ R98, R161.reuse, R98 ;  /* 0x00000062a1627220 */ /* 0x040fe20000410000 */
[----:B------:R-:W-:Y:S01]  /*c540*/  MUFU.EX2 R245, R16 ;  /* 0x0000001000f57308 */ /* 0x000fe20000000800 */
[----:B------:R-:W-:Y:S02]  /*c550*/  FMUL.FTZ R99, R161, R99 ;  /* 0x00000063a1637220 */ /* 0x000fe40000410000 */
[----:B-1----:R-:W-:Y:S02]  /*c560*/  FADD.FTZ R0, -R3, R166 ;  /* 0x000000a603007221 */ /* 0x002fe40000010100 */
[----:B------:R-:W-:Y:S02]  /*c570*/  FMUL.FTZ R166, R163, c[0x0][0x23c] ;  /* 0x00008f00a3a67a20 */ /* 0x000fe40000410000 */
[----:B------:R-:W-:Y:S02]  /*c580*/  FMUL.FTZ R0, R0, c[0x0][0x23c] ;  /* 0x00008f0000007a20 */ /* 0x000fe40000410000 */
[----:B--2---:R-:W-:Y:S01]  /*c590*/  FMUL.FTZ R72, R2, R72 ;  /* 0x0000004802487220 */ /* 0x004fe20000410000 */
[----:B------:R-:W-:Y:S01]  /*c5a0*/  FSEL R166, R166, RZ, P1 ;  /* 0x000000ffa6a67208 */ /* 0x000fe20000800000 */
[----:B------:R-:W1:Y:S01]  /*c5b0*/  MUFU.EX2 R214, R5 ;  /* 0x0000000500d67308 */ /* 0x000e620000000800 */
[----:B------:R-:W-:Y:S01]  /*c5c0*/  FSETP.NEU.FTZ.AND P1, PT, R162, -INF , PT ;  /* 0xff800000a200780b */ /* 0x000fe20003f3d000 */
[----:B------:R-:W-:Y:S02]  /*c5d0*/  FMUL.FTZ R73, R2, R73 ;  /* 0x0000004902497220 */ /* 0x000fe40000410000 */
[--C-:B------:R-:W-:Y:S01]  /*c5e0*/  FFMA.FTZ R18, R18, c[0x0][0x23c], -R166.reuse ;  /* 0x00008f0012127a23 */ /* 0x100fe200000108a6 */
[----:B------:R-:W-:Y:S01]  /*c5f0*/  FSEL R208, R208, RZ, P1 ;  /* 0x000000ffd0d07208 */ /* 0x000fe20000800000 */
[--C-:B------:R-:W-:Y:S01]  /*c600*/  FFMA.FTZ R6, R6, c[0x0][0x23c], -R166.reuse ;  /* 0x00008f0006067a23 */ /* 0x100fe200000108a6 */
[----:B------:R-:W-:Y:S01]  /*c610*/  FSETP.NEU.FTZ.AND P1, PT, R3, -INF , PT ;  /* 0xff8000000300780b */ /* 0x000fe20003f3d000 */
[----:B------:R-:W-:Y:S02]  /*c620*/  FFMA.FTZ R7, R7, c[0x0][0x23c], -R166 ;  /* 0x00008f0007077a23 */ /* 0x000fe400000108a6 */
[--C-:B------:R-:W-:Y:S01]  /*c630*/  FFMA.FTZ R12, R12, c[0x0][0x23c], -R208.reuse ;  /* 0x00008f000c0c7a23 */ /* 0x100fe200000108d0 */
[----:B------:R-:W-:Y:S01]  /*c640*/  FSEL R209, R209, RZ, P1 ;  /* 0x000000ffd1d17208 */ /* 0x000fe20000800000 */
[----:B------:R-:W-:Y:S01]  /*c650*/  FFMA.FTZ R13, R13, c[0x0][0x23c], -R208 ;  /* 0x00008f000d0d7a23 */ /* 0x000fe200000108d0 */
[----:B------:R-:W2:Y:S01]  /*c660*/  MUFU.EX2 R0, R0 ;  /* 0x0000000000007308 */ /* 0x000ea20000000800 */
[----:B------:R-:W-:Y:S02]  /*c670*/  FFMA.FTZ R19, R19, c[0x0][0x23c], -R166 ;  /* 0x00008f0013137a23 */ /* 0x000fe400000108a6 */
[--C-:B------:R-:W-:Y:S02]  /*c680*/  FFMA.FTZ R14, R14, c[0x0][0x23c], -R209.reuse ;  /* 0x00008f000e0e7a23 */ /* 0x100fe400000108d1 */
[--C-:B------:R-:W-:Y:S02]  /*c690*/  FFMA.FTZ R15, R15, c[0x0][0x23c], -R209.reuse ;  /* 0x00008f000f0f7a23 */ /* 0x100fe400000108d1 */
[--C-:B------:R-:W-:Y:S02]  /*c6a0*/  FFMA.FTZ R8, R8, c[0x0][0x23c], -R208.reuse ;  /* 0x00008f0008087a23 */ /* 0x100fe400000108d0 */
[--C-:B------:R-:W-:Y:S01]  /*c6b0*/  FFMA.FTZ R9, R9, c[0x0][0x23c], -R208.reuse ;  /* 0x00008f0009097a23 */ /* 0x100fe200000108d0 */
[----:B------:R5:W-:Y:S01]  /*c6c0*/  MUFU.EX2 R244, R12 ;  /* 0x0000000c00f47308 */ /* 0x000be20000000800 */
[--C-:B------:R-:W-:Y:S02]  /*c6d0*/  FFMA.FTZ R10, R10, c[0x0][0x23c], -R209.reuse ;  /* 0x00008f000a0a7a23 */ /* 0x100fe400000108d1 */
[--C-:B------:R-:W-:Y:S02]  /*c6e0*/  FFMA.FTZ R11, R11, c[0x0][0x23c], -R209.reuse ;  /* 0x00008f000b0b7a23 */ /* 0x100fe400000108d1 */
[----:B----4-:R-:W-:Y:S01]  /*c6f0*/  FMUL.FTZ R4, R160, R172 ;  /* 0x000000aca0047220 */ /* 0x010fe20000410000 */
[----:B-1----:R-:W-:Y:S01]  /*c700*/  F2FP.BF16.PACK_AB R172, R214, R210 ;  /* 0x000000d2d6ac723e */ /* 0x002fe200000010ff */
[C---:B------:R-:W-:Y:S02]  /*c710*/  FMUL.FTZ R5, R160.reuse, R173 ;  /* 0x000000ada0057220 */ /* 0x040fe40000410000 */
[----:B------:R-:W-:Y:S01]  /*c720*/  FMUL.FTZ R16, R160, R180 ;  /* 0x000000b4a0107220 */ /* 0x000fe20000410000 */
[----:B------:R1:W-:Y:S01]  /*c730*/  MUFU.EX2 R217, R13 ;  /* 0x0000000d00d97308 */ /* 0x0003e20000000800 */
[C---:B------:R-:W-:Y:S02]  /*c740*/  FMUL.FTZ R76, R2.reuse, R76 ;  /* 0x0000004c024c7220 */ /* 0x040fe40000410000 */
[----:B------:R-:W-:Y:S02]  /*c750*/  FMUL.FTZ R77, R2, R77 ;  /* 0x0000004d024d7220 */ /* 0x000fe40000410000 */
[C---:B--2---:R-:W-:Y:S02]  /*c760*/  FMUL.FTZ R74, R0.reuse, R74 ;  /* 0x0000004a004a7220 */ /* 0x044fe40000410000 */
[C---:B------:R-:W-:Y:S02]  /*c770*/  FMUL.FTZ R75, R0.reuse, R75 ;  /* 0x0000004b004b7220 */ /* 0x040fe40000410000 */
[C---:B------:R-:W-:Y:S01]  /*c780*/  FMUL.FTZ R78, R0.reuse, R78 ;  /* 0x0000004e004e7220 */ /* 0x040fe20000410000 */
[----:B------:R2:W-:Y:S01]  /*c790*/  MUFU.EX2 R220, R14 ;  /* 0x0000000e00dc7308 */ /* 0x0005e20000000800 */
[----:B------:R-:W-:Y:S02]  /*c7a0*/  FMUL.FTZ R79, R0, R79 ;  /* 0x0000004f004f7220 */ /* 0x000fe40000410000 */
[C---:B------:R-:W-:Y:S02]  /*c7b0*/  FMUL.FTZ R88, R2.reuse, R88 ;  /* 0x0000005802587220 */ /* 0x040fe40000410000 */
[C---:B-----5:R-:W-:Y:S02]  /*c7c0*/  FMUL.FTZ R12, R2.reuse, R176 ;  /* 0x000000b0020c7220 */ /* 0x060fe40000410000 */
[----:B------:R-:W-:Y:S02]  /*c7d0*/  FMUL.FTZ R89, R2, R89 ;  /* 0x0000005902597220 */ /* 0x000fe40000410000 */
[C---:B------:R-:W-:Y:S01]  /*c7e0*/  FMUL.FTZ R90, R0.reuse, R90 ;  /* 0x0000005a005a7220 */ /* 0x040fe20000410000 */
[----:B------:R4:W-:Y:S01]  /*c7f0*/  MUFU.EX2 R216, R15 ;  /* 0x0000000f00d87308 */ /* 0x0009e20000000800 */
[----:B------:R-:W-:Y:S02]  /*c800*/  FMUL.FTZ R91, R0, R91 ;  /* 0x0000005b005b7220 */ /* 0x000fe40000410000 */
[C---:B------:R-:W-:Y:S02]  /*c810*/  FMUL.FTZ R92, R2.reuse, R92 ;  /* 0x0000005c025c7220 */ /* 0x040fe40000410000 */
[C---:B-1----:R-:W-:Y:S02]  /*c820*/  FMUL.FTZ R13, R2.reuse, R177 ;  /* 0x000000b1020d7220 */ /* 0x042fe40000410000 */
[----:B------:R-:W-:Y:S02]  /*c830*/  FMUL.FTZ R93, R2, R93 ;  /* 0x0000005d025d7220 */ /* 0x000fe40000410000 */
[C---:B------:R-:W-:Y:S01]  /*c840*/  FMUL.FTZ R94, R0.reuse, R94 ;  /* 0x0000005e005e7220 */ /* 0x040fe20000410000 */
[----:B------:R1:W-:Y:S01]  /*c850*/  MUFU.EX2 R246, R18 ;  /* 0x0000001200f67308 */ /* 0x0003e20000000800 */
[C---:B------:R-:W-:Y:S02]  /*c860*/  FMUL.FTZ R95, R0.reuse, R95 ;  /* 0x0000005f005f7220 */ /* 0x040fe40000410000 */
[C---:B------:R-:W-:Y:S02]  /*c870*/  FMUL.FTZ R102, R161.reuse, R102 ;  /* 0x00000066a1667220 */ /* 0x040fe40000410000 */
[----:B--2---:R-:W-:Y:S02]  /*c880*/  FMUL.FTZ R14, R0, R178 ;  /* 0x000000b2000e7220 */ /* 0x004fe40000410000 */
[C---:B------:R-:W-:Y:S02]  /*c890*/  FMUL.FTZ R103, R161.reuse, R103 ;  /* 0x00000067a1677220 */ /* 0x040fe40000410000 */
[C---:B------:R-:W-:Y:S01]  /*c8a0*/  FMUL.FTZ R104, R2.reuse, R104 ;  /* 0x0000006802687220 */ /* 0x040fe20000410000 */
[----:B------:R2:W-:Y:S01]  /*c8b0*/  MUFU.EX2 R213, R6 ;  /* 0x0000000600d57308 */ /* 0x0005e20000000800 */
[----:B------:R-:W-:Y:S02]  /*c8c0*/  FMUL.FTZ R105, R2, R105 ;  /* 0x0000006902697220 */ /* 0x000fe40000410000 */
[C---:B------:R-:W-:Y:S02]  /*c8d0*/  FMUL.FTZ R106, R0.reuse, R106 ;  /* 0x0000006a006a7220 */ /* 0x040fe40000410000 */
[C---:B----4-:R-:W-:Y:S02]  /*c8e0*/  FMUL.FTZ R15, R0.reuse, R179 ;  /* 0x000000b3000f7220 */ /* 0x050fe40000410000 */
[----:B------:R-:W4:Y:S01]  /*c8f0*/  LDSM.16.MT88.4 R176, [R224+0xc000] ;  /* 0x00c00000e0b0783b */ /* 0x000f220000004200 */
[----:B------:R-:W-:Y:S02]  /*c900*/  FMUL.FTZ R107, R0, R107 ;  /* 0x0000006b006b7220 */ /* 0x000fe40000410000 */
[----:B------:R-:W5:Y:S01]  /*c910*/  MUFU.EX2 R221, R7 ;  /* 0x0000000700dd7308 */ /* 0x000f620000000800 */
[C---:B------:R-:W-:Y:S02]  /*c920*/  FMUL.FTZ R108, R2.reuse, R108 ;  /* 0x0000006c026c7220 */ /* 0x040fe40000410000 */
[----:B------:R-:W-:Y:S02]  /*c930*/  FMUL.FTZ R109, R2, R109 ;  /* 0x0000006d026d7220 */ /* 0x000fe40000410000 */
[C---:B-1----:R-:W-:Y:S02]  /*c940*/  FMUL.FTZ R18, R161.reuse, R182 ;  /* 0x000000b6a1127220 */ /* 0x042fe40000410000 */
[C---:B------:R-:W-:Y:S02]  /*c950*/  FMUL.FTZ R110, R0.reuse, R110 ;  /* 0x0000006e006e7220 */ /* 0x040fe40000410000 */
[----:B------:R-:W-:Y:S01]  /*c960*/  FMUL.FTZ R111, R0, R111 ;  /* 0x0000006f006f7220 */ /* 0x000fe20000410000 */
[----:B------:R-:W1:Y:S01]  /*c970*/  MUFU.EX2 R219, R17 ;  /* 0x0000001100db7308 */ /* 0x000e620000000800 */
[C---:B------:R-:W-:Y:S02]  /*c980*/  FMUL.FTZ R113, R160.reuse, R113 ;  /* 0x00000071a0717220 */ /* 0x040fe40000410000 */
[C---:B------:R-:W-:Y:S02]  /*c990*/  FMUL.FTZ R114, R161.reuse, R114 ;  /* 0x00000072a1727220 */ /* 0x040fe40000410000 */
[C---:B--2---:R-:W-:Y:S02]  /*c9a0*/  FMUL.FTZ R6, R161.reuse, R174 ;  /* 0x000000aea1067220 */ /* 0x044fe40000410000 */
[C---:B------:R-:W-:Y:S02]  /*c9b0*/  FMUL.FTZ R115, R161.reuse, R115 ;  /* 0x00000073a1737220 */ /* 0x040fe40000410000 */
[C---:B------:R-:W-:Y:S01]  /*c9c0*/  FMUL.FTZ R116, R160.reuse, R116 ;  /* 0x00000074a0747220 */ /* 0x040fe20000410000 */
[----:B------:R-:W2:Y:S01]  /*c9d0*/  MUFU.EX2 R218, R19 ;  /* 0x0000001300da7308 */ /* 0x000ea20000000800 */
[----:B------:R-:W-:Y:S02]  /*c9e0*/  FMUL.FTZ R117, R160, R117 ;  /* 0x00000075a0757220 */ /* 0x000fe40000410000 */
[----:B------:R-:W-:Y:S01]  /*c9f0*/  FMUL.FTZ R118, R161, R118 ;  /* 0x00000076a1767220 */ /* 0x000fe20000410000 */
[----:B-----5:R-:W-:Y:S01]  /*ca00*/  F2FP.BF16.PACK_AB R173, R221, R213 ;  /* 0x000000d5ddad723e */ /* 0x020fe200000010ff */
[C---:B------:R-:W-:Y:S02]  /*ca10*/  FMUL.FTZ R7, R161.reuse, R175 ;  /* 0x000000afa1077220 */ /* 0x040fe40000410000 */
[----:B------:R-:W-:Y:S02]  /*ca20*/  FMUL.FTZ R119, R161, R119 ;  /* 0x00000077a1777220 */ /* 0x000fe40000410000 */
[C---:B------:R-:W-:Y:S01]  /*ca30*/  FMUL.FTZ R120, R2.reuse, R120 ;  /* 0x0000007802787220 */ /* 0x040fe20000410000 */
[----:B------:R5:W-:Y:S01]  /*ca40*/  MUFU.EX2 R212, R8 ;  /* 0x0000000800d47308 */ /* 0x000be20000000800 */
[----:B------:R-:W-:Y:S02]  /*ca50*/  FMUL.FTZ R121, R2, R121 ;  /* 0x0000007902797220 */ /* 0x000fe40000410000 */
[----:B------:R-:W-:Y:S01]  /*ca60*/  FMUL.FTZ R122, R0, R122 ;  /* 0x0000007a007a7220 */ /* 0x000fe20000410000 */
[----:B-1----:R-:W-:Y:S01]  /*ca70*/  F2FP.BF16.PACK_AB R174, R219, R245 ;  /* 0x000000f5dbae723e */ /* 0x002fe200000010ff */
[----:B------:R-:W-:Y:S02]  /*ca80*/  FMUL.FTZ R17, R160, R181 ;  /* 0x000000b5a0117220 */ /* 0x000fe40000410000 */
[----:B------:R-:W-:Y:S02]  /*ca90*/  FMUL.FTZ R123, R0, R123 ;  /* 0x0000007b007b7220 */ /* 0x000fe40000410000 */
[C---:B------:R-:W-:Y:S01]  /*caa0*/  FMUL.FTZ R124, R2.reuse, R124 ;  /* 0x0000007c027c7220 */ /* 0x040fe20000410000 */
[----:B------:R1:W-:Y:S01]  /*cab0*/  MUFU.EX2 R211, R10 ;  /* 0x0000000a00d37308 */ /* 0x0003e20000000800 */
[----:B------:R-:W-:Y:S02]  /*cac0*/  FMUL.FTZ R125, R2, R125 ;  /* 0x0000007d027d7220 */ /* 0x000fe40000410000 */
[----:B------:R-:W-:Y:S01]  /*cad0*/  FMUL.FTZ R126, R0, R126 ;  /* 0x0000007e007e7220 */ /* 0x000fe20000410000 */
[----:B--2---:R-:W-:Y:S01]  /*cae0*/  F2FP.BF16.PACK_AB R175, R218, R246 ;  /* 0x000000f6daaf723e */ /* 0x004fe200000010ff */
[----:B------:R-:W-:Y:S02]  /*caf0*/  FMUL.FTZ R127, R0, R127 ;  /* 0x0000007f007f7220 */ /* 0x000fe40000410000 */
[C---:B------:R-:W-:Y:S02]  /*cb00*/  FMUL.FTZ R128, R160.reuse, R128 ;  /* 0x00000080a0807220 */ /* 0x040fe40000410000 */
[----:B------:R-:W-:Y:S01]  /*cb10*/  FMUL.FTZ R129, R160, R129 ;  /* 0x00000081a0817220 */ /* 0x000fe20000410000 */
[----:B------:R2:W-:Y:S01]  /*cb20*/  MUFU.EX2 R222, R11 ;  /* 0x0000000b00de7308 */ /* 0x0005e20000000800 */
[-C--:B---3--:R-:W-:Y:S05]  /*cb30*/  HMMA.16816.F32.BF16 R4, R172, R204.reuse, R4 ;  /* 0x000000ccac04723c */ /* 0x088fea0000041804 */
[----:B-----5:R-:W-:Y:S02]  /*cb40*/  FMUL.FTZ R8, R2, R168 ;  /* 0x000000a802087220 */ /* 0x020fe40000410000 */
[C---:B------:R-:W-:Y:S02]  /*cb50*/  FMUL.FTZ R19, R161.reuse, R183 ;  /* 0x000000b7a1137220 */ /* 0x040fe40000410000 */
[----:B------:R-:W3:Y:S03]  /*cb60*/  MUFU.EX2 R215, R9 ;  /* 0x0000000900d77308 */ /* 0x000ee60000000800 */
[----:B------:R-:W-:Y:S02]  /*cb70*/  FMUL.FTZ R130, R161, R130 ;  /* 0x00000082a1827220 */ /* 0x000fe40000410000 */
[----:B-1----:R-:W-:Y:S01]  /*cb80*/  FMUL.FTZ R10, R0, R170 ;  /* 0x000000aa000a7220 */ /* 0x002fe20000410000 */
[----:B------:R-:W-:Y:S01]  /*cb90*/  F2FP.BF16.PACK_AB R170, R217, R244 ;  /* 0x000000f4d9aa723e */ /* 0x000fe200000010ff */
[C---:B------:R-:W-:Y:S02]  /*cba0*/  FMUL.FTZ R131, R161.reuse, R131 ;  /* 0x00000083a1837220 */ /* 0x040fe40000410000 */
[C---:B------:R-:W-:Y:S02]  /*cbb0*/  FMUL.FTZ R132, R160.reuse, R132 ;  /* 0x00000084a0847220 */ /* 0x040fe40000410000 */
[----:B------:R-:W-:Y:S02]  /*cbc0*/  FMUL.FTZ R133, R160, R133 ;  /* 0x00000085a0857220 */ /* 0x000fe40000410000 */
[C---:B------:R-:W-:Y:S02]  /*cbd0*/  FMUL.FTZ R134, R161.reuse, R134 ;  /* 0x00000086a1867220 */ /* 0x040fe40000410000 */
[----:B--2---:R-:W-:Y:S01]  /*cbe0*/  FMUL.FTZ R11, R0, R171 ;  /* 0x000000ab000b7220 */ /* 0x004fe20000410000 */
[----:B------:R-:W-:Y:S01]  /*cbf0*/  F2FP.BF16.PACK_AB R171, R216, R220 ;  /* 0x000000dcd8ab723e */ /* 0x000fe200000010ff */
[----:B------:R-:W-:Y:S02]  /*cc00*/  FMUL.FTZ R135, R161, R135 ;  /* 0x00000087a1877220 */ /* 0x000fe40000410000 */
[C---:B------:R-:W-:Y:S02]  /*cc10*/  FMUL.FTZ R136, R2.reuse, R136 ;  /* 0x0000008802887220 */ /* 0x040fe40000410000 */
[----:B------:R-:W-:Y:S02]  /*cc20*/  FMUL.FTZ R137, R2, R137 ;  /* 0x0000008902897220 */ /* 0x000fe40000410000 */
[----:B------:R-:W-:Y:S01]  /*cc30*/  FMUL.FTZ R138, R0, R138 ;  /* 0x0000008a008a7220 */ /* 0x000fe20000410000 */
[----:B---3--:R-:W-:Y:S01]  /*cc40*/  F2FP.BF16.PACK_AB R168, R215, R212 ;  /* 0x000000d4d7a8723e */ /* 0x008fe200000010ff */
[----:B------:R-:W-:Y:S01]  /*cc50*/  FMUL.FTZ R9, R2, R169 ;  /* 0x000000a902097220 */ /* 0x000fe20000410000 */
[----:B------:R-:W-:Y:S01]  /*cc60*/  F2FP.BF16.PACK_AB R169, R222, R211 ;  /* 0x000000d3dea9723e */ /* 0x000fe200000010ff */
[----:B------:R-:W-:Y:S02]  /*cc70*/  FMUL.FTZ R139, R0, R139 ;  /* 0x0000008b008b7220 */ /* 0x000fe40000410000 */
[C---:B------:R-:W-:Y:S02]  /*cc80*/  FMUL.FTZ R140, R2.reuse, R140 ;  /* 0x0000008c028c7220 */ /* 0x040fe40000410000 */
[----:B------:R-:W-:Y:S02]  /*cc90*/  FMUL.FTZ R141, R2, R141 ;  /* 0x0000008d028d7220 */ /* 0x000fe40000410000 */
[C---:B------:R-:W-:Y:S04]  /*cca0*/  HMMA.16816.F32.BF16 R8, R168.reuse, R204, R8 ;  /* 0x000000cca808723c */ /* 0x040fe80000041808 */
[C---:B------:R-:W-:Y:S02]  /*ccb0*/  FMUL.FTZ R142, R0.reuse, R142 ;  /* 0x0000008e008e7220 */ /* 0x040fe40000410000 */
[----:B------:R-:W-:Y:S02]  /*ccc0*/  FMUL.FTZ R143, R0, R143 ;  /* 0x0000008f008f7220 */ /* 0x000fe40000410000 */
[-C--:B------:R-:W-:Y:S04]  /*ccd0*/  HMMA.16816.F32.BF16 R12, R168, R206.reuse, R12 ;  /* 0x000000cea80c723c */ /* 0x080fe8000004180c */
[C---:B------:R-:W-:Y:S02]  /*cce0*/  FMUL.FTZ R144, R160.reuse, R144 ;  /* 0x00000090a0907220 */ /* 0x040fe40000410000 */
[----:B------:R-:W-:Y:S02]  /*ccf0*/  FMUL.FTZ R145, R160, R145 ;  /* 0x00000091a0917220 */ /* 0x000fe40000410000 */
[C---:B------:R-:W-:Y:S04]  /*cd00*/  HMMA.16816.F32.BF16 R16, R172.reuse, R206, R16 ;  /* 0x000000ceac10723c */ /* 0x040fe80000041810 */
[C---:B------:R-:W-:Y:S02]  /*cd10*/  FMUL.FTZ R146, R161.reuse, R146 ;  /* 0x00000092a1927220 */ /* 0x040fe40000410000 */
[C---:B------:R-:W-:Y:S02]  /*cd20*/  FMUL.FTZ R147, R161.reuse, R147 ;  /* 0x00000093a1937220 */ /* 0x040fe40000410000 */
[-C--:B----4-:R-:W-:Y:S04]  /*cd30*/  HMMA.16816.F32.BF16 R68, R172, R176.reuse, R68 ;  /* 0x000000b0ac44723c */ /* 0x090fe80000041844 */
[C---:B------:R-:W-:Y:S02]  /*cd40*/  FMUL.FTZ R148, R2.reuse, R148 ;  /* 0x0000009402947220 */ /* 0x040fe40000410000 */
[----:B------:R-:W-:Y:S02]  /*cd50*/  FMUL.FTZ R149, R2, R149 ;  /* 0x0000009502957220 */ /* 0x000fe40000410000 */
[C---:B------:R-:W-:Y:S04]  /*cd60*/  HMMA.16816.F32.BF16 R72, R168.reuse, R176, R72 ;  /* 0x000000b0a848723c */ /* 0x040fe80000041848 */
[C---:B------:R-:W-:Y:S02]  /*cd70*/  FMUL.FTZ R150, R0.reuse, R150 ;  /* 0x0000009600967220 */ /* 0x040fe40000410000 */
[----:B------:R-:W-:Y:S02]  /*cd80*/  FMUL.FTZ R151, R0, R151 ;  /* 0x0000009700977220 */ /* 0x000fe40000410000 */
[-C--:B------:R-:W-:Y:S04]  /*cd90*/  HMMA.16816.F32.BF16 R76, R168, R178.reuse, R76 ;  /* 0x000000b2a84c723c */ /* 0x080fe8000004184c */
[--C-:B------:R-:W-:Y:S02]  /*cda0*/  FFMA.FTZ R24, R24, c[0x0][0x23c], -R208.reuse ;  /* 0x00008f0018187a23 */ /* 0x100fe400000108d0 */
[C---:B------:R-:W-:Y:S02]  /*cdb0*/  FMUL.FTZ R152, R2.reuse, R152 ;  /* 0x0000009802987220 */ /* 0x040fe40000410000 */
[C---:B------:R-:W-:Y:S01]  /*cdc0*/  HMMA.16816.F32.BF16 R80, R172.reuse, R178, R80 ;  /* 0x000000b2ac50723c */ /* 0x040fe20000041850 */
[----:B------:R-:W1:Y:S01]  /*cdd0*/  LDSM.16.MT88.4 R176, [R226+0xc000] ;  /* 0x00c00000e2b0783b */ /* 0x000e620000004200 */
[----:B------:R2:W-:Y:S02]  /*cde0*/  MUFU.EX2 R205, R24 ;  /* 0x0000001800cd7308 */ /* 0x0005e40000000800 */
[----:B------:R-:W-:Y:S02]  /*cdf0*/  FMUL.FTZ R153, R2, R153 ;  /* 0x0000009902997220 */ /* 0x000fe40000410000 */
[C---:B------:R-:W-:Y:S02]  /*ce00*/  FMUL.FTZ R154, R0.reuse, R154 ;  /* 0x0000009a009a7220 */ /* 0x040fe40000410000 */
[----:B------:R-:W-:Y:S04]  /*ce10*/  FMUL.FTZ R155, R0, R155 ;  /* 0x0000009b009b7220 */ /* 0x000fe80000410000 */
[C---:B------:R-:W-:Y:S02]  /*ce20*/  FMUL.FTZ R156, R160.reuse, R156 ;  /* 0x0000009ca09c7220 */ /* 0x040fe40000410000 */
[----:B------:R-:W-:Y:S02]  /*ce30*/  FMUL.FTZ R157, R160, R157 ;  /* 0x0000009da09d7220 */ /* 0x000fe40000410000 */
[C---:B------:R-:W-:Y:S02]  /*ce40*/  FMUL.FTZ R158, R161.reuse, R158 ;  /* 0x0000009ea19e7220 */ /* 0x040fe40000410000 */
[----:B------:R-:W-:Y:S02]  /*ce50*/  FMUL.FTZ R159, R161, R159 ;  /* 0x0000009fa19f7220 */ /* 0x000fe40000410000 */
[----:B------:R-:W-:Y:S02]  /*ce60*/  FFMA.FTZ R25, R25, c[0x0][0x23c], -R208 ;  /* 0x00008f0019197a23 */ /* 0x000fe400000108d0 */
[--C-:B------:R-:W-:Y:S02]  /*ce70*/  FFMA.FTZ R26, R26, c[0x0][0x23c], -R209.reuse ;  /* 0x00008f001a1a7a23 */ /* 0x100fe400000108d1 */
[--C-:B------:R-:W-:Y:S01]  /*ce80*/  FFMA.FTZ R27, R27, c[0x0][0x23c], -R209.reuse ;  /* 0x00008f001b1b7a23 */ /* 0x100fe200000108d1 */
[----:B------:R3:W4:Y:S01]  /*ce90*/  MUFU.EX2 R249, R25 ;  /* 0x0000001900f97308 */ /* 0x0007220000000800 */
[----:B--2---:R-:W-:Y:S02]  /*cea0*/  FMUL.FTZ R24, R160, R188 ;  /* 0x000000bca0187220 */ /* 0x004fe40000410000 */
[--C-:B------:R-:W-:Y:S02]  /*ceb0*/  FFMA.FTZ R183, R38, c[0x0][0x23c], -R166.reuse ;  /* 0x00008f0026b77a23 */ /* 0x100fe400000108a6 */
[----:B------:R-:W-:Y:S02]  /*cec0*/  FFMA.FTZ R182, R39, c[0x0][0x23c], -R166 ;  /* 0x00008f0027b67a23 */ /* 0x000fe400000108a6 */
[----:B------:R-:W-:Y:S02]  /*ced0*/  FMUL.FTZ R39, R0, R199 ;  /* 0x000000c700277220 */ /* 0x000fe40000410000 */
[--C-:B------:R-:W-:Y:S01]  /*cee0*/  FFMA.FTZ R28, R28, c[0x0][0x23c], -R208.reuse ;  /* 0x00008f001c1c7a23 */ /* 0x100fe200000108d0 */
[----:B------:R2:W-:Y:S01]  /*cef0*/  MUFU.EX2 R252, R26 ;  /* 0x0000001a00fc7308 */ /* 0x0005e20000000800 */
[----:B------:R-:W-:Y:S02]  /*cf00*/  FFMA.FTZ R29, R29, c[0x0][0x23c], -R208 ;  /* 0x00008f001d1d7a23 */ /* 0x000fe400000108d0 */
[--C-:B------:R-:W-:Y:S02]  /*cf10*/  FFMA.FTZ R30, R30, c[0x0][0x23c], -R209.reuse ;  /* 0x00008f001e1e7a23 */ /* 0x100fe400000108d1 */
[----:B------:R-:W-:Y:S01]  /*cf20*/  FFMA.FTZ R31, R31, c[0x0][0x23c], -R209 ;  /* 0x00008f001f1f7a23 */ /* 0x000fe200000108d1 */
[-C--:B-1----:R-:W-:Y:S03]  /*cf30*/  HMMA.16816.F32.BF16 R84, R172, R176.reuse, R84 ;  /* 0x000000b0ac54723c */ /* 0x082fe60000041854 */
[--C-:B------:R-:W-:Y:S02]  /*cf40*/  FFMA.FTZ R204, R52, c[0x0][0x23c], -R165.reuse ;  /* 0x00008f0034cc7a23 */ /* 0x100fe400000108a5 */
[--C-:B------:R-:W-:Y:S02]  /*cf50*/  FFMA.FTZ R206, R53, c[0x0][0x23c], -R165.reuse ;  /* 0x00008f0035ce7a23 */ /* 0x100fe400000108a5 */
[--C-:B------:R-:W-:Y:S01]  /*cf60*/  FFMA.FTZ R20, R20, c[0x0][0x23c], -R165.reuse ;  /* 0x00008f0014147a23 */ /* 0x100fe200000108a5 */
[C---:B------:R-:W-:Y:S03]  /*cf70*/  HMMA.16816.F32.BF16 R88, R168.reuse, R176, R88 ;  /* 0x000000b0a858723c */ /* 0x040fe60000041858 */
[----:B------:R-:W1:Y:S01]  /*cf80*/  MUFU.EX2 R181, R20 ;  /* 0x0000001400b57308 */ /* 0x000e620000000800 */
[----:B---3--:R-:W-:Y:S01]  /*cf90*/  FMUL.FTZ R25, R160, R189 ;  /* 0x000000bda0197220 */ /* 0x008fe20000410000 */
[----:B----4-:R-:W-:Y:S01]  /*cfa0*/  MOV R38, R249 ;  /* 0x000000f900267202 */ /* 0x010fe20000000f00 */
[--C-:B------:R-:W-:Y:S02]  /*cfb0*/  FFMA.FTZ R189, R55, c[0x0][0x23c], -R166.reuse ;  /* 0x00008f0037bd7a23 */ /* 0x100fe400000108a6 */
[-C--:B------:R-:W-:Y:S04]  /*cfc0*/  HMMA.16816.F32.BF16 R92, R168, R178.reuse, R92 ;  /* 0x000000b2a85c723c */ /* 0x080fe8000004185c */
[----:B--2---:R-:W-:Y:S01]  /*cfd0*/  FMUL.FTZ R26, R161, R190 ;  /* 0x000000bea11a7220 */ /* 0x004fe20000410000 */
[----:B------:R2:W-:Y:S01]  /*cfe0*/  MUFU.EX2 R249, R29 ;  /* 0x0000001d00f97308 */ /* 0x0005e20000000800 */
[--C-:B------:R-:W-:Y:S02]  /*cff0*/  FFMA.FTZ R190, R54, c[0x0][0x23c], -R166.reuse ;  /* 0x00008f0036be7a23 */ /* 0x100fe400000108a6 */
[C---:B------:R-:W-:Y:S01]  /*d000*/  HMMA.16816.F32.BF16 R96, R172.reuse, R178, R96 ;  /* 0x000000b2ac60723c */ /* 0x040fe20000041860 */
[----:B------:R-:W3:Y:S03]  /*d010*/  LDSM.16.MT88.4 R176, [R225+0xc000] ;  /* 0x00c00000e1b0783b */ /* 0x000ee60000004200 */
[--C-:B------:R-:W-:Y:S02]  /*d020*/  FFMA.FTZ R21, R21, c[0x0][0x23c], -R165.reuse ;  /* 0x00008f0015157a23 */ /* 0x100fe400000108a5 */
[--C-:B------:R-:W-:Y:S02]  /*d030*/  FFMA.FTZ R22, R22, c[0x0][0x23c], -R166.reuse ;  /* 0x00008f0016167a23 */ /* 0x100fe400000108a6 */
[--C-:B------:R-:W-:Y:S01]  /*d040*/  FFMA.FTZ R23, R23, c[0x0][0x23c], -R166.reuse ;  /* 0x00008f0017177a23 */ /* 0x100fe200000108a6 */
[----:B------:R4:W-:Y:S03]  /*d050*/  MUFU.EX2 R223, R21 ;  /* 0x0000001500df7308 */ /* 0x0009e60000000800 */
[----:B-1----:R-:W-:Y:S01]  /*d060*/  MOV R52, R181 ;  /* 0x000000b500347202 */ /* 0x002fe20000000f00 */
[--C-:B------:R-:W-:Y:S02]  /*d070*/  FFMA.FTZ R181, R50, c[0x0][0x23c], -R166.reuse ;  /* 0x00008f0032b57a23 */ /* 0x100fe400000108a6 */
[----:B------:R-:W-:Y:S02]  /*d080*/  FMUL.FTZ R20, R160, R184 ;  /* 0x000000b8a0147220 */ /* 0x000fe40000410000 */
[--C-:B------:R-:W-:Y:S02]  /*d090*/  FFMA.FTZ R184, R49, c[0x0][0x23c], -R165.reuse ;  /* 0x00008f0031b87a23 */ /* 0x100fe400000108a5 */
[----:B------:R1:W-:Y:S01]  /*d0a0*/  MUFU.EX2 R247, R22 ;  /* 0x0000001600f77308 */ /* 0x0003e20000000800 */
[--C-:B------:R-:W-:Y:S02]  /*d0b0*/  FFMA.FTZ R32, R32, c[0x0][0x23c], -R165.reuse ;  /* 0x00008f0020207a23 */ /* 0x100fe400000108a5 */
[----:B--2---:R-:W-:Y:S01]  /*d0c0*/  FMUL.FTZ R29, R160, R201 ;  /* 0x000000c9a01d7220 */ /* 0x004fe20000410000 */
[----:B------:R-:W-:Y:S01]  /*d0d0*/  MOV R201, R218 ;  /* 0x000000da00c97202 */ /* 0x000fe20000000f00 */
[--C-:B------:R-:W-:Y:S02]  /*d0e0*/  FFMA.FTZ R34, R34, c[0x0][0x23c], -R166.reuse ;  /* 0x00008f0022227a23 */ /* 0x100fe400000108a6 */
[--C-:B------:R-:W-:Y:S02]  /*d0f0*/  FFMA.FTZ R35, R35, c[0x0][0x23c], -R166.reuse ;  /* 0x00008f0023237a23 */ /* 0x100fe400000108a6 */
[----:B------:R-:W-:Y:S01]  /*d100*/  FFMA.FTZ R188, R66, c[0x0][0x23c], -R166 ;  /* 0x00008f0042bc7a23 */ /* 0x000fe200000108a6 */
[----:B------:R-:W2:Y:S01]  /*d110*/  MUFU.EX2 R180, R34 ;  /* 0x0000002200b47308 */ /* 0x000ea20000000800 */
[----:B------:R-:W-:Y:S02]  /*d120*/  FFMA.FTZ R66, R44, c[0x0][0x23c], -R208 ;  /* 0x00008f002c427a23 */ /* 0x000fe400000108d0 */
[--C-:B------:R-:W-:Y:S02]  /*d130*/  FFMA.FTZ R33, R33, c[0x0][0x23c], -R165.reuse ;  /* 0x00008f0021217a23 */ /* 0x100fe400000108a5 */
[----:B----4-:R-:W-:Y:S02]  /*d140*/  FMUL.FTZ R21, R160, R185 ;  /* 0x000000b9a0157220 */ /* 0x010fe40000410000 */
[--C-:B------:R-:W-:Y:S03]  /*d150*/  FFMA.FTZ R185, R48, c[0x0][0x23c], -R165.reuse ;  /* 0x00008f0030b97a23 */ /* 0x100fe600000108a5 */
[----:B------:R4:W-:Y:S01]  /*d160*/  MUFU.EX2 R207, R23 ;  /* 0x0000001700cf7308 */ /* 0x0009e20000000800 */
[-C--:B---3--:R-:W-:Y:S03]  /*d170*/  HMMA.16816.F32.BF16 R100, R172, R176.reuse, R100 ;  /* 0x000000b0ac64723c */ /* 0x088fe60000041864 */
[----:B-1----:R-:W-:Y:S02]  /*d180*/  FMUL.FTZ R22, R161, R186 ;  /* 0x000000baa1167220 */ /* 0x002fe40000410000 */
[--C-:B------:R-:W-:Y:S01]  /*d190*/  FFMA.FTZ R186, R37, c[0x0][0x23c], -R165.reuse ;  /* 0x00008f0025ba7a23 */ /* 0x100fe200000108a5 */
[----:B------:R-:W-:Y:S01]  /*d1a0*/  MOV R37, R205 ;  /* 0x000000cd00257202 */ /* 0x000fe20000000f00 */
[--C-:B------:R-:W-:Y:S01]  /*d1b0*/  FFMA.FTZ R205, R64, c[0x0][0x23c], -R165.reuse ;  /* 0x00008f0040cd7a23 */ /* 0x100fe200000108a5 */
[C---:B------:R-:W-:Y:S01]  /*d1c0*/  HMMA.16816.F32.BF16 R104, R168.reuse, R176, R104 ;  /* 0x000000b0a868723c */ /* 0x040fe20000041868 */
[----:B------:R1:W3:Y:S03]  /*d1d0*/  MUFU.EX2 R251, R32 ;  /* 0x0000002000fb7308 */ /* 0x0002e60000000800 */
[----:B--2---:R-:W-:Y:S01]  /*d1e0*/  MOV R53, R180 ;  /* 0x000000b400357202 */ /* 0x004fe20000000f00 */
[--C-:B------:R-:W-:Y:S02]  /*d1f0*/  FFMA.FTZ R180, R51, c[0x0][0x23c], -R166.reuse ;  /* 0x00008f0033b47a23 */ /* 0x100fe400000108a6 */
[----:B------:R-:W-:Y:S01]  /*d200*/  LDSM.16.MT88.4 R48, [R167+0xc800] ;  /* 0x00c80000a730783b */ /* 0x000fe20000004200 */
[-C--:B------:R-:W-:Y:S03]  /*d210*/  HMMA.16816.F32.BF16 R108, R168, R178.reuse, R108 ;  /* 0x000000b2a86c723c */ /* 0x080fe6000004186c */
[----:B------:R2:W5:Y:S01]  /*d220*/  MUFU.EX2 R250, R35 ;  /* 0x0000002300fa7308 */ /* 0x0005620000000800 */
[----:B------:R-:W-:Y:S01]  /*d230*/  FMUL.FTZ R34, R0, R194 ;  /* 0x000000c200227220 */ /* 0x000fe20000410000 */
[----:B------:R-:W-:Y:S01]  /*d240*/  MOV R194, R37 ;  /* 0x0000002500c27202 */ /* 0x000fe20000000f00 */
[----:B----4-:R-:W-:Y:S02]  /*d250*/  FMUL.FTZ R23, R161, R187 ;  /* 0x000000bba1177220 */ /* 0x010fe40000410000 */
[C---:B------:R-:W-:Y:S01]  /*d260*/  HMMA.16816.F32.BF16 R112, R172.reuse, R178, R112 ;  /* 0x000000b2ac70723c */ /* 0x040fe20000041870 */
[----:B------:R-:W4:Y:S03]  /*d270*/  LDSM.16.MT88.4 R176, [R167+0xe000] ;  /* 0x00e00000a7b0783b */ /* 0x000f260000004200 */
[--C-:B------:R-:W-:Y:S01]  /*d280*/  FFMA.FTZ R187, R36, c[0x0][0x23c], -R165.reuse ;  /* 0x00008f0024bb7a23 */ /* 0x100fe200000108a5 */
[----:B------:R5:W5:Y:S01]  /*d290*/  MUFU.EX2 R248, R33 ;  /* 0x0000002100f87308 */ /* 0x000b620000000800 */
[----:B------:R-:W-:Y:S01]  /*d2a0*/  FMUL.FTZ R36, R2, R196 ;  /* 0x000000c402247220 */ /* 0x000fe20000410000 */
[----:B------:R-:W-:Y:S01]  /*d2b0*/  MOV R196, R38 ;  /* 0x0000002600c47202 */ /* 0x000fe20000000f00 */
[----:B------:R-:W-:Y:S01]  /*d2c0*/  FMUL.FTZ R38, R0, R198 ;  /* 0x000000c600267220 */ /* 0x000fe20000410000 */
[----:B------:R-:W-:Y:S03]  /*d2d0*/  MOV R198, R53 ;  /* 0x0000003500c67202 */ /* 0x000fe60000000f00 */
[C---:B-1----:R-:W-:Y:S01]  /*d2e0*/  FMUL.FTZ R32, R2.reuse, R192 ;  /* 0x000000c002207220 */ /* 0x042fe20000410000 */
[----:B------:R-:W-:Y:S01]  /*d2f0*/  MOV R192, R52 ;  /* 0x0000003400c07202 */ /* 0x000fe20000000f00 */
[----:B------:R-:W-:Y:S01]  /*d300*/  FMUL.FTZ R37, R2, R197 ;  /* 0x000000c502257220 */ /* 0x000fe20000410000 */
[----:B------:R-:W-:Y:S01]  /*d310*/  LDSM.16.MT88.4 R52, [R224+0xc800] ;  /* 0x00c80000e034783b */ /* 0x000fe20000004200 */
[----:B---3--:R-:W-:Y:S01]  /*d320*/  MOV R64, R251 ;  /* 0x000000fb00407202 */ /* 0x008fe20000000f00 */
[----:B------:R-:W-:Y:S01]  /*d330*/  FFMA.FTZ R165, R65, c[0x0][0x23c], -R165 ;  /* 0x00008f0041a57a23 */ /* 0x000fe200000108a5 */
[----:B------:R-:W1:Y:S01]  /*d340*/  MUFU.EX2 R251, R27 ;  /* 0x0000001b00fb7308 */ /* 0x000e620000000800 */
[----:B--2---:R-:W-:Y:S01]  /*d350*/  FMUL.FTZ R35, R0, R195 ;  /* 0x000000c300237220 */ /* 0x004fe20000410000 */
[----:B-----5:R-:W-:Y:S01]  /*d360*/  MOV R65, R250 ;  /* 0x000000fa00417202 */ /* 0x020fe20000000f00 */
[----:B------:R-:W-:Y:S01]  /*d370*/  FFMA.FTZ R166, R67, c[0x0][0x23c], -R166 ;  /* 0x00008f0043a67a23 */ /* 0x000fe200000108a6 */
[----:B------:R-:W-:Y:S01]  /*d380*/  MOV R197, R64 ;  /* 0x0000004000c57202 */ /* 0x000fe20000000f00 */
[--C-:B------:R-:W-:Y:S02]  /*d390*/  FFMA.FTZ R64, R41, c[0x0][0x23c], -R208.reuse ;  /* 0x00008f0029407a23 */ /* 0x100fe400000108d0 */
[--C-:B------:R-:W-:Y:S03]  /*d3a0*/  FFMA.FTZ R67, R45, c[0x0][0x23c], -R208.reuse ;  /* 0x00008f002d437a23 */ /* 0x100fe600000108d0 */
[----:B------:R2:W-:Y:S01]  /*d3b0*/  MUFU.EX2 R195, R183 ;  /* 0x000000b700c37308 */ /* 0x0005e20000000800 */
[----:B------:R-:W-:Y:S01]  /*d3c0*/  FMUL.FTZ R33, R2, R193 ;  /* 0x000000c102217220 */ /* 0x000fe20000410000 */
[----:B------:R-:W-:Y:S01]  /*d3d0*/  MOV R193, R65 ;  /* 0x0000004100c17202 */ /* 0x000fe20000000f00 */
[--C-:B------:R-:W-:Y:S01]  /*d3e0*/  FFMA.FTZ R65, R40, c[0x0][0x23c], -R208.reuse ;  /* 0x00008f0028417a23 */ /* 0x100fe200000108d0 */
[----:B------:R-:W-:Y:S06]  /*d3f0*/  MOV R199, R248 ;  /* 0x000000f800c77202 */ /* 0x000fec0000000f00 */
[----:B------:R-:W-:Y:S01]  /*d400*/  MUFU.EX2 R218, R67 ;  /* 0x0000004300da7308 */ /* 0x000fe20000000800 */
[-C--:B----4-:R-:W-:Y:S03]  /*d410*/  HMMA.16816.F32.BF16 R116, R172, R176.reuse, R116 ;  /* 0x000000b0ac74723c */ /* 0x090fe60000041874 */
[----:B-1----:R-:W-:Y:S01]  /*d420*/  F2FP.BF16.PACK_AB R45, R251, R252 ;  /* 0x000000fcfb2d723e */ /* 0x002fe200000010ff */
[C---:B------:R-:W-:Y:S05]  /*d430*/  FMUL.FTZ R27, R161.reuse, R191 ;  /* 0x000000bfa11b7220 */ /* 0x040fea0000410000 */
[----:B------:R1:W3:Y:S01]  /*d440*/  MUFU.EX2 R250, R28 ;  /* 0x0000001c00fa7308 */ /* 0x0002e20000000800 */
[C---:B------:R-:W-:Y:S04]  /*d450*/  HMMA.16816.F32.BF16 R120, R168.reuse, R176, R120 ;  /* 0x000000b0a878723c */ /* 0x040fe80000041878 */
[----:B--2---:R-:W-:Y:S04]  /*d460*/  MOV R183, R222 ;  /* 0x000000de00b77202 */ /* 0x004fe80000000f00 */
[-C--:B------:R-:W-:Y:S01]  /*d470*/  HMMA.16816.F32.BF16 R124, R168, R178.reuse, R124 ;  /* 0x000000b2a87c723c */ /* 0x080fe2000004187c */
[----:B------:R2:W-:Y:S07]  /*d480*/  MUFU.EX2 R222, R182 ;  /* 0x000000b600de7308 */ /* 0x0005ee0000000800 */
[C---:B------:R-:W-:Y:S01]  /*d490*/  HMMA.16816.F32.BF16 R128, R172.reuse, R178, R128 ;  /* 0x000000b2ac80723c */ /* 0x040fe20000041880 */
[----:B------:R-:W4:Y:S02]  /*d4a0*/  LDSM.16.MT88.4 R176, [R224+0xe000] ;  /* 0x00e00000e0b0783b */ /* 0x000f240000004200 */
[----:B------:R5:W-:Y:S01]  /*d4b0*/  MUFU.EX2 R248, R30 ;  /* 0x0000001e00f87308 */ /* 0x000be20000000800 */
[----:B-1----:R-:W-:Y:S01]  /*d4c0*/  FMUL.FTZ R28, R160, R200 ;  /* 0x000000c8a01c7220 */ /* 0x002fe20000410000 */
[----:B------:R-:W-:Y:S08]  /*d4d0*/  MOV R200, R217 ;  /* 0x000000d900c87202 */ /* 0x000ff00000000f00 */
[----:B------:R1:W1:Y:S01]  /*d4e0*/  MUFU.EX2 R191, R31 ;  /* 0x0000001f00bf7308 */ /* 0x0002620000000800 */
[----:B--2---:R-:W-:Y:S09]  /*d4f0*/  MOV R182, R245 ;  /* 0x000000f500b67202 */ /* 0x004ff20000000f00 */
[----:B------:R2:W-:Y:S01]  /*d500*/  MUFU.EX2 R245, R185 ;  /* 0x000000b900f57308 */ /* 0x0005e20000000800 */
[C---:B-----5:R-:W-:Y:S01]  /*d510*/  FMUL.FTZ R30, R161.reuse, R202 ;  /* 0x000000caa11e7220 */ /* 0x060fe20000410000 */
[----:B------:R-:W-:Y:S08]  /*d520*/  MOV R202, R219 ;  /* 0x000000db00ca7202 */ /* 0x000ff00000000f00 */
[----:B------:R-:W-:Y:S01]  /*d530*/  MUFU.EX2 R219, R66 ;  /* 0x0000004200db7308 */ /* 0x000fe20000000800 */
[----:B-1----:R-:W-:Y:S01]  /*d540*/  FMUL.FTZ R31, R161, R203 ;  /* 0x000000cba11f7220 */ /* 0x002fe20000410000 */
[----:B------:R-:W-:Y:S01]  /*d550*/  MOV R203, R220 ;  /* 0x000000dc00cb7202 */ /* 0x000fe20000000f00 */
[-C--:B----4-:R-:W-:Y:S03]  /*d560*/  HMMA.16816.F32.BF16 R132, R172, R176.reuse, R132 ;  /* 0x000000b0ac84723c */ /* 0x090fe60000041884 */
[-C--:B--2---:R-:W-:Y:S05]  /*d570*/  MOV R185, R192.reuse ;  /* 0x000000c000b97202 */ /* 0x084fea0000000f00 */
[C---:B------:R-:W-:Y:S08]  /*d580*/  HMMA.16816.F32.BF16 R136, R168.reuse, R176, R136 ;  /* 0x000000b0a888723c */ /* 0x040ff00000041888 */
[-C--:B------:R-:W-:Y:S08]  /*d590*/  HMMA.16816.F32.BF16 R140, R168, R178.reuse, R140 ;  /* 0x000000b2a88c723c */ /* 0x080ff0000004188c */
[C---:B------:R-:W-:Y:S01]  /*d5a0*/  HMMA.16816.F32.BF16 R144, R172.reuse, R178, R144 ;  /* 0x000000b2ac90723c */ /* 0x040fe20000041890 */
[----:B------:R-:W1:Y:S07]  /*d5b0*/  LDSM.16.MT88.4 R176, [R226+0xe000] ;  /* 0x00e00000e2b0783b */ /* 0x000e6e0000004200 */
[-C--:B-1----:R-:W-:Y:S08]  /*d5c0*/  HMMA.16816.F32.BF16 R20, R172, R176.reuse, R20 ;  /* 0x000000b0ac14723c */ /* 0x082ff00000041814 */
[C---:B------:R-:W-:Y:S08]  /*d5d0*/  HMMA.16816.F32.BF16 R148, R168.reuse, R176, R148 ;  /* 0x000000b0a894723c */ /* 0x040ff00000041894 */
[-C--:B------:R-:W-:Y:S08]  /*d5e0*/  HMMA.16816.F32.BF16 R152, R168, R178.reuse, R152 ;  /* 0x000000b2a898723c */ /* 0x080ff00000041898 */
[C---:B------:R-:W-:Y:S01]  /*d5f0*/  HMMA.16816.F32.BF16 R156, R172.reuse, R178, R156 ;  /* 0x000000b2ac9c723c */ /* 0x040fe2000004189c */
[----:B------:R-:W1:Y:S07]  /*d600*/  LDSM.16.MT88.4 R176, [R225+0xe000] ;  /* 0x00e00000e1b0783b */ /* 0x000e6e0000004200 */
[-C--:B-1----:R-:W-:Y:S08]  /*d610*/  HMMA.16816.F32.BF16 R24, R172, R176.reuse, R24 ;  /* 0x000000b0ac18723c */ /* 0x082ff00000041818 */
[C---:B------:R-:W-:Y:S07]  /*d620*/  HMMA.16816.F32.BF16 R32, R168.reuse, R176, R32 ;  /* 0x000000b0a820723c */ /* 0x040fee0000041820 */
[--C-:B------:R-:W-:Y:S01]  /*d630*/  FFMA.FTZ R176, R57, c[0x0][0x23c], -R208.reuse ;  /* 0x00008f0039b07a23 */ /* 0x100fe200000108d0 */
[-C--:B------:R-:W-:Y:S04]  /*d640*/  HMMA.16816.F32.BF16 R36, R168, R178.reuse, R36 ;  /* 0x000000b2a824723c */ /* 0x080fe80000041824 */
[--C-:B------:R-:W-:Y:S01]  /*d650*/  FFMA.FTZ R57, R42, c[0x0][0x23c], -R209.reuse ;  /* 0x00008f002a397a23 */ /* 0x100fe200000108d1 */
[----:B------:R-:W-:Y:S01]  /*d660*/  F2FP.BF16.PACK_AB R42, R199, R197 ;  /* 0x000000c5c72a723e */ /* 0x000fe200000010ff */
[--C-:B------:R-:W-:Y:S02]  /*d670*/  FFMA.FTZ R177, R60, c[0x0][0x23c], -R208.reuse ;  /* 0x00008f003cb17a23 */ /* 0x100fe400000108d0 */
[----:B------:R-:W-:Y:S02]  /*d680*/  HMMA.16816.F32.BF16 R28, R172, R178, R28 ;  /* 0x000000b2ac1c723c */ /* 0x000fe4000004181c */
[----:B------:R-:W-:Y:S02]  /*d690*/  MUFU.EX2 R67, R177 ;  /* 0x000000b100437308 */ /* 0x000fe40000000800 */
[--C-:B------:R-:W-:Y:S02]  /*d6a0*/  FFMA.FTZ R169, R58, c[0x0][0x23c], -R209.reuse ;  /* 0x00008f003aa97a23 */ /* 0x100fe400000108d1 */
[----:B------:R-:W2:Y:S01]  /*d6b0*/  LDL.LU R58, [R1] ;  /* 0x00000000013a7983 */ /* 0x000ea20000300800 */
[----:B------:R-:W-:Y:S01]  /*d6c0*/  MOV R175, R193 ;  /* 0x000000c100af7202 */ /* 0x000fe20000000f00 */
[--C-:B------:R-:W-:Y:S01]  /*d6d0*/  FFMA.FTZ R171, R56, c[0x0][0x23c], -R208.reuse ;  /* 0x00008f0038ab7a23 */ /* 0x100fe200000108d0 */
[----:B------:R-:W-:Y:S03]  /*d6e0*/  MOV R178, R207 ;  /* 0x000000cf00b27202 */ /* 0x000fe60000000f00 */
[----:B------:R-:W-:Y:S01]  /*d6f0*/  MOV R179, R223 ;  /* 0x000000df00b37202 */ /* 0x000fe20000000f00 */
[--C-:B------:R-:W-:Y:S01]  /*d700*/  FFMA.FTZ R56, R43, c[0x0][0x23c], -R209.reuse ;  /* 0x00008f002b387a23 */ /* 0x100fe200000108d1 */
[----:B------:R-:W-:Y:S01]  /*d710*/  F2FP.BF16.PACK_AB R41, R178, R247 ;  /* 0x000000f7b229723e */ /* 0x000fe200000010ff */
[--C-:B------:R-:W-:Y:S01]  /*d720*/  FFMA.FTZ R60, R46, c[0x0][0x23c], -R209.reuse ;  /* 0x00008f002e3c7a23 */ /* 0x100fe200000108d1 */
[----:B------:R-:W-:Y:S01]  /*d730*/  F2FP.BF16.PACK_AB R40, R179, R192 ;  /* 0x000000c0b328723e */ /* 0x000fe200000010ff */
[--C-:B------:R-:W-:Y:S01]  /*d740*/  FFMA.FTZ R168, R47, c[0x0][0x23c], -R209.reuse ;  /* 0x00008f002fa87a23 */ /* 0x100fe200000108d1 */
[----:B------:R-:W-:Y:S01]  /*d750*/  F2FP.BF16.PACK_AB R43, R175, R198 ;  /* 0x000000c6af2b723e */ /* 0x000fe200000010ff */
[----:B------:R-:W-:Y:S01]  /*d760*/  MUFU.EX2 R193, R65 ;  /* 0x0000004100c17308 */ /* 0x000fe20000000800 */
[----:B------:R-:W-:Y:S01]  /*d770*/  MOV R173, R194 ;  /* 0x000000c200ad7202 */ /* 0x000fe20000000f00 */
[--C-:B------:R-:W-:Y:S01]  /*d780*/  FFMA.FTZ R170, R59, c[0x0][0x23c], -R209.reuse ;  /* 0x00008f003baa7a23 */ /* 0x100fe200000108d1 */
[----:B---3--:R-:W-:Y:S01]  /*d790*/  F2FP.BF16.PACK_AB R46, R249, R250 ;  /* 0x000000faf92e723e */ /* 0x008fe200000010ff */
[----:B------:R-:W-:Y:S01]  /*d7a0*/  FFMA.FTZ R208, R61, c[0x0][0x23c], -R208 ;  /* 0x00008f003dd07a23 */ /* 0x000fe200000108d0 */
[----:B------:R-:W-:Y:S01]  /*d7b0*/  F2FP.BF16.PACK_AB R44, R196, R173 ;  /* 0x000000adc42c723e */ /* 0x000fe200000010ff */
[-C--:B------:R-:W-:Y:S04]  /*d7c0*/  HMMA.16816.F32.BF16 R4, R40, R48.reuse, R4 ;  /* 0x000000302804723c */ /* 0x080fe80000041804 */
[----:B------:R-:W-:Y:S01]  /*d7d0*/  MUFU.EX2 R192, R57 ;  /* 0x0000003900c07308 */ /* 0x000fe20000000800 */
[----:B------:R-:W-:Y:S01]  /*d7e0*/  F2FP.BF16.PACK_AB R47, R191, R248 ;  /* 0x000000f8bf2f723e */ /* 0x000fe200000010ff */
[--C-:B------:R-:W-:Y:S01]  /*d7f0*/  FFMA.FTZ R172, R62, c[0x0][0x23c], -R209.reuse ;  /* 0x00008f003eac7a23 */ /* 0x100fe200000108d1 */
[----:B------:R-:W-:Y:S01]  /*d800*/  MOV R174, R216 ;  /* 0x000000d800ae7202 */ /* 0x000fe20000000f00 */
[----:B------:R-:W-:Y:S01]  /*d810*/  FFMA.FTZ R209, R63, c[0x0][0x23c], -R209 ;  /* 0x00008f003fd17a23 */ /* 0x000fe200000108d1 */
[----:B------:R-:W-:Y:S03]  /*d820*/  MOV R207, R221 ;  /* 0x000000dd00cf7202 */ /* 0x000fe60000000f00 */
[C---:B------:R-:W-:Y:S02]  /*d830*/  HMMA.16816.F32.BF16 R8, R44.reuse, R48, R8 ;  /* 0x000000302c08723c */ /* 0x040fe40000041808 */
[----:B------:R-:W1:Y:S06]  /*d840*/  MUFU.EX2 R220, R56 ;  /* 0x0000003800dc7308 */ /* 0x000e6c0000000800 */
[-C--:B------:R-:W-:Y:S04]  /*d850*/  HMMA.16816.F32.BF16 R12, R44, R50.reuse, R12 ;  /* 0x000000322c0c723c */ /* 0x080fe8000004180c */
[----:B------:R3:W-:Y:S04]  /*d860*/  MUFU.EX2 R217, R60 ;  /* 0x0000003c00d97308 */ /* 0x0007e80000000800 */
[C---:B------:R-:W-:Y:S01]  /*d870*/  HMMA.16816.F32.BF16 R16, R40.reuse, R50, R16 ;  /* 0x000000322810723c */ /* 0x040fe20000041810 */
[----:B------:R-:W4:Y:S05]  /*d880*/  LDSM.16.MT88.4 R48, [R226+0xc800] ;  /* 0x00c80000e230783b */ /* 0x000f2a0000004200 */
[----:B------:R5:W-:Y:S02]  /*d890*/  MUFU.EX2 R223, R186 ;  /* 0x000000ba00df7308 */ /* 0x000be40000000800 */
[-C--:B------:R-:W-:Y:S08]  /*d8a0*/  HMMA.16816.F32.BF16 R68, R40, R52.reuse, R68 ;  /* 0x000000342844723c */ /* 0x080ff00000041844 */
[C---:B------:R-:W-:Y:S01]  /*d8b0*/  HMMA.16816.F32.BF16 R72, R44.reuse, R52, R72 ;  /* 0x000000342c48723c */ /* 0x040fe20000041848 */
[----:B------:R1:W-:Y:S01]  /*d8c0*/  MUFU.EX2 R221, R187 ;  /* 0x000000bb00dd7308 */ /* 0x0003e20000000800 */
[----:B---3--:R-:W-:Y:S06]  /*d8d0*/  LDSM.16.MT88.4 R60, [R226+0xd000] ;  /* 0x00d00000e23c783b */ /* 0x008fec0000004200 */
[-C--:B------:R-:W-:Y:S03]  /*d8e0*/  HMMA.16816.F32.BF16 R76, R44, R54.reuse, R76 ;  /* 0x000000362c4c723c */ /* 0x080fe6000004184c */
[----:B------:R-:W-:Y:S01]  /*d8f0*/  MUFU.EX2 R194, R64 ;  /* 0x0000004000c27308 */ /* 0x000fe20000000800 */
[----:B-----5:R-:W-:Y:S04]  /*d900*/  MOV R186, R247 ;  /* 0x000000f700ba7202 */ /* 0x020fe80000000f00 */
[C---:B------:R-:W-:Y:S01]  /*d910*/  HMMA.16816.F32.BF16 R80, R40.reuse, R54, R80 ;  /* 0x000000362850723c */ /* 0x040fe20000041850 */
[----:B------:R-:W3:Y:S04]  /*d920*/  LDSM.16.MT88.4 R52, [R225+0xc800] ;  /* 0x00c80000e134783b */ /* 0x000ee80000004200 */
[----:B------:R5:W-:Y:S03]  /*d930*/  MUFU.EX2 R247, R184 ;  /* 0x000000b800f77308 */ /* 0x000be60000000800 */
[-C--:B----4-:R-:W-:Y:S04]  /*d940*/  HMMA.16816.F32.BF16 R84, R40, R48.reuse, R84 ;  /* 0x000000302854723c */ /* 0x090fe80000041854 */
[----:B-1----:R-:W-:Y:S03]  /*d950*/  MOV R187, R244 ;  /* 0x000000f400bb7202 */ /* 0x002fe60000000f00 */
[----:B------:R1:W-:Y:S01]  /*d960*/  MUFU.EX2 R244, R181 ;  /* 0x000000b500f47308 */ /* 0x0003e20000000800 */
[C---:B------:R-:W-:Y:S08]  /*d970*/  HMMA.16816.F32.BF16 R88, R44.reuse, R48, R88 ;  /* 0x000000302c58723c */ /* 0x040ff00000041858 */
[-C--:B------:R-:W-:Y:S01]  /*d980*/  HMMA.16816.F32.BF16 R92, R44, R50.reuse, R92 ;  /* 0x000000322c5c723c */ /* 0x080fe2000004185c */
[----:B------:R4:W4:Y:S03]  /*d990*/  MUFU.EX2 R216, R168 ;  /* 0x000000a800d87308 */ /* 0x0009260000000800 */
[----:B-----5:R-:W-:Y:S04]  /*d9a0*/  MOV R184, R246 ;  /* 0x000000f600b87202 */ /* 0x020fe80000000f00 */
[C---:B------:R-:W-:Y:S01]  /*d9b0*/  HMMA.16816.F32.BF16 R96, R40.reuse, R50, R96 ;  /* 0x000000322860723c */ /* 0x040fe20000041860 */
[----:B------:R-:W5:Y:S02]  /*d9c0*/  LDSM.16.MT88.4 R48, [R167+0xe800] ;  /* 0x00e80000a730783b */ /* 0x000f640000004200 */
[----:B------:R4:W4:Y:S05]  /*d9d0*/  MUFU.EX2 R246, R180 ;  /* 0x000000b400f67308 */ /* 0x00092a0000000800 */
[-C--:B---3--:R-:W-:Y:S01]  /*d9e0*/  HMMA.16816.F32.BF16 R100, R40, R52.reuse, R100 ;  /* 0x000000342864723c */ /* 0x088fe20000041864 */
[----:B-1----:R-:W3:Y:S04]  /*d9f0*/  LDL.LU R181, [R1+0x14] ;  /* 0x0000140001b57983 */ /* 0x002ee80000300800 */
[----:B------:R-:W-:Y:S03]  /*da00*/  MUFU.EX2 R66, R172 ;  /* 0x000000ac00427308 */ /* 0x000fe60000000800 */
[C---:B------:R-:W-:Y:S04]  /*da10*/  HMMA.16816.F32.BF16 R104, R44.reuse, R52, R104 ;  /* 0x000000342c68723c */ /* 0x040fe80000041868 */
[----:B----4-:R-:W-:Y:S03]  /*da20*/  MOV R168, R183 ;  /* 0x000000b700a87202 */ /* 0x010fe60000000f00 */
[----:B------:R-:W1:Y:S01]  /*da30*/  MUFU.EX2 R208, R208 ;  /* 0x000000d000d07308 */ /* 0x000e620000000800 */
[-C--:B------:R-:W-:Y:S01]  /*da40*/  HMMA.16816.F32.BF16 R108, R44, R54.reuse, R108 ;  /* 0x000000362c6c723c */ /* 0x080fe2000004186c */
[----:B------:R-:W4:Y:S04]  /*da50*/  LDL.LU R180, [R1+0x10] ;  /* 0x0000100001b47983 */ /* 0x000f280000300800 */
[----:B------:R-:W4:Y:S03]  /*da60*/  LDL.LU R65, [R1+0xc] ;  /* 0x00000c0001417983 */ /* 0x000f260000300800 */
[C---:B------:R-:W-:Y:S01]  /*da70*/  HMMA.16816.F32.BF16 R112, R40.reuse, R54, R112 ;  /* 0x000000362870723c */ /* 0x040fe20000041870 */
[----:B------:R-:W-:Y:S01]  /*da80*/  MUFU.EX2 R209, R209 ;  /* 0x000000d100d17308 */ /* 0x000fe20000000800 */
[----:B------:R-:W1:Y:S06]  /*da90*/  LDSM.16.MT88.4 R52, [R224+0xe800] ;  /* 0x00e80000e034783b */ /* 0x000e6c0000004200 */
[-C--:B-----5:R-:W-:Y:S08]  /*daa0*/  HMMA.16816.F32.BF16 R116, R40, R48.reuse, R116 ;  /* 0x000000302874723c */ /* 0x0a0ff00000041874 */
[C---:B------:R-:W-:Y:S08]  /*dab0*/  HMMA.16816.F32.BF16 R120, R44.reuse, R48, R120 ;  /* 0x000000302c78723c */ /* 0x040ff00000041878 */
[-C--:B------:R-:W-:Y:S08]  /*dac0*/  HMMA.16816.F32.BF16 R124, R44, R50.reuse, R124 ;  /* 0x000000322c7c723c */ /* 0x080ff0000004187c */
[C---:B------:R-:W-:Y:S01]  /*dad0*/  HMMA.16816.F32.BF16 R128, R40.reuse, R50, R128 ;  /* 0x000000322880723c */ /* 0x040fe20000041880 */
[----:B------:R-:W5:Y:S07]  /*dae0*/  LDSM.16.MT88.4 R48, [R226+0xe800] ;  /* 0x00e80000e230783b */ /* 0x000f6e0000004200 */
[-C--:B-1----:R-:W-:Y:S08]  /*daf0*/  HMMA.16816.F32.BF16 R132, R40, R52.reuse, R132 ;  /* 0x000000342884723c */ /* 0x082ff00000041884 */
[C---:B------:R-:W-:Y:S08]  /*db00*/  HMMA.16816.F32.BF16 R136, R44.reuse, R52, R136 ;  /* 0x000000342c88723c */ /* 0x040ff00000041888 */
[-C--:B------:R-:W-:Y:S08]  /*db10*/  HMMA.16816.F32.BF16 R140, R44, R54.reuse, R140 ;  /* 0x000000362c8c723c */ /* 0x080ff0000004188c */
[C---:B------:R-:W-:Y:S01]  /*db20*/  HMMA.16816.F32.BF16 R144, R40.reuse, R54, R144 ;  /* 0x000000362890723c */ /* 0x040fe20000041890 */
[----:B------:R-:W1:Y:S07]  /*db30*/  LDSM.16.MT88.4 R52, [R225+0xe800] ;  /* 0x00e80000e134783b */ /* 0x000e6e0000004200 */
[-C--:B-----5:R-:W-:Y:S08]  /*db40*/  HMMA.16816.F32.BF16 R20, R40, R48.reuse, R20 ;  /* 0x000000302814723c */ /* 0x0a0ff00000041814 */
[C---:B------:R-:W-:Y:S08]  /*db50*/  HMMA.16816.F32.BF16 R148, R44.reuse, R48, R148 ;  /* 0x000000302c94723c */ /* 0x040ff00000041894 */
[-C--:B------:R-:W-:Y:S08]  /*db60*/  HMMA.16816.F32.BF16 R152, R44, R50.reuse, R152 ;  /* 0x000000322c98723c */ /* 0x080ff00000041898 */
[C---:B------:R-:W-:Y:S01]  /*db70*/  HMMA.16816.F32.BF16 R156, R40.reuse, R50, R156 ;  /* 0x00000032289c723c */ /* 0x040fe2000004189c */
[----:B------:R-:W5:Y:S07]  /*db80*/  LDSM.16.MT88.4 R48, [R167+0xd000] ;  /* 0x00d00000a730783b */ /* 0x000f6e0000004200 */
[-C--:B-1----:R-:W-:Y:S08]  /*db90*/  HMMA.16816.F32.BF16 R24, R40, R52.reuse, R24 ;  /* 0x000000342818723c */ /* 0x082ff00000041818 */
[C---:B------:R-:W-:Y:S08]  /*dba0*/  HMMA.16816.F32.BF16 R32, R44.reuse, R52, R32 ;  /* 0x000000342c20723c */ /* 0x040ff00000041820 */
[-C--:B------:R-:W-:Y:S07]  /*dbb0*/  HMMA.16816.F32.BF16 R36, R44, R54.reuse, R36 ;  /* 0x000000362c24723c */ /* 0x080fee0000041824 */
[----:B------:R-:W-:Y:S01]  /*dbc0*/  F2FP.BF16.PACK_AB R45, R220, R192 ;  /* 0x000000c0dc2d723e */ /* 0x000fe200000010ff */
[----:B------:R-:W-:Y:S01]  /*dbd0*/  HMMA.16816.F32.BF16 R28, R40, R54, R28 ;  /* 0x00000036281c723c */ /* 0x000fe2000004181c */
[----:B------:R-:W-:Y:S03]  /*dbe0*/  LDSM.16.MT88.4 R52, [R225+0xd000] ;  /* 0x00d00000e134783b */ /* 0x000fe60000004200 */
[----:B------:R-:W-:Y:S02]  /*dbf0*/  F2FP.BF16.PACK_AB R46, R218, R219 ;  /* 0x000000dbda2e723e */ /* 0x000fe400000010ff */
[----:B------:R-:W-:Y:S02]  /*dc00*/  F2FP.BF16.PACK_AB R47, R216, R217 ;  /* 0x000000d9d82f723e */ /* 0x000fe400000010ff */
[----:B------:R-:W-:Y:S04]  /*dc10*/  F2FP.BF16.PACK_AB R40, R223, R221 ;  /* 0x000000dddf28723e */ /* 0x000fe800000010ff */
[----:B------:R-:W-:Y:S02]  /*dc20*/  F2FP.BF16.PACK_AB R41, R222, R195 ;  /* 0x000000c3de29723e */ /* 0x000fe400000010ff */
[----:B------:R-:W-:Y:S02]  /*dc30*/  F2FP.BF16.PACK_AB R42, R247, R245 ;  /* 0x000000f5f72a723e */ /* 0x000fe400000010ff */
[----:B------:R-:W-:Y:S02]  /*dc40*/  F2FP.BF16.PACK_AB R43, R246, R244 ;  /* 0x000000f4f62b723e */ /* 0x000fe400000010ff */
[----:B------:R-:W-:Y:S05]  /*dc50*/  F2FP.BF16.PACK_AB R44, R194, R193 ;  /* 0x000000c1c22c723e */ /* 0x000fea00000010ff */
[-C--:B-----5:R-:W-:Y:S03]  /*dc60*/  HMMA.16816.F32.BF16 R4, R40, R48.reuse, R4 ;  /* 0x000000302804723c */ /* 0x0a0fe60000041804 */
[----:B--2---:R-:W-:Y:S02]  /*dc70*/  FFMA.FTZ R160, R160, R58, R210 ;  /* 0x0000003aa0a07223 */ /* 0x004fe400000100d2 */
[----:B------:R-:W1:Y:S01]  /*dc80*/  LDSM.16.MT88.4 R56, [R224+0xd000] ;  /* 0x00d00000e038783b */ /* 0x000e620000004200 */
[----:B------:R-:W-:Y:S02]  /*dc90*/  MUFU.EX2 R210, R206 ;  /* 0x000000ce00d27308 */ /* 0x000fe40000000800 */
[C---:B------:R-:W-:Y:S08]  /*dca0*/  HMMA.16816.F32.BF16 R8, R44.reuse, R48, R8 ;  /* 0x000000302c08723c */ /* 0x040ff00000041808 */
[-C--:B------:R-:W-:Y:S01]  /*dcb0*/  HMMA.16816.F32.BF16 R12, R44, R50.reuse, R12 ;  /* 0x000000322c0c723c */ /* 0x080fe2000004180c */
[----:B------:R2:W-:Y:S07]  /*dcc0*/  MUFU.EX2 R206, R190 ;  /* 0x000000be00ce7308 */ /* 0x0005ee0000000800 */
[C---:B------:R-:W-:Y:S01]  /*dcd0*/  HMMA.16816.F32.BF16 R16, R40.reuse, R50, R16 ;  /* 0x000000322810723c */ /* 0x040fe20000041810 */
[----:B------:R-:W5:Y:S03]  /*dce0*/  LDSM.16.MT88.4 R48, [R167+0xf000] ;  /* 0x00f00000a730783b */ /* 0x000f660000004200 */
[----:B--2---:R-:W-:Y:S02]  /*dcf0*/  MOV R190, R215 ;  /* 0x000000d700be7202 */ /* 0x004fe40000000f00 */
[----:B------:R-:W-:Y:S02]  /*dd00*/  MUFU.EX2 R215, R165 ;  /* 0x000000a500d77308 */ /* 0x000fe40000000800 */
[-C--:B-1----:R-:W-:Y:S08]  /*dd10*/  HMMA.16816.F32.BF16 R68, R40, R56.reuse, R68 ;  /* 0x000000382844723c */ /* 0x082ff00000041844 */
[C---:B------:R-:W-:Y:S01]  /*dd20*/  HMMA.16816.F32.BF16 R72, R44.reuse, R56, R72 ;  /* 0x000000382c48723c */ /* 0x040fe20000041848 */
[----:B------:R-:W-:Y:S07]  /*dd30*/  MUFU.EX2 R165, R170 ;  /* 0x000000aa00a57308 */ /* 0x000fee0000000800 */
[-C--:B------:R-:W-:Y:S08]  /*dd40*/  HMMA.16816.F32.BF16 R76, R44, R58.reuse, R76 ;  /* 0x0000003a2c4c723c */ /* 0x080ff0000004184c */
[C---:B------:R-:W-:Y:S01]  /*dd50*/  HMMA.16816.F32.BF16 R80, R40.reuse, R58, R80 ;  /* 0x0000003a2850723c */ /* 0x040fe20000041850 */
[----:B------:R-:W1:Y:S07]  /*dd60*/  LDSM.16.MT88.4 R56, [R224+0xf000] ;  /* 0x00f00000e038783b */ /* 0x000e6e0000004200 */
[-C--:B------:R-:W-:Y:S08]  /*dd70*/  HMMA.16816.F32.BF16 R84, R40, R60.reuse, R84 ;  /* 0x0000003c2854723c */ /* 0x080ff00000041854 */
[C---:B------:R-:W-:Y:S08]  /*dd80*/  HMMA.16816.F32.BF16 R88, R44.reuse, R60, R88 ;  /* 0x0000003c2c58723c */ /* 0x040ff00000041858 */
[-C--:B------:R-:W-:Y:S08]  /*dd90*/  HMMA.16816.F32.BF16 R92, R44, R62.reuse, R92 ;  /* 0x0000003e2c5c723c */ /* 0x080ff0000004185c */
[C---:B------:R-:W-:Y:S01]  /*dda0*/  HMMA.16816.F32.BF16 R96, R40.reuse, R62, R96 ;  /* 0x0000003e2860723c */ /* 0x040fe20000041860 */
[----:B------:R-:W2:Y:S07]  /*ddb0*/  LDSM.16.MT88.4 R60, [R226+0xf000] ;  /* 0x00f00000e23c783b */ /* 0x000eae0000004200 */
[-C--:B------:R-:W-:Y:S08]  /*ddc0*/  HMMA.16816.F32.BF16 R100, R40, R52.reuse, R100 ;  /* 0x000000342864723c */ /* 0x080ff00000041864 */
[C---:B------:R-:W-:Y:S04]  /*ddd0*/  HMMA.16816.F32.BF16 R104, R44.reuse, R52, R104 ;  /* 0x000000342c68723c */ /* 0x040fe80000041868 */
[----:B---3--:R-:W-:Y:S02]  /*dde0*/  FFMA.FTZ R0, R0, R181, R211 ;  /* 0x000000b500007223 */ /* 0x008fe400000100d3 */
[----:B------:R3:W-:Y:S02]  /*ddf0*/  MUFU.EX2 R211, R189 ;  /* 0x000000bd00d37308 */ /* 0x0007e40000000800 */
[-C--:B------:R-:W-:Y:S04]  /*de00*/  HMMA.16816.F32.BF16 R108, R44, R54.reuse, R108 ;  /* 0x000000362c6c723c */ /* 0x080fe8000004186c */
[----:B------:R-:W-:Y:S04]  /*de10*/  FADD.FTZ R0, R168, R0 ;  /* 0x00000000a8007221 */ /* 0x000fe80000010000 */
[C---:B------:R-:W-:Y:S01]  /*de20*/  HMMA.16816.F32.BF16 R112, R40.reuse, R54, R112 ;  /* 0x000000362870723c */ /* 0x040fe20000041870 */
[----:B------:R-:W2:Y:S03]  /*de30*/  LDSM.16.MT88.4 R52, [R225+0xf000] ;  /* 0x00f00000e134783b */ /* 0x000ea60000004200 */
[----:B------:R-:W-:Y:S02]  /*de40*/  FADD.FTZ R0, R203, R0 ;  /* 0x00000000cb007221 */ /* 0x000fe40000010000 */
[----:B----4-:R-:W-:Y:S02]  /*de50*/  FFMA.FTZ R64, R2, R180, R212 ;  /* 0x000000b402407223 */ /* 0x010fe400000100d4 */
[-C--:B-----5:R-:W-:Y:S01]  /*de60*/  HMMA.16816.F32.BF16 R116, R40, R48.reuse, R116 ;  /* 0x000000302874723c */ /* 0x0a0fe20000041874 */
[----:B------:R4:W-:Y:S03]  /*de70*/  MUFU.EX2 R212, R188 ;  /* 0x000000bc00d47308 */ /* 0x0009e60000000800 */
[----:B------:R-:W-:Y:S01]  /*de80*/  FFMA.FTZ R161, R161, R65, R213 ;  /* 0x00000041a1a17223 */ /* 0x000fe200000100d5 */
[----:B------:R-:W-:Y:S01]  /*de90*/  MOV R65, R182 ;  /* 0x000000b600417202 */ /* 0x000fe20000000f00 */
[----:B------:R-:W-:Y:S01]  /*dea0*/  FADD.FTZ R0, R174, R0 ;  /* 0x00000000ae007221 */ /* 0x000fe20000010000 */
[----:B------:R-:W5:Y:S01]  /*deb0*/  LDSM.16.MT88.4 R180, [R167+0xd800] ;  /* 0x00d80000a7b4783b */ /* 0x000f620000004200 */
[C---:B------:R-:W-:Y:S03]  /*dec0*/  HMMA.16816.F32.BF16 R120, R44.reuse, R48, R120 ;  /* 0x000000302c78723c */ /* 0x040fe60000041878 */
[----:B------:R-:W-:Y:S01]  /*ded0*/  MUFU.EX2 R213, R205 ;  /* 0x000000cd00d57308 */ /* 0x000fe20000000800 */
[----:B------:R-:W-:Y:S01]  /*dee0*/  MOV R2, R207 ;  /* 0x000000cf00027202 */ /* 0x000fe20000000f00 */
[----:B------:R-:W-:Y:S01]  /*def0*/  FADD.FTZ R0, R252, R0 ;  /* 0x00000000fc007221 */ /* 0x000fe20000010000 */
[----:B---3--:R-:W-:Y:S02]  /*df00*/  MOV R189, R214 ;  /* 0x000000d600bd7202 */ /* 0x008fe40000000f00 */
[-C--:B------:R-:W-:Y:S04]  /*df10*/  HMMA.16816.F32.BF16 R124, R44, R50.reuse, R124 ;  /* 0x000000322c7c723c */ /* 0x080fe8000004187c */
[----:B------:R-:W-:Y:S01]  /*df20*/  FADD.FTZ R2, R2, R161 ;  /* 0x000000a102027221 */ /* 0x000fe20000010000 */
[----:B------:R-:W3:Y:S01]  /*df30*/  MUFU.EX2 R214, R166 ;  /* 0x000000a600d67308 */ /* 0x000ee20000000800 */
[----:B------:R-:W-:Y:S01]  /*df40*/  MOV R161, R196 ;  /* 0x000000c400a17202 */ /* 0x000fe20000000f00 */
[----:B------:R-:W-:Y:S01]  /*df50*/  FADD.FTZ R0, R251, R0 ;  /* 0x00000000fb007221 */ /* 0x000fe20000010000 */
[C---:B------:R-:W-:Y:S01]  /*df60*/  HMMA.16816.F32.BF16 R128, R40.reuse, R50, R128 ;  /* 0x000000322880723c */ /* 0x040fe20000041880 */
[----:B------:R-:W5:Y:S03]  /*df70*/  LDSM.16.MT88.4 R48, [R224+0xd800] ;  /* 0x00d80000e030783b */ /* 0x000f660000004200 */
[----:B----4-:R-:W-:Y:S01]  /*df80*/  MOV R188, R198 ;  /* 0x000000c600bc7202 */ /* 0x010fe20000000f00 */
[----:B------:R-:W-:Y:S01]  /*df90*/  FADD.FTZ R0, R248, R0 ;  /* 0x00000000f8007221 */ /* 0x000fe20000010000 */
[----:B------:R-:W-:Y:S01]  /*dfa0*/  F2FP.BF16.PACK_AB R198, R208, R67 ;  /* 0x00000043d0c6723e */ /* 0x000fe200000010ff */
[----:B------:R-:W-:Y:S01]  /*dfb0*/  MUFU.EX2 R207, R204 ;  /* 0x000000cc00cf7308 */ /* 0x000fe20000000800 */
[-C--:B-1----:R-:W-:Y:S08]  /*dfc0*/  HMMA.16816.F32.BF16 R132, R40, R56.reuse, R132 ;  /* 0x000000382884723c */ /* 0x082ff00000041884 */
[C---:B------:R-:W-:Y:S01]  /*dfd0*/  HMMA.16816.F32.BF16 R136, R44.reuse, R56, R136 ;  /* 0x000000382c88723c */ /* 0x040fe20000041888 */
[----:B------:R-:W-:Y:S03]  /*dfe0*/  MUFU.EX2 R204, R176 ;  /* 0x000000b000cc7308 */ /* 0x000fe60000000800 */
[----:B---3--:R-:W-:Y:S04]  /*dff0*/  F2FP.BF16.PACK_AB R203, R214, R212 ;  /* 0x000000d4d6cb723e */ /* 0x008fe800000010ff */
[-C--:B------:R-:W-:Y:S03]  /*e000*/  HMMA.16816.F32.BF16 R140, R44, R58.reuse, R140 ;  /* 0x0000003a2c8c723c */ /* 0x080fe6000004188c */
[----:B------:R-:W-:Y:S05]  /*e010*/  MUFU.EX2 R166, R169 ;  /* 0x000000a900a67308 */ /* 0x000fea0000000800 */
[C---:B------:R-:W-:Y:S01]  /*e020*/  HMMA.16816.F32.BF16 R144, R40.reuse, R58, R144 ;  /* 0x0000003a2890723c */ /* 0x040fe20000041890 */
[----:B------:R-:W1:Y:S04]  /*e030*/  LDSM.16.MT88.4 R56, [R226+0xd800] ;  /* 0x00d80000e238783b */ /* 0x000e680000004200 */
[----:B------:R-:W3:Y:S03]  /*e040*/  MUFU.EX2 R205, R171 ;  /* 0x000000ab00cd7308 */ /* 0x000ee60000000800 */
[-C--:B--2---:R-:W-:Y:S08]  /*e050*/  HMMA.16816.F32.BF16 R20, R40, R60.reuse, R20 ;  /* 0x0000003c2814723c */ /* 0x084ff00000041814 */
[C---:B------:R-:W-:Y:S08]  /*e060*/  HMMA.16816.F32.BF16 R148, R44.reuse, R60, R148 ;  /* 0x0000003c2c94723c */ /* 0x040ff00000041894 */
[-C--:B------:R-:W-:Y:S04]  /*e070*/  HMMA.16816.F32.BF16 R152, R44, R62.reuse, R152 ;  /* 0x0000003e2c98723c */ /* 0x080fe80000041898 */
[----:B---3--:R-:W-:Y:S04]  /*e080*/  F2FP.BF16.PACK_AB R196, R204, R205 ;  /* 0x000000cdccc4723e */ /* 0x008fe800000010ff */
[C---:B------:R-:W-:Y:S01]  /*e090*/  HMMA.16816.F32.BF16 R156, R40.reuse, R62, R156 ;  /* 0x0000003e289c723c */ /* 0x040fe2000004189c */
[----:B------:R-:W-:Y:S07]  /*e0a0*/  LDSM.16.MT88.4 R60, [R226+0xf800] ;  /* 0x00f80000e23c783b */ /* 0x000fee0000004200 */
[-C--:B------:R-:W-:Y:S08]  /*e0b0*/  HMMA.16816.F32.BF16 R24, R40, R52.reuse, R24 ;  /* 0x000000342818723c */ /* 0x080ff00000041818 */
[C---:B------:R-:W-:Y:S07]  /*e0c0*/  HMMA.16816.F32.BF16 R32, R44.reuse, R52, R32 ;  /* 0x000000342c20723c */ /* 0x040fee0000041820 */
[----:B------:R-:W-:Y:S01]  /*e0d0*/  FADD.FTZ R53, R190, R64 ;  /* 0x00000040be357221 */ /* 0x000fe20000010000 */
[-C--:B------:R-:W-:Y:S04]  /*e0e0*/  HMMA.16816.F32.BF16 R36, R44, R54.reuse, R36 ;  /* 0x000000362c24723c */ /* 0x080fe80000041824 */
[----:B------:R-:W-:Y:S01]  /*e0f0*/  FADD.FTZ R52, R189, R160 ;  /* 0x000000a0bd347221 */ /* 0x000fe20000010000 */
[----:B------:R-:W-:Y:S02]  /*e100*/  MOV R190, R175 ;  /* 0x000000af00be7202 */ /* 0x000fe40000000f00 */
[----:B------:R-:W-:Y:S01]  /*e110*/  FADD.FTZ R44, R184, R2 ;  /* 0x00000002b82c7221 */ /* 0x000fe20000010000 */
[----:B------:R-:W-:Y:S01]  /*e120*/  HMMA.16816.F32.BF16 R28, R40, R54, R28 ;  /* 0x00000036281c723c */ /* 0x000fe2000004181c */
[----:B------:R-:W-:Y:S03]  /*e130*/  LDSM.16.MT88.4 R40, [R167+0xf800] ;  /* 0x00f80000a728783b */ /* 0x000fe60000004200 */
[----:B------:R-:W-:Y:S01]  /*e140*/  FADD.FTZ R52, R65, R52 ;  /* 0x0000003441347221 */ /* 0x000fe20000010000 */
[----:B------:R-:W-:Y:S01]  /*e150*/  MOV R189, R199 ;  /* 0x000000c700bd7202 */ /* 0x000fe20000000f00 */
[----:B------:R-:W-:Y:S01]  /*e160*/  FADD.FTZ R2, R187, R53 ;  /* 0x00000035bb027221 */ /* 0x000fe20000010000 */
[----:B------:R-:W-:Y:S01]  /*e170*/  MOV R187, R173 ;  /* 0x000000ad00bb7202 */ /* 0x000fe20000000f00 */
[----:B------:R-:W-:Y:S01]  /*e180*/  FADD.FTZ R65, R202, R52 ;  /* 0x00000034ca417221 */ /* 0x000fe20000010000 */
[----:B------:R-:W-:Y:S01]  /*e190*/  F2FP.BF16.PACK_AB R202, R215, R213 ;  /* 0x000000d5d7ca723e */ /* 0x000fe200000010ff */
[----:B------:R-:W-:Y:S02]  /*e1a0*/  LDSM.16.MT88.4 R52, [R224+0xf800] ;  /* 0x00f80000e034783b */ /* 0x000fe40000004200 */
[----:B------:R-:W-:Y:S01]  /*e1b0*/  FADD.FTZ R64, R201, R44 ;  /* 0x0000002cc9407221 */ /* 0x000fe20000010000 */
[----:B------:R-:W-:Y:S01]  /*e1c0*/  F2FP.BF16.PACK_AB R201, R211, R206 ;  /* 0x000000ced3c9723e */ /* 0x000fe200000010ff */
[----:B------:R-:W-:Y:S01]  /*e1d0*/  FADD.FTZ R2, R200, R2 ;  /* 0x00000002c8027221 */ /* 0x000fe20000010000 */
[----:B------:R-:W-:Y:S02]  /*e1e0*/  F2FP.BF16.PACK_AB R200, R210, R207 ;  /* 0x000000cfd2c8723e */ /* 0x000fe400000010ff */
[----:B------:R-:W-:Y:S01]  /*e1f0*/  F2FP.BF16.PACK_AB R199, R209, R66 ;  /* 0x00000042d1c7723e */ /* 0x000fe200000010ff */
[----:B------:R-:W2:Y:S01]  /*e200*/  LDSM.16.MT88.4 R44, [R225+0xd800] ;  /* 0x00d80000e12c783b */ /* 0x000ea20000004200 */
[----:B------:R-:W-:Y:S02]  /*e210*/  MOV R160, R197 ;  /* 0x000000c500a07202 */ /* 0x000fe40000000f00 */
[----:B------:R-:W-:Y:S01]  /*e220*/  F2FP.BF16.PACK_AB R197, R165, R166 ;  /* 0x000000a6a5c5723e */ /* 0x000fe200000010ff */
[-C--:B-----5:R-:W-:Y:S04]  /*e230*/  HMMA.16816.F32.BF16 R172, R200, R180.reuse, R4 ;  /* 0x000000b4c8ac723c */ /* 0x0a0fe80000041804 */
[----:B------:R-:W3:Y:S04]  /*e240*/  LDSM.16.MT88.4 R4, [R225+0xf800] ;  /* 0x00f80000e104783b */ /* 0x000ee80000004200 */
[C---:B------:R-:W-:Y:S07]  /*e250*/  HMMA.16816.F32.BF16 R168, R196.reuse, R180, R8 ;  /* 0x000000b4c4a8723c */ /* 0x040fee0000041808 */
[----:B------:R-:W-:Y:S02]  /*e260*/  MOV R11, R178 ;  /* 0x000000b2000b7202 */ /* 0x000fe40000000f00 */
[----:B------:R-:W-:Y:S02]  /*e270*/  MOV R10, R179 ;  /* 0x000000b3000a7202 */ /* 0x000fe40000000f00 */
[-C--:B------:R-:W-:Y:S03]  /*e280*/  HMMA.16816.F32.BF16 R176, R196, R182.reuse, R12 ;  /* 0x000000b6c4b0723c */ /* 0x080fe6000004180c */
[----:B------:R-:W-:Y:S02]  /*e290*/  MOV R8, R185 ;  /* 0x000000b900087202 */ /* 0x000fe40000000f00 */
[----:B------:R-:W-:Y:S02]  /*e2a0*/  MOV R9, R186 ;  /* 0x000000ba00097202 */ /* 0x000fe40000000f00 */
[----:B------:R-:W-:Y:S01]  /*e2b0*/  MOV R15, R187 ;  /* 0x000000bb000f7202 */ /* 0x000fe20000000f00 */
[C---:B------:R-:W-:Y:S04]  /*e2c0*/  HMMA.16816.F32.BF16 R180, R200.reuse, R182, R16 ;  /* 0x000000b6c8b4723c */ /* 0x040fe80000041810 */
[----:B------:R-:W-:Y:S02]  /*e2d0*/  FADD.FTZ R8, R8, R65 ;  /* 0x0000004108087221 */ /* 0x000fe40000010000 */
[----:B------:R-:W-:Y:S02]  /*e2e0*/  FADD.FTZ R9, R9, R64 ;  /* 0x0000004009097221 */ /* 0x000fe40000010000 */
[-C--:B------:R-:W-:Y:S04]  /*e2f0*/  HMMA.16816.F32.BF16 R68, R200, R48.reuse, R68 ;  /* 0x00000030c844723c */ /* 0x080fe80000041844 */
[----:B------:R-:W-:Y:S02]  /*e300*/  FADD.FTZ R8, R10, R8 ;  /* 0x000000080a087221 */ /* 0x000fe40000010000 */
[----:B------:R-:W-:Y:S02]  /*e310*/  FADD.FTZ R9, R11, R9 ;  /* 0x000000090b097221 */ /* 0x000fe40000010000 */
[C---:B------:R-:W-:Y:S04]  /*e320*/  HMMA.16816.F32.BF16 R72, R196.reuse, R48, R72 ;  /* 0x00000030c448723c */ /* 0x040fe80000041848 */
[----:B------:R-:W-:Y:S01]  /*e330*/  FADD.FTZ R12, R160, R8 ;  /* 0x00000008a00c7221 */ /* 0x000fe20000010000 */
[----:B------:R-:W-:Y:S01]  /*e340*/  MOV R160, R164 ;  /* 0x000000a400a07202 */ /* 0x000fe20000000f00 */
[----:B------:R-:W-:Y:S02]  /*e350*/  FADD.FTZ R8, R188, R9 ;  /* 0x00000009bc087221 */ /* 0x000fe40000010000 */
[-C--:B------:R-:W-:Y:S04]  /*e360*/  HMMA.16816.F32.BF16 R76, R196, R50.reuse, R76 ;  /* 0x00000032c44c723c */ /* 0x080fe8000004184c */
[----:B------:R-:W-:Y:S02]  /*e370*/  FADD.FTZ R12, R189, R12 ;  /* 0x0000000cbd0c7221 */ /* 0x000fe40000010000 */
[----:B------:R-:W-:Y:S02]  /*e380*/  FADD.FTZ R11, R190, R8 ;  /* 0x00000008be0b7221 */ /* 0x000fe40000010000 */
[C---:B------:R-:W-:Y:S04]  /*e390*/  HMMA.16816.F32.BF16 R80, R200.reuse, R50, R80 ;  /* 0x00000032c850723c */ /* 0x040fe80000041850 */
[----:B------:R-:W-:Y:S02]  /*e3a0*/  FADD.FTZ R9, R191, R0 ;  /* 0x00000000bf097221 */ /* 0x000fe40000010000 */
[----:B------:R-:W-:Y:S02]  /*e3b0*/  FADD.FTZ R8, R221, R12 ;  /* 0x0000000cdd087221 */ /* 0x000fe40000010000 */
[-C--:B-1----:R-:W-:Y:S04]  /*e3c0*/  HMMA.16816.F32.BF16 R84, R200, R56.reuse, R84 ;  /* 0x00000038c854723c */ /* 0x082fe80000041854 */
[----:B------:R-:W-:Y:S02]  /*e3d0*/  FADD.FTZ R9, R192, R9 ;  /* 0x00000009c0097221 */ /* 0x000fe40000010000 */
[----:B------:R-:W-:Y:S02]  /*e3e0*/  FADD.FTZ R2, R15, R2 ;  /* 0x000000020f027221 */ /* 0x000fe40000010000 */
[C---:B------:R-:W-:Y:S04]  /*e3f0*/  HMMA.16816.F32.BF16 R88, R196.reuse, R56, R88 ;  /* 0x00000038c458723c */ /* 0x040fe80000041858 */
[----:B------:R-:W-:Y:S01]  /*e400*/  FADD.FTZ R2, R161, R2 ;  /* 0x00000002a1027221 */ /* 0x000fe20000010000 */
[----:B------:R-:W-:Y:S03]  /*e410*/  MOV R161, R163 ;  /* 0x000000a300a17202 */ /* 0x000fe60000000f00 */
[-C--:B------:R-:W-:Y:S04]  /*e420*/  HMMA.16816.F32.BF16 R92, R196, R58.reuse, R92 ;  /* 0x0000003ac45c723c */ /* 0x080fe8000004185c */
[----:B------:R-:W-:Y:S04]  /*e430*/  FADD.FTZ R2, R250, R2 ;  /* 0x00000002fa027221 */ /* 0x000fe80000010000 */
[C---:B------:R-:W-:Y:S04]  /*e440*/  HMMA.16816.F32.BF16 R96, R200.reuse, R58, R96 ;  /* 0x0000003ac860723c */ /* 0x040fe80000041860 */
[----:B------:R-:W-:Y:S02]  /*e450*/  FADD.FTZ R10, R249, R2 ;  /* 0x00000002f90a7221 */ /* 0x000fe40000010000 */
[----:B------:R-:W-:Y:S02]  /*e460*/  FADD.FTZ R2, R195, R11 ;  /* 0x0000000bc3027221 */ /* 0x000fe40000010000 */
[-C--:B--2---:R-:W-:Y:S04]  /*e470*/  HMMA.16816.F32.BF16 R100, R200, R44.reuse, R100 ;  /* 0x0000002cc864723c */ /* 0x084fe80000041864 */
[----:B------:R-:W-:Y:S02]  /*e480*/  FADD.FTZ R0, R193, R10 ;  /* 0x0000000ac1007221 */ /* 0x000fe40000010000 */
[----:B------:R-:W-:Y:S02]  /*e490*/  FADD.FTZ R10, R223, R8 ;  /* 0x00000008df0a7221 */ /* 0x000fe40000010000 */
[C---:B------:R-:W-:Y:S04]  /*e4a0*/  HMMA.16816.F32.BF16 R104, R196.reuse, R44, R104 ;  /* 0x0000002cc468723c */ /* 0x040fe80000041868 */
[----:B------:R-:W-:Y:S02]  /*e4b0*/  FADD.FTZ R8, R194, R0 ;  /* 0x00000000c2087221 */ /* 0x000fe40000010000 */
[----:B------:R-:W-:Y:S02]  /*e4c0*/  FADD.FTZ R2, R222, R2 ;  /* 0x00000002de027221 */ /* 0x000fe40000010000 */
[-C--:B------:R-:W-:Y:S04]  /*e4d0*/  HMMA.16816.F32.BF16 R108, R196, R46.reuse, R108 ;  /* 0x0000002ec46c723c */ /* 0x080fe8000004186c */
        /* <DEDUP_REMOVED lines=8> */
[C---:B------:R-:W-:Y:S08]  /*e560*/  HMMA.16816.F32.BF16 R120, R196.reuse, R40, R120 ;  /* 0x00000028c478723c */ /* 0x040ff00000041878 */
[-C--:B------:R-:W-:Y:S08]  /*e570*/  HMMA.16816.F32.BF16 R124, R196, R42.reuse, R124 ;  /* 0x0000002ac47c723c */ /* 0x080ff0000004187c */
        /* <DEDUP_REMOVED lines=9> */
[-C--:B---3--:R-:W-:Y:S08]  /*e610*/  HMMA.16816.F32.BF16 R188, R200, R4.reuse, R24 ;  /* 0x00000004c8bc723c */ /* 0x088ff00000041818 */
[C---:B------:R-:W-:Y:S07]  /*e620*/  HMMA.16816.F32.BF16 R192, R196.reuse, R4, R32 ;  /* 0x00000004c4c0723c */ /* 0x040fee0000041820 */
[----:B------:R-:W-:Y:S01]  /*e630*/  FADD.FTZ R4, R245, R10 ;  /* 0x0000000af5047221 */ /* 0x000fe20000010000 */
[-C--:B------:R-:W-:Y:S04]  /*e640*/  HMMA.16816.F32.BF16 R196, R196, R6.reuse, R36 ;  /* 0x00000006c4c4723c */ /* 0x080fe80000041824 */
[----:B------:R-:W-:Y:S02]  /*e650*/  FADD.FTZ R4, R247, R4 ;  /* 0x00000004f7047221 */ /* 0x000fe40000010000 */
[----:B------:R-:W-:Y:S02]  /*e660*/  FADD.FTZ R5, R219, R8 ;  /* 0x00000008db057221 */ /* 0x000fe40000010000 */
[----:B------:R-:W-:Y:S01]  /*e670*/  FADD.FTZ R4, R207, R4 ;  /* 0x00000004cf047221 */ /* 0x000fe20000010000 */
[----:B------:R-:W-:Y:S04]  /*e680*/  HMMA.16816.F32.BF16 R200, R200, R6, R28 ;  /* 0x00000006c8c8723c */ /* 0x000fe8000004181c */
[----:B------:R-:W-:Y:S02]  /*e690*/  FADD.FTZ R2, R218, R5 ;  /* 0x00000005da027221 */ /* 0x000fe40000010000 */
[----:B------:R-:W-:Y:S02]  /*e6a0*/  FADD.FTZ R10, R210, R4 ;  /* 0x00000004d20a7221 */ /* 0x000fe40000010000 */
[----:B------:R-:W-:Y:S04]  /*e6b0*/  FADD.FTZ R8, R205, R2 ;  /* 0x00000002cd087221 */ /* 0x000fe80000010000 */
[----:B------:R-:W-:Y:S01]  /*e6c0*/  FADD.FTZ R5, R166, R0 ;  /* 0x00000000a6057221 */ /* 0x000fe20000010000 */
[----:B------:R-:W-:Y:S01]  /*e6d0*/  MOV R166, R3 ;  /* 0x0000000300a67202 */ /* 0x000fe20000000f00 */
[----:B------:R-:W-:Y:S02]  /*e6e0*/  FADD.FTZ R2, R211, R9 ;  /* 0x00000009d3027221 */ /* 0x000fe40000010000 */
[----:B------:R-:W-:Y:S02]  /*e6f0*/  FADD.FTZ R6, R213, R10 ;  /* 0x0000000ad5067221 */ /* 0x000fe40000010000 */
[----:B------:R-:W-:Y:S02]  /*e700*/  FADD.FTZ R0, R204, R8 ;  /* 0x00000008cc007221 */ /* 0x000fe40000010000 */
[----:B------:R-:W-:Y:S02]  /*e710*/  FADD.FTZ R6, R215, R6 ;  /* 0x00000006d7067221 */ /* 0x000fe40000010000 */
[----:B------:R-:W-:Y:S01]  /*e720*/  FADD.FTZ R4, R165, R5 ;  /* 0x00000005a5047221 */ /* 0x000fe20000010000 */
[----:B------:R-:W-:Y:S01]  /*e730*/  MOV R165, R162 ;  /* 0x000000a200a57202 */ /* 0x000fe20000000f00 */
[----:B------:R-:W-:Y:S01]  /*e740*/  FADD.FTZ R5, R212, R2 ;  /* 0x00000002d4057221 */ /* 0x000fe20000010000 */
[----:B------:R1:W-:Y:S01]  /*e750*/  STL [R1], R6 ;  /* 0x0000000601007387 */ /* 0x0003e20000100800 */
[----:B------:R-:W-:Y:S02]  /*e760*/  FADD.FTZ R2, R67, R0 ;  /* 0x0000000043027221 */ /* 0x000fe40000010000 */
[----:B------:R-:W-:Y:S02]  /*e770*/  FADD.FTZ R0, R66, R4 ;  /* 0x0000000442007221 */ /* 0x000fe40000010000 */
[----:B------:R-:W-:Y:S02]  /*e780*/  FADD.FTZ R4, R214, R5 ;  /* 0x00000005d6047221 */ /* 0x000fe40000010000 */
[----:B------:R-:W-:Y:S02]  /*e790*/  FADD.FTZ R2, R208, R2 ;  /* 0x00000002d0027221 */ /* 0x000fe40000010000 */
[----:B------:R-:W-:Y:S01]  /*e7a0*/  FADD.FTZ R0, R209, R0 ;  /* 0x00000000d1007221 */ /* 0x000fe20000010000 */
[----:B------:R1:W-:Y:S04]  /*e7b0*/  STL [R1+0xc], R4 ;  /* 0x00000c0401007387 */ /* 0x0003e80000100800 */
[----:B------:R1:W-:Y:S04]  /*e7c0*/  STL [R1+0x10], R2 ;  /* 0x0000100201007387 */ /* 0x0003e80000100800 */
[----:B------:R1:W-:Y:S02]  /*e7d0*/  STL [R1+0x14], R0 ;  /* 0x0000140001007387 */ /* 0x0003e40000100800 */
[----:B-1----:R-:W-:-:S05]  /*e7e0*/  @P0 BRA `(.L_x_6) ;  /* 0xffffc8d000000947 */ /* 0x002fca000383ffff */
.L_x_5:
[----:B------:R-:W2:Y:S04]  /*e7f0*/  LDL.LU R5, [R1] ;  /* 0x0000000001057983 */ /* 0x000ea80000300800 */
[----:B------:R-:W3:Y:S04]  /*e800*/  LDL.LU R8, [R1+0xc] ;  /* 0x00000c0001087983 */ /* 0x000ee80000300800 */
[----:B------:R-:W4:Y:S04]  /*e810*/  LDL.LU R7, [R1+0x10] ;  /* 0x0000100001077983 */ /* 0x000f280000300800 */
[----:B------:R-:W4:Y:S01]  /*e820*/  LDL.LU R6, [R1+0x14] ;  /* 0x0000140001067983 */ /* 0x000f220000300800 */
[----:B------:R-:W-:Y:S01]  /*e830*/  ULDC.U8 UR4, c[0x0][0x329] ;  /* 0x0000ca4000047ab9 */ /* 0x000fe20000000000 */
[----:B------:R-:W-:Y:S01]  /*e840*/  BSSY B0, `(.L_x_9) ;  /* 0x00001a6000007945 */ /* 0x000fe20003800000 */
[----:B------:R-:W-:Y:S01]  /*e850*/  ISETP.NE.AND P0, PT, RZ, UR4, PT ;  /* 0x00000004ff007c0c */ /* 0x000fe2000bf05270 */
[----:B------:R-:W1:Y:S01]  /*e860*/  S2R R204, SR_TID.X ;  /* 0x0000000000cc7919 */ /* 0x000e620000002100 */
[----:B------:R-:W-:-:S02]  /*e870*/  ULDC.U8 UR5, c[0x0][0x328] ;  /* 0x0000ca0000057ab9 */ /* 0x000fc40000000000 */
[----:B------:R-:W-:-:S09]  /*e880*/  ISETP.NE.AND P3, PT, RZ, UR5, PT ;  /* 0x00000005ff007c0c */ /* 0x000fd2000bf65270 */
[----:B------:R-:W-:-:S05]  /*e890*/  @P0 MOV R167, c[0x0][0x210] ;  /* 0x0000840000a70a02 */ /* 0x000fca0000000f00 */
[----:B------:R-:W-:Y:S01]  /*e8a0*/  @P0 IMAD R167, R167, c[0x0][0x214], RZ ;  /* 0x00008500a7a70a24 */ /* 0x000fe200078e02ff */
[----:B-1----:R-:W-:-:S04]  /*e8b0*/  SHF.R.S32.HI R9, RZ, 0x1f, R204 ;  /* 0x0000001fff097819 */ /* 0x002fc800000114cc */
[----:B------:R-:W-:Y:S01]  /*e8c0*/  LEA.HI R18, R9, R204, RZ, 0x2 ;  /* 0x000000cc09127211 */ /* 0x000fe200078f10ff */
[----:B--2---:R-:W1:Y:S04]  /*e8d0*/  SHFL.BFLY PT, R2, R5, 0x2, 0x1f ;  /* 0x0c401f0005027f89 */ /* 0x004e6800000e0000 */
[----:B---3--:R-:W2:Y:S04]  /*e8e0*/  SHFL.BFLY PT, R0, R8, 0x2, 0x1f ;  /* 0x0c401f0008007f89 */ /* 0x008ea800000e0000 */
[----:B----4-:R-:W3:Y:S01]  /*e8f0*/  SHFL.BFLY PT, R4, R7, 0x2, 0x1f ;  /* 0x0c401f0007047f89 */ /* 0x010ee200000e0000 */
[----:B-1----:R-:W-:-:S03]  /*e900*/  FADD.FTZ R2, R2, R5 ;  /* 0x0000000502027221 */ /* 0x002fc60000010000 */
[----:B------:R-:W-:Y:S01]  /*e910*/  SHFL.BFLY PT, R5, R6, 0x2, 0x1f ;  /* 0x0c401f0006057f89 */ /* 0x000fe200000e0000 */
[----:B--2---:R-:W-:Y:S01]  /*e920*/  FADD.FTZ R0, R0, R8 ;  /* 0x0000000800007221 */ /* 0x004fe20000010000 */
[----:B------:R-:W-:Y:S02]  /*e930*/  SHF.R.S32.HI R8, RZ, 0x2, R18 ;  /* 0x00000002ff087819 */ /* 0x000fe40000011412 */
[----:B------:R-:W1:Y:S01]  /*e940*/  SHFL.BFLY PT, R160, R2, 0x1, 0x1f ;  /* 0x0c201f0002a07f89 */ /* 0x000e6200000e0000 */
[----:B---3--:R-:W-:-:S03]  /*e950*/  FADD.FTZ R4, R4, R7 ;  /* 0x0000000704047221 */ /* 0x008fc60000010000 */
[----:B------:R-:W2:Y:S04]  /*e960*/  SHFL.BFLY PT, R161, R0, 0x1, 0x1f ;  /* 0x0c201f0000a17f89 */ /* 0x000ea800000e0000 */
[----:B------:R-:W3:Y:S01]  /*e970*/  SHFL.BFLY PT, R7, R4, 0x1, 0x1f ;  /* 0x0c201f0004077f89 */ /* 0x000ee200000e0000 */
[----:B-1----:R-:W-:Y:S02]  /*e980*/  FADD.FTZ R160, R2, R160 ;  /* 0x000000a002a07221 */ /* 0x002fe40000010000 */
[----:B------:R-:W-:Y:S01]  /*e990*/  FADD.FTZ R2, R5, R6 ;  /* 0x0000000605027221 */ /* 0x000fe20000010000 */
[----:B------:R-:W-:Y:S01]  /*e9a0*/  SHF.R.S32.HI R5, RZ, 0x1f, R18 ;  /* 0x0000001fff057819 */ /* 0x000fe20000011412 */
[----:B--2---:R-:W-:Y:S01]  /*e9b0*/  FADD.FTZ R161, R0, R161 ;  /* 0x000000a100a17221 */ /* 0x004fe20000010000 */
[----:B------:R-:W-:-:S02]  /*e9c0*/  FSETP.NE.FTZ.AND P6, PT, R160, RZ, PT ;  /* 0x000000ffa000720b */ /* 0x000fc40003fd5000 */
[----:B------:R-:W1:Y:S01]  /*e9d0*/  SHFL.BFLY PT, R6, R2, 0x1, 0x1f ;  /* 0x0c201f0002067f89 */ /* 0x000e6200000e0000 */
[----:B------:R-:W-:Y:S01]  /*e9e0*/  MOV R0, 0x3f800000 ;  /* 0x3f80000000007802 */ /* 0x000fe20000000f00 */
[----:B---3--:R-:W-:Y:S01]  /*e9f0*/  FADD.FTZ R165, R4, R7 ;  /* 0x0000000704a57221 */ /* 0x008fe20000010000 */
[----:B------:R-:W-:Y:S02]  /*ea00*/  LEA.HI R5, R5, R8, RZ, 0x3 ;  /* 0x0000000805057211 */ /* 0x000fe400078f18ff */
[----:B------:R-:W-:Y:S02]  /*ea10*/  @!P0 MOV R7, c[0x0][0x214] ;  /* 0x0000850000078a02 */ /* 0x000fe40000000f00 */
[----:B------:R-:W-:Y:S02]  /*ea20*/  LOP3.LUT R18, R18, 0x3ffffffc, RZ, 0xc0, !PT ;  /* 0x3ffffffc12127812 */ /* 0x000fe400078ec0ff */
[----:B------:R-:W-:Y:S02]  /*ea30*/  @!P0 SEL R167, R7, c[0x0][0x234], !P3 ;  /* 0x00008d0007a78a07 */ /* 0x000fe40005800000 */
[----:B------:R-:W2:Y:S01]  /*ea40*/  @P6 MUFU.RCP R0, R160 ;  /* 0x000000a000006308 */ /* 0x000ea20000001000 */
[----:B------:R-:W-:-:S02]  /*ea50*/  IADD3 R18, -R18, R204, RZ ;  /* 0x000000cc12127210 */ /* 0x000fc40007ffe1ff */
[----:B------:R-:W-:Y:S02]  /*ea60*/  FSETP.NE.FTZ.AND P5, PT, R161, RZ, PT ;  /* 0x000000ffa100720b */ /* 0x000fe40003fb5000 */
[----:B------:R-:W-:Y:S02]  /*ea70*/  FSETP.NE.FTZ.AND P4, PT, R165, RZ, PT ;  /* 0x000000ffa500720b */ /* 0x000fe40003f95000 */
[----:B------:R-:W-:Y:S01]  /*ea80*/  MOV R4, 0x3f800000 ;  /* 0x3f80000000047802 */ /* 0x000fe20000000f00 */
[----:B-1----:R-:W-:Y:S01]  /*ea90*/  FADD.FTZ R166, R2, R6 ;  /* 0x0000000602a67221 */ /* 0x002fe20000010000 */
[----:B------:R-:W-:Y:S01]  /*eaa0*/  LOP3.LUT R2, R5, 0xfffffff8, RZ, 0xc0, !PT ;  /* 0xfffffff805027812 */ /* 0x000fe200078ec0ff */
[----:B--2---:R-:W-:-:S06]  /*eab0*/  FMUL.FTZ R172, R0, R172 ;  /* 0x000000ac00ac7220 */ /* 0x004fcc0000410000 */
[----:B------:R-:W1:Y:S01]  /*eac0*/  @P5 MUFU.RCP R4, R161 ;  /* 0x000000a100045308 */ /* 0x000e620000001000 */
[C---:B------:R-:W-:Y:S02]  /*ead0*/  FMUL.FTZ R7, R0.reuse, R173 ;  /* 0x000000ad00077220 */ /* 0x040fe40000410000 */
[C---:B------:R-:W-:Y:S02]  /*eae0*/  FMUL.FTZ R180, R0.reuse, R180 ;  /* 0x000000b400b47220 */ /* 0x040fe40000410000 */
[C---:B------:R-:W-:Y:S01]  /*eaf0*/  FMUL.FTZ R181, R0.reuse, R181 ;  /* 0x000000b500b57220 */ /* 0x040fe20000410000 */
[----:B------:R-:W-:Y:S01]  /*eb00*/  F2FP.BF16.PACK_AB R7, R7, R172 ;  /* 0x000000ac0707723e */ /* 0x000fe200000010ff */
[C---:B------:R-:W-:Y:S01]  /*eb10*/  FMUL.FTZ R13, R0.reuse, R68 ;  /* 0x00000044000d7220 */ /* 0x040fe20000410000 */
[----:B------:R-:W-:Y:S01]  /*eb20*/  MOV R68, 0x20 ;  /* 0x0000002000447802 */ /* 0x000fe20000000f00 */
[C---:B------:R-:W-:Y:S01]  /*eb30*/  FMUL.FTZ R10, R0.reuse, R69 ;  /* 0x00000045000a7220 */ /* 0x040fe20000410000 */
[----:B------:R-:W-:Y:S01]  /*eb40*/  LEA.HI R69, R9, R204, RZ, 0x5 ;  /* 0x000000cc09457211 */ /* 0x000fe200078f28ff */
[----:B------:R-:W-:-:S02]  /*eb50*/  FMUL.FTZ R80, R0, R80 ;  /* 0x0000005000507220 */ /* 0x000fc40000410000 */
[----:B------:R-:W-:Y:S01]  /*eb60*/  FMUL.FTZ R81, R0, R81 ;  /* 0x0000005100517220 */ /* 0x000fe20000410000 */
[----:B------:R-:W-:Y:S01]  /*eb70*/  F2FP.BF16.PACK_AB R10, R10, R13 ;  /* 0x0000000d0a0a723e */ /* 0x000fe200000010ff */
[C---:B------:R-:W-:Y:S01]  /*eb80*/  FMUL.FTZ R17, R0.reuse, R84 ;  /* 0x0000005400117220 */ /* 0x040fe20000410000 */
[----:B------:R-:W-:Y:S01]  /*eb90*/  SHF.R.S32.HI R84, RZ, 0x5, R69 ;  /* 0x00000005ff547819 */ /* 0x000fe20000011445 */
[C---:B------:R-:W-:Y:S01]  /*eba0*/  FMUL.FTZ R22, R0.reuse, R85 ;  /* 0x0000005500167220 */ /* 0x040fe20000410000 */
[----:B------:R-:W-:Y:S01]  /*ebb0*/  F2FP.BF16.PACK_AB R13, R81, R80 ;  /* 0x00000050510d723e */ /* 0x000fe200000010ff */
[----:B------:R-:W-:Y:S01]  /*ebc0*/  FMUL.FTZ R96, R0, R96 ;  /* 0x0000006000607220 */ /* 0x000fe20000410000 */
[----:B------:R-:W-:Y:S01]  /*ebd0*/  LEA R18, R84, R18, 0x9 ;  /* 0x0000001254127211 */ /* 0x000fe200078e48ff */
[----:B------:R-:W-:Y:S01]  /*ebe0*/  FMUL.FTZ R97, R0, R97 ;  /* 0x0000006100617220 */ /* 0x000fe20000410000 */
[----:B------:R-:W-:Y:S01]  /*ebf0*/  F2FP.BF16.PACK_AB R22, R22, R17 ;  /* 0x000000111616723e */ /* 0x000fe200000010ff */
[----:B------:R-:W-:-:S02]  /*ec00*/  FMUL.FTZ R100, R0, R100 ;  /* 0x0000006400647220 */ /* 0x000fc40000410000 */
[C---:B------:R-:W-:Y:S01]  /*ec10*/  FMUL.FTZ R64, R0.reuse, R101 ;  /* 0x0000006500407220 */ /* 0x040fe20000410000 */
[----:B------:R-:W-:Y:S01]  /*ec20*/  F2FP.BF16.PACK_AB R17, R97, R96 ;  /* 0x000000606111723e */ /* 0x000fe200000010ff */
[C---:B------:R-:W-:Y:S02]  /*ec30*/  FMUL.FTZ R112, R0.reuse, R112 ;  /* 0x0000007000707220 */ /* 0x040fe40000410000 */
[----:B------:R-:W-:Y:S01]  /*ec40*/  FMUL.FTZ R60, R0, R113 ;  /* 0x00000071003c7220 */ /* 0x000fe20000410000 */
[----:B------:R-:W-:Y:S01]  /*ec50*/  F2FP.BF16.PACK_AB R64, R64, R100 ;  /* 0x000000644040723e */ /* 0x000fe200000010ff */
[C---:B------:R-:W-:Y:S02]  /*ec60*/  FMUL.FTZ R116, R0.reuse, R116 ;  /* 0x0000007400747220 */ /* 0x040fe40000410000 */
[----:B------:R-:W-:Y:S01]  /*ec70*/  FMUL.FTZ R56, R0, R117 ;  /* 0x0000007500387220 */ /* 0x000fe20000410000 */
[----:B------:R-:W-:Y:S01]  /*ec80*/  F2FP.BF16.PACK_AB R60, R60, R112 ;  /* 0x000000703c3c723e */ /* 0x000fe200000010ff */
[----:B------:R-:W-:-:S02]  /*ec90*/  FMUL.FTZ R128, R0, R128 ;  /* 0x0000008000807220 */ /* 0x000fc40000410000 */
[----:B------:R-:W-:Y:S01]  /*eca0*/  FMUL.FTZ R52, R0, R129 ;  /* 0x0000008100347220 */ /* 0x000fe20000410000 */
        /* <DEDUP_REMOVED lines=18> */
[----:B------:R-:W-:Y:S01]  /*edd0*/  IADD3 R0, R8, -R2, RZ ;  /* 0x8000000208007210 */ /* 0x000fe20007ffe0ff */
[----:B-1----:R-:W-:Y:S01]  /*ede0*/  FMUL.FTZ R174, R4, R174 ;  /* 0x000000ae04ae7220 */ /* 0x002fe20000410000 */
[----:B------:R-:W-:Y:S01]  /*edf0*/  F2FP.BF16.PACK_AB R32, R32, R188 ;  /* 0x000000bc2020723e */ /* 0x000fe200000010ff */
[----:B------:R-:W-:Y:S01]  /*ee00*/  FMUL.FTZ R6, R4, R175 ;  /* 0x000000af04067220 */ /* 0x000fe20000410000 */
[----:B------:R-:W-:Y:S01]  /*ee10*/  SHF.L.U32 R2, R0, 0x6, RZ ;  /* 0x0000000600027819 */ /* 0x000fe200000006ff */
[----:B------:R-:W-:Y:S01]  /*ee20*/  FMUL.FTZ R182, R4, R182 ;  /* 0x000000b604b67220 */ /* 0x000fe20000410000 */
[----:B------:R-:W-:Y:S01]  /*ee30*/  LOP3.LUT R5, R0, 0x1, RZ, 0xc0, !PT ;  /* 0x0000000100057812 */ /* 0x000fe200078ec0ff */
[----:B------:R-:W-:Y:S01]  /*ee40*/  FMUL.FTZ R183, R4, R183 ;  /* 0x000000b704b77220 */ /* 0x000fe20000410000 */
[----:B------:R-:W-:Y:S01]  /*ee50*/  LOP3.LUT R2, R2, 0x1c0, RZ, 0xc0, !PT ;  /* 0x000001c002027812 */ /* 0x000fe200078ec0ff */
[C---:B------:R-:W-:Y:S01]  /*ee60*/  FMUL.FTZ R70, R4.reuse, R70 ;  /* 0x0000004604467220 */ /* 0x040fe20000410000 */
[----:B------:R-:W-:Y:S01]  /*ee70*/  ISETP.NE.U32.AND P1, PT, R5, 0x1, PT ;  /* 0x000000010500780c */ /* 0x000fe20003f25070 */
[----:B------:R-:W-:Y:S01]  /*ee80*/  FMUL.FTZ R9, R4, R71 ;  /* 0x0000004704097220 */ /* 0x000fe20000410000 */
[----:B------:R-:W-:Y:S01]  /*ee90*/  LEA.HI R2, R2, R2, RZ, 0x1d ;  /* 0x0000000202027211 */ /* 0x000fe200078fe8ff */
[----:B------:R-:W-:Y:S01]  /*eea0*/  FMUL.FTZ R82, R4, R82 ;  /* 0x0000005204527220 */ /* 0x000fe20000410000 */
[----:B------:R-:W-:Y:S01]  /*eeb0*/  F2FP.BF16.PACK_AB R6, R6, R174 ;  /* 0x000000ae0606723e */ /* 0x000fe200000010ff */
[----:B------:R-:W-:Y:S01]  /*eec0*/  FMUL.FTZ R12, R4, R83 ;  /* 0x00000053040c7220 */ /* 0x000fe20000410000 */
[----:B------:R-:W-:Y:S01]  /*eed0*/  LEA R18, R18, R2, 0x1 ;  /* 0x0000000212127211 */ /* 0x000fe200078e08ff */
[C---:B------:R-:W-:Y:S01]  /*eee0*/  FMUL.FTZ R86, R4.reuse, R86 ;  /* 0x0000005604567220 */ /* 0x040fe20000410000 */
[----:B------:R-:W-:Y:S01]  /*eef0*/  MOV R2, 0x3f800000 ;  /* 0x3f80000000027802 */ /* 0x000fe20000000f00 */
[----:B------:R-:W-:Y:S01]  /*ef00*/  FMUL.FTZ R21, R4, R87 ;  /* 0x0000005704157220 */ /* 0x000fe20000410000 */
[----:B------:R-:W-:Y:S01]  /*ef10*/  SHF.L.U32 R18, R18, 0x1, RZ ;  /* 0x0000000112127819 */ /* 0x000fe200000006ff */
[C---:B------:R-:W-:Y:S01]  /*ef20*/  FMUL.FTZ R98, R4.reuse, R98 ;  /* 0x0000006204627220 */ /* 0x040fe20000410000 */
[----:B------:R-:W-:Y:S01]  /*ef30*/  F2FP.BF16.PACK_AB R9, R9, R70 ;  /* 0x000000460909723e */ /* 0x000fe200000010ff */
[----:B------:R-:W-:Y:S01]  /*ef40*/  FMUL.FTZ R16, R4, R99 ;  /* 0x0000006304107220 */ /* 0x000fe20000410000 */
[C---:B------:R-:W-:Y:S01]  /*ef50*/  IADD3 R20, R18.reuse, -0x10, RZ ;  /* 0xfffffff012147810 */ /* 0x040fe20007ffe0ff */
[----:B------:R-:W1:Y:S01]  /*ef60*/  @P4 MUFU.RCP R2, R165 ;  /* 0x000000a500024308 */ /* 0x000e620000001000 */
[----:B------:R-:W-:Y:S01]  /*ef70*/  @P1 IADD3 R20, R18, 0x10, RZ ;  /* 0x0000001012141810 */ /* 0x000fe20007ffe0ff */
[----:B------:R-:W-:Y:S01]  /*ef80*/  FMUL.FTZ R102, R4, R102 ;  /* 0x0000006604667220 */ /* 0x000fe20000410000 */
[----:B------:R-:W-:Y:S01]  /*ef90*/  R2P PR, R0, 0x6 ;  /* 0x0000000600007804 */ /* 0x000fe20000000000 */
[C---:B------:R-:W-:Y:S01]  /*efa0*/  FMUL.FTZ R63, R4.reuse, R103 ;  /* 0x00000067043f7220 */ /* 0x040fe20000410000 */
[----:B------:R-:W-:Y:S01]  /*efb0*/  MOV R0, 0x3f800000 ;  /* 0x3f80000000007802 */ /* 0x000fe20000000f00 */
[----:B------:R-:W-:Y:S01]  /*efc0*/  FMUL.FTZ R114, R4, R114 ;  /* 0x0000007204727220 */ /* 0x000fe20000410000 */
[----:B------:R2:W-:Y:S01]  /*efd0*/  STS [R18], R7 ;  /* 0x0000000712007388 */ /* 0x0005e20000000800 */
[----:B------:R-:W-:Y:S01]  /*efe0*/  SEL R68, R68, 0xffffffe0, !P1 ;  /* 0xffffffe044447807 */ /* 0x000fe20004800000 */
[----:B------:R-:W-:Y:S01]  /*eff0*/  FMUL.FTZ R59, R4, R115 ;  /* 0x00000073043b7220 */ /* 0x000fe20000410000 */
[----:B------:R-:W-:Y:S01]  /*f000*/  FSETP.NE.FTZ.AND P1, PT, R166, RZ, PT ;  /* 0x000000ffa600720b */ /* 0x000fe20003f35000 */
[C---:B------:R-:W-:Y:S01]  /*f010*/  FMUL.FTZ R118, R4.reuse, R118 ;  /* 0x0000007604767220 */ /* 0x040fe20000410000 */
[----:B------:R-:W-:Y:S01]  /*f020*/  STS [R18+0x400], R6 ;  /* 0x0004000612007388 */ /* 0x000fe20000000800 */
[----:B------:R-:W-:Y:S01]  /*f030*/  FMUL.FTZ R55, R4, R119 ;  /* 0x0000007704377220 */ /* 0x000fe20000410000 */
[----:B------:R-:W-:Y:S01]  /*f040*/  F2FP.BF16.PACK_AB R12, R12, R82 ;  /* 0x000000520c0c723e */ /* 0x000fe200000010ff */
[----:B------:R-:W-:Y:S01]  /*f050*/  FMUL.FTZ R130, R4, R130 ;  /* 0x0000008204827220 */ /* 0x000fe20000410000 */
[----:B------:R-:W-:Y:S01]  /*f060*/  F2FP.BF16.PACK_AB R21, R21, R86 ;  /* 0x000000561515723e */ /* 0x000fe200000010ff */
[----:B-1----:R-:W-:Y:S01]  /*f070*/  FMUL.FTZ R168, R2, R168 ;  /* 0x000000a802a87220 */ /* 0x002fe20000410000 */
[----:B------:R-:W-:Y:S01]  /*f080*/  F2FP.BF16.PACK_AB R16, R16, R98 ;  /* 0x000000621010723e */ /* 0x000fe200000010ff */
[----:B------:R-:W-:Y:S01]  /*f090*/  FMUL.FTZ R5, R2, R169 ;  /* 0x000000a902057220 */ /* 0x000fe20000410000 */
[----:B------:R-:W-:Y:S01]  /*f0a0*/  F2FP.BF16.PACK_AB R63, R63, R102 ;  /* 0x000000663f3f723e */ /* 0x000fe200000010ff */
[C---:B------:R-:W-:Y:S01]  /*f0b0*/  FMUL.FTZ R51, R4.reuse, R131 ;  /* 0x0000008304337220 */ /* 0x040fe20000410000 */
[----:B------:R-:W-:Y:S01]  /*f0c0*/  F2FP.BF16.PACK_AB R59, R59, R114 ;  /* 0x000000723b3b723e */ /* 0x000fe200000010ff */
[----:B------:R-:W1:Y:S01]  /*f0d0*/  @P1 MUFU.RCP R0, R166 ;  /* 0x000000a600001308 */ /* 0x000e620000001000 */
[C---:B------:R-:W-:Y:S01]  /*f0e0*/  FMUL.FTZ R134, R4.reuse, R134 ;  /* 0x0000008604867220 */ /* 0x040fe20000410000 */
[----:B------:R-:W-:Y:S01]  /*f0f0*/  F2FP.BF16.PACK_AB R5, R5, R168 ;  /* 0x000000a80505723e */ /* 0x000fe200000010ff */
[C---:B------:R-:W-:Y:S01]  /*f100*/  FMUL.FTZ R47, R4.reuse, R135 ;  /* 0x00000087042f7220 */ /* 0x040fe20000410000 */
[----:B------:R-:W-:Y:S01]  /*f110*/  F2FP.BF16.PACK_AB R55, R55, R118 ;  /* 0x000000763737723e */ /* 0x000fe200000010ff */
[C---:B------:R-:W-:Y:S01]  /*f120*/  FMUL.FTZ R146, R4.reuse, R146 ;  /* 0x0000009204927220 */ /* 0x040fe20000410000 */
[----:B------:R-:W-:Y:S01]  /*f130*/  F2FP.BF16.PACK_AB R51, R51, R130 ;  /* 0x000000823333723e */ /* 0x000fe200000010ff */
[C---:B------:R-:W-:Y:S01]  /*f140*/  FMUL.FTZ R43, R4.reuse, R147 ;  /* 0x00000093042b7220 */ /* 0x040fe20000410000 */
[----:B------:R-:W-:Y:S01]  /*f150*/  F2FP.BF16.PACK_AB R47, R47, R134 ;  /* 0x000000862f2f723e */ /* 0x000fe200000010ff */
[----:B------:R-:W-:Y:S01]  /*f160*/  FMUL.FTZ R186, R4, R186 ;  /* 0x000000ba04ba7220 */ /* 0x000fe20000410000 */
[----:B--2---:R-:W-:Y:S01]  /*f170*/  IADD3 R7, R68, R20, RZ ;  /* 0x0000001444077210 */ /* 0x004fe20007ffe0ff */
[C---:B------:R-:W-:Y:S01]  /*f180*/  FMUL.FTZ R39, R4.reuse, R187 ;  /* 0x000000bb04277220 */ /* 0x040fe20000410000 */
[----:B------:R-:W-:Y:S01]  /*f190*/  F2FP.BF16.PACK_AB R43, R43, R146 ;  /* 0x000000922b2b723e */ /* 0x000fe200000010ff */
[----:B------:R-:W-:Y:S01]  /*f1a0*/  FMUL.FTZ R158, R4, R158 ;  /* 0x0000009e049e7220 */ /* 0x000fe20000410000 */
[----:B------:R-:W-:Y:S01]  /*f1b0*/  F2FP.BF16.PACK_AB R28, R28, R200 ;  /* 0x000000c81c1c723e */ /* 0x000fe200000010ff */
[C---:B------:R-:W-:Y:S01]  /*f1c0*/  FMUL.FTZ R35, R4.reuse, R159 ;  /* 0x0000009f04237220 */ /* 0x040fe20000410000 */
[----:B------:R-:W-:Y:S01]  /*f1d0*/  F2FP.BF16.PACK_AB R39, R39, R186 ;  /* 0x000000ba2727723e */ /* 0x000fe200000010ff */
[C---:B------:R-:W-:Y:S01]  /*f1e0*/  FMUL.FTZ R190, R4.reuse, R190 ;  /* 0x000000be04be7220 */ /* 0x040fe20000410000 */
[----:B------:R-:W-:Y:S01]  /*f1f0*/  ISETP.NE.OR P3, PT, RZ, UR4, !P3 ;  /* 0x00000004ff007c0c */ /* 0x000fe2000df65670 */
[C---:B------:R-:W-:Y:S01]  /*f200*/  FMUL.FTZ R31, R4.reuse, R191 ;  /* 0x000000bf041f7220 */ /* 0x040fe20000410000 */
[----:B------:R-:W-:Y:S01]  /*f210*/  F2FP.BF16.PACK_AB R35, R35, R158 ;  /* 0x0000009e2323723e */ /* 0x000fe200000010ff */
[----:B------:R-:W-:-:S02]  /*f220*/  FMUL.FTZ R202, R4, R202 ;  /* 0x000000ca04ca7220 */ /* 0x000fc40000410000 */
[----:B------:R-:W-:Y:S01]  /*f230*/  FMUL.FTZ R27, R4, R203 ;  /* 0x000000cb041b7220 */ /* 0x000fe20000410000 */
[----:B------:R-:W-:Y:S01]  /*f240*/  F2FP.BF16.PACK_AB R31, R31, R190 ;  /* 0x000000be1f1f723e */ /* 0x000fe200000010ff */
[C---:B------:R-:W-:Y:S02]  /*f250*/  FMUL.FTZ R176, R2.reuse, R176 ;  /* 0x000000b002b07220 */ /* 0x040fe40000410000 */
[C---:B------:R-:W-:Y:S01]  /*f260*/  FMUL.FTZ R8, R2.reuse, R177 ;  /* 0x000000b102087220 */ /* 0x040fe20000410000 */
        /* <DEDUP_REMOVED lines=11> */
[C---:B------:R-:W-:Y:S01]  /*f320*/  FMUL.FTZ R66, R2.reuse, R93 ;  /* 0x0000005d02427220 */ /* 0x040fe20000410000 */
        /* <DEDUP_REMOVED lines=31> */
[----:B-1----:R-:W-:Y:S01]  /*f520*/  FMUL.FTZ R171, R0, R171 ;  /* 0x000000ab00ab7220 */ /* 0x002fe20000410000 */
[----:B------:R-:W-:Y:S01]  /*f530*/  F2FP.BF16.PACK_AB R30, R30, R192 ;  /* 0x000000c01e1e723e */ /* 0x000fe200000010ff */
[----:B------:R-:W-:Y:S01]  /*f540*/  FMUL.FTZ R4, R0, R170 ;  /* 0x000000aa00047220 */ /* 0x000fe20000410000 */
[----:B------:R-:W-:Y:S01]  /*f550*/  F2FP.BF16.PACK_AB R26, R26, R196 ;  /* 0x000000c41a1a723e */ /* 0x000fe200000010ff */
[C---:B------:R-:W-:Y:S01]  /*f560*/  FMUL.FTZ R179, R0.reuse, R179 ;  /* 0x000000b300b37220 */ /* 0x040fe20000410000 */
[----:B------:R-:W-:Y:S01]  /*f570*/  STS [R20], R2 ;  /* 0x0000000214007388 */ /* 0x000fe20000000800 */
[C---:B------:R-:W-:Y:S01]  /*f580*/  FMUL.FTZ R11, R0.reuse, R178 ;  /* 0x000000b2000b7220 */ /* 0x040fe20000410000 */
[----:B------:R-:W-:Y:S01]  /*f590*/  F2FP.BF16.PACK_AB R4, R171, R4 ;  /* 0x00000004ab04723e */ /* 0x000fe200000010ff */
[----:B------:R-:W-:-:S02]  /*f5a0*/  FMUL.FTZ R75, R0, R75 ;  /* 0x0000004b004b7220 */ /* 0x000fc40000410000 */
[C---:B-----5:R-:W-:Y:S01]  /*f5b0*/  FMUL.FTZ R15, R0.reuse, R74 ;  /* 0x0000004a000f7220 */ /* 0x060fe20000410000 */
[----:B------:R-:W-:Y:S01]  /*f5c0*/  F2FP.BF16.PACK_AB R11, R179, R11 ;  /* 0x0000000bb30b723e */ /* 0x000fe200000010ff */
[C---:B------:R-:W-:Y:S02]  /*f5d0*/  FMUL.FTZ R79, R0.reuse, R79 ;  /* 0x0000004f004f7220 */ /* 0x040fe40000410000 */
[C---:B------:R-:W-:Y:S01]  /*f5e0*/  FMUL.FTZ R23, R0.reuse, R78 ;  /* 0x0000004e00177220 */ /* 0x040fe20000410000 */
[----:B------:R-:W-:Y:S01]  /*f5f0*/  F2FP.BF16.PACK_AB R15, R75, R15 ;  /* 0x0000000f4b0f723e */ /* 0x000fe200000010ff */
[C---:B------:R-:W-:Y:S02]  /*f600*/  FMUL.FTZ R91, R0.reuse, R91 ;  /* 0x0000005b005b7220 */ /* 0x040fe40000410000 */
[C---:B------:R-:W-:Y:S01]  /*f610*/  FMUL.FTZ R25, R0.reuse, R90 ;  /* 0x0000005a00197220 */ /* 0x040fe20000410000 */
[----:B------:R-:W-:Y:S01]  /*f620*/  F2FP.BF16.PACK_AB R23, R79, R23 ;  /* 0x000000174f17723e */ /* 0x000fe200000010ff */
[----:B------:R-:W-:-:S02]  /*f630*/  FMUL.FTZ R95, R0, R95 ;  /* 0x0000005f005f7220 */ /* 0x000fc40000410000 */
[C---:B------:R-:W-:Y:S01]  /*f640*/  FMUL.FTZ R65, R0.reuse, R94 ;  /* 0x0000005e00417220 */ /* 0x040fe20000410000 */
        /* <DEDUP_REMOVED lines=29> */
[----:B------:R-:W-:Y:S01]  /*f820*/  FMUL.FTZ R67, R0, R198 ;  /* 0x000000c600437220 */ /* 0x000fe20000410000 */
[----:B------:R-:W-:Y:S02]  /*f830*/  F2FP.BF16.PACK_AB R0, R183, R182 ;  /* 0x000000b6b700723e */ /* 0x000fe400000010ff */
[----:B------:R-:W-:Y:S02]  /*f840*/  F2FP.BF16.PACK_AB R29, R195, R29 ;  /* 0x0000001dc31d723e */ /* 0x000fe400000010ff */
[----:B------:R-:W-:Y:S01]  /*f850*/  F2FP.BF16.PACK_AB R67, R199, R67 ;  /* 0x00000043c743723e */ /* 0x000fe200000010ff */
[----:B------:R1:W-:Y:S04]  /*f860*/  STS [R20+0x400], R0 ;  /* 0x0004000014007388 */ /* 0x0003e80000000800 */
[----:B------:R2:W-:Y:S04]  /*f870*/  STS [R18+0x2000], R5 ;  /* 0x0020000512007388 */ /* 0x0005e80000000800 */
[----:B------:R3:W-:Y:S04]  /*f880*/  STS [R18+0x2400], R4 ;  /* 0x0024000412007388 */ /* 0x0007e80000000800 */
[----:B------:R4:W-:Y:S04]  /*f890*/  STS [R20+0x2000], R8 ;  /* 0x0020000814007388 */ /* 0x0009e80000000800 */
[----:B------:R4:W-:Y:S01]  /*f8a0*/  STS [R20+0x2400], R11 ;  /* 0x0024000b14007388 */ /* 0x0009e20000000800 */
[----:B-1----:R-:W-:-:S02]  /*f8b0*/  IADD3 R0, R18, R68, RZ ;  /* 0x0000004412007210 */ /* 0x002fc40007ffe0ff */
[----:B--2---:R-:W-:-:S03]  /*f8c0*/  MOV R5, 0x40 ;  /* 0x0000004000057802 */ /* 0x004fc60000000f00 */
[----:B------:R1:W-:Y:S01]  /*f8d0*/  STS [R0], R10 ;  /* 0x0000000a00007388 */ /* 0x0003e20000000800 */
[----:B------:R-:W-:-:S03]  /*f8e0*/  SEL R5, R5, 0xffffffc0, !P2 ;  /* 0xffffffc005057807 */ /* 0x000fc60005000000 */
[----:B------:R2:W-:Y:S01]  /*f8f0*/  STS [R0+0x400], R9 ;  /* 0x0004000900007388 */ /* 0x0005e20000000800 */
[----:B---3--:R-:W-:-:S03]  /*f900*/  IADD3 R4, R18, R5, RZ ;  /* 0x0000000512047210 */ /* 0x008fc60007ffe0ff */
[----:B------:R-:W-:Y:S01]  /*f910*/  STS [R7], R13 ;  /* 0x0000000d07007388 */ /* 0x000fe20000000800 */
[----:B------:R-:W-:Y:S01]  /*f920*/  IADD3 R6, R5, R20, RZ ;  /* 0x0000001405067210 */ /* 0x000fe20007ffe0ff */
[----:B----4-:R-:W-:Y:S01]  /*f930*/  @P6 MUFU.LG2 R8, R160 ;  /* 0x000000a000086308 */ /* 0x010fe20000000c00 */
[-C--:B------:R-:W-:Y:S01]  /*f940*/  IADD3 R2, R0, R5.reuse, RZ ;  /* 0x0000000500027210 */ /* 0x080fe20007ffe0ff */
[----:B------:R-:W-:Y:S01]  /*f950*/  STS [R7+0x400], R12 ;  /* 0x0004000c07007388 */ /* 0x000fe20000000800 */
[----:B------:R-:W-:-:S03]  /*f960*/  IADD3 R5, R7, R5, RZ ;  /* 0x0000000507057210 */ /* 0x000fc60007ffe0ff */
[----:B------:R3:W-:Y:S02]  /*f970*/  STS [R0+0x2000], R14 ;  /* 0x0020000e00007388 */ /* 0x0007e40000000800 */
[----:B------:R-:W-:Y:S02]  /*f980*/  @P4 MUFU.LG2 R11, R165 ;  /* 0x000000a5000b4308 */ /* 0x000fe40000000c00 */
[----:B------:R4:W-:Y:S04]  /*f990*/  STS [R0+0x2400], R15 ;  /* 0x0024000f00007388 */ /* 0x0009e80000000800 */
[----:B------:R-:W-:Y:S02]  /*f9a0*/  STS [R7+0x2000], R24 ;  /* 0x0020001807007388 */ /* 0x000fe40000000800 */
[----:B-1----:R-:W-:Y:S02]  /*f9b0*/  @P1 MUFU.LG2 R10, R166 ;  /* 0x000000a6000a1308 */ /* 0x002fe40000000c00 */
[----:B------:R-:W-:Y:S04]  /*f9c0*/  STS [R7+0x2400], R23 ;  /* 0x0024001707007388 */ /* 0x000fe80000000800 */
[----:B------:R-:W-:Y:S02]  /*f9d0*/  STS [R4], R22 ;  /* 0x0000001604007388 */ /* 0x000fe40000000800 */
[----:B--2---:R-:W1:Y:S02]  /*f9e0*/  @P5 MUFU.LG2 R9, R161 ;  /* 0x000000a100095308 */ /* 0x004e640000000c00 */
[----:B------:R-:W-:Y:S04]  /*f9f0*/  STS [R4+0x400], R21 ;  /* 0x0004001504007388 */ /* 0x000fe80000000800 */
[----:B------:R2:W-:Y:S01]  /*fa00*/  STS [R6], R17 ;  /* 0x0000001106007388 */ /* 0x0005e20000000800 */
[----:B---3--:R-:W-:-:S03]  /*fa10*/  MOV R14, 0x7f800000 ;  /* 0x7f800000000e7802 */ /* 0x008fc60000000f00 */
[----:B------:R3:W-:Y:S01]  /*fa20*/  STS [R6+0x400], R16 ;  /* 0x0004001006007388 */ /* 0x0007e20000000800 */
[----:B----4-:R-:W-:-:S03]  /*fa30*/  MOV R15, 0x7f800000 ;  /* 0x7f800000000f7802 */ /* 0x010fc60000000f00 */
[----:B------:R-:W-:Y:S01]  /*fa40*/  STS [R4+0x2000], R19 ;  /* 0x0020001304007388 */ /* 0x000fe20000000800 */
[----:B-1----:R-:W-:-:S03]  /*fa50*/  @P5 FMUL.FTZ R9, R9, 0.69314718246459960938 ;  /* 0x3f31721809095820 */ /* 0x002fc60000410000 */
[----:B------:R-:W-:Y:S04]  /*fa60*/  STS [R4+0x2400], R25 ;  /* 0x0024001904007388 */ /* 0x000fe80000000800 */
[----:B------:R-:W-:Y:S04]  /*fa70*/  STS [R6+0x2000], R66 ;  /* 0x0020004206007388 */ /* 0x000fe80000000800 */
[----:B------:R-:W-:Y:S04]  /*fa80*/  STS [R6+0x2400], R65 ;  /* 0x0024004106007388 */ /* 0x000fe80000000800 */
[----:B------:R-:W-:Y:S01]  /*fa90*/  STS [R2], R64 ;  /* 0x0000004002007388 */ /* 0x000fe20000000800 */
[----:B--2---:R-:W-:-:S03]  /*faa0*/  MOV R17, 0x7f800000 ;  /* 0x7f80000000117802 */ /* 0x004fc60000000f00 */
[----:B------:R-:W-:Y:S01]  /*fab0*/  STS [R2+0x400], R63 ;  /* 0x0004003f02007388 */ /* 0x000fe20000000800 */
[----:B---3--:R-:W-:Y:S01]  /*fac0*/  MOV R16, 0x7f800000 ;  /* 0x7f80000000107802 */ /* 0x008fe20000000f00 */
[----:B------:R-:W-:Y:S02]  /*fad0*/  @P5 FFMA.FTZ R16, R163, c[0x0][0x238], R9 ;  /* 0x00008e00a3105a23 */ /* 0x000fe40000010009 */
[----:B------:R-:W-:Y:S04]  /*fae0*/  STS [R5], R60 ;  /* 0x0000003c05007388 */ /* 0x000fe80000000800 */
[----:B------:R-:W-:Y:S04]  /*faf0*/  STS [R5+0x400], R59 ;  /* 0x0004003b05007388 */ /* 0x000fe80000000800 */
        /* <DEDUP_REMOVED lines=17> */
[----:B------:R1:W-:Y:S04]  /*fc10*/  STS [R0+0x6400], R45 ;  /* 0x0064002d00007388 */ /* 0x0003e80000000800 */
[----:B------:R-:W-:Y:S04]  /*fc20*/  STS [R7+0x6000], R42 ;  /* 0x0060002a07007388 */ /* 0x000fe80000000800 */
[----:B------:R-:W-:Y:S04]  /*fc30*/  STS [R7+0x6400], R41 ;  /* 0x0064002907007388 */ /* 0x000fe80000000800 */
[----:B------:R-:W-:Y:S04]  /*fc40*/  STS [R4+0x4000], R40 ;  /* 0x0040002804007388 */ /* 0x000fe80000000800 */
[----:B------:R-:W-:Y:S04]  /*fc50*/  STS [R4+0x4400], R39 ;  /* 0x0044002704007388 */ /* 0x000fe80000000800 */
[----:B------:R-:W-:Y:S04]  /*fc60*/  STS [R6+0x4000], R36 ;  /* 0x0040002406007388 */ /* 0x000fe80000000800 */
[----:B------:R-:W-:Y:S01]  /*fc70*/  STS [R6+0x4400], R35 ;  /* 0x0044002306007388 */ /* 0x000fe20000000800 */
[----:B-1----:R-:W-:Y:S01]  /*fc80*/  @P0 MOV R0, 0x1 ;  /* 0x0000000100000802 */ /* 0x002fe20000000f00 */
[----:B------:R-:W-:-:S02]  /*fc90*/  @!P0 IMAD R0, R167, c[0x0][0x1c0], RZ ;  /* 0x00007000a7008a24 */ /* 0x000fc400078e02ff */
        /* <DEDUP_REMOVED lines=9> */
[----:B------:R2:W-:Y:S01]  /*fd30*/  STS [R2+0x6400], R29 ;  /* 0x0064001d02007388 */ /* 0x0005e20000000800 */
[----:B-1----:R-:W-:-:S02]  /*fd40*/  @P0 MOV R6, c[0x0][0x210] ;  /* 0x0000840000060a02 */ /* 0x002fc40000000f00 */
[----:B------:R-:W-:Y:S01]  /*fd50*/  @!P0 MOV R6, 0x1 ;  /* 0x0000000100068802 */ /* 0x000fe20000000f00 */
[----:B------:R-:W-:Y:S04]  /*fd60*/  STS [R5+0x6000], R26 ;  /* 0x0060001a05007388 */ /* 0x000fe80000000800 */
[----:B------:R1:W-:Y:S04]  /*fd70*/  STS [R5+0x6400], R67 ;  /* 0x0064004305007388 */ /* 0x0003e80000000800 */
[----:B------:R-:W-:Y:S06]  /*fd80*/  BAR.SYNC.DEFER_BLOCKING 0x0 ;  /* 0x0000000000007b1d */ /* 0x000fec0000010000 */
[----:B------:R-:W3:Y:S04]  /*fd90*/  S2R R18, SR_CTAID.Y ;  /* 0x0000000000127919 */ /* 0x000ee80000002600 */
[----:B------:R-:W4:Y:S01]  /*fda0*/  S2R R13, SR_CTAID.X ;  /* 0x00000000000d7919 */ /* 0x000f220000002500 */
[----:B--2---:R-:W-:-:S03]  /*fdb0*/  LOP3.LUT R2, R69, 0xffffffe0, RZ, 0xc0, !PT ;  /* 0xffffffe045027812 */ /* 0x004fc600078ec0ff */
[----:B------:R-:W2:Y:S01]  /*fdc0*/  S2R R19, SR_CTAID.Z ;  /* 0x0000000000137919 */ /* 0x000ea20000002700 */
[----:B------:R-:W-:Y:S01]  /*fdd0*/  IADD3 R7, -R2, R204, RZ ;  /* 0x000000cc02077210 */ /* 0x000fe20007ffe1ff */
[----:B------:R-:W-:-:S03]  /*fde0*/  @P6 FMUL.FTZ R2, R8, 0.69314718246459960938 ;  /* 0x3f31721808026820 */ /* 0x000fc60000410000 */
[----:B------:R-:W-:Y:S01]  /*fdf0*/  LOP3.LUT P0, RZ, R7, 0x3, RZ, 0xc0, !PT ;  /* 0x0000000307ff7812 */ /* 0x000fe2000780c0ff */
[----:B-1----:R-:W-:Y:S01]  /*fe00*/  CS2R R4, SRZ ;  /* 0x0000000000047805 */ /* 0x002fe2000001ff00 */
[----:B------:R-:W-:Y:S01]  /*fe10*/  @P6 FFMA.FTZ R17, R164, c[0x0][0x238], R2 ;  /* 0x00008e00a4116a23 */ /* 0x000fe20000010002 */
[----:B------:R1:W1:Y:S01]  /*fe20*/  LDS.128 R20, [R243] ;  /* 0x00000000f3147984 */ /* 0x0002620000000c00 */
[----:B------:R-:W-:-:S03]  /*fe30*/  @P1 FMUL.FTZ R7, R10, 0.69314718246459960938 ;  /* 0x3f3172180a071820 */ /* 0x000fc60000410000 */
[----:B------:R1:W1:Y:S01]  /*fe40*/  LDS.128 R28, [R243+0x800] ;  /* 0x00080000f31c7984 */ /* 0x0002620000000c00 */
[----:B------:R-:W-:Y:S02]  /*fe50*/  @P1 FFMA.FTZ R15, R3, c[0x0][0x238], R7 ;  /* 0x00008e00030f1a23 */ /* 0x000fe40000010007 */
[C---:B---3--:R-:W-:Y:S01]  /*fe60*/  IMAD R0, R18.reuse, R0, RZ ;  /* 0x0000000012007224 */ /* 0x048fe200078e02ff */
[----:B------:R3:W1:Y:S01]  /*fe70*/  LDS.128 R36, [R243+0x1000] ;  /* 0x00100000f3247984 */ /* 0x0006620000000c00 */
[----:B------:R-:W-:-:S03]  /*fe80*/  @!P3 IMAD R12, R18, c[0x0][0x214], RZ ;  /* 0x00008500120cba24 */ /* 0x000fc600078e02ff */
[----:B------:R3:W1:Y:S01]  /*fe90*/  LDS.128 R44, [R243+0x1800] ;  /* 0x00180000f32c7984 */ /* 0x0006620000000c00 */
[----:B------:R-:W-:Y:S01]  /*fea0*/  SEL R8, R0, RZ, P3 ;  /* 0x000000ff00087207 */ /* 0x000fe20001800000 */
[----:B----4-:R-:W-:Y:S01]  /*feb0*/  IMAD R0, R13, R6, RZ ;  /* 0x000000060d007224 */ /* 0x010fe200078e02ff */
[----:B------:R-:W-:Y:S01]  /*fec0*/  @!P3 MOV R4, R12 ;  /* 0x0000000c0004b202 */ /* 0x000fe20000000f00 */
[----:B------:R3:W4:Y:S01]  /*fed0*/  LDS.128 R56, [R243+0x2000] ;  /* 0x00200000f3387984 */ /* 0x0007220000000c00 */
[----:B------:R-:W-:Y:S01]  /*fee0*/  @!P3 SHF.R.S32.HI R5, RZ, 0x1f, R12 ;  /* 0x0000001fff05b819 */ /* 0x000fe2000001140c */
[----:B--2---:R-:W-:Y:S01]  /*fef0*/  IMAD R2, R19, R167, R8 ;  /* 0x000000a713027224 */ /* 0x004fe200078e0208 */
[----:B------:R-:W-:Y:S01]  /*ff00*/  SHF.L.U32 R0, R0, 0x7, RZ ;  /* 0x0000000700007819 */ /* 0x000fe200000006ff */
[----:B------:R3:W2:Y:S01]  /*ff10*/  LDS.128 R80, [R243+0x2800] ;  /* 0x00280000f3507984 */ /* 0x0006a20000000c00 */
[----:B------:R-:W-:Y:S02]  /*ff20*/  @P4 FMUL.FTZ R8, R11, 0.69314718246459960938 ;  /* 0x3f3172180b084820 */ /* 0x000fe40000410000 */
[----:B------:R-:W-:Y:S01]  /*ff30*/  IADD3 R11, P3, P2, R0, R4, R2 ;  /* 0x00000004000b7210 */ /* 0x000fe20007a7e002 */
[----:B------:R3:W1:Y:S01]  /*ff40*/  LDS.128 R76, [R243+0x3000] ;  /* 0x00300000f34c7984 */ /* 0x0006620000000c00 */
[----:B------:R-:W-:Y:S01]  /*ff50*/  SHF.R.S32.HI R0, RZ, 0x1f, R0 ;  /* 0x0000001fff007819 */ /* 0x000fe20000011400 */
[----:B------:R-:W-:Y:S01]  /*ff60*/  @P4 FFMA.FTZ R14, R162, c[0x0][0x238], R8 ;  /* 0x00008e00a20e4a23 */ /* 0x000fe20000010008 */
[----:B------:R-:W-:Y:S01]  /*ff70*/  SHF.R.S32.HI R2, RZ, 0x1f, R2 ;  /* 0x0000001fff027819 */ /* 0x000fe20000011402 */
[----:B------:R3:W1:Y:S03]  /*ff80*/  LDS.128 R72, [R243+0x3800] ;  /* 0x00380000f3487984 */ /* 0x0006660000000c00 */
[----:B------:R-:W-:Y:S01]  /*ff90*/  IADD3.X R5, R0, R5, R2, P3, P2 ;  /* 0x0000000500057210 */ /* 0x000fe20001fe4402 */
[----:B------:R3:W1:Y:S04]  /*ffa0*/  LDS.128 R24, [R243+0x4000] ;  /* 0x00400000f3187984 */ /* 0x0006680000000c00 */
[----:B------:R3:W1:Y:S04]  /*ffb0*/  LDS.128 R32, [R243+0x4800] ;  /* 0x00480000f3207984 */ /* 0x0006680000000c00 */
[----:B------:R3:W1:Y:S04]  /*ffc0*/  LDS.128 R40, [R243+0x5000] ;  /* 0x00500000f3287984 */ /* 0x0006680000000c00 */
[----:B------:R3:W1:Y:S04]  /*ffd0*/  LDS.128 R52, [R243+0x5800] ;  /* 0x00580000f3347984 */ /* 0x0006680000000c00 */
[----:B------:R3:W1:Y:S04]  /*ffe0*/  LDS.128 R68, [R243+0x6000] ;  /* 0x00600000f3447984 */ /* 0x0006680000000c00 */
[----:B------:R3:W1:Y:S04]  /*fff0*/  LDS.128 R64, [R243+0x6800] ;  /* 0x00680000f3407984 */ /* 0x0006680000000c00 */
[----:B------:R3:W1:Y:S04]  /*10000*/  LDS.128 R60, [R243+0x7000] ;  /* 0x00700000f33c7984 */ /* 0x0006680000000c00 */
[----:B------:R3:W1:Y:S01]  /*10010*/  LDS.128 R48, [R243+0x7800] ;  /* 0x00780000f3307984 */ /* 0x0006620000000c00 */
[----:B------:R-:W-:Y:S05]  /*10020*/  @P0 BRA `(.L_x_10) ;  /* 0x0000027000000947 */ /* 0x000fea0003800000 */
[----:B--2-4-:R-:W2:Y:S01]  /*10030*/  LDL.LU R205, [R1+0x50] ;  /* 0x0000500001cd7983 */ /* 0x014ea20000300800 */
[----:B------:R-:W-:Y:S01]  /*10040*/  SHF.R.S32.HI R0, RZ, 0x1f, R84 ;  /* 0x0000001fff007819 */ /* 0x000fe20000011454 */
[----:B------:R-:W-:-:S03]  /*10050*/  IMAD.MOV.U32 R7, RZ, RZ, c[0x0][0x214] ;  /* 0x00008500ff077624 */ /* 0x000fc600078e00ff */
[----:B------:R-:W-:Y:S01]  /*10060*/  LEA.HI R0, R0, R84, RZ, 0x2 ;  /* 0x0000005400007211 */ /* 0x000fe200078f10ff */
[----:B------:R-:W-:-:S03]  /*10070*/  IMAD R7, R13, -0x80, R7 ;  /* 0xffffff800d077824 */ /* 0x000fc600078e0207 */
[----:B------:R-:W-:-:S05]  /*10080*/  LOP3.LUT R0, R0, 0xffffffc, RZ, 0xc0, !PT ;  /* 0x0ffffffc00007812 */ /* 0x000fca00078ec0ff */
[----:B------:R-:W-:-:S04]  /*10090*/  IMAD.IADD R0, R84, 0x1, -R0 ;  /* 0x0000000154007824 */ /* 0x000fc800078e0a00 */
[----:B--2---:R-:W-:-:S05]  /*100a0*/  IMAD R0, R0, 0x10, R205 ;  /* 0x0000001000007824 */ /* 0x004fca00078e02cd */
[CC--:B------:R-:W-:Y:S02]  /*100b0*/  ISETP.GE.AND P6, PT, R0.reuse, R7.reuse, PT ;  /* 0x000000070000720c */ /* 0x0c0fe40003fc6270 */
[C---:B------:R-:W-:Y:S02]  /*100c0*/  IADD3 R3, R0.reuse, 0x8, RZ ;  /* 0x0000000800037810 */ /* 0x040fe40007ffe0ff */
[C---:B------:R-:W-:Y:S02]  /*100d0*/  IADD3 R2, R0.reuse, 0x40, RZ ;  /* 0x0000004000027810 */ /* 0x040fe40007ffe0ff */
[----:B------:R-:W-:Y:S02]  /*100e0*/  IADD3 R4, R0, 0x48, RZ ;  /* 0x0000004800047810 */ /* 0x000fe40007ffe0ff */
[-C--:B------:R-:W-:Y:S02]  /*100f0*/  ISETP.GE.AND P5, PT, R3, R7.reuse, PT ;  /* 0x000000070300720c */ /* 0x080fe40003fa6270 */
[----:B------:R-:W-:-:S02]  /*10100*/  ISETP.GE.AND P4, PT, R2, R7, PT ;  /* 0x000000070200720c */ /* 0x000fc40003f86270 */
[----:B------:R-:W-:Y:S01]  /*10110*/  ISETP.GE.AND P3, PT, R4, R7, PT ;  /* 0x000000070400720c */ /* 0x000fe20003f66270 */
[----:B------:R-:W-:-:S05]  /*10120*/  @!P6 IMAD R0, R0, R6, RZ ;  /* 0x000000060000e224 */ /* 0x000fca00078e02ff */
[----:B------:R-:W-:-:S03]  /*10130*/  @!P6 IADD3 R7, P0, R0, R11, RZ ;  /* 0x0000000b0007e210 */ /* 0x000fc60007f1e0ff */
[-C--:B------:R-:W-:Y:S01]  /*10140*/  @!P5 IMAD R3, R3, R6.reuse, RZ ;  /* 0x000000060303d224 */ /* 0x080fe200078e02ff */
[----:B------:R-:W-:Y:S01]  /*10150*/  @!P6 LEA.HI.X.SX32 R9, R0, R5, 0x1, P0 ;  /* 0x000000050009e211 */ /* 0x000fe200000f0eff */
[-C--:B------:R-:W-:Y:S01]  /*10160*/  @!P4 IMAD R12, R2, R6.reuse, RZ ;  /* 0x00000006020cc224 */ /* 0x080fe200078e02ff */
[----:B------:R-:W-:Y:S01]  /*10170*/  @!P6 LEA R8, P0, R7, c[0x0][0x200], 0x2 ;  /* 0x000080000708ea11 */ /* 0x000fe200078010ff */
[----:B------:R-:W-:Y:S01]  /*10180*/  @!P3 IMAD R2, R4, R6, RZ ;  /* 0x000000060402b224 */ /* 0x000fe200078e02ff */
[-C--:B------:R-:W-:Y:S02]  /*10190*/  @!P5 IADD3 R0, P2, R3, R11.reuse, RZ ;  /* 0x0000000b0300d210 */ /* 0x080fe40007f5e0ff */
[----:B------:R-:W-:Y:S02]  /*101a0*/  @!P6 LEA.HI.X R9, R7, c[0x0][0x204], R9, 0x2, P0 ;  /* 0x000081000709ea11 */ /* 0x000fe400000f1409 */
[-C--:B------:R-:W-:Y:S02]  /*101b0*/  @!P4 IADD3 R10, P1, R12, R11.reuse, RZ ;  /* 0x0000000b0c0ac210 */ /* 0x080fe40007f3e0ff */
[----:B------:R-:W-:Y:S01]  /*101c0*/  @!P3 IADD3 R11, P0, R2, R11, RZ ;  /* 0x0000000b020bb210 */ /* 0x000fe20007f1e0ff */
[----:B------:R2:W-:Y:S01]  /*101d0*/  @!P6 STG.E [R8.64], R17 ;  /* 0x000000110800e986 */ /* 0x0005e2000c101910 */
[----:B------:R-:W-:-:S02]  /*101e0*/  @!P5 LEA.HI.X.SX32 R3, R3, R5, 0x1, P2 ;  /* 0x000000050303d211 */ /* 0x000fc400010f0eff */
[----:B------:R-:W-:Y:S02]  /*101f0*/  @!P5 LEA R6, P2, R0, c[0x0][0x200], 0x2 ;  /* 0x000080000006da11 */ /* 0x000fe400078410ff */
[-C--:B------:R-:W-:Y:S02]  /*10200*/  @!P4 LEA.HI.X.SX32 R13, R12, R5.reuse, 0x1, P1 ;  /* 0x000000050c0dc211 */ /* 0x080fe400008f0eff */
[----:B------:R-:W-:Y:S02]  /*10210*/  @!P3 LEA.HI.X.SX32 R12, R2, R5, 0x1, P0 ;  /* 0x00000005020cb211 */ /* 0x000fe400000f0eff */
[----:B------:R-:W-:Y:S02]  /*10220*/  @!P4 LEA R4, P1, R10, c[0x0][0x200], 0x2 ;  /* 0x000080000a04ca11 */ /* 0x000fe400078210ff */
[----:B------:R-:W-:Y:S02]  /*10230*/  @!P3 LEA R2, P0, R11, c[0x0][0x200], 0x2 ;  /* 0x000080000b02ba11 */ /* 0x000fe400078010ff */
[----:B------:R-:W-:-:S02]  /*10240*/  @!P5 LEA.HI.X R7, R0, c[0x0][0x204], R3, 0x2, P2 ;  /* 0x000081000007da11 */ /* 0x000fc400010f1403 */
[----:B------:R-:W-:Y:S02]  /*10250*/  @!P4 LEA.HI.X R5, R10, c[0x0][0x204], R13, 0x2, P1 ;  /* 0x000081000a05ca11 */ /* 0x000fe400008f140d */
[----:B------:R-:W-:Y:S01]  /*10260*/  @!P3 LEA.HI.X R3, R11, c[0x0][0x204], R12, 0x2, P0 ;  /* 0x000081000b03ba11 */ /* 0x000fe200000f140c */
[----:B------:R2:W-:Y:S04]  /*10270*/  @!P5 STG.E [R6.64], R16 ;  /* 0x000000100600d986 */ /* 0x0005e8000c101910 */
[----:B------:R2:W-:Y:S04]  /*10280*/  @!P4 STG.E [R4.64], R14 ;  /* 0x0000000e0400c986 */ /* 0x0005e8000c101910 */
[----:B------:R2:W-:Y:S02]  /*10290*/  @!P3 STG.E [R2.64], R15 ;  /* 0x0000000f0200b986 */ /* 0x0005e4000c101910 */
.L_x_10:
[----:B--2-4-:R-:W-:Y:S05]  /*102a0*/  BSYNC B0 ;  /* 0x0000000000007941 */ /* 0x014fea0003800000 */
.L_x_9:
[----:B------:R-:W2:Y:S01]  /*102b0*/  LDL.LU.64 R6, [R1+0x40] ;  /* 0x0000400001067983 */ /* 0x000ea20000300a00 */
[----:B------:R-:W-:Y:S01]  /*102c0*/  SHF.R.S32.HI R4, RZ, 0x1f, R19 ;  /* 0x0000001fff047819 */ /* 0x000fe20000011413 */
[----:B------:R-:W-:-:S02]  /*102d0*/  ULDC.64 UR4, c[0x0][0x1e8] ;  /* 0x00007a0000047ab9 */ /* 0x000fc40000000a00 */
[----:B------:R-:W4:Y:S01]  /*102e0*/  S2R R0, SR_TID.X ;  /* 0x0000000000007919 */ /* 0x000f220000002100 */
[----:B------:R-:W-:Y:S01]  /*102f0*/  USHF.L.U32 UR7, UR4, 0x5, URZ ;  /* 0x0000000504077899 */ /* 0x000fe2000800063f */
[----:B------:R-:W-:Y:S01]  /*10300*/  IMAD R4, R4, c[0x0][0x1f0], RZ ;  /* 0x00007c0004047a24 */ /* 0x000fe200078e02ff */
[----:B------:R-:W-:Y:S02]  /*10310*/  UMOV UR6, 0x5 ;  /* 0x0000000500067882 */ /* 0x000fe40000000000 */
[----:B------:R-:W-:Y:S01]  /*10320*/  USHF.L.U64.HI UR5, UR4, UR6, UR5 ;  /* 0x0000000604057299 */ /* 0x000fe20008010205 */
[----:B------:R-:W-:Y:S01]  /*10330*/  IMAD R4, R19, c[0x0][0x1f4], R4 ;  /* 0x00007d0013047a24 */ /* 0x000fe200078e0204 */
[----:B----4-:R-:W-:-:S04]  /*10340*/  SHF.R.S32.HI R2, RZ, 0x1f, R0 ;  /* 0x0000001fff027819 */ /* 0x010fc80000011400 */
[----:B------:R-:W-:-:S04]  /*10350*/  LEA.HI R2, R2, R0, RZ, 0x3 ;  /* 0x0000000002027211 */ /* 0x000fc800078f18ff */
[----:B------:R-:W-:-:S05]  /*10360*/  LOP3.LUT R2, R2, 0xfffffff8, RZ, 0xc0, !PT ;  /* 0xfffffff802027812 */ /* 0x000fca00078ec0ff */
[----:B------:R-:W-:Y:S01]  /*10370*/  IMAD.IADD R2, R0, 0x1, -R2 ;  /* 0x0000000100027824 */ /* 0x000fe200078e0a02 */
[----:B------:R-:W-:-:S03]  /*10380*/  SHF.R.S32.HI R0, RZ, 0x1f, R18 ;  /* 0x0000001fff007819 */ /* 0x000fc60000011412 */
[----:B------:R-:W-:Y:S02]  /*10390*/  IMAD.SHL.U32 R2, R2, 0x8, RZ ;  /* 0x0000000802027824 */ /* 0x000fe400078e00ff */
[----:B------:R-:W-:-:S03]  /*103a0*/  IMAD R0, R0, c[0x0][0x1e0], RZ ;  /* 0x0000780000007a24 */ /* 0x000fc600078e02ff */
[----:B------:R-:W-:Y:S01]  /*103b0*/  SHF.R.S32.HI R3, RZ, 0x1f, R2 ;  /* 0x0000001fff037819 */ /* 0x000fe20000011402 */
[----:B------:R-:W-:-:S04]  /*103c0*/  IMAD R0, R18, c[0x0][0x1e4], R0 ;  /* 0x0000790012007a24 */ /* 0x000fc800078e0200 */
[----:B------:R-:W-:-:S04]  /*103d0*/  IMAD.WIDE.U32 R2, R18, c[0x0][0x1e0], R2 ;  /* 0x0000780012027a25 */ /* 0x000fc800078e0002 */
[----:B------:R-:W-:-:S04]  /*103e0*/  IMAD.IADD R3, R3, 0x1, R0 ;  /* 0x0000000103037824 */ /* 0x000fc800078e0200 */
[----:B------:R-:W-:-:S04]  /*103f0*/  IMAD.WIDE.U32 R2, R19, c[0x0][0x1f0], R2 ;  /* 0x00007c0013027a25 */ /* 0x000fc800078e0002 */
[----:B------:R-:W-:Y:S02]  /*10400*/  IMAD.IADD R3, R3, 0x1, R4 ;  /* 0x0000000103037824 */ /* 0x000fe400078e0204 */
[----:B--2---:R-:W-:Y:S02]  /*10410*/  IMAD R0, R7, c[0x0][0x1e8], RZ ;  /* 0x00007a0007007a24 */ /* 0x004fe400078e02ff */
[----:B------:R-:W-:-:S04]  /*10420*/  IMAD.WIDE.U32 R2, R6, c[0x0][0x1e8], R2 ;  /* 0x00007a0006027a25 */ /* 0x000fc800078e0002 */
[----:B------:R-:W-:Y:S01]  /*10430*/  IMAD R0, R6, c[0x0][0x1ec], R0 ;  /* 0x00007b0006007a24 */ /* 0x000fe200078e0200 */
[----:B------:R-:W-:-:S03]  /*10440*/  LEA R4, P0, R2, c[0x0][0x1d0], 0x1 ;  /* 0x0000740002047a11 */ /* 0x000fc600078008ff */
[----:B------:R-:W-:-:S05]  /*10450*/  IMAD.IADD R0, R3, 0x1, R0 ;  /* 0x0000000103007824 */ /* 0x000fca00078e0200 */
[----:B------:R-:W-:Y:S02]  /*10460*/  LEA.HI.X R5, R2, c[0x0][0x1d4], R0, 0x1, P0 ;  /* 0x0000750002057a11 */ /* 0x000fe400000f0c00 */
[----:B------:R-:W-:-:S03]  /*10470*/  IADD3 R2, P0, R4, UR7, RZ ;  /* 0x0000000704027c10 */ /* 0x000fc6000ff1e0ff */
[----:B-1----:R-:W-:Y:S01]  /*10480*/  STG.E.128 [R4.64], R20 ;  /* 0x0000001404007986 */ /* 0x002fe2000c101d10 */
[----:B------:R-:W-:Y:S02]  /*10490*/  IADD3.X R3, R5, UR5, RZ, P0, !PT ;  /* 0x0000000505037c10 */ /* 0x000fe400087fe4ff */
[----:B------:R-:W-:Y:S01]  /*104a0*/  IADD3 R8, P0, R2, UR7, RZ ;  /* 0x0000000702087c10 */ /* 0x000fe2000ff1e0ff */
[----:B------:R1:W-:Y:S03]  /*104b0*/  STG.E.128 [R4.64+0x80], R24 ;  /* 0x0000801804007986 */ /* 0x0003e6000c101d10 */
[----:B------:R-:W-:Y:S01]  /*104c0*/  IADD3.X R9, R3, UR5, RZ, P0, !PT ;  /* 0x0000000503097c10 */ /* 0x000fe200087fe4ff */
[----:B------:R-:W-:Y:S01]  /*104d0*/  STG.E.128 [R2.64], R28 ;  /* 0x0000001c02007986 */ /* 0x000fe2000c101d10 */
[----:B------:R-:W-:-:S03]  /*104e0*/  IADD3 R10, P0, R8, UR7, RZ ;  /* 0x00000007080a7c10 */ /* 0x000fc6000ff1e0ff */
[----:B------:R2:W-:Y:S01]  /*104f0*/  STG.E.128 [R2.64+0x80], R32 ;  /* 0x0000802002007986 */ /* 0x0005e2000c101d10 */
[----:B------:R-:W-:Y:S02]  /*10500*/  IADD3.X R11, R9, UR5, RZ, P0, !PT ;  /* 0x00000005090b7c10 */ /* 0x000fe400087fe4ff */
[----:B------:R-:W-:Y:S01]  /*10510*/  IADD3 R6, P0, R10, UR7, RZ ;  /* 0x000000070a067c10 */ /* 0x000fe2000ff1e0ff */
[----:B------:R-:W-:Y:S03]  /*10520*/  STG.E.128 [R8.64], R36 ;  /* 0x0000002408007986 */ /* 0x000fe6000c101d10 */
[----:B------:R-:W-:Y:S01]  /*10530*/  IADD3.X R7, R11, UR5, RZ, P0, !PT ;  /* 0x000000050b077c10 */ /* 0x000fe200087fe4ff */
[----:B------:R4:W-:Y:S04]  /*10540*/  STG.E.128 [R8.64+0x80], R40 ;  /* 0x0000802808007986 */ /* 0x0009e8000c101d10 */
[----:B------:R-:W-:Y:S04]  /*10550*/  STG.E.128 [R10.64], R44 ;  /* 0x0000002c0a007986 */ /* 0x000fe8000c101d10 */
[----:B------:R-:W-:Y:S04]  /*10560*/  STG.E.128 [R10.64+0x80], R52 ;  /* 0x000080340a007986 */ /* 0x000fe8000c101d10 */
[----:B------:R-:W-:Y:S04]  /*10570*/  STG.E.128 [R6.64], R56 ;  /* 0x0000003806007986 */ /* 0x000fe8000c101d10 */
[----:B------:R-:W-:Y:S01]  /*10580*/  STG.E.128 [R6.64+0x80], R68 ;  /* 0x0000804406007986 */ /* 0x000fe2000c101d10 */
[----:B-1----:R-:W-:-:S04]  /*10590*/  IADD3 R4, P0, R6, UR7, RZ ;  /* 0x0000000706047c10 */ /* 0x002fc8000ff1e0ff */
[----:B------:R-:W-:Y:S02]  /*105a0*/  IADD3.X R5, R7, UR5, RZ, P0, !PT ;  /* 0x0000000507057c10 */ /* 0x000fe400087fe4ff */
[----:B--2---:R-:W-:-:S03]  /*105b0*/  IADD3 R2, P0, R4, UR7, RZ ;  /* 0x0000000704027c10 */ /* 0x004fc6000ff1e0ff */
[----:B------:R-:W-:Y:S01]  /*105c0*/  STG.E.128 [R4.64], R80 ;  /* 0x0000005004007986 */ /* 0x000fe2000c101d10 */
[----:B------:R-:W-:-:S03]  /*105d0*/  IADD3.X R3, R5, UR5, RZ, P0, !PT ;  /* 0x0000000505037c10 */ /* 0x000fc600087fe4ff */
[----:B------:R-:W-:Y:S01]  /*105e0*/  STG.E.128 [R4.64+0x80], R64 ;  /* 0x0000804004007986 */ /* 0x000fe2000c101d10 */
[----:B----4-:R-:W-:-:S03]  /*105f0*/  IADD3 R8, P0, R2, UR7, RZ ;  /* 0x0000000702087c10 */ /* 0x010fc6000ff1e0ff */
[----:B------:R-:W-:Y:S01]  /*10600*/  STG.E.128 [R2.64], R76 ;  /* 0x0000004c02007986 */ /* 0x000fe2000c101d10 */
[----:B------:R-:W-:-:S03]  /*10610*/  IADD3.X R9, R3, UR5, RZ, P0, !PT ;  /* 0x0000000503097c10 */ /* 0x000fc600087fe4ff */
[----:B------:R-:W-:Y:S04]  /*10620*/  STG.E.128 [R2.64+0x80], R60 ;  /* 0x0000803c02007986 */ /* 0x000fe8000c101d10 */
[----:B------:R-:W-:Y:S04]  /*10630*/  STG.E.128 [R8.64], R72 ;  /* 0x0000004808007986 */ /* 0x000fe8000c101d10 */
[----:B------:R-:W-:Y:S01]  /*10640*/  STG.E.128 [R8.64+0x80], R48 ;  /* 0x0000803008007986 */ /* 0x000fe2000c101d10 */
[----:B------:R-:W-:Y:S05]  /*10650*/  EXIT ;  /* 0x000000000000794d */ /* 0x000fea0003800000 */
.L_x_0:
[----:B-12---:R-:W-:Y:S01]  /*10660*/  SHF.R.S32.HI R8, RZ, 0x1f, R161 ;  /* 0x0000001fff087819 */ /* 0x006fe200000114a1 */
[----:B------:R-:W1:Y:S01]  /*10670*/  LDC.U8 R11, c[0x0][0x329] ;  /* 0x0000ca40ff0b7b82 */ /* 0x000e620000000000 */
[----:B------:R-:W-:Y:S01]  /*10680*/  SHF.R.S32.HI R0, RZ, 0x1f, R23 ;  /* 0x0000001fff007819 */ /* 0x000fe20000011417 */
[----:B------:R-:W-:Y:S01]  /*10690*/  ULDC.64 UR4, c[0x0][0x1e8] ;  /* 0x00007a0000047ab9 */ /* 0x000fe20000000a00 */
[----:B------:R-:W-:Y:S01]  /*106a0*/  LEA.HI R8, R8, R161, RZ, 0x3 ;  /* 0x000000a108087211 */ /* 0x000fe200078f18ff */
[----:B------:R-:W-:Y:S01]  /*106b0*/  USHF.L.U32 UR6, UR4, 0x5, URZ ;  /* 0x0000000504067899 */ /* 0x000fe2000800063f */
[----:B------:R-:W-:Y:S01]  /*106c0*/  SHF.R.S32.HI R4, RZ, 0x1f, R24 ;  /* 0x0000001fff047819 */ /* 0x000fe20000011418 */
[----:B------:R-:W-:Y:S01]  /*106d0*/  IMAD R0, R0, c[0x0][0x1e0], RZ ;  /* 0x0000780000007a24 */ /* 0x000fe200078e02ff */
[----:B------:R-:W-:Y:S01]  /*106e0*/  LOP3.LUT R2, R8, 0x1ffffff8, RZ, 0xc0, !PT ;  /* 0x1ffffff808027812 */ /* 0x000fe200078ec0ff */
[----:B------:R-:W2:Y:S01]  /*106f0*/  LDC.U8 R10, c[0x0][0x328] ;  /* 0x0000ca00ff0a7b82 */ /* 0x000ea20000000000 */
[----:B------:R-:W-:Y:S01]  /*10700*/  SHF.R.S32.HI R8, RZ, 0x3, R8 ;  /* 0x00000003ff087819 */ /* 0x000fe20000011408 */
[----:B------:R-:W-:Y:S01]  /*10710*/  IMAD R0, R23, c[0x0][0x1e4], R0 ;  /* 0x0000790017007a24 */ /* 0x000fe200078e0200 */
[----:B------:R-:W-:Y:S01]  /*10720*/  UMOV UR7, 0x5 ;  /* 0x0000000500077882 */ /* 0x000fe20000000000 */
[C---:B------:R-:W-:Y:S01]  /*10730*/  IMAD.IADD R2, R161.reuse, 0x1, -R2 ;  /* 0x00000001a1027824 */ /* 0x040fe200078e0a02 */
[----:B------:R-:W-:Y:S01]  /*10740*/  SHF.R.S32.HI R9, RZ, 0x1f, R8 ;  /* 0x0000001fff097819 */ /* 0x000fe20000011408 */
[----:B------:R-:W-:Y:S01]  /*10750*/  USHF.L.U64.HI UR5, UR4, UR7, UR5 ;  /* 0x0000000704057299 */ /* 0x000fe20008010205 */
[----:B------:R-:W-:Y:S01]  /*10760*/  LOP3.LUT P6, RZ, R161, 0x7, RZ, 0xc0, !PT ;  /* 0x00000007a1ff7812 */ /* 0x000fe200078cc0ff */
[----:B------:R-:W-:Y:S01]  /*10770*/  IMAD.SHL.U32 R2, R2, 0x8, RZ ;  /* 0x0000000802027824 */ /* 0x000fe200078e00ff */
[----:B------:R-:W-:-:S02]  /*10780*/  IADD3 R18, -R163, c[0x0][0x214], RZ ;  /* 0x00008500a3127a10 */ /* 0x000fc40007ffe1ff */
[C---:B------:R-:W-:Y:S02]  /*10790*/  IADD3 R12, R8.reuse, 0x10, RZ ;  /* 0x00000010080c7810 */ /* 0x040fe40007ffe0ff */
[--C-:B------:R-:W-:Y:S02]  /*107a0*/  SHF.R.S32.HI R3, RZ, 0x1f, R2.reuse ;  /* 0x0000001fff037819 */ /* 0x100fe40000011402 */
[----:B------:R-:W-:Y:S02]  /*107b0*/  IADD3 R14, R8, 0x30, RZ ;  /* 0x00000030080e7810 */ /* 0x000fe40007ffe0ff */
[----:B-1----:R-:W-:Y:S01]  /*107c0*/  ISETP.NE.AND P0, PT, R11, RZ, PT ;  /* 0x000000ff0b00720c */ /* 0x002fe20003f05270 */
[----:B------:R-:W-:Y:S01]  /*107d0*/  IMAD.WIDE.U32 R2, R23, c[0x0][0x1e0], R2 ;  /* 0x0000780017027a25 */ /* 0x000fe200078e0002 */
[----:B------:R-:W-:-:S03]  /*107e0*/  ISETP.GE.OR P4, PT, R14, R18, P6 ;  /* 0x000000120e00720c */ /* 0x000fc60003786670 */
[----:B------:R-:W-:Y:S02]  /*107f0*/  IMAD.IADD R3, R0, 0x1, R3 ;  /* 0x0000000100037824 */ /* 0x000fe400078e0203 */
[----:B------:R-:W-:Y:S02]  /*10800*/  IMAD R0, R4, c[0x0][0x1f0], RZ ;  /* 0x00007c0004007a24 */ /* 0x000fe400078e02ff */
[----:B------:R-:W-:-:S04]  /*10810*/  IMAD.WIDE.U32 R2, R24, c[0x0][0x1f0], R2 ;  /* 0x00007c0018027a25 */ /* 0x000fc800078e0002 */
[----:B------:R-:W-:Y:S02]  /*10820*/  IMAD R0, R24, c[0x0][0x1f4], R0 ;  /* 0x00007d0018007a24 */ /* 0x000fe400078e0200 */
[----:B------:R-:W-:Y:S01]  /*10830*/  IMAD.WIDE R4, R13, 0x80, R8 ;  /* 0x000000800d047825 */ /* 0x000fe200078e0208 */
[----:B------:R-:W-:-:S03]  /*10840*/  IADD3 R13, R8, 0x20, RZ ;  /* 0x00000020080d7810 */ /* 0x000fc60007ffe0ff */
[----:B------:R-:W-:Y:S01]  /*10850*/  IMAD.IADD R3, R0, 0x1, R3 ;  /* 0x0000000100037824 */ /* 0x000fe200078e0203 */
[----:B------:R-:W-:Y:S01]  /*10860*/  ISETP.GE.OR P5, PT, R13, R18, P6 ;  /* 0x000000120d00720c */ /* 0x000fe200037a6670 */
[----:B------:R-:W-:Y:S02]  /*10870*/  IMAD R0, R5, c[0x0][0x1e8], RZ ;  /* 0x00007a0005007a24 */ /* 0x000fe400078e02ff */
[----:B------:R-:W-:Y:S02]  /*10880*/  @P0 IMAD.MOV.U32 R9, RZ, RZ, 0x1 ;  /* 0x00000001ff090424 */ /* 0x000fe400078e00ff */
[C---:B------:R-:W-:Y:S02]  /*10890*/  IMAD R0, R4.reuse, c[0x0][0x1ec], R0 ;  /* 0x00007b0004007a24 */ /* 0x040fe400078e0200 */
[----:B------:R-:W-:-:S04]  /*108a0*/  IMAD.WIDE.U32 R4, R4, c[0x0][0x1e8], R2 ;  /* 0x00007a0004047a25 */ /* 0x000fc800078e0002 */
[----:B------:R-:W-:Y:S01]  /*108b0*/  IMAD.IADD R0, R0, 0x1, R5 ;  /* 0x0000000100007824 */ /* 0x000fe200078e0205 */
[----:B------:R-:W-:Y:S01]  /*108c0*/  LEA R2, P1, R4, c[0x0][0x1d0], 0x1 ;  /* 0x0000740004027a11 */ /* 0x000fe200078208ff */
[----:B------:R-:W-:-:S03]  /*108d0*/  @P0 IMAD.MOV.U32 R5, RZ, RZ, c[0x0][0x210] ;  /* 0x00008400ff050624 */ /* 0x000fc600078e00ff */
[----:B------:R-:W-:Y:S01]  /*108e0*/  LEA.HI.X R3, R4, c[0x0][0x1d4], R0, 0x1, P1 ;  /* 0x0000750004037a11 */ /* 0x000fe200008f0c00 */
[----:B------:R-:W-:Y:S01]  /*108f0*/  @!P0 IMAD.MOV.U32 R4, RZ, RZ, c[0x0][0x214] ;  /* 0x00008500ff048624 */ /* 0x000fe200078e00ff */
[----:B--2---:R-:W-:Y:S01]  /*10900*/  @!P0 ISETP.NE.AND P1, PT, R10, RZ, PT ;  /* 0x000000ff0a00820c */ /* 0x004fe20003f25270 */
[----:B------:R-:W-:Y:S01]  /*10910*/  @P0 IMAD R0, R5, c[0x0][0x214], RZ ;  /* 0x0000850005000a24 */ /* 0x000fe200078e02ff */
[----:B------:R-:W-:Y:S01]  /*10920*/  IADD3 R6, P2, R2, UR6, RZ ;  /* 0x0000000602067c10 */ /* 0x000fe2000ff5e0ff */
[----:B------:R-:W-:Y:S01]  /*10930*/  STG.E.128 [R2.64], RZ ;  /* 0x000000ff02007986 */ /* 0x000fe2000c101d10 */
[----:B------:R-:W-:Y:S02]  /*10940*/  @!P0 SEL R0, R4, c[0x0][0x234], !P1 ;  /* 0x00008d0004008a07 */ /* 0x000fe40004800000 */
[----:B------:R-:W-:Y:S01]  /*10950*/  IADD3.X R7, R3, UR5, RZ, P2, !PT ;  /* 0x0000000503077c10 */ /* 0x000fe200097fe4ff */
[----:B------:R1:W-:Y:S01]  /*10960*/  STG.E.128 [R2.64+0x80], RZ ;  /* 0x000080ff02007986 */ /* 0x0003e2000c101d10 */
[----:B------:R-:W-:Y:S01]  /*10970*/  IADD3 R4, P2, R6, UR6, RZ ;  /* 0x0000000606047c10 */ /* 0x000fe2000ff5e0ff */
[----:B------:R-:W-:Y:S01]  /*10980*/  @!P0 IMAD R9, R0, c[0x0][0x1c0], RZ ;  /* 0x0000700000098a24 */ /* 0x000fe200078e02ff */
[----:B------:R-:W-:Y:S01]  /*10990*/  ISETP.NE.AND P1, PT, R10, RZ, PT ;  /* 0x000000ff0a00720c */ /* 0x000fe20003f25270 */
[----:B------:R-:W-:Y:S01]  /*109a0*/  STG.E.128 [R6.64], RZ ;  /* 0x000000ff06007986 */ /* 0x000fe2000c101d10 */
[----:B------:R-:W-:-:S02]  /*109b0*/  IADD3.X R5, R7, UR5, RZ, P2, !PT ;  /* 0x0000000507057c10 */ /* 0x000fc400097fe4ff */
[----:B------:R-:W-:Y:S01]  /*109c0*/  ISETP.EQ.AND P1, PT, R11, RZ, P1 ;  /* 0x000000ff0b00720c */ /* 0x000fe20000f22270 */
[----:B------:R2:W-:Y:S01]  /*109d0*/  STG.E.128 [R6.64+0x80], RZ ;  /* 0x000080ff06007986 */ /* 0x0005e2000c101d10 */
[----:B------:R-:W-:-:S03]  /*109e0*/  IMAD R11, R23, c[0x0][0x214], RZ ;  /* 0x00008500170b7a24 */ /* 0x000fc600078e02ff */
[----:B------:R-:W-:Y:S04]  /*109f0*/  STG.E.128 [R4.64], RZ ;  /* 0x000000ff04007986 */ /* 0x000fe8000c101d10 */
[----:B------:R4:W-:Y:S01]  /*10a00*/  STG.E.128 [R4.64+0x80], RZ ;  /* 0x000080ff04007986 */ /* 0x0009e2000c101d10 */
[----:B-1----:R-:W-:-:S04]  /*10a10*/  IADD3 R2, P2, R4, UR6, RZ ;  /* 0x0000000604027c10 */ /* 0x002fc8000ff5e0ff */
[----:B------:R-:W-:Y:S01]  /*10a20*/  IADD3.X R3, R5, UR5, RZ, P2, !PT ;  /* 0x0000000505037c10 */ /* 0x000fe200097fe4ff */
[----:B--2---:R-:W-:-:S04]  /*10a30*/  IMAD R6, R23, R9, RZ ;  /* 0x0000000917067224 */ /* 0x004fc800078e02ff */
[----:B------:R-:W-:Y:S01]  /*10a40*/  STG.E.128 [R2.64], RZ ;  /* 0x000000ff02007986 */ /* 0x000fe2000c101d10 */
[----:B------:R-:W-:Y:S01]  /*10a50*/  @P0 IMAD.MOV.U32 R9, RZ, RZ, c[0x0][0x210] ;  /* 0x00008400ff090624 */ /* 0x000fe200078e00ff */
[----:B------:R-:W-:Y:S01]  /*10a60*/  SHF.R.S32.HI R7, RZ, 0x1f, R11 ;  /* 0x0000001fff077819 */ /* 0x000fe2000001140b */
[----:B------:R-:W-:Y:S01]  /*10a70*/  @!P0 IMAD.MOV.U32 R9, RZ, RZ, 0x1 ;  /* 0x00000001ff098424 */ /* 0x000fe200078e00ff */
[----:B------:R-:W-:Y:S01]  /*10a80*/  SEL R6, R6, RZ, !P1 ;  /* 0x000000ff06067207 */ /* 0x000fe20004800000 */
[----:B------:R1:W-:Y:S01]  /*10a90*/  STG.E.128 [R2.64+0x80], RZ ;  /* 0x000080ff02007986 */ /* 0x0003e2000c101d10 */
[----:B------:R-:W-:Y:S02]  /*10aa0*/  SEL R11, R11, RZ, P1 ;  /* 0x000000ff0b0b7207 */ /* 0x000fe40000800000 */
[----:B----4-:R-:W-:Y:S01]  /*10ab0*/  IADD3 R4, P2, R2, UR6, RZ ;  /* 0x0000000602047c10 */ /* 0x010fe2000ff5e0ff */
[----:B------:R-:W-:Y:S02]  /*10ac0*/  IMAD R6, R24, R0, R6 ;  /* 0x0000000018067224 */ /* 0x000fe400078e0206 */
[----:B------:R-:W-:Y:S01]  /*10ad0*/  IMAD R0, R163, R9, RZ ;  /* 0x00000009a3007224 */ /* 0x000fe200078e02ff */
[----:B------:R-:W-:-:S02]  /*10ae0*/  IADD3.X R5, R3, UR5, RZ, P2, !PT ;  /* 0x0000000503057c10 */ /* 0x000fc400097fe4ff */
[----:B------:R-:W-:Y:S02]  /*10af0*/  ISETP.GE.OR P2, PT, R8, R18, P6 ;  /* 0x000000120800720c */ /* 0x000fe40003746670 */
[----:B------:R-:W-:Y:S01]  /*10b00*/  SHF.R.S32.HI R10, RZ, 0x1f, R0 ;  /* 0x0000001fff0a7819 */ /* 0x000fe20000011400 */
[----:B------:R-:W-:Y:S04]  /*10b10*/  STG.E.128 [R4.64], RZ ;  /* 0x000000ff04007986 */ /* 0x000fe8000c101d10 */
[----:B------:R2:W-:Y:S01]  /*10b20*/  STG.E.128 [R4.64+0x80], RZ ;  /* 0x000080ff04007986 */ /* 0x0005e2000c101d10 */
[----:B-1----:R-:W-:-:S04]  /*10b30*/  IADD3 R2, P0, R4, UR6, RZ ;  /* 0x0000000604027c10 */ /* 0x002fc8000ff1e0ff */
[----:B------:R-:W-:-:S05]  /*10b40*/  IADD3.X R3, R5, UR5, RZ, P0, !PT ;  /* 0x0000000505037c10 */ /* 0x000fca00087fe4ff */
[----:B------:R-:W-:Y:S04]  /*10b50*/  STG.E.128 [R2.64], RZ ;  /* 0x000000ff02007986 */ /* 0x000fe8000c101d10 */
[----:B------:R1:W-:Y:S01]  /*10b60*/  STG.E.128 [R2.64+0x80], RZ ;  /* 0x000080ff02007986 */ /* 0x0003e2000c101d10 */
[----:B--2---:R-:W-:Y:S02]  /*10b70*/  SEL R4, R7, RZ, P1 ;  /* 0x000000ff07047207 */ /* 0x004fe40000800000 */
[--C-:B------:R-:W-:Y:S02]  /*10b80*/  IADD3 R11, P1, P0, R0, R11, R6.reuse ;  /* 0x0000000b000b7210 */ /* 0x100fe4000783e006 */
[----:B------:R-:W-:-:S04]  /*10b90*/  SHF.R.S32.HI R0, RZ, 0x1f, R6 ;  /* 0x0000001fff007819 */ /* 0x000fc80000011406 */
[----:B------:R-:W-:Y:S01]  /*10ba0*/  IADD3.X R10, R10, R4, R0, P1, P0 ;  /* 0x000000040a0a7210 */ /* 0x000fe20000fe0400 */
[----:B------:R-:W-:Y:S01]  /*10bb0*/  @!P2 IMAD R0, R8, R9, RZ ;  /* 0x000000090800a224 */ /* 0x000fe200078e02ff */
[----:B------:R-:W-:-:S04]  /*10bc0*/  ISETP.GE.OR P1, PT, R12, R18, P6 ;  /* 0x000000120c00720c */ /* 0x000fc80003726670 */
[----:B------:R-:W-:-:S04]  /*10bd0*/  @!P2 IADD3 R7, P0, R0, R11, RZ ;  /* 0x0000000b0007a210 */ /* 0x000fc80007f1e0ff */
[----:B------:R-:W-:Y:S02]  /*10be0*/  @!P2 LEA.HI.X.SX32 R0, R0, R10, 0x1, P0 ;  /* 0x0000000a0000a211 */ /* 0x000fe400000f0eff */
[C---:B------:R-:W-:Y:S02]  /*10bf0*/  @!P2 LEA R6, P0, R7.reuse, c[0x0][0x200], 0x2 ;  /* 0x000080000706aa11 */ /* 0x040fe400078010ff */
[----:B-1----:R-:W-:Y:S02]  /*10c00*/  IADD3 R2, P3, R2, UR6, RZ ;  /* 0x0000000602027c10 */ /* 0x002fe4000ff7e0ff */
[----:B------:R-:W-:Y:S01]  /*10c10*/  @!P2 LEA.HI.X R7, R7, c[0x0][0x204], R0, 0x2, P0 ;  /* 0x000081000707aa11 */ /* 0x000fe200000f1400 */
[----:B------:R-:W-:Y:S01]  /*10c20*/  @!P1 IMAD R0, R12, R9, RZ ;  /* 0x000000090c009224 */ /* 0x000fe200078e02ff */
[----:B------:R-:W-:Y:S02]  /*10c30*/  IADD3.X R3, R3, UR5, RZ, P3, !PT ;  /* 0x0000000503037c10 */ /* 0x000fe40009ffe4ff */
[----:B------:R-:W-:-:S03]  /*10c40*/  IADD3 R4, P3, R2, UR6, RZ ;  /* 0x0000000602047c10 */ /* 0x000fc6000ff7e0ff */
[----:B------:R-:W-:Y:S01]  /*10c50*/  STG.E.128 [R2.64], RZ ;  /* 0x000000ff02007986 */ /* 0x000fe2000c101d10 */
[----:B------:R-:W-:-:S03]  /*10c60*/  IADD3.X R5, R3, UR5, RZ, P3, !PT ;  /* 0x0000000503057c10 */ /* 0x000fc60009ffe4ff */
[----:B------:R1:W-:Y:S04]  /*10c70*/  STG.E.128 [R2.64+0x80], RZ ;  /* 0x000080ff02007986 */ /* 0x0003e8000c101d10 */
[----:B------:R-:W-:Y:S04]  /*10c80*/  STG.E.128 [R4.64], RZ ;  /* 0x000000ff04007986 */ /* 0x000fe8000c101d10 */
[----:B------:R2:W-:Y:S01]  /*10c90*/  STG.E.128 [R4.64+0x80], RZ ;  /* 0x000080ff04007986 */ /* 0x0005e2000c101d10 */
[----:B-1----:R-:W-:Y:S01]  /*10ca0*/  @!P2 IMAD.MOV.U32 R2, RZ, RZ, 0x7f800000 ;  /* 0x7f800000ff02a424 */ /* 0x002fe200078e00ff */
[----:B------:R-:W-:-:S04]  /*10cb0*/  @!P1 IADD3 R3, P0, R0, R11, RZ ;  /* 0x0000000b00039210 */ /* 0x000fc80007f1e0ff */
[----:B------:R1:W-:Y:S01]  /*10cc0*/  @!P2 STG.E [R6.64], R2 ;  /* 0x000000020600a986 */ /* 0x0003e2000c101910 */
[-C--:B--2---:R-:W-:Y:S02]  /*10cd0*/  @!P5 IMAD R4, R13, R9.reuse, RZ ;  /* 0x000000090d04d224 */ /* 0x084fe400078e02ff */
[----:B------:R-:W-:Y:S01]  /*10ce0*/  @!P4 IMAD R5, R14, R9, RZ ;  /* 0x000000090e05c224 */ /* 0x000fe200078e02ff */
[----:B-1----:R-:W-:Y:S02]  /*10cf0*/  IADD3 R7, R8, 0x40, RZ ;  /* 0x0000004008077810 */ /* 0x002fe40007ffe0ff */
[----:B------:R-:W-:Y:S02]  /*10d00*/  @!P1 LEA.HI.X.SX32 R6, R0, R10, 0x1, P0 ;  /* 0x0000000a00069211 */ /* 0x000fe400000f0eff */
[----:B------:R-:W-:Y:S02]  /*10d10*/  @!P1 LEA R2, P2, R3, c[0x0][0x200], 0x2 ;  /* 0x0000800003029a11 */ /* 0x000fe400078410ff */
[----:B------:R-:W-:-:S02]  /*10d20*/  @!P5 IADD3 R0, P0, R4, R11, RZ ;  /* 0x0000000b0400d210 */ /* 0x000fc40007f1e0ff */
[----:B------:R-:W-:Y:S02]  /*10d30*/  ISETP.GE.OR P3, PT, R7, R18, P6 ;  /* 0x000000120700720c */ /* 0x000fe40003766670 */
[----:B------:R-:W-:Y:S02]  /*10d40*/  @!P1 LEA.HI.X R3, R3, c[0x0][0x204], R6, 0x2, P2 ;  /* 0x0000810003039a11 */ /* 0x000fe400010f1406 */
[----:B------:R-:W-:Y:S02]  /*10d50*/  @!P5 LEA.HI.X.SX32 R12, R4, R10, 0x1, P0 ;  /* 0x0000000a040cd211 */ /* 0x000fe400000f0eff */
[----:B------:R-:W-:Y:S02]  /*10d60*/  @!P5 LEA R16, P2, R0, c[0x0][0x200], 0x2 ;  /* 0x000080000010da11 */ /* 0x000fe400078410ff */
[----:B------:R-:W-:Y:S02]  /*10d70*/  IADD3 R6, R8, 0x50, RZ ;  /* 0x0000005008067810 */ /* 0x000fe40007ffe0ff */
[----:B------:R-:W-:-:S02]  /*10d80*/  @!P4 IADD3 R4, P0, R5, R11, RZ ;  /* 0x0000000b0504c210 */ /* 0x000fc40007f1e0ff */
[----:B------:R-:W-:Y:S01]  /*10d90*/  @!P5 LEA.HI.X R17, R0, c[0x0][0x204], R12, 0x2, P2 ;  /* 0x000081000011da11 */ /* 0x000fe200010f140c */
[----:B------:R-:W-:Y:S01]  /*10da0*/  @!P1 IMAD.MOV.U32 R0, RZ, RZ, 0x7f800000 ;  /* 0x7f800000ff009424 */ /* 0x000fe200078e00ff */
[----:B------:R-:W-:Y:S02]  /*10db0*/  ISETP.GE.OR P2, PT, R6, R18, P6 ;  /* 0x000000120600720c */ /* 0x000fe40003746670 */
[----:B------:R-:W-:Y:S01]  /*10dc0*/  @!P4 LEA.HI.X.SX32 R13, R5, R10, 0x1, P0 ;  /* 0x0000000a050dc211 */ /* 0x000fe200000f0eff */
[----:B------:R-:W-:Y:S01]  /*10dd0*/  @!P3 IMAD R5, R7, R9, RZ ;  /* 0x000000090705b224 */ /* 0x000fe200078e02ff */
[----:B------:R-:W-:Y:S01]  /*10de0*/  @!P4 LEA R14, P0, R4, c[0x0][0x200], 0x2 ;  /* 0x00008000040eca11 */ /* 0x000fe200078010ff */
[----:B------:R1:W-:Y:S01]  /*10df0*/  @!P1 STG.E [R2.64], R0 ;  /* 0x0000000002009986 */ /* 0x0003e2000c101910 */
[----:B------:R-:W-:Y:S02]  /*10e00*/  IADD3 R12, R8, 0x60, RZ ;  /* 0x00000060080c7810 */ /* 0x000fe40007ffe0ff */
[----:B------:R-:W-:Y:S01]  /*10e10*/  @!P4 LEA.HI.X R15, R4, c[0x0][0x204], R13, 0x2, P0 ;  /* 0x00008100040fca11 */ /* 0x000fe200000f140d */
[----:B------:R-:W-:Y:S01]  /*10e20*/  @!P3 IMAD.MOV.U32 R13, RZ, RZ, 0x7f800000 ;  /* 0x7f800000ff0db424 */ /* 0x000fe200078e00ff */
[----:B------:R-:W-:-:S02]  /*10e30*/  ISETP.GE.OR P1, PT, R12, R18, P6 ;  /* 0x000000120c00720c */ /* 0x000fc40003726670 */
[----:B-1----:R-:W-:Y:S01]  /*10e40*/  @!P3 IADD3 R0, P0, R5, R11, RZ ;  /* 0x0000000b0500b210 */ /* 0x002fe20007f1e0ff */
[----:B------:R-:W-:-:S10]  /*10e50*/  @!P2 IMAD R2, R6, R9, RZ ;  /* 0x000000090602a224 */ /* 0x000fd400078e02ff */
[----:B------:R-:W-:Y:S01]  /*10e60*/  @!P1 IMAD R3, R12, R9, RZ ;  /* 0x000000090c039224 */ /* 0x000fe200078e02ff */
[----:B------:R-:W-:Y:S01]  /*10e70*/  @!P3 LEA.HI.X.SX32 R5, R5, R10, 0x1, P0 ;  /* 0x0000000a0505b211 */ /* 0x000fe200000f0eff */
[----:B------:R-:W-:Y:S01]  /*10e80*/  @!P5 IMAD.MOV.U32 R12, RZ, RZ, 0x7f800000 ;  /* 0x7f800000ff0cd424 */ /* 0x000fe200078e00ff */
[----:B------:R-:W-:-:S04]  /*10e90*/  @!P3 LEA R6, P0, R0, c[0x0][0x200], 0x2 ;  /* 0x000080000006ba11 */ /* 0x000fc800078010ff */
[----:B------:R-:W-:Y:S01]  /*10ea0*/  @!P3 LEA.HI.X R7, R0, c[0x0][0x204], R5, 0x2, P0 ;  /* 0x000081000007ba11 */ /* 0x000fe200000f1405 */
[----:B------:R1:W-:Y:S01]  /*10eb0*/  @!P5 STG.E [R16.64], R12 ;  /* 0x0000000c1000d986 */ /* 0x0003e2000c101910 */
[----:B------:R-:W-:-:S04]  /*10ec0*/  @!P2 IADD3 R0, P0, R2, R11, RZ ;  /* 0x0000000b0200a210 */ /* 0x000fc80007f1e0ff */
[----:B------:R-:W-:Y:S02]  /*10ed0*/  @!P2 LEA.HI.X.SX32 R2, R2, R10, 0x1, P0 ;  /* 0x0000000a0202a211 */ /* 0x000fe400000f0eff */
[----:B------:R-:W-:-:S04]  /*10ee0*/  @!P2 LEA R4, P0, R0, c[0x0][0x200], 0x2 ;  /* 0x000080000004aa11 */ /* 0x000fc800078010ff */
[----:B------:R-:W-:Y:S02]  /*10ef0*/  @!P2 LEA.HI.X R5, R0, c[0x0][0x204], R2, 0x2, P0 ;  /* 0x000081000005aa11 */ /* 0x000fe400000f1402 */
[----:B------:R-:W-:-:S04]  /*10f00*/  @!P1 IADD3 R0, P0, R3, R11, RZ ;  /* 0x0000000b03009210 */ /* 0x000fc80007f1e0ff */
[----:B------:R-:W-:Y:S02]  /*10f10*/  @!P1 LEA.HI.X.SX32 R3, R3, R10, 0x1, P0 ;  /* 0x0000000a03039211 */ /* 0x000fe400000f0eff */
[----:B------:R-:W-:-:S04]  /*10f20*/  @!P1 LEA R2, P0, R0, c[0x0][0x200], 0x2 ;  /* 0x0000800000029a11 */ /* 0x000fc800078010ff */
[----:B------:R-:W-:Y:S01]  /*10f30*/  @!P1 LEA.HI.X R3, R0, c[0x0][0x204], R3, 0x2, P0 ;  /* 0x0000810000039a11 */ /* 0x000fe200000f1403 */
[----:B------:R-:W-:Y:S02]  /*10f40*/  @!P4 IMAD.MOV.U32 R0, RZ, RZ, 0x7f800000 ;  /* 0x7f800000ff00c424 */ /* 0x000fe400078e00ff */
[----:B-1----:R-:W-:-:S03]  /*10f50*/  @!P2 IMAD.MOV.U32 R12, RZ, RZ, 0x7f800000 ;  /* 0x7f800000ff0ca424 */ /* 0x002fc600078e00ff */
[----:B------:R1:W-:Y:S04]  /*10f60*/  @!P4 STG.E [R14.64], R0 ;  /* 0x000000000e00c986 */ /* 0x0003e8000c101910 */
[----:B------:R-:W-:Y:S04]  /*10f70*/  @!P3 STG.E [R6.64], R13 ;  /* 0x0000000d0600b986 */ /* 0x000fe8000c101910 */
[----:B------:R-:W-:Y:S01]  /*10f80*/  @!P2 STG.E [R4.64], R12 ;  /* 0x0000000c0400a986 */ /* 0x000fe2000c101910 */
[----:B-1----:R-:W-:-:S05]  /*10f90*/  @!P1 IMAD.MOV.U32 R0, RZ, RZ, 0x7f800000 ;  /* 0x7f800000ff009424 */ /* 0x002fca00078e00ff */
[----:B------:R1:W-:Y:S02]  /*10fa0*/  @!P1 STG.E [R2.64], R0 ;  /* 0x0000000002009986 */ /* 0x0003e4000c101910 */
[----:B-1----:R-:W-:-:S04]  /*10fb0*/  IADD3 R0, R8, 0x70, RZ ;  /* 0x0000007008007810 */ /* 0x002fc80007ffe0ff */
[----:B------:R-:W-:-:S13]  /*10fc0*/  ISETP.GE.OR P6, PT, R0, R18, P6 ;  /* 0x000000120000720c */ /* 0x000fda00037c6670 */
[----:B------:R-:W-:Y:S05]  /*10fd0*/  @P6 EXIT ;  /* 0x000000000000694d */ /* 0x000fea0003800000 */
[----:B------:R-:W-:-:S05]  /*10fe0*/  IMAD R0, R0, R9, RZ ;  /* 0x0000000900007224 */ /* 0x000fca00078e02ff */
[----:B------:R-:W-:-:S04]  /*10ff0*/  IADD3 R3, P0, R0, R11, RZ ;  /* 0x0000000b00037210 */ /* 0x000fc80007f1e0ff */
[----:B------:R-:W-:Y:S02]  /*11000*/  LEA.HI.X.SX32 R0, R0, R10, 0x1, P0 ;  /* 0x0000000a00007211 */ /* 0x000fe400000f0eff */
[----:B------:R-:W-:-:S04]  /*11010*/  LEA R2, P0, R3, c[0x0][0x200], 0x2 ;  /* 0x0000800003027a11 */ /* 0x000fc800078010ff */
[----:B------:R-:W-:Y:S01]  /*11020*/  LEA.HI.X R3, R3, c[0x0][0x204], R0, 0x2, P0 ;  /* 0x0000810003037a11 */ /* 0x000fe200000f1400 */
[----:B------:R-:W-:-:S05]  /*11030*/  IMAD.MOV.U32 R0, RZ, RZ, 0x7f800000 ;  /* 0x7f800000ff007424 */ /* 0x000fca00078e00ff */
[----:B------:R-:W-:Y:S01]  /*11040*/  STG.E [R2.64], R0 ;  /* 0x0000000002007986 */ /* 0x000fe2000c101910 */
[----:B------:R-:W-:Y:S05]  /*11050*/  EXIT ;  /* 0x000000000000794d */ /* 0x000fea0003800000 */
.L_x_11:
[----:B------:R-:W-:-:S00]  /*11060*/  BRA `(.L_x_11) ;  /* 0xfffffff000007947 */ /* 0x000fc0000383ffff */
[----:B------:R-:W-:-:S00]  /*11070*/  NOP ;  /* 0x0000000000007918 */ /* 0x000fc00000000000 */
        /* <DEDUP_REMOVED lines=8> */
.L_x_1392:


//--------------------- .text._ZN5flash16flash_fwd_kernelI23Flash_fwd_kernel_traitsILi128ELi128ELi64ELi4ELb0ELb0EN7cutlass10bfloat16_tE19Flash_kernel_traitsILi128ELi128ELi64ELi4ES3_EELb0ELb1ELb0ELb0ELb1ELb1ELb1ELb0EEEvNS_16Flash_fwd_paramsE --------------------------
	.section	.text._ZN5flash16flash_fwd_kernelI23Flash_fwd_kernel_traitsILi128ELi128ELi64ELi4ELb0ELb0EN7cutlass10bfloat16_tE19Flash_kernel_traitsILi128ELi128ELi64ELi4ES3_EELb0ELb1ELb0ELb0ELb1ELb1ELb1ELb0EEEvNS_16Flash_fwd_paramsE,"ax",@progbits
	.sectioninfo	@"SHI_REGISTERS=255"
	.align	128
        .global         _ZN5flash16flash_fwd_kernelI23Flash_fwd_kernel_traitsILi128ELi128ELi64ELi4ELb0ELb0EN7cutlass10bfloat16_tE19Flash_kernel_traitsILi128ELi128ELi64ELi4ES3_EELb0ELb1ELb0ELb0ELb1ELb1ELb1ELb0EEEvNS_16Flash_fwd_paramsE
        .type           _ZN5flash16flash_fwd_kernelI23Flash_fwd_kernel_traitsILi128ELi128ELi64ELi4ELb0ELb0EN7cutlass10bfloat16_tE19Flash_kernel_traitsILi128ELi128ELi64ELi4ES3_EELb0ELb1ELb0ELb0ELb1ELb1ELb1ELb0EEEvNS_16Flash_fwd_paramsE,@function
        .size           _ZN5flash16flash_fwd_kernelI23Flash_fwd_kernel_traitsILi128ELi128ELi64ELi4ELb0ELb0EN7cutlass10bfloat16_tE19Flash_kernel_traitsILi128ELi128ELi64ELi4ES3_EELb0ELb1ELb0ELb0ELb1ELb1ELb1ELb0EEEvNS_16Flash_fwd_paramsE,(.L_x_1393 - _ZN5flash16flash_fwd_kernelI23Flash_fwd_kernel_traitsILi128ELi128ELi64ELi4ELb0ELb0EN7cutlass10bfloat16_tE19Flash_kernel_traitsILi128ELi128ELi64ELi4ES3_EELb0ELb1ELb0ELb0ELb1ELb1ELb1ELb0EEEvNS_16Flash_fwd_paramsE)
        .other          _ZN5flash16flash_fwd_kernelI23Flash_fwd_kernel_traitsILi128ELi128ELi64ELi4ELb0ELb0EN7cutlass10bfloat16_tE19Flash_kernel_traitsILi128ELi128ELi64ELi4ES3_EELb0ELb1ELb0ELb0ELb1ELb1ELb1ELb0EEEvNS_16Flash_fwd_paramsE,@"STO_CUDA_ENTRY STV_DEFAULT"
_ZN5flash16flash_fwd_kernelI23Flash_fwd_kernel_traitsILi128ELi128ELi64ELi4ELb0ELb0EN7cutlass10bfloat16_tE19Flash_kernel_traitsILi128ELi128ELi64ELi4ES3_EELb0ELb1ELb0ELb0ELb1ELb1ELb1ELb0EEEvNS_16Flash_fwd_paramsE:
.text._ZN5flash16flash_fwd_kernelI23Flash_fwd_kernel_traitsILi128ELi128ELi64ELi4ELb0ELb0EN7cutlass10bfloat16_tE19Flash_kernel_traitsILi128ELi128ELi64ELi4ES3_EELb0ELb1ELb0ELb0ELb1ELb1ELb1ELb0EEEvNS_16Flash_fwd_paramsE:
        /* <DEDUP_REMOVED lines=37> */
[----:B------:R-:W-:-:S13]  /*0250*/  ISETP.GE.AND P0, PT, R208, 0x1, PT ;  /* 0x00000001d000780c */ /* 0x000fda0003f06270 */
        /* <DEDUP_REMOVED lines=29> */
[C---:B------:R-:W-:Y:S01]  /*0430*/  SHF.L.U32 R3, R4.reuse, 0x6, RZ ;  /* 0x0000000604037819 */ /* 0x040fe200000006ff */
[----:B------:R-:W-:Y:S01]  /*0440*/  IMAD.IADD R0, R159, 0x1, -R11 ;  /* 0x000000019f007824 */ /* 0x000fe200078e0a0b */
[----:B------:R-:W-:Y:S01]  /*0450*/  IADD3 R8, P0, R4, R9, RZ ;  /* 0x0000000904087210 */ /* 0x000fe20007f1e0ff */
[----:B------:R-:W-:Y:S01]  /*0460*/  IMAD.SHL.U32 R2, R68, 0x8, RZ ;  /* 0x0000000844027824 */ /* 0x000fe200078e00ff */
[----:B------:R-:W-:Y:S01]  /*0470*/  LOP3.LUT R3, R3, 0x1c0, RZ, 0xc0, !PT ;  /* 0x000001c003037812 */ /* 0x000fe200078ec0ff */
[----:B------:R-:W-:Y:S01]  /*0480*/  IMAD.WIDE R26, R13, 0x80, R4 ;  /* 0x000000800d1a7825 */ /* 0x000fe200078e0204 */
[----:B------:R-:W-:Y:S01]  /*0490*/  SHF.R.S32.HI R4, RZ, 0x1f, R0 ;  /* 0x0000001fff047819 */ /* 0x000fe20000011400 */
[----:B------:R-:W-:Y:S01]  /*04a0*/  USHF.L.U32 UR11, UR8, 0x5, URZ ;  /* 0x00000005080b7899 */ /* 0x000fe2000800063f */
[----:B------:R-:W-:Y:S01]  /*04b0*/  SHF.R.U32.HI R11, RZ, 0x3, R3 ;  /* 0x00000003ff0b7819 */ /* 0x000fe20000011603 */
[----:B------:R-:W-:Y:S01]  /*04c0*/  UMOV UR10, 0x5 ;  /* 0x00000005000a7882 */ /* 0x000fe20000000000 */
[----:B------:R-:W-:Y:S01]  /*04d0*/  LOP3.LUT R3, R3, 0x38, R2, 0xf8, !PT ;  /* 0x0000003803037812 */ /* 0x000fe200078ef802 */
[----:B------:R-:W-:Y:S01]  /*04e0*/  USHF.L.U64.HI UR9, UR8, UR10, UR9 ;  /* 0x0000000a08097299 */ /* 0x000fe20008010209 */
[----:B------:R-:W-:Y:S01]  /*04f0*/  LEA.HI R16, R4, R0, RZ, 0x3 ;  /* 0x0000000004107211 */ /* 0x000fe200078f18ff */
[----:B------:R-:W-:Y:S01]  /*0500*/  USHF.L.U32 UR8, UR6, 0x5, URZ ;  /* 0x0000000506087899 */ /* 0x000fe2000800063f */
[----:B-1----:R-:W-:Y:S01]  /*0510*/  IADD3 R6, R6, 0xffffffe, RZ ;  /* 0x0ffffffe06067810 */ /* 0x002fe20007ffe0ff */
[----:B------:R-:W-:Y:S01]  /*0520*/  USHF.L.U64.HI UR6, UR6, UR10, UR7 ;  /* 0x0000000a06067299 */ /* 0x000fe20008010207 */
[----:B------:R-:W-:Y:S01]  /*0530*/  SHF.R.S32.HI R10, RZ, 0x4, R12 ;  /* 0x00000004ff0a7819 */ /* 0x000fe2000001140c */
[----:B------:R-:W-:Y:S01]  /*0540*/  USHF.L.U32 UR7, UR4, 0x5, URZ ;  /* 0x0000000504077899 */ /* 0x000fe2000800063f */
[----:B------:R-:W1:Y:S01]  /*0550*/  F2I.FTZ.U32.TRUNC.NTZ R7, R6 ;  /* 0x0000000600077305 */ /* 0x000e62000021f000 */
[----:B------:R-:W-:Y:S01]  /*0560*/  LOP3.LUT R11, R3, R11, RZ, 0x3c, !PT ;  /* 0x0000000b030b7212 */ /* 0x000fe200078e3cff */
[----:B------:R-:W-:Y:S01]  /*0570*/  USHF.L.U64.HI UR4, UR4, UR10, UR5 ;  /* 0x0000000a04047299 */ /* 0x000fe20008010205 */
[----:B------:R-:W-:Y:S01]  /*0580*/  LOP3.LUT R4, R16, 0xfffffff8, RZ, 0xc0, !PT ;  /* 0xfffffff810047812 */ /* 0x000fe200078ec0ff */
[----:B------:R-:W-:Y:S01]  /*0590*/  STL.64 [R1+0x48], R26 ;  /* 0x0000481a01007387 */ /* 0x000fe20000100a00 */
[----:B------:R-:W-:-:S02]  /*05a0*/  LEA.HI R3, R12, R10, RZ, 0x1 ;  /* 0x0000000a0c037211 */ /* 0x000fc400078f08ff */
[----:B------:R-:W-:Y:S02]  /*05b0*/  IADD3 R69, R0, -R4, RZ ;  /* 0x8000000400457210 */ /* 0x000fe40007ffe0ff */
[----:B------:R-:W-:Y:S02]  /*05c0*/  LOP3.LUT R3, R3, 0xfffffffe, RZ, 0xc0, !PT ;  /* 0xfffffffe03037812 */ /* 0x000fe400078ec0ff */
[----:B------:R-:W-:Y:S02]  /*05d0*/  LEA.HI.X.SX32 R9, R9, R5, 0x1, P0 ;  /* 0x0000000509097211 */ /* 0x000fe400000f0eff */
[----:B------:R-:W-:Y:S01]  /*05e0*/  LEA.HI R5, R20, R159, RZ, 0x6 ;  /* 0x0000009f14057211 */ /* 0x000fe200078f30ff */
[----:B------:R-:W-:Y:S01]  /*05f0*/  IMAD.IADD R15, R10, 0x1, -R3 ;  /* 0x000000010a0f7824 */ /* 0x000fe200078e0a03 */
[----:B------:R-:W-:Y:S01]  /*0600*/  IABS R10, R24 ;  /* 0x00000018000a7213 */ /* 0x000fe20000000000 */
[----:B------:R-:W-:Y:S01]  /*0610*/  IMAD R4, R9, c[0x0][0x198], RZ ;  /* 0x0000660009047a24 */ /* 0x000fe200078e02ff */
[----:B-1----:R-:W-:Y:S01]  /*0620*/  IADD3 R6, RZ, -R7, RZ ;  /* 0x80000007ff067210 */ /* 0x002fe20007ffe0ff */
[----:B------:R-:W-:Y:S01]  /*0630*/  IMAD.SHL.U32 R5, R5, 0x8, RZ ;  /* 0x0000000805057824 */ /* 0x000fe200078e00ff */
[----:B------:R-:W-:-:S02]  /*0640*/  SHF.R.S32.HI R22, RZ, 0x1f, R23 ;  /* 0x0000001fff167819 */ /* 0x000fc40000011417 */
[----:B------:R-:W-:Y:S01]  /*0650*/  SHF.R.S32.HI R3, RZ, 0x1f, R2 ;  /* 0x0000001fff037819 */ /* 0x000fe20000011402 */
[----:B------:R-:W-:Y:S01]  /*0660*/  IMAD R0, R6, R21, RZ ;  /* 0x0000001506007224 */ /* 0x000fe200078e02ff */
[----:B------:R-:W-:Y:S01]  /*0670*/  LOP3.LUT R247, R11, 0x7ffffe00, R5, 0xf8, !PT ;  /* 0x7ffffe000bf77812 */ /* 0x000fe200078ef805 */
[----:B------:R-:W-:Y:S01]  /*0680*/  IMAD.MOV.U32 R6, RZ, RZ, RZ ;  /* 0x000000ffff067224 */ /* 0x000fe200078e00ff */
[----:B------:R-:W-:Y:S01]  /*0690*/  SHF.R.S32.HI R25, RZ, 0x1f, R24 ;  /* 0x0000001fff197819 */ /* 0x000fe20000011418 */
[----:B------:R-:W-:Y:S01]  /*06a0*/  IMAD.SHL.U32 R5, R68, 0x40, RZ ;  /* 0x0000004044057824 */ /* 0x000fe200078e00ff */
[----:B------:R-:W-:Y:S01]  /*06b0*/  ISETP.NE.AND P2, PT, RZ, c[0x0][0x1c8], PT ;  /* 0x00007200ff007a0c */ /* 0x000fe20003f45270 */
[----:B------:R-:W-:Y:S01]  /*06c0*/  IMAD.HI.U32 R6, R7, R0, R6 ;  /* 0x0000000007067227 */ /* 0x000fe200078e0006 */
[----:B------:R-:W-:Y:S02]  /*06d0*/  SHF.L.U32 R247, R247, 0x1, RZ ;  /* 0x00000001f7f77819 */ /* 0x000fe400000006ff */
[----:B------:R-:W-:Y:S01]  /*06e0*/  LEA.HI R164, R20, R159, RZ, 0x5 ;  /* 0x0000009f14a47211 */ /* 0x000fe200078f28ff */
[----:B------:R-:W-:-:S02]  /*06f0*/  IMAD R0, R9, c[0x0][0x1a0], RZ ;  /* 0x0000680009007a24 */ /* 0x000fc400078e02ff */
[----:B------:R-:W-:Y:S01]  /*0700*/  IMAD.HI.U32 R12, R6, R10, RZ ;  /* 0x0000000a060c7227 */ /* 0x000fe200078e00ff */
[----:B------:R-:W-:Y:S02]  /*0710*/  LOP3.LUT R6, R5, 0x1c0, RZ, 0xc0, !PT ;  /* 0x000001c005067812 */ /* 0x000fe400078ec0ff */
[----:B------:R-:W-:Y:S01]  /*0720*/  SHF.R.S32.HI R158, RZ, 0x5, R164 ;  /* 0x00000005ff9e7819 */ /* 0x000fe200000114a4 */
[----:B------:R-:W-:Y:S01]  /*0730*/  IMAD R13, R8, c[0x0][0x1a4], R0 ;  /* 0x00006900080d7a24 */ /* 0x000fe200078e0200 */
[----:B------:R-:W-:Y:S01]  /*0740*/  IADD3 R7, -R12, RZ, RZ ;  /* 0x000000ff0c077210 */ /* 0x000fe20007ffe1ff */
[----:B------:R-:W-:Y:S02]  /*0750*/  IMAD R14, R22, c[0x0][0x178], RZ ;  /* 0x00005e00160e7a24 */ /* 0x000fe400078e02ff */
[----:B------:R-:W-:Y:S02]  /*0760*/  IMAD R11, R8, c[0x0][0x19c], R4 ;  /* 0x00006700080b7a24 */ /* 0x000fe400078e0204 */
[----:B------:R-:W-:Y:S01]  /*0770*/  IMAD R0, R21, R7, R10 ;  /* 0x0000000715007224 */ /* 0x000fe200078e020a */
[----:B------:R-:W-:Y:S01]  /*0780*/  LOP3.LUT R10, R6, 0x8, R17, 0xf8, !PT ;  /* 0x00000008060a7812 */ /* 0x000fe200078ef811 */
[----:B------:R-:W-:Y:S01]  /*0790*/  IMAD.WIDE.U32 R4, R8, c[0x0][0x198], R2 ;  /* 0x0000660008047a25 */ /* 0x000fe200078e0002 */
[----:B------:R-:W-:-:S02]  /*07a0*/  SHF.R.U32.HI R6, RZ, 0x3, R6 ;  /* 0x00000003ff067819 */ /* 0x000fc40000011606 */
[----:B------:R-:W-:Y:S01]  /*07b0*/  ISETP.GT.U32.AND P0, PT, R21, R0, PT ;  /* 0x000000001500720c */ /* 0x000fe20003f04070 */
[----:B------:R-:W-:-:S04]  /*07c0*/  IMAD.WIDE.U32 R8, R8, c[0x0][0x1a0], R2 ;  /* 0x0000680008087a25 */ /* 0x000fc800078e0002 */
[C---:B------:R-:W-:Y:S02]  /*07d0*/  IMAD R14, R23.reuse, c[0x0][0x17c], R14 ;  /* 0x00005f00170e7a24 */ /* 0x040fe400078e020e */
[----:B------:R-:W-:-:S04]  /*07e0*/  IMAD.WIDE.U32 R2, R23, c[0x0][0x178], R2 ;  /* 0x00005e0017027a25 */ /* 0x000fc800078e0002 */
[----:B------:R-:W-:Y:S01]  /*07f0*/  IMAD.IADD R7, R3, 0x1, R14 ;  /* 0x0000000103077824 */ /* 0x000fe200078e020e */
[----:B------:R-:W-:Y:S01]  /*0800*/  LOP3.LUT R14, R10, R6, RZ, 0x3c, !PT ;  /* 0x000000060a0e7212 */ /* 0x000fe200078e3cff */
[----:B------:R-:W-:Y:S01]  /*0810*/  IMAD.IADD R5, R5, 0x1, R11 ;  /* 0x0000000105057824 */ /* 0x000fe200078e020b */
[----:B------:R-:W-:Y:S01]  /*0820*/  @!P0 IADD3 R0, R0, -R21, RZ ;  /* 0x8000001500008210 */ /* 0x000fe20007ffe0ff */
[----:B------:R-:W-:Y:S01]  /*0830*/  IMAD.MOV.U32 R6, RZ, RZ, R2 ;  /* 0x000000ffff067224 */ /* 0x000fe200078e0002 */
[----:B------:R-:W-:Y:S01]  /*0840*/  IADD3 R3, R9, R13, RZ ;  /* 0x0000000d09037210 */ /* 0x000fe20007ffe0ff */
[----:B------:R-:W-:Y:S01]  /*0850*/  IMAD R11, R25, c[0x0][0x1a8], RZ ;  /* 0x00006a00190b7a24 */ /* 0x000fe200078e02ff */
[----:B------:R-:W-:Y:S01]  /*0860*/  ISETP.GE.U32.AND P3, PT, R0, R21, PT ;  /* 0x000000150000720c */ /* 0x000fe20003f66070 */
[----:B------:R-:W-:Y:S01]  /*0870*/  IMAD.MOV.U32 R2, RZ, RZ, R8 ;  /* 0x000000ffff027224 */ /* 0x000fe200078e0008 */
[----:B------:R-:W-:Y:S01]  /*0880*/  @!P0 IADD3 R12, R12, 0x1, RZ ;  /* 0x000000010c0c8810 */ /* 0x000fe20007ffe0ff */
[----:B------:R-:W-:-:S02]  /*0890*/  IMAD R11, R24, c[0x0][0x1ac], R11 ;  /* 0x00006b00180b7a24 */ /* 0x000fc400078e020b */
[----:B------:R-:W-:-:S04]  /*08a0*/  IMAD.WIDE.U32 R8, R24, c[0x0][0x1a8], R6 ;  /* 0x00006a0018087a25 */ /* 0x000fc800078e0006 */
[----:B------:R-:W-:-:S04]  /*08b0*/  IMAD.WIDE.U32 R6, R23, c[0x0][0x180], R4 ;  /* 0x0000600017067a25 */ /* 0x000fc800078e0004 */
[----:B------:R-:W-:Y:S01]  /*08c0*/  IMAD R10, R22, c[0x0][0x180], RZ ;  /* 0x00006000160a7a24 */ /* 0x000fe200078e02ff */
[----:B------:R-:W-:Y:S01]  /*08d0*/  @P3 IADD3 R12, R12, 0x1, RZ ;  /* 0x000000010c0c3810 */ /* 0x000fe20007ffe0ff */
[----:B------:R-:W-:-:S04]  /*08e0*/  IMAD.WIDE.U32 R4, R23, c[0x0][0x188], R2 ;  /* 0x0000620017047a25 */ /* 0x000fc800078e0002 */
[----:B------:R-:W-:Y:S02]  /*08f0*/  IMAD.IADD R3, R9, 0x1, R11 ;  /* 0x0000000109037824 */ /* 0x000fe400078e020b */
[----:B------:R-:W-:Y:S02]  /*0900*/  IMAD R0, R27, c[0x0][0x190], RZ ;  /* 0x000064001b007a24 */ /* 0x000fe400078e02ff */
[----:B------:R-:W-:Y:S01]  /*0910*/  IMAD.MOV.U32 R2, RZ, RZ, R8 ;  /* 0x000000ffff027224 */ /* 0x000fe200078e0008 */
[----:B------:R-:W-:Y:S01]  /*0920*/  MOV R8, R4 ;  /* 0x0000000400087202 */ /* 0x000fe20000000f00 */
[----:B------:R-:W-:Y:S02]  /*0930*/  IMAD R10, R23, c[0x0][0x184], R10 ;  /* 0x00006100170a7a24 */ /* 0x000fe400078e020a */
[C---:B------:R-:W-:Y:S02]  /*0940*/  IMAD R0, R26.reuse, c[0x0][0x194], R0 ;  /* 0x000065001a007a24 */ /* 0x040fe400078e0200 */
[----:B------:R-:W-:-:S04]  /*0950*/  IMAD.WIDE.U32 R2, R26, c[0x0][0x190], R2 ;  /* 0x000064001a027a25 */ /* 0x000fc800078e0002 */
[----:B------:R-:W-:Y:S02]  /*0960*/  IMAD.IADD R11, R7, 0x1, R10 ;  /* 0x00000001070b7824 */ /* 0x000fe400078e020a */
[----:B------:R-:W-:Y:S01]  /*0970*/  IMAD.MOV.U32 R10, RZ, RZ, R6 ;  /* 0x000000ffff0a7224 */ /* 0x000fe200078e0006 */
[----:B------:R-:W-:Y:S01]  /*0980*/  LEA R6, P0, R2, c[0x0][0x160], 0x1 ;  /* 0x0000580002067a11 */ /* 0x000fe200078008ff */
[----:B------:R-:W-:Y:S02]  /*0990*/  IMAD.IADD R0, R3, 0x1, R0 ;  /* 0x0000000103007824 */ /* 0x000fe400078e0200 */
[----:B------:R-:W-:-:S03]  /*09a0*/  IMAD R13, R22, c[0x0][0x188], RZ ;  /* 0x00006200160d7a24 */ /* 0x000fc600078e02ff */
[----:B------:R-:W-:Y:S01]  /*09b0*/  LEA.HI.X R7, R2, c[0x0][0x164], R0, 0x1, P0 ;  /* 0x0000590002077a11 */ /* 0x000fe200000f0c00 */
[----:B------:R-:W-:Y:S01]  /*09c0*/  IMAD.MOV.U32 R0, RZ, RZ, R12 ;  /* 0x000000ffff007224 */ /* 0x000fe200078e000c */
[----:B------:R-:W-:Y:S01]  /*09d0*/  IADD3 R4, P0, R6, UR11, RZ ;  /* 0x0000000b06047c10 */ /* 0x000fe2000ff1e0ff */
[----:B------:R-:W-:Y:S02]  /*09e0*/  IMAD R13, R23, c[0x0][0x18c], R13 ;  /* 0x00006300170d7a24 */ /* 0x000fe400078e020d */
[----:B------:R-:W-:Y:S01]  /*09f0*/  @!P1 IMAD.MOV R0, RZ, RZ, -R0 ;  /* 0x000000ffff009224 */ /* 0x000fe200078e0a00 */
[----:B------:R-:W-:Y:S01]  /*0a00*/  @!P2 LOP3.LUT R0, RZ, c[0x0][0x1c8], RZ, 0x33, !PT ;  /* 0x00007200ff00aa12 */ /* 0x000fe200078e33ff */
[----:B------:R1:W-:Y:S01]  /*0a10*/  LDGSTS.E.BYPASS.LTC128B.128 [R247], [R6.64] ;  /* 0x0000000006f77fae */ /* 0x0003e2000b901d50 */
[----:B------:R-:W-:Y:S02]  /*0a20*/  IADD3 R9, R5, R13, RZ ;  /* 0x0000000d05097210 */ /* 0x000fe40007ffe0ff */
[----:B------:R-:W-:Y:S01]  /*0a30*/  IADD3.X R5, R7, UR9, RZ, P0, !PT ;  /* 0x0000000907057c10 */ /* 0x000fe200087fe4ff */
[----:B------:R1:W-:Y:S01]  /*0a40*/  LDGSTS.E.BYPASS.LTC128B.128 [R247+0x4000], [R6.64+0x80] ;  /* 0x0400008006f77fae */ /* 0x0003e2000b901d50 */
[----:B------:R-:W-:Y:S01]  /*0a50*/  IADD3 R2, P0, R4, UR11, RZ ;  /* 0x0000000b04027c10 */ /* 0x000fe2000ff1e0ff */
[C---:B------:R-:W-:Y:S01]  /*0a60*/  IMAD.WIDE.U32 R24, R0.reuse, c[0x0][0x1b0], R10 ;  /* 0x00006c0000187a25 */ /* 0x040fe200078e000a */
[----:B------:R-:W-:Y:S01]  /*0a70*/  SHF.R.S32.HI R12, RZ, 0x1f, R0 ;  /* 0x0000001fff0c7819 */ /* 0x000fe20000011400 */
[----:B------:R2:W-:Y:S01]  /*0a80*/  LDGSTS.E.BYPASS.LTC128B.128 [R247+0x800], [R4.64] ;  /* 0x0080000004f77fae */ /* 0x0005e2000b901d50 */
[----:B------:R-:W-:Y:S01]  /*0a90*/  IADD3.X R3, R5, UR9, RZ, P0, !PT ;  /* 0x0000000905037c10 */ /* 0x000fe200087fe4ff */
[----:B------:R-:W-:Y:S01]  /*0aa0*/  IMAD.WIDE.U32 R22, R0, c[0x0][0x1b8], R8 ;  /* 0x00006e0000167a25 */ /* 0x000fe200078e0008 */
[----:B------:R-:W-:Y:S01]  /*0ab0*/  MOV R166, R24 ;  /* 0x0000001800a67202 */ /* 0x000fe20000000f00 */
        /* <DEDUP_REMOVED lines=11> */
[----:B---3--:R-:W-:Y:S01]  /*0b70*/  IMAD R3, R12, c[0x0][0x1b8], RZ ;  /* 0x00006e000c037a24 */ /* 0x008fe200078e02ff */
        /* <DEDUP_REMOVED lines=10> */
[----:B------:R-:W-:Y:S01]  /*0c20*/  IMAD.IADD R11, R23, 0x1, R10 ;  /* 0x00000001170b7824 */ /* 0x000fe200078e020a */
[----:B------:R-:W-:-:S02]  /*0c30*/  MOV R10, R22 ;  /* 0x00000016000a7202 */ /* 0x000fc40000000f00 */
        /* <DEDUP_REMOVED lines=13> */
[----:B---3--:R-:W-:Y:S01]  /*0d10*/  IADD3 R4, P0, R6, UR8, RZ ;  /* 0x0000000806047c10 */ /* 0x008fe2000ff1e0ff */
        /* <DEDUP_REMOVED lines=12> */
[----:B---3--:R-:W-:-:S04]  /*0de0*/  IADD3 R6, P0, R2, UR8, RZ ;  /* 0x0000000802067c10 */ /* 0x008fc8000ff1e0ff */
[----:B------:R-:W-:-:S05]  /*0df0*/  IADD3.X R7, R3, UR6, RZ, P0, !PT ;  /* 0x0000000603077c10 */ /* 0x000fca00087fe4ff */
[----:B------:R3:W-:Y:S04]  /*0e00*/  LDGSTS.E.BYPASS.LTC128B.128 [R247+0x9800], [R6.64] ;  /* 0x0980000006f77fae */ /* 0x0007e8000b901d50 */
[----:B------:R3:W-:Y:S04]  /*0e10*/  LDGSTS.E.BYPASS.LTC128B.128 [R247+0xb800], [R6.64+0x80] ;  /* 0x0b80008006f77fae */ /* 0x0007e8000b901d50 */
[----:B------:R-:W0:Y:S01]  /*0e20*/  LDGDEPBAR ;  /* 0x00000000000079af */ /* 0x000e220000000000 */
[----:B-1----:R-:W-:-:S05]  /*0e30*/  IMAD.WIDE.U32 R2, R135, UR15, R10 ;  /* 0x0000000f87027c25 */ /* 0x002fca000f8e000a */
[----:B----4-:R-:W-:Y:S02]  /*0e40*/  IADD3 R5, R3, R19, RZ ;  /* 0x0000001303057210 */ /* 0x010fe40007ffe0ff */
[----:B------:R-:W-:Y:S02]  /*0e50*/  LEA R4, P0, R2, c[0x0][0x170], 0x1 ;  /* 0x00005c0002047a11 */ /* 0x000fe400078008ff */
[----:B------:R-:W-:Y:S02]  /*0e60*/  LOP3.LUT R3, R0, 0x1c0, RZ, 0xc0, !PT ;  /* 0x000001c000037812 */ /* 0x000fe400078ec0ff */
[----:B------:R-:W-:Y:S02]  /*0e70*/  LEA.HI.X R5, R2, c[0x0][0x174], R5, 0x1, P0 ;  /* 0x00005d0002057a11 */ /* 0x000fe400000f0c05 */
[----:B------:R-:W-:Y:S02]  /*0e80*/  SHF.R.U32.HI R2, RZ, 0x3, R3 ;  /* 0x00000003ff027819 */ /* 0x000fe40000011603 */
[C---:B------:R-:W-:Y:S01]  /*0e90*/  LEA R0, R15.reuse, R14, 0x9 ;  /* 0x0000000e0f007211 */ /* 0x040fe200078e48ff */
[----:B---3--:R-:W-:Y:S01]  /*0ea0*/  IMAD.SHL.U32 R6, R15, 0x8, RZ ;  /* 0x000000080f067824 */ /* 0x008fe200078e00ff */
[----:B------:R-:W-:-:S04]  /*0eb0*/  DEPBAR.LE SB0, 0x0 ;  /* 0x000080000000791a */ /* 0x000fc80000000000 */
[----:B------:R-:W-:Y:S01]  /*0ec0*/  BAR.SYNC.DEFER_BLOCKING 0x0 ;  /* 0x0000000000007b1d */ /* 0x000fe20000010000 */
[----:B------:R-:W-:Y:S01]  /*0ed0*/  LOP3.LUT R6, R3, 0x8, R6, 0xf8, !PT ;  /* 0x0000000803067812 */ /* 0x000fe200078ef806 */
[----:B------:R-:W-:Y:S01]  /*0ee0*/  IMAD.SHL.U32 R3, R16, 0x40, RZ ;  /* 0x0000004010037824 */ /* 0x000fe200078e00ff */
[----:B------:R-:W-:Y:S02]  /*0ef0*/  LEA R234, R0, 0x8000, 0x1 ;  /* 0x0000800000ea7811 */ /* 0x000fe400078e08ff */
[----:B------:R-:W-:Y:S02]  /*0f00*/  LOP3.LUT R134, R6, R2, RZ, 0x3c, !PT ;  /* 0x0000000206867212 */ /* 0x000fe400078e3cff */
[----:B------:R-:W-:Y:S02]  /*0f10*/  IADD3 R2, P0, R4, UR7, RZ ;  /* 0x0000000704027c10 */ /* 0x000fe4000ff1e0ff */
[----:B------:R-:W-:Y:S02]  /*0f20*/  LOP3.LUT R133, R3, 0xfffffe00, RZ, 0xc0, !PT ;  /* 0xfffffe0003857812 */ /* 0x000fe400078ec0ff */
[----:B------:R-:W-:-:S02]  /*0f30*/  IADD3.X R3, R5, UR4, RZ, P0, !PT ;  /* 0x0000000405037c10 */ /* 0x000fc400087fe4ff */
[----:B------:R-:W-:Y:S02]  /*0f40*/  IADD3 R6, P0, R2, UR7, RZ ;  /* 0x0000000702067c10 */ /* 0x000fe4000ff1e0ff */
[----:B------:R-:W-:Y:S02]  /*0f50*/  IADD3 R239, R234, 0x20, RZ ;  /* 0x00000020eaef7810 */ /* 0x000fe40007ffe0ff */
        /* <DEDUP_REMOVED lines=10> */
[----:B-1----:R-:W-:-:S02]  /*1000*/  LEA R5, R158, R133, 0xa ;  /* 0x000000859e057211 */ /* 0x002fc400078e50ff */
[----:B------:R-:W-:-:S03]  /*1010*/  IADD3 R4, P0, R6, UR7, RZ ;  /* 0x0000000706047c10 */ /* 0x000fc6000ff1e0ff */
[----:B---3--:R-:W-:Y:S01]  /*1020*/  IMAD.IADD R2, R5, 0x1, R134 ;  /* 0x0000000105027824 */ /* 0x008fe200078e0286 */
[----:B------:R-:W-:Y:S01]  /*1030*/  IADD3.X R5, R7, UR4, RZ, P0, !PT ;  /* 0x0000000407057c10 */ /* 0x000fe200087fe4ff */
[----:B------:R-:W-:Y:S01]  /*1040*/  IMAD.SHL.U32 R3, R0, 0x2, RZ ;  /* 0x0000000200037824 */ /* 0x000fe200078e00ff */
[----:B------:R-:W-:Y:S02]  /*1050*/  LOP3.LUT P0, RZ, R68, 0x2, RZ, 0xc0, !PT ;  /* 0x0000000244ff7812 */ /* 0x000fe4000780c0ff */
[----:B------:R-:W-:Y:S01]  /*1060*/  SHF.L.U32 R235, R2, 0x1, RZ ;  /* 0x0000000102eb7819 */ /* 0x000fe200000006ff */
[----:B------:R1:W-:Y:S01]  /*1070*/  LDGSTS.E.BYPASS.LTC128B.128 [R247+0xd800], [R4.64] ;  /* 0x0d80000004f77fae */ /* 0x0003e2000b901d50 */
[----:B------:R-:W-:-:S03]  /*1080*/  MOV R2, 0x40 ;  /* 0x0000004000027802 */ /* 0x000fc60000000f00 */
[----:B------:R1:W-:Y:S04]  /*1090*/  LDGSTS.E.BYPASS.LTC128B.128 [R247+0xf800], [R4.64+0x80] ;  /* 0x0f80008004f77fae */ /* 0x0003e8000b901d50 */
[----:B------:R-:W-:Y:S02]  /*10a0*/  LDSM.16.M88.4 R12, [R235] ;  /* 0x00000000eb0c783b */ /* 0x000fe40000000200 */
[----:B------:R-:W-:Y:S02]  /*10b0*/  @P0 IADD3 R239, R234, -0x20, RZ ;  /* 0xffffffe0eaef0810 */ /* 0x000fe40007ffe0ff */
[----:B------:R-:W3:Y:S01]  /*10c0*/  LDSM.16.M88.4 R32, [R3+0x8000] ;  /* 0x008000000320783b */ /* 0x000ee20000000200 */
[----:B------:R-:W-:Y:S02]  /*10d0*/  LOP3.LUT P0, RZ, R68, 0x4, RZ, 0xc0, !PT ;  /* 0x0000000444ff7812 */ /* 0x000fe4000780c0ff */
[C---:B------:R-:W-:Y:S01]  /*10e0*/  IADD3 R246, R239.reuse, 0x800, RZ ;  /* 0x00000800eff67810 */ /* 0x040fe20007ffe0ff */
[----:B--2---:R-:W2:Y:S01]  /*10f0*/  LDSM.16.M88.4 R8, [R235+0x2000] ;  /* 0x00200000eb08783b */ /* 0x004ea20000000200 */
[----:B------:R-:W-:-:S02]  /*1100*/  IADD3 R245, R239, 0x1000, RZ ;  /* 0x00001000eff57810 */ /* 0x000fc40007ffe0ff */
[C---:B------:R-:W-:Y:S01]  /*1110*/  IADD3 R244, R239.reuse, 0x1800, RZ ;  /* 0x00001800eff47810 */ /* 0x040fe20007ffe0ff */
[----:B------:R-:W5:Y:S01]  /*1120*/  LDSM.16.M88.4 R28, [R3+0x8800] ;  /* 0x00880000031c783b */ /* 0x000f620000000200 */
[C---:B------:R-:W-:Y:S02]  /*1130*/  IADD3 R243, R239.reuse, 0x2000, RZ ;  /* 0x00002000eff37810 */ /* 0x040fe40007ffe0ff */
[C---:B------:R-:W-:Y:S01]  /*1140*/  IADD3 R242, R239.reuse, 0x2800, RZ ;  /* 0x00002800eff27810 */ /* 0x040fe20007ffe0ff */
[----:B------:R-:W4:Y:S01]  /*1150*/  LDSM.16.M88.4 R24, [R3+0x9000] ;  /* 0x009000000318783b */ /* 0x000f220000000200 */
[C---:B------:R-:W-:Y:S02]  /*1160*/  IADD3 R241, R239.reuse, 0x3000, RZ ;  /* 0x00003000eff17810 */ /* 0x040fe40007ffe0ff */
[----:B------:R-:W-:Y:S01]  /*1170*/  IADD3 R240, R239, 0x3800, RZ ;  /* 0x00003800eff07810 */ /* 0x000fe20007ffe0ff */
[----:B------:R-:W4:Y:S01]  /*1180*/  LDSM.16.M88.4 R16, [R3+0x9800] ;  /* 0x009800000310783b */ /* 0x000f220000000200 */
[----:B-1----:R-:W-:-:S03]  /*1190*/  MOV R4, 0x20 ;  /* 0x0000002000047802 */ /* 0x002fc60000000f00 */
[----:B------:R-:W-:Y:S01]  /*11a0*/  LDSM.16.M88.4 R60, [R239+0x800] ;  /* 0x00080000ef3c783b */ /* 0x000fe20000000200 */
[----:B------:R-:W-:-:S03]  /*11b0*/  SEL R4, R4, 0xffffffe0, !P1 ;  /* 0xffffffe004047807 */ /* 0x000fc60004800000 */
[----:B------:R-:W-:Y:S01]  /*11c0*/  LDSM.16.M88.4 R64, [R239] ;  /* 0x00000000ef40783b */ /* 0x000fe20000000200 */
[----:B------:R-:W-:Y:S01]  /*11d0*/  LOP3.LUT P1, RZ, R69, 0x4, RZ, 0xc0, !PT ;  /* 0x0000000445ff7812 */ /* 0x000fe2000782c0ff */
[C---:B------:R-:W-:Y:S02]  /*11e0*/  IMAD.IADD R236, R235.reuse, 0x1, R4 ;  /* 0x00000001ebec7824 */ /* 0x040fe400078e0204 */
[----:B------:R-:W-:Y:S01]  /*11f0*/  LDSM.16.M88.4 R56, [R239+0x1000] ;  /* 0x00100000ef38783b */ /* 0x000fe20000000200 */
[C---:B------:R-:W-:Y:S02]  /*1200*/  SEL R0, R2.reuse, 0xffffffc0, !P1 ;  /* 0xffffffc002007807 */ /* 0x040fe40004800000 */
[----:B------:R-:W-:Y:S01]  /*1210*/  SEL R2, R2, 0xffffffc0, !P0 ;  /* 0xffffffc002027807 */ /* 0x000fe20004000000 */
[----:B------:R-:W1:Y:S01]  /*1220*/  LDSM.16.M88.4 R20, [R236+0x2000] ;  /* 0x00200000ec14783b */ /* 0x000e620000000200 */
[----:B------:R-:W-:Y:S01]  /*1230*/  IADD3 R237, R236, R0, RZ ;  /* 0x00000000eced7210 */ /* 0x000fe20007ffe0ff */
[----:B------:R-:W-:Y:S01]  /*1240*/  IMAD.IADD R238, R235, 0x1, R0 ;  /* 0x00000001ebee7824 */ /* 0x000fe200078e0200 */
[----:B------:R-:W-:Y:S01]  /*1250*/  IADD3 R233, R234, R2, RZ ;  /* 0x00000002eae97210 */ /* 0x000fe20007ffe0ff */
[----:B------:R-:W1:Y:S01]  /*1260*/  LDSM.16.M88.4 R52, [R239+0x1800] ;  /* 0x00180000ef34783b */ /* 0x000e620000000200 */
[----:B------:R-:W-:Y:S01]  /*1270*/  IMAD.IADD R232, R2, 0x1, R239 ;  /* 0x0000000102e87824 */ /* 0x000fe200078e02ef */
[----:B------:R-:W-:Y:S01]  /*1280*/  ISETP.NE.AND P0, PT, R208, 0x1, PT ;  /* 0x00000001d000780c */ /* 0x000fe20003f05270 */
[-C--:B---3--:R-:W-:Y:S01]  /*1290*/  HMMA.16816.F32.BF16 R116, R12, R32.reuse, RZ ;  /* 0x000000200c74723c */ /* 0x088fe200000418ff */
[----:B------:R-:W-:Y:S04]  /*12a0*/  LDSM.16.M88.4 R68, [R3+0xa000] ;  /* 0x00a000000344783b */ /* 0x000fe80000000200 */
[----:B------:R-:W0:Y:S03]  /*12b0*/  LDGDEPBAR ;  /* 0x00000000000079af */ /* 0x000e260000000000 */
[C---:B--2---:R-:W-:Y:S08]  /*12c0*/  HMMA.16816.F32.BF16 R48, R8.reuse, R32, RZ ;  /* 0x000000200830723c */ /* 0x044ff000000418ff */
[-C--:B------:R-:W-:Y:S08]  /*12d0*/  HMMA.16816.F32.BF16 R72, R8, R34.reuse, RZ ;  /* 0x000000220848723c */ /* 0x080ff000000418ff */
[----:B------:R-:W-:Y:S08]  /*12e0*/  HMMA.16816.F32.BF16 R112, R12, R34, RZ ;  /* 0x000000220c70723c */ /* 0x000ff000000418ff */
[C---:B-----5:R-:W-:Y:S08]  /*12f0*/  HMMA.16816.F32.BF16 R44, R8.reuse, R28, RZ ;  /* 0x0000001c082c723c */ /* 0x060ff000000418ff */
[C---:B----4-:R-:W-:Y:S08]  /*1300*/  HMMA.16816.F32.BF16 R40, R8.reuse, R24, RZ ;  /* 0x000000180828723c */ /* 0x050ff000000418ff */
[C---:B------:R-:W-:Y:S08]  /*1310*/  HMMA.16816.F32.BF16 R36, R8.reuse, R16, RZ ;  /* 0x000000100824723c */ /* 0x040ff000000418ff */
[C---:B------:R-:W-:Y:S08]  /*1320*/  HMMA.16816.F32.BF16 R32, R8.reuse, R30, RZ ;  /* 0x0000001e0820723c */ /* 0x040ff000000418ff */
[C---:B------:R-:W-:Y:S08]  /*1330*/  HMMA.16816.F32.BF16 R84, R8.reuse, R26, RZ ;  /* 0x0000001a0854723c */ /* 0x040ff000000418ff */
[----:B------:R-:W-:Y:S01]  /*1340*/  HMMA.16816.F32.BF16 R80, R8, R18, RZ ;  /* 0x000000120850723c */ /* 0x000fe200000418ff */
[----:B------:R-:W2:Y:S07]  /*1350*/  LDSM.16.M88.4 R8, [R236] ;  /* 0x00000000ec08783b */ /* 0x000eae0000000200 */
[C---:B------:R-:W-:Y:S08]  /*1360*/  HMMA.16816.F32.BF16 R92, R12.reuse, R16, RZ ;  /* 0x000000100c5c723c */ /* 0x040ff000000418ff */
[----:B------:R-:W-:Y:S01]  /*1370*/  HMMA.16816.F32.BF16 R76, R12, R18, RZ ;  /* 0x000000120c4c723c */ /* 0x000fe200000418ff */
[----:B------:R-:W-:Y:S07]  /*1380*/  LDSM.16.M88.4 R16, [R238] ;  /* 0x00000000ee10783b */ /* 0x000fee0000000200 */
[----:B-1----:R-:W-:Y:S01]  /*1390*/  HMMA.16816.F32.BF16 R144, R20, R62, R32 ;  /* 0x0000003e1490723c */ /* 0x002fe20000041820 */
[----:B------:R-:W1:Y:S07]  /*13a0*/  LDSM.16.M88.4 R32, [R233] ;  /* 0x00000000e920783b */ /* 0x000e6e0000000200 */
[C---:B------:R-:W-:Y:S08]  /*13b0*/  HMMA.16816.F32.BF16 R108, R12.reuse, R28, RZ ;  /* 0x0000001c0c6c723c */ /* 0x040ff000000418ff */
[C---:B------:R-:W-:Y:S01]  /*13c0*/  HMMA.16816.F32.BF16 R104, R12.reuse, R30, RZ ;  /* 0x0000001e0c68723c */ /* 0x040fe200000418ff */
[----:B------:R-:W-:Y:S07]  /*13d0*/  LDSM.16.M88.4 R28, [R233+0x800] ;  /* 0x00080000e91c783b */ /* 0x000fee0000000200 */
[C---:B------:R-:W-:Y:S08]  /*13e0*/  HMMA.16816.F32.BF16 R100, R12.reuse, R24, RZ ;  /* 0x000000180c64723c */ /* 0x040ff000000418ff */
[----:B------:R-:W-:Y:S01]  /*13f0*/  HMMA.16816.F32.BF16 R96, R12, R26, RZ ;  /* 0x0000001a0c60723c */ /* 0x000fe200000418ff */
[----:B------:R-:W-:Y:S04]  /*1400*/  LDSM.16.M88.4 R12, [R238+0x2000] ;  /* 0x00200000ee0c783b */ /* 0x000fe80000000200 */
[----:B------:R-:W-:Y:S03]  /*1410*/  LDSM.16.M88.4 R24, [R233+0x1000] ;  /* 0x00100000e918783b */ /* 0x000fe60000000200 */
[C---:B------:R-:W-:Y:S08]  /*1420*/  HMMA.16816.F32.BF16 R88, R20.reuse, R64, R48 ;  /* 0x000000401458723c */ /* 0x040ff00000041830 */
[C---:B------:R-:W-:Y:S01]  /*1430*/  HMMA.16816.F32.BF16 R124, R20.reuse, R60, R44 ;  /* 0x0000003c147c723c */ /* 0x040fe2000004182c */
[----:B------:R-:W-:Y:S07]  /*1440*/  LDSM.16.M88.4 R44, [R232] ;  /* 0x00000000e82c783b */ /* 0x000fee0000000200 */
[C---:B------:R-:W-:Y:S01]  /*1450*/  HMMA.16816.F32.BF16 R120, R20.reuse, R56, R40 ;  /* 0x000000381478723c */ /* 0x040fe20000041828 */
[----:B------:R-:W-:Y:S07]  /*1460*/  LDSM.16.M88.4 R40, [R237] ;  /* 0x00000000ed28783b */ /* 0x000fee0000000200 */
[C---:B------:R-:W-:Y:S08]  /*1470*/  HMMA.16816.F32.BF16 R36, R20.reuse, R52, R36 ;  /* 0x000000341424723c */ /* 0x040ff00000041824 */
[C---:B------:R-:W-:Y:S08]  /*1480*/  HMMA.16816.F32.BF16 R72, R20.reuse, R66, R72 ;  /* 0x000000421448723c */ /* 0x040ff00000041848 */
[C---:B------:R-:W-:Y:S08]  /*1490*/  HMMA.16816.F32.BF16 R148, R20.reuse, R58, R84 ;  /* 0x0000003a1494723c */ /* 0x040ff00000041854 */
[----:B------:R-:W-:Y:S01]  /*14a0*/  HMMA.16816.F32.BF16 R140, R20, R54, R80 ;  /* 0x00000036148c723c */ /* 0x000fe20000041850 */
[----:B------:R-:W3:Y:S07]  /*14b0*/  LDSM.16.M88.4 R20, [R233+0x1800] ;  /* 0x00180000e914783b */ /* 0x000eee0000000200 */
[C---:B--2---:R-:W-:Y:S01]  /*14c0*/  HMMA.16816.F32.BF16 R48, R8.reuse, R64, R116 ;  /* 0x000000400830723c */ /* 0x044fe20000041874 */
[----:B------:R-:W-:Y:S07]  /*14d0*/  LDSM.16.M88.4 R116, [R232+0x1800] ;  /* 0x00180000e874783b */ /* 0x000fee0000000200 */
[C---:B------:R-:W-:Y:S08]  /*14e0*/  HMMA.16816.F32.BF16 R64, R8.reuse, R66, R112 ;  /* 0x000000420840723c */ /* 0x040ff00000041870 */
[----:B------:R-:W-:Y:S08]  /*14f0*/  HMMA.16816.F32.BF16 R112, R8, R62, R104 ;  /* 0x0000003e0870723c */ /* 0x000ff00000041868 */
[----:B-1----:R-:W-:Y:S08]  /*1500*/  HMMA.16816.F32.BF16 R48, R16, R32, R48 ;  /* 0x000000201030723c */ /* 0x002ff00000041830 */
[C---:B------:R-:W-:Y:S08]  /*1510*/  HMMA.16816.F32.BF16 R136, R8.reuse, R56, R100 ;  /* 0x000000380888723c */ /* 0x040ff00000041864 */
[C---:B------:R-:W-:Y:S08]  /*1520*/  HMMA.16816.F32.BF16 R104, R8.reuse, R58, R96 ;  /* 0x0000003a0868723c */ /* 0x040ff00000041860 */
[C---:B------:R-:W-:Y:S08]  /*1530*/  HMMA.16816.F32.BF16 R56, R8.reuse, R54, R76 ;  /* 0x000000360838723c */ /* 0x040ff0000004184c */
[C---:B------:R-:W-:Y:S08]  /*1540*/  HMMA.16816.F32.BF16 R108, R8.reuse, R60, R108 ;  /* 0x0000003c086c723c */ /* 0x040ff0000004186c */
[----:B------:R-:W-:Y:S01]  /*1550*/  HMMA.16816.F32.BF16 R128, R8, R52, R92 ;  /* 0x000000340880723c */ /* 0x000fe2000004185c */
[----:B------:R-:W1:Y:S04]  /*1560*/  LDSM.16.M88.4 R8, [R237+0x2000] ;  /* 0x00200000ed08783b */ /* 0x000e680000000200 */
[----:B------:R-:W-:Y:S03]  /*1570*/  LDSM.16.M88.4 R52, [R232+0x800] ;  /* 0x00080000e834783b */ /* 0x000fe60000000200 */
[C---:B---3--:R-:W-:Y:S01]  /*1580*/  HMMA.16816.F32.BF16 R76, R12.reuse, R20, R36 ;  /* 0x000000140c4c723c */ /* 0x048fe20000041824 */
[----:B------:R-:W2:Y:S04]  /*1590*/  LDSM.16.M88.4 R36, [R235+0x4000] ;  /* 0x00400000eb24783b */ /* 0x000ea80000000200 */
[----:B------:R-:W-:Y:S03]  /*15a0*/  LDSM.16.M88.4 R92, [R232+0x1000] ;  /* 0x00100000e85c783b */ /* 0x000fe60000000200 */
[C---:B------:R-:W-:Y:S08]  /*15b0*/  HMMA.16816.F32.BF16 R60, R12.reuse, R32, R88 ;  /* 0x000000200c3c723c */ /* 0x040ff00000041858 */
[C---:B------:R-:W-:Y:S08]  /*15c0*/  HMMA.16816.F32.BF16 R100, R12.reuse, R34, R72 ;  /* 0x000000220c64723c */ /* 0x040ff00000041848 */
[C---:B------:R-:W-:Y:S08]  /*15d0*/  HMMA.16816.F32.BF16 R96, R12.reuse, R28, R124 ;  /* 0x0000001c0c60723c */ /* 0x040ff0000004187c */
[C---:B------:R-:W-:Y:S08]  /*15e0*/  HMMA.16816.F32.BF16 R84, R12.reuse, R24, R120 ;  /* 0x000000180c54723c */ /* 0x040ff00000041878 */
[C---:B------:R-:W-:Y:S08]  /*15f0*/  HMMA.16816.F32.BF16 R88, R12.reuse, R30, R144 ;  /* 0x0000001e0c58723c */ /* 0x040ff00000041890 */
[C---:B------:R-:W-:Y:S08]  /*1600*/  HMMA.16816.F32.BF16 R80, R12.reuse, R26, R148 ;  /* 0x0000001a0c50723c */ /* 0x040ff00000041894 */
[----:B------:R-:W-:Y:S08]  /*1610*/  HMMA.16816.F32.BF16 R72, R12, R22, R140 ;  /* 0x000000160c48723c */ /* 0x000ff0000004188c */
[----:B------:R-:W-:Y:S01]  /*1620*/  HMMA.16816.F32.BF16 R12, R40, R44, R48 ;  /* 0x0000002c280c723c */ /* 0x000fe20000041830 */
[----:B------:R-:W-:Y:S07]  /*1630*/  LDSM.16.M88.4 R48, [R239+0x2000] ;  /* 0x00200000ef30783b */ /* 0x000fee0000000200 */
[C---:B------:R-:W-:Y:S01]  /*1640*/  HMMA.16816.F32.BF16 R64, R16.reuse, R34, R64 ;  /* 0x000000221040723c */ /* 0x040fe20000041840 */
[----:B------:R-:W3:Y:S07]  /*1650*/  LDSM.16.M88.4 R32, [R235+0x6000] ;  /* 0x00600000eb20783b */ /* 0x000eee0000000200 */
[C---:B------:R-:W-:Y:S08]  /*1660*/  HMMA.16816.F32.BF16 R108, R16.reuse, R28, R108 ;  /* 0x0000001c106c723c */ /* 0x040ff0000004186c */
[----:B------:R-:W-:Y:S01]  /*1670*/  HMMA.16816.F32.BF16 R112, R16, R30, R112 ;  /* 0x0000001e1070723c */ /* 0x000fe20000041870 */
[----:B------:R-:W4:Y:S07]  /*1680*/  LDSM.16.M88.4 R28, [R236+0x4000] ;  /* 0x00400000ec1c783b */ /* 0x000f2e0000000200 */
[----:B-1----:R-:W-:Y:S08]  /*1690*/  HMMA.16816.F32.BF16 R60, R8, R44, R60 ;  /* 0x0000002c083c723c */ /* 0x002ff0000004183c */
[----:B--2---:R-:W-:Y:S08]  /*16a0*/  HMMA.16816.F32.BF16 R12, R36, R68, R12 ;  /* 0x00000044240c723c */ /* 0x004ff0000004180c */
[C---:B------:R-:W-:Y:S08]  /*16b0*/  HMMA.16816.F32.BF16 R136, R16.reuse, R24, R136 ;  /* 0x000000181088723c */ /* 0x040ff00000041888 */
[C---:B------:R-:W-:Y:S01]  /*16c0*/  HMMA.16816.F32.BF16 R104, R16.reuse, R26, R104 ;  /* 0x0000001a1068723c */ /* 0x040fe20000041868 */
[----:B------:R-:W1:Y:S07]  /*16d0*/  LDSM.16.M88.4 R24, [R236+0x6000] ;  /* 0x00600000ec18783b */ /* 0x000e6e0000000200 */
[C---:B------:R-:W-:Y:S08]  /*16e0*/  HMMA.16816.F32.BF16 R128, R16.reuse, R20, R128 ;  /* 0x000000141080723c */ /* 0x040ff00000041880 */
[----:B------:R-:W-:Y:S01]  /*16f0*/  HMMA.16816.F32.BF16 R120, R16, R22, R56 ;  /* 0x000000161078723c */ /* 0x000fe20000041838 */
[----:B------:R-:W-:Y:S04]  /*1700*/  LDSM.16.M88.4 R20, [R238+0x4000] ;  /* 0x00400000ee14783b */ /* 0x000fe80000000200 */
[----:B------:R-:W-:Y:S03]  /*1710*/  LDSM.16.M88.4 R16, [R238+0x6000] ;  /* 0x00600000ee10783b */ /* 0x000fe60000000200 */
[-C--:B------:R-:W-:Y:S08]  /*1720*/  HMMA.16816.F32.BF16 R100, R8, R46.reuse, R100 ;  /* 0x0000002e0864723c */ /* 0x080ff00000041864 */
[----:B------:R-:W-:Y:S01]  /*1730*/  HMMA.16816.F32.BF16 R64, R40, R46, R64 ;  /* 0x0000002e2840723c */ /* 0x000fe20000041840 */
[----:B------:R-:W2:Y:S07]  /*1740*/  LDSM.16.M88.4 R44, [R233+0x2000] ;  /* 0x00200000e92c783b */ /* 0x000eae0000000200 */
[----:B---3--:R-:W-:Y:S08]  /*1750*/  HMMA.16816.F32.BF16 R60, R32, R68, R60 ;  /* 0x00000044203c723c */ /* 0x008ff0000004183c */
[----:B----4-:R-:W-:Y:S01]  /*1760*/  HMMA.16816.F32.BF16 R56, R28, R48, R12 ;  /* 0x000000301c38723c */ /* 0x010fe2000004180c */
[----:B------:R-:W-:Y:S07]  /*1770*/  LDSM.16.M88.4 R12, [R237+0x4000] ;  /* 0x00400000ed0c783b */ /* 0x000fee0000000200 */
[C---:B------:R-:W-:Y:S08]  /*1780*/  HMMA.16816.F32.BF16 R124, R8.reuse, R54, R88 ;  /* 0x00000036087c723c */ /* 0x040ff00000041858 */
[-C--:B------:R-:W-:Y:S08]  /*1790*/  HMMA.16816.F32.BF16 R96, R8, R52.reuse, R96 ;  /* 0x000000340860723c */ /* 0x080ff00000041860 */
[C---:B------:R-:W-:Y:S08]  /*17a0*/  HMMA.16816.F32.BF16 R88, R40.reuse, R52, R108 ;  /* 0x000000342858723c */ /* 0x040ff0000004186c */
[----:B------:R-:W-:Y:S01]  /*17b0*/  HMMA.16816.F32.BF16 R112, R40, R54, R112 ;  /* 0x000000362870723c */ /* 0x000fe20000041870 */
[----:B------:R-:W3:Y:S07]  /*17c0*/  LDSM.16.M88.4 R52, [R232+0x2000] ;  /* 0x00200000e834783b */ /* 0x000eee0000000200 */
[----:B------:R-:W-:Y:S08]  /*17d0*/  HMMA.16816.F32.BF16 R152, R8, R118, R72 ;  /* 0x000000760898723c */ /* 0x000ff00000041848 */
[----:B------:R-:W-:Y:S08]  /*17e0*/  HMMA.16816.F32.BF16 R72, R36, R70, R64 ;  /* 0x000000462448723c */ /* 0x000ff00000041840 */
[----:B-1----:R-:W-:Y:S08]  /*17f0*/  HMMA.16816.F32.BF16 R60, R24, R48, R60 ;  /* 0x00000030183c723c */ /* 0x002ff0000004183c */
[----:B--2---:R-:W-:Y:S01]  /*1800*/  HMMA.16816.F32.BF16 R64, R20, R44, R56 ;  /* 0x0000002c1440723c */ /* 0x004fe20000041838 */
[----:B------:R-:W1:Y:S07]  /*1810*/  LDSM.16.M88.4 R56, [R3+0xa800] ;  /* 0x00a800000338783b */ /* 0x000e6e0000000200 */
[C---:B------:R-:W-:Y:S08]  /*1820*/  HMMA.16816.F32.BF16 R140, R8.reuse, R92, R84 ;  /* 0x0000005c088c723c */ /* 0x040ff00000041854 */
[C---:B------:R-:W-:Y:S08]  /*1830*/  HMMA.16816.F32.BF16 R144, R8.reuse, R94, R80 ;  /* 0x0000005e0890723c */ /* 0x040ff00000041850 */
[----:B------:R-:W-:Y:S01]  /*1840*/  HMMA.16816.F32.BF16 R148, R8, R116, R76 ;  /* 0x000000740894723c */ /* 0x000fe2000004184c */
[----:B------:R-:W2:Y:S07]  /*1850*/  LDSM.16.M88.4 R8, [R237+0x6000] ;  /* 0x00600000ed08783b */ /* 0x000eae0000000200 */
[----:B------:R-:W-:Y:S08]  /*1860*/  HMMA.16816.F32.BF16 R76, R32, R70, R100 ;  /* 0x00000046204c723c */ /* 0x000ff00000041864 */
[----:B------:R-:W-:Y:S08]  /*1870*/  HMMA.16816.F32.BF16 R60, R16, R44, R60 ;  /* 0x0000002c103c723c */ /* 0x000ff0000004183c */
[----:B---3--:R-:W-:Y:S01]  /*1880*/  HMMA.16816.F32.BF16 R80, R12, R52, R64 ;  /* 0x000000340c50723c */ /* 0x008fe20000041840 */
[----:B------:R-:W3:Y:S07]  /*1890*/  LDSM.16.M88.4 R64, [R239+0x2800] ;  /* 0x00280000ef40783b */ /* 0x000eee0000000200 */
[-C--:B------:R-:W-:Y:S08]  /*18a0*/  HMMA.16816.F32.BF16 R68, R28, R50.reuse, R72 ;  /* 0x000000321c44723c */ /* 0x080ff00000041848 */
[----:B------:R-:W-:Y:S08]  /*18b0*/  HMMA.16816.F32.BF16 R76, R24, R50, R76 ;  /* 0x00000032184c723c */ /* 0x000ff0000004184c */
[----:B-1----:R-:W-:Y:S01]  /*18c0*/  HMMA.16816.F32.BF16 R72, R36, R56, R88 ;  /* 0x000000382448723c */ /* 0x002fe20000041858 */
[----:B------:R-:W-:-:S04]  /*18d0*/  FMUL.FTZ R2, R80, c[0x0][0x2ec] ;  /* 0x0000bb0050027a20 */ /* 0x000fc80000410000 */
[----:B------:R1:W4:Y:S03]  /*18e0*/  MUFU.TANH R199, R2 ;  /* 0x0000000200c77308 */ /* 0x0003260000002400 */
[C---:B------:R-:W-:Y:S08]  /*18f0*/  HMMA.16816.F32.BF16 R136, R40.reuse, R92, R136 ;  /* 0x0000005c2888723c */ /* 0x040ff00000041888 */
[----:B------:R-:W-:Y:S01]  /*1900*/  HMMA.16816.F32.BF16 R104, R40, R94, R104 ;  /* 0x0000005e2868723c */ /* 0x000fe20000041868 */
[----:B-1----:R-:W-:-:S07]  /*1910*/  FMUL.FTZ R2, R81, c[0x0][0x2ec] ;  /* 0x0000bb0051027a20 */ /* 0x002fce0000410000 */
[C---:B------:R-:W-:Y:S01]  /*1920*/  HMMA.16816.F32.BF16 R128, R40.reuse, R116, R128 ;  /* 0x000000742880723c */ /* 0x040fe20000041880 */
[----:B------:R1:W1:Y:S07]  /*1930*/  MUFU.TANH R198, R2 ;  /* 0x0000000200c67308 */ /* 0x00026e0000002400 */
[----:B------:R-:W-:Y:S01]  /*1940*/  HMMA.16816.F32.BF16 R120, R40, R118, R120 ;  /* 0x000000762878723c */ /* 0x000fe20000041878 */
[----:B------:R-:W5:Y:S07]  /*1950*/  LDSM.16.M88.4 R40, [R233+0x2800] ;  /* 0x00280000e928783b */ /* 0x000f6e0000000200 */
[----:B--2---:R-:W-:Y:S01]  /*1960*/  HMMA.16816.F32.BF16 R84, R8, R52, R60 ;  /* 0x000000340854723c */ /* 0x004fe2000004183c */
[----:B-1----:R-:W-:-:S04]  /*1970*/  FMUL.FTZ R2, R82, c[0x0][0x2ec] ;  /* 0x0000bb0052027a20 */ /* 0x002fc80000410000 */
[----:B------:R1:W2:Y:S03]  /*1980*/  MUFU.TANH R204, R2 ;  /* 0x0000000200cc7308 */ /* 0x0002a60000002400 */
[----:B------:R-:W-:Y:S08]  /*1990*/  HMMA.16816.F32.BF16 R48, R32, R56, R96 ;  /* 0x000000382030723c */ /* 0x000ff00000041860 */
[----:B------:R-:W-:Y:S01]  /*19a0*/  HMMA.16816.F32.BF16 R60, R20, R46, R68 ;  /* 0x0000002e143c723c */ /* 0x000fe20000041844 */
[----:B-1----:R-:W-:-:S07]  /*19b0*/  FMUL.FTZ R2, R83, c[0x0][0x2ec] ;  /* 0x0000bb0053027a20 */ /* 0x002fce0000410000 */
[----:B------:R-:W-:Y:S01]  /*19c0*/  HMMA.16816.F32.BF16 R68, R16, R46, R76 ;  /* 0x0000002e1044723c */ /* 0x000fe2000004184c */
[----:B------:R1:W1:Y:S07]  /*19d0*/  MUFU.TANH R197, R2 ;  /* 0x0000000200c57308 */ /* 0x00026e0000002400 */
[-C--:B---3--:R-:W-:Y:S08]  /*19e0*/  HMMA.16816.F32.BF16 R72, R28, R64.reuse, R72 ;  /* 0x000000401c48723c */ /* 0x088ff00000041848 */
[----:B------:R-:W-:Y:S01]  /*19f0*/  HMMA.16816.F32.BF16 R44, R24, R64, R48 ;  /* 0x00000040182c723c */ /* 0x000fe20000041830 */
[----:B------:R-:W3:Y:S01]  /*1a00*/  LDSM.16.M88.4 R48, [R232+0x2800] ;  /* 0x00280000e830783b */ /* 0x000ee20000000200 */
[----:B-1----:R-:W-:-:S04]  /*1a10*/  FMUL.FTZ R2, R84, c[0x0][0x2ec] ;  /* 0x0000bb0054027a20 */ /* 0x002fc80000410000 */
[----:B------:R1:W1:Y:S02]  /*1a20*/  MUFU.TANH R108, R2 ;  /* 0x00000002006c7308 */ /* 0x0002640000002400 */
[-C--:B------:R-:W-:Y:S01]  /*1a30*/  HMMA.16816.F32.BF16 R76, R12, R54.reuse, R60 ;  /* 0x000000360c4c723c */ /* 0x080fe2000004183c */
[----:B------:R-:W2:Y:S07]  /*1a40*/  LDSM.16.M88.4 R60, [R3+0xb000] ;  /* 0x00b00000033c783b */ /* 0x000eae0000000200 */
[----:B------:R-:W-:Y:S01]  /*1a50*/  HMMA.16816.F32.BF16 R80, R8, R54, R68 ;  /* 0x000000360850723c */ /* 0x000fe20000041844 */
[----:B-1----:R-:W-:-:S07]  /*1a60*/  FMUL.FTZ R2, R85, c[0x0][0x2ec] ;  /* 0x0000bb0055027a20 */ /* 0x002fce0000410000 */
[----:B------:R-:W-:Y:S01]  /*1a70*/  HMMA.16816.F32.BF16 R52, R36, R58, R112 ;  /* 0x0000003a2434723c */ /* 0x000fe20000041870 */
[----:B------:R1:W1:Y:S07]  /*1a80*/  MUFU.TANH R102, R2 ;  /* 0x0000000200667308 */ /* 0x00026e0000002400 */
[----:B-----5:R-:W-:Y:S08]  /*1a90*/  HMMA.16816.F32.BF16 R68, R20, R40, R72 ;  /* 0x000000281444723c */ /* 0x020ff00000041848 */
[----:B------:R-:W-:Y:S01]  /*1aa0*/  HMMA.16816.F32.BF16 R72, R32, R58, R124 ;  /* 0x0000003a2048723c */ /* 0x000fe2000004187c */
[----:B-1----:R-:W-:-:S04]  /*1ab0*/  FMUL.FTZ R2, R86, c[0x0][0x2ec] ;  /* 0x0000bb0056027a20 */ /* 0x002fc80000410000 */
[----:B------:R1:W1:Y:S03]  /*1ac0*/  MUFU.TANH R103, R2 ;  /* 0x0000000200677308 */ /* 0x0002660000002400 */
[----:B------:R-:W-:Y:S08]  /*1ad0*/  HMMA.16816.F32.BF16 R44, R16, R40, R44 ;  /* 0x00000028102c723c */ /* 0x000ff0000004182c */
[----:B------:R-:W-:Y:S01]  /*1ae0*/  HMMA.16816.F32.BF16 R56, R28, R66, R52 ;  /* 0x000000421c38723c */ /* 0x000fe20000041834 */
[----:B------:R-:W5:Y:S01]  /*1af0*/  LDSM.16.M88.4 R52, [R239+0x3000] ;  /* 0x00300000ef34783b */ /* 0x000f620000000200 */
[----:B-1----:R-:W-:-:S06]  /*1b00*/  FMUL.FTZ R2, R87, c[0x0][0x2ec] ;  /* 0x0000bb0057027a20 */ /* 0x002fcc0000410000 */
[----:B------:R-:W-:Y:S01]  /*1b10*/  HMMA.16816.F32.BF16 R72, R24, R66, R72 ;  /* 0x000000421848723c */ /* 0x000fe20000041848 */
[----:B------:R1:W1:Y:S07]  /*1b20*/  MUFU.TANH R101, R2 ;  /* 0x0000000200657308 */ /* 0x00026e0000002400 */
[----:B---3--:R-:W-:Y:S08]  /*1b30*/  HMMA.16816.F32.BF16 R84, R8, R48, R44 ;  /* 0x000000300854723c */ /* 0x008ff0000004182c */
[----:B------:R-:W-:Y:S01]  /*1b40*/  HMMA.16816.F32.BF16 R64, R20, R42, R56 ;  /* 0x0000002a1440723c */ /* 0x000fe20000041838 */
[----:B------:R-:W3:Y:S01]  /*1b50*/  LDSM.16.M88.4 R56, [R233+0x3000] ;  /* 0x00300000e938783b */ /* 0x000ee20000000200 */
[----:B-1----:R-:W-:-:S04]  /*1b60*/  FMUL.FTZ R2, R76, c[0x0][0x2ec] ;  /* 0x0000bb004c027a20 */ /* 0x002fc80000410000 */
[----:B------:R1:W1:Y:S02]  /*1b70*/  MUFU.TANH R196, R2 ;  /* 0x0000000200c47308 */ /* 0x0002640000002400 */
[----:B--2---:R-:W-:Y:S08]  /*1b80*/  HMMA.16816.F32.BF16 R44, R32, R60, R140 ;  /* 0x0000003c202c723c */ /* 0x004ff0000004188c */
[----:B------:R-:W-:Y:S01]  /*1b90*/  HMMA.16816.F32.BF16 R40, R16, R42, R72 ;  /* 0x0000002a1028723c */ /* 0x000fe20000041848 */
[----:B-1----:R-:W-:-:S07]  /*1ba0*/  FMUL.FTZ R2, R77, c[0x0][0x2ec] ;  /* 0x0000bb004d027a20 */ /* 0x002fce0000410000 */
[----:B------:R-:W-:Y:S01]  /*1bb0*/  HMMA.16816.F32.BF16 R72, R36, R62, R104 ;  /* 0x0000003e2448723c */ /* 0x000fe20000041868 */
[----:B------:R1:W2:Y:S11]  /*1bc0*/  MUFU.TANH R192, R2 ;  /* 0x0000000200c07308 */ /* 0x0002b60000002400 */
[----:B------:R-:W-:Y:S04]  /*1bd0*/  @!UPT UIADD3 URZ, URZ, URZ, URZ ;  /* 0x0000003f3f3ff290 */ /* 0x000fe8000fffe03f */
[----:B------:R-:W-:Y:S01]  /*1be0*/  HMMA.16816.F32.BF16 R88, R8, R50, R40 ;  /* 0x000000320858723c */ /* 0x000fe20000041828 */
[----:B------:R-:W2:Y:S01]  /*1bf0*/  LDSM.16.M88.4 R40, [R3+0xb800] ;  /* 0x00b800000328783b */ /* 0x000ea20000000200 */
[----:B-1----:R-:W-:-:S04]  /*1c00*/  FMUL.FTZ R2, R78, c[0x0][0x2ec] ;  /* 0x0000bb004e027a20 */ /* 0x002fc80000410000 */
[----:B------:R1:W1:Y:S02]  /*1c10*/  MUFU.TANH R191, R2 ;  /* 0x0000000200bf7308 */ /* 0x0002640000002400 */
[----:B-----5:R-:W-:Y:S01]  /*1c20*/  HMMA.16816.F32.BF16 R72, R28, R54, R72 ;  /* 0x000000361c48723c */ /* 0x020fe20000041848 */
[----:B-1----:R-:W-:-:S07]  /*1c30*/  FMUL.FTZ R2, R79, c[0x0][0x2ec] ;  /* 0x0000bb004f027a20 */ /* 0x002fce0000410000 */
[----:B------:R-:W-:Y:S01]  /*1c40*/  HMMA.16816.F32.BF16 R76, R12, R48, R68 ;  /* 0x000000300c4c723c */ /* 0x000fe20000041844 */
[----:B------:R1:W1:Y:S07]  /*1c50*/  MUFU.TANH R190, R2 ;  /* 0x0000000200be7308 */ /* 0x00026e0000002400 */
[----:B------:R-:W-:Y:S01]  /*1c60*/  HMMA.16816.F32.BF16 R68, R36, R60, R136 ;  /* 0x0000003c2444723c */ /* 0x000fe20000041888 */
[----:B-1----:R-:W-:-:S04]  /*1c70*/  FMUL.FTZ R2, R80, c[0x0][0x2ec] ;  /* 0x0000bb0050027a20 */ /* 0x002fc80000410000 */
[----:B------:R1:W1:Y:S11]  /*1c80*/  MUFU.TANH R100, R2 ;  /* 0x0000000200647308 */ /* 0x0002760000002400 */
[----:B------:R-:W-:Y:S08]  /*1c90*/  @!UPT UIADD3 URZ, URZ, URZ, URZ ;  /* 0x0000003f3f3ff290 */ /* 0x000ff0000fffe03f */
[----:B------:R-:W-:Y:S01]  /*1ca0*/  HMMA.16816.F32.BF16 R68, R28, R52, R68 ;  /* 0x000000341c44723c */ /* 0x000fe20000041844 */
[----:B-1----:R-:W-:-:S04]  /*1cb0*/  FMUL.FTZ R2, R81, c[0x0][0x2ec] ;  /* 0x0000bb0051027a20 */ /* 0x002fc80000410000 */
[----:B------:R1:W1:Y:S02]  /*1cc0*/  MUFU.TANH R99, R2 ;  /* 0x0000000200637308 */ /* 0x0002640000002400 */
[----:B-1----:R-:W-:-:S06]  /*1cd0*/  FMUL.FTZ R2, R82, c[0x0][0x2ec] ;  /* 0x0000bb0052027a20 */ /* 0x002fcc0000410000 */
[----:B------:R1:W1:Y:S02]  /*1ce0*/  MUFU.TANH R98, R2 ;  /* 0x0000000200627308 */ /* 0x0002640000002400 */
[----:B-1----:R-:W-:Y:S02]  /*1cf0*/  FMUL.FTZ R2, R83, c[0x0][0x2ec] ;  /* 0x0000bb0053027a20 */ /* 0x002fe40000410000 */
[----:B------:R-:W-:Y:S04]  /*1d00*/  HMMA.16816.F32.BF16 R80, R12, R50, R64 ;  /* 0x000000320c50723c */ /* 0x000fe80000041840 */
[----:B------:R1:W1:Y:S04]  /*1d10*/  MUFU.TANH R97, R2 ;  /* 0x0000000200617308 */ /* 0x0002680000002400 */
[----:B---3--:R-:W-:Y:S08]  /*1d20*/  HMMA.16816.F32.BF16 R64, R20, R56, R68 ;  /* 0x000000381440723c */ /* 0x008ff00000041844 */
[----:B------:R-:W-:Y:S01]  /*1d30*/  HMMA.16816.F32.BF16 R68, R32, R62, R144 ;  /* 0x0000003e2044723c */ /* 0x000fe20000041890 */
[----:B------:R-:W3:Y:S01]  /*1d40*/  LDSM.16.M88.4 R60, [R239+0x3800] ;  /* 0x00380000ef3c783b */ /* 0x000ee20000000200 */
[----:B-1----:R-:W-:-:S04]  /*1d50*/  FMUL.FTZ R2, R76, c[0x0][0x2ec] ;  /* 0x0000bb004c027a20 */ /* 0x002fc80000410000 */
[----:B------:R1:W1:Y:S02]  /*1d60*/  MUFU.TANH R189, R2 ;  /* 0x0000000200bd7308 */ /* 0x0002640000002400 */
[----:B-1----:R-:W-:Y:S11]  /*1d70*/  FMUL.FTZ R2, R77, c[0x0][0x2ec] ;  /* 0x0000bb004d027a20 */ /* 0x002ff60000410000 */
[----:B------:R-:W-:Y:S05]  /*1d80*/  @!UPT UIADD3 URZ, URZ, URZ, URZ ;  /* 0x0000003f3f3ff290 */ /* 0x000fea000fffe03f */
[----:B------:R-:W-:Y:S01]  /*1d90*/  HMMA.16816.F32.BF16 R68, R24, R54, R68 ;  /* 0x000000361844723c */ /* 0x000fe20000041844 */
[----:B------:R1:W1:Y:S02]  /*1da0*/  MUFU.TANH R188, R2 ;  /* 0x0000000200bc7308 */ /* 0x0002640000002400 */
[----:B-1----:R-:W-:-:S06]  /*1db0*/  FMUL.FTZ R2, R78, c[0x0][0x2ec] ;  /* 0x0000bb004e027a20 */ /* 0x002fcc0000410000 */
[----:B------:R1:W1:Y:S11]  /*1dc0*/  MUFU.TANH R179, R2 ;  /* 0x0000000200b37308 */ /* 0x0002760000002400 */
[----:B------:R-:W-:Y:S04]  /*1dd0*/  @!UPT UIADD3 URZ, URZ, URZ, URZ ;  /* 0x0000003f3f3ff290 */ /* 0x000fe8000fffe03f */
[----:B------:R-:W-:Y:S01]  /*1de0*/  HMMA.16816.F32.BF16 R68, R16, R58, R68 ;  /* 0x0000003a1044723c */ /* 0x000fe20000041844 */
[----:B-1----:R-:W-:-:S07]  /*1df0*/  FMUL.FTZ R2, R79, c[0x0][0x2ec] ;  /* 0x0000bb004f027a20 */ /* 0x002fce0000410000 */
[----:B------:R-:W-:Y:S01]  /*1e00*/  HMMA.16816.F32.BF16 R76, R24, R52, R44 ;  /* 0x00000034184c723c */ /* 0x000fe2000004182c */
[----:B------:R-:W1:Y:S01]  /*1e10*/  LDSM.16.M88.4 R44, [R232+0x3000] ;  /* 0x00300000e82c783b */ /* 0x000e620000000200 */
[----:B------:R5:W1:Y:S06]  /*1e20*/  MUFU.TANH R178, R2 ;  /* 0x0000000200b27308 */ /* 0x000a6c0000002400 */
[----:B------:R-:W-:Y:S08]  /*1e30*/  HMMA.16816.F32.BF16 R52, R20, R58, R72 ;  /* 0x0000003a1434723c */ /* 0x000ff00000041848 */
[----:B--2---:R-:W-:Y:S01]  /*1e40*/  HMMA.16816.F32.BF16 R72, R32, R40, R148 ;  /* 0x000000282048723c */ /* 0x004fe20000041894 */
[----:B-----5:R-:W-:-:S04]  /*1e50*/  FMUL.FTZ R2, R84, c[0x0][0x2ec] ;  /* 0x0000bb0054027a20 */ /* 0x020fc80000410000 */
[----:B------:R2:W1:Y:S03]  /*1e60*/  MUFU.TANH R96, R2 ;  /* 0x0000000200607308 */ /* 0x0004660000002400 */
[----:B------:R-:W-:Y:S01]  /*1e70*/  HMMA.16816.F32.BF16 R48, R16, R56, R76 ;  /* 0x000000381030723c */ /* 0x000fe2000004184c */
[----:B--2---:R-:W-:Y:S11]  /*1e80*/  FMUL.FTZ R2, R85, c[0x0][0x2ec] ;  /* 0x0000bb0055027a20 */ /* 0x004ff60000410000 */
[----:B------:R-:W-:Y:S04]  /*1e90*/  @!UPT UIADD3 URZ, URZ, URZ, URZ ;  /* 0x0000003f3f3ff290 */ /* 0x000fe8000fffe03f */
[----:B---3--:R-:W-:Y:S01]  /*1ea0*/  HMMA.16816.F32.BF16 R56, R24, R60, R72 ;  /* 0x0000003c1838723c */ /* 0x008fe20000041848 */
[----:B------:R2:W3:Y:S07]  /*1eb0*/  MUFU.TANH R95, R2 ;  /* 0x00000002005f7308 */ /* 0x0004ee0000002400 */
[----:B-1----:R-:W-:Y:S08]  /*1ec0*/  HMMA.16816.F32.BF16 R76, R12, R44, R64 ;  /* 0x0000002c0c4c723c */ /* 0x002ff00000041840 */
[----:B------:R-:W-:Y:S01]  /*1ed0*/  HMMA.16816.F32.BF16 R64, R36, R40, R128 ;  /* 0x000000282440723c */ /* 0x000fe20000041880 */
[----:B--2---:R-:W-:-:S04]  /*1ee0*/  FMUL.FTZ R2, R86, c[0x0][0x2ec] ;  /* 0x0000bb0056027a20 */ /* 0x004fc80000410000 */
[----:B------:R1:W2:Y:S03]  /*1ef0*/  MUFU.TANH R94, R2 ;  /* 0x00000002005e7308 */ /* 0x0002a60000002400 */
[----:B------:R-:W-:Y:S01]  /*1f00*/  HMMA.16816.F32.BF16 R68, R8, R46, R68 ;  /* 0x0000002e0844723c */ /* 0x000fe20000041844 */
[----:B-1----:R-:W-:Y:S11]  /*1f10*/  FMUL.FTZ R2, R87, c[0x0][0x2ec] ;  /* 0x0000bb0057027a20 */ /* 0x002ff60000410000 */
[----:B------:R-:W-:Y:S04]  /*1f20*/  @!UPT UIADD3 URZ, URZ, URZ, URZ ;  /* 0x0000003f3f3ff290 */ /* 0x000fe8000fffe03f */
[----:B------:R-:W-:Y:S01]  /*1f30*/  HMMA.16816.F32.BF16 R64, R28, R60, R64 ;  /* 0x0000003c1c40723c */ /* 0x000fe20000041840 */
[----:B------:R1:W1:Y:S07]  /*1f40*/  MUFU.TANH R93, R2 ;  /* 0x00000002005d7308 */ /* 0x00026e0000002400 */
[----:B------:R-:W-:Y:S02]  /*1f50*/  FMUL.FTZ R68, R68, c[0x0][0x2ec] ;  /* 0x0000bb0044447a20 */ /* 0x000fe40000410000 */
[----:B------:R-:W-:-:S02]  /*1f60*/  FMUL.FTZ R69, R69, c[0x0][0x2ec] ;  /* 0x0000bb0045457a20 */ /* 0x000fc40000410000 */
[----:B------:R-:W-:Y:S02]  /*1f70*/  FMUL.FTZ R70, R70, c[0x0][0x2ec] ;  /* 0x0000bb0046467a20 */ /* 0x000fe40000410000 */
[----:B------:R-:W2:Y:S01]  /*1f80*/  MUFU.TANH R68, R68 ;  /* 0x0000004400447308 */ /* 0x000ea20000002400 */
[----:B-1----:R-:W-:-:S07]  /*1f90*/  FMUL.FTZ R2, R80, c[0x0][0x2ec] ;  /* 0x0000bb0050027a20 */ /* 0x002fce0000410000 */
[----:B------:R1:W1:Y:S08]  /*1fa0*/  MUFU.TANH R177, R2 ;  /* 0x0000000200b17308 */ /* 0x0002700000002400 */
[----:B------:R-:W2:Y:S01]  /*1fb0*/  MUFU.TANH R69, R69 ;  /* 0x0000004500457308 */ /* 0x000ea20000002400 */
[----:B-1----:R-:W-:-:S07]  /*1fc0*/  FMUL.FTZ R2, R81, c[0x0][0x2ec] ;  /* 0x0000bb0051027a20 */ /* 0x002fce0000410000 */
[----:B------:R-:W1:Y:S08]  /*1fd0*/  MUFU.TANH R70, R70 ;  /* 0x0000004600467308 */ /* 0x000e700000002400 */
[----:B------:R5:W1:Y:S02]  /*1fe0*/  MUFU.TANH R176, R2 ;  /* 0x0000000200b07308 */ /* 0x000a640000002400 */
[----:B-----5:R-:W-:-:S06]  /*1ff0*/  FMUL.FTZ R2, R82, c[0x0][0x2ec] ;  /* 0x0000bb0052027a20 */ /* 0x020fcc0000410000 */
[----:B------:R5:W1:Y:S02]  /*2000*/  MUFU.TANH R175, R2 ;  /* 0x0000000200af7308 */ /* 0x000a640000002400 */
[----:B-----5:R-:W-:Y:S02]  /*2010*/  FMUL.FTZ R2, R83, c[0x0][0x2ec] ;  /* 0x0000bb0053027a20 */ /* 0x020fe40000410000 */
[----:B------:R-:W-:Y:S01]  /*2020*/  HMMA.16816.F32.BF16 R80, R8, R44, R48 ;  /* 0x0000002c0850723c */ /* 0x000fe20000041830 */
[----:B------:R-:W5:Y:S03]  /*2030*/  LDSM.16.M88.4 R48, [R233+0x3800] ;  /* 0x00380000e930783b */ /* 0x000f660000000200 */
[----:B------:R1:W1:Y:S02]  /*2040*/  MUFU.TANH R174, R2 ;  /* 0x0000000200ae7308 */ /* 0x0002640000002400 */
[----:B-1----:R-:W-:-:S06]  /*2050*/  FMUL.FTZ R2, R88, c[0x0][0x2ec] ;  /* 0x0000bb0058027a20 */ /* 0x002fcc0000410000 */
        /* <DEDUP_REMOVED lines=13> */
[----:B-1----:R-:W-:Y:S02]  /*2130*/  FMUL.FTZ R2, R79, c[0x0][0x2ec] ;  /* 0x0000bb004f027a20 */ /* 0x002fe40000410000 */
[----:B------:R-:W-:Y:S04]  /*2140*/  HMMA.16816.F32.BF16 R76, R12, R46, R52 ;  /* 0x0000002e0c4c723c */ /* 0x000fe80000041834 */
[----:B------:R1:W1:Y:S04]  /*2150*/  MUFU.TANH R172, R2 ;  /* 0x0000000200ac7308 */ /* 0x0002680000002400 */
[----:B------:R-:W-:Y:S01]  /*2160*/  HMMA.16816.F32.BF16 R52, R36, R42, R120 ;  /* 0x0000002a2434723c */ /* 0x000fe20000041878 */
[----:B------:R-:W2:Y:S01]  /*2170*/  LDSM.16.M88.4 R36, [R232+0x3800] ;  /* 0x00380000e824783b */ /* 0x000ea20000000200 */
[----:B------:R-:W-:-:S06]  /*2180*/  DEPBAR.LE SB0, 0x0 ;  /* 0x000080000000791a */ /* 0x000fcc0000000000 */
[----:B-----5:R-:W-:Y:S01]  /*2190*/  HMMA.16816.F32.BF16 R44, R20, R48, R64 ;  /* 0x00000030142c723c */ /* 0x020fe20000041840 */
[----:B-1----:R-:W-:-:S04]  /*21a0*/  FMUL.FTZ R2, R80, c[0x0][0x2ec] ;  /* 0x0000bb0050027a20 */ /* 0x002fc80000410000 */
[----:B------:R1:W1:Y:S03]  /*21b0*/  MUFU.TANH R85, R2 ;  /* 0x0000000200557308 */ /* 0x0002660000002400 */
[----:B------:R-:W-:Y:S01]  /*21c0*/  HMMA.16816.F32.BF16 R64, R32, R42, R152 ;  /* 0x0000002a2040723c */ /* 0x000fe20000041898 */
[----:B------:R-:W-:Y:S02]  /*21d0*/  FMUL.FTZ R77, R77, c[0x0][0x2ec] ;  /* 0x0000bb004d4d7a20 */ /* 0x000fe40000410000 */
[----:B------:R-:W-:Y:S02]  /*21e0*/  FMUL.FTZ R78, R78, c[0x0][0x2ec] ;  /* 0x0000bb004e4e7a20 */ /* 0x000fe40000410000 */
[----:B------:R-:W-:Y:S01]  /*21f0*/  FMUL.FTZ R79, R79, c[0x0][0x2ec] ;  /* 0x0000bb004f4f7a20 */ /* 0x000fe20000410000 */
[----:B------:R-:W2:Y:S02]  /*2200*/  MUFU.TANH R156, R77 ;  /* 0x0000004d009c7308 */ /* 0x000ea40000002400 */
[----:B------:R-:W-:Y:S01]  /*2210*/  HMMA.16816.F32.BF16 R28, R28, R62, R52 ;  /* 0x0000003e1c1c723c */ /* 0x000fe20000041834 */
[----:B-1----:R-:W-:-:S05]  /*2220*/  FMUL.FTZ R2, R81, c[0x0][0x2ec] ;  /* 0x0000bb0051027a20 */ /* 0x002fca0000410000 */
[----:B------:R-:W1:Y:S02]  /*2230*/  MUFU.TANH R161, R78 ;  /* 0x0000004e00a17308 */ /* 0x000e640000002400 */
[----:B------:R-:W-:Y:S06]  /*2240*/  HMMA.16816.F32.BF16 R32, R16, R48, R56 ;  /* 0x000000301020723c */ /* 0x000fec0000041838 */
[----:B------:R5:W1:Y:S02]  /*2250*/  MUFU.TANH R84, R2 ;  /* 0x0000000200547308 */ /* 0x000a640000002400 */
[----:B------:R-:W-:Y:S06]  /*2260*/  HMMA.16816.F32.BF16 R24, R24, R62, R64 ;  /* 0x0000003e1818723c */ /* 0x000fec0000041840 */
[----:B------:R-:W1:Y:S02]  /*2270*/  MUFU.TANH R160, R79 ;  /* 0x0000004f00a07308 */ /* 0x000e640000002400 */
[----:B--2---:R-:W-:Y:S01]  /*2280*/  HMMA.16816.F32.BF16 R40, R12, R36, R44 ;  /* 0x000000240c28723c */ /* 0x004fe2000004182c */
[----:B-----5:R-:W-:-:S07]  /*2290*/  FMUL.FTZ R2, R82, c[0x0][0x2ec] ;  /* 0x0000bb0052027a20 */ /* 0x020fce0000410000 */
[----:B------:R-:W-:Y:S01]  /*22a0*/  HMMA.16816.F32.BF16 R20, R20, R50, R28 ;  /* 0x000000321414723c */ /* 0x000fe2000004181c */
[----:B------:R2:W1:Y:S07]  /*22b0*/  MUFU.TANH R72, R2 ;  /* 0x0000000200487308 */ /* 0x00046e0000002400 */
[----:B------:R-:W-:Y:S08]  /*22c0*/  HMMA.16816.F32.BF16 R32, R8, R36, R32 ;  /* 0x000000240820723c */ /* 0x000ff00000041820 */
[----:B------:R-:W-:Y:S01]  /*22d0*/  HMMA.16816.F32.BF16 R16, R16, R50, R24 ;  /* 0x000000321010723c */ /* 0x000fe20000041818 */
[----:B------:R-:W-:-:S02]  /*22e0*/  FMUL.FTZ R40, R40, c[0x0][0x2ec] ;  /* 0x0000bb0028287a20 */ /* 0x000fc40000410000 */
[----:B--2---:R-:W-:Y:S02]  /*22f0*/  FMUL.FTZ R2, R83, c[0x0][0x2ec] ;  /* 0x0000bb0053027a20 */ /* 0x004fe40000410000 */
[----:B------:R-:W-:Y:S01]  /*2300*/  FMUL.FTZ R41, R41, c[0x0][0x2ec] ;  /* 0x0000bb0029297a20 */ /* 0x000fe20000410000 */
[----:B------:R-:W2:Y:S01]  /*2310*/  MUFU.TANH R139, R40 ;  /* 0x00000028008b7308 */ /* 0x000ea20000002400 */
[----:B------:R-:W-:Y:S01]  /*2320*/  FMUL.FTZ R42, R42, c[0x0][0x2ec] ;  /* 0x0000bb002a2a7a20 */ /* 0x000fe20000410000 */
[----:B------:R-:W-:Y:S06]  /*2330*/  HMMA.16816.F32.BF16 R20, R12, R38, R20 ;  /* 0x000000260c14723c */ /* 0x000fec0000041814 */
[----:B------:R5:W1:Y:S01]  /*2340*/  MUFU.TANH R73, R2 ;  /* 0x0000000200497308 */ /* 0x000a620000002400 */
[----:B------:R-:W-:-:S02]  /*2350*/  IMAD.SHL.U32 R14, R159, 0x2, RZ ;  /* 0x000000029f0e7824 */ /* 0x000fc400078e00ff */
[----:B------:R-:W-:-:S03]  /*2360*/  FMUL.FTZ R32, R32, c[0x0][0x2ec] ;  /* 0x0000bb0020207a20 */ /* 0x000fc60000410000 */
[----:B------:R-:W-:Y:S02]  /*2370*/  LOP3.LUT R14, R14, 0x6, RZ, 0xc0, !PT ;  /* 0x000000060e0e7812 */ /* 0x000fe400078ec0ff */
[----:B------:R-:W1:Y:S02]  /*2380*/  MUFU.TANH R149, R41 ;  /* 0x0000002900957308 */ /* 0x000e640000002400 */
[----:B------:R-:W-:Y:S01]  /*2390*/  HMMA.16816.F32.BF16 R16, R8, R38, R16 ;  /* 0x000000260810723c */ /* 0x000fe20000041810 */
[----:B-----5:R-:W-:-:S05]  /*23a0*/  FMUL.FTZ R2, R76, c[0x0][0x2ec] ;  /* 0x0000bb004c027a20 */ /* 0x020fca0000410000 */
[----:B------:R-:W1:Y:S02]  /*23b0*/  MUFU.TANH R151, R42 ;  /* 0x0000002a00977308 */ /* 0x000e640000002400 */
[----:B------:R-:W-:Y:S02]  /*23c0*/  FMUL.FTZ R3, R21, c[0x0][0x2ec] ;  /* 0x0000bb0015037a20 */ /* 0x000fe40000410000 */
[----:B------:R-:W-:-:S04]  /*23d0*/  FMUL.FTZ R20, R20, c[0x0][0x2ec] ;  /* 0x0000bb0014147a20 */ /* 0x000fc80000410000 */
[----:B------:R5:W1:Y:S08]  /*23e0*/  MUFU.TANH R157, R2 ;  /* 0x00000002009d7308 */ /* 0x000a700000002400 */
[----:B------:R1:W1:Y:S02]  /*23f0*/  MUFU.TANH R138, R3 ;  /* 0x00000003008a7308 */ /* 0x0002640000002400 */
[----:B------:R-:W-:-:S02]  /*2400*/  FMUL.FTZ R19, R19, c[0x0][0x2ec] ;  /* 0x0000bb0013137a20 */ /* 0x000fc40000410000 */
[----:B------:R-:W-:Y:S02]  /*2410*/  FMUL.FTZ R16, R16, c[0x0][0x2ec] ;  /* 0x0000bb0010107a20 */ /* 0x000fe40000410000 */
[----:B------:R-:W-:Y:S02]  /*2420*/  FMUL.FTZ R18, R18, c[0x0][0x2ec] ;  /* 0x0000bb0012127a20 */ /* 0x000fe40000410000 */
[----:B-----5:R-:W-:Y:S01]  /*2430*/  FMUL.FTZ R2, R71, c[0x0][0x2ec] ;  /* 0x0000bb0047027a20 */ /* 0x020fe20000410000 */
[----:B------:R5:W2:Y:S01]  /*2440*/  MUFU.TANH R136, R20 ;  /* 0x0000001400887308 */ /* 0x000aa20000002400 */
[----:B-1----:R-:W-:-:S07]  /*2450*/  FMUL.FTZ R3, R22, c[0x0][0x2ec] ;  /* 0x0000bb0016037a20 */ /* 0x002fce0000410000 */
[----:B------:R1:W1:Y:S08]  /*2460*/  MUFU.TANH R44, R2 ;  /* 0x00000002002c7308 */ /* 0x0002700000002400 */
[----:B------:R-:W2:Y:S01]  /*2470*/  MUFU.TANH R148, R3 ;  /* 0x0000000300947308 */ /* 0x000ea20000002400 */
[----:B-----5:R-:W-:Y:S01]  /*2480*/  MOV R20, R135 ;  /* 0x0000008700147202 */ /* 0x020fe20000000f00 */
[----:B-1----:R-:W-:-:S06]  /*2490*/  FMUL.FTZ R2, R43, c[0x0][0x2ec] ;  /* 0x0000bb002b027a20 */ /* 0x002fcc0000410000 */
[----:B------:R-:W1:Y:S08]  /*24a0*/  MUFU.TANH R32, R32 ;  /* 0x0000002000207308 */ /* 0x000e700000002400 */
[----:B------:R5:W1:Y:S08]  /*24b0*/  MUFU.TANH R150, R2 ;  /* 0x0000000200967308 */ /* 0x000a700000002400 */
[----:B------:R-:W1:Y:S01]  /*24c0*/  MUFU.TANH R26, R19 ;  /* 0x00000013001a7308 */ /* 0x000e620000002400 */
[----:B-----5:R-:W-:-:S07]  /*24d0*/  FMUL.FTZ R2, R33, c[0x0][0x2ec] ;  /* 0x0000bb0021027a20 */ /* 0x020fce0000410000 */
[----:B------:R-:W1:Y:S08]  /*24e0*/  MUFU.TANH R28, R16 ;  /* 0x00000010001c7308 */ /* 0x000e700000002400 */
[----:B------:R5:W1:Y:S08]  /*24f0*/  MUFU.TANH R30, R2 ;  /* 0x00000002001e7308 */ /* 0x000a700000002400 */
[----:B------:R-:W1:Y:S01]  /*2500*/  MUFU.TANH R29, R18 ;  /* 0x00000012001d7308 */ /* 0x000e620000002400 */
[----:B-----5:R-:W-:-:S07]  /*2510*/  FMUL.FTZ R2, R34, c[0x0][0x2ec] ;  /* 0x0000bb0022027a20 */ /* 0x020fce0000410000 */
[----:B------:R5:W1:Y:S02]  /*2520*/  MUFU.TANH R33, R2 ;  /* 0x0000000200217308 */ /* 0x000a640000002400 */
[----:B-----5:R-:W-:-:S06]  /*2530*/  FMUL.FTZ R2, R35, c[0x0][0x2ec] ;  /* 0x0000bb0023027a20 */ /* 0x020fcc0000410000 */
[----:B------:R5:W1:Y:S02]  /*2540*/  MUFU.TANH R31, R2 ;  /* 0x00000002001f7308 */ /* 0x000a640000002400 */
[----:B-----5:R-:W-:-:S05]  /*2550*/  LOP3.LUT R2, R164, 0xffffffe0, RZ, 0xc0, !PT ;  /* 0xffffffe0a4027812 */ /* 0x020fca00078ec0ff */
[----:B------:R-:W-:-:S05]  /*2560*/  IMAD.IADD R2, R159, 0x1, -R2 ;  /* 0x000000019f027824 */ /* 0x000fca00078e0a02 */
[----:B------:R-:W-:-:S04]  /*2570*/  SHF.R.S32.HI R5, RZ, 0x1f, R2 ;  /* 0x0000001fff057819 */ /* 0x000fc80000011402 */
[----:B------:R-:W-:Y:S01]  /*2580*/  LEA.HI R3, R5, R2, RZ, 0x2 ;  /* 0x0000000205037211 */ /* 0x000fe200078f10ff */
[----:B------:R-:W-:Y:S01]  /*2590*/  FMUL.FTZ R5, R23, c[0x0][0x2ec] ;  /* 0x0000bb0017057a20 */ /* 0x000fe20000410000 */
[----:B------:R-:W-:Y:S02]  /*25a0*/  LEA R2, R158, R165, 0x4 ;  /* 0x000000a59e027211 */ /* 0x000fe400078e20ff */
[----:B------:R-:W-:Y:S01]  /*25b0*/  SHF.R.S32.HI R168, RZ, 0x2, R3 ;  /* 0x00000002ffa87819 */ /* 0x000fe20000011403 */
[----:B------:R-:W-:Y:S01]  /*25c0*/  FMUL.FTZ R3, R17, c[0x0][0x2ec] ;  /* 0x0000bb0011037a20 */ /* 0x000fe20000410000 */
[----:B------:R5:W1:Y:S02]  /*25d0*/  MUFU.TANH R137, R5 ;  /* 0x0000000500897308 */ /* 0x000a640000002400 */
[----:B------:R-:W-:Y:S01]  /*25e0*/  IADD3 R2, R2, 0x1, R168 ;  /* 0x0000000102027810 */ /* 0x000fe20007ffe0a8 */
[----:B------:R1:W-:Y:S03]  /*25f0*/  STL [R1+0x58], R168 ;  /* 0x000058a801007387 */ /* 0x0003e60000100800 */
[----:B------:R-:W-:Y:S01]  /*2600*/  IADD3 R2, R132, -c[0x0][0x214], R2 ;  /* 0x8000850084027a10 */ /* 0x000fe20007ffe002 */
[----:B------:R1:W-:Y:S01]  /*2610*/  STL [R1+0x18], R20 ;  /* 0x0000181401007387 */ /* 0x0003e20000100800 */
[----:B------:R1:W1:Y:S02]  /*2620*/  MUFU.TANH R27, R3 ;  /* 0x00000003001b7308 */ /* 0x0002640000002400 */
[----:B------:R-:W-:-:S04]  /*2630*/  IADD3 R2, R2, c[0x0][0x2e8], RZ ;  /* 0x0000ba0002027a10 */ /* 0x000fc80007ffe0ff */
[C---:B------:R-:W-:Y:S02]  /*2640*/  IADD3 R16, R2.reuse, 0x40, RZ ;  /* 0x0000004002107810 */ /* 0x040fe40007ffe0ff */
[C---:B-----5:R-:W-:Y:S02]  /*2650*/  IADD3 R5, R2.reuse, 0x8, RZ ;  /* 0x0000000802057810 */ /* 0x060fe40007ffe0ff */
[C---:B------:R-:W-:Y:S02]  /*2660*/  IADD3 R15, R2.reuse, 0x48, RZ ;  /* 0x00000048020f7810 */ /* 0x040fe40007ffe0ff */
[-C--:B------:R-:W-:Y:S02]  /*2670*/  IMNMX R17, R2, R132.reuse, PT ;  /* 0x0000008402117217 */ /* 0x080fe40003800200 */
[-C--:B------:R-:W-:Y:S02]  /*2680*/  IMNMX R18, R5, R132.reuse, PT ;  /* 0x0000008405127217 */ /* 0x080fe40003800200 */
[----:B------:R-:W-:-:S02]  /*2690*/  IMNMX R16, R16, R132, PT ;  /* 0x0000008410107217 */ /* 0x000fc40003800200 */
[----:B------:R-:W-:Y:S02]  /*26a0*/  IMNMX R15, R15, R132, PT ;  /* 0x000000840f0f7217 */ /* 0x000fe40003800200 */
[----:B------:R-:W-:Y:S01]  /*26b0*/  LOP3.LUT R2, R134, R133, RZ, 0xfc, !PT ;  /* 0x0000008586027212 */ /* 0x000fe200078efcff */
[----:B------:R-:W-:Y:S06]  /*26c0*/  BAR.SYNC.DEFER_BLOCKING 0x0 ;  /* 0x0000000000007b1d */ /* 0x000fec0000010000 */
[----:B------:R-:W-:Y:S05]  /*26d0*/  @!P0 BRA `(.L_x_13) ;  /* 0x000001a000008947 */ /* 0x000fea0003800000 */
[----:B-1234-:R-:W-:-:S04]  /*26e0*/  IADD3 R6, R208, -0x2, RZ ;  /* 0xfffffffed0067810 */ /* 0x01efc80007ffe0ff */
        /* <DEDUP_REMOVED lines=25> */
.L_x_13:
[----:B-1234-:R-:W-:Y:S01]  /*2880*/  IMAD R14, R20, 0x40, R14 ;  /* 0x00000040140e7824 */ /* 0x01efe200078e020e */
        /* <DEDUP_REMOVED lines=8> */
[-C--:B------:R-:W-:Y:S01]  /*2910*/  ISETP.GE.AND P6, PT, R61, R16.reuse, PT ;  /* 0x000000103d00720c */ /* 0x080fe20003fc6270 */
[----:B------:R-:W-:Y:S01]  /*2920*/  IMAD.IADD R230, R0, 0x1, R229 ;  /* 0x0000000100e67824 */ /* 0x000fe200078e02e5 */
[----:B------:R-:W-:Y:S01]  /*2930*/  IADD3 R62, R14, 0x9, RZ ;  /* 0x000000090e3e7810 */ /* 0x000fe20007ffe0ff */
[----:B------:R-:W-:Y:S01]  /*2940*/  STL [R1+0x8c], R244 ;  /* 0x00008cf401007387 */ /* 0x000fe20000100800 */
[----:B------:R-:W-:Y:S01]  /*2950*/  ISETP.GE.AND P1, PT, R60, R16, PT ;  /* 0x000000103c00720c */ /* 0x000fe20003f26270 */
[----:B------:R-:W-:Y:S01]  /*2960*/  IMAD.IADD R231, R0, 0x1, R228 ;  /* 0x0000000100e77824 */ /* 0x000fe200078e02e4 */
[----:B------:R-:W-:Y:S01]  /*2970*/  FSEL R9, R102, -INF , !P6 ;  /* 0xff80000066097808 */ /* 0x000fe20007000000 */
[----:B------:R-:W-:Y:S01]  /*2980*/  STL [R1+0x88], R243 ;  /* 0x000088f301007387 */ /* 0x000fe20000100800 */
[----:B------:R-:W-:-:S02]  /*2990*/  FSEL R8, R108, -INF , !P5 ;  /* 0xff8000006c087808 */ /* 0x000fc40006800000 */
[----:B------:R-:W-:Y:S01]  /*29a0*/  ISETP.GE.AND P2, PT, R61, R15, PT ;  /* 0x0000000f3d00720c */ /* 0x000fe20003f46270 */
[----:B------:R1:W-:Y:S01]  /*29b0*/  STL [R1+0x84], R242 ;  /* 0x000084f201007387 */ /* 0x0003e20000100800 */
[----:B------:R-:W-:Y:S02]  /*29c0*/  IADD3 R63, R14, 0x10, RZ ;  /* 0x000000100e3f7810 */ /* 0x000fe40007ffe0ff */
[----:B------:R-:W-:Y:S01]  /*29d0*/  ISETP.GE.AND P3, PT, R62, R16, PT ;  /* 0x000000103e00720c */ /* 0x000fe20003f66270 */
[----:B------:R-:W-:Y:S01]  /*29e0*/  STL [R1+0x80], R241 ;  /* 0x000080f101007387 */ /* 0x000fe20000100800 */
[----:B------:R-:W-:Y:S02]  /*29f0*/  FSEL R11, R100, -INF , !P1 ;  /* 0xff800000640b7808 */ /* 0x000fe40004800000 */
[----:B------:R-:W-:Y:S01]  /*2a00*/  FMNMX.FTZ R3, R8, R9, !PT ;  /* 0x0000000908037209 */ /* 0x000fe20007810000 */
[----:B------:R-:W-:Y:S01]  /*2a10*/  STL [R1+0x7c], R240 ;  /* 0x00007cf001007387 */ /* 0x000fe20000100800 */
[----:B------:R-:W-:-:S02]  /*2a20*/  ISETP.GE.AND P0, PT, R60, R15, PT ;  /* 0x0000000f3c00720c */ /* 0x000fc40003f06270 */
[----:B------:R-:W-:Y:S01]  /*2a30*/  FSEL R20, R101, -INF , !P2 ;  /* 0xff80000065147808 */ /* 0x000fe20005000000 */
[----:B------:R-:W-:Y:S01]  /*2a40*/  STL [R1+0x78], R239 ;  /* 0x000078ef01007387 */ /* 0x000fe20000100800 */
[----:B------:R-:W-:Y:S02]  /*2a50*/  IADD3 R64, R14, 0x11, RZ ;  /* 0x000000110e407810 */ /* 0x000fe40007ffe0ff */
[----:B------:R-:W-:Y:S01]  /*2a60*/  ISETP.GE.AND P2, PT, R63, R16, PT ;  /* 0x000000103f00720c */ /* 0x000fe20003f46270 */
[----:B------:R2:W-:Y:S01]  /*2a70*/  STL [R1+0x74], R238 ;  /* 0x000074ee01007387 */ /* 0x0005e20000100800 */
[----:B------:R-:W-:Y:S02]  /*2a80*/  FSEL R19, R99, -INF , !P3 ;  /* 0xff80000063137808 */ /* 0x000fe40005800000 */
[----:B------:R-:W-:Y:S01]  /*2a90*/  FMNMX.FTZ R3, R11, R3, !PT ;  /* 0x000000030b037209 */ /* 0x000fe20007810000 */
[----:B------:R3:W-:Y:S01]  /*2aa0*/  STL [R1+0x70], R237 ;  /* 0x000070ed01007387 */ /* 0x0007e20000100800 */
[----:B------:R-:W-:-:S02]  /*2ab0*/  FSEL R21, R98, -INF , !P0 ;  /* 0xff80000062157808 */ /* 0x000fc40004000000 */
[----:B------:R-:W-:Y:S01]  /*2ac0*/  ISETP.GE.AND P0, PT, R64, R16, PT ;  /* 0x000000104000720c */ /* 0x000fe20003f06270 */
[----:B------:R4:W-:Y:S01]  /*2ad0*/  STL [R1+0x6c], R236 ;  /* 0x00006cec01007387 */ /* 0x0009e20000100800 */
[----:B------:R-:W-:Y:S02]  /*2ae0*/  FSEL R23, R96, -INF , !P2 ;  /* 0xff80000060177808 */ /* 0x000fe40005000000 */
[----:B------:R-:W-:Y:S01]  /*2af0*/  FMNMX.FTZ R3, R19, R3, !PT ;  /* 0x0000000313037209 */ /* 0x000fe20007810000 */
[----:B------:R-:W-:Y:S01]  /*2b00*/  STL [R1+0x68], R235 ;  /* 0x000068eb01007387 */ /* 0x000fe20000100800 */
[----:B------:R-:W-:Y:S02]  /*2b10*/  ISETP.GE.AND P4, PT, R14, R15, PT ;  /* 0x0000000f0e00720c */ /* 0x000fe40003f86270 */
[----:B------:R-:W-:Y:S01]  /*2b20*/  FSEL R24, R95, -INF , !P0 ;  /* 0xff8000005f187808 */ /* 0x000fe20004000000 */
[----:B------:R-:W-:Y:S01]  /*2b30*/  STL [R1+0x64], R234 ;  /* 0x000064ea01007387 */ /* 0x000fe20000100800 */
[----:B------:R-:W-:-:S02]  /*2b40*/  FMNMX.FTZ R3, R23, R3, !PT ;  /* 0x0000000317037209 */ /* 0x000fc40007810000 */
[----:B------:R-:W-:Y:S01]  /*2b50*/  FSEL R10, R103, -INF , !P4 ;  /* 0xff800000670a7808 */ /* 0x000fe20006000000 */
[----:B------:R-:W-:Y:S01]  /*2b60*/  STL [R1+0x60], R233 ;  /* 0x000060e901007387 */ /* 0x000fe20000100800 */
[----:B------:R-:W-:Y:S02]  /*2b70*/  FMNMX.FTZ R5, R24, R3, !PT ;  /* 0x0000000318057209 */ /* 0x000fe40007810000 */
[-C--:B------:R-:W-:Y:S01]  /*2b80*/  ISETP.GE.AND P6, PT, R62, R15.reuse, PT ;  /* 0x0000000f3e00720c */ /* 0x080fe20003fc6270 */
[----:B------:R1:W-:Y:S01]  /*2b90*/  STL [R1+0x5c], R232 ;  /* 0x00005ce801007387 */ /* 0x0003e20000100800 */
[----:B------:R-:W-:Y:S02]  /*2ba0*/  FMNMX.FTZ R3, R10, R20, !PT ;  /* 0x000000140a037209 */ /* 0x000fe40007810000 */
[----:B------:R-:W-:Y:S01]  /*2bb0*/  IADD3 R65, R14, 0x18, RZ ;  /* 0x000000180e417810 */ /* 0x000fe20007ffe0ff */
[----:B------:R-:W-:Y:S01]  /*2bc0*/  LDSM.16.MT88.4 R100, [R230+0xc000] ;  /* 0x00c00000e664783b */ /* 0x000fe20000004200 */
[----:B------:R-:W-:-:S02]  /*2bd0*/  ISETP.GE.AND P1, PT, R63, R15, PT ;  /* 0x0000000f3f00720c */ /* 0x000fc40003f26270 */
[----:B------:R-:W-:Y:S01]  /*2be0*/  FSEL R22, R97, -INF , !P6 ;  /* 0xff80000061167808 */ /* 0x000fe20007000000 */
[----:B------:R-:W-:Y:S01]  /*2bf0*/  LDSM.16.MT88.4 R112, [R228+0xe000] ;  /* 0x00e00000e470783b */ /* 0x000fe20000004200 */
[----:B------:R-:W-:Y:S02]  /*2c00*/  FMNMX.FTZ R3, R21, R3, !PT ;  /* 0x0000000315037209 */ /* 0x000fe40007810000 */
[----:B------:R-:W-:Y:S01]  /*2c10*/  IADD3 R66, R14, 0x19, RZ ;  /* 0x000000190e427810 */ /* 0x000fe20007ffe0ff */
[----:B------:R-:W-:Y:S01]  /*2c20*/  LDSM.16.MT88.4 R104, [R228+0xe800] ;  /* 0x00e80000e468783b */ /* 0x000fe20000004200 */
[----:B------:R-:W-:Y:S02]  /*2c30*/  ISETP.GE.AND P6, PT, R65, R16, PT ;  /* 0x000000104100720c */ /* 0x000fe40003fc6270 */
[----:B------:R-:W-:Y:S01]  /*2c40*/  ISETP.GE.AND P3, PT, R64, R15, PT ;  /* 0x0000000f4000720c */ /* 0x000fe20003f66270 */
[----:B------:R-:W-:Y:S01]  /*2c50*/  LDSM.16.MT88.4 R120, [R229+0xe000] ;  /* 0x00e00000e578783b */ /* 0x000fe20000004200 */
[----:B------:R-:W-:-:S02]  /*2c60*/  FSEL R39, R94, -INF , !P1 ;  /* 0xff8000005e277808 */ /* 0x000fc40004800000 */
[----:B------:R-:W-:Y:S01]  /*2c70*/  FMNMX.FTZ R3, R22, R3, !PT ;  /* 0x0000000316037209 */ /* 0x000fe20007810000 */
[----:B------:R-:W-:Y:S01]  /*2c80*/  LDSM.16.MT88.4 R96, [R231+0xc000] ;  /* 0x00c00000e760783b */ /* 0x000fe20000004200 */
[----:B------:R-:W-:Y:S02]  /*2c90*/  IADD3 R67, R14, 0x20, RZ ;  /* 0x000000200e437810 */ /* 0x000fe40007ffe0ff */
[----:B------:R-:W-:Y:S01]  /*2ca0*/  ISETP.GE.AND P5, PT, R66, R16, PT ;  /* 0x000000104200720c */ /* 0x000fe20003fa6270 */
[----:B------:R-:W-:Y:S01]  /*2cb0*/  LDSM.16.MT88.4 R76, [R228+0xc000] ;  /* 0x00c00000e44c783b */ /* 0x000fe20000004200 */
[----:B------:R-:W-:Y:S02]  /*2cc0*/  FSEL R25, R92, -INF , !P6 ;  /* 0xff8000005c197808 */ /* 0x000fe40007000000 */
        /* <DEDUP_REMOVED lines=9> */
[----:B------:R-:W-:Y:S01]  /*2d60*/  FMNMX.FTZ R5, R25, R5, !PT ;  /* 0x0000000519057209 */ /* 0x000fe20007810000 */
        /* <DEDUP_REMOVED lines=8> */
[----:B------:R-:W-:Y:S01]  /*2df0*/  FSEL R154, R85, -INF , !P0 ;  /* 0xff800000559a7808 */ /* 0x000fe20004000000 */
[----:B------:R-:W-:Y:S01]  /*2e00*/  LDSM.16.MT88.4 R124, [R230+0xe800] ;  /* 0x00e80000e67c783b */ /* 0x000fe20000004200 */
[----:B------:R-:W-:-:S02]  /*2e10*/  FMNMX.FTZ R134, R36, R5, !PT ;  /* 0x0000000524867209 */ /* 0x000fc40007810000 */
[----:B------:R-:W-:Y:S01]  /*2e20*/  ISETP.GE.AND P3, PT, R67, R15, PT ;  /* 0x0000000f4300720c */ /* 0x000fe20003f66270 */
[----:B------:R-:W-:Y:S01]  /*2e30*/  STL [R1+0x9c], R16 ;  /* 0x00009c1001007387 */ /* 0x000fe20000100800 */
[----:B------:R-:W-:Y:S02]  /*2e40*/  FSEL R37, R87, -INF , !P1 ;  /* 0xff80000057257808 */ /* 0x000fe40004800000 */
[----:B------:R-:W-:Y:S02]  /*2e50*/  FMNMX.FTZ R3, R38, R3, !PT ;  /* 0x0000000326037209 */ /* 0x000fe40007810000 */
[----:B------:R-:W-:Y:S02]  /*2e60*/  IADD3 R82, R14, 0x29, RZ ;  /* 0x000000290e527810 */ /* 0x000fe40007ffe0ff */
[----:B------:R-:W-:Y:S02]  /*2e70*/  ISETP.GE.AND P5, PT, R81, R16, PT ;  /* 0x000000105100720c */ /* 0x000fe40003fa6270 */
[----:B------:R-:W-:-:S02]  /*2e80*/  FSEL R153, R84, -INF , !P6 ;  /* 0xff80000054997808 */ /* 0x000fc40007000000 */
[----:B------:R-:W-:Y:S01]  /*2e90*/  FMNMX.FTZ R134, R154, R134, !PT ;  /* 0x000000869a867209 */ /* 0x000fe20007810000 */
[----:B------:R-:W-:Y:S01]  /*2ea0*/  LDSM.16.MT88.4 R84, [R229+0xc000] ;  /* 0x00c00000e554783b */ /* 0x000fe20000004200 */
[----:B------:R-:W-:Y:S02]  /*2eb0*/  ISETP.GE.AND P2, PT, R80, R15, PT ;  /* 0x0000000f5000720c */ /* 0x000fe40003f46270 */
[----:B------:R-:W-:Y:S02]  /*2ec0*/  FSEL R155, R72, -INF , !P3 ;  /* 0xff800000489b7808 */ /* 0x000fe40005800000 */
[----:B------:R-:W-:Y:S02]  /*2ed0*/  FMNMX.FTZ R3, R37, R3, !PT ;  /* 0x0000000325037209 */ /* 0x000fe40007810000 */
[----:B------:R-:W-:Y:S02]  /*2ee0*/  IADD3 R83, R14, 0x30, RZ ;  /* 0x000000300e537810 */ /* 0x000fe40007ffe0ff */
[----:B------:R-:W-:-:S02]  /*2ef0*/  ISETP.GE.AND P4, PT, R82, R16, PT ;  /* 0x000000105200720c */ /* 0x000fc40003f86270 */
[----:B------:R-:W-:Y:S02]  /*2f00*/  FSEL R152, R68, -INF , !P5 ;  /* 0xff80000044987808 */ /* 0x000fe40006800000 */
[----:B------:R-:W-:Y:S02]  /*2f10*/  FMNMX.FTZ R134, R153, R134, !PT ;  /* 0x0000008699867209 */ /* 0x000fe40007810000 */
[----:B------:R-:W-:Y:S02]  /*2f20*/  ISETP.GE.AND P1, PT, R81, R15, PT ;  /* 0x0000000f5100720c */ /* 0x000fe40003f26270 */
[----:B------:R-:W-:Y:S02]  /*2f30*/  FSEL R146, R73, -INF , !P2 ;  /* 0xff80000049927808 */ /* 0x000fe40005000000 */
[----:B------:R-:W-:Y:S01]  /*2f40*/  FMNMX.FTZ R3, R155, R3, !PT ;  /* 0x000000039b037209 */ /* 0x000fe20007810000 */
[----:B------:R-:W-:Y:S01]  /*2f50*/  LDSM.16.MT88.4 R72, [R229+0xc800] ;  /* 0x00c80000e548783b */ /* 0x000fe20000004200 */
[----:B------:R-:W-:-:S02]  /*2f60*/  IADD3 R132, R14, 0x31, RZ ;  /* 0x000000310e847810 */ /* 0x000fc40007ffe0ff */
[----:B------:R-:W-:Y:S02]  /*2f70*/  ISETP.GE.AND P3, PT, R83, R16, PT ;  /* 0x000000105300720c */ /* 0x000fe40003f66270 */
        /* <DEDUP_REMOVED lines=8> */
[----:B-1----:R-:W-:Y:S02]  /*3000*/  FSEL R242, R32, -INF , !P3 ;  /* 0xff80000020f27808 */ /* 0x002fe40005800000 */
[----:B------:R-:W-:Y:S02]  /*3010*/  FMNMX.FTZ R134, R147, R134, !PT ;  /* 0x0000008693867209 */ /* 0x000fe40007810000 */
[----:B------:R-:W-:Y:S01]  /*3020*/  ISETP.GE.AND P1, PT, R83, R15, PT ;  /* 0x0000000f5300720c */ /* 0x000fe20003f26270 */
[----:B------:R-:W-:Y:S01]  /*3030*/  STL [R1+0xa0], R242 ;  /* 0x0000a0f201007387 */ /* 0x000fe20000100800 */
[----:B------:R-:W-:Y:S02]  /*3040*/  FSEL R144, R44, -INF , !P0 ;  /* 0xff8000002c907808 */ /* 0x000fe40004000000 */
[----:B------:R-:W-:-:S02]  /*3050*/  FMNMX.FTZ R3, R145, R3, !PT ;  /* 0x0000000391037209 */ /* 0x000fc40007810000 */
[----:B------:R-:W-:Y:S02]  /*3060*/  IADD3 R135, R14, 0x39, RZ ;  /* 0x000000390e877810 */ /* 0x000fe40007ffe0ff */
[----:B------:R-:W-:Y:S02]  /*3070*/  ISETP.GE.AND P4, PT, R133, R16, PT ;  /* 0x000000108500720c */ /* 0x000fe40003f86270 */
[----:B--2---:R-:W-:Y:S02]  /*3080*/  FSEL R238, R30, -INF , !P5 ;  /* 0xff8000001eee7808 */ /* 0x004fe40006800000 */
[----:B------:R-:W-:Y:S02]  /*3090*/  FMNMX.FTZ R134, R242, R134, !PT ;  /* 0x00000086f2867209 */ /* 0x000fe40007810000 */
[----:B------:R-:W-:Y:S01]  /*30a0*/  ISETP.GE.AND P0, PT, R132, R15, PT ;  /* 0x0000000f8400720c */ /* 0x000fe20003f06270 */
[----:B------:R-:W-:Y:S01]  /*30b0*/  STL [R1+0xa4], R238 ;  /* 0x0000a4ee01007387 */ /* 0x000fe20000100800 */
[----:B---3--:R-:W-:-:S02]  /*30c0*/  FSEL R237, R33, -INF , !P1 ;  /* 0xff80000021ed7808 */ /* 0x008fc40004800000 */
[----:B------:R-:W-:Y:S02]  /*30d0*/  FMNMX.FTZ R3, R144, R3, !PT ;  /* 0x0000000390037209 */ /* 0x000fe40007810000 */
[----:B------:R-:W-:Y:S02]  /*30e0*/  ISETP.GE.AND P3, PT, R135, R16, PT ;  /* 0x000000108700720c */ /* 0x000fe40003f66270 */
[----:B----4-:R-:W-:Y:S02]  /*30f0*/  FSEL R236, R28, -INF , !P4 ;  /* 0xff8000001cec7808 */ /* 0x010fe40006000000 */
[----:B------:R-:W-:Y:S02]  /*3100*/  FMNMX.FTZ R134, R238, R134, !PT ;  /* 0x00000086ee867209 */ /* 0x000fe40007810000 */
[----:B------:R-:W-:Y:S01]  /*3110*/  ISETP.GE.AND P1, PT, R133, R15, PT ;  /* 0x0000000f8500720c */ /* 0x000fe20003f26270 */
[----:B------:R-:W-:Y:S01]  /*3120*/  STL [R1+0xa8], R236 ;  /* 0x0000a8ec01007387 */ /* 0x000fe20000100800 */
[----:B------:R-:W-:-:S02]  /*3130*/  FSEL R239, R31, -INF , !P0 ;  /* 0xff8000001fef7808 */ /* 0x000fc40004000000 */
[----:B------:R-:W-:Y:S02]  /*3140*/  FMNMX.FTZ R3, R237, R3, !PT ;  /* 0x00000003ed037209 */ /* 0x000fe40007810000 */
[----:B------:R-:W-:Y:S02]  /*3150*/  FSEL R232, R27, -INF , !P3 ;  /* 0xff8000001be87808 */ /* 0x000fe40005800000 */
[----:B------:R-:W-:Y:S02]  /*3160*/  FMNMX.FTZ R134, R236, R134, !PT ;  /* 0x00000086ec867209 */ /* 0x000fe40007810000 */
[----:B------:R-:W-:Y:S01]  /*3170*/  ISETP.GE.AND P0, PT, R135, R15, PT ;  /* 0x0000000f8700720c */ /* 0x000fe20003f06270 */
[----:B------:R-:W-:Y:S01]  /*3180*/  STL [R1+0xac], R232 ;  /* 0x0000ace801007387 */ /* 0x000fe20000100800 */
[----:B------:R-:W-:Y:S02]  /*3190*/  FSEL R159, R29, -INF , !P1 ;  /* 0xff8000001d9f7808 */ /* 0x000fe40004800000 */
[----:B------:R-:W-:Y:S01]  /*31a0*/  FMNMX.FTZ R3, R239, R3, !PT ;  /* 0x00000003ef037209 */ /* 0x000fe20007810000 */
[----:B------:R-:W-:Y:S01]  /*31b0*/  STL [R1+0xb0], R237 ;  /* 0x0000b0ed01007387 */ /* 0x000fe20000100800 */
[----:B------:R-:W-:-:S02]  /*31c0*/  FMNMX.FTZ R134, R232, R134, !PT ;  /* 0x00000086e8867209 */ /* 0x000fc40007810000 */
[----:B------:R-:W-:Y:S01]  /*31d0*/  FSEL R158, R26, -INF , !P0 ;  /* 0xff8000001a9e7808 */ /* 0x000fe20004000000 */
[----:B------:R-:W-:Y:S01]  /*31e0*/  STL [R1+0xb4], R15 ;  /* 0x0000b40f01007387 */ /* 0x000fe20000100800 */
[----:B------:R-:W-:Y:S02]  /*31f0*/  FMNMX.FTZ R3, R159, R3, !PT ;  /* 0x000000039f037209 */ /* 0x000fe40007810000 */
[----:B------:R-:W-:Y:S01]  /*3200*/  ISETP.GE.AND P5, PT, R14, R17, PT ;  /* 0x000000110e00720c */ /* 0x000fe20003fa6270 */
[----:B------:R-:W1:Y:S01]  /*3210*/  SHFL.BFLY PT, R6, R134, 0x2, 0x1f ;  /* 0x0c401f0086067f89 */ /* 0x000e6200000e0000 */
[----:B------:R-:W-:Y:S02]  /*3220*/  FMNMX.FTZ R3, R158, R3, !PT ;  /* 0x000000039e037209 */ /* 0x000fe40007810000 */
[-C--:B------:R-:W-:Y:S02]  /*3230*/  ISETP.GE.AND P6, PT, R60, R17.reuse, PT ;  /* 0x000000113c00720c */ /* 0x080fe40003fc6270 */
[----:B------:R-:W-:Y:S01]  /*3240*/  ISETP.GE.AND P4, PT, R61, R18, PT ;  /* 0x000000123d00720c */ /* 0x000fe20003f86270 */
[----:B------:R-:W2:Y:S01]  /*3250*/  SHFL.BFLY PT, R5, R3, 0x2, 0x1f ;  /* 0x0c401f0003057f89 */ /* 0x000ea200000e0000 */
[----:B------:R-:W-:-:S02]  /*3260*/  ISETP.GE.AND P3, PT, R62, R17, PT ;  /* 0x000000113e00720c */ /* 0x000fc40003f66270 */
[-C--:B------:R-:W-:Y:S02]  /*3270*/  ISETP.GE.AND P2, PT, R60, R18.reuse, PT ;  /* 0x000000123c00720c */ /* 0x080fe40003f46270 */
[----:B------:R-:W-:Y:S02]  /*3280*/  ISETP.GE.AND P1, PT, R14, R18, PT ;  /* 0x000000120e00720c */ /* 0x000fe40003f26270 */
[----:B-1----:R-:W-:-:S05]  /*3290*/  FMNMX.FTZ R134, R134, R6, !PT ;  /* 0x0000000686867209 */ /* 0x002fca0007810000 */
[----:B------:R-:W1:Y:S01]  /*32a0*/  SHFL.BFLY PT, R6, R134, 0x1, 0x1f ;  /* 0x0c201f0086067f89 */ /* 0x000e6200000e0000 */
[----:B--2---:R-:W-:-:S05]  /*32b0*/  FMNMX.FTZ R3, R3, R5, !PT ;  /* 0x0000000503037209 */ /* 0x004fca0007810000 */
[----:B------:R-:W2:Y:S01]  /*32c0*/  SHFL.BFLY PT, R7, R3, 0x1, 0x1f ;  /* 0x0c201f0003077f89 */ /* 0x000ea200000e0000 */
[----:B-1----:R-:W-:-:S04]  /*32d0*/  FMNMX.FTZ R134, R134, R6, !PT ;  /* 0x0000000686867209 */ /* 0x002fc80007810000 */
[C---:B------:R-:W-:Y:S01]  /*32e0*/  FSETP.NEU.FTZ.AND P0, PT, R134.reuse, -INF , PT ;  /* 0xff8000008600780b */ /* 0x040fe20003f1d000 */
[----:B------:R-:W-:Y:S01]  /*32f0*/  FMUL.FTZ R13, R134, c[0x0][0x23c] ;  /* 0x00008f00860d7a20 */ /* 0x000fe20000410000 */
[----:B--2---:R-:W-:-:S04]  /*3300*/  FMNMX.FTZ R3, R3, R7, !PT ;  /* 0x0000000703037209 */ /* 0x004fc80007810000 */
[----:B------:R-:W-:Y:S01]  /*3310*/  FSEL R13, R13, RZ, P0 ;  /* 0x000000ff0d0d7208 */ /* 0x000fe20000000000 */
[C---:B------:R-:W-:Y:S01]  /*3320*/  FMUL.FTZ R12, R3.reuse, c[0x0][0x23c] ;  /* 0x00008f00030c7a20 */ /* 0x040fe20000410000 */
[----:B------:R-:W-:-:S03]  /*3330*/  FSETP.NEU.FTZ.AND P0, PT, R3, -INF , PT ;  /* 0xff8000000300780b */ /* 0x000fc60003f1d000 */
[----:B------:R-:W-:Y:S01]  /*3340*/  FFMA.FTZ R5, R8, c[0x0][0x23c], -R13 ;  /* 0x00008f0008057a23 */ /* 0x000fe2000001080d */
[----:B------:R-:W-:Y:S02]  /*3350*/  FSEL R12, R12, RZ, P0 ;  /* 0x000000ff0c0c7208 */ /* 0x000fe40000000000 */
[----:B------:R-:W-:Y:S01]  /*3360*/  ISETP.GE.AND P0, PT, R61, R17, PT ;  /* 0x000000113d00720c */ /* 0x000fe20003f06270 */
[----:B------:R1:W-:Y:S02]  /*3370*/  MUFU.EX2 R241, R5 ;  /* 0x0000000500f17308 */ /* 0x0003e40000000800 */
[--C-:B------:R-:W-:Y:S02]  /*3380*/  FFMA.FTZ R0, R22, c[0x0][0x23c], -R12.reuse ;  /* 0x00008f0016007a23 */ /* 0x100fe4000001080c */
[----:B------:R-:W-:-:S04]  /*3390*/  FFMA.FTZ R2, R20, c[0x0][0x23c], -R12 ;  /* 0x00008f0014027a23 */ /* 0x000fc8000001080c */
[----:B------:R2:W-:Y:S01]  /*33a0*/  MUFU.EX2 R246, R0 ;  /* 0x0000000000f67308 */ /* 0x0005e20000000800 */
[----:B-1----:R-:W-:-:S07]  /*33b0*/  FFMA.FTZ R5, R9, c[0x0][0x23c], -R13 ;  /* 0x00008f0009057a23 */ /* 0x002fce000001080d */
[----:B------:R1:W-:Y:S01]  /*33c0*/  MUFU.EX2 R193, R2 ;  /* 0x0000000200c17308 */ /* 0x0003e20000000800 */
[----:B--2---:R-:W-:-:S07]  /*33d0*/  FFMA.FTZ R0, R23, c[0x0][0x23c], -R13 ;  /* 0x00008f0017007a23 */ /* 0x004fce000001080d */
[----:B------:R2:W3:Y:S08]  /*33e0*/  MUFU.EX2 R240, R5 ;  /* 0x0000000500f07308 */ /* 0x0004f00000000800 */
[----:B------:R4:W-:Y:S01]  /*33f0*/  MUFU.EX2 R234, R0 ;  /* 0x0000000000ea7308 */ /* 0x0009e20000000800 */
[----:B-1----:R-:W-:Y:S02]  /*3400*/  FFMA.FTZ R2, R21, c[0x0][0x23c], -R12 ;  /* 0x00008f0015027a23 */ /* 0x002fe4000001080c */
[----:B--2---:R-:W-:-:S05]  /*3410*/  FFMA.FTZ R5, R11, c[0x0][0x23c], -R13 ;  /* 0x00008f000b057a23 */ /* 0x004fca000001080d */
[----:B------:R-:W1:Y:S01]  /*3420*/  MUFU.EX2 R195, R2 ;  /* 0x0000000200c37308 */ /* 0x000e620000000800 */
[----:B---3--:R-:W-:Y:S01]  /*3430*/  F2FP.BF16.PACK_AB R8, R240, R241 ;  /* 0x000000f1f008723e */ /* 0x008fe200000010ff */
[----:B----4-:R-:W-:-:S06]  /*3440*/  FFMA.FTZ R0, R24, c[0x0][0x23c], -R13 ;  /* 0x00008f0018007a23 */ /* 0x010fcc000001080d */
[----:B------:R2:W-:Y:S08]  /*3450*/  MUFU.EX2 R235, R5 ;  /* 0x0000000500eb7308 */ /* 0x0005f00000000800 */
[----:B------:R3:W4:Y:S01]  /*3460*/  MUFU.EX2 R243, R0 ;  /* 0x0000000000f37308 */ /* 0x0007220000000800 */
[----:B-1----:R-:W-:Y:S01]  /*3470*/  F2FP.BF16.PACK_AB R11, R246, R195 ;  /* 0x000000c3f60b723e */ /* 0x002fe200000010ff */
[----:B--2---:R-:W-:-:S06]  /*3480*/  FFMA.FTZ R5, R19, c[0x0][0x23c], -R13 ;  /* 0x00008f0013057a23 */ /* 0x004fcc000001080d */
[----:B------:R1:W2:Y:S01]  /*3490*/  MUFU.EX2 R245, R5 ;  /* 0x0000000500f57308 */ /* 0x0002a20000000800 */
[----:B---3--:R-:W-:Y:S01]  /*34a0*/  FFMA.FTZ R0, R25, c[0x0][0x23c], -R13 ;  /* 0x00008f0019007a23 */ /* 0x008fe2000001080d */
[----:B----4-:R-:W-:-:S06]  /*34b0*/  F2FP.BF16.PACK_AB R4, R243, R234 ;  /* 0x000000eaf304723e */ /* 0x010fcc00000010ff */
[----:B------:R3:W-:Y:S01]  /*34c0*/  MUFU.EX2 R209, R0 ;  /* 0x0000000000d17308 */ /* 0x0007e20000000800 */
[----:B-1----:R-:W-:Y:S01]  /*34d0*/  FFMA.FTZ R5, R10, c[0x0][0x23c], -R12 ;  /* 0x00008f000a057a23 */ /* 0x002fe2000001080c */
[----:B--2---:R-:W-:-:S06]  /*34e0*/  F2FP.BF16.PACK_AB R10, R245, R235 ;  /* 0x000000ebf50a723e */ /* 0x004fcc00000010ff */
[----:B------:R-:W1:Y:S01]  /*34f0*/  MUFU.EX2 R194, R5 ;  /* 0x0000000500c27308 */ /* 0x000e620000000800 */
[----:B---3--:R-:W-:-:S07]  /*3500*/  FFMA.FTZ R0, R36, c[0x0][0x23c], -R13 ;  /* 0x00008f0024007a23 */ /* 0x008fce000001080d */
[----:B------:R2:W3:Y:S01]  /*3510*/  MUFU.EX2 R211, R0 ;  /* 0x0000000000d37308 */ /* 0x0004e20000000800 */
[----:B-1----:R-:W-:-:S07]  /*3520*/  F2FP.BF16.PACK_AB R9, R193, R194 ;  /* 0x000000c2c109723e */ /* 0x002fce00000010ff */
[----:B------:R-:W-:Y:S01]  /*3530*/  HMMA.16816.F32.BF16 R20, R8, R100, RZ ;  /* 0x000000640814723c */ /* 0x000fe200000418ff */
[----:B--2---:R-:W-:Y:S01]  /*3540*/  FFMA.FTZ R0, R39, c[0x0][0x23c], -R12 ;  /* 0x00008f0027007a23 */ /* 0x004fe2000001080c */
[----:B---3--:R-:W-:-:S03]  /*3550*/  F2FP.BF16.PACK_AB R6, R211, R209 ;  /* 0x000000d1d306723e */ /* 0x008fc600000010ff */
[----:B------:R1:W-:Y:S03]  /*3560*/  MUFU.EX2 R233, R0 ;  /* 0x0000000000e97308 */ /* 0x0003e60000000800 */
[C---:B------:R-:W-:Y:S08]  /*3570*/  HMMA.16816.F32.BF16 R56, R8.reuse, R112, RZ ;  /* 0x000000700838723c */ /* 0x040ff000000418ff */
[----:B------:R-:W-:Y:S01]  /*3580*/  HMMA.16816.F32.BF16 R52, R8, R120, RZ ;  /* 0x000000780834723c */ /* 0x000fe200000418ff */
[----:B-1----:R-:W-:-:S07]  /*3590*/  FFMA.FTZ R0, R40, c[0x0][0x23c], -R12 ;  /* 0x00008f0028007a23 */ /* 0x002fce000001080c */
[C---:B------:R-:W-:Y:S01]  /*35a0*/  HMMA.16816.F32.BF16 R24, R8.reuse, R96, RZ ;  /* 0x000000600818723c */ /* 0x040fe200000418ff */
[----:B------:R1:W2:Y:S07]  /*35b0*/  MUFU.EX2 R210, R0 ;  /* 0x0000000000d27308 */ /* 0x0002ae0000000800 */
[C---:B------:R-:W-:Y:S08]  /*35c0*/  HMMA.16816.F32.BF16 R32, R8.reuse, R76, RZ ;  /* 0x0000004c0820723c */ /* 0x040ff000000418ff */
[----:B------:R-:W-:Y:S01]  /*35d0*/  HMMA.16816.F32.BF16 R28, R8, R84, RZ ;  /* 0x00000054081c723c */ /* 0x000fe200000418ff */
[----:B-1----:R-:W-:Y:S01]  /*35e0*/  FFMA.FTZ R0, R38, c[0x0][0x23c], -R12 ;  /* 0x00008f0026007a23 */ /* 0x002fe2000001080c */
[----:B--2---:R-:W-:-:S03]  /*35f0*/  F2FP.BF16.PACK_AB R5, R210, R233 ;  /* 0x000000e9d205723e */ /* 0x004fc600000010ff */
[----:B------:R1:W-:Y:S03]  /*3600*/  MUFU.EX2 R244, R0 ;  /* 0x0000000000f47308 */ /* 0x0003e60000000800 */
[C---:B------:R-:W-:Y:S08]  /*3610*/  HMMA.16816.F32.BF16 R40, R8.reuse, R78, RZ ;  /* 0x0000004e0828723c */ /* 0x040ff000000418ff */
[----:B------:R-:W-:Y:S01]  /*3620*/  HMMA.16816.F32.BF16 R48, R8, R128, RZ ;  /* 0x000000800830723c */ /* 0x000fe200000418ff */
[----:B-1----:R-:W-:-:S07]  /*3630*/  FFMA.FTZ R0, R37, c[0x0][0x23c], -R12 ;  /* 0x00008f0025007a23 */ /* 0x002fce000001080c */
[C---:B------:R-:W-:Y:S01]  /*3640*/  HMMA.16816.F32.BF16 R36, R8.reuse, R86, RZ ;  /* 0x000000560824723c */ /* 0x040fe200000418ff */
[----:B------:R-:W1:Y:S07]  /*3650*/  MUFU.EX2 R247, R0 ;  /* 0x0000000000f77308 */ /* 0x000e6e0000000800 */
[----:B------:R-:W-:Y:S01]  /*3660*/  HMMA.16816.F32.BF16 R44, R8, R140, RZ ;  /* 0x0000008c082c723c */ /* 0x000fe200000418ff */
[----:B-1----:R-:W-:-:S07]  /*3670*/  F2FP.BF16.PACK_AB R7, R247, R244 ;  /* 0x000000f4f707723e */ /* 0x002fce00000010ff */
[----:B------:R-:W-:Y:S08]  /*3680*/  HMMA.16816.F32.BF16 R164, R4, R92, R20 ;  /* 0x0000005c04a4723c */ /* 0x000ff00000041814 */
[----:B------:R-:W-:Y:S08]  /*3690*/  HMMA.16816.F32.BF16 R20, R8, R122, RZ ;  /* 0x0000007a0814723c */ /* 0x000ff000000418ff */
[----:B------:R-:W-:Y:S08]  /*36a0*/  HMMA.16816.F32.BF16 R220, R4, R88, R24 ;  /* 0x0000005804dc723c */ /* 0x000ff00000041818 */
[----:B------:R-:W-:Y:S01]  /*36b0*/  IMAD.MOV.U32 R227, RZ, RZ, R164 ;  /* 0x000000ffffe37224 */ /* 0x000fe200078e00a4 */
[----:B------:R-:W-:Y:S01]  /*36c0*/  MOV R226, R165 ;  /* 0x000000a500e27202 */ /* 0x000fe20000000f00 */
[----:B------:R-:W-:Y:S01]  /*36d0*/  IMAD.MOV.U32 R225, RZ, RZ, R166 ;  /* 0x000000ffffe17224 */ /* 0x000fe200078e00a6 */
[----:B------:R-:W-:Y:S01]  /*36e0*/  HMMA.16816.F32.BF16 R24, R8, R114, RZ ;  /* 0x000000720818723c */ /* 0x000fe200000418ff */
[----:B------:R-:W-:-:S07]  /*36f0*/  IMAD.MOV.U32 R224, RZ, RZ, R167 ;  /* 0x000000ffffe07224 */ /* 0x000fce00078e00a7 */
[C---:B------:R-:W-:Y:S08]  /*3700*/  HMMA.16816.F32.BF16 R164, R4.reuse, R104, R56 ;  /* 0x0000006804a4723c */ /* 0x040ff00000041838 */
[C---:B------:R-:W-:Y:S08]  /*3710*/  HMMA.16816.F32.BF16 R20, R4.reuse, R110, R20 ;  /* 0x0000006e0414723c */ /* 0x040ff00000041814 */
[C---:B------:R-:W-:Y:S08]  /*3720*/  HMMA.16816.F32.BF16 R180, R4.reuse, R68, R32 ;  /* 0x0000004404b4723c */ /* 0x040ff00000041820 */
[----:B------:R-:W-:Y:S01]  /*3730*/  IMAD.MOV.U32 R59, RZ, RZ, R165 ;  /* 0x000000ffff3b7224 */ /* 0x000fe200078e00a5 */
[----:B------:R-:W-:Y:S01]  /*3740*/  HMMA.16816.F32.BF16 R200, R4, R72, R28 ;  /* 0x0000004804c8723c */ /* 0x000fe2000004181c */
[----:B------:R-:W-:-:S02]  /*3750*/  IMAD.MOV.U32 R58, RZ, RZ, R166 ;  /* 0x000000ffff3a7224 */ /* 0x000fc400078e00a6 */
[----:B------:R-:W-:Y:S02]  /*3760*/  IMAD.MOV.U32 R57, RZ, RZ, R167 ;  /* 0x000000ffff397224 */ /* 0x000fe400078e00a7 */
[----:B------:R-:W-:-:S03]  /*3770*/  IMAD.MOV.U32 R56, RZ, RZ, R164 ;  /* 0x000000ffff387224 */ /* 0x000fc600078e00a4 */
[----:B------:R-:W-:Y:S08]  /*3780*/  HMMA.16816.F32.BF16 R164, R4, R108, R52 ;  /* 0x0000006c04a4723c */ /* 0x000ff00000041834 */
[C---:B------:R-:W-:Y:S08]  /*3790*/  HMMA.16816.F32.BF16 R32, R8.reuse, R98, RZ ;  /* 0x000000620820723c */ /* 0x040ff000000418ff */
[----:B------:R-:W-:Y:S08]  /*37a0*/  HMMA.16816.F32.BF16 R28, R8, R102, RZ ;  /* 0x00000066081c723c */ /* 0x000ff000000418ff */
[----:B------:R-:W-:Y:S01]  /*37b0*/  MOV R55, R164 ;  /* 0x000000a400377202 */ /* 0x000fe20000000f00 */
[----:B------:R-:W-:Y:S01]  /*37c0*/  IMAD.MOV.U32 R54, RZ, RZ, R166 ;  /* 0x000000ffff367224 */ /* 0x000fe200078e00a6 */
[----:B------:R-:W-:Y:S01]  /*37d0*/  HMMA.16816.F32.BF16 R168, R4, R74, R36 ;  /* 0x0000004a04a8723c */ /* 0x000fe20000041824 */
[----:B------:R-:W-:-:S02]  /*37e0*/  IMAD.MOV.U32 R53, RZ, RZ, R167 ;  /* 0x000000ffff357224 */ /* 0x000fc400078e00a7 */
[----:B------:R-:W-:-:S04]  /*37f0*/  IMAD.MOV.U32 R52, RZ, RZ, R165 ;  /* 0x000000ffff347224 */ /* 0x000fc800078e00a5 */
[----:B------:R-:W-:Y:S01]  /*3800*/  IMAD.MOV.U32 R39, RZ, RZ, R22 ;  /* 0x000000ffff277224 */ /* 0x000fe200078e0016 */
[----:B------:R-:W-:Y:S01]  /*3810*/  HMMA.16816.F32.BF16 R164, R4, R70, R40 ;  /* 0x0000004604a4723c */ /* 0x000fe20000041828 */
[----:B------:R-:W-:-:S06]  /*3820*/  IMAD.MOV.U32 R38, RZ, RZ, R21 ;  /* 0x000000ffff267224 */ /* 0x000fcc00078e0015 */
[----:B------:R-:W-:Y:S01]  /*3830*/  IMAD.MOV.U32 R41, RZ, RZ, R20 ;  /* 0x000000ffff297224 */ /* 0x000fe200078e0014 */
[----:B------:R-:W-:Y:S01]  /*3840*/  HMMA.16816.F32.BF16 R48, R4, R116, R48 ;  /* 0x000000740430723c */ /* 0x000fe20000041830 */
[----:B------:R-:W-:-:S07]  /*3850*/  IMAD.MOV.U32 R40, RZ, RZ, R23 ;  /* 0x000000ffff287224 */ /* 0x000fce00078e0017 */
[----:B------:R-:W-:Y:S08]  /*3860*/  HMMA.16816.F32.BF16 R24, R4, R106, R24 ;  /* 0x0000006a0418723c */ /* 0x000ff00000041818 */
[C---:B------:R-:W-:Y:S08]  /*3870*/  HMMA.16816.F32.BF16 R20, R8.reuse, R130, RZ ;  /* 0x000000820814723c */ /* 0x040ff000000418ff */
[----:B------:R-:W-:Y:S01]  /*3880*/  HMMA.16816.F32.BF16 R8, R8, R142, RZ ;  /* 0x0000008e0808723c */ /* 0x000fe200000418ff */
[----:B------:R-:W-:Y:S01]  /*3890*/  IMAD.MOV.U32 R205, RZ, RZ, R49 ;  /* 0x000000ffffcd7224 */ /* 0x000fe200078e0031 */
[----:B------:R-:W-:Y:S01]  /*38a0*/  MOV R232, R48 ;  /* 0x0000003000e87202 */ /* 0x000fe20000000f00 */
[----:B------:R-:W-:-:S02]  /*38b0*/  IMAD.MOV.U32 R15, RZ, RZ, R50 ;  /* 0x000000ffff0f7224 */ /* 0x000fc400078e0032 */
[----:B------:R-:W-:-:S03]  /*38c0*/  IMAD.MOV.U32 R237, RZ, RZ, R51 ;  /* 0x000000ffffed7224 */ /* 0x000fc600078e0033 */
[C---:B------:R-:W-:Y:S07]  /*38d0*/  HMMA.16816.F32.BF16 R184, R4.reuse, R90, R32 ;  /* 0x0000005a04b8723c */ /* 0x040fee0000041820 */
[----:B------:R-:W-:Y:S01]  /*38e0*/  IMAD.MOV.U32 R33, RZ, RZ, R25 ;  /* 0x000000ffff217224 */ /* 0x000fe200078e0019 */
[----:B------:R-:W-:Y:S01]  /*38f0*/  HMMA.16816.F32.BF16 R216, R4, R94, R28 ;  /* 0x0000005e04d8723c */ /* 0x000fe2000004181c */
[----:B------:R-:W-:-:S06]  /*3900*/  IMAD.MOV.U32 R32, RZ, RZ, R26 ;  /* 0x000000ffff207224 */ /* 0x000fcc00078e001a */
[----:B------:R-:W-:Y:S01]  /*3910*/  MOV R31, R27 ;  /* 0x0000001b001f7202 */ /* 0x000fe20000000f00 */
[----:B------:R-:W-:Y:S01]  /*3920*/  IMAD.MOV.U32 R30, RZ, RZ, R24 ;  /* 0x000000ffff1e7224 */ /* 0x000fe200078e0018 */
[C---:B------:R-:W-:Y:S08]  /*3930*/  HMMA.16816.F32.BF16 R48, R4.reuse, R124, R44 ;  /* 0x0000007c0430723c */ /* 0x040ff0000004182c */
[C---:B------:R-:W-:Y:S07]  /*3940*/  HMMA.16816.F32.BF16 R24, R4.reuse, R118, R20 ;  /* 0x000000760418723c */ /* 0x040fee0000041814 */
[----:B------:R-:W-:Y:S01]  /*3950*/  FSEL R22, R197, -INF , !P4 ;  /* 0xff800000c5167808 */ /* 0x000fe20006000000 */
[----:B------:R-:W-:Y:S01]  /*3960*/  HMMA.16816.F32.BF16 R4, R4, R126, R8 ;  /* 0x0000007e0404723c */ /* 0x000fe20000041808 */
[----:B------:R-:W-:-:S02]  /*3970*/  ISETP.GE.AND P4, PT, R63, R17, PT ;  /* 0x000000113f00720c */ /* 0x000fc40003f86270 */
[----:B------:R-:W-:Y:S02]  /*3980*/  FSEL R23, R191, -INF , !P2 ;  /* 0xff800000bf177808 */ /* 0x000fe40005000000 */
[----:B------:R-:W-:Y:S02]  /*3990*/  ISETP.GE.AND P2, PT, R64, R17, PT ;  /* 0x000000114000720c */ /* 0x000fe40003f46270 */
[----:B------:R-:W-:Y:S01]  /*39a0*/  FSEL R8, R198, -INF , !P0 ;  /* 0xff800000c6087808 */ /* 0x000fe20004000000 */
[----:B------:R-:W-:Y:S01]  /*39b0*/  IMAD.MOV.U32 R45, RZ, RZ, R51 ;  /* 0x000000ffff2d7224 */ /* 0x000fe200078e0033 */
[----:B------:R-:W-:Y:S01]  /*39c0*/  FSEL R10, R196, -INF , !P6 ;  /* 0xff800000c40a7808 */ /* 0x000fe20007000000 */
[----:B------:R-:W-:Y:S01]  /*39d0*/  IMAD.MOV.U32 R46, RZ, RZ, R50 ;  /* 0x000000ffff2e7224 */ /* 0x000fe200078e0032 */
[----:B------:R-:W-:Y:S01]  /*39e0*/  FSEL R11, R192, -INF , !P3 ;  /* 0xff800000c00b7808 */ /* 0x000fe20005800000 */
[----:B------:R-:W-:Y:S01]  /*39f0*/  IMAD.MOV.U32 R44, RZ, RZ, R49 ;  /* 0x000000ffff2c7224 */ /* 0x000fe200078e0031 */
[----:B------:R-:W-:Y:S01]  /*3a00*/  ISETP.GE.AND P0, PT, R62, R18, PT ;  /* 0x000000123e00720c */ /* 0x000fe20003f06270 */
[----:B------:R-:W-:Y:S01]  /*3a10*/  IMAD.MOV.U32 R47, RZ, RZ, R48 ;  /* 0x000000ffff2f7224 */ /* 0x000fe200078e0030 */
[----:B------:R-:W-:Y:S01]  /*3a20*/  FSEL R14, R189, -INF , !P4 ;  /* 0xff800000bd0e7808 */ /* 0x000fe20006000000 */
[----:B------:R-:W-:Y:S01]  /*3a30*/  IMAD.MOV.U32 R34, RZ, RZ, R25 ;  /* 0x000000ffff227224 */ /* 0x000fe200078e0019 */
[----:B------:R-:W-:Y:S01]  /*3a40*/  MOV R36, R24 ;  /* 0x0000001800247202 */ /* 0x000fe20000000f00 */
[----:B------:R-:W-:Y:S01]  /*3a50*/  IMAD.MOV.U32 R35, RZ, RZ, R26 ;  /* 0x000000ffff237224 */ /* 0x000fe200078e001a */
[----:B------:R-:W-:Y:S01]  /*3a60*/  ISETP.GE.AND P6, PT, R63, R18, PT ;  /* 0x000000123f00720c */ /* 0x000fe20003fc6270 */
[----:B------:R-:W-:Y:S01]  /*3a70*/  IMAD.MOV.U32 R37, RZ, RZ, R27 ;  /* 0x000000ffff257224 */ /* 0x000fe200078e001b */
[----:B------:R-:W-:-:S02]  /*3a80*/  FSEL R24, R190, -INF , !P0 ;  /* 0xff800000be187808 */ /* 0x000fc40004000000 */
[----:B------:R-:W-:Y:S01]  /*3a90*/  ISETP.GE.AND P0, PT, R65, R17, PT ;  /* 0x000000114100720c */ /* 0x000fe20003f06270 */
[----:B------:R-:W-:Y:S01]  /*3aa0*/  IMAD.MOV.U32 R242, RZ, RZ, R7 ;  /* 0x000000fffff27224 */ /* 0x000fe200078e0007 */
[----:B------:R-:W-:Y:S01]  /*3ab0*/  FSEL R7, R199, -INF , !P5 ;  /* 0xff800000c7077808 */ /* 0x000fe20006800000 */
[----:B------:R-:W-:Y:S01]  /*3ac0*/  IMAD.MOV.U32 R16, RZ, RZ, R4 ;  /* 0x000000ffff107224 */ /* 0x000fe200078e0004 */
[----:B------:R-:W-:Y:S01]  /*3ad0*/  FSEL R19, R188, -INF , !P2 ;  /* 0xff800000bc137808 */ /* 0x000fe20005000000 */
[----:B------:R-:W-:Y:S01]  /*3ae0*/  IMAD.MOV.U32 R236, RZ, RZ, R5 ;  /* 0x000000ffffec7224 */ /* 0x000fe200078e0005 */
[----:B------:R-:W-:Y:S01]  /*3af0*/  FMNMX.FTZ R0, R7, R8, !PT ;  /* 0x0000000807007209 */ /* 0x000fe20007810000 */
[----:B------:R-:W-:Y:S01]  /*3b00*/  IMAD.MOV.U32 R238, RZ, RZ, R6 ;  /* 0x000000ffffee7224 */ /* 0x000fe200078e0006 */
[----:B------:R-:W-:Y:S02]  /*3b10*/  ISETP.GE.AND P3, PT, R64, R18, PT ;  /* 0x000000124000720c */ /* 0x000fe40003f66270 */
[----:B------:R-:W-:-:S02]  /*3b20*/  FMNMX.FTZ R0, R10, R0, !PT ;  /* 0x000000000a007209 */ /* 0x000fc40007810000 */
[----:B------:R-:W-:Y:S02]  /*3b30*/  FSEL R25, R179, -INF , !P6 ;  /* 0xff800000b3197808 */ /* 0x000fe40007000000 */
[----:B------:R-:W-:Y:S02]  /*3b40*/  FMNMX.FTZ R0, R11, R0, !PT ;  /* 0x000000000b007209 */ /* 0x000fe40007810000 */
[----:B------:R-:W-:Y:S02]  /*3b50*/  ISETP.GE.AND P6, PT, R66, R17, PT ;  /* 0x000000114200720c */ /* 0x000fe40003fc6270 */
[----:B------:R-:W-:Y:S02]  /*3b60*/  FMNMX.FTZ R0, R14, R0, !PT ;  /* 0x000000000e007209 */ /* 0x000fe40007810000 */
[----:B------:R-:W-:Y:S02]  /*3b70*/  FSEL R20, R177, -INF , !P0 ;  /* 0xff800000b1147808 */ /* 0x000fe40004000000 */
[----:B------:R-:W-:-:S02]  /*3b80*/  FMNMX.FTZ R0, R19, R0, !PT ;  /* 0x0000000013007209 */ /* 0x000fc40007810000 */
[----:B------:R-:W-:Y:S02]  /*3b90*/  ISETP.GE.AND P4, PT, R65, R18, PT ;  /* 0x000000124100720c */ /* 0x000fe40003f86270 */
[----:B------:R-:W-:Y:S02]  /*3ba0*/  FSEL R26, R178, -INF , !P3 ;  /* 0xff800000b21a7808 */ /* 0x000fe40005800000 */
[----:B------:R-:W-:Y:S02]  /*3bb0*/  ISETP.GE.AND P3, PT, R67, R17, PT ;  /* 0x000000114300720c */ /* 0x000fe40003f66270 */
[----:B------:R-:W-:Y:S02]  /*3bc0*/  FSEL R21, R176, -INF , !P6 ;  /* 0xff800000b0157808 */ /* 0x000fe40007000000 */
[----:B------:R-:W-:Y:S02]  /*3bd0*/  FMNMX.FTZ R0, R20, R0, !PT ;  /* 0x0000000014007209 */ /* 0x000fe40007810000 */
[----:B------:R-:W-:-:S02]  /*3be0*/  ISETP.GE.AND P2, PT, R66, R18, PT ;  /* 0x000000124200720c */ /* 0x000fc40003f46270 */
[----:B------:R-:W-:Y:S02]  /*3bf0*/  FSEL R27, R175, -INF , !P4 ;  /* 0xff800000af1b7808 */ /* 0x000fe40006000000 */
[-C--:B------:R-:W-:Y:S02]  /*3c00*/  ISETP.GE.AND P4, PT, R80, R17.reuse, PT ;  /* 0x000000115000720c */ /* 0x080fe40003f86270 */
[----:B------:R-:W-:Y:S02]  /*3c10*/  FSEL R63, R163, -INF , !P3 ;  /* 0xff800000a33f7808 */ /* 0x000fe40005800000 */
[----:B------:R-:W-:Y:S02]  /*3c20*/  FMNMX.FTZ R0, R21, R0, !PT ;  /* 0x0000000015007209 */ /* 0x000fe40007810000 */
[----:B------:R-:W-:Y:S02]  /*3c30*/  FSEL R28, R174, -INF , !P2 ;  /* 0xff800000ae1c7808 */ /* 0x000fe40005000000 */
[----:B------:R-:W-:-:S02]  /*3c40*/  ISETP.GE.AND P2, PT, R81, R17, PT ;  /* 0x000000115100720c */ /* 0x000fc40003f46270 */
[----:B------:R-:W-:Y:S02]  /*3c50*/  FSEL R62, R162, -INF , !P4 ;  /* 0xff800000a23e7808 */ /* 0x000fe40006000000 */
[----:B------:R-:W-:Y:S02]  /*3c60*/  FMNMX.FTZ R0, R63, R0, !PT ;  /* 0x000000003f007209 */ /* 0x000fe40007810000 */
[-C--:B------:R-:W-:Y:S02]  /*3c70*/  ISETP.GE.AND P3, PT, R82, R17.reuse, PT ;  /* 0x000000115200720c */ /* 0x080fe40003f66270 */
[----:B------:R-:W-:Y:S02]  /*3c80*/  FSEL R61, R157, -INF , !P2 ;  /* 0xff8000009d3d7808 */ /* 0x000fe40005000000 */
[----:B------:R-:W-:Y:S02]  /*3c90*/  FMNMX.FTZ R0, R62, R0, !PT ;  /* 0x000000003e007209 */ /* 0x000fe40007810000 */
[----:B------:R-:W-:-:S02]  /*3ca0*/  ISETP.GE.AND P2, PT, R83, R17, PT ;  /* 0x000000115300720c */ /* 0x000fc40003f46270 */
[----:B------:R-:W-:Y:S02]  /*3cb0*/  FSEL R60, R156, -INF , !P3 ;  /* 0xff8000009c3c7808 */ /* 0x000fe40005800000 */
[----:B------:R-:W-:Y:S02]  /*3cc0*/  FMNMX.FTZ R0, R61, R0, !PT ;  /* 0x000000003d007209 */ /* 0x000fe40007810000 */
[----:B------:R-:W-:Y:S02]  /*3cd0*/  FSEL R156, R139, -INF , !P2 ;  /* 0xff8000008b9c7808 */ /* 0x000fe40005000000 */
[----:B------:R-:W-:Y:S02]  /*3ce0*/  FMNMX.FTZ R0, R60, R0, !PT ;  /* 0x000000003c007209 */ /* 0x000fe40007810000 */
[----:B------:R-:W-:Y:S02]  /*3cf0*/  FSEL R9, R204, -INF , !P1 ;  /* 0xff800000cc097808 */ /* 0x000fe40004800000 */
[----:B------:R-:W-:-:S02]  /*3d00*/  ISETP.GE.AND P2, PT, R132, R17, PT ;  /* 0x000000118400720c */ /* 0x000fc40003f46270 */
[----:B------:R-:W-:Y:S02]  /*3d10*/  FMNMX.FTZ R2, R156, R0, !PT ;  /* 0x000000009c027209 */ /* 0x000fe40007810000 */
[----:B------:R-:W-:Y:S02]  /*3d20*/  FMNMX.FTZ R0, R9, R22, !PT ;  /* 0x0000001609007209 */ /* 0x000fe40007810000 */
[----:B------:R-:W-:Y:S02]  /*3d30*/  FSEL R139, R149, -INF , !P2 ;  /* 0xff800000958b7808 */ /* 0x000fe40005000000 */
[----:B------:R-:W-:Y:S02]  /*3d40*/  ISETP.GE.AND P2, PT, R133, R17, PT ;  /* 0x000000118500720c */ /* 0x000fe40003f46270 */
[----:B------:R-:W-:Y:S02]  /*3d50*/  FMNMX.FTZ R0, R23, R0, !PT ;  /* 0x0000000017007209 */ /* 0x000fe40007810000 */
[----:B------:R-:W-:-:S02]  /*3d60*/  FSEL R157, R136, -INF , !P2 ;  /* 0xff800000889d7808 */ /* 0x000fc40005000000 */
[----:B------:R-:W-:Y:S02]  /*3d70*/  FMNMX.FTZ R2, R139, R2, !PT ;  /* 0x000000028b027209 */ /* 0x000fe40007810000 */
[----:B------:R-:W-:Y:S02]  /*3d80*/  FMNMX.FTZ R0, R24, R0, !PT ;  /* 0x0000000018007209 */ /* 0x000fe40007810000 */
[----:B------:R-:W-:Y:S02]  /*3d90*/  FMNMX.FTZ R4, R157, R2, !PT ;  /* 0x000000029d047209 */ /* 0x000fe40007810000 */
[----:B------:R-:W-:Y:S02]  /*3da0*/  FMNMX.FTZ R2, R25, R0, !PT ;  /* 0x0000000019027209 */ /* 0x000fe40007810000 */
[----:B------:R-:W-:Y:S02]  /*3db0*/  ISETP.GE.AND P1, PT, R135, R17, PT ;  /* 0x000000118700720c */ /* 0x000fe40003f26270 */
[----:B------:R-:W-:-:S02]  /*3dc0*/  FMNMX.FTZ R2, R26, R2, !PT ;  /* 0x000000021a027209 */ /* 0x000fc40007810000 */
[----:B------:R-:W-:Y:S02]  /*3dd0*/  FSEL R138, R138, -INF , !P1 ;  /* 0xff8000008a8a7808 */ /* 0x000fe40004800000 */
[----:B------:R-:W-:Y:S02]  /*3de0*/  ISETP.GE.AND P0, PT, R67, R18, PT ;  /* 0x000000124300720c */ /* 0x000fe40003f06270 */
[----:B------:R-:W-:Y:S02]  /*3df0*/  FMNMX.FTZ R2, R27, R2, !PT ;  /* 0x000000021b027209 */ /* 0x000fe40007810000 */
[----:B------:R-:W-:Y:S02]  /*3e00*/  FMNMX.FTZ R0, R138, R4, !PT ;  /* 0x000000048a007209 */ /* 0x000fe40007810000 */
[----:B------:R-:W-:Y:S02]  /*3e10*/  ISETP.GE.AND P6, PT, R80, R18, PT ;  /* 0x000000125000720c */ /* 0x000fe40003fc6270 */
[----:B------:R-:W-:Y:S01]  /*3e20*/  FSEL R51, R173, -INF , !P0 ;  /* 0xff800000ad337808 */ /* 0x000fe20004000000 */
[----:B------:R-:W1:Y:S01]  /*3e30*/  SHFL.BFLY PT, R4, R0, 0x2, 0x1f ;  /* 0x0c401f0000047f89 */ /* 0x000e6200000e0000 */
[----:B------:R-:W-:-:S02]  /*3e40*/  FMNMX.FTZ R2, R28, R2, !PT ;  /* 0x000000021c027209 */ /* 0x000fc40007810000 */
[----:B------:R-:W-:Y:S02]  /*3e50*/  ISETP.GE.AND P5, PT, R81, R18, PT ;  /* 0x000000125100720c */ /* 0x000fe40003fa6270 */
[----:B------:R-:W-:Y:S02]  /*3e60*/  FSEL R50, R172, -INF , !P6 ;  /* 0xff800000ac327808 */ /* 0x000fe40007000000 */
[----:B------:R-:W-:Y:S02]  /*3e70*/  FMNMX.FTZ R2, R51, R2, !PT ;  /* 0x0000000233027209 */ /* 0x000fe40007810000 */
[----:B------:R-:W-:Y:S02]  /*3e80*/  ISETP.GE.AND P4, PT, R82, R18, PT ;  /* 0x000000125200720c */ /* 0x000fe40003f86270 */
[----:B------:R-:W-:Y:S02]  /*3e90*/  FSEL R49, R161, -INF , !P5 ;  /* 0xff800000a1317808 */ /* 0x000fe40006800000 */
        /* <DEDUP_REMOVED lines=31> */
[----:B------:R-:W-:Y:S02]  /*4090*/  MOV R19, R210 ;  /* 0x000000d200137202 */ /* 0x000fe40000000f00 */
[----:B------:R-:W-:Y:S01]  /*40a0*/  FSETP.NEU.FTZ.AND P0, PT, R136, -INF , PT ;  /* 0xff8000008800780b */ /* 0x000fe20003f1d000 */
[----:B-1----:R-:W-:Y:S01]  /*40b0*/  FFMA.FTZ R4, R10, c[0x0][0x23c], -R2 ;  /* 0x00008f000a047a23 */ /* 0x002fe20000010802 */
[----:B--2---:R-:W-:-:S03]  /*40c0*/  F2FP.BF16.PACK_AB R8, R132, R133 ;  /* 0x000000858408723e */ /* 0x004fc600000010ff */
[----:B------:R1:W-:Y:S02]  /*40d0*/  MUFU.EX2 R135, R4 ;  /* 0x0000000400877308 */ /* 0x0003e40000000800 */
[----:B-1----:R-:W-:-:S06]  /*40e0*/  FFMA.FTZ R4, R11, c[0x0][0x23c], -R2 ;  /* 0x00008f000b047a23 */ /* 0x002fcc0000010802 */
[----:B------:R1:W2:Y:S02]  /*40f0*/  MUFU.EX2 R192, R4 ;  /* 0x0000000400c07308 */ /* 0x0002a40000000800 */
[----:B-1----:R-:W-:Y:S01]  /*4100*/  FFMA.FTZ R4, R14, c[0x0][0x23c], -R2 ;  /* 0x00008f000e047a23 */ /* 0x002fe20000010802 */
[----:B--2---:R-:W-:-:S05]  /*4110*/  F2FP.BF16.PACK_AB R10, R192, R135 ;  /* 0x00000087c00a723e */ /* 0x004fca00000010ff */
[----:B------:R1:W-:Y:S08]  /*4120*/  MUFU.EX2 R14, R0 ;  /* 0x00000000000e7308 */ /* 0x0003f00000000800 */
[----:B------:R2:W-:Y:S01]  /*4130*/  MUFU.EX2 R252, R4 ;  /* 0x0000000400fc7308 */ /* 0x0005e20000000800 */
[----:B-1----:R-:W-:-:S05]  /*4140*/  FMUL.FTZ R0, R136, c[0x0][0x23c] ;  /* 0x00008f0088007a20 */ /* 0x002fca0000410000 */
[----:B------:R-:W-:Y:S01]  /*4150*/  FSEL R0, R0, RZ, P0 ;  /* 0x000000ff00007208 */ /* 0x000fe20000000000 */
[----:B--2---:R-:W-:-:S04]  /*4160*/  FFMA.FTZ R4, R20, c[0x0][0x23c], -R2 ;  /* 0x00008f0014047a23 */ /* 0x004fc80000010802 */
[----:B------:R1:W-:Y:S02]  /*4170*/  MUFU.EX2 R29, R4 ;  /* 0x00000004001d7308 */ /* 0x0003e40000000800 */
[----:B-1----:R-:W-:-:S06]  /*4180*/  FFMA.FTZ R4, R21, c[0x0][0x23c], -R2 ;  /* 0x00008f0015047a23 */ /* 0x002fcc0000010802 */
        /* <DEDUP_REMOVED lines=14> */
[----:B------:R-:W-:Y:S01]  /*4270*/  MOV R84, R42 ;  /* 0x0000002a00547202 */ /* 0x000fe20000000f00 */
[----:B------:R-:W-:-:S03]  /*4280*/  IMAD.MOV.U32 R85, RZ, RZ, R211 ;  /* 0x000000ffff557224 */ /* 0x000fc600078e00d3 */
[----:B------:R-:W-:Y:S01]  /*4290*/  F2FP.BF16.PACK_AB R6, R84, R29 ;  /* 0x0000001d5406723e */ /* 0x000fe200000010ff */
[----:B-1----:R-:W-:-:S04]  /*42a0*/  FFMA.FTZ R4, R26, c[0x0][0x23c], -R0 ;  /* 0x00008f001a047a23 */ /* 0x002fc80000010800 */
[----:B------:R1:W2:Y:S02]  /*42b0*/  MUFU.EX2 R249, R4 ;  /* 0x0000000400f97308 */ /* 0x0002a40000000800 */
[----:B-1----:R-:W-:Y:S01]  /*42c0*/  FFMA.FTZ R4, R27, c[0x0][0x23c], -R0 ;  /* 0x00008f001b047a23 */ /* 0x002fe20000010800 */
[----:B--2---:R-:W-:Y:S01]  /*42d0*/  F2FP.BF16.PACK_AB R5, R249, R248 ;  /* 0x000000f8f905723e */ /* 0x004fe200000010ff */
[----:B------:R-:W-:Y:S04]  /*42e0*/  HMMA.16816.F32.BF16 R24, R8, R76, RZ ;  /* 0x0000004c0818723c */ /* 0x000fe800000418ff */
[----:B------:R1:W-:Y:S03]  /*42f0*/  MUFU.EX2 R251, R4 ;  /* 0x0000000400fb7308 */ /* 0x0003e60000000800 */
[----:B------:R-:W-:Y:S01]  /*4300*/  MOV R76, R30 ;  /* 0x0000001e004c7202 */ /* 0x000fe20000000f00 */
[----:B------:R-:W-:-:S02]  /*4310*/  IMAD.MOV.U32 R77, RZ, RZ, R33 ;  /* 0x000000ffff4d7224 */ /* 0x000fc400078e0021 */
[----:B-1----:R-:W-:-:S04]  /*4320*/  FFMA.FTZ R4, R28, c[0x0][0x23c], -R0 ;  /* 0x00008f001c047a23 */ /* 0x002fc80000010800 */
[----:B------:R1:W2:Y:S02]  /*4330*/  MUFU.EX2 R250, R4 ;  /* 0x0000000400fa7308 */ /* 0x0002a40000000800 */
[----:B-1----:R-:W-:Y:S02]  /*4340*/  F2FP.BF16.PACK_AB R4, R14, R252 ;  /* 0x000000fc0e04723e */ /* 0x002fe400000010ff */
[----:B--2---:R-:W-:-:S07]  /*4350*/  F2FP.BF16.PACK_AB R7, R250, R251 ;  /* 0x000000fbfa07723e */ /* 0x004fce00000010ff */
[C---:B------:R-:W-:Y:S07]  /*4360*/  HMMA.16816.F32.BF16 R148, R4.reuse, R68, R24 ;  /* 0x000000440494723c */ /* 0x040fee0000041818 */
[----:B------:R-:W-:Y:S01]  /*4370*/  IMAD.MOV.U32 R69, RZ, RZ, R205 ;  /* 0x000000ffff457224 */ /* 0x000fe200078e00cd */
[----:B------:R-:W-:Y:S01]  /*4380*/  HMMA.16816.F32.BF16 R160, R4, R72, R20 ;  /* 0x0000004804a0723c */ /* 0x000fe20000041814 */
[----:B------:R-:W-:-:S06]  /*4390*/  IMAD.MOV.U32 R68, RZ, RZ, R41 ;  /* 0x000000ffff447224 */ /* 0x000fcc00078e0029 */
        /* <DEDUP_REMOVED lines=9> */
[----:B------:R-:W-:Y:S01]  /*4430*/  MOV R88, R55 ;  /* 0x0000003700587202 */ /* 0x000fe20000000f00 */
[----:B------:R-:W-:Y:S01]  /*4440*/  HMMA.16816.F32.BF16 R196, R4, R92, R20 ;  /* 0x0000005c04c4723c */ /* 0x000fe20000041814 */
[----:B------:R-:W-:-:S06]  /*4450*/  IMAD.MOV.U32 R89, RZ, RZ, R52 ;  /* 0x000000ffff597224 */ /* 0x000fcc00078e0034 */
[----:B------:R-:W-:Y:S01]  /*4460*/  IMAD.MOV.U32 R92, RZ, RZ, R39 ;  /* 0x000000ffff5c7224 */ /* 0x000fe200078e0027 */
[----:B------:R-:W-:Y:S01]  /*4470*/  HMMA.16816.F32.BF16 R24, R8, R112, RZ ;  /* 0x000000700818723c */ /* 0x000fe200000418ff */
[----:B------:R-:W-:-:S06]  /*4480*/  IMAD.MOV.U32 R93, RZ, RZ, R208 ;  /* 0x000000ffff5d7224 */ /* 0x000fcc00078e00d0 */
[----:B------:R-:W-:Y:S01]  /*4490*/  IMAD.MOV.U32 R112, RZ, RZ, R37 ;  /* 0x000000ffff707224 */ /* 0x000fe200078e0025 */
[----:B------:R-:W-:Y:S01]  /*44a0*/  HMMA.16816.F32.BF16 R20, R8, R120, RZ ;  /* 0x000000780814723c */ /* 0x000fe200000418ff */
[----:B------:R-:W-:-:S06]  /*44b0*/  MOV R113, R36 ;  /* 0x0000002400717202 */ /* 0x000fcc0000000f00 */
[----:B------:R-:W-:Y:S02]  /*44c0*/  IMAD.MOV.U32 R120, RZ, RZ, R47 ;  /* 0x000000ffff787224 */ /* 0x000fe400078e002f */
[----:B------:R-:W-:-:S07]  /*44d0*/  IMAD.MOV.U32 R121, RZ, RZ, R44 ;  /* 0x000000ffff797224 */ /* 0x000fce00078e002c */
        /* <DEDUP_REMOVED lines=9> */
[----:B------:R-:W-:Y:S11]  /*4570*/  IMAD.MOV.U32 R129, RZ, RZ, R53 ;  /* 0x000000ffff817224 */ /* 0x000ff600078e0035 */
[----:B------:R-:W-:Y:S04]  /*4580*/  @!UPT UIADD3 URZ, URZ, URZ, URZ ;  /* 0x0000003f3f3ff290 */ /* 0x000fe8000fffe03f */
        /* <DEDUP_REMOVED lines=8> */
[C---:B------:R-:W-:Y:S01]  /*4610*/  HMMA.16816.F32.BF16 R20, R8.reuse, R86, RZ ;  /* 0x000000560814723c */ /* 0x040fe200000418ff */
[----:B------:R-:W-:Y:S01]  /*4620*/  MOV R117, R15 ;  /* 0x0000000f00757202 */ /* 0x000fe20000000f00 */
[----:B------:R-:W-:Y:S01]  /*4630*/  IMAD.MOV.U32 R78, RZ, RZ, R116 ;  /* 0x000000ffff4e7224 */ /* 0x000fe200078e0074 */
[----:B------:R1:W5:Y:S01]  /*4640*/  LDL.LU R15, [R1+0xb4] ;  /* 0x0000b400010f7983 */ /* 0x0003620000300800 */
[----:B------:R-:W-:Y:S02]  /*4650*/  IMAD.MOV.U32 R116, RZ, RZ, R100 ;  /* 0x000000ffff747224 */ /* 0x000fe400078e0064 */
[----:B------:R-:W-:Y:S02]  /*4660*/  IMAD.MOV.U32 R100, RZ, RZ, R68 ;  /* 0x000000ffff647224 */ /* 0x000fe400078e0044 */
[----:B------:R-:W-:Y:S01]  /*4670*/  HMMA.16816.F32.BF16 R28, R8, R114, RZ ;  /* 0x00000072081c723c */ /* 0x000fe200000418ff */
[----:B------:R-:W-:-:S02]  /*4680*/  IMAD.MOV.U32 R86, RZ, RZ, R109 ;  /* 0x000000ffff567224 */ /* 0x000fc400078e006d */
[----:B------:R-:W-:Y:S02]  /*4690*/  IMAD.MOV.U32 R109, RZ, RZ, R104 ;  /* 0x000000ffff6d7224 */ /* 0x000fe400078e0068 */
[----:B------:R-:W-:-:S03]  /*46a0*/  IMAD.MOV.U32 R87, RZ, RZ, R105 ;  /* 0x000000ffff577224 */ /* 0x000fc600078e0069 */
[C---:B------:R-:W-:Y:S08]  /*46b0*/  HMMA.16816.F32.BF16 R56, R4.reuse, R70, R24 ;  /* 0x000000460438723c */ /* 0x040ff00000041818 */
[C---:B------:R-:W-:Y:S08]  /*46c0*/  HMMA.16816.F32.BF16 R52, R4.reuse, R74, R20 ;  /* 0x0000004a0434723c */ /* 0x040ff00000041814 */
[----:B------:R-:W-:Y:S01]  /*46d0*/  HMMA.16816.F32.BF16 R32, R4, R106, R28 ;  /* 0x0000006a0420723c */ /* 0x000fe2000004181c */
[----:B------:R-:W-:Y:S01]  /*46e0*/  IMAD.MOV.U32 R74, RZ, RZ, R124 ;  /* 0x000000ffff4a7224 */ /* 0x000fe200078e007c */
[----:B------:R-:W-:Y:S01]  /*46f0*/  MOV R124, R112 ;  /* 0x00000070007c7202 */ /* 0x000fe20000000f00 */
[----:B------:R-:W-:-:S02]  /*4700*/  IMAD.MOV.U32 R104, RZ, RZ, R232 ;  /* 0x000000ffff687224 */ /* 0x000fc400078e00e8 */
[----:B------:R-:W-:Y:S02]  /*4710*/  IMAD.MOV.U32 R75, RZ, RZ, R125 ;  /* 0x000000ffff4b7224 */ /* 0x000fe400078e007d */
[----:B------:R-:W-:Y:S01]  /*4720*/  IMAD.MOV.U32 R105, RZ, RZ, R69 ;  /* 0x000000ffff697224 */ /* 0x000fe200078e0045 */
[C---:B------:R-:W-:Y:S08]  /*4730*/  HMMA.16816.F32.BF16 R24, R8.reuse, R98, RZ ;  /* 0x000000620818723c */ /* 0x040ff000000418ff */
[----:B------:R-:W-:Y:S01]  /*4740*/  HMMA.16816.F32.BF16 R20, R8, R102, RZ ;  /* 0x000000660814723c */ /* 0x000fe200000418ff */
[----:B------:R-:W-:-:S02]  /*4750*/  IMAD.MOV.U32 R112, RZ, RZ, R236 ;  /* 0x000000ffff707224 */ /* 0x000fc400078e00ec */
[----:B------:R-:W-:Y:S02]  /*4760*/  IMAD.MOV.U32 R99, RZ, RZ, R108 ;  /* 0x000000ffff637224 */ /* 0x000fe400078e006c */
[----:B------:R-:W-:Y:S02]  /*4770*/  IMAD.MOV.U32 R108, RZ, RZ, R113 ;  /* 0x000000ffff6c7224 */ /* 0x000fe400078e0071 */
[----:B------:R-:W-:Y:S01]  /*4780*/  MOV R103, R128 ;  /* 0x0000008000677202 */ /* 0x000fe20000000f00 */
[----:B------:R-:W-:Y:S02]  /*4790*/  IMAD.MOV.U32 R125, RZ, RZ, R92 ;  /* 0x000000ffff7d7224 */ /* 0x000fe400078e005c */
[----:B------:R-:W-:-:S06]  /*47a0*/  IMAD.MOV.U32 R98, RZ, RZ, R129 ;  /* 0x000000ffff627224 */ /* 0x000fcc00078e0081 */
[C---:B------:R-:W-:Y:S08]  /*47b0*/  HMMA.16816.F32.BF16 R44, R4.reuse, R90, R24 ;  /* 0x0000005a042c723c */ /* 0x040ff00000041818 */
[----:B------:R-:W-:Y:S08]  /*47c0*/  HMMA.16816.F32.BF16 R40, R4, R94, R20 ;  /* 0x0000005e0428723c */ /* 0x000ff00000041814 */
[C---:B------:R-:W-:Y:S08]  /*47d0*/  HMMA.16816.F32.BF16 R24, R8.reuse, R122, RZ ;  /* 0x0000007a0818723c */ /* 0x040ff000000418ff */
[C---:B------:R-:W-:Y:S08]  /*47e0*/  HMMA.16816.F32.BF16 R20, R8.reuse, R130, RZ ;  /* 0x000000820814723c */ /* 0x040ff000000418ff */
[----:B------:R-:W-:Y:S08]  /*47f0*/  HMMA.16816.F32.BF16 R8, R8, R142, RZ ;  /* 0x0000008e0808723c */ /* 0x000ff000000418ff */
[C---:B------:R-:W-:Y:S08]  /*4800*/  HMMA.16816.F32.BF16 R24, R4.reuse, R110, R24 ;  /* 0x0000006e0418723c */ /* 0x040ff00000041818 */
[C---:B------:R-:W-:Y:S01]  /*4810*/  HMMA.16816.F32.BF16 R36, R4.reuse, R118, R20 ;  /* 0x000000760424723c */ /* 0x040fe20000041814 */
[----:B------:R-:W2:Y:S07]  /*4820*/  LDSM.16.MT88.4 R20, [R228+0xd000] ;  /* 0x00d00000e414783b */ /* 0x000eae0000004200 */
[----:B------:R-:W-:Y:S07]  /*4830*/  HMMA.16816.F32.BF16 R28, R4, R126, R8 ;  /* 0x0000007e041c723c */ /* 0x000fee0000041808 */
[----:B------:R-:W-:-:S04]  /*4840*/  FFMA.FTZ R4, R63, c[0x0][0x23c], -R2 ;  /* 0x00008f003f047a23 */ /* 0x000fc80000010802 */
[----:B------:R3:W-:Y:S02]  /*4850*/  MUFU.EX2 R208, R4 ;  /* 0x0000000400d07308 */ /* 0x0007e40000000800 */
[----:B---3--:R-:W-:-:S06]  /*4860*/  FFMA.FTZ R4, R62, c[0x0][0x23c], -R2 ;  /* 0x00008f003e047a23 */ /* 0x008fcc0000010802 */
[----:B------:R3:W4:Y:S02]  /*4870*/  MUFU.EX2 R209, R4 ;  /* 0x0000000400d17308 */ /* 0x0007240000000800 */
[----:B---3--:R-:W-:Y:S01]  /*4880*/  FFMA.FTZ R4, R61, c[0x0][0x23c], -R2 ;  /* 0x00008f003d047a23 */ /* 0x008fe20000010802 */
[----:B----4-:R-:W-:-:S05]  /*4890*/  F2FP.BF16.PACK_AB R8, R209, R208 ;  /* 0x000000d0d108723e */ /* 0x010fca00000010ff */
        /* <DEDUP_REMOVED lines=15> */
[----:B------:R3:W-:Y:S01]  /*4990*/  MUFU.EX2 R50, R4 ;  /* 0x0000000400327308 */ /* 0x0007e20000000800 */
[----:B------:R-:W-:Y:S02]  /*49a0*/  IMAD.MOV.U32 R128, RZ, RZ, R237 ;  /* 0x000000ffff807224 */ /* 0x000fe400078e00ed */
[----:B------:R-:W4:Y:S01]  /*49b0*/  LDL.LU R237, [R1+0xb0] ;  /* 0x0000b00001ed7983 */ /* 0x000f220000300800 */
[----:B------:R-:W-:Y:S01]  /*49c0*/  IMAD.MOV.U32 R113, RZ, RZ, R238 ;  /* 0x000000ffff717224 */ /* 0x000fe200078e00ee */
[C---:B--2---:R-:W-:Y:S02]  /*49d0*/  HMMA.16816.F32.BF16 R148, R8.reuse, R20, R148 ;  /* 0x000000140894723c */ /* 0x044fe40000041894 */
[----:B------:R-:W2:Y:S04]  /*49e0*/  LDL.LU R232, [R1+0xac] ;  /* 0x0000ac0001e87983 */ /* 0x000ea80000300800 */
[----:B------:R-:W2:Y:S01]  /*49f0*/  LDL.LU R236, [R1+0xa8] ;  /* 0x0000a80001ec7983 */ /* 0x000ea20000300800 */
[----:B------:R-:W-:Y:S01]  /*4a00*/  IMAD.MOV.U32 R92, RZ, RZ, R242 ;  /* 0x000000ffff5c7224 */ /* 0x000fe200078e00f2 */
[----:B------:R-:W-:Y:S02]  /*4a10*/  HMMA.16816.F32.BF16 R56, R8, R22, R56 ;  /* 0x000000160838723c */ /* 0x000fe40000041838 */
[----:B------:R-:W2:Y:S01]  /*4a20*/  LDL.LU R238, [R1+0xa4] ;  /* 0x0000a40001ee7983 */ /* 0x000ea20000300800 */
[----:B---3--:R-:W-:-:S03]  /*4a30*/  FFMA.FTZ R4, R153, c[0x0][0x23c], -R13 ;  /* 0x00008f0099047a23 */ /* 0x008fc6000001080d */
[----:B------:R-:W3:Y:S01]  /*4a40*/  LDL.LU R242, [R1+0xa0] ;  /* 0x0000a00001f27983 */ /* 0x000ee20000300800 */
        /* <DEDUP_REMOVED lines=17> */
[C---:B------:R-:W-:Y:S08]  /*4b60*/  HMMA.16816.F32.BF16 R144, R4.reuse, R20, R180 ;  /* 0x000000140490723c */ /* 0x040ff000000418b4 */
[----:B------:R-:W-:Y:S01]  /*4b70*/  HMMA.16816.F32.BF16 R152, R4, R22, R164 ;  /* 0x000000160498723c */ /* 0x000fe200000418a4 */
[----:B------:R-:W1:Y:S07]  /*4b80*/  LDSM.16.MT88.4 R20, [R229+0xd000] ;  /* 0x00d00000e514783b */ /* 0x000e6e0000004200 */
[-C--:B-1----:R-:W-:Y:S08]  /*4b90*/  HMMA.16816.F32.BF16 R160, R8, R20.reuse, R160 ;  /* 0x0000001408a0723c */ /* 0x082ff000000418a0 */
[C---:B------:R-:W-:Y:S07]  /*4ba0*/  HMMA.16816.F32.BF16 R164, R4.reuse, R20, R200 ;  /* 0x0000001404a4723c */ /* 0x040fee00000418c8 */
[----:B------:R-:W-:Y:S01]  /*4bb0*/  IMAD.MOV.U32 R200, RZ, RZ, R227 ;  /* 0x000000ffffc87224 */ /* 0x000fe200078e00e3 */
[----:B------:R-:W-:Y:S01]  /*4bc0*/  HMMA.16816.F32.BF16 R168, R4, R22, R168 ;  /* 0x0000001604a8723c */ /* 0x000fe200000418a8 */
[----:B------:R-:W-:Y:S01]  /*4bd0*/  IMAD.MOV.U32 R201, RZ, RZ, R226 ;  /* 0x000000ffffc97224 */ /* 0x000fe200078e00e2 */
[----:B------:R-:W-:Y:S01]  /*4be0*/  MOV R202, R225 ;  /* 0x000000e100ca7202 */ /* 0x000fe20000000f00 */
[----:B------:R-:W-:-:S05]  /*4bf0*/  IMAD.MOV.U32 R203, RZ, RZ, R224 ;  /* 0x000000ffffcb7224 */ /* 0x000fca00078e00e0 */
        /* <DEDUP_REMOVED lines=11> */
[----:B------:R-:W1:Y:S01]  /*4cb0*/  LDSM.16.MT88.4 R20, [R228+0xf000] ;  /* 0x00f00000e414783b */ /* 0x000e620000004200 */
[----:B------:R-:W-:Y:S01]  /*4cc0*/  IMAD.MOV.U32 R90, RZ, RZ, R103 ;  /* 0x000000ffff5a7224 */ /* 0x000fe200078e0067 */
[----:B------:R-:W-:Y:S01]  /*4cd0*/  MOV R129, R16 ;  /* 0x0000001000817202 */ /* 0x000fe20000000f00 */
[----:B------:R-:W-:Y:S01]  /*4ce0*/  IMAD.MOV.U32 R91, RZ, RZ, R98 ;  /* 0x000000ffff5b7224 */ /* 0x000fe200078e0062 */
[----:B------:R-:W-:Y:S01]  /*4cf0*/  MOV R94, R124 ;  /* 0x0000007c005e7202 */ /* 0x000fe20000000f00 */
[----:B------:R-:W-:Y:S01]  /*4d00*/  IMAD.MOV.U32 R102, RZ, RZ, R125 ;  /* 0x000000ffff667224 */ /* 0x000fe200078e007d */
[----:B------:R1:W5:Y:S02]  /*4d10*/  LDL.LU R16, [R1+0x9c] ;  /* 0x00009c0001107983 */ /* 0x0003640000300800 */
[-C--:B-1----:R-:W-:Y:S08]  /*4d20*/  HMMA.16816.F32.BF16 R68, R8, R20.reuse, R172 ;  /* 0x000000140844723c */ /* 0x082ff000000418ac */
[C---:B------:R-:W-:Y:S08]  /*4d30*/  HMMA.16816.F32.BF16 R72, R4.reuse, R20, R72 ;  /* 0x000000140448723c */ /* 0x040ff00000041848 */
[-C--:B------:R-:W-:Y:S08]  /*4d40*/  HMMA.16816.F32.BF16 R76, R4, R22.reuse, R76 ;  /* 0x00000016044c723c */ /* 0x080ff0000004184c */
[----:B------:R-:W-:Y:S01]  /*4d50*/  HMMA.16816.F32.BF16 R216, R8, R22, R32 ;  /* 0x0000001608d8723c */ /* 0x000fe20000041820 */
[----:B------:R-:W1:Y:S01]  /*4d60*/  LDSM.16.MT88.4 R20, [R229+0xf000] ;  /* 0x00f00000e514783b */ /* 0x000e620000004200 */
[----:B------:R-:W-:-:S02]  /*4d70*/  IMAD.MOV.U32 R103, RZ, RZ, R116 ;  /* 0x000000ffff677224 */ /* 0x000fc400078e0074 */
[----:B------:R-:W-:Y:S02]  /*4d80*/  IMAD.MOV.U32 R95, RZ, RZ, R117 ;  /* 0x000000ffff5f7224 */ /* 0x000fe400078e0075 */
[----:B------:R-:W-:Y:S02]  /*4d90*/  IMAD.MOV.U32 R98, RZ, RZ, R128 ;  /* 0x000000ffff627224 */ /* 0x000fe400078e0080 */
[----:B------:R-:W-:Y:S02]  /*4da0*/  IMAD.MOV.U32 R116, RZ, RZ, R92 ;  /* 0x000000ffff747224 */ /* 0x000fe400078e005c */
[----:B------:R-:W-:Y:S02]  /*4db0*/  IMAD.MOV.U32 R117, RZ, RZ, R93 ;  /* 0x000000ffff757224 */ /* 0x000fe400078e005d */
[----:B------:R-:W-:Y:S02]  /*4dc0*/  IMAD.MOV.U32 R92, RZ, RZ, R245 ;  /* 0x000000ffff5c7224 */ /* 0x000fe400078e00f5 */
        /* <DEDUP_REMOVED lines=11> */
[----:B------:R-:W-:Y:S01]  /*4e80*/  IMAD.MOV.U32 R129, RZ, RZ, R85 ;  /* 0x000000ffff817224 */ /* 0x000fe200078e0055 */
[----:B-1----:R-:W-:Y:S08]  /*4e90*/  HMMA.16816.F32.BF16 R92, R4, R22, R100 ;  /* 0x00000016045c723c */ /* 0x002ff00000041864 */
[-C--:B------:R-:W-:Y:S08]  /*4ea0*/  HMMA.16816.F32.BF16 R84, R8, R20.reuse, R188 ;  /* 0x000000140854723c */ /* 0x080ff000000418bc */
[----:B------:R-:W-:Y:S08]  /*4eb0*/  HMMA.16816.F32.BF16 R88, R4, R20, R88 ;  /* 0x000000140458723c */ /* 0x000ff00000041858 */
[----:B------:R-:W-:Y:S01]  /*4ec0*/  HMMA.16816.F32.BF16 R100, R8, R22, R24 ;  /* 0x000000160864723c */ /* 0x000fe20000041818 */
[----:B------:R-:W1:Y:S04]  /*4ed0*/  LDSM.16.MT88.4 R24, [R231+0xf000] ;  /* 0x00f00000e718783b */ /* 0x000e680000004200 */
[----:B------:R-:W3:Y:S01]  /*4ee0*/  LDSM.16.MT88.4 R20, [R230+0xf000] ;  /* 0x00f00000e614783b */ /* 0x000ee20000004200 */
[----:B------:R-:W-:Y:S01]  /*4ef0*/  MOV R124, R112 ;  /* 0x00000070007c7202 */ /* 0x000fe20000000f00 */
[----:B------:R-:W-:Y:S01]  /*4f00*/  IMAD.MOV.U32 R125, RZ, RZ, R113 ;  /* 0x000000ffff7d7224 */ /* 0x000fe200078e0071 */
[----:B------:R-:W-:Y:S01]  /*4f10*/  MOV R110, R115 ;  /* 0x00000073006e7202 */ /* 0x000fe20000000f00 */
[----:B------:R-:W-:-:S02]  /*4f20*/  IMAD.MOV.U32 R122, RZ, RZ, R123 ;  /* 0x000000ffff7a7224 */ /* 0x000fc400078e007b */
[----:B------:R-:W-:Y:S01]  /*4f30*/  IMAD.MOV.U32 R123, RZ, RZ, R114 ;  /* 0x000000ffff7b7224 */ /* 0x000fe200078e0072 */
[----:B------:R-:W-:Y:S01]  /*4f40*/  MOV R174, R125 ;  /* 0x0000007d00ae7202 */ /* 0x000fe20000000f00 */
[----:B------:R-:W-:Y:S02]  /*4f50*/  IMAD.MOV.U32 R172, RZ, RZ, R99 ;  /* 0x000000ffffac7224 */ /* 0x000fe400078e0063 */
[----:B------:R-:W-:Y:S02]  /*4f60*/  IMAD.MOV.U32 R173, RZ, RZ, R124 ;  /* 0x000000ffffad7224 */ /* 0x000fe400078e007c */
[----:B------:R-:W-:Y:S02]  /*4f70*/  IMAD.MOV.U32 R175, RZ, RZ, R116 ;  /* 0x000000ffffaf7224 */ /* 0x000fe400078e0074 */
[----:B------:R-:W-:Y:S01]  /*4f80*/  IMAD.MOV.U32 R115, RZ, RZ, R117 ;  /* 0x000000ffff737224 */ /* 0x000fe200078e0075 */
[----:B--2---:R-:W-:Y:S01]  /*4f90*/  MOV R117, R232 ;  /* 0x000000e800757202 */ /* 0x004fe20000000f00 */
[----:B------:R-:W-:-:S02]  /*4fa0*/  IMAD.MOV.U32 R118, RZ, RZ, R239 ;  /* 0x000000ffff767224 */ /* 0x000fc400078e00ef */
[----:B----4-:R-:W-:Y:S02]  /*4fb0*/  IMAD.MOV.U32 R119, RZ, RZ, R237 ;  /* 0x000000ffff777224 */ /* 0x010fe400078e00ed */
[----:B------:R-:W-:Y:S01]  /*4fc0*/  IMAD.MOV.U32 R116, RZ, RZ, R236 ;  /* 0x000000ffff747224 */ /* 0x000fe200078e00ec */
[C---:B-1----:R-:W-:Y:S08]  /*4fd0*/  HMMA.16816.F32.BF16 R104, R4.reuse, R24, R104 ;  /* 0x000000180468723c */ /* 0x042ff00000041868 */
[C---:B------:R-:W-:Y:S08]  /*4fe0*/  HMMA.16816.F32.BF16 R108, R4.reuse, R26, R108 ;  /* 0x0000001a046c723c */ /* 0x040ff0000004186c */
[C---:B---3--:R-:W-:Y:S08]  /*4ff0*/  HMMA.16816.F32.BF16 R120, R4.reuse, R20, R120 ;  /* 0x000000140478723c */ /* 0x048ff00000041878 */
[----:B------:R-:W-:Y:S07]  /*5000*/  HMMA.16816.F32.BF16 R32, R4, R22, R172 ;  /* 0x000000160420723c */ /* 0x000fee00000418ac */
[----:B------:R-:W-:-:S02]  /*5010*/  FFMA.FTZ R4, R156, c[0x0][0x23c], -R2 ;  /* 0x00008f009c047a23 */ /* 0x000fc40000010802 */
[----:B------:R-:W-:Y:S02]  /*5020*/  IMAD.MOV.U32 R175, RZ, RZ, R43 ;  /* 0x000000ffffaf7224 */ /* 0x000fe400078e002b */
[C---:B------:R-:W-:Y:S08]  /*5030*/  HMMA.16816.F32.BF16 R40, R8.reuse, R26, R36 ;  /* 0x0000001a0828723c */ /* 0x040ff00000041824 */
[C---:B------:R-:W-:Y:S01]  /*5040*/  HMMA.16816.F32.BF16 R36, R8.reuse, R22, R28 ;  /* 0x000000160824723c */ /* 0x040fe2000004181c */
[----:B------:R1:W-:Y:S07]  /*5050*/  MUFU.EX2 R23, R4 ;  /* 0x0000000400177308 */ /* 0x0003ee0000000800 */
[----:B------:R-:W-:Y:S01]  /*5060*/  HMMA.16816.F32.BF16 R212, R8, R24, R212 ;  /* 0x0000001808d4723c */ /* 0x000fe200000418d4 */
[----:B-1----:R-:W-:-:S04]  /*5070*/  FFMA.FTZ R4, R139, c[0x0][0x23c], -R2 ;  /* 0x00008f008b047a23 */ /* 0x002fc80000010802 */
[----:B------:R1:W2:Y:S01]  /*5080*/  MUFU.EX2 R25, R4 ;  /* 0x0000000400197308 */ /* 0x0002a20000000800 */
[----:B------:R-:W-:Y:S02]  /*5090*/  IMAD.MOV.U32 R174, RZ, RZ, R118 ;  /* 0x000000ffffae7224 */ /* 0x000fe400078e0076 */
[----:B------:R-:W-:Y:S02]  /*50a0*/  IMAD.MOV.U32 R173, RZ, RZ, R119 ;  /* 0x000000ffffad7224 */ /* 0x000fe400078e0077 */
[----:B------:R-:W-:Y:S02]  /*50b0*/  IMAD.MOV.U32 R191, RZ, RZ, R116 ;  /* 0x000000ffffbf7224 */ /* 0x000fe400078e0074 */
[----:B------:R-:W-:Y:S02]  /*50c0*/  IMAD.MOV.U32 R172, RZ, RZ, R117 ;  /* 0x000000ffffac7224 */ /* 0x000fe400078e0075 */
[--C-:B-1----:R-:W-:Y:S02]  /*50d0*/  FFMA.FTZ R4, R157, c[0x0][0x23c], -R2.reuse ;  /* 0x00008f009d047a23 */ /* 0x102fe40000010802 */
[----:B------:R-:W-:-:S04]  /*50e0*/  FFMA.FTZ R2, R138, c[0x0][0x23c], -R2 ;  /* 0x00008f008a027a23 */ /* 0x000fc80000010802 */
[----:B------:R1:W-:Y:S01]  /*50f0*/  MUFU.EX2 R28, R2 ;  /* 0x00000002001c7308 */ /* 0x0003e20000000800 */
[----:B------:R-:W-:Y:S01]  /*5100*/  HMMA.16816.F32.BF16 R116, R8, R20, R204 ;  /* 0x000000140874723c */ /* 0x000fe200000418cc */
[----:B------:R-:W-:Y:S02]  /*5110*/  IMAD.MOV.U32 R113, RZ, RZ, R246 ;  /* 0x000000ffff717224 */ /* 0x000fe400078e00f6 */
[----:B------:R-:W-:Y:S02]  /*5120*/  IMAD.MOV.U32 R131, RZ, RZ, R242 ;  /* 0x000000ffff837224 */ /* 0x000fe400078e00f2 */
[----:B-1----:R-:W-:-:S04]  /*5130*/  FFMA.FTZ R2, R81, c[0x0][0x23c], -R0 ;  /* 0x00008f0051027a23 */ /* 0x002fc80000010800 */
[----:B------:R1:W-:Y:S01]  /*5140*/  MUFU.EX2 R20, R2 ;  /* 0x0000000200147308 */ /* 0x0003e20000000800 */
[----:B------:R-:W-:Y:S01]  /*5150*/  MOV R126, R113 ;  /* 0x00000071007e7202 */ /* 0x000fe20000000f00 */
[----:B------:R-:W-:Y:S02]  /*5160*/  IMAD.MOV.U32 R113, RZ, RZ, R14 ;  /* 0x000000ffff717224 */ /* 0x000fe400078e000e */
[----:B------:R-:W-:Y:S02]  /*5170*/  IMAD.MOV.U32 R14, RZ, RZ, R240 ;  /* 0x000000ffff0e7224 */ /* 0x000fe400078e00f0 */
[----:B------:R-:W-:Y:S02]  /*5180*/  IMAD.MOV.U32 R125, RZ, RZ, R19 ;  /* 0x000000ffff7d7224 */ /* 0x000fe400078e0013 */
[----:B-1----:R-:W-:-:S04]  /*5190*/  FFMA.FTZ R2, R67, c[0x0][0x23c], -R0 ;  /* 0x00008f0043027a23 */ /* 0x002fc80000010800 */
[----:B------:R1:W3:Y:S01]  /*51a0*/  MUFU.EX2 R22, R2 ;  /* 0x0000000200167308 */ /* 0x0002e20000000800 */
[----:B------:R-:W-:Y:S01]  /*51b0*/  MOV R19, R238 ;  /* 0x000000ee00137202 */ /* 0x000fe20000000f00 */
[--C-:B------:R-:W-:Y:S02]  /*51c0*/  FFMA.FTZ R8, R159, c[0x0][0x23c], -R12.reuse ;  /* 0x00008f009f087a23 */ /* 0x100fe4000001080c */
[----:B------:R-:W-:Y:S02]  /*51d0*/  FFMA.FTZ R7, R158, c[0x0][0x23c], -R12 ;  /* 0x00008f009e077a23 */ /* 0x000fe4000001080c */
[----:B------:R-:W4:Y:S01]  /*51e0*/  LDSM.16.MT88.4 R156, [R228+0xd800] ;  /* 0x00d80000e49c783b */ /* 0x000f220000004200 */
[--C-:B-1----:R-:W-:Y:S02]  /*51f0*/  FFMA.FTZ R2, R80, c[0x0][0x23c], -R0.reuse ;  /* 0x00008f0050027a23 */ /* 0x102fe40000010800 */
[----:B------:R-:W-:-:S04]  /*5200*/  FFMA.FTZ R0, R82, c[0x0][0x23c], -R0 ;  /* 0x00008f0052007a23 */ /* 0x000fc80000010800 */
[----:B------:R1:W-:Y:S02]  /*5210*/  MUFU.EX2 R26, R0 ;  /* 0x00000000001a7308 */ /* 0x0003e40000000800 */
[----:B-1----:R-:W-:Y:S01]  /*5220*/  FFMA.FTZ R0, R131, c[0x0][0x23c], -R13 ;  /* 0x00008f0083007a23 */ /* 0x002fe2000001080d */
[----:B------:R-:W-:-:S05]  /*5230*/  MOV R131, R14 ;  /* 0x0000000e00837202 */ /* 0x000fca0000000f00 */
[----:B------:R1:W-:Y:S01]  /*5240*/  MUFU.EX2 R14, R0 ;  /* 0x00000000000e7308 */ /* 0x0003e20000000800 */
[----:B------:R-:W-:Y:S02]  /*5250*/  FFMA.FTZ R6, R174, c[0x0][0x23c], -R12 ;  /* 0x00008f00ae067a23 */ /* 0x000fe4000001080c */
[----:B-1----:R-:W-:-:S05]  /*5260*/  FFMA.FTZ R0, R19, c[0x0][0x23c], -R13 ;  /* 0x00008f0013007a23 */ /* 0x002fca000001080d */
[----:B------:R1:W-:Y:S01]  /*5270*/  MUFU.EX2 R19, R0 ;  /* 0x0000000000137308 */ /* 0x0003e20000000800 */
[----:B------:R-:W-:Y:S01]  /*5280*/  MOV R112, R247 ;  /* 0x000000f700707202 */ /* 0x000fe20000000f00 */
[----:B------:R-:W-:Y:S01]  /*5290*/  IMAD.MOV.U32 R114, RZ, RZ, R128 ;  /* 0x000000ffff727224 */ /* 0x000fe200078e0080 */
[----:B------:R2:W5:Y:S01]  /*52a0*/  LDL.LU R247, [R1+0x98] ;  /* 0x0000980001f77983 */ /* 0x0005620000300800 */
[----:B-1----:R-:W-:-:S04]  /*52b0*/  FFMA.FTZ R0, R191, c[0x0][0x23c], -R13 ;  /* 0x00008f00bf007a23 */ /* 0x002fc8000001080d */
[----:B------:R-:W1:Y:S01]  /*52c0*/  MUFU.EX2 R27, R4 ;  /* 0x00000004001b7308 */ /* 0x000e620000000800 */
[----:B------:R-:W-:Y:S01]  /*52d0*/  IMAD.MOV.U32 R127, RZ, RZ, R112 ;  /* 0x000000ffff7f7224 */ /* 0x000fe200078e0070 */
[----:B------:R-:W-:Y:S06]  /*52e0*/  LDSM.16.MT88.4 R188, [R231+0xd800] ;  /* 0x00d80000e7bc783b */ /* 0x000fec0000004200 */
[----:B------:R-:W1:Y:S01]  /*52f0*/  MUFU.EX2 R24, R2 ;  /* 0x0000000200187308 */ /* 0x000e620000000800 */
[----:B------:R-:W-:Y:S01]  /*5300*/  IMAD.MOV.U32 R130, RZ, RZ, R129 ;  /* 0x000000ffff827224 */ /* 0x000fe200078e0081 */
[----:B------:R1:W5:Y:S06]  /*5310*/  LDL.LU R246, [R1+0x94] ;  /* 0x0000940001f67983 */ /* 0x00036c0000300800 */
[----:B------:R1:W-:Y:S01]  /*5320*/  MUFU.EX2 R21, R0 ;  /* 0x0000000000157308 */ /* 0x0003e20000000800 */
[----:B------:R-:W-:-:S07]  /*5330*/  IMAD.MOV.U32 R128, RZ, RZ, R241 ;  /* 0x000000ffff807224 */ /* 0x000fce00078e00f1 */
[----:B------:R-:W-:Y:S08]  /*5340*/  MUFU.EX2 R10, R8 ;  /* 0x00000008000a7308 */ /* 0x000ff00000000800 */
[----:B------:R-:W-:Y:S01]  /*5350*/  MUFU.EX2 R11, R7 ;  /* 0x00000007000b7308 */ /* 0x000fe20000000800 */
[----:B-1----:R-:W-:Y:S02]  /*5360*/  FFMA.FTZ R0, R172, c[0x0][0x23c], -R13 ;  /* 0x00008f00ac007a23 */ /* 0x002fe4000001080d */
[----:B------:R-:W-:-:S02]  /*5370*/  IMAD.MOV.U32 R207, RZ, RZ, R126 ;  /* 0x000000ffffcf7224 */ /* 0x000fc400078e007e */
[----:B------:R-:W-:Y:S02]  /*5380*/  IMAD.MOV.U32 R124, RZ, RZ, R97 ;  /* 0x000000ffff7c7224 */ /* 0x000fe400078e0061 */
[----:B------:R-:W-:Y:S01]  /*5390*/  FADD.FTZ R4, R194, R193 ;  /* 0x000000c1c2047221 */ /* 0x000fe20000010000 */
[----:B------:R1:W1:Y:S01]  /*53a0*/  MUFU.EX2 R13, R0 ;  /* 0x00000000000d7308 */ /* 0x0002620000000800 */
[----:B------:R-:W-:Y:S02]  /*53b0*/  IMAD.MOV.U32 R126, RZ, RZ, R127 ;  /* 0x000000ffff7e7224 */ /* 0x000fe400078e007f */
[----:B------:R-:W-:Y:S02]  /*53c0*/  IMAD.MOV.U32 R99, RZ, RZ, R96 ;  /* 0x000000ffff637224 */ /* 0x000fe400078e0060 */
[----:B------:R-:W-:Y:S01]  /*53d0*/  IMAD.MOV.U32 R206, RZ, RZ, R175 ;  /* 0x000000ffffce7224 */ /* 0x000fe200078e00af */
[----:B------:R-:W-:Y:S01]  /*53e0*/  MOV R112, R243 ;  /* 0x000000f300707202 */ /* 0x000fe20000000f00 */
[----:B------:R-:W-:Y:S01]  /*53f0*/  IMAD.MOV.U32 R129, RZ, RZ, R235 ;  /* 0x000000ffff817224 */ /* 0x000fe200078e00eb */
[----:B------:R3:W5:Y:S01]  /*5400*/  LDL.LU R245, [R1+0x90] ;  /* 0x0000900001f57983 */ /* 0x0007620000300800 */
[----:B-1----:R-:W-:-:S03]  /*5410*/  FFMA.FTZ R0, R173, c[0x0][0x23c], -R12 ;  /* 0x00008f00ad007a23 */ /* 0x002fc6000001080c */
[----:B------:R1:W5:Y:S01]  /*5420*/  LDL.LU R244, [R1+0x8c] ;  /* 0x00008c0001f47983 */ /* 0x0003620000300800 */
[----:B------:R-:W-:Y:S01]  /*5430*/  MUFU.EX2 R12, R6 ;  /* 0x00000006000c7308 */ /* 0x000fe20000000800 */
[----:B------:R-:W-:Y:S02]  /*5440*/  IMAD.MOV.U32 R127, RZ, RZ, R130 ;  /* 0x000000ffff7f7224 */ /* 0x000fe400078e0082 */
[----:B------:R-:W-:Y:S01]  /*5450*/  FADD.FTZ R5, R128, R131 ;  /* 0x0000008380057221 */ /* 0x000fe20000010000 */
[----:B------:R-:W1:Y:S04]  /*5460*/  LDSM.16.MT88.4 R172, [R229+0xd800] ;  /* 0x00d80000e5ac783b */ /* 0x000e680000004200 */
[----:B------:R4:W4:Y:S01]  /*5470*/  MUFU.EX2 R9, R0 ;  /* 0x0000000000097308 */ /* 0x0009220000000800 */
[----:B------:R-:W-:Y:S01]  /*5480*/  FADD.FTZ R5, R129, R5 ;  /* 0x0000000581057221 */ /* 0x000fe20000010000 */
[----:B------:R-:W-:Y:S01]  /*5490*/  MOV R138, R127 ;  /* 0x0000007f008a7202 */ /* 0x000fe20000000f00 */
[----:B------:R-:W-:Y:S01]  /*54a0*/  IMAD.MOV.U32 R31, RZ, RZ, R126 ;  /* 0x000000ffff1f7224 */ /* 0x000fe200078e007e */
[----:B--2---:R-:W-:Y:S01]  /*54b0*/  F2FP.BF16.PACK_AB R128, R25, R23 ;  /* 0x000000171980723e */ /* 0x004fe200000010ff */
[----:B------:R-:W-:Y:S01]  /*54c0*/  FADD.FTZ R2, R133, R132 ;  /* 0x0000008485027221 */ /* 0x000fe20000010000 */
[----:B---3--:R-:W-:Y:S01]  /*54d0*/  F2FP.BF16.PACK_AB R129, R22, R20 ;  /* 0x000000141681723e */ /* 0x008fe200000010ff */
[----:B------:R-:W-:Y:S01]  /*54e0*/  FADD.FTZ R4, R195, R4 ;  /* 0x00000004c3047221 */ /* 0x000fe20000010000 */
[----:B------:R-:W-:Y:S01]  /*54f0*/  F2FP.BF16.PACK_AB R130, R28, R27 ;  /* 0x0000001b1c82723e */ /* 0x000fe200000010ff */
[----:B------:R-:W-:Y:S01]  /*5500*/  IMAD.MOV.U32 R97, RZ, RZ, R234 ;  /* 0x000000ffff617224 */ /* 0x000fe200078e00ea */
[----:B------:R-:W-:Y:S01]  /*5510*/  F2FP.BF16.PACK_AB R131, R26, R24 ;  /* 0x000000181a83723e */ /* 0x000fe200000010ff */
[----:B------:R-:W-:Y:S01]  /*5520*/  IMAD.MOV.U32 R96, RZ, RZ, R233 ;  /* 0x000000ffff607224 */ /* 0x000fe200078e00e9 */
[----:B------:R-:W-:Y:S01]  /*5530*/  F2FP.BF16.PACK_AB R126, R13, R21 ;  /* 0x000000150d7e723e */ /* 0x000fe200000010ff */
[----:B------:R-:W-:Y:S01]  /*5540*/  IMAD.MOV.U32 R67, RZ, RZ, R114 ;  /* 0x000000ffff437224 */ /* 0x000fe200078e0072 */
[----:B------:R-:W-:Y:S01]  /*5550*/  F2FP.BF16.PACK_AB R127, R11, R10 ;  /* 0x0000000a0b7f723e */ /* 0x000fe200000010ff */
[----:B------:R-:W-:Y:S01]  /*5560*/  IMAD.MOV.U32 R139, RZ, RZ, R115 ;  /* 0x000000ffff8b7224 */ /* 0x000fe200078e0073 */
[----:B------:R2:W5:Y:S01]  /*5570*/  LDL.LU R243, [R1+0x88] ;  /* 0x0000880001f37983 */ /* 0x0005620000300800 */
[----:B----4-:R-:W-:Y:S01]  /*5580*/  FADD.FTZ R0, R65, R64 ;  /* 0x0000004041007221 */ /* 0x010fe20000010000 */
[----:B------:R-:W-:Y:S01]  /*5590*/  MOV R65, R125 ;  /* 0x0000007d00417202 */ /* 0x000fe20000000f00 */
[----:B------:R-:W-:Y:S01]  /*55a0*/  IMAD.MOV.U32 R64, RZ, RZ, R124 ;  /* 0x000000ffff407224 */ /* 0x000fe200078e007c */
[----:B------:R-:W-:Y:S01]  /*55b0*/  F2FP.BF16.PACK_AB R124, R19, R14 ;  /* 0x0000000e137c723e */ /* 0x000fe200000010ff */
[----:B------:R-:W-:Y:S01]  /*55c0*/  FADD.FTZ R2, R135, R2 ;  /* 0x0000000287027221 */ /* 0x000fe20000010000 */
[----:B------:R-:W-:Y:S01]  /*55d0*/  F2FP.BF16.PACK_AB R125, R12, R9 ;  /* 0x000000090c7d723e */ /* 0x000fe200000010ff */
[----:B------:R-:W-:Y:S01]  /*55e0*/  FADD.FTZ R0, R66, R0 ;  /* 0x0000000042007221 */ /* 0x000fe20000010000 */
[----:B------:R-:W-:Y:S01]  /*55f0*/  HMMA.16816.F32.BF16 R148, R128, R156, R148 ;  /* 0x0000009c8094723c */ /* 0x000fe20000041894 */
[----:B------:R-:W-:Y:S01]  /*5600*/  FADD.FTZ R29, R206, R5 ;  /* 0x00000005ce1d7221 */ /* 0x000fe20000010000 */
[----:B------:R2:W5:Y:S01]  /*5610*/  LDL.LU R242, [R1+0x84] ;  /* 0x0000840001f27983 */ /* 0x0005620000300800 */
[----:B------:R-:W-:-:S02]  /*5620*/  FADD.FTZ R8, R207, R4 ;  /* 0x00000004cf087221 */ /* 0x000fc40000010000 */
[----:B------:R-:W-:Y:S01]  /*5630*/  IMAD.MOV.U32 R132, RZ, RZ, R98 ;  /* 0x000000ffff847224 */ /* 0x000fe200078e0062 */
[----:B------:R-:W3:Y:S02]  /*5640*/  LDSM.16.MT88.4 R4, [R230+0xf800] ;  /* 0x00f80000e604783b */ /* 0x000ee40000004200 */
[----:B------:R-:W-:Y:S01]  /*5650*/  HMMA.16816.F32.BF16 R144, R124, R156, R144 ;  /* 0x0000009c7c90723c */ /* 0x000fe20000041890 */
[----:B------:R-:W-:Y:S01]  /*5660*/  IMAD.MOV.U32 R133, RZ, RZ, R99 ;  /* 0x000000ffff857224 */ /* 0x000fe200078e0063 */
[----:B------:R-:W-:Y:S01]  /*5670*/  LDSM.16.MT88.4 R204, [R230+0xd800] ;  /* 0x00d80000e6cc783b */ /* 0x000fe20000004200 */
[----:B------:R-:W-:-:S05]  /*5680*/  FADD.FTZ R30, R192, R2 ;  /* 0x00000002c01e7221 */ /* 0x000fca0000010000 */
[-C--:B------:R-:W-:Y:S01]  /*5690*/  HMMA.16816.F32.BF16 R152, R124, R158.reuse, R152 ;  /* 0x0000009e7c98723c */ /* 0x080fe20000041898 */
[----:B------:R-:W-:Y:S01]  /*56a0*/  FADD.FTZ R2, R83, R0 ;  /* 0x0000000053027221 */ /* 0x000fe20000010000 */
[----:B------:R2:W5:Y:S01]  /*56b0*/  LDL.LU R241, [R1+0x80] ;  /* 0x0000800001f17983 */ /* 0x0005620000300800 */
[----:B------:R-:W-:Y:S02]  /*56c0*/  IMAD.MOV.U32 R135, RZ, RZ, R112 ;  /* 0x000000ffff877224 */ /* 0x000fe400078e0070 */
[----:B------:R-:W-:Y:S01]  /*56d0*/  IMAD.MOV.U32 R66, RZ, RZ, R113 ;  /* 0x000000ffff427224 */ /* 0x000fe200078e0071 */
[----:B------:R-:W-:Y:S02]  /*56e0*/  LDSM.16.MT88.4 R80, [R228+0xf800] ;  /* 0x00f80000e450783b */ /* 0x000fe40000004200 */
[----:B------:R-:W-:Y:S02]  /*56f0*/  HMMA.16816.F32.BF16 R156, R128, R158, R56 ;  /* 0x0000009e809c723c */ /* 0x000fe40000041838 */
[----:B------:R-:W-:Y:S01]  /*5700*/  LDSM.16.MT88.4 R112, [R231+0xf800] ;  /* 0x00f80000e770783b */ /* 0x000fe20000004200 */
[----:B------:R-:W-:-:S02]  /*5710*/  FADD.FTZ R0, R252, R30 ;  /* 0x0000001efc007221 */ /* 0x000fc40000010000 */
[----:B------:R-:W-:Y:S01]  /*5720*/  FADD.FTZ R2, R248, R2 ;  /* 0x00000002f8027221 */ /* 0x000fe20000010000 */
[----:B------:R2:W5:Y:S01]  /*5730*/  LDL.LU R240, [R1+0x7c] ;  /* 0x00007c0001f07983 */ /* 0x0005620000300800 */
[----:B------:R-:W-:Y:S02]  /*5740*/  IMAD.MOV.U32 R59, RZ, RZ, R96 ;  /* 0x000000ffff3b7224 */ /* 0x000fe400078e0060 */
[----:B------:R-:W-:Y:S01]  /*5750*/  IMAD.MOV.U32 R58, RZ, RZ, R97 ;  /* 0x000000ffff3a7224 */ /* 0x000fe200078e0061 */
[-C--:B-1----:R-:W-:Y:S01]  /*5760*/  HMMA.16816.F32.BF16 R160, R128, R172.reuse, R160 ;  /* 0x000000ac80a0723c */ /* 0x082fe200000418a0 */
[----:B------:R-:W1:Y:S01]  /*5770*/  LDSM.16.MT88.4 R96, [R229+0xf800] ;  /* 0x00f80000e560783b */ /* 0x000e620000004200 */
[----:B------:R-:W-:Y:S02]  /*5780*/  FADD.FTZ R8, R59, R8 ;  /* 0x000000083b087221 */ /* 0x000fe40000010000 */
[----:B------:R-:W-:Y:S01]  /*5790*/  FADD.FTZ R2, R249, R2 ;  /* 0x00000002f9027221 */ /* 0x000fe20000010000 */
[----:B------:R2:W5:Y:S03]  /*57a0*/  LDL.LU R239, [R1+0x78] ;  /* 0x0000780001ef7983 */ /* 0x0005660000300800 */
[C---:B------:R-:W-:Y:S01]  /*57b0*/  HMMA.16816.F32.BF16 R164, R124.reuse, R172, R164 ;  /* 0x000000ac7ca4723c */ /* 0x040fe200000418a4 */
[----:B------:R2:W5:Y:S04]  /*57c0*/  LDL.LU R238, [R1+0x74] ;  /* 0x0000740001ee7983 */ /* 0x0005680000300800 */
[----:B------:R2:W5:Y:S03]  /*57d0*/  LDL.LU R237, [R1+0x70] ;  /* 0x0000700001ed7983 */ /* 0x0005660000300800 */
[-C--:B---3--:R-:W-:Y:S01]  /*57e0*/  HMMA.16816.F32.BF16 R120, R124, R4.reuse, R120 ;  /* 0x000000047c78723c */ /* 0x088fe20000041878 */
[----:B------:R2:W5:Y:S04]  /*57f0*/  LDL.LU R236, [R1+0x6c] ;  /* 0x00006c0001ec7983 */ /* 0x0005680000300800 */
[----:B------:R2:W5:Y:S03]  /*5800*/  LDL.LU R235, [R1+0x68] ;  /* 0x0000680001eb7983 */ /* 0x0005660000300800 */
[----:B------:R-:W-:Y:S01]  /*5810*/  HMMA.16816.F32.BF16 R116, R128, R4, R116 ;  /* 0x000000048074723c */ /* 0x000fe20000041874 */
[----:B------:R2:W5:Y:S04]  /*5820*/  LDL.LU R234, [R1+0x64] ;  /* 0x0000640001ea7983 */ /* 0x0005680000300800 */
[----:B------:R2:W5:Y:S02]  /*5830*/  LDL.LU R233, [R1+0x60] ;  /* 0x0000600001e97983 */ /* 0x0005640000300800 */
[----:B------:R-:W-:Y:S01]  /*5840*/  FADD.FTZ R5, R58, R29 ;  /* 0x0000001d3a057221 */ /* 0x000fe20000010000 */
[----:B------:R-:W-:Y:S01]  /*5850*/  HMMA.16816.F32.BF16 R168, R124, R174, R168 ;  /* 0x000000ae7ca8723c */ /* 0x000fe200000418a8 */
[----:B------:R-:W-:Y:S01]  /*5860*/  FADD.FTZ R4, R66, R0 ;  /* 0x0000000042047221 */ /* 0x000fe20000010000 */
[----:B------:R2:W5:Y:S01]  /*5870*/  LDL.LU R232, [R1+0x5c] ;  /* 0x00005c0001e87983 */ /* 0x0005620000300800 */
[----:B------:R-:W-:-:S02]  /*5880*/  FADD.FTZ R0, R135, R5 ;  /* 0x0000000587007221 */ /* 0x000fc40000010000 */
[----:B------:R-:W-:-:S03]  /*5890*/  FADD.FTZ R5, R65, R8 ;  /* 0x0000000841057221 */ /* 0x000fc60000010000 */
[C---:B-1----:R-:W-:Y:S08]  /*58a0*/  HMMA.16816.F32.BF16 R88, R124.reuse, R96, R88 ;  /* 0x000000607c58723c */ /* 0x042ff00000041858 */
[----:B------:R-:W-:Y:S08]  /*58b0*/  HMMA.16816.F32.BF16 R92, R124, R98, R92 ;  /* 0x000000627c5c723c */ /* 0x000ff0000004185c */
[C---:B------:R-:W-:Y:S08]  /*58c0*/  HMMA.16816.F32.BF16 R84, R128.reuse, R96, R84 ;  /* 0x000000608054723c */ /* 0x040ff00000041854 */
[C---:B------:R-:W-:Y:S08]  /*58d0*/  HMMA.16816.F32.BF16 R96, R128.reuse, R98, R100 ;  /* 0x000000628060723c */ /* 0x040ff00000041864 */
[-C--:B------:R-:W-:Y:S08]  /*58e0*/  HMMA.16816.F32.BF16 R176, R128, R188.reuse, R176 ;  /* 0x000000bc80b0723c */ /* 0x080ff000000418b0 */
        /* <DEDUP_REMOVED lines=58> */
[----:B------:R2:W-:Y:S04]  /*5c90*/  STL [R1+0x1c], R5 ;  /* 0x00001c0501007387 */ /* 0x0005e80000100800 */
[----:B------:R2:W-:Y:S04]  /*5ca0*/  STL [R1+0x20], R4 ;  /* 0x0000200401007387 */ /* 0x0005e80000100800 */
[----:B------:R2:W-:Y:S04]  /*5cb0*/  STL [R1+0x28], R0 ;  /* 0x0000280001007387 */ /* 0x0005e80000100800 */
[----:B------:R2:W-:Y:S01]  /*5cc0*/  STL [R1+0x24], R2 ;  /* 0x0000240201007387 */ /* 0x0005e20000100800 */
[----:B------:R-:W-:Y:S11]  /*5cd0*/  ISETP.GE.AND P0, PT, R139, 0x2, PT ;  /* 0x000000028b00780c */ /* 0x000ff60003f06270 */
[----:B------:R-:W-:Y:S02]  /*5ce0*/  @!UPT UIADD3 URZ, URZ, URZ, URZ ;  /* 0x0000003f3f3ff290 */ /* 0x000fe4000fffe03f */
[----:B------:R-:W-:Y:S05]  /*5cf0*/  @!P0 BRA `(.L_x_14) ;  /* 0x00006af000008947 */ /* 0x000fea0003800000 */
[----:B------:R-:W3:Y:S01]  /*5d00*/  LDL.64 R132, [R1+0x30] ;  /* 0x0000300001847983 */ /* 0x000ee20000100a00 */
[----:B--2---:R-:W-:Y:S01]  /*5d10*/  IADD3 R4, R139, -0x2, RZ ;  /* 0xfffffffe8b047810 */ /* 0x004fe20007ffe0ff */
[----:B------:R-:W-:-:S04]  /*5d20*/  DEPBAR.LE SB0, 0x0 ;  /* 0x000080000000791a */ /* 0x000fc80000000000 */
[----:B------:R-:W-:Y:S01]  /*5d30*/  SHF.R.S32.HI R0, RZ, 0x1f, R4 ;  /* 0x0000001fff007819 */ /* 0x000fe20000011404 */
[----:B------:R-:W-:Y:S01]  /*5d40*/  IMAD R2, R4, UR14, RZ ;  /* 0x0000000e04027c24 */ /* 0x000fe2000f8e02ff */
[----:B------:R3:W-:Y:S03]  /*5d50*/  STL [R1+0x18], R4 ;  /* 0x0000180401007387 */ /* 0x0007e60000100800 */
[----:B------:R-:W-:Y:S01]  /*5d60*/  IMAD R0, R0, UR15, R2 ;  /* 0x0000000f00007c24 */ /* 0x000fe2000f8e0202 */
[----:B------:R-:W-:Y:S01]  /*5d70*/  BAR.SYNC.DEFER_BLOCKING 0x0 ;  /* 0x0000000000007b1d */ /* 0x000fe20000010000 */
[----:B---3--:R-:W-:-:S04]  /*5d80*/  IMAD.WIDE.U32 R4, R4, UR15, R132 ;  /* 0x0000000f04047c25 */ /* 0x008fc8000f8e0084 */
        /* <DEDUP_REMOVED lines=47> */
[----:B------:R-:W-:Y:S01]  /*6080*/  MOV R132, R64 ;  /* 0x0000004000847202 */ /* 0x000fe20000000f00 */
[----:B------:R-:W-:-:S02]  /*6090*/  IMAD.MOV.U32 R49, RZ, RZ, R65 ;  /* 0x000000ffff317224 */ /* 0x000fc400078e0041 */
[----:B------:R-:W-:Y:S02]  /*60a0*/  IMAD.MOV.U32 R19, RZ, RZ, R66 ;  /* 0x000000ffff137224 */ /* 0x000fe400078e0042 */
[----:B------:R-:W-:Y:S01]  /*60b0*/  IMAD.MOV.U32 R14, RZ, RZ, R67 ;  /* 0x000000ffff0e7224 */ /* 0x000fe200078e0043 */
[----:B------:R-:W-:Y:S08]  /*60c0*/  HMMA.16816.F32.BF16 R140, R20, R46, RZ ;  /* 0x0000002e148c723c */ /* 0x000ff000000418ff */
[----:B------:R-:W-:Y:S01]  /*60d0*/  HMMA.16816.F32.BF16 R224, R8, R56, R212 ;  /* 0x0000003808e0723c */ /* 0x000fe200000418d4 */
[----:B------:R-:W-:Y:S01]  /*60e0*/  MOV R36, R60 ;  /* 0x0000003c00247202 */ /* 0x000fe20000000f00 */
[----:B------:R-:W-:-:S02]  /*60f0*/  IMAD.MOV.U32 R252, RZ, RZ, R61 ;  /* 0x000000fffffc7224 */ /* 0x000fc400078e003d */
[----:B------:R-:W-:Y:S02]  /*6100*/  IMAD.MOV.U32 R138, RZ, RZ, R62 ;  /* 0x000000ffff8a7224 */ /* 0x000fe400078e003e */
[----:B------:R-:W-:Y:S02]  /*6110*/  IMAD.MOV.U32 R135, RZ, RZ, R63 ;  /* 0x000000ffff877224 */ /* 0x000fe400078e003f */
[----:B------:R-:W-:Y:S08]  /*6120*/  HMMA.16816.F32.BF16 R64, R20, R40, RZ ;  /* 0x000000281440723c */ /* 0x000ff000000418ff */
[----:B------:R-:W-:Y:S08]  /*6130*/  HMMA.16816.F32.BF16 R220, R8, R32, R208 ;  /* 0x0000002008dc723c */ /* 0x000ff000000418d0 */
[----:B------:R-:W-:Y:S01]  /*6140*/  HMMA.16816.F32.BF16 R212, R20, R38, RZ ;  /* 0x0000002614d4723c */ /* 0x000fe200000418ff */
[----:B------:R-:W-:Y:S01]  /*6150*/  IMAD.MOV.U32 R2, RZ, RZ, R225 ;  /* 0x000000ffff027224 */ /* 0x000fe200078e00e1 */
[----:B------:R-:W-:Y:S01]  /*6160*/  MOV R33, R226 ;  /* 0x000000e200217202 */ /* 0x000fe20000000f00 */
[----:B------:R-:W-:-:S02]  /*6170*/  IMAD.MOV.U32 R0, RZ, RZ, R224 ;  /* 0x000000ffff007224 */ /* 0x000fc400078e00e0 */
[----:B------:R-:W-:Y:S02]  /*6180*/  IMAD.MOV.U32 R32, RZ, RZ, R227 ;  /* 0x000000ffff207224 */ /* 0x000fe400078e00e3 */
[----:B------:R-:W-:Y:S01]  /*6190*/  IMAD.MOV.U32 R57, RZ, RZ, R2 ;  /* 0x000000ffff397224 */ /* 0x000fe200078e0002 */
[----:B------:R-:W-:Y:S01]  /*61a0*/  HMMA.16816.F32.BF16 R208, R20, R50, RZ ;  /* 0x0000003214d0723c */ /* 0x000fe200000418ff */
[----:B------:R-:W-:-:S07]  /*61b0*/  IMAD.MOV.U32 R56, RZ, RZ, R0 ;  /* 0x000000ffff387224 */ /* 0x000fce00078e0000 */
[----:B------:R-:W-:Y:S08]  /*61c0*/  HMMA.16816.F32.BF16 R60, R20, R42, RZ ;  /* 0x0000002a143c723c */ /* 0x000ff000000418ff */
[----:B------:R-:W-:Y:S07]  /*61d0*/  HMMA.16816.F32.BF16 R20, R24, R40, RZ ;  /* 0x000000281814723c */ /* 0x000fee00000418ff */
[----:B------:R-:W-:Y:S01]  /*61e0*/  MOV R40, R56 ;  /* 0x0000003800287202 */ /* 0x000fe20000000f00 */
[----:B------:R-:W-:Y:S01]  /*61f0*/  HMMA.16816.F32.BF16 R140, R4, R54, R140 ;  /* 0x00000036048c723c */ /* 0x000fe2000004188c */
[----:B------:R-:W-:-:S07]  /*6200*/  IMAD.MOV.U32 R41, RZ, RZ, R57 ;  /* 0x000000ffff297224 */ /* 0x000fce00078e0039 */
[C---:B-1----:R-:W-:Y:S08]  /*6210*/  HMMA.16816.F32.BF16 R224, R4.reuse, R28, R64 ;  /* 0x0000001c04e0723c */ /* 0x042ff00000041840 */
[----:B------:R-:W-:Y:S07]  /*6220*/  HMMA.16816.F32.BF16 R64, R4, R34, R212 ;  /* 0x000000220440723c */ /* 0x000fee00000418d4 */
[----:B------:R-:W-:Y:S01]  /*6230*/  MOV R212, R132 ;  /* 0x0000008400d47202 */ /* 0x000fe20000000f00 */
[----:B------:R-:W-:Y:S01]  /*6240*/  IMAD.MOV.U32 R214, RZ, RZ, R19 ;  /* 0x000000ffffd67224 */ /* 0x000fe200078e0013 */
[----:B------:R-:W-:Y:S01]  /*6250*/  MOV R133, R140 ;  /* 0x0000008c00857202 */ /* 0x000fe20000000f00 */
        /* <DEDUP_REMOVED lines=9> */
[----:B------:R-:W-:Y:S01]  /*62f0*/  LDSM.16.M88.4 R20, [R233] ;  /* 0x00000000e914783b */ /* 0x000fe20000000200 */
[----:B------:R-:W-:Y:S01]  /*6300*/  IMAD.MOV.U32 R141, RZ, RZ, R45 ;  /* 0x000000ffff8d7224 */ /* 0x000fe200078e002d */
[----:B------:R-:W-:Y:S01]  /*6310*/  HMMA.16816.F32.BF16 R48, R24, R50, RZ ;  /* 0x000000321830723c */ /* 0x000fe200000418ff */
[----:B------:R-:W-:-:S02]  /*6320*/  IMAD.MOV.U32 R143, RZ, RZ, R37 ;  /* 0x000000ffff8f7224 */ /* 0x000fc400078e0025 */
[----:B------:R-:W-:Y:S02]  /*6330*/  IMAD.MOV.U32 R29, RZ, RZ, R36 ;  /* 0x000000ffff1d7224 */ /* 0x000fe400078e0024 */
[----:B------:R-:W-:Y:S02]  /*6340*/  IMAD.MOV.U32 R12, RZ, RZ, R225 ;  /* 0x000000ffff0c7224 */ /* 0x000fe400078e00e1 */
[----:B------:R-:W-:Y:S01]  /*6350*/  IMAD.MOV.U32 R2, RZ, RZ, R226 ;  /* 0x000000ffff027224 */ /* 0x000fe200078e00e2 */
[----:B------:R-:W-:Y:S01]  /*6360*/  HMMA.16816.F32.BF16 R36, R24, R38, RZ ;  /* 0x000000261824723c */ /* 0x000fe200000418ff */
[----:B------:R-:W-:-:S07]  /*6370*/  IMAD.MOV.U32 R0, RZ, RZ, R227 ;  /* 0x000000ffff007224 */ /* 0x000fce00078e00e3 */
[C---:B------:R-:W-:Y:S08]  /*6380*/  HMMA.16816.F32.BF16 R44, R24.reuse, R46, RZ ;  /* 0x0000002e182c723c */ /* 0x040ff000000418ff */
[----:B------:R-:W-:Y:S07]  /*6390*/  HMMA.16816.F32.BF16 R24, R24, R42, RZ ;  /* 0x0000002a1818723c */ /* 0x000fee00000418ff */
[----:B------:R-:W-:Y:S01]  /*63a0*/  IMAD.MOV.U32 R42, RZ, RZ, R33 ;  /* 0x000000ffff2a7224 */ /* 0x000fe200078e0021 */
[----:B------:R-:W-:Y:S01]  /*63b0*/  HMMA.16816.F32.BF16 R208, R4, R58, R208 ;  /* 0x0000003a04d0723c */ /* 0x000fe200000418d0 */
[----:B------:R-:W-:-:S07]  /*63c0*/  MOV R43, R32 ;  /* 0x00000020002b7202 */ /* 0x000fce0000000f00 */
[----:B------:R-:W-:Y:S01]  /*63d0*/  HMMA.16816.F32.BF16 R224, R4, R30, R60 ;  /* 0x0000001e04e0723c */ /* 0x000fe2000004183c */
[----:B------:R-:W1:Y:S07]  /*63e0*/  LDSM.16.M88.4 R4, [R238+0x2000] ;  /* 0x00200000ee04783b */ /* 0x000e6e0000000200 */
        /* <DEDUP_REMOVED lines=10> */
[----:B------:R-:W-:Y:S01]  /*6490*/  IMAD.MOV.U32 R217, RZ, RZ, R252 ;  /* 0x000000ffffd97224 */ /* 0x000fe200078e00fc */
[----:B------:R-:W-:Y:S01]  /*64a0*/  MOV R218, R138 ;  /* 0x0000008a00da7202 */ /* 0x000fe20000000f00 */
[----:B------:R-:W-:-:S04]  /*64b0*/  IMAD.MOV.U32 R219, RZ, RZ, R135 ;  /* 0x000000ffffdb7224 */ /* 0x000fc800078e0087 */
        /* <DEDUP_REMOVED lines=8> */
[C---:B-1----:R-:W-:Y:S08]  /*6540*/  HMMA.16816.F32.BF16 R36, R4.reuse, R28, R140 ;  /* 0x0000001c0424723c */ /* 0x042ff0000004188c */
[----:B------:R-:W-:Y:S07]  /*6550*/  HMMA.16816.F32.BF16 R140, R4, R30, R208 ;  /* 0x0000001e048c723c */ /* 0x000fee00000418d0 */
[----:B------:R-:W-:Y:S01]  /*6560*/  MOV R208, R13 ;  /* 0x0000000d00d07202 */ /* 0x000fe20000000f00 */
[----:B------:R-:W-:Y:S01]  /*6570*/  IMAD.MOV.U32 R209, RZ, RZ, R12 ;  /* 0x000000ffffd17224 */ /* 0x000fe200078e000c */
[----:B------:R-:W-:Y:S01]  /*6580*/  MOV R211, R0 ;  /* 0x0000000000d37202 */ /* 0x000fe20000000f00 */
[----:B------:R-:W-:Y:S01]  /*6590*/  IMAD.MOV.U32 R210, RZ, RZ, R2 ;  /* 0x000000ffffd27224 */ /* 0x000fe200078e0002 */
[C---:B------:R-:W-:Y:S08]  /*65a0*/  HMMA.16816.F32.BF16 R40, R8.reuse, R28, R40 ;  /* 0x0000001c0828723c */ /* 0x040ff00000041828 */
[----:B------:R-:W-:Y:S08]  /*65b0*/  HMMA.16816.F32.BF16 R60, R8, R30, R60 ;  /* 0x0000001e083c723c */ /* 0x000ff0000004183c */
[C---:B--2---:R-:W-:Y:S08]  /*65c0*/  HMMA.16816.F32.BF16 R28, R4.reuse, R20, R208 ;  /* 0x00000014041c723c */ /* 0x044ff000000418d0 */
[----:B------:R-:W-:Y:S08]  /*65d0*/  HMMA.16816.F32.BF16 R224, R4, R22, R224 ;  /* 0x0000001604e0723c */ /* 0x000ff000000418e0 */
[C---:B------:R-:W-:Y:S08]  /*65e0*/  HMMA.16816.F32.BF16 R248, R8.reuse, R20, R248 ;  /* 0x0000001408f8723c */ /* 0x040ff000000418f8 */
[----:B------:R-:W-:Y:S01]  /*65f0*/  IMAD.MOV.U32 R13, RZ, RZ, R28 ;  /* 0x000000ffff0d7224 */ /* 0x000fe200078e001c */
[----:B------:R-:W-:Y:S01]  /*6600*/  MOV R2, R30 ;  /* 0x0000001e00027202 */ /* 0x000fe20000000f00 */
[----:B------:R-:W-:Y:S01]  /*6610*/  IMAD.MOV.U32 R12, RZ, RZ, R29 ;  /* 0x000000ffff0c7224 */ /* 0x000fe200078e001d */
[----:B------:R-:W-:Y:S01]  /*6620*/  HMMA.16816.F32.BF16 R208, R8, R22, R32 ;  /* 0x0000001608d0723c */ /* 0x000fe20000041820 */
[----:B------:R-:W-:Y:S01]  /*6630*/  IMAD.MOV.U32 R0, RZ, RZ, R31 ;  /* 0x000000ffff007224 */ /* 0x000fe200078e001f */
[----:B------:R-:W-:Y:S06]  /*6640*/  LDSM.16.M88.4 R20, [R232] ;  /* 0x00000000e814783b */ /* 0x000fec0000000200 */
[----:B------:R-:W-:Y:S01]  /*6650*/  HMMA.16816.F32.BF16 R28, R4, R26, R220 ;  /* 0x0000001a041c723c */ /* 0x000fe200000418dc */
[----:B------:R-:W1:Y:S07]  /*6660*/  LDSM.16.M88.4 R4, [R237+0x2000] ;  /* 0x00200000ed04783b */ /* 0x000e6e0000000200 */
[C---:B------:R-:W-:Y:S08]  /*6670*/  HMMA.16816.F32.BF16 R212, R8.reuse, R24, R212 ;  /* 0x0000001808d4723c */ /* 0x040ff000000418d4 */
[----:B------:R-:W-:Y:S01]  /*6680*/  HMMA.16816.F32.BF16 R220, R8, R26, R52 ;  /* 0x0000001a08dc723c */ /* 0x000fe20000041834 */
[----:B------:R-:W-:Y:S06]  /*6690*/  LDSM.16.M88.4 R8, [R237] ;  /* 0x00000000ed08783b */ /* 0x000fec0000000200 */
[----:B------:R-:W-:Y:S01]  /*66a0*/  MOV R52, R13 ;  /* 0x0000000d00347202 */ /* 0x000fe20000000f00 */
[----:B------:R-:W-:Y:S01]  /*66b0*/  IMAD.MOV.U32 R138, RZ, RZ, R28 ;  /* 0x000000ffff8a7224 */ /* 0x000fe200078e001c */
[----:B------:R-:W-:Y:S01]  /*66c0*/  MOV R135, R29 ;  /* 0x0000001d00877202 */ /* 0x000fe20000000f00 */
[----:B------:R-:W-:Y:S01]  /*66d0*/  IMAD.MOV.U32 R133, RZ, RZ, R30 ;  /* 0x000000ffff857224 */ /* 0x000fe200078e001e */
[----:B------:R-:W-:Y:S01]  /*66e0*/  MOV R55, R0 ;  /* 0x0000000000377202 */ /* 0x000fe20000000f00 */
[----:B------:R-:W-:-:S02]  /*66f0*/  IMAD.MOV.U32 R132, RZ, RZ, R31 ;  /* 0x000000ffff847224 */ /* 0x000fc400078e001f */
[----:B------:R-:W2:Y:S01]  /*6700*/  LDSM.16.M88.4 R28, [R232+0x800] ;  /* 0x00080000e81c783b */ /* 0x000ea20000000200 */
[----:B------:R-:W-:Y:S02]  /*6710*/  IMAD.MOV.U32 R53, RZ, RZ, R12 ;  /* 0x000000ffff357224 */ /* 0x000fe400078e000c */
[----:B------:R-:W-:Y:S01]  /*6720*/  IMAD.MOV.U32 R54, RZ, RZ, R2 ;  /* 0x000000ffff367224 */ /* 0x000fe200078e0002 */
[C---:B-1----:R-:W-:Y:S11]  /*6730*/  HMMA.16816.F32.BF16 R24, R4.reuse, R20, R56 ;  /* 0x000000140418723c */ /* 0x042ff60000041838 */
[----:B------:R-:W-:Y:S11]  /*6740*/  @!UPT UIADD3 URZ, URZ, URZ, URZ ;  /* 0x0000003f3f3ff290 */ /* 0x000ff6000fffe03f */
[----:B------:R-:W-:Y:S02]  /*6750*/  @!UPT UIADD3 URZ, URZ, URZ, URZ ;  /* 0x0000003f3f3ff290 */ /* 0x000fe4000fffe03f */
[----:B------:R-:W-:Y:S01]  /*6760*/  IMAD.MOV.U32 R33, RZ, RZ, R24 ;  /* 0x000000ffff217224 */ /* 0x000fe200078e0018 */
[----:B------:R-:W-:Y:S01]  /*6770*/  MOV R19, R26 ;  /* 0x0000001a00137202 */ /* 0x000fe20000000f00 */
[----:B------:R-:W-:Y:S02]  /*6780*/  IMAD.MOV.U32 R32, RZ, RZ, R25 ;  /* 0x000000ffff207224 */ /* 0x000fe400078e0019 */
[----:B------:R-:W-:Y:S01]  /*6790*/  IMAD.MOV.U32 R14, RZ, RZ, R27 ;  /* 0x000000ffff0e7224 */ /* 0x000fe200078e001b */
[----:B--2---:R-:W-:Y:S08]  /*67a0*/  HMMA.16816.F32.BF16 R36, R4, R28, R36 ;  /* 0x0000001c0424723c */ /* 0x004ff00000041824 */
[----:B------:R-:W-:Y:S08]  /*67b0*/  HMMA.16816.F32.BF16 R24, R8, R20, R48 ;  /* 0x000000140818723c */ /* 0x000ff00000041830 */
[----:B------:R-:W-:Y:S07]  /*67c0*/  HMMA.16816.F32.BF16 R48, R4, R30, R140 ;  /* 0x0000001e0430723c */ /* 0x000fee000004188c */
[----:B------:R-:W-:Y:S01]  /*67d0*/  IMAD.MOV.U32 R140, RZ, RZ, R138 ;  /* 0x000000ffff8c7224 */ /* 0x000fe200078e008a */
[----:B------:R-:W-:Y:S01]  /*67e0*/  MOV R141, R135 ;  /* 0x00000087008d7202 */ /* 0x000fe20000000f00 */
[----:B------:R-:W-:-:S02]  /*67f0*/  IMAD.MOV.U32 R142, RZ, RZ, R133 ;  /* 0x000000ffff8e7224 */ /* 0x000fc400078e0085 */
[----:B------:R-:W-:-:S05]  /*6800*/  IMAD.MOV.U32 R143, RZ, RZ, R132 ;  /* 0x000000ffff8f7224 */ /* 0x000fca00078e0084 */
[----:B------:R-:W-:Y:S01]  /*6810*/  IMAD.MOV.U32 R35, RZ, RZ, R24 ;  /* 0x000000ffff237224 */ /* 0x000fe200078e0018 */
[----:B------:R-:W-:Y:S01]  /*6820*/  MOV R34, R25 ;  /* 0x0000001900227202 */ /* 0x000fe20000000f00 */
[----:B------:R-:W-:Y:S02]  /*6830*/  IMAD.MOV.U32 R21, RZ, RZ, R26 ;  /* 0x000000ffff157224 */ /* 0x000fe400078e001a */
[----:B------:R-:W-:Y:S02]  /*6840*/  IMAD.MOV.U32 R20, RZ, RZ, R27 ;  /* 0x000000ffff147224 */ /* 0x000fe400078e001b */
[----:B------:R-:W-:Y:S08]  /*6850*/  HMMA.16816.F32.BF16 R24, R4, R22, R64 ;  /* 0x000000160418723c */ /* 0x000ff00000041840 */
[----:B------:R-:W-:Y:S07]  /*6860*/  HMMA.16816.F32.BF16 R64, R8, R28, R40 ;  /* 0x0000001c0840723c */ /* 0x000fee0000041828 */
[----:B------:R-:W-:Y:S01]  /*6870*/  MOV R28, R35 ;  /* 0x00000023001c7202 */ /* 0x000fe20000000f00 */
[----:B------:R-:W-:-:S08]  /*6880*/  IMAD.MOV.U32 R29, RZ, RZ, R34 ;  /* 0x000000ffff1d7224 */ /* 0x000fd000078e0022 */
[----:B------:R-:W-:Y:S01]  /*6890*/  MOV R59, R24 ;  /* 0x00000018003b7202 */ /* 0x000fe20000000f00 */
[----:B------:R-:W-:Y:S01]  /*68a0*/  IMAD.MOV.U32 R58, RZ, RZ, R25 ;  /* 0x000000ffff3a7224 */ /* 0x000fe200078e0019 */
[----:B------:R-:W-:Y:S01]  /*68b0*/  MOV R56, R27 ;  /* 0x0000001b00387202 */ /* 0x000fe20000000f00 */
[----:B------:R-:W-:Y:S02]  /*68c0*/  IMAD.MOV.U32 R57, RZ, RZ, R26 ;  /* 0x000000ffff397224 */ /* 0x000fe400078e001a */
[C---:B------:R-:W-:Y:S08]  /*68d0*/  HMMA.16816.F32.BF16 R24, R8.reuse, R22, R44 ;  /* 0x000000160818723c */ /* 0x040ff0000004182c */
[----:B------:R-:W-:Y:S07]  /*68e0*/  HMMA.16816.F32.BF16 R44, R8, R30, R60 ;  /* 0x0000001e082c723c */ /* 0x000fee000004183c */
[----:B------:R-:W-:Y:S01]  /*68f0*/  IMAD.MOV.U32 R30, RZ, RZ, R21 ;  /* 0x000000ffff1e7224 */ /* 0x000fe200078e0015 */
[----:B------:R-:W-:-:S02]  /*6900*/  MOV R31, R20 ;  /* 0x00000014001f7202 */ /* 0x000fc40000000f00 */
[----:B------:R-:W1:Y:S06]  /*6910*/  LDSM.16.M88.4 R20, [R232+0x1800] ;  /* 0x00180000e814783b */ /* 0x000e6c0000000200 */
[----:B------:R-:W-:Y:S01]  /*6920*/  IMAD.MOV.U32 R13, RZ, RZ, R24 ;  /* 0x000000ffff0d7224 */ /* 0x000fe200078e0018 */
[----:B------:R-:W-:Y:S01]  /*6930*/  MOV R2, R26 ;  /* 0x0000001a00027202 */ /* 0x000fe20000000f00 */
[----:B------:R-:W-:Y:S02]  /*6940*/  IMAD.MOV.U32 R12, RZ, RZ, R25 ;  /* 0x000000ffff0c7224 */ /* 0x000fe400078e0019 */
[----:B------:R-:W-:-:S02]  /*6950*/  IMAD.MOV.U32 R0, RZ, RZ, R27 ;  /* 0x000000ffff007224 */ /* 0x000fc400078e001b */
[----:B------:R-:W2:Y:S01]  /*6960*/  LDSM.16.M88.4 R24, [R232+0x1000] ;  /* 0x00100000e818783b */ /* 0x000ea20000000200 */
[C---:B-1----:R-:W-:Y:S08]  /*6970*/  HMMA.16816.F32.BF16 R52, R4.reuse, R20, R52 ;  /* 0x000000140434723c */ /* 0x042ff00000041834 */
[----:B--2---:R-:W-:Y:S08]  /*6980*/  HMMA.16816.F32.BF16 R60, R4, R26, R140 ;  /* 0x0000001a043c723c */ /* 0x004ff0000004188c */
[----:B------:R-:W-:Y:S08]  /*6990*/  HMMA.16816.F32.BF16 R40, R8, R24, R212 ;  /* 0x000000180828723c */ /* 0x000ff000000418d4 */
[----:B------:R-:W-:-:S02]  /*69a0*/  IMAD.MOV.U32 R133, RZ, RZ, R52 ;  /* 0x000000ffff857224 */ /* 0x000fc400078e0034 */
[----:B------:R-:W-:Y:S01]  /*69b0*/  IMAD.MOV.U32 R132, RZ, RZ, R53 ;  /* 0x000000ffff847224 */ /* 0x000fe200078e0035 */
[----:B------:R-:W-:Y:S01]  /*69c0*/  MOV R214, R19 ;  /* 0x0000001300d67202 */ /* 0x000fe20000000f00 */
[----:B------:R-:W-:Y:S01]  /*69d0*/  IMAD.MOV.U32 R212, RZ, RZ, R33 ;  /* 0x000000ffffd47224 */ /* 0x000fe200078e0021 */
[----:B------:R-:W-:Y:S01]  /*69e0*/  MOV R19, R54 ;  /* 0x0000003600137202 */ /* 0x000fe20000000f00 */
[----:B------:R-:W-:Y:S01]  /*69f0*/  IMAD.MOV.U32 R213, RZ, RZ, R32 ;  /* 0x000000ffffd57224 */ /* 0x000fe200078e0020 */
[----:B------:R-:W-:Y:S01]  /*6a00*/  HMMA.16816.F32.BF16 R140, R8, R20, R248 ;  /* 0x00000014088c723c */ /* 0x000fe200000418f8 */
[----:B------:R-:W-:Y:S02]  /*6a10*/  IMAD.MOV.U32 R215, RZ, RZ, R14 ;  /* 0x000000ffffd77224 */ /* 0x000fe400078e000e */
[----:B------:R-:W-:-:S05]  /*6a20*/  IMAD.MOV.U32 R14, RZ, RZ, R55 ;  /* 0x000000ffff0e7224 */ /* 0x000fca00078e0037 */
        /* <DEDUP_REMOVED lines=10> */
[----:B------:R-:W-:Y:S01]  /*6ad0*/  LDSM.16.M88.4 R4, [R235+0x6000] ;  /* 0x00600000eb04783b */ /* 0x000fe20000000200 */
[----:B------:R-:W-:Y:S01]  /*6ae0*/  IMAD.MOV.U32 R224, RZ, RZ, R59 ;  /* 0x000000ffffe07224 */ /* 0x000fe200078e003b */
[----:B------:R-:W-:Y:S01]  /*6af0*/  MOV R225, R58 ;  /* 0x0000003a00e17202 */ /* 0x000fe20000000f00 */
[----:B------:R-:W-:Y:S01]  /*6b00*/  IMAD.MOV.U32 R226, RZ, RZ, R57 ;  /* 0x000000ffffe27224 */ /* 0x000fe200078e0039 */
[----:B------:R-:W-:Y:S01]  /*6b10*/  HMMA.16816.F32.BF16 R60, R8, R26, R220 ;  /* 0x0000001a083c723c */ /* 0x000fe200000418dc */
[----:B------:R-:W-:-:S07]  /*6b20*/  IMAD.MOV.U32 R227, RZ, RZ, R56 ;  /* 0x000000ffffe37224 */ /* 0x000fce00078e0038 */
[----:B------:R-:W-:Y:S01]  /*6b30*/  HMMA.16816.F32.BF16 R56, R8, R22, R208 ;  /* 0x000000160838723c */ /* 0x000fe200000418d0 */
[----:B------:R-:W1:Y:S04]  /*6b40*/  LDSM.16.M88.4 R20, [R234+0x2000] ;  /* 0x00200000ea14783b */ /* 0x000e680000000200 */
[----:B------:R-:W2:Y:S03]  /*6b50*/  LDSM.16.M88.4 R8, [R235+0x4000] ;  /* 0x00400000eb08783b */ /* 0x000ea60000000200 */
[----:B-1----:R-:W-:Y:S08]  /*6b60*/  HMMA.16816.F32.BF16 R208, R4, R22, R224 ;  /* 0x0000001604d0723c */ /* 0x002ff000000418e0 */
[-C--:B--2---:R-:W-:Y:S01]  /*6b70*/  HMMA.16816.F32.BF16 R220, R8, R20.reuse, R28 ;  /* 0x0000001408dc723c */ /* 0x084fe2000004181c */
[----:B------:R-:W1:Y:S07]  /*6b80*/  LDSM.16.M88.4 R28, [R234+0x2800] ;  /* 0x00280000ea1c783b */ /* 0x000e6e0000000200 */
[----:B------:R-:W-:Y:S08]  /*6b90*/  HMMA.16816.F32.BF16 R212, R4, R20, R212 ;  /* 0x0000001404d4723c */ /* 0x000ff000000418d4 */
[----:B------:R-:W-:Y:S01]  /*6ba0*/  IMAD.MOV.U32 R20, RZ, RZ, R210 ;  /* 0x000000ffff147224 */ /* 0x000fe200078e00d2 */
[----:B------:R-:W-:Y:S01]  /*6bb0*/  HMMA.16816.F32.BF16 R248, R8, R22, R216 ;  /* 0x0000001608f8723c */ /* 0x000fe200000418d8 */
[----:B------:R-:W-:Y:S01]  /*6bc0*/  IMAD.MOV.U32 R21, RZ, RZ, R209 ;  /* 0x000000ffff157224 */ /* 0x000fe200078e00d1 */
[----:B------:R-:W-:-:S02]  /*6bd0*/  MOV R24, R208 ;  /* 0x000000d000187202 */ /* 0x000fc40000000f00 */
[----:B------:R-:W-:-:S04]  /*6be0*/  MOV R252, R211 ;  /* 0x000000d300fc7202 */ /* 0x000fc80000000f00 */
[C---:B-1----:R-:W-:Y:S07]  /*6bf0*/  HMMA.16816.F32.BF16 R216, R4.reuse, R28, R36 ;  /* 0x0000001c04d8723c */ /* 0x042fee0000041824 */
[----:B------:R-:W-:Y:S01]  /*6c00*/  IMAD.MOV.U32 R38, RZ, RZ, R21 ;  /* 0x000000ffff267224 */ /* 0x000fe200078e0015 */
[----:B------:R-:W-:Y:S01]  /*6c10*/  MOV R39, R20 ;  /* 0x0000001400277202 */ /* 0x000fe20000000f00 */
[----:B------:R-:W-:Y:S01]  /*6c20*/  IMAD.MOV.U32 R37, RZ, RZ, R24 ;  /* 0x000000ffff257224 */ /* 0x000fe200078e0018 */
[----:B------:R-:W-:Y:S01]  /*6c30*/  HMMA.16816.F32.BF16 R20, R4, R30, R48 ;  /* 0x0000001e0414723c */ /* 0x000fe20000041830 */
[----:B------:R-:W1:Y:S07]  /*6c40*/  LDSM.16.M88.4 R24, [R234+0x3000] ;  /* 0x00300000ea18783b */ /* 0x000e6e0000000200 */
[C---:B------:R-:W-:Y:S08]  /*6c50*/  HMMA.16816.F32.BF16 R224, R8.reuse, R28, R64 ;  /* 0x0000001c08e0723c */ /* 0x040ff00000041840 */
[----:B------:R-:W-:Y:S07]  /*6c60*/  HMMA.16816.F32.BF16 R208, R8, R30, R44 ;  /* 0x0000001e08d0723c */ /* 0x000fee000004182c */
[----:B------:R-:W-:Y:S01]  /*6c70*/  IMAD.MOV.U32 R44, RZ, RZ, R133 ;  /* 0x000000ffff2c7224 */ /* 0x000fe200078e0085 */
[----:B------:R-:W-:Y:S01]  /*6c80*/  MOV R29, R22 ;  /* 0x00000016001d7202 */ /* 0x000fe20000000f00 */
[----:B------:R-:W-:Y:S01]  /*6c90*/  IMAD.MOV.U32 R138, RZ, RZ, R20 ;  /* 0x000000ffff8a7224 */ /* 0x000fe200078e0014 */
[----:B------:R-:W-:Y:S01]  /*6ca0*/  MOV R45, R132 ;  /* 0x00000084002d7202 */ /* 0x000fe20000000f00 */
[----:B------:R-:W-:-:S02]  /*6cb0*/  IMAD.MOV.U32 R135, RZ, RZ, R21 ;  /* 0x000000ffff877224 */ /* 0x000fc400078e0015 */
[----:B------:R-:W-:Y:S02]  /*6cc0*/  IMAD.MOV.U32 R28, RZ, RZ, R23 ;  /* 0x000000ffff1c7224 */ /* 0x000fe400078e0017 */
[----:B------:R-:W2:Y:S01]  /*6cd0*/  LDSM.16.M88.4 R20, [R234+0x3800] ;  /* 0x00380000ea14783b */ /* 0x000ea20000000200 */
[----:B------:R-:W-:Y:S02]  /*6ce0*/  IMAD.MOV.U32 R46, RZ, RZ, R19 ;  /* 0x000000ffff2e7224 */ /* 0x000fe400078e0013 */
[----:B------:R-:W-:Y:S01]  /*6cf0*/  IMAD.MOV.U32 R47, RZ, RZ, R14 ;  /* 0x000000ffff2f7224 */ /* 0x000fe200078e000e */
[-C--:B-1----:R-:W-:Y:S07]  /*6d00*/  HMMA.16816.F32.BF16 R64, R8, R24.reuse, R40 ;  /* 0x000000180840723c */ /* 0x082fee0000041828 */
[----:B------:R-:W-:Y:S01]  /*6d10*/  MOV R40, R13 ;  /* 0x0000000d00287202 */ /* 0x000fe20000000f00 */
[----:B------:R-:W-:Y:S01]  /*6d20*/  IMAD.MOV.U32 R41, RZ, RZ, R12 ;  /* 0x000000ffff297224 */ /* 0x000fe200078e000c */
[----:B------:R-:W-:Y:S01]  /*6d30*/  MOV R43, R0 ;  /* 0x00000000002b7202 */ /* 0x000fe20000000f00 */
[----:B------:R-:W-:Y:S01]  /*6d40*/  IMAD.MOV.U32 R42, RZ, RZ, R2 ;  /* 0x000000ffff2a7224 */ /* 0x000fe200078e0002 */
[C---:B------:R-:W-:Y:S08]  /*6d50*/  HMMA.16816.F32.BF16 R48, R4.reuse, R24, R32 ;  /* 0x000000180430723c */ /* 0x040ff00000041820 */
[C---:B------:R-:W-:Y:S08]  /*6d60*/  HMMA.16816.F32.BF16 R40, R4.reuse, R26, R40 ;  /* 0x0000001a0428723c */ /* 0x040ff00000041828 */
[C---:B--2---:R-:W-:Y:S08]  /*6d70*/  HMMA.16816.F32.BF16 R32, R4.reuse, R20, R44 ;  /* 0x000000140420723c */ /* 0x044ff0000004182c */
[----:B------:R-:W-:Y:S01]  /*6d80*/  HMMA.16816.F32.BF16 R44, R4, R22, R52 ;  /* 0x00000016042c723c */ /* 0x000fe20000041834 */
[----:B------:R-:W-:Y:S07]  /*6d90*/  LDSM.16.M88.4 R4, [R236+0x6000] ;  /* 0x00600000ec04783b */ /* 0x000fee0000000200 */
[----:B------:R-:W-:Y:S01]  /*6da0*/  IMAD.MOV.U32 R13, RZ, RZ, R40 ;  /* 0x000000ffff0d7224 */ /* 0x000fe200078e0028 */
[----:B------:R-:W-:Y:S01]  /*6db0*/  MOV R2, R42 ;  /* 0x0000002a00027202 */ /* 0x000fe20000000f00 */
[----:B------:R-:W-:-:S02]  /*6dc0*/  IMAD.MOV.U32 R12, RZ, RZ, R41 ;  /* 0x000000ffff0c7224 */ /* 0x000fc400078e0029 */
[----:B------:R-:W-:Y:S02]  /*6dd0*/  IMAD.MOV.U32 R0, RZ, RZ, R43 ;  /* 0x000000ffff007224 */ /* 0x000fe400078e002b */
[----:B------:R-:W-:Y:S02]  /*6de0*/  HMMA.16816.F32.BF16 R40, R8, R26, R60 ;  /* 0x0000001a0828723c */ /* 0x000fe4000004183c */
[----:B------:R-:W-:Y:S01]  /*6df0*/  IMAD.MOV.U32 R133, RZ, RZ, R32 ;  /* 0x000000ffff857224 */ /* 0x000fe200078e0020 */
[----:B------:R-:W-:Y:S01]  /*6e00*/  MOV R132, R33 ;  /* 0x0000002100847202 */ /* 0x000fe20000000f00 */
[----:B------:R-:W-:-:S03]  /*6e10*/  IMAD.MOV.U32 R19, RZ, RZ, R34 ;  /* 0x000000ffff137224 */ /* 0x000fc600078e0022 */
[----:B------:R-:W-:Y:S01]  /*6e20*/  MOV R60, R37 ;  /* 0x00000025003c7202 */ /* 0x000fe20000000f00 */
[----:B------:R-:W-:Y:S01]  /*6e30*/  IMAD.MOV.U32 R14, RZ, RZ, R35 ;  /* 0x000000ffff0e7224 */ /* 0x000fe200078e0023 */
[----:B------:R-:W-:Y:S01]  /*6e40*/  MOV R63, R252 ;  /* 0x000000fc003f7202 */ /* 0x000fe20000000f00 */
[----:B------:R-:W-:Y:S01]  /*6e50*/  IMAD.MOV.U32 R61, RZ, RZ, R38 ;  /* 0x000000ffff3d7224 */ /* 0x000fe200078e0026 */
[----:B------:R-:W-:Y:S01]  /*6e60*/  HMMA.16816.F32.BF16 R32, R8, R22, R56 ;  /* 0x000000160820723c */ /* 0x000fe20000041838 */
[----:B------:R-:W-:-:S07]  /*6e70*/  IMAD.MOV.U32 R62, RZ, RZ, R39 ;  /* 0x000000ffff3e7224 */ /* 0x000fce00078e0027 */
[----:B------:R-:W-:Y:S01]  /*6e80*/  HMMA.16816.F32.BF16 R36, R8, R20, R140 ;  /* 0x000000140824723c */ /* 0x000fe2000004188c */
[----:B------:R-:W1:Y:S04]  /*6e90*/  LDSM.16.M88.4 R20, [R243] ;  /* 0x00000000f314783b */ /* 0x000e680000000200 */
[----:B------:R-:W2:Y:S03]  /*6ea0*/  LDSM.16.M88.4 R8, [R236+0x4000] ;  /* 0x00400000ec08783b */ /* 0x000ea60000000200 */
[C---:B-1----:R-:W-:Y:S07]  /*6eb0*/  HMMA.16816.F32.BF16 R52, R4.reuse, R20, R212 ;  /* 0x000000140434723c */ /* 0x042fee00000418d4 */
[----:B------:R-:W-:Y:S01]  /*6ec0*/  MOV R214, R29 ;  /* 0x0000001d00d67202 */ /* 0x000fe20000000f00 */
[----:B------:R-:W-:Y:S01]  /*6ed0*/  IMAD.MOV.U32 R215, RZ, RZ, R28 ;  /* 0x000000ffffd77224 */ /* 0x000fe200078e001c */
[----:B------:R-:W-:Y:S01]  /*6ee0*/  HMMA.16816.F32.BF16 R60, R4, R22, R60 ;  /* 0x00000016043c723c */ /* 0x000fe2000004183c */
[----:B------:R-:W1:Y:S01]  /*6ef0*/  LDSM.16.M88.4 R28, [R242] ;  /* 0x00000000f21c783b */ /* 0x000e620000000200 */
[----:B------:R-:W-:-:S02]  /*6f00*/  IMAD.MOV.U32 R212, RZ, RZ, R138 ;  /* 0x000000ffffd47224 */ /* 0x000fc400078e008a */
[----:B------:R-:W-:-:S04]  /*6f10*/  IMAD.MOV.U32 R213, RZ, RZ, R135 ;  /* 0x000000ffffd57224 */ /* 0x000fc800078e0087 */
[C---:B--2---:R-:W-:Y:S11]  /*6f20*/  HMMA.16816.F32.BF16 R56, R8.reuse, R20, R220 ;  /* 0x000000140838723c */ /* 0x044ff600000418dc */
[----:B------:R-:W-:Y:S05]  /*6f30*/  @!UPT UIADD3 URZ, URZ, URZ, URZ ;  /* 0x0000003f3f3ff290 */ /* 0x000fea000fffe03f */
[----:B------:R-:W-:Y:S01]  /*6f40*/  IMAD.MOV.U32 R25, RZ, RZ, R60 ;  /* 0x000000ffff197224 */ /* 0x000fe200078e003c */
[----:B------:R-:W-:Y:S01]  /*6f50*/  MOV R24, R61 ;  /* 0x0000003d00187202 */ /* 0x000fe20000000f00 */
[----:B------:R-:W-:Y:S02]  /*6f60*/  IMAD.MOV.U32 R21, RZ, RZ, R62 ;  /* 0x000000ffff157224 */ /* 0x000fe400078e003e */
[----:B------:R-:W-:Y:S02]  /*6f70*/  IMAD.MOV.U32 R20, RZ, RZ, R63 ;  /* 0x000000ffff147224 */ /* 0x000fe400078e003f */
[----:B------:R-:W-:Y:S08]  /*6f80*/  HMMA.16816.F32.BF16 R60, R8, R22, R248 ;  /* 0x00000016083c723c */ /* 0x000ff000000418f8 */
[C---:B-1----:R-:W-:Y:S07]  /*6f90*/  HMMA.16816.F32.BF16 R140, R4.reuse, R28, R216 ;  /* 0x0000001c048c723c */ /* 0x042fee00000418d8 */
[----:B------:R-:W-:Y:S01]  /*6fa0*/  MOV R216, R25 ;  /* 0x0000001900d87202 */ /* 0x000fe20000000f00 */
[----:B------:R-:W-:Y:S01]  /*6fb0*/  IMAD.MOV.U32 R217, RZ, RZ, R24 ;  /* 0x000000ffffd97224 */ /* 0x000fe200078e0018 */
[----:B------:R-:W-:Y:S01]  /*6fc0*/  MOV R219, R20 ;  /* 0x0000001400db7202 */ /* 0x000fe20000000f00 */
[----:B------:R-:W1:Y:S01]  /*6fd0*/  LDSM.16.M88.4 R24, [R241] ;  /* 0x00000000f118783b */ /* 0x000e620000000200 */
[----:B------:R-:W-:Y:S01]  /*6fe0*/  IMAD.MOV.U32 R218, RZ, RZ, R21 ;  /* 0x000000ffffda7224 */ /* 0x000fe200078e0015 */
[----:B------:R-:W-:Y:S02]  /*6ff0*/  HMMA.16816.F32.BF16 R248, R4, R30, R212 ;  /* 0x0000001e04f8723c */ /* 0x000fe400000418d4 */
[----:B------:R-:W2:Y:S06]  /*7000*/  LDSM.16.M88.4 R20, [R240] ;  /* 0x00000000f014783b */ /* 0x000eac0000000200 */
[C---:B------:R-:W-:Y:S07]  /*7010*/  HMMA.16816.F32.BF16 R224, R8.reuse, R28, R224 ;  /* 0x0000001c08e0723c */ /* 0x040fee00000418e0 */
[----:B------:R-:W-:Y:S01]  /*7020*/  IMAD.MOV.U32 R28, RZ, RZ, R133 ;  /* 0x000000ffff1c7224 */ /* 0x000fe200078e0085 */
[----:B------:R-:W-:Y:S01]  /*7030*/  HMMA.16816.F32.BF16 R220, R8, R30, R208 ;  /* 0x0000001e08dc723c */ /* 0x000fe200000418d0 */
[----:B------:R-:W-:-:S06]  /*7040*/  IMAD.MOV.U32 R29, RZ, RZ, R132 ;  /* 0x000000ffff1d7224 */ /* 0x000fcc00078e0084 */
[----:B------:R-:W-:Y:S01]  /*7050*/  MOV R30, R19 ;  /* 0x00000013001e7202 */ /* 0x000fe20000000f00 */
[----:B------:R-:W-:Y:S01]  /*7060*/  IMAD.MOV.U32 R31, RZ, RZ, R14 ;  /* 0x000000ffff1f7224 */ /* 0x000fe200078e000e */
[-C--:B-1----:R-:W-:Y:S07]  /*7070*/  HMMA.16816.F32.BF16 R212, R8, R24.reuse, R64 ;  /* 0x0000001808d4723c */ /* 0x082fee0000041840 */
[----:B------:R-:W-:Y:S01]  /*7080*/  IMAD.MOV.U32 R64, RZ, RZ, R13 ;  /* 0x000000ffff407224 */ /* 0x000fe200078e000d */
[----:B------:R-:W-:Y:S01]  /*7090*/  MOV R65, R12 ;  /* 0x0000000c00417202 */ /* 0x000fe20000000f00 */
[----:B------:R-:W-:Y:S01]  /*70a0*/  IMAD.MOV.U32 R66, RZ, RZ, R2 ;  /* 0x000000ffff427224 */ /* 0x000fe200078e0002 */
[----:B------:R-:W-:Y:S01]  /*70b0*/  HMMA.16816.F32.BF16 R208, R4, R24, R48 ;  /* 0x0000001804d0723c */ /* 0x000fe20000041830 */
[----:B------:R-:W-:-:S07]  /*70c0*/  IMAD.MOV.U32 R67, RZ, RZ, R0 ;  /* 0x000000ffff437224 */ /* 0x000fce00078e0000 */
[C---:B------:R-:W-:Y:S08]  /*70d0*/  HMMA.16816.F32.BF16 R64, R4.reuse, R26, R64 ;  /* 0x0000001a0440723c */ /* 0x040ff00000041840 */
[C---:B--2---:R-:W-:Y:S08]  /*70e0*/  HMMA.16816.F32.BF16 R28, R4.reuse, R20, R28 ;  /* 0x00000014041c723c */ /* 0x044ff0000004181c */
[----:B------:R-:W-:Y:S08]  /*70f0*/  HMMA.16816.F32.BF16 R4, R4, R22, R44 ;  /* 0x000000160404723c */ /* 0x000ff0000004182c */
[----:B------:R-:W-:Y:S01]  /*7100*/  HMMA.16816.F32.BF16 R36, R8, R20, R36 ;  /* 0x000000140824723c */ /* 0x000fe20000041824 */
[----:B------:R-:W-:Y:S01]  /*7110*/  MOV R25, R64 ;  /* 0x0000004000197202 */ /* 0x000fe20000000f00 */
[----:B------:R-:W-:Y:S01]  /*7120*/  IMAD.MOV.U32 R24, RZ, RZ, R65 ;  /* 0x000000ffff187224 */ /* 0x000fe200078e0041 */
[----:B------:R-:W-:Y:S01]  /*7130*/  MOV R14, R67 ;  /* 0x00000043000e7202 */ /* 0x000fe20000000f00 */
[----:B------:R-:W-:-:S04]  /*7140*/  IMAD.MOV.U32 R19, RZ, RZ, R66 ;  /* 0x000000ffff137224 */ /* 0x000fc800078e0042 */
[----:B------:R-:W-:Y:S01]  /*7150*/  IMAD.MOV.U32 R13, RZ, RZ, R28 ;  /* 0x000000ffff0d7224 */ /* 0x000fe200078e001c */
[----:B------:R-:W-:Y:S01]  /*7160*/  MOV R2, R30 ;  /* 0x0000001e00027202 */ /* 0x000fe20000000f00 */
[----:B------:R-:W-:Y:S01]  /*7170*/  IMAD.MOV.U32 R12, RZ, RZ, R29 ;  /* 0x000000ffff0c7224 */ /* 0x000fe200078e001d */
[C---:B------:R-:W-:Y:S01]  /*7180*/  HMMA.16816.F32.BF16 R32, R8.reuse, R22, R32 ;  /* 0x000000160820723c */ /* 0x040fe20000041820 */
[----:B------:R-:W-:Y:S01]  /*7190*/  IMAD.MOV.U32 R0, RZ, RZ, R31 ;  /* 0x000000ffff007224 */ /* 0x000fe200078e001f */
[----:B------:R-:W-:Y:S03]  /*71a0*/  LDSM.16.M88.4 R20, [R233+0x2000] ;  /* 0x00200000e914783b */ /* 0x000fe60000000200 */
[----:B------:R-:W-:Y:S01]  /*71b0*/  IMAD.MOV.U32 R31, RZ, RZ, R4 ;  /* 0x000000ffff1f7224 */ /* 0x000fe200078e0004 */
[----:B------:R-:W-:Y:S01]  /*71c0*/  MOV R30, R5 ;  /* 0x00000005001e7202 */ /* 0x000fe20000000f00 */
[----:B------:R-:W-:Y:S01]  /*71d0*/  IMAD.MOV.U32 R29, RZ, RZ, R6 ;  /* 0x000000ffff1d7224 */ /* 0x000fe200078e0006 */
[----:B------:R-:W-:Y:S01]  /*71e0*/  HMMA.16816.F32.BF16 R48, R8, R26, R40 ;  /* 0x0000001a0830723c */ /* 0x000fe20000041828 */
[----:B------:R-:W-:Y:S01]  /*71f0*/  IMAD.MOV.U32 R28, RZ, RZ, R7 ;  /* 0x000000ffff1c7224 */ /* 0x000fe200078e0007 */
[----:B------:R-:W1:Y:S04]  /*7200*/  LDSM.16.M88.4 R8, [R238+0x4000] ;  /* 0x00400000ee08783b */ /* 0x000e680000000200 */
[----:B------:R-:W2:Y:S02]  /*7210*/  LDSM.16.M88.4 R4, [R238+0x6000] ;  /* 0x00600000ee04783b */ /* 0x000ea40000000200 */
[-C--:B-1----:R-:W-:Y:S08]  /*7220*/  HMMA.16816.F32.BF16 R44, R8, R20.reuse, R56 ;  /* 0x00000014082c723c */ /* 0x082ff00000041838 */
[C---:B--2---:R-:W-:Y:S07]  /*7230*/  HMMA.16816.F32.BF16 R40, R4.reuse, R20, R52 ;  /* 0x000000140428723c */ /* 0x044fee0000041834 */
[----:B------:R-:W-:Y:S01]  /*7240*/  MOV R52, R31 ;  /* 0x0000001f00347202 */ /* 0x000fe20000000f00 */
[----:B------:R-:W-:Y:S01]  /*7250*/  IMAD.MOV.U32 R53, RZ, RZ, R30 ;  /* 0x000000ffff357224 */ /* 0x000fe200078e001e */
[----:B------:R-:W-:Y:S01]  /*7260*/  MOV R55, R28 ;  /* 0x0000001c00377202 */ /* 0x000fe20000000f00 */
[----:B------:R-:W-:Y:S01]  /*7270*/  IMAD.MOV.U32 R54, RZ, RZ, R29 ;  /* 0x000000ffff367224 */ /* 0x000fe200078e001d */
[-C--:B------:R-:W-:Y:S01]  /*7280*/  HMMA.16816.F32.BF16 R56, R4, R22.reuse, R216 ;  /* 0x000000160438723c */ /* 0x080fe200000418d8 */
[----:B------:R-:W1:Y:S07]  /*7290*/  LDSM.16.M88.4 R28, [R233+0x2800] ;  /* 0x00280000e91c783b */ /* 0x000e6e0000000200 */
[C---:B------:R-:W-:Y:S01]  /*72a0*/  HMMA.16816.F32.BF16 R60, R8.reuse, R22, R60 ;  /* 0x00000016083c723c */ /* 0x040fe2000004183c */
        /* <DEDUP_REMOVED lines=10> */
[----:B------:R-:W-:-:S07]  /*7350*/  MOV R29, R12 ;  /* 0x0000000c001d7202 */ /* 0x000fce0000000f00 */
[----:B------:R-:W-:Y:S07]  /*7360*/  HMMA.16816.F32.BF16 R220, R8, R30, R220 ;  /* 0x0000001e08dc723c */ /* 0x000fee00000418dc */
[----:B------:R-:W-:Y:S02]  /*7370*/  IMAD.MOV.U32 R30, RZ, RZ, R2 ;  /* 0x000000ffff1e7224 */ /* 0x000fe400078e0002 */
[----:B------:R-:W-:-:S07]  /*7380*/  IMAD.MOV.U32 R31, RZ, RZ, R0 ;  /* 0x000000ffff1f7224 */ /* 0x000fce00078e0000 */
[----:B--2---:R-:W-:Y:S08]  /*7390*/  HMMA.16816.F32.BF16 R28, R4, R20, R28 ;  /* 0x00000014041c723c */ /* 0x004ff0000004181c */
[-C--:B-1----:R-:W-:Y:S08]  /*73a0*/  HMMA.16816.F32.BF16 R216, R8, R24.reuse, R212 ;  /* 0x0000001808d8723c */ /* 0x082ff000000418d4 */
[C---:B------:R-:W-:Y:S08]  /*73b0*/  HMMA.16816.F32.BF16 R212, R4.reuse, R24, R208 ;  /* 0x0000001804d4723c */ /* 0x040ff000000418d0 */
[----:B------:R-:W-:Y:S01]  /*73c0*/  MOV R132, R31 ;  /* 0x0000001f00847202 */ /* 0x000fe20000000f00 */
[----:B------:R-:W-:Y:S01]  /*73d0*/  IMAD.MOV.U32 R14, RZ, RZ, R29 ;  /* 0x000000ffff0e7224 */ /* 0x000fe200078e001d */
[----:B------:R-:W-:Y:S01]  /*73e0*/  MOV R13, R30 ;  /* 0x0000001e000d7202 */ /* 0x000fe20000000f00 */
[----:B------:R-:W-:Y:S01]  /*73f0*/  HMMA.16816.F32.BF16 R224, R4, R26, R224 ;  /* 0x0000001a04e0723c */ /* 0x000fe200000418e0 */
[----:B------:R-:W-:-:S07]  /*7400*/  IMAD.MOV.U32 R19, RZ, RZ, R28 ;  /* 0x000000ffff137224 */ /* 0x000fce00078e001c */
[----:B------:R-:W-:Y:S08]  /*7410*/  HMMA.16816.F32.BF16 R4, R4, R22, R52 ;  /* 0x000000160404723c */ /* 0x000ff00000041834 */
[C---:B------:R-:W-:Y:S01]  /*7420*/  HMMA.16816.F32.BF16 R208, R8.reuse, R26, R48 ;  /* 0x0000001a08d0723c */ /* 0x040fe20000041830 */
[----:B------:R-:W-:Y:S11]  /*7430*/  LDSM.16.M88.4 R24, [R232+0x2800] ;  /* 0x00280000e818783b */ /* 0x000ff60000000200 */
[----:B------:R-:W-:Y:S04]  /*7440*/  @!UPT UIADD3 URZ, URZ, URZ, URZ ;  /* 0x0000003f3f3ff290 */ /* 0x000fe8000fffe03f */
[----:B------:R-:W-:Y:S01]  /*7450*/  IMAD.MOV.U32 R0, RZ, RZ, R7 ;  /* 0x000000ffff007224 */ /* 0x000fe200078e0007 */
[----:B------:R-:W-:Y:S01]  /*7460*/  MOV R30, R4 ;  /* 0x00000004001e7202 */ /* 0x000fe20000000f00 */
[----:B------:R-:W-:Y:S02]  /*7470*/  IMAD.MOV.U32 R31, RZ, RZ, R6 ;  /* 0x000000ffff1f7224 */ /* 0x000fe400078e0006 */
[----:B------:R-:W-:Y:S02]  /*7480*/  IMAD.MOV.U32 R29, RZ, RZ, R5 ;  /* 0x000000ffff1d7224 */ /* 0x000fe400078e0005 */
[C---:B------:R-:W-:Y:S01]  /*7490*/  HMMA.16816.F32.BF16 R4, R8.reuse, R20, R36 ;  /* 0x000000140804723c */ /* 0x040fe20000041824 */
[----:B------:R-:W-:Y:S11]  /*74a0*/  IMAD.MOV.U32 R51, RZ, RZ, R0 ;  /* 0x000000ffff337224 */ /* 0x000ff600078e0000 */
[----:B------:R-:W-:Y:S11]  /*74b0*/  @!UPT UIADD3 URZ, URZ, URZ, URZ ;  /* 0x0000003f3f3ff290 */ /* 0x000ff6000fffe03f */
[----:B------:R-:W-:Y:S01]  /*74c0*/  @!UPT UIADD3 URZ, URZ, URZ, URZ ;  /* 0x0000003f3f3ff290 */ /* 0x000fe2000fffe03f */
[----:B------:R-:W-:Y:S01]  /*74d0*/  MOV R12, R4 ;  /* 0x00000004000c7202 */ /* 0x000fe20000000f00 */
[----:B------:R-:W-:Y:S01]  /*74e0*/  IMAD.MOV.U32 R2, RZ, RZ, R6 ;  /* 0x000000ffff027224 */ /* 0x000fe200078e0006 */
[----:B------:R-:W-:Y:S01]  /*74f0*/  MOV R252, R5 ;  /* 0x0000000500fc7202 */ /* 0x000fe20000000f00 */
[----:B------:R-:W-:Y:S02]  /*7500*/  IMAD.MOV.U32 R0, RZ, RZ, R7 ;  /* 0x000000ffff007224 */ /* 0x000fe400078e0007 */
[----:B------:R-:W-:Y:S01]  /*7510*/  HMMA.16816.F32.BF16 R4, R8, R22, R32 ;  /* 0x000000160804723c */ /* 0x000fe20000041820 */
[----:B------:R-:W-:Y:S04]  /*7520*/  LDSM.16.M88.4 R20, [R232+0x2000] ;  /* 0x00200000e814783b */ /* 0x000fe80000000200 */
[----:B------:R-:W1:Y:S11]  /*7530*/  LDSM.16.M88.4 R8, [R237+0x4000] ;  /* 0x00400000ed08783b */ /* 0x000e760000000200 */
[----:B------:R-:W-:Y:S08]  /*7540*/  @!UPT UIADD3 URZ, URZ, URZ, URZ ;  /* 0x0000003f3f3ff290 */ /* 0x000ff0000fffe03f */
[----:B------:R-:W-:Y:S01]  /*7550*/  IMAD.MOV.U32 R28, RZ, RZ, R4 ;  /* 0x000000ffff1c7224 */ /* 0x000fe200078e0004 */
[----:B------:R-:W-:Y:S01]  /*7560*/  MOV R135, R6 ;  /* 0x0000000600877202 */ /* 0x000fe20000000f00 */
[----:B------:R-:W-:Y:S02]  /*7570*/  IMAD.MOV.U32 R138, RZ, RZ, R5 ;  /* 0x000000ffff8a7224 */ /* 0x000fe400078e0005 */
[----:B------:R-:W-:Y:S02]  /*7580*/  IMAD.MOV.U32 R133, RZ, RZ, R7 ;  /* 0x000000ffff857224 */ /* 0x000fe400078e0007 */
[----:B------:R-:W2:Y:S01]  /*7590*/  LDSM.16.M88.4 R4, [R237+0x6000] ;  /* 0x00600000ed04783b */ /* 0x000ea20000000200 */
[C---:B-1----:R-:W-:Y:S08]  /*75a0*/  HMMA.16816.F32.BF16 R44, R8.reuse, R20, R44 ;  /* 0x00000014082c723c */ /* 0x042ff0000004182c */
[C---:B------:R-:W-:Y:S07]  /*75b0*/  HMMA.16816.F32.BF16 R36, R8.reuse, R22, R60 ;  /* 0x000000160824723c */ /* 0x040fee000004183c */
[----:B------:R-:W-:Y:S01]  /*75c0*/  IMAD.MOV.U32 R63, RZ, RZ, R51 ;  /* 0x000000ffff3f7224 */ /* 0x000fe200078e0033 */
[----:B------:R-:W-:Y:S07]  /*75d0*/  HMMA.16816.F32.BF16 R32, R8, R24, R64 ;  /* 0x000000180820723c */ /* 0x000fee0000041840 */
[----:B------:R-:W-:Y:S01]  /*75e0*/  MOV R64, R31 ;  /* 0x0000001f00407202 */ /* 0x000fe20000000f00 */
[----:B------:R-:W-:Y:S01]  /*75f0*/  IMAD.MOV.U32 R65, RZ, RZ, R30 ;  /* 0x000000ffff417224 */ /* 0x000fe200078e001e */
[----:B--2---:R-:W-:Y:S01]  /*7600*/  HMMA.16816.F32.BF16 R52, R4, R20, R40 ;  /* 0x000000140434723c */ /* 0x004fe20000041828 */
[----:B------:R-:W-:Y:S01]  /*7610*/  IMAD.MOV.U32 R66, RZ, RZ, R29 ;  /* 0x000000ffff427224 */ /* 0x000fe200078e001d */
[----:B------:R-:W-:-:S06]  /*7620*/  MOV R67, R28 ;  /* 0x0000001c00437202 */ /* 0x000fcc0000000f00 */
[C---:B------:R-:W-:Y:S01]  /*7630*/  HMMA.16816.F32.BF16 R40, R4.reuse, R22, R56 ;  /* 0x000000160428723c */ /* 0x040fe20000041838 */
[----:B------:R-:W1:Y:S07]  /*7640*/  LDSM.16.M88.4 R20, [R232+0x3000] ;  /* 0x00300000e814783b */ /* 0x000e6e0000000200 */
[C---:B------:R-:W-:Y:S07]  /*7650*/  HMMA.16816.F32.BF16 R48, R4.reuse, R26, R248 ;  /* 0x0000001a0430723c */ /* 0x040fee00000418f8 */
[----:B------:R-:W-:Y:S01]  /*7660*/  MOV R250, R0 ;  /* 0x0000000000fa7202 */ /* 0x000fe20000000f00 */
[----:B------:R-:W-:Y:S01]  /*7670*/  FMUL.FTZ R0, R44, c[0x0][0x2ec] ;  /* 0x0000bb002c007a20 */ /* 0x000fe20000410000 */
[----:B------:R-:W-:Y:S01]  /*7680*/  HMMA.16816.F32.BF16 R28, R4, R24, R140 ;  /* 0x00000018041c723c */ /* 0x000fe2000004188c */
[----:B------:R-:W-:-:S02]  /*7690*/  IMAD.MOV.U32 R248, RZ, RZ, R67 ;  /* 0x000000fffff87224 */ /* 0x000fc400078e0043 */
[----:B------:R-:W-:Y:S02]  /*76a0*/  IMAD.MOV.U32 R251, RZ, RZ, R12 ;  /* 0x000000fffffb7224 */ /* 0x000fe400078e000c */
[----:B------:R-:W2:Y:S01]  /*76b0*/  S2R R12, SR_TID.X ;  /* 0x00000000000c7919 */ /* 0x000ea20000002100 */
[----:B------:R-:W-:Y:S02]  /*76c0*/  IMAD.MOV.U32 R249, RZ, RZ, R2 ;  /* 0x000000fffff97224 */ /* 0x000fe400078e0002 */
[----:B------:R-:W-:Y:S07]  /*76d0*/  HMMA.16816.F32.BF16 R24, R8, R26, R220 ;  /* 0x0000001a0818723c */ /* 0x000fee00000418dc */
[----:B------:R-:W-:Y:S01]  /*76e0*/  IMAD.MOV.U32 R222, RZ, RZ, R135 ;  /* 0x000000ffffde7224 */ /* 0x000fe200078e0087 */
[----:B------:R-:W-:Y:S01]  /*76f0*/  MOV R221, R138 ;  /* 0x0000008a00dd7202 */ /* 0x000fe20000000f00 */
[----:B------:R3:W-:Y:S01]  /*7700*/  MUFU.TANH R135, R0 ;  /* 0x0000000000877308 */ /* 0x0007e20000002400 */
[----:B------:R-:W-:-:S02]  /*7710*/  IMAD.MOV.U32 R223, RZ, RZ, R133 ;  /* 0x000000ffffdf7224 */ /* 0x000fc400078e0085 */
[----:B------:R-:W-:Y:S01]  /*7720*/  IMAD.MOV.U32 R220, RZ, RZ, R19 ;  /* 0x000000ffffdc7224 */ /* 0x000fe200078e0013 */
[----:B-1----:R-:W-:Y:S01]  /*7730*/  HMMA.16816.F32.BF16 R56, R8, R20, R216 ;  /* 0x000000140838723c */ /* 0x002fe200000418d8 */
[----:B--2---:R-:W-:-:S06]  /*7740*/  IMAD.SHL.U32 R12, R12, 0x2, RZ ;  /* 0x000000020c0c7824 */ /* 0x004fcc00078e00ff */
[----:B------:R-:W-:Y:S01]  /*7750*/  IMAD.MOV.U32 R216, RZ, RZ, R63 ;  /* 0x000000ffffd87224 */ /* 0x000fe200078e003f */
[----:B------:R-:W-:Y:S01]  /*7760*/  MOV R218, R13 ;  /* 0x0000000d00da7202 */ /* 0x000fe20000000f00 */
[----:B------:R-:W-:Y:S01]  /*7770*/  HMMA.16816.F32.BF16 R60, R4, R20, R212 ;  /* 0x00000014043c723c */ /* 0x000fe200000418d4 */
[----:B---3--:R-:W-:Y:S01]  /*7780*/  FMUL.FTZ R0, R45, c[0x0][0x2ec] ;  /* 0x0000bb002d007a20 */ /* 0x008fe20000410000 */
[----:B------:R-:W-:Y:S01]  /*7790*/  MOV R219, R132 ;  /* 0x0000008400db7202 */ /* 0x000fe20000000f00 */
[----:B------:R-:W-:Y:S01]  /*77a0*/  IMAD.MOV.U32 R217, RZ, RZ, R14 ;  /* 0x000000ffffd97224 */ /* 0x000fe200078e000e */
[----:B------:R-:W-:Y:S01]  /*77b0*/  LOP3.LUT R12, R12, 0x6, RZ, 0xc0, !PT ;  /* 0x000000060c0c7812 */ /* 0x000fe200078ec0ff */
[----:B------:R-:W-:Y:S02]  /*77c0*/  FMUL.FTZ R2, R26, c[0x0][0x2ec] ;  /* 0x0000bb001a027a20 */ /* 0x000fe40000410000 */
[----:B------:R-:W-:Y:S01]  /*77d0*/  IMAD.MOV.U32 R215, RZ, RZ, R64 ;  /* 0x000000ffffd77224 */ /* 0x000fe200078e0040 */
[----:B------:R-:W-:Y:S01]  /*77e0*/  MOV R213, R65 ;  /* 0x0000004100d57202 */ /* 0x000fe20000000f00 */
[----:B------:R-:W-:-:S02]  /*77f0*/  IMAD.MOV.U32 R214, RZ, RZ, R66 ;  /* 0x000000ffffd67224 */ /* 0x000fc400078e0042 */
[-C--:B------:R-:W-:Y:S07]  /*7800*/  HMMA.16816.F32.BF16 R64, R4, R22.reuse, R224 ;  /* 0x000000160440723c */ /* 0x080fee00000418e0 */
[----:B------:R-:W-:Y:S01]  /*7810*/  IMAD.MOV.U32 R227, RZ, RZ, R139 ;  /* 0x000000ffffe37224 */ /* 0x000fe200078e008b */
[----:B------:R-:W-:Y:S01]  /*7820*/  HMMA.16816.F32.BF16 R20, R8, R22, R208 ;  /* 0x000000160814723c */ /* 0x000fe200000418d0 */
[----:B------:R1:W-:Y:S02]  /*7830*/  MUFU.TANH R210, R0 ;  /* 0x0000000000d27308 */ /* 0x0003e40000002400 */
[----:B-1----:R-:W-:-:S06]  /*7840*/  FMUL.FTZ R0, R46, c[0x0][0x2ec] ;  /* 0x0000bb002e007a20 */ /* 0x002fcc0000410000 */
[----:B------:R1:W-:Y:S02]  /*7850*/  MUFU.TANH R44, R0 ;  /* 0x00000000002c7308 */ /* 0x0003e40000002400 */
[----:B-1----:R-:W-:-:S06]  /*7860*/  FMUL.FTZ R0, R47, c[0x0][0x2ec] ;  /* 0x0000bb002f007a20 */ /* 0x002fcc0000410000 */
[----:B------:R1:W-:Y:S02]  /*7870*/  MUFU.TANH R209, R0 ;  /* 0x0000000000d17308 */ /* 0x0003e40000002400 */
[----:B-1----:R-:W-:-:S06]  /*7880*/  FMUL.FTZ R0, R52, c[0x0][0x2ec] ;  /* 0x0000bb0034007a20 */ /* 0x002fcc0000410000 */
[----:B------:R1:W2:Y:S02]  /*7890*/  MUFU.TANH R14, R0 ;  /* 0x00000000000e7308 */ /* 0x0002a40000002400 */
[----:B-1----:R-:W-:-:S06]  /*78a0*/  FMUL.FTZ R0, R53, c[0x0][0x2ec] ;  /* 0x0000bb0035007a20 */ /* 0x002fcc0000410000 */
[----:B------:R1:W-:Y:S02]  /*78b0*/  MUFU.TANH R141, R0 ;  /* 0x00000000008d7308 */ /* 0x0003e40000002400 */
[----:B-1----:R-:W-:-:S06]  /*78c0*/  FMUL.FTZ R0, R54, c[0x0][0x2ec] ;  /* 0x0000bb0036007a20 */ /* 0x002fcc0000410000 */
[----:B------:R1:W3:Y:S02]  /*78d0*/  MUFU.TANH R13, R0 ;  /* 0x00000000000d7308 */ /* 0x0002e40000002400 */
[----:B-1----:R-:W-:-:S06]  /*78e0*/  FMUL.FTZ R0, R55, c[0x0][0x2ec] ;  /* 0x0000bb0037007a20 */ /* 0x002fcc0000410000 */
[----:B------:R1:W4:Y:S02]  /*78f0*/  MUFU.TANH R46, R0 ;  /* 0x00000000002e7308 */ /* 0x0003240000002400 */
[----:B-1----:R-:W-:-:S06]  /*7900*/  FMUL.FTZ R0, R36, c[0x0][0x2ec] ;  /* 0x0000bb0024007a20 */ /* 0x002fcc0000410000 */
[----:B------:R1:W1:Y:S02]  /*7910*/  MUFU.TANH R45, R0 ;  /* 0x00000000002d7308 */ /* 0x0002640000002400 */
[----:B-1----:R-:W-:-:S06]  /*7920*/  FMUL.FTZ R0, R37, c[0x0][0x2ec] ;  /* 0x0000bb0025007a20 */ /* 0x002fcc0000410000 */
[----:B------:R1:W-:Y:S02]  /*7930*/  MUFU.TANH R212, R0 ;  /* 0x0000000000d47308 */ /* 0x0003e40000002400 */
        /* <DEDUP_REMOVED lines=9> */
[----:B------:R1:W1:Y:S02]  /*79d0*/  MUFU.TANH R36, R0 ;  /* 0x0000000000247308 */ /* 0x0002640000002400 */
        /* <DEDUP_REMOVED lines=13> */
[----:B------:R1:W-:Y:S02]  /*7ab0*/  MUFU.TANH R138, R0 ;  /* 0x00000000008a7308 */ /* 0x0003e40000002400 */
[----:B-1----:R-:W-:-:S06]  /*7ac0*/  FMUL.FTZ R0, R30, c[0x0][0x2ec] ;  /* 0x0000bb001e007a20 */ /* 0x002fcc0000410000 */
[----:B------:R1:W1:Y:S02]  /*7ad0*/  MUFU.TANH R52, R0 ;  /* 0x0000000000347308 */ /* 0x0002640000002400 */
[----:B-1----:R-:W-:-:S06]  /*7ae0*/  FMUL.FTZ R0, R31, c[0x0][0x2ec] ;  /* 0x0000bb001f007a20 */ /* 0x002fcc0000410000 */
[----:B------:R1:W1:Y:S02]  /*7af0*/  MUFU.TANH R55, R0 ;  /* 0x0000000000377308 */ /* 0x0002640000002400 */
[----:B-1----:R-:W-:-:S06]  /*7b00*/  FMUL.FTZ R0, R24, c[0x0][0x2ec] ;  /* 0x0000bb0018007a20 */ /* 0x002fcc0000410000 */
[----:B------:R1:W1:Y:S02]  /*7b10*/  MUFU.TANH R53, R0 ;  /* 0x0000000000357308 */ /* 0x0002640000002400 */
[----:B-1----:R-:W-:-:S06]  /*7b20*/  FMUL.FTZ R0, R25, c[0x0][0x2ec] ;  /* 0x0000bb0019007a20 */ /* 0x002fcc0000410000 */
[----:B------:R-:W1:Y:S08]  /*7b30*/  MUFU.TANH R25, R2 ;  /* 0x0000000200197308 */ /* 0x000e700000002400 */
[----:B------:R1:W-:Y:S02]  /*7b40*/  MUFU.TANH R133, R0 ;  /* 0x0000000000857308 */ /* 0x0003e40000002400 */
[----:B-1----:R-:W-:-:S04]  /*7b50*/  IADD3 R0, R227, -0x2, RZ ;  /* 0xfffffffee3007810 */ /* 0x002fc80007ffe0ff */
[----:B------:R-:W-:Y:S01]  /*7b60*/  LEA R0, R0, R12, 0x6 ;  /* 0x0000000c00007211 */ /* 0x000fe200078e30ff */
[----:B------:R-:W-:-:S03]  /*7b70*/  FMUL.FTZ R12, R27, c[0x0][0x2ec] ;  /* 0x0000bb001b0c7a20 */ /* 0x000fc60000410000 */
[C---:B------:R-:W-:Y:S01]  /*7b80*/  ISETP.GE.AND P3, PT, R0.reuse, R16, PT ;  /* 0x000000100000720c */ /* 0x040fe20003f66270 */
[----:B------:R1:W-:Y:S01]  /*7b90*/  MUFU.TANH R54, R12 ;  /* 0x0000000c00367308 */ /* 0x0003e20000002400 */
[----:B------:R-:W-:Y:S02]  /*7ba0*/  IADD3 R2, R0, 0x1, RZ ;  /* 0x0000000100027810 */ /* 0x000fe40007ffe0ff */
[----:B--2---:R-:W-:Y:S02]  /*7bb0*/  FSEL R39, R14, -INF , !P3 ;  /* 0xff8000000e277808 */ /* 0x004fe40005800000 */
[C---:B------:R-:W-:Y:S02]  /*7bc0*/  ISETP.GE.AND P1, PT, R2.reuse, R17, PT ;  /* 0x000000110200720c */ /* 0x040fe40003f26270 */
[C---:B------:R-:W-:Y:S02]  /*7bd0*/  ISETP.GE.AND P0, PT, R2.reuse, R18, PT ;  /* 0x000000120200720c */ /* 0x040fe40003f06270 */
[----:B------:R-:W-:-:S02]  /*7be0*/  ISETP.GE.AND P6, PT, R2, R16, PT ;  /* 0x000000100200720c */ /* 0x000fc40003fc6270 */
[----:B------:R-:W-:Y:S01]  /*7bf0*/  ISETP.GE.AND P5, PT, R2, R15, PT ;  /* 0x0000000f0200720c */ /* 0x000fe20003fa6270 */
[----:B------:R-:W-:Y:S01]  /*7c00*/  FMUL.FTZ R2, R48, c[0x0][0x2ec] ;  /* 0x0000bb0030027a20 */ /* 0x000fe20000410000 */
[C---:B------:R-:W-:Y:S02]  /*7c10*/  ISETP.GE.AND P2, PT, R0.reuse, R17, PT ;  /* 0x000000110000720c */ /* 0x040fe40003f46270 */
[C---:B------:R-:W-:Y:S01]  /*7c20*/  ISETP.GE.AND P4, PT, R0.reuse, R18, PT ;  /* 0x000000120000720c */ /* 0x040fe20003f86270 */
[----:B-1----:R-:W-:Y:S01]  /*7c30*/  FMUL.FTZ R12, R49, c[0x0][0x2ec] ;  /* 0x0000bb00310c7a20 */ /* 0x002fe20000410000 */
[----:B------:R-:W-:Y:S01]  /*7c40*/  FSEL R32, R135, -INF , !P2 ;  /* 0xff80000087207808 */ /* 0x000fe20005000000 */
[----:B------:R1:W2:Y:S01]  /*7c50*/  MUFU.TANH R19, R2 ;  /* 0x0000000200137308 */ /* 0x0002a20000002400 */
[----:B------:R-:W-:Y:S02]  /*7c60*/  ISETP.GE.AND P2, PT, R0, R15, PT ;  /* 0x0000000f0000720c */ /* 0x000fe40003f46270 */
[----:B------:R-:W-:-:S02]  /*7c70*/  FSEL R34, R44, -INF , !P4 ;  /* 0xff8000002c227808 */ /* 0x000fc40006000000 */
[----:B---3--:R-:W-:Y:S02]  /*7c80*/  FSEL R41, R13, -INF , !P2 ;  /* 0xff8000000d297808 */ /* 0x008fe40005000000 */
[----:B------:R-:W-:Y:S01]  /*7c90*/  FSEL R33, R210, -INF , !P1 ;  /* 0xff800000d2217808 */ /* 0x000fe20004800000 */
[----:B------:R3:W-:Y:S01]  /*7ca0*/  MUFU.TANH R49, R12 ;  /* 0x0000000c00317308 */ /* 0x0007e20000002400 */
[----:B------:R-:W-:Y:S02]  /*7cb0*/  FSEL R37, R209, -INF , !P0 ;  /* 0xff800000d1257808 */ /* 0x000fe40004000000 */
[----:B------:R-:W-:Y:S02]  /*7cc0*/  FSEL R43, R141, -INF , !P6 ;  /* 0xff8000008d2b7808 */ /* 0x000fe40007000000 */
[----:B----4-:R-:W-:Y:S02]  /*7cd0*/  FSEL R46, R46, -INF , !P5 ;  /* 0xff8000002e2e7808 */ /* 0x010fe40006800000 */
[----:B-1----:R-:W-:-:S04]  /*7ce0*/  IADD3 R2, R0, 0x8, RZ ;  /* 0x0000000800027810 */ /* 0x002fc80007ffe0ff */
[C---:B------:R-:W-:Y:S02]  /*7cf0*/  ISETP.GE.AND P4, PT, R2.reuse, R17, PT ;  /* 0x000000110200720c */ /* 0x040fe40003f86270 */
[----:B------:R-:W-:Y:S01]  /*7d00*/  ISETP.GE.AND P3, PT, R2, R18, PT ;  /* 0x000000120200720c */ /* 0x000fe20003f66270 */
[----:B---3--:R-:W-:Y:S01]  /*7d10*/  FMUL.FTZ R12, R50, c[0x0][0x2ec] ;  /* 0x0000bb00320c7a20 */ /* 0x008fe20000410000 */
[C---:B------:R-:W-:Y:S01]  /*7d20*/  ISETP.GE.AND P2, PT, R2.reuse, R16, PT ;  /* 0x000000100200720c */ /* 0x040fe20003f46270 */
[----:B------:R-:W-:Y:S01]  /*7d30*/  IMAD.MOV.U32 R50, RZ, RZ, R227 ;  /* 0x000000ffff327224 */ /* 0x000fe200078e00e3 */
[----:B------:R-:W-:Y:S01]  /*7d40*/  ISETP.GE.AND P1, PT, R2, R15, PT ;  /* 0x0000000f0200720c */ /* 0x000fe20003f26270 */
[----:B------:R1:W3:Y:S01]  /*7d50*/  MUFU.TANH R14, R12 ;  /* 0x0000000c000e7308 */ /* 0x0002e20000002400 */
[----:B------:R-:W-:Y:S02]  /*7d60*/  IADD3 R2, R0, 0x9, RZ ;  /* 0x0000000900027810 */ /* 0x000fe40007ffe0ff */
[----:B------:R-:W-:-:S02]  /*7d70*/  FSEL R35, R45, -INF , !P4 ;  /* 0xff8000002d237808 */ /* 0x000fc40006000000 */
[C---:B------:R-:W-:Y:S02]  /*7d80*/  ISETP.GE.AND P0, PT, R2.reuse, R17, PT ;  /* 0x000000110200720c */ /* 0x040fe40003f06270 */
[C---:B------:R-:W-:Y:S02]  /*7d90*/  ISETP.GE.AND P6, PT, R2.reuse, R18, PT ;  /* 0x000000120200720c */ /* 0x040fe40003fc6270 */
[C---:B------:R-:W-:Y:S02]  /*7da0*/  ISETP.GE.AND P5, PT, R2.reuse, R16, PT ;  /* 0x000000100200720c */ /* 0x040fe40003fa6270 */
[----:B------:R-:W-:Y:S02]  /*7db0*/  ISETP.GE.AND P4, PT, R2, R15, PT ;  /* 0x0000000f0200720c */ /* 0x000fe40003f86270 */
[----:B------:R-:W-:Y:S02]  /*7dc0*/  IADD3 R2, R0, 0x10, RZ ;  /* 0x0000001000027810 */ /* 0x000fe40007ffe0ff */
[----:B------:R-:W-:Y:S01]  /*7dd0*/  FSEL R45, R36, -INF , !P1 ;  /* 0xff800000242d7808 */ /* 0x000fe20004800000 */
[----:B-1----:R-:W-:Y:S01]  /*7de0*/  FMUL.FTZ R12, R51, c[0x0][0x2ec] ;  /* 0x0000bb00330c7a20 */ /* 0x002fe20000410000 */
[----:B------:R-:W-:-:S02]  /*7df0*/  FSEL R38, R38, -INF , !P3 ;  /* 0xff80000026267808 */ /* 0x000fc40005800000 */
[----:B------:R-:W-:Y:S01]  /*7e00*/  FSEL R42, R40, -INF , !P2 ;  /* 0xff800000282a7808 */ /* 0x000fe20005000000 */
[----:B------:R1:W4:Y:S01]  /*7e10*/  MUFU.TANH R48, R12 ;  /* 0x0000000c00307308 */ /* 0x0003220000002400 */
[----:B------:R-:W-:Y:S01]  /*7e20*/  FSEL R36, R212, -INF , !P0 ;  /* 0xff800000d4247808 */ /* 0x000fe20004000000 */
[----:B------:R-:W-:Y:S01]  /*7e30*/  IMAD.MOV.U32 R212, RZ, RZ, R222 ;  /* 0x000000ffffd47224 */ /* 0x000fe200078e00de */
        /* <DEDUP_REMOVED lines=8> */
[----:B-1----:R-:W-:Y:S01]  /*7ec0*/  FMUL.FTZ R12, R56, c[0x0][0x2ec] ;  /* 0x0000bb00380c7a20 */ /* 0x002fe20000410000 */
[----:B------:R-:W-:Y:S01]  /*7ed0*/  FSEL R47, R47, -INF , !P4 ;  /* 0xff8000002f2f7808 */ /* 0x000fe20006000000 */
[----:B------:R-:W-:Y:S01]  /*7ee0*/  IMAD.MOV.U32 R56, RZ, RZ, R213 ;  /* 0x000000ffff387224 */ /* 0x000fe200078e00d5 */
[C---:B------:R-:W-:Y:S01]  /*7ef0*/  ISETP.GE.AND P6, PT, R2.reuse, R17, PT ;  /* 0x000000110200720c */ /* 0x040fe20003fc6270 */
[----:B------:R1:W1:Y:S01]  /*7f00*/  MUFU.TANH R29, R12 ;  /* 0x0000000c001d7308 */ /* 0x0002620000002400 */
[C---:B------:R-:W-:Y:S01]  /*7f10*/  ISETP.GE.AND P5, PT, R2.reuse, R18, PT ;  /* 0x000000120200720c */ /* 0x040fe20003fa6270 */
[----:B------:R-:W-:Y:S01]  /*7f20*/  IMAD.MOV.U32 R208, RZ, RZ, R248 ;  /* 0x000000ffffd07224 */ /* 0x000fe200078e00f8 */
[----:B------:R-:W-:-:S02]  /*7f30*/  ISETP.GE.AND P4, PT, R2, R16, PT ;  /* 0x000000100200720c */ /* 0x000fc40003f86270 */
[----:B------:R-:W-:Y:S02]  /*7f40*/  MOV R213, R220 ;  /* 0x000000dc00d57202 */ /* 0x000fe40000000f00 */
[----:B------:R-:W-:Y:S02]  /*7f50*/  MOV R220, R251 ;  /* 0x000000fb00dc7202 */ /* 0x000fe40000000f00 */
[----:B------:R-:W-:Y:S02]  /*7f60*/  FSEL R251, R132, -INF , !P1 ;  /* 0xff80000084fb7808 */ /* 0x000fe40004800000 */
[----:B------:R-:W-:Y:S02]  /*7f70*/  FSEL R225, R143, -INF , !P6 ;  /* 0xff8000008fe17808 */ /* 0x000fe40007000000 */
[----:B------:R-:W-:Y:S02]  /*7f80*/  MOV R209, R220 ;  /* 0x000000dc00d17202 */ /* 0x000fe40000000f00 */
[----:B------:R-:W-:Y:S01]  /*7f90*/  FSEL R224, R142, -INF , !P5 ;  /* 0xff8000008ee07808 */ /* 0x000fe20006800000 */
[----:B-1----:R-:W-:Y:S01]  /*7fa0*/  FMUL.FTZ R12, R57, c[0x0][0x2ec] ;  /* 0x0000bb00390c7a20 */ /* 0x002fe20000410000 */
[----:B------:R-:W-:-:S02]  /*7fb0*/  MOV R57, R214 ;  /* 0x000000d600397202 */ /* 0x000fc40000000f00 */
[----:B------:R-:W-:Y:S01]  /*7fc0*/  MOV R214, R217 ;  /* 0x000000d900d67202 */ /* 0x000fe20000000f00 */
[----:B------:R1:W-:Y:S01]  /*7fd0*/  MUFU.TANH R31, R12 ;  /* 0x0000000c001f7308 */ /* 0x0003e20000002400 */
[----:B------:R-:W-:Y:S01]  /*7fe0*/  IMAD.MOV.U32 R217, RZ, RZ, R252 ;  /* 0x000000ffffd97224 */ /* 0x000fe200078e00fc */
[----:B------:R-:W-:Y:S02]  /*7ff0*/  FSEL R252, R52, -INF , !P0 ;  /* 0xff80000034fc7808 */ /* 0x000fe40004000000 */
[----:B------:R-:W-:Y:S02]  /*8000*/  FSEL R227, R138, -INF , !P4 ;  /* 0xff8000008ae37808 */ /* 0x000fe40006000000 */
[----:B------:R-:W-:Y:S01]  /*8010*/  MOV R51, R217 ;  /* 0x000000d900337202 */ /* 0x000fe20000000f00 */
[----:B-1----:R-:W-:Y:S02]  /*8020*/  FMUL.FTZ R12, R58, c[0x0][0x2ec] ;  /* 0x0000bb003a0c7a20 */ /* 0x002fe40000410000 */
[----:B------:R-:W-:-:S02]  /*8030*/  IMAD.MOV.U32 R58, RZ, RZ, R215 ;  /* 0x000000ffff3a7224 */ /* 0x000fc400078e00d7 */
[----:B------:R1:W1:Y:S01]  /*8040*/  MUFU.TANH R28, R12 ;  /* 0x0000000c001c7308 */ /* 0x0002620000002400 */
[----:B------:R-:W-:Y:S02]  /*8050*/  IMAD.MOV.U32 R215, RZ, RZ, R218 ;  /* 0x000000ffffd77224 */ /* 0x000fe400078e00da */
[----:B------:R-:W-:Y:S01]  /*8060*/  IMAD.MOV.U32 R218, RZ, RZ, R249 ;  /* 0x000000ffffda7224 */ /* 0x000fe200078e00f9 */
[----:B------:R-:W-:-:S03]  /*8070*/  FSEL R249, R139, -INF , !P2 ;  /* 0xff8000008bf97808 */ /* 0x000fc60005000000 */
[----:B------:R-:W-:Y:S02]  /*8080*/  IMAD.MOV.U32 R210, RZ, RZ, R218 ;  /* 0x000000ffffd27224 */ /* 0x000fe400078e00da */
[----:B-1----:R-:W-:Y:S02]  /*8090*/  FMUL.FTZ R12, R59, c[0x0][0x2ec] ;  /* 0x0000bb003b0c7a20 */ /* 0x002fe40000410000 */
[----:B------:R-:W-:Y:S02]  /*80a0*/  IMAD.MOV.U32 R59, RZ, RZ, R216 ;  /* 0x000000ffff3b7224 */ /* 0x000fe400078e00d8 */
[----:B------:R1:W-:Y:S01]  /*80b0*/  MUFU.TANH R30, R12 ;  /* 0x0000000c001e7308 */ /* 0x0003e20000002400 */
[----:B------:R-:W-:Y:S02]  /*80c0*/  IMAD.MOV.U32 R216, RZ, RZ, R219 ;  /* 0x000000ffffd87224 */ /* 0x000fe400078e00db */
[----:B------:R-:W-:Y:S01]  /*80d0*/  IMAD.MOV.U32 R219, RZ, RZ, R250 ;  /* 0x000000ffffdb7224 */ /* 0x000fe200078e00fa */
[----:B------:R-:W-:-:S02]  /*80e0*/  FSEL R250, R140, -INF , !P3 ;  /* 0xff8000008cfa7808 */ /* 0x000fc40005800000 */
[----:B------:R-:W-:Y:S01]  /*80f0*/  ISETP.GE.AND P3, PT, R2, R15, PT ;  /* 0x0000000f0200720c */ /* 0x000fe20003f66270 */
[----:B------:R-:W-:Y:S01]  /*8100*/  IMAD.MOV.U32 R135, RZ, RZ, R219 ;  /* 0x000000ffff877224 */ /* 0x000fe200078e00db */
[----:B------:R-:W-:Y:S02]  /*8110*/  IADD3 R2, R0, 0x18, RZ ;  /* 0x0000001800027810 */ /* 0x000fe40007ffe0ff */
[----:B------:R-:W-:Y:S02]  /*8120*/  FSEL R248, R55, -INF , !P3 ;  /* 0xff80000037f87808 */ /* 0x000fe40005800000 */
[C---:B------:R-:W-:Y:S02]  /*8130*/  ISETP.GE.AND P2, PT, R2.reuse, R17, PT ;  /* 0x000000110200720c */ /* 0x040fe40003f46270 */
[----:B------:R-:W-:Y:S01]  /*8140*/  ISETP.GE.AND P1, PT, R2, R18, PT ;  /* 0x000000120200720c */ /* 0x000fe20003f26270 */
[----:B-1----:R-:W-:Y:S01]  /*8150*/  FMUL.FTZ R12, R60, c[0x0][0x2ec] ;  /* 0x0000bb003c0c7a20 */ /* 0x002fe20000410000 */
[C---:B------:R-:W-:Y:S01]  /*8160*/  ISETP.GE.AND P0, PT, R2.reuse, R16, PT ;  /* 0x000000100200720c */ /* 0x040fe20003f06270 */
[----:B------:R-:W-:Y:S01]  /*8170*/  IMAD.MOV.U32 R60, RZ, RZ, R213 ;  /* 0x000000ffff3c7224 */ /* 0x000fe200078e00d5 */
[----:B------:R-:W-:Y:S01]  /*8180*/  ISETP.GE.AND P6, PT, R2, R15, PT ;  /* 0x0000000f0200720c */ /* 0x000fe20003fc6270 */
[----:B------:R1:W1:Y:S01]  /*8190*/  MUFU.TANH R26, R12 ;  /* 0x0000000c001a7308 */ /* 0x0002620000002400 */
[----:B------:R-:W-:-:S02]  /*81a0*/  IADD3 R2, R0, 0x19, RZ ;  /* 0x0000001900027810 */ /* 0x000fc40007ffe0ff */
[----:B------:R-:W-:Y:S02]  /*81b0*/  FSEL R221, R53, -INF , !P2 ;  /* 0xff80000035dd7808 */ /* 0x000fe40005000000 */
[----:B------:R-:W-:Y:S02]  /*81c0*/  FSEL R220, R25, -INF , !P1 ;  /* 0xff80000019dc7808 */ /* 0x000fe40004800000 */
[C---:B------:R-:W-:Y:S02]  /*81d0*/  ISETP.GE.AND P5, PT, R2.reuse, R17, PT ;  /* 0x000000110200720c */ /* 0x040fe40003fa6270 */
[C---:B------:R-:W-:Y:S02]  /*81e0*/  ISETP.GE.AND P4, PT, R2.reuse, R18, PT ;  /* 0x000000120200720c */ /* 0x040fe40003f86270 */
[C---:B------:R-:W-:Y:S02]  /*81f0*/  ISETP.GE.AND P3, PT, R2.reuse, R16, PT ;  /* 0x000000100200720c */ /* 0x040fe40003f66270 */
[----:B------:R-:W-:-:S02]  /*8200*/  ISETP.GE.AND P2, PT, R2, R15, PT ;  /* 0x0000000f0200720c */ /* 0x000fc40003f46270 */
[----:B------:R-:W-:Y:S01]  /*8210*/  IADD3 R2, R0, 0x20, RZ ;  /* 0x0000002000027810 */ /* 0x000fe20007ffe0ff */
[----:B-1----:R-:W-:Y:S01]  /*8220*/  FMUL.FTZ R12, R61, c[0x0][0x2ec] ;  /* 0x0000bb003d0c7a20 */ /* 0x002fe20000410000 */
[----:B--2---:R-:W-:Y:S02]  /*8230*/  FSEL R222, R19, -INF , !P0 ;  /* 0xff80000013de7808 */ /* 0x004fe40004000000 */
[----:B---3--:R-:W-:Y:S01]  /*8240*/  FSEL R226, R14, -INF , !P6 ;  /* 0xff8000000ee27808 */ /* 0x008fe20007000000 */
[----:B------:R1:W-:Y:S01]  /*8250*/  MUFU.TANH R27, R12 ;  /* 0x0000000c001b7308 */ /* 0x0003e20000002400 */
[----:B------:R-:W-:Y:S01]  /*8260*/  ISETP.GE.AND P1, PT, R2, R17, PT ;  /* 0x000000110200720c */ /* 0x000fe20003f26270 */
[----:B------:R-:W-:Y:S01]  /*8270*/  FMUL.FTZ R14, R64, c[0x0][0x2ec] ;  /* 0x0000bb00400e7a20 */ /* 0x000fe20000410000 */
[C---:B------:R-:W-:Y:S01]  /*8280*/  ISETP.GE.AND P0, PT, R2.reuse, R18, PT ;  /* 0x000000120200720c */ /* 0x040fe20003f06270 */
[----:B------:R-:W-:Y:S01]  /*8290*/  IMAD.MOV.U32 R64, RZ, RZ, R208 ;  /* 0x000000ffff407224 */ /* 0x000fe200078e00d0 */
[----:B------:R-:W-:-:S02]  /*82a0*/  ISETP.GE.AND P6, PT, R2, R16, PT ;  /* 0x000000100200720c */ /* 0x000fc40003fc6270 */
[----:B------:R-:W-:Y:S01]  /*82b0*/  MOV R61, R214 ;  /* 0x000000d6003d7202 */ /* 0x000fe20000000f00 */
[----:B------:R-:W-:Y:S01]  /*82c0*/  MUFU.TANH R14, R14 ;  /* 0x0000000e000e7308 */ /* 0x000fe20000002400 */
[----:B------:R-:W-:Y:S02]  /*82d0*/  MOV R214, R223 ;  /* 0x000000df00d67202 */ /* 0x000fe40000000f00 */
[----:B------:R-:W-:Y:S02]  /*82e0*/  FSEL R217, R49, -INF , !P3 ;  /* 0xff80000031d97808 */ /* 0x000fe40005800000 */
[----:B----4-:R-:W-:Y:S02]  /*82f0*/  FSEL R223, R48, -INF , !P2 ;  /* 0xff80000030df7808 */ /* 0x010fe40005000000 */
[----:B------:R-:W-:Y:S01]  /*8300*/  FSEL R218, R29, -INF , !P1 ;  /* 0xff8000001dda7808 */ /* 0x000fe20004800000 */
[----:B-1----:R-:W-:Y:S01]  /*8310*/  FMUL.FTZ R12, R62, c[0x0][0x2ec] ;  /* 0x0000bb003e0c7a20 */ /* 0x002fe20000410000 */
[----:B------:R-:W-:Y:S01]  /*8320*/  FSEL R219, R28, -INF , !P0 ;  /* 0xff8000001cdb7808 */ /* 0x000fe20004000000 */
[----:B------:R-:W-:Y:S01]  /*8330*/  IMAD.MOV.U32 R62, RZ, RZ, R215 ;  /* 0x000000ffff3e7224 */ /* 0x000fe200078e00d7 */
[----:B------:R-:W-:Y:S01]  /*8340*/  FSEL R215, R54, -INF , !P4 ;  /* 0xff80000036d77808 */ /* 0x000fe20006000000 */
[----:B------:R1:W2:Y:S01]  /*8350*/  MUFU.TANH R13, R12 ;  /* 0x0000000c000d7308 */ /* 0x0002a20000002400 */
[----:B------:R-:W-:Y:S01]  /*8360*/  FSEL R140, R26, -INF , !P6 ;  /* 0xff8000001a8c7808 */ /* 0x000fe20007000000 */
[----:B------:R-:W-:Y:S01]  /*8370*/  IMAD.MOV.U32 R29, RZ, RZ, R51 ;  /* 0x000000ffff1d7224 */ /* 0x000fe200078e0033 */
[----:B------:R-:W-:Y:S01]  /*8380*/  MOV R28, R209 ;  /* 0x000000d1001c7202 */ /* 0x000fe20000000f00 */
[----:B-1----:R-:W-:-:S02]  /*8390*/  FMUL.FTZ R12, R63, c[0x0][0x2ec] ;  /* 0x0000bb003f0c7a20 */ /* 0x002fc40000410000 */
[----:B------:R-:W-:Y:S01]  /*83a0*/  IMAD.MOV.U32 R63, RZ, RZ, R216 ;  /* 0x000000ffff3f7224 */ /* 0x000fe200078e00d8 */
[----:B------:R-:W-:Y:S01]  /*83b0*/  FSEL R216, R133, -INF , !P5 ;  /* 0xff80000085d87808 */ /* 0x000fe20006800000 */
[----:B------:R1:W3:Y:S01]  /*83c0*/  MUFU.TANH R24, R12 ;  /* 0x0000000c00187308 */ /* 0x0002e20000002400 */
[----:B------:R-:W-:Y:S02]  /*83d0*/  ISETP.GE.AND P5, PT, R2, R15, PT ;  /* 0x0000000f0200720c */ /* 0x000fe40003fa6270 */
[----:B------:R-:W-:Y:S02]  /*83e0*/  IADD3 R2, R0, 0x21, RZ ;  /* 0x0000002100027810 */ /* 0x000fe40007ffe0ff */
[----:B--2---:R-:W-:Y:S01]  /*83f0*/  FSEL R141, R13, -INF , !P5 ;  /* 0xff8000000d8d7808 */ /* 0x004fe20006800000 */
[----:B------:R-:W-:Y:S01]  /*8400*/  FMUL.FTZ R13, R66, c[0x0][0x2ec] ;  /* 0x0000bb00420d7a20 */ /* 0x000fe20000410000 */
[C---:B------:R-:W-:Y:S01]  /*8410*/  ISETP.GE.AND P4, PT, R2.reuse, R17, PT ;  /* 0x000000110200720c */ /* 0x040fe20003f86270 */
[----:B------:R-:W-:Y:S01]  /*8420*/  IMAD.MOV.U32 R66, RZ, RZ, R212 ;  /* 0x000000ffff427224 */ /* 0x000fe200078e00d4 */
[----:B------:R-:W-:-:S02]  /*8430*/  ISETP.GE.AND P3, PT, R2, R18, PT ;  /* 0x000000120200720c */ /* 0x000fc40003f66270 */
[C---:B------:R-:W-:Y:S02]  /*8440*/  ISETP.GE.AND P2, PT, R2.reuse, R16, PT ;  /* 0x000000100200720c */ /* 0x040fe40003f46270 */
[----:B------:R-:W-:Y:S02]  /*8450*/  ISETP.GE.AND P1, PT, R2, R15, PT ;  /* 0x0000000f0200720c */ /* 0x000fe40003f26270 */
[----:B------:R-:W-:Y:S01]  /*8460*/  IADD3 R2, R0, 0x28, RZ ;  /* 0x0000002800027810 */ /* 0x000fe20007ffe0ff */
[----:B-1----:R-:W-:Y:S01]  /*8470*/  FMUL.FTZ R12, R20, c[0x0][0x2ec] ;  /* 0x0000bb00140c7a20 */ /* 0x002fe20000410000 */
[----:B------:R-:W-:Y:S02]  /*8480*/  FSEL R213, R31, -INF , !P4 ;  /* 0xff8000001fd57808 */ /* 0x000fe40006000000 */
[C---:B------:R-:W-:Y:S01]  /*8490*/  ISETP.GE.AND P0, PT, R2.reuse, R17, PT ;  /* 0x000000110200720c */ /* 0x040fe20003f06270 */
[----:B------:R1:W2:Y:S01]  /*84a0*/  MUFU.TANH R20, R12 ;  /* 0x0000000c00147308 */ /* 0x0002a20000002400 */
[----:B------:R-:W-:-:S02]  /*84b0*/  ISETP.GE.AND P6, PT, R2, R18, PT ;  /* 0x000000120200720c */ /* 0x000fc40003fc6270 */
[C---:B------:R-:W-:Y:S02]  /*84c0*/  ISETP.GE.AND P5, PT, R2.reuse, R16, PT ;  /* 0x000000100200720c */ /* 0x040fe40003fa6270 */
[----:B------:R-:W-:Y:S02]  /*84d0*/  ISETP.GE.AND P4, PT, R2, R15, PT ;  /* 0x0000000f0200720c */ /* 0x000fe40003f86270 */
[----:B------:R-:W-:Y:S02]  /*84e0*/  IADD3 R2, R0, 0x29, RZ ;  /* 0x0000002900027810 */ /* 0x000fe40007ffe0ff */
[----:B------:R-:W-:Y:S02]  /*84f0*/  MOV R31, R135 ;  /* 0x00000087001f7202 */ /* 0x000fe40000000f00 */
[----:B------:R-:W-:Y:S02]  /*8500*/  FSEL R135, R27, -INF , !P2 ;  /* 0xff8000001b877808 */ /* 0x000fe40005000000 */
[----:B---3--:R-:W-:-:S02]  /*8510*/  FSEL R209, R24, -INF , !P1 ;  /* 0xff80000018d17808 */ /* 0x008fc40004800000 */
[----:B------:R-:W-:Y:S01]  /*8520*/  ISETP.GE.AND P2, PT, R2, R18, PT ;  /* 0x000000120200720c */ /* 0x000fe20003f46270 */
[----:B-1----:R-:W-:Y:S01]  /*8530*/  FMUL.FTZ R12, R21, c[0x0][0x2ec] ;  /* 0x0000bb00150c7a20 */ /* 0x002fe20000410000 */
[----:B--2---:R-:W-:Y:S01]  /*8540*/  FSEL R139, R20, -INF , !P0 ;  /* 0xff800000148b7808 */ /* 0x004fe20004000000 */
[----:B------:R1:W-:Y:S01]  /*8550*/  MUFU.TANH R21, R13 ;  /* 0x0000000d00157308 */ /* 0x0003e20000002400 */
[C---:B------:R-:W-:Y:S02]  /*8560*/  ISETP.GE.AND P1, PT, R2.reuse, R16, PT ;  /* 0x000000100200720c */ /* 0x040fe40003f26270 */
[----:B------:R-:W-:Y:S02]  /*8570*/  ISETP.GE.AND P0, PT, R2, R15, PT ;  /* 0x0000000f0200720c */ /* 0x000fe40003f06270 */
[----:B------:R-:W-:-:S03]  /*8580*/  FSEL R142, R14, -INF , !P5 ;  /* 0xff8000000e8e7808 */ /* 0x000fc60006800000 */
[----:B------:R2:W-:Y:S01]  /*8590*/  MUFU.TANH R25, R12 ;  /* 0x0000000c00197308 */ /* 0x0005e20000002400 */
[----:B-1----:R-:W-:Y:S01]  /*85a0*/  IADD3 R13, R0, 0x30, RZ ;  /* 0x00000030000d7810 */ /* 0x002fe20007ffe0ff */
[----:B--2---:R-:W-:-:S06]  /*85b0*/  FMUL.FTZ R12, R22, c[0x0][0x2ec] ;  /* 0x0000bb00160c7a20 */ /* 0x004fcc0000410000 */
[----:B------:R1:W2:Y:S02]  /*85c0*/  MUFU.TANH R19, R12 ;  /* 0x0000000c00137308 */ /* 0x0002a40000002400 */
[----:B-1----:R-:W-:Y:S01]  /*85d0*/  FMUL.FTZ R12, R23, c[0x0][0x2ec] ;  /* 0x0000bb00170c7a20 */ /* 0x002fe20000410000 */
[----:B--2---:R-:W-:Y:S02]  /*85e0*/  FSEL R212, R19, -INF , !P6 ;  /* 0xff80000013d47808 */ /* 0x004fe40007000000 */
[----:B------:R-:W-:-:S03]  /*85f0*/  ISETP.GE.AND P6, PT, R13, R17, PT ;  /* 0x000000110d00720c */ /* 0x000fc60003fc6270 */
[----:B------:R1:W2:Y:S01]  /*8600*/  MUFU.TANH R23, R12 ;  /* 0x0000000c00177308 */ /* 0x0002a20000002400 */
[----:B------:R-:W-:Y:S01]  /*8610*/  P2R R14, PR, RZ, 0x40 ;  /* 0x00000040ff0e7803 */ /* 0x000fe20000000000 */
[----:B-1----:R-:W-:Y:S01]  /*8620*/  FMUL.FTZ R12, R65, c[0x0][0x2ec] ;  /* 0x0000bb00410c7a20 */ /* 0x002fe20000410000 */
[----:B------:R-:W-:Y:S02]  /*8630*/  MOV R65, R211 ;  /* 0x000000d300417202 */ /* 0x000fe40000000f00 */
[----:B--2---:R-:W-:-:S03]  /*8640*/  FSEL R55, R23, -INF , !P2 ;  /* 0xff80000017377808 */ /* 0x004fc60005000000 */
[----:B------:R1:W2:Y:S02]  /*8650*/  MUFU.TANH R22, R12 ;  /* 0x0000000c00167308 */ /* 0x0002a40000002400 */
[----:B-1----:R-:W-:Y:S01]  /*8660*/  FMUL.FTZ R12, R67, c[0x0][0x2ec] ;  /* 0x0000bb00430c7a20 */ /* 0x002fe20000410000 */
[----:B--2---:R-:W-:Y:S01]  /*8670*/  FSEL R143, R22, -INF , !P1 ;  /* 0xff800000168f7808 */ /* 0x004fe20004800000 */
[----:B------:R-:W-:Y:S01]  /*8680*/  IMAD.MOV.U32 R67, RZ, RZ, R214 ;  /* 0x000000ffff437224 */ /* 0x000fe200078e00d6 */
[----:B------:R-:W-:-:S03]  /*8690*/  FSEL R214, R30, -INF , !P3 ;  /* 0xff8000001ed67808 */ /* 0x000fc60005800000 */
[----:B------:R-:W1:Y:S01]  /*86a0*/  MUFU.TANH R20, R12 ;  /* 0x0000000c00147308 */ /* 0x000e620000002400 */
[----:B------:R-:W-:Y:S01]  /*86b0*/  IMAD.MOV.U32 R30, RZ, RZ, R210 ;  /* 0x000000ffff1e7224 */ /* 0x000fe200078e00d2 */
[----:B------:R-:W-:Y:S02]  /*86c0*/  FSEL R210, R21, -INF , !P4 ;  /* 0xff80000015d27808 */ /* 0x000fe40006000000 */
[----:B------:R-:W-:Y:S02]  /*86d0*/  ISETP.GE.AND P3, PT, R2, R17, PT ;  /* 0x000000110200720c */ /* 0x000fe40003f66270 */
[----:B------:R-:W-:Y:S02]  /*86e0*/  IADD3 R2, R0, 0x38, RZ ;  /* 0x0000003800027810 */ /* 0x000fe40007ffe0ff */
[----:B------:R-:W-:Y:S02]  /*86f0*/  FSEL R54, R25, -INF , !P3 ;  /* 0xff80000019367808 */ /* 0x000fe40005800000 */
[----:B------:R-:W-:-:S02]  /*8700*/  ISETP.GE.AND P3, PT, R13, R18, PT ;  /* 0x000000120d00720c */ /* 0x000fc40003f66270 */
[C---:B------:R-:W-:Y:S02]  /*8710*/  ISETP.GE.AND P1, PT, R2.reuse, R18, PT ;  /* 0x000000120200720c */ /* 0x040fe40003f26270 */
[----:B------:R-:W-:Y:S02]  /*8720*/  ISETP.GE.AND P5, PT, R2, R17, PT ;  /* 0x000000110200720c */ /* 0x000fe40003fa6270 */
[----:B-1----:R-:W-:Y:S02]  /*8730*/  FSEL R211, R20, -INF , !P0 ;  /* 0xff80000014d37808 */ /* 0x002fe40004000000 */
[----:B------:R-:W1:Y:S01]  /*8740*/  LDSM.16.M88.4 R20, [R232+0x3800] ;  /* 0x00380000e814783b */ /* 0x000e620000000200 */
[----:B------:R-:W-:Y:S01]  /*8750*/  IADD3 R12, R0, 0x31, RZ ;  /* 0x00000031000c7810 */ /* 0x000fe20007ffe0ff */
[----:B------:R-:W-:-:S04]  /*8760*/  DEPBAR.LE SB0, 0x0 ;  /* 0x000080000000791a */ /* 0x000fc80000000000 */
[----:B------:R-:W-:Y:S01]  /*8770*/  BAR.SYNC.DEFER_BLOCKING 0x0 ;  /* 0x0000000000007b1d */ /* 0x000fe20000010000 */
[----:B------:R-:W-:Y:S02]  /*8780*/  ISETP.GE.AND P6, PT, R12, R17, PT ;  /* 0x000000110c00720c */ /* 0x000fe40003fc6270 */
[----:B------:R-:W-:Y:S02]  /*8790*/  IADD3 R0, R0, 0x39, RZ ;  /* 0x0000003900007810 */ /* 0x000fe40007ffe0ff */
[----:B------:R-:W-:Y:S02]  /*87a0*/  P2R R19, PR, RZ, 0x40 ;  /* 0x00000040ff137803 */ /* 0x000fe40000000000 */
[----:B------:R-:W-:Y:S02]  /*87b0*/  ISETP.NE.AND P6, PT, R14, RZ, PT ;  /* 0x000000ff0e00720c */ /* 0x000fe40003fc5270 */
[-C--:B------:R-:W-:Y:S02]  /*87c0*/  ISETP.GE.AND P2, PT, R12, R18.reuse, PT ;  /* 0x000000120c00720c */ /* 0x080fe40003f46270 */
[----:B------:R-:W-:-:S02]  /*87d0*/  ISETP.GE.AND P0, PT, R0, R18, PT ;  /* 0x000000120000720c */ /* 0x000fc40003f06270 */
[----:B------:R-:W-:Y:S01]  /*87e0*/  ISETP.GE.AND P4, PT, R0, R17, PT ;  /* 0x000000110000720c */ /* 0x000fe20003f86270 */
[C---:B-1----:R-:W-:Y:S08]  /*87f0*/  HMMA.16816.F32.BF16 R28, R8.reuse, R20, R28 ;  /* 0x00000014081c723c */ /* 0x042ff0000004181c */
[----:B------:R-:W-:Y:S08]  /*8800*/  HMMA.16816.F32.BF16 R24, R8, R22, R64 ;  /* 0x000000160818723c */ /* 0x000ff00000041840 */
[C---:B------:R-:W-:Y:S08]  /*8810*/  HMMA.16816.F32.BF16 R8, R4.reuse, R20, R60 ;  /* 0x000000140408723c */ /* 0x040ff0000004183c */
[----:B------:R-:W-:Y:S01]  /*8820*/  HMMA.16816.F32.BF16 R4, R4, R22, R56 ;  /* 0x000000160404723c */ /* 0x000fe20000041838 */
[----:B------:R-:W-:-:S02]  /*8830*/  FMUL.FTZ R14, R28, c[0x0][0x2ec] ;  /* 0x0000bb001c0e7a20 */ /* 0x000fc40000410000 */
[----:B------:R-:W-:Y:S02]  /*8840*/  FMUL.FTZ R30, R30, c[0x0][0x2ec] ;  /* 0x0000bb001e1e7a20 */ /* 0x000fe40000410000 */
[----:B------:R-:W-:Y:S02]  /*8850*/  FMUL.FTZ R29, R29, c[0x0][0x2ec] ;  /* 0x0000bb001d1d7a20 */ /* 0x000fe40000410000 */
[----:B------:R-:W1:Y:S01]  /*8860*/  MUFU.TANH R14, R14 ;  /* 0x0000000e000e7308 */ /* 0x000e620000002400 */
[----:B------:R-:W-:Y:S02]  /*8870*/  FMUL.FTZ R25, R25, c[0x0][0x2ec] ;  /* 0x0000bb0019197a20 */ /* 0x000fe40000410000 */
[----:B------:R-:W-:Y:S02]  /*8880*/  FMUL.FTZ R24, R24, c[0x0][0x2ec] ;  /* 0x0000bb0018187a20 */ /* 0x000fe40000410000 */
[----:B------:R-:W-:Y:S02]  /*8890*/  FMUL.FTZ R31, R31, c[0x0][0x2ec] ;  /* 0x0000bb001f1f7a20 */ /* 0x000fe40000410000 */
[----:B------:R-:W-:Y:S01]  /*88a0*/  FMUL.FTZ R26, R26, c[0x0][0x2ec] ;  /* 0x0000bb001a1a7a20 */ /* 0x000fe20000410000 */
[----:B------:R-:W2:Y:S01]  /*88b0*/  MUFU.TANH R25, R25 ;  /* 0x0000001900197308 */ /* 0x000ea20000002400 */
[----:B------:R-:W-:-:S02]  /*88c0*/  FMUL.FTZ R9, R9, c[0x0][0x2ec] ;  /* 0x0000bb0009097a20 */ /* 0x000fc40000410000 */
[----:B------:R-:W-:Y:S02]  /*88d0*/  FMUL.FTZ R27, R27, c[0x0][0x2ec] ;  /* 0x0000bb001b1b7a20 */ /* 0x000fe40000410000 */
[----:B------:R-:W-:-:S03]  /*88e0*/  FMUL.FTZ R8, R8, c[0x0][0x2ec] ;  /* 0x0000bb0008087a20 */ /* 0x000fc60000410000 */
[----:B------:R-:W3:Y:S01]  /*88f0*/  MUFU.TANH R30, R30 ;  /* 0x0000001e001e7308 */ /* 0x000ee20000002400 */
[----:B------:R-:W-:Y:S01]  /*8900*/  FMUL.FTZ R4, R4, c[0x0][0x2ec] ;  /* 0x0000bb0004047a20 */ /* 0x000fe20000410000 */
[----:B-1----:R-:W-:Y:S01]  /*8910*/  FSEL R53, R14, -INF , !P6 ;  /* 0xff8000000e357808 */ /* 0x002fe20007000000 */
[----:B------:R-:W-:Y:S01]  /*8920*/  FMUL.FTZ R5, R5, c[0x0][0x2ec] ;  /* 0x0000bb0005057a20 */ /* 0x000fe20000410000 */
[----:B------:R-:W-:-:S04]  /*8930*/  ISETP.NE.AND P6, PT, R19, RZ, PT ;  /* 0x000000ff1300720c */ /* 0x000fc80003fc5270 */
[----:B------:R1:W4:Y:S01]  /*8940*/  MUFU.TANH R18, R9 ;  /* 0x0000000900127308 */ /* 0x0003220000002400 */
[----:B--2---:R-:W-:Y:S02]  /*8950*/  FSEL R22, R25, -INF , !P4 ;  /* 0xff80000019167808 */ /* 0x004fe40006000000 */
[----:B------:R-:W-:-:S05]  /*8960*/  ISETP.GE.AND P4, PT, R12, R16, PT ;  /* 0x000000100c00720c */ /* 0x000fca0003f86270 */
[----:B------:R-:W2:Y:S01]  /*8970*/  MUFU.TANH R29, R29 ;  /* 0x0000001d001d7308 */ /* 0x000ea20000002400 */
[----:B---3--:R-:W-:Y:S01]  /*8980*/  FSEL R52, R30, -INF , !P3 ;  /* 0xff8000001e347808 */ /* 0x008fe20005800000 */
[----:B------:R-:W-:Y:S01]  /*8990*/  IMAD.MOV.U32 R30, RZ, RZ, R50 ;  /* 0x000000ffff1e7224 */ /* 0x000fe200078e0032 */
[----:B------:R-:W-:-:S05]  /*89a0*/  ISETP.GE.AND P3, PT, R12, R15, PT ;  /* 0x0000000f0c00720c */ /* 0x000fca0003f66270 */
[----:B------:R3:W3:Y:S01]  /*89b0*/  MUFU.TANH R19, R8 ;  /* 0x0000000800137308 */ /* 0x0006e20000002400 */
[----:B-1----:R-:W-:Y:S01]  /*89c0*/  FMUL.FTZ R9, R10, c[0x0][0x2ec] ;  /* 0x0000bb000a097a20 */ /* 0x002fe20000410000 */
[----:B----4-:R-:W-:Y:S02]  /*89d0*/  FSEL R57, R18, -INF , !P4 ;  /* 0xff80000012397808 */ /* 0x010fe40006000000 */
[----:B------:R-:W-:-:S04]  /*89e0*/  ISETP.NE.AND P4, PT, R30, 0x2, PT ;  /* 0x000000021e00780c */ /* 0x000fc80003f85270 */
[----:B------:R1:W-:Y:S01]  /*89f0*/  MUFU.TANH R17, R4 ;  /* 0x0000000400117308 */ /* 0x0003e20000002400 */
[----:B--2---:R-:W-:Y:S02]  /*8a00*/  FSEL R51, R29, -INF , !P6 ;  /* 0xff8000001d337808 */ /* 0x004fe40007000000 */
[----:B------:R-:W-:-:S05]  /*8a10*/  ISETP.GE.AND P6, PT, R13, R16, PT ;  /* 0x000000100d00720c */ /* 0x000fca0003fc6270 */
[----:B------:R2:W-:Y:S01]  /*8a20*/  MUFU.TANH R14, R5 ;  /* 0x00000005000e7308 */ /* 0x0005e20000002400 */
[----:B---3--:R-:W-:Y:S01]  /*8a30*/  FMUL.FTZ R8, R11, c[0x0][0x2ec] ;  /* 0x0000bb000b087a20 */ /* 0x008fe20000410000 */
[----:B------:R-:W-:Y:S02]  /*8a40*/  FSEL R10, R19, -INF , !P6 ;  /* 0xff800000130a7808 */ /* 0x000fe40007000000 */
[----:B------:R-:W-:Y:S01]  /*8a50*/  ISETP.GE.AND P6, PT, R0, R15, PT ;  /* 0x0000000f0000720c */ /* 0x000fe20003fc6270 */
[----:B-1----:R-:W-:-:S03]  /*8a60*/  FMUL.FTZ R4, R7, c[0x0][0x2ec] ;  /* 0x0000bb0007047a20 */ /* 0x002fc60000410000 */
[----:B------:R-:W1:Y:S01]  /*8a70*/  MUFU.TANH R24, R24 ;  /* 0x0000001800187308 */ /* 0x000e620000002400 */
[----:B--2---:R-:W-:-:S07]  /*8a80*/  FMUL.FTZ R5, R6, c[0x0][0x2ec] ;  /* 0x0000bb0006057a20 */ /* 0x004fce0000410000 */
[----:B------:R-:W2:Y:S08]  /*8a90*/  MUFU.TANH R31, R31 ;  /* 0x0000001f001f7308 */ /* 0x000eb00000002400 */
[----:B------:R-:W3:Y:S01]  /*8aa0*/  MUFU.TANH R26, R26 ;  /* 0x0000001a001a7308 */ /* 0x000ee20000002400 */
[----:B-1----:R-:W-:Y:S02]  /*8ab0*/  FSEL R23, R24, -INF , !P5 ;  /* 0xff80000018177808 */ /* 0x002fe40006800000 */
[----:B------:R-:W-:-:S05]  /*8ac0*/  ISETP.GE.AND P5, PT, R13, R15, PT ;  /* 0x0000000f0d00720c */ /* 0x000fca0003fa6270 */
[----:B------:R-:W1:Y:S01]  /*8ad0*/  MUFU.TANH R27, R27 ;  /* 0x0000001b001b7308 */ /* 0x000e620000002400 */
[----:B--2---:R-:W-:Y:S02]  /*8ae0*/  FSEL R50, R31, -INF , !P2 ;  /* 0xff8000001f327808 */ /* 0x004fe40005000000 */
[----:B------:R-:W-:-:S04]  /*8af0*/  ISETP.GE.AND P2, PT, R2, R16, PT ;  /* 0x000000100200720c */ /* 0x000fc80003f46270 */
[----:B------:R-:W-:Y:S01]  /*8b00*/  FSEL R59, R17, -INF , !P2 ;  /* 0xff800000113b7808 */ /* 0x000fe20005000000 */
[----:B------:R-:W2:Y:S01]  /*8b10*/  MUFU.TANH R9, R9 ;  /* 0x0000000900097308 */ /* 0x000ea20000002400 */
[----:B---3--:R-:W-:Y:S02]  /*8b20*/  FSEL R49, R26, -INF , !P1 ;  /* 0xff8000001a317808 */ /* 0x008fe40004800000 */
[----:B------:R-:W-:-:S04]  /*8b30*/  ISETP.GE.AND P1, PT, R0, R16, PT ;  /* 0x000000100000720c */ /* 0x000fc80003f26270 */
[----:B------:R-:W-:Y:S01]  /*8b40*/  FSEL R58, R14, -INF , !P1 ;  /* 0xff8000000e3a7808 */ /* 0x000fe20004800000 */
[----:B------:R-:W3:Y:S01]  /*8b50*/  MUFU.TANH R8, R8 ;  /* 0x0000000800087308 */ /* 0x000ee20000002400 */
[----:B-1----:R-:W-:Y:S02]  /*8b60*/  FSEL R48, R27, -INF , !P0 ;  /* 0xff8000001b307808 */ /* 0x002fe40004000000 */
[----:B------:R-:W-:-:S05]  /*8b70*/  ISETP.GE.AND P0, PT, R2, R15, PT ;  /* 0x0000000f0200720c */ /* 0x000fca0003f06270 */
[----:B------:R-:W1:Y:S01]  /*8b80*/  MUFU.TANH R5, R5 ;  /* 0x0000000500057308 */ /* 0x000e620000002400 */
[----:B--2---:R-:W-:-:S07]  /*8b90*/  FSEL R28, R9, -INF , !P5 ;  /* 0xff800000091c7808 */ /* 0x004fce0006800000 */
[----:B------:R-:W2:Y:S01]  /*8ba0*/  MUFU.TANH R4, R4 ;  /* 0x0000000400047308 */ /* 0x000ea20000002400 */
[----:B---3--:R-:W-:Y:S02]  /*8bb0*/  FSEL R11, R8, -INF , !P3 ;  /* 0xff800000080b7808 */ /* 0x008fe40005800000 */
[----:B-1----:R-:W-:Y:S02]  /*8bc0*/  FSEL R27, R5, -INF , !P0 ;  /* 0xff800000051b7808 */ /* 0x002fe40004000000 */
[----:B--2---:R-:W-:Y:S01]  /*8bd0*/  FSEL R29, R4, -INF , !P6 ;  /* 0xff800000041d7808 */ /* 0x004fe20007000000 */
[----:B------:R-:W-:Y:S05]  /*8be0*/  @!P4 BRA `(.L_x_15) ;  /* 0x000001e00000c947 */ /* 0x000fea0003800000 */
[----:B------:R-:W2:Y:S04]  /*8bf0*/  LDL.64 R62, [R1+0x40] ;  /* 0x00004000013e7983 */ /* 0x000ea80000100a00 */
        /* <DEDUP_REMOVED lines=29> */
.L_x_15:
[----:B------:R-:W-:Y:S01]  /*8dd0*/  FMNMX.FTZ R0, R137, R32, !PT ;  /* 0x0000002089007209 */ /* 0x000fe20007810000 */
[----:B------:R-:W-:Y:S01]  /*8de0*/  STL [R1+0x68], R235 ;  /* 0x000068eb01007387 */ /* 0x000fe20000100800 */
[----:B------:R-:W-:-:S02]  /*8df0*/  MOV R24, R135 ;  /* 0x0000008700187202 */ /* 0x000fc40000000f00 */
[----:B------:R-:W-:Y:S01]  /*8e00*/  FMNMX.FTZ R0, R33, R0, !PT ;  /* 0x0000000021007209 */ /* 0x000fe20007810000 */
[----:B------:R-:W-:Y:S03]  /*8e10*/  STL [R1+0x64], R234 ;  /* 0x000064ea01007387 */ /* 0x000fe60000100800 */
[----:B------:R-:W-:Y:S01]  /*8e20*/  FMNMX.FTZ R0, R35, R0, !PT ;  /* 0x0000000023007209 */ /* 0x000fe20007810000 */
[----:B------:R-:W-:Y:S03]  /*8e30*/  STL [R1+0x60], R233 ;  /* 0x000060e901007387 */ /* 0x000fe60000100800 */
[----:B------:R-:W-:Y:S01]  /*8e40*/  FMNMX.FTZ R0, R36, R0, !PT ;  /* 0x0000000024007209 */ /* 0x000fe20007810000 */
[----:B------:R-:W-:Y:S03]  /*8e50*/  STL [R1+0x5c], R232 ;  /* 0x00005ce801007387 */ /* 0x000fe60000100800 */
        /* <DEDUP_REMOVED lines=47> */
[----:B------:R-:W2:Y:S01]  /*9150*/  SHFL.BFLY PT, R7, R0, 0x2, 0x1f ;  /* 0x0c401f0000077f89 */ /* 0x000ea200000e0000 */
        /* <DEDUP_REMOVED lines=12> */
[----:B--2---:R-:W-:Y:S02]  /*9220*/  FMNMX.FTZ R2, R0, R7, !PT ;  /* 0x0000000700027209 */ /* 0x004fe40007810000 */
[----:B------:R-:W1:Y:S01]  /*9230*/  SHFL.BFLY PT, R7, R5, 0x2, 0x1f ;  /* 0x0c401f0005077f89 */ /* 0x000e6200000e0000 */
[----:B------:R-:W-:-:S02]  /*9240*/  FMNMX.FTZ R0, R211, R6, !PT ;  /* 0x00000006d3007209 */ /* 0x000fc40007810000 */
[----:B------:R-:W-:Y:S01]  /*9250*/  FSETP.NEU.FTZ.AND P3, PT, R138, -INF , PT ;  /* 0xff8000008a00780b */ /* 0x000fe20003f7d000 */
[----:B------:R-:W2:Y:S01]  /*9260*/  SHFL.BFLY PT, R9, R2, 0x1, 0x1f ;  /* 0x0c201f0002097f89 */ /* 0x000ea200000e0000 */
[----:B------:R-:W-:-:S04]  /*9270*/  FMNMX.FTZ R0, R28, R0, !PT ;  /* 0x000000001c007209 */ /* 0x000fc80007810000 */
[----:B------:R-:W-:Y:S01]  /*9280*/  FMNMX.FTZ R4, R11, R0, !PT ;  /* 0x000000000b047209 */ /* 0x000fe20007810000 */
[----:B------:R-:W-:-:S03]  /*9290*/  FMUL.FTZ R0, R138, c[0x0][0x23c] ;  /* 0x00008f008a007a20 */ /* 0x000fc60000410000 */
[----:B------:R-:W-:Y:S02]  /*92a0*/  FMNMX.FTZ R4, R27, R4, !PT ;  /* 0x000000041b047209 */ /* 0x000fe40007810000 */
[----:B------:R-:W-:Y:S02]  /*92b0*/  FSEL R0, R0, RZ, P3 ;  /* 0x000000ff00007208 */ /* 0x000fe40001800000 */
[----:B------:R-:W-:-:S03]  /*92c0*/  FMNMX.FTZ R4, R29, R4, !PT ;  /* 0x000000041d047209 */ /* 0x000fc60007810000 */
[--C-:B------:R-:W-:Y:S01]  /*92d0*/  FFMA.FTZ R6, R32, c[0x0][0x23c], -R0.reuse ;  /* 0x00008f0020067a23 */ /* 0x100fe20000010800 */
[----:B------:R-:W-:Y:S02]  /*92e0*/  MOV R32, R11 ;  /* 0x0000000b00207202 */ /* 0x000fe40000000f00 */
[----:B-1----:R-:W-:Y:S01]  /*92f0*/  FMNMX.FTZ R5, R5, R7, !PT ;  /* 0x0000000705057209 */ /* 0x002fe20007810000 */
[----:B------:R1:W-:Y:S01]  /*9300*/  MUFU.EX2 R19, R6 ;  /* 0x0000000600137308 */ /* 0x0003e20000000800 */
[----:B------:R-:W3:Y:S01]  /*9310*/  SHFL.BFLY PT, R7, R4, 0x2, 0x1f ;  /* 0x0c401f0004077f89 */ /* 0x000ee200000e0000 */
[----:B--2---:R-:W-:Y:S01]  /*9320*/  FMNMX.FTZ R135, R2, R9, !PT ;  /* 0x0000000902877209 */ /* 0x004fe20007810000 */
[--C-:B------:R-:W-:Y:S02]  /*9330*/  FFMA.FTZ R2, R35, c[0x0][0x23c], -R0.reuse ;  /* 0x00008f0023027a23 */ /* 0x100fe40000010800 */
[----:B------:R-:W2:Y:S01]  /*9340*/  SHFL.BFLY PT, R8, R5, 0x1, 0x1f ;  /* 0x0c201f0005087f89 */ /* 0x000ea200000e0000 */
[----:B------:R-:W-:Y:S01]  /*9350*/  IMAD.MOV.U32 R35, RZ, RZ, R57 ;  /* 0x000000ffff237224 */ /* 0x000fe200078e0039 */
[----:B------:R-:W-:Y:S01]  /*9360*/  FSETP.NEU.FTZ.AND P2, PT, R135, -INF , PT ;  /* 0xff8000008700780b */ /* 0x000fe20003f5d000 */
[----:B------:R4:W2:Y:S01]  /*9370*/  MUFU.EX2 R12, R2 ;  /* 0x00000002000c7308 */ /* 0x0008a20000000800 */
[----:B-1----:R-:W-:-:S07]  /*9380*/  FFMA.FTZ R6, R33, c[0x0][0x23c], -R0 ;  /* 0x00008f0021067a23 */ /* 0x002fce0000010800 */
[----:B------:R1:W1:Y:S01]  /*9390*/  MUFU.EX2 R233, R6 ;  /* 0x0000000600e97308 */ /* 0x0002620000000800 */
[----:B----4-:R-:W-:Y:S01]  /*93a0*/  FMUL.FTZ R2, R135, c[0x0][0x23c] ;  /* 0x00008f0087027a20 */ /* 0x010fe20000410000 */
[----:B---3--:R-:W-:-:S04]  /*93b0*/  FMNMX.FTZ R4, R4, R7, !PT ;  /* 0x0000000704047209 */ /* 0x008fc80007810000 */
[----:B------:R-:W-:Y:S02]  /*93c0*/  FSEL R2, R2, RZ, P2 ;  /* 0x000000ff02027208 */ /* 0x000fe40001000000 */
[----:B--2---:R-:W-:-:S03]  /*93d0*/  FMNMX.FTZ R133, R5, R8, !PT ;  /* 0x0000000805857209 */ /* 0x004fc60007810000 */
[----:B------:R-:W-:Y:S01]  /*93e0*/  FFMA.FTZ R5, R37, c[0x0][0x23c], -R2 ;  /* 0x00008f0025057a23 */ /* 0x000fe20000010802 */
[C---:B------:R-:W-:Y:S01]  /*93f0*/  FSETP.NEU.FTZ.AND P1, PT, R133.reuse, -INF , PT ;  /* 0xff8000008500780b */ /* 0x040fe20003f3d000 */
[----:B-1----:R-:W-:Y:S01]  /*9400*/  FFMA.FTZ R6, R36, c[0x0][0x23c], -R0 ;  /* 0x00008f0024067a23 */ /* 0x002fe20000010800 */
[----:B------:R-:W-:Y:S01]  /*9410*/  MOV R36, R12 ;  /* 0x0000000c00247202 */ /* 0x000fe20000000f00 */
[----:B------:R-:W-:Y:S01]  /*9420*/  FMUL.FTZ R20, R133, c[0x0][0x23c] ;  /* 0x00008f0085147a20 */ /* 0x000fe20000410000 */
[----:B------:R1:W-:Y:S01]  /*9430*/  MUFU.EX2 R232, R5 ;  /* 0x0000000500e87308 */ /* 0x0003e20000000800 */
[----:B------:R-:W-:Y:S02]  /*9440*/  F2FP.BF16.PACK_AB R8, R233, R19 ;  /* 0x00000013e908723e */ /* 0x000fe400000010ff */
[----:B------:R-:W-:Y:S02]  /*9450*/  MOV R37, R210 ;  /* 0x000000d200257202 */ /* 0x000fe40000000f00 */
[----:B------:R-:W-:-:S03]  /*9460*/  FSEL R20, R20, RZ, P1 ;  /* 0x000000ff14147208 */ /* 0x000fc60000800000 */
[----:B------:R2:W-:Y:S01]  /*9470*/  MUFU.EX2 R12, R6 ;  /* 0x00000006000c7308 */ /* 0x0005e20000000800 */
[----:B-1----:R-:W-:Y:S01]  /*9480*/  FFMA.FTZ R5, R38, c[0x0][0x23c], -R2 ;  /* 0x00008f0026057a23 */ /* 0x002fe20000010802 */
[----:B------:R-:W-:-:S06]  /*9490*/  MOV R38, R209 ;  /* 0x000000d100267202 */ /* 0x000fcc0000000f00 */
[----:B------:R1:W-:Y:S01]  /*94a0*/  MUFU.EX2 R25, R5 ;  /* 0x0000000500197308 */ /* 0x0003e20000000800 */
[----:B--2---:R-:W-:Y:S01]  /*94b0*/  FFMA.FTZ R6, R34, c[0x0][0x23c], -R2 ;  /* 0x00008f0022067a23 */ /* 0x004fe20000010802 */
[----:B------:R-:W-:-:S06]  /*94c0*/  MOV R34, R10 ;  /* 0x0000000a00227202 */ /* 0x000fcc0000000f00 */
[----:B------:R2:W-:Y:S01]  /*94d0*/  MUFU.EX2 R18, R6 ;  /* 0x0000000600127308 */ /* 0x0005e20000000800 */
[----:B-1----:R-:W-:-:S07]  /*94e0*/  FFMA.FTZ R5, R40, c[0x0][0x23c], -R2 ;  /* 0x00008f0028057a23 */ /* 0x002fce0000010802 */
[----:B------:R1:W3:Y:S01]  /*94f0*/  MUFU.EX2 R13, R5 ;  /* 0x00000005000d7308 */ /* 0x0002e20000000800 */
[----:B--2---:R-:W2:Y:S01]  /*9500*/  SHFL.BFLY PT, R6, R4, 0x1, 0x1f ;  /* 0x0c201f0004067f89 */ /* 0x004ea200000e0000 */
[----:B-1----:R-:W-:Y:S01]  /*9510*/  FFMA.FTZ R5, R39, c[0x0][0x23c], -R20 ;  /* 0x00008f0027057a23 */ /* 0x002fe20000010814 */
[----:B------:R-:W-:-:S05]  /*9520*/  MOV R39, R58 ;  /* 0x0000003a00277202 */ /* 0x000fca0000000f00 */
[----:B------:R1:W-:Y:S01]  /*9530*/  MUFU.EX2 R33, R5 ;  /* 0x0000000500217308 */ /* 0x0003e20000000800 */
[----:B--2---:R-:W-:Y:S01]  /*9540*/  FMNMX.FTZ R132, R4, R6, !PT ;  /* 0x0000000604847209 */ /* 0x004fe20007810000 */
[----:B------:R-:W-:Y:S02]  /*9550*/  FFMA.FTZ R4, R43, c[0x0][0x23c], -R20 ;  /* 0x00008f002b047a23 */ /* 0x000fe40000010814 */
[----:B------:R-:W-:Y:S01]  /*9560*/  IMAD.MOV.U32 R43, RZ, RZ, R59 ;  /* 0x000000ffff2b7224 */ /* 0x000fe200078e003b */
[----:B------:R-:W-:-:S03]  /*9570*/  FSETP.NEU.FTZ.AND P0, PT, R132, -INF , PT ;  /* 0xff8000008400780b */ /* 0x000fc60003f1d000 */
[----:B------:R2:W-:Y:S01]  /*9580*/  MUFU.EX2 R9, R4 ;  /* 0x0000000400097308 */ /* 0x0005e20000000800 */
[----:B------:R-:W-:Y:S01]  /*9590*/  FMUL.FTZ R21, R132, c[0x0][0x23c] ;  /* 0x00008f0084157a20 */ /* 0x000fe20000410000 */
[----:B-1----:R-:W-:-:S04]  /*95a0*/  FSEL R5, R138, RZ, P3 ;  /* 0x000000ff8a057208 */ /* 0x002fc80001800000 */
[----:B------:R-:W-:Y:S01]  /*95b0*/  FSEL R21, R21, RZ, P0 ;  /* 0x000000ff15157208 */ /* 0x000fe20000000000 */
[----:B------:R-:W-:Y:S01]  /*95c0*/  FADD.FTZ R5, R137, -R5 ;  /* 0x8000000589057221 */ /* 0x000fe20000010000 */
[----:B------:R-:W-:-:S03]  /*95d0*/  MOV R137, R211 ;  /* 0x000000d300897202 */ /* 0x000fc60000000f00 */
[----:B------:R-:W-:Y:S02]  /*95e0*/  FMUL.FTZ R17, R5, c[0x0][0x23c] ;  /* 0x00008f0005117a20 */ /* 0x000fe40000410000 */
[----:B--2---:R-:W-:Y:S02]  /*95f0*/  FFMA.FTZ R4, R42, c[0x0][0x23c], -R20 ;  /* 0x00008f002a047a23 */ /* 0x004fe40000010814 */
[----:B---3--:R-:W-:Y:S02]  /*9600*/  IMAD.MOV.U32 R42, RZ, RZ, R13 ;  /* 0x000000ffff2a7224 */ /* 0x008fe400078e000d */
[----:B------:R-:W1:Y:S03]  /*9610*/  MUFU.EX2 R17, R17 ;  /* 0x0000001100117308 */ /* 0x000e660000000800 */
[----:B------:R-:W-:-:S05]  /*9620*/  F2FP.BF16.PACK_AB R11, R42, R25 ;  /* 0x000000192a0b723e */ /* 0x000fca00000010ff */
[----:B------:R2:W-:Y:S01]  /*9630*/  MUFU.EX2 R235, R4 ;  /* 0x0000000400eb7308 */ /* 0x0005e20000000800 */
[-C--:B-1----:R-:W-:Y:S02]  /*9640*/  FMUL.FTZ R148, R148, R17.reuse ;  /* 0x0000001194947220 */ /* 0x082fe40000410000 */
[-C--:B------:R-:W-:Y:S02]  /*9650*/  FMUL.FTZ R149, R149, R17.reuse ;  /* 0x0000001195957220 */ /* 0x080fe40000410000 */
[-C--:B------:R-:W-:Y:S02]  /*9660*/  FMUL.FTZ R156, R156, R17.reuse ;  /* 0x000000119c9c7220 */ /* 0x080fe40000410000 */
[-C--:B------:R-:W-:Y:S02]  /*9670*/  FMUL.FTZ R157, R157, R17.reuse ;  /* 0x000000119d9d7220 */ /* 0x080fe40000410000 */
[----:B--2---:R-:W-:Y:S02]  /*9680*/  FFMA.FTZ R4, R44, c[0x0][0x23c], -R20 ;  /* 0x00008f002c047a23 */ /* 0x004fe40000010814 */
[----:B------:R-:W-:-:S02]  /*9690*/  FMUL.FTZ R160, R160, R17 ;  /* 0x00000011a0a07220 */ /* 0x000fc40000410000 */
[----:B------:R-:W1:Y:S01]  /*96a0*/  MUFU.EX2 R56, R4 ;  /* 0x0000000400387308 */ /* 0x000e620000000800 */
[-C--:B------:R-:W-:Y:S02]  /*96b0*/  FMUL.FTZ R161, R161, R17.reuse ;  /* 0x00000011a1a17220 */ /* 0x080fe40000410000 */
[-C--:B------:R-:W-:Y:S02]  /*96c0*/  FMUL.FTZ R172, R172, R17.reuse ;  /* 0x00000011acac7220 */ /* 0x080fe40000410000 */
[-C--:B------:R-:W-:Y:S02]  /*96d0*/  FMUL.FTZ R173, R173, R17.reuse ;  /* 0x00000011adad7220 */ /* 0x080fe40000410000 */
[-C--:B------:R-:W-:Y:S02]  /*96e0*/  FMUL.FTZ R176, R176, R17.reuse ;  /* 0x00000011b0b07220 */ /* 0x080fe40000410000 */
[-C--:B------:R-:W-:Y:S02]  /*96f0*/  FMUL.FTZ R177, R177, R17.reuse ;  /* 0x00000011b1b17220 */ /* 0x080fe40000410000 */
[----:B------:R-:W-:-:S02]  /*9700*/  FMUL.FTZ R188, R188, R17 ;  /* 0x00000011bcbc7220 */ /* 0x000fc40000410000 */
[-C--:B------:R-:W-:Y:S02]  /*9710*/  FMUL.FTZ R189, R189, R17.reuse ;  /* 0x00000011bdbd7220 */ /* 0x080fe40000410000 */
[----:B------:R-:W-:Y:S01]  /*9720*/  FMUL.FTZ R192, R192, R17 ;  /* 0x00000011c0c07220 */ /* 0x000fe20000410000 */
[----:B-1----:R-:W-:Y:S01]  /*9730*/  F2FP.BF16.PACK_AB R6, R56, R235 ;  /* 0x000000eb3806723e */ /* 0x002fe200000010ff */
[----:B------:R-:W-:Y:S02]  /*9740*/  FFMA.FTZ R4, R41, c[0x0][0x23c], -R21 ;  /* 0x00008f0029047a23 */ /* 0x000fe40000010815 */
[-C--:B------:R-:W-:Y:S02]  /*9750*/  FMUL.FTZ R193, R193, R17.reuse ;  /* 0x00000011c1c17220 */ /* 0x080fe40000410000 */
[----:B------:R1:W-:Y:S01]  /*9760*/  MUFU.EX2 R234, R4 ;  /* 0x0000000400ea7308 */ /* 0x0003e20000000800 */
[-C--:B------:R-:W-:Y:S02]  /*9770*/  FMUL.FTZ R204, R204, R17.reuse ;  /* 0x00000011cccc7220 */ /* 0x080fe40000410000 */
[----:B------:R-:W-:-:S02]  /*9780*/  FMUL.FTZ R205, R205, R17 ;  /* 0x00000011cdcd7220 */ /* 0x000fc40000410000 */
[-C--:B------:R-:W-:Y:S02]  /*9790*/  FMUL.FTZ R68, R68, R17.reuse ;  /* 0x0000001144447220 */ /* 0x080fe40000410000 */
[----:B------:R-:W-:Y:S02]  /*97a0*/  FMUL.FTZ R69, R69, R17 ;  /* 0x0000001145457220 */ /* 0x000fe40000410000 */
[----:B-1----:R-:W-:-:S04]  /*97b0*/  FFMA.FTZ R4, R46, c[0x0][0x23c], -R21 ;  /* 0x00008f002e047a23 */ /* 0x002fc80000010815 */
        /* <DEDUP_REMOVED lines=9> */
[----:B------:R-:W-:Y:S02]  /*9850*/  MOV R134, R12 ;  /* 0x0000000c00867202 */ /* 0x000fe40000000f00 */
[----:B------:R-:W-:Y:S01]  /*9860*/  FSEL R4, R132, RZ, P0 ;  /* 0x000000ff84047208 */ /* 0x000fe20000000000 */
[----:B------:R-:W1:Y:S01]  /*9870*/  LDSM.16.MT88.4 R12, [R228+0xc000] ;  /* 0x00c00000e40c783b */ /* 0x000e620000004200 */
[----:B------:R-:W-:Y:S01]  /*9880*/  FMUL.FTZ R5, R5, c[0x0][0x23c] ;  /* 0x00008f0005057a20 */ /* 0x000fe20000410000 */
[----:B------:R-:W2:Y:S01]  /*9890*/  MUFU.EX2 R16, R16 ;  /* 0x0000001000107308 */ /* 0x000ea20000000800 */
[----:B------:R-:W-:Y:S01]  /*98a0*/  F2FP.BF16.PACK_AB R10, R134, R36 ;  /* 0x00000024860a723e */ /* 0x000fe200000010ff */
[----:B------:R-:W-:-:S04]  /*98b0*/  FADD.FTZ R3, R3, -R4 ;  /* 0x8000000403037221 */ /* 0x000fc80000010000 */
[----:B------:R-:W-:Y:S02]  /*98c0*/  FMUL.FTZ R3, R3, c[0x0][0x23c] ;  /* 0x00008f0003037a20 */ /* 0x000fe40000410000 */
[----:B------:R3:W4:Y:S08]  /*98d0*/  MUFU.EX2 R28, R5 ;  /* 0x00000005001c7308 */ /* 0x0007300000000800 */
[----:B------:R1:W1:Y:S01]  /*98e0*/  MUFU.EX2 R40, R3 ;  /* 0x0000000300287308 */ /* 0x0002620000000800 */
[----:B--2---:R-:W-:-:S02]  /*98f0*/  FMUL.FTZ R150, R150, R16 ;  /* 0x0000001096967220 */ /* 0x004fc40000410000 */
[-C--:B------:R-:W-:Y:S02]  /*9900*/  FMUL.FTZ R151, R151, R16.reuse ;  /* 0x0000001097977220 */ /* 0x080fe40000410000 */
[-C--:B------:R-:W-:Y:S02]  /*9910*/  FMUL.FTZ R158, R158, R16.reuse ;  /* 0x000000109e9e7220 */ /* 0x080fe40000410000 */
[----:B------:R-:W-:Y:S01]  /*9920*/  FMUL.FTZ R159, R159, R16 ;  /* 0x000000109f9f7220 */ /* 0x000fe20000410000 */
[----:B---3--:R-:W-:Y:S01]  /*9930*/  F2FP.BF16.PACK_AB R5, R31, R234 ;  /* 0x000000ea1f05723e */ /* 0x008fe200000010ff */
[-C--:B----4-:R-:W-:Y:S02]  /*9940*/  FMUL.FTZ R144, R144, R28.reuse ;  /* 0x0000001c90907220 */ /* 0x090fe40000410000 */
[-C--:B------:R-:W-:Y:S02]  /*9950*/  FMUL.FTZ R145, R145, R28.reuse ;  /* 0x0000001c91917220 */ /* 0x080fe40000410000 */
[----:B------:R-:W-:-:S02]  /*9960*/  FMUL.FTZ R152, R152, R28 ;  /* 0x0000001c98987220 */ /* 0x000fc40000410000 */
[----:B------:R-:W-:Y:S02]  /*9970*/  FMUL.FTZ R153, R153, R28 ;  /* 0x0000001c99997220 */ /* 0x000fe40000410000 */
[----:B-1----:R-:W-:Y:S02]  /*9980*/  FFMA.FTZ R3, R47, c[0x0][0x23c], -R21 ;  /* 0x00008f002f037a23 */ /* 0x002fe40000010815 */
[-C--:B------:R-:W-:Y:S02]  /*9990*/  FMUL.FTZ R146, R146, R40.reuse ;  /* 0x0000002892927220 */ /* 0x080fe40000410000 */
[----:B------:R1:W2:Y:S01]  /*99a0*/  MUFU.EX2 R41, R3 ;  /* 0x0000000300297308 */ /* 0x0002a20000000800 */
[-C--:B------:R-:W-:Y:S02]  /*99b0*/  FMUL.FTZ R147, R147, R40.reuse ;  /* 0x0000002893937220 */ /* 0x080fe40000410000 */
[-C--:B------:R-:W-:Y:S02]  /*99c0*/  FMUL.FTZ R154, R154, R40.reuse ;  /* 0x000000289a9a7220 */ /* 0x080fe40000410000 */
[----:B------:R-:W-:-:S02]  /*99d0*/  FMUL.FTZ R155, R155, R40 ;  /* 0x000000289b9b7220 */ /* 0x000fc40000410000 */
[-C--:B------:R-:W-:Y:S02]  /*99e0*/  FMUL.FTZ R162, R162, R16.reuse ;  /* 0x00000010a2a27220 */ /* 0x080fe40000410000 */
[----:B------:R-:W-:Y:S02]  /*99f0*/  FMUL.FTZ R163, R163, R16 ;  /* 0x00000010a3a37220 */ /* 0x000fe40000410000 */
[-C--:B------:R-:W-:Y:S02]  /*9a00*/  FMUL.FTZ R164, R164, R28.reuse ;  /* 0x0000001ca4a47220 */ /* 0x080fe40000410000 */
[----:B------:R-:W-:Y:S02]  /*9a10*/  FMUL.FTZ R165, R165, R28 ;  /* 0x0000001ca5a57220 */ /* 0x000fe40000410000 */
[-C--:B------:R-:W-:Y:S01]  /*9a20*/  FMUL.FTZ R166, R166, R40.reuse ;  /* 0x00000028a6a67220 */ /* 0x080fe20000410000 */
        /* <DEDUP_REMOVED lines=11> */
[-C--:B------:R-:W-:Y:S02]  /*9ae0*/  FMUL.FTZ R175, R175, R16.reuse ;  /* 0x00000010afaf7220 */ /* 0x080fe40000410000 */
        /* <DEDUP_REMOVED lines=15> */
[----:B------:R-:W-:Y:S01]  /*9be0*/  FMUL.FTZ R191, R191, R16 ;  /* 0x00000010bfbf7220 */ /* 0x000fe20000410000 */
[----:B------:R-:W-:Y:S01]  /*9bf0*/  MOV R159, R56 ;  /* 0x00000038009f7202 */ /* 0x000fe20000000f00 */
[-C--:B------:R-:W-:Y:S02]  /*9c00*/  FMUL.FTZ R194, R194, R16.reuse ;  /* 0x00000010c2c27220 */ /* 0x080fe40000410000 */
[----:B------:R-:W-:Y:S02]  /*9c10*/  FMUL.FTZ R195, R195, R16 ;  /* 0x00000010c3c37220 */ /* 0x000fe40000410000 */
[-C--:B------:R-:W-:Y:S02]  /*9c20*/  FMUL.FTZ R196, R196, R28.reuse ;  /* 0x0000001cc4c47220 */ /* 0x080fe40000410000 */
[----:B------:R-:W-:-:S02]  /*9c30*/  FMUL.FTZ R197, R197, R28 ;  /* 0x0000001cc5c57220 */ /* 0x000fc40000410000 */
[-C--:B------:R-:W-:Y:S02]  /*9c40*/  FMUL.FTZ R198, R198, R40.reuse ;  /* 0x00000028c6c67220 */ /* 0x080fe40000410000 */
[----:B------:R-:W-:Y:S02]  /*9c50*/  FMUL.FTZ R199, R199, R40 ;  /* 0x00000028c7c77220 */ /* 0x000fe40000410000 */
[-C--:B------:R-:W-:Y:S02]  /*9c60*/  FMUL.FTZ R200, R200, R28.reuse ;  /* 0x0000001cc8c87220 */ /* 0x080fe40000410000 */
[----:B------:R-:W-:Y:S02]  /*9c70*/  FMUL.FTZ R201, R201, R28 ;  /* 0x0000001cc9c97220 */ /* 0x000fe40000410000 */
[-C--:B------:R-:W-:Y:S02]  /*9c80*/  FMUL.FTZ R202, R202, R40.reuse ;  /* 0x00000028caca7220 */ /* 0x080fe40000410000 */
[----:B------:R-:W-:-:S02]  /*9c90*/  FMUL.FTZ R203, R203, R40 ;  /* 0x00000028cbcb7220 */ /* 0x000fc40000410000 */
[-C--:B------:R-:W-:Y:S02]  /*9ca0*/  FMUL.FTZ R206, R206, R16.reuse ;  /* 0x00000010cece7220 */ /* 0x080fe40000410000 */
[-C--:B------:R-:W-:Y:S02]  /*9cb0*/  FMUL.FTZ R207, R207, R16.reuse ;  /* 0x00000010cfcf7220 */ /* 0x080fe40000410000 */
[-C--:B------:R-:W-:Y:S02]  /*9cc0*/  FMUL.FTZ R70, R70, R16.reuse ;  /* 0x0000001046467220 */ /* 0x080fe40000410000 */
[----:B------:R-:W-:Y:S02]  /*9cd0*/  FMUL.FTZ R71, R71, R16 ;  /* 0x0000001047477220 */ /* 0x000fe40000410000 */
[-C--:B------:R-:W-:Y:S02]  /*9ce0*/  FMUL.FTZ R72, R72, R28.reuse ;  /* 0x0000001c48487220 */ /* 0x080fe40000410000 */
[----:B------:R-:W-:-:S02]  /*9cf0*/  FMUL.FTZ R73, R73, R28 ;  /* 0x0000001c49497220 */ /* 0x000fc40000410000 */
[-C--:B------:R-:W-:Y:S01]  /*9d00*/  FMUL.FTZ R74, R74, R40.reuse ;  /* 0x000000284a4a7220 */ /* 0x080fe20000410000 */
[----:B-1----:R-:W-:Y:S01]  /*9d10*/  HMMA.16816.F32.BF16 R208, R8, R12, R160 ;  /* 0x0000000c08d0723c */ /* 0x002fe200000418a0 */
[----:B------:R-:W-:-:S07]  /*9d20*/  FMUL.FTZ R75, R75, R40 ;  /* 0x000000284b4b7220 */ /* 0x000fce0000410000 */
[C---:B------:R-:W-:Y:S08]  /*9d30*/  HMMA.16816.F32.BF16 R64, R4.reuse, R12, R164 ;  /* 0x0000000c0440723c */ /* 0x040ff000000418a4 */
[----:B------:R-:W-:Y:S01]  /*9d40*/  HMMA.16816.F32.BF16 R60, R4, R14, R168 ;  /* 0x0000000e043c723c */ /* 0x000fe200000418a8 */
[-C--:B------:R-:W-:Y:S02]  /*9d50*/  FMUL.FTZ R76, R76, R28.reuse ;  /* 0x0000001c4c4c7220 */ /* 0x080fe40000410000 */
[----:B------:R-:W-:-:S02]  /*9d60*/  FMUL.FTZ R77, R77, R28 ;  /* 0x0000001c4d4d7220 */ /* 0x000fc40000410000 */
[-C--:B------:R-:W-:Y:S02]  /*9d70*/  FMUL.FTZ R78, R78, R40.reuse ;  /* 0x000000284e4e7220 */ /* 0x080fe40000410000 */
[----:B------:R-:W-:Y:S01]  /*9d80*/  FMUL.FTZ R79, R79, R40 ;  /* 0x000000284f4f7220 */ /* 0x000fe20000410000 */
[C---:B------:R-:W-:Y:S01]  /*9d90*/  HMMA.16816.F32.BF16 R56, R8.reuse, R14, R172 ;  /* 0x0000000e0838723c */ /* 0x040fe200000418ac */
[----:B------:R-:W1:Y:S01]  /*9da0*/  LDSM.16.MT88.4 R12, [R231+0xc000] ;  /* 0x00c00000e70c783b */ /* 0x000e620000004200 */
[-C--:B------:R-:W-:Y:S01]  /*9db0*/  FMUL.FTZ R80, R80, R17.reuse ;  /* 0x0000001150507220 */ /* 0x080fe20000410000 */
[----:B------:R-:W-:Y:S01]  /*9dc0*/  MOV R169, R38 ;  /* 0x0000002600a97202 */ /* 0x000fe20000000f00 */
[----:B------:R-:W-:Y:S01]  /*9dd0*/  FMUL.FTZ R81, R81, R17 ;  /* 0x0000001151517220 */ /* 0x000fe20000410000 */
[----:B------:R-:W-:Y:S01]  /*9de0*/  MOV R170, R37 ;  /* 0x0000002500aa7202 */ /* 0x000fe20000000f00 */
[----:B------:R-:W-:Y:S01]  /*9df0*/  FMUL.FTZ R82, R82, R16 ;  /* 0x0000001052527220 */ /* 0x000fe20000410000 */
[----:B------:R-:W-:Y:S01]  /*9e00*/  MOV R172, R42 ;  /* 0x0000002a00ac7202 */ /* 0x000fe20000000f00 */
[----:B------:R-:W-:Y:S01]  /*9e10*/  FMUL.FTZ R83, R83, R16 ;  /* 0x0000001053537220 */ /* 0x000fe20000410000 */
[----:B------:R-:W-:Y:S01]  /*9e20*/  MOV R173, R134 ;  /* 0x0000008600ad7202 */ /* 0x000fe20000000f00 */
[----:B------:R-:W-:Y:S01]  /*9e30*/  IMAD.MOV.U32 R134, RZ, RZ, R35 ;  /* 0x000000ffff867224 */ /* 0x000fe200078e0023 */
[----:B------:R-:W-:Y:S01]  /*9e40*/  MOV R35, R32 ;  /* 0x0000002000237202 */ /* 0x000fe20000000f00 */
[----:B------:R-:W-:Y:S01]  /*9e50*/  IMAD.MOV.U32 R175, RZ, RZ, R159 ;  /* 0x000000ffffaf7224 */ /* 0x000fe200078e009f */
[----:B------:R-:W-:Y:S01]  /*9e60*/  MOV R171, R36 ;  /* 0x0000002400ab7202 */ /* 0x000fe20000000f00 */
[----:B------:R-:W-:Y:S01]  /*9e70*/  IMAD.MOV.U32 R168, RZ, RZ, R39 ;  /* 0x000000ffffa87224 */ /* 0x000fe200078e0027 */
[----:B------:R-:W-:Y:S01]  /*9e80*/  MOV R32, R141 ;  /* 0x0000008d00207202 */ /* 0x000fe20000000f00 */
[----:B------:R-:W-:Y:S01]  /*9e90*/  IMAD.MOV.U32 R174, RZ, RZ, R140 ;  /* 0x000000ffffae7224 */ /* 0x000fe200078e008c */
        /* <DEDUP_REMOVED lines=10> */
[-C--:B-1----:R-:W-:Y:S07]  /*9f40*/  HMMA.16816.F32.BF16 R160, R8, R12.reuse, R68 ;  /* 0x0000000c08a0723c */ /* 0x082fee0000041844 */
[----:B------:R-:W-:Y:S01]  /*9f50*/  MOV R69, R43 ;  /* 0x0000002b00457202 */ /* 0x000fe20000000f00 */
[----:B------:R-:W-:Y:S01]  /*9f60*/  HMMA.16816.F32.BF16 R156, R4, R12, R72 ;  /* 0x0000000c049c723c */ /* 0x000fe20000041848 */
[----:B------:R-:W2:Y:S01]  /*9f70*/  LDL.LU R43, [R1+0x1c] ;  /* 0x00001c00012b7983 */ /* 0x000ea20000300800 */
[----:B------:R-:W-:-:S02]  /*9f80*/  MOV R70, R142 ;  /* 0x0000008e00467202 */ /* 0x000fc40000000f00 */
[----:B------:R-:W-:Y:S01]  /*9f90*/  MOV R71, R143 ;  /* 0x0000008f00477202 */ /* 0x000fe20000000f00 */
[----:B------:R-:W3:Y:S01]  /*9fa0*/  LDL.LU R42, [R1+0x20] ;  /* 0x00002000012a7983 */ /* 0x000ee20000300800 */
[----:B------:R-:W-:Y:S01]  /*9fb0*/  FMUL.FTZ R84, R84, R17 ;  /* 0x0000001154547220 */ /* 0x000fe20000410000 */
[----:B------:R-:W-:Y:S01]  /*9fc0*/  MOV R68, R27 ;  /* 0x0000001b00447202 */ /* 0x000fe20000000f00 */
[-C--:B------:R-:W-:Y:S01]  /*9fd0*/  HMMA.16816.F32.BF16 R140, R4, R14.reuse, R76 ;  /* 0x0000000e048c723c */ /* 0x080fe2000004184c */
[----:B------:R-:W-:Y:S01]  /*9fe0*/  FMUL.FTZ R85, R85, R17 ;  /* 0x0000001155557220 */ /* 0x000fe20000410000 */
[----:B------:R-:W-:Y:S01]  /*9ff0*/  MOV R75, R26 ;  /* 0x0000001a004b7202 */ /* 0x000fe20000000f00 */
[----:B------:R-:W-:Y:S01]  /*a000*/  FMUL.FTZ R86, R86, R16 ;  /* 0x0000001056567220 */ /* 0x000fe20000410000 */
[----:B------:R-:W-:Y:S01]  /*a010*/  MOV R73, R24 ;  /* 0x0000001800497202 */ /* 0x000fe20000000f00 */
[----:B------:R-:W-:Y:S02]  /*a020*/  FMUL.FTZ R87, R87, R16 ;  /* 0x0000001057577220 */ /* 0x000fe40000410000 */
[-C--:B------:R-:W-:Y:S01]  /*a030*/  FMUL.FTZ R88, R88, R28.reuse ;  /* 0x0000001c58587220 */ /* 0x080fe20000410000 */
[----:B------:R-:W-:Y:S01]  /*a040*/  HMMA.16816.F32.BF16 R36, R8, R14, R80 ;  /* 0x0000000e0824723c */ /* 0x000fe20000041850 */
[----:B------:R-:W1:Y:S01]  /*a050*/  LDSM.16.MT88.4 R12, [R229+0xe000] ;  /* 0x00e00000e50c783b */ /* 0x000e620000004200 */
        /* <DEDUP_REMOVED lines=11> */
[----:B------:R-:W-:Y:S02]  /*a110*/  IMAD.MOV.U32 R74, RZ, RZ, R25 ;  /* 0x000000ffff4a7224 */ /* 0x000fe400078e0019 */
[----:B------:R-:W4:Y:S01]  /*a120*/  LDSM.16.MT88.4 R24, [R231+0xe000] ;  /* 0x00e00000e718783b */ /* 0x000f220000004200 */
[-C--:B-1----:R-:W-:Y:S08]  /*a130*/  HMMA.16816.F32.BF16 R164, R8, R12.reuse, R84 ;  /* 0x0000000c08a4723c */ /* 0x082ff00000041854 */
[C---:B------:R-:W-:Y:S08]  /*a140*/  HMMA.16816.F32.BF16 R88, R4.reuse, R12, R88 ;  /* 0x0000000c0458723c */ /* 0x040ff00000041858 */
[-C--:B------:R-:W-:Y:S08]  /*a150*/  HMMA.16816.F32.BF16 R92, R4, R14.reuse, R92 ;  /* 0x0000000e045c723c */ /* 0x080ff0000004185c */
[----:B------:R-:W-:Y:S01]  /*a160*/  HMMA.16816.F32.BF16 R96, R8, R14, R96 ;  /* 0x0000000e0860723c */ /* 0x000fe20000041860 */
[----:B------:R-:W1:Y:S01]  /*a170*/  LDSM.16.MT88.4 R12, [R230+0xe000] ;  /* 0x00e00000e60c783b */ /* 0x000e620000004200 */
[----:B------:R-:W-:-:S02]  /*a180*/  MOV R78, R74 ;  /* 0x0000004a004e7202 */ /* 0x000fc40000000f00 */
[----:B------:R-:W-:Y:S02]  /*a190*/  MOV R74, R69 ;  /* 0x00000045004a7202 */ /* 0x000fe40000000f00 */
[----:B------:R-:W-:Y:S01]  /*a1a0*/  MOV R69, R3 ;  /* 0x0000000300457202 */ /* 0x000fe20000000f00 */
[----:B------:R-:W-:Y:S02]  /*a1b0*/  FFMA.FTZ R3, R250, c[0x0][0x23c], -R0 ;  /* 0x00008f00fa037a23 */ /* 0x000fe40000010800 */
        /* <DEDUP_REMOVED lines=10> */
[-C--:B------:R-:W-:Y:S02]  /*a260*/  FMUL.FTZ R124, R124, R28.reuse ;  /* 0x0000001c7c7c7220 */ /* 0x080fe40000410000 */
[----:B------:R-:W-:Y:S02]  /*a270*/  FMUL.FTZ R125, R125, R28 ;  /* 0x0000001c7d7d7220 */ /* 0x000fe40000410000 */
[-C--:B------:R-:W-:Y:S02]  /*a280*/  FMUL.FTZ R122, R122, R40.reuse ;  /* 0x000000287a7a7220 */ /* 0x080fe40000410000 */
[-C--:B------:R-:W-:Y:S02]  /*a290*/  FMUL.FTZ R123, R123, R40.reuse ;  /* 0x000000287b7b7220 */ /* 0x080fe40000410000 */
[-C--:B------:R-:W-:Y:S02]  /*a2a0*/  FMUL.FTZ R126, R126, R40.reuse ;  /* 0x000000287e7e7220 */ /* 0x080fe40000410000 */
[----:B------:R-:W-:-:S02]  /*a2b0*/  FMUL.FTZ R127, R127, R40 ;  /* 0x000000287f7f7220 */ /* 0x000fc40000410000 */
[----:B------:R-:W-:Y:S02]  /*a2c0*/  IMAD.MOV.U32 R72, RZ, RZ, R173 ;  /* 0x000000ffff487224 */ /* 0x000fe400078e00ad */
[----:B------:R1:W-:Y:S01]  /*a2d0*/  MUFU.EX2 R173, R3 ;  /* 0x0000000300ad7308 */ /* 0x0003e20000000800 */
[----:B----4-:R-:W-:Y:S01]  /*a2e0*/  HMMA.16816.F32.BF16 R104, R4, R24, R104 ;  /* 0x000000180468723c */ /* 0x010fe20000041868 */
[----:B------:R-:W-:Y:S01]  /*a2f0*/  IMAD.MOV.U32 R77, RZ, RZ, R75 ;  /* 0x000000ffff4d7224 */ /* 0x000fe200078e004b */
[----:B------:R-:W-:-:S06]  /*a300*/  MOV R75, R68 ;  /* 0x00000044004b7202 */ /* 0x000fcc0000000f00 */
[----:B------:R-:W-:Y:S01]  /*a310*/  HMMA.16816.F32.BF16 R108, R4, R26, R108 ;  /* 0x0000001a046c723c */ /* 0x000fe2000004186c */
[----:B-1----:R-:W-:-:S07]  /*a320*/  FFMA.FTZ R3, R225, c[0x0][0x23c], -R0 ;  /* 0x00008f00e1037a23 */ /* 0x002fce0000010800 */
[----:B------:R-:W-:Y:S01]  /*a330*/  HMMA.16816.F32.BF16 R120, R4, R12, R120 ;  /* 0x0000000c0478723c */ /* 0x000fe20000041878 */
[----:B------:R-:W-:-:S07]  /*a340*/  MOV R68, R175 ;  /* 0x000000af00447202 */ /* 0x000fce0000000f00 */
[----:B------:R-:W-:Y:S01]  /*a350*/  HMMA.16816.F32.BF16 R124, R4, R14, R124 ;  /* 0x0000000e047c723c */ /* 0x000fe2000004187c */
[----:B------:R1:W4:Y:S01]  /*a360*/  MUFU.EX2 R4, R3 ;  /* 0x0000000300047308 */ /* 0x0003220000000800 */
[----:B------:R-:W-:Y:S02]  /*a370*/  MOV R79, R73 ;  /* 0x00000049004f7202 */ /* 0x000fe40000000f00 */
[----:B------:R-:W-:Y:S01]  /*a380*/  MOV R73, R172 ;  /* 0x000000ac00497202 */ /* 0x000fe20000000f00 */
[----:B-1----:R-:W-:-:S04]  /*a390*/  FFMA.FTZ R3, R221, c[0x0][0x23c], -R0 ;  /* 0x00008f00dd037a23 */ /* 0x002fc80000010800 */
[----:B------:R1:W-:Y:S02]  /*a3a0*/  MUFU.EX2 R175, R3 ;  /* 0x0000000300af7308 */ /* 0x0003e40000000800 */
[----:B-1----:R-:W-:-:S06]  /*a3b0*/  FFMA.FTZ R3, R216, c[0x0][0x23c], -R0 ;  /* 0x00008f00d8037a23 */ /* 0x002fcc0000010800 */
[----:B------:R1:W1:Y:S02]  /*a3c0*/  MUFU.EX2 R5, R3 ;  /* 0x0000000300057308 */ /* 0x0002640000000800 */
[----:B-1----:R-:W-:-:S06]  /*a3d0*/  FFMA.FTZ R3, R249, c[0x0][0x23c], -R2 ;  /* 0x00008f00f9037a23 */ /* 0x002fcc0000010802 */
[----:B------:R1:W-:Y:S02]  /*a3e0*/  MUFU.EX2 R172, R3 ;  /* 0x0000000300ac7308 */ /* 0x0003e40000000800 */
[----:B-1----:R-:W-:-:S06]  /*a3f0*/  FFMA.FTZ R3, R224, c[0x0][0x23c], -R2 ;  /* 0x00008f00e0037a23 */ /* 0x002fcc0000010802 */
[----:B------:R1:W-:Y:S02]  /*a400*/  MUFU.EX2 R224, R3 ;  /* 0x0000000300e07308 */ /* 0x0003e40000000800 */
[----:B-1----:R-:W-:-:S06]  /*a410*/  FFMA.FTZ R3, R220, c[0x0][0x23c], -R2 ;  /* 0x00008f00dc037a23 */ /* 0x002fcc0000010802 */
[----:B------:R1:W-:Y:S01]  /*a420*/  MUFU.EX2 R6, R3 ;  /* 0x0000000300067308 */ /* 0x0003e20000000800 */
[----:B----4-:R-:W-:Y:S02]  /*a430*/  IMAD.MOV.U32 R216, RZ, RZ, R4 ;  /* 0x000000ffffd87224 */ /* 0x010fe400078e0004 */
[----:B-1----:R-:W-:-:S05]  /*a440*/  FFMA.FTZ R3, R215, c[0x0][0x23c], -R2 ;  /* 0x00008f00d7037a23 */ /* 0x002fca0000010802 */
[----:B------:R1:W-:Y:S02]  /*a450*/  MUFU.EX2 R220, R3 ;  /* 0x0000000300dc7308 */ /* 0x0003e40000000800 */
[----:B-1----:R-:W-:-:S06]  /*a460*/  FFMA.FTZ R3, R251, c[0x0][0x23c], -R20 ;  /* 0x00008f00fb037a23 */ /* 0x002fcc0000010814 */
[----:B------:R1:W-:Y:S01]  /*a470*/  MUFU.EX2 R7, R3 ;  /* 0x0000000300077308 */ /* 0x0003e20000000800 */
[----:B------:R-:W-:Y:S01]  /*a480*/  MOV R251, R5 ;  /* 0x0000000500fb7202 */ /* 0x000fe20000000f00 */
[-C--:B------:R-:W-:Y:S02]  /*a490*/  FMUL.FTZ R100, R100, R17.reuse ;  /* 0x0000001164647220 */ /* 0x080fe40000410000 */
[----:B------:R-:W-:Y:S02]  /*a4a0*/  FMUL.FTZ R101, R101, R17 ;  /* 0x0000001165657220 */ /* 0x000fe40000410000 */
[----:B-1----:R-:W-:-:S04]  /*a4b0*/  FFMA.FTZ R3, R227, c[0x0][0x23c], -R20 ;  /* 0x00008f00e3037a23 */ /* 0x002fc80000010814 */
[----:B------:R1:W-:Y:S01]  /*a4c0*/  MUFU.EX2 R4, R3 ;  /* 0x0000000300047308 */ /* 0x0003e20000000800 */
[-C--:B------:R-:W-:Y:S02]  /*a4d0*/  FMUL.FTZ R102, R102, R16.reuse ;  /* 0x0000001066667220 */ /* 0x080fe40000410000 */
[-C--:B------:R-:W-:Y:S02]  /*a4e0*/  FMUL.FTZ R103, R103, R16.reuse ;  /* 0x0000001067677220 */ /* 0x080fe40000410000 */
[-C--:B------:R-:W-:Y:S02]  /*a4f0*/  FMUL.FTZ R112, R112, R17.reuse ;  /* 0x0000001170707220 */ /* 0x080fe40000410000 */
[----:B------:R-:W-:Y:S02]  /*a500*/  FMUL.FTZ R113, R113, R17 ;  /* 0x0000001171717220 */ /* 0x000fe40000410000 */
[----:B------:R-:W-:Y:S02]  /*a510*/  FMUL.FTZ R114, R114, R16 ;  /* 0x0000001072727220 */ /* 0x000fe40000410000 */
[----:B-1----:R-:W-:-:S02]  /*a520*/  FFMA.FTZ R3, R222, c[0x0][0x23c], -R20 ;  /* 0x00008f00de037a23 */ /* 0x002fc40000010814 */
[-C--:B------:R-:W-:Y:S02]  /*a530*/  FMUL.FTZ R115, R115, R16.reuse ;  /* 0x0000001073737220 */ /* 0x080fe40000410000 */
[----:B------:R1:W-:Y:S01]  /*a540*/  MUFU.EX2 R5, R3 ;  /* 0x0000000300057308 */ /* 0x0003e20000000800 */
[-C--:B------:R-:W-:Y:S02]  /*a550*/  FMUL.FTZ R116, R116, R17.reuse ;  /* 0x0000001174747220 */ /* 0x080fe40000410000 */
[-C--:B------:R-:W-:Y:S02]  /*a560*/  FMUL.FTZ R117, R117, R17.reuse ;  /* 0x0000001175757220 */ /* 0x080fe40000410000 */
[-C--:B------:R-:W-:Y:S02]  /*a570*/  FMUL.FTZ R118, R118, R16.reuse ;  /* 0x0000001076767220 */ /* 0x080fe40000410000 */
[----:B------:R-:W-:Y:S02]  /*a580*/  FMUL.FTZ R119, R119, R16 ;  /* 0x0000001077777220 */ /* 0x000fe40000410000 */
[----:B------:R-:W-:-:S02]  /*a590*/  FMUL.FTZ R128, R128, R17 ;  /* 0x0000001180807220 */ /* 0x000fc40000410000 */
[----:B------:R-:W-:Y:S02]  /*a5a0*/  FMUL.FTZ R129, R129, R17 ;  /* 0x0000001181817220 */ /* 0x000fe40000410000 */
[-C--:B------:R-:W-:Y:S02]  /*a5b0*/  FMUL.FTZ R130, R130, R16.reuse ;  /* 0x0000001082827220 */ /* 0x080fe40000410000 */
[----:B------:R-:W-:Y:S02]  /*a5c0*/  FMUL.FTZ R131, R131, R16 ;  /* 0x0000001083837220 */ /* 0x000fe40000410000 */
[----:B-1----:R-:W-:-:S04]  /*a5d0*/  FFMA.FTZ R3, R217, c[0x0][0x23c], -R20 ;  /* 0x00008f00d9037a23 */ /* 0x002fc80000010814 */
[----:B------:R1:W-:Y:S01]  /*a5e0*/  MUFU.EX2 R215, R3 ;  /* 0x0000000300d77308 */ /* 0x0003e20000000800 */
[----:B------:R-:W-:Y:S01]  /*a5f0*/  HMMA.16816.F32.BF16 R84, R8, R24, R100 ;  /* 0x000000180854723c */ /* 0x000fe20000041864 */
[----:B------:R-:W-:Y:S02]  /*a600*/  MOV R82, R77 ;  /* 0x0000004d00527202 */ /* 0x000fe40000000f00 */
[----:B------:R-:W-:-:S05]  /*a610*/  MOV R77, R79 ;  /* 0x0000004f004d7202 */ /* 0x000fca0000000f00 */
[----:B------:R-:W-:Y:S01]  /*a620*/  HMMA.16816.F32.BF16 R112, R8, R26, R112 ;  /* 0x0000001a0870723c */ /* 0x000fe20000041870 */
[----:B-1----:R-:W-:-:S07]  /*a630*/  FFMA.FTZ R3, R252, c[0x0][0x23c], -R21 ;  /* 0x00008f00fc037a23 */ /* 0x002fce0000010815 */
[----:B------:R-:W-:Y:S01]  /*a640*/  HMMA.16816.F32.BF16 R116, R8, R12, R116 ;  /* 0x0000000c0874723c */ /* 0x000fe20000041874 */
[----:B------:R-:W-:-:S07]  /*a650*/  MOV R79, R174 ;  /* 0x000000ae004f7202 */ /* 0x000fce0000000f00 */
[----:B------:R-:W-:Y:S01]  /*a660*/  HMMA.16816.F32.BF16 R128, R8, R14, R128 ;  /* 0x0000000e0880723c */ /* 0x000fe20000041880 */
[----:B------:R1:W-:Y:S01]  /*a670*/  MUFU.EX2 R8, R3 ;  /* 0x0000000300087308 */ /* 0x0003e20000000800 */
[----:B------:R-:W4:Y:S01]  /*a680*/  LDSM.16.MT88.4 R12, [R228+0xc800] ;  /* 0x00c80000e40c783b */ /* 0x000f220000004200 */
[----:B------:R-:W-:Y:S01]  /*a690*/  MOV R100, R82 ;  /* 0x0000005200647202 */ /* 0x000fe20000000f00 */
[----:B------:R-:W-:Y:S01]  /*a6a0*/  IMAD.MOV.U32 R83, RZ, RZ, R71 ;  /* 0x000000ffff537224 */ /* 0x000fe200078e0047 */
[----:B------:R-:W-:Y:S01]  /*a6b0*/  MOV R81, R73 ;  /* 0x0000004900517202 */ /* 0x000fe20000000f00 */
[----:B------:R-:W-:Y:S02]  /*a6c0*/  IMAD.MOV.U32 R82, RZ, RZ, R72 ;  /* 0x000000ffff527224 */ /* 0x000fe400078e0048 */
[----:B-1----:R-:W-:-:S04]  /*a6d0*/  FFMA.FTZ R3, R248, c[0x0][0x23c], -R21 ;  /* 0x00008f00f8037a23 */ /* 0x002fc80000010815 */
[----:B------:R1:W-:Y:S01]  /*a6e0*/  MUFU.EX2 R174, R3 ;  /* 0x0000000300ae7308 */ /* 0x0003e20000000800 */
[----:B------:R-:W-:Y:S01]  /*a6f0*/  MOV R76, R70 ;  /* 0x00000046004c7202 */ /* 0x000fe20000000f00 */
[----:B------:R-:W-:Y:S01]  /*a700*/  IMAD.MOV.U32 R102, RZ, RZ, R169 ;  /* 0x000000ffff667224 */ /* 0x000fe200078e00a9 */
[----:B------:R-:W-:Y:S01]  /*a710*/  MOV R80, R74 ;  /* 0x0000004a00507202 */ /* 0x000fe20000000f00 */
[----:B------:R-:W-:Y:S01]  /*a720*/  IMAD.MOV.U32 R74, RZ, RZ, R30 ;  /* 0x000000ffff4a7224 */ /* 0x000fe200078e001e */
[----:B------:R-:W-:Y:S01]  /*a730*/  MOV R73, R41 ;  /* 0x0000002900497202 */ /* 0x000fe20000000f00 */
[--C-:B------:R-:W-:Y:S01]  /*a740*/  FFMA.FTZ R30, R139, c[0x0][0x23c], -R0.reuse ;  /* 0x00008f008b1e7a23 */ /* 0x100fe20000010800 */
[----:B------:R-:W-:Y:S01]  /*a750*/  MOV R71, R32 ;  /* 0x0000002000477202 */ /* 0x000fe20000000f00 */
[--C-:B------:R-:W-:Y:S01]  /*a760*/  FFMA.FTZ R32, R218, c[0x0][0x23c], -R0.reuse ;  /* 0x00008f00da207a23 */ /* 0x100fe20000010800 */
[----:B------:R-:W-:Y:S01]  /*a770*/  MOV R70, R31 ;  /* 0x0000001f00467202 */ /* 0x000fe20000000f00 */
[----:B-1----:R-:W-:Y:S01]  /*a780*/  FFMA.FTZ R3, R226, c[0x0][0x23c], -R21 ;  /* 0x00008f00e2037a23 */ /* 0x002fe20000010815 */
[----:B------:R-:W-:Y:S01]  /*a790*/  MOV R103, R168 ;  /* 0x000000a800677202 */ /* 0x000fe20000000f00 */
[--C-:B------:R-:W-:Y:S01]  /*a7a0*/  FFMA.FTZ R31, R213, c[0x0][0x23c], -R0.reuse ;  /* 0x00008f00d51f7a23 */ /* 0x100fe20000010800 */
[----:B------:R-:W-:Y:S01]  /*a7b0*/  MOV R101, R170 ;  /* 0x000000aa00657202 */ /* 0x000fe20000000f00 */
[--C-:B------:R-:W-:Y:S01]  /*a7c0*/  FFMA.FTZ R170, R51, c[0x0][0x23c], -R0.reuse ;  /* 0x00008f0033aa7a23 */ /* 0x100fe20000010800 */
[----:B------:R-:W-:Y:S01]  /*a7d0*/  MOV R72, R171 ;  /* 0x000000ab00487202 */ /* 0x000fe20000000f00 */
[----:B------:R-:W1:Y:S01]  /*a7e0*/  MUFU.EX2 R3, R3 ;  /* 0x0000000300037308 */ /* 0x000e620000000800 */
[----:B------:R-:W-:Y:S01]  /*a7f0*/  MOV R41, R29 ;  /* 0x0000001d00297202 */ /* 0x000fe20000000f00 */
[----:B------:R-:W-:-:S02]  /*a800*/  FFMA.FTZ R29, R54, c[0x0][0x23c], -R0 ;  /* 0x00008f00361d7a23 */ /* 0x000fc40000010800 */
[--C-:B------:R-:W-:Y:S02]  /*a810*/  FFMA.FTZ R171, R53, c[0x0][0x23c], -R0.reuse ;  /* 0x00008f0035ab7a23 */ /* 0x100fe40000010800 */
[--C-:B------:R-:W-:Y:S02]  /*a820*/  FFMA.FTZ R169, R23, c[0x0][0x23c], -R0.reuse ;  /* 0x00008f0017a97a23 */ /* 0x100fe40000010800 */
[----:B------:R-:W-:Y:S02]  /*a830*/  FFMA.FTZ R168, R22, c[0x0][0x23c], -R0 ;  /* 0x00008f0016a87a23 */ /* 0x000fe40000010800 */
[----:B------:R-:W-:-:S04]  /*a840*/  FFMA.FTZ R0, R223, c[0x0][0x23c], -R21 ;  /* 0x00008f00df007a23 */ /* 0x000fc80000010815 */
[----:B------:R-:W2:Y:S01]  /*a850*/  MUFU.EX2 R221, R0 ;  /* 0x0000000000dd7308 */ /* 0x000ea20000000800 */
[--C-:B------:R-:W-:Y:S01]  /*a860*/  FFMA.FTZ R23, R219, c[0x0][0x23c], -R2.reuse ;  /* 0x00008f00db177a23 */ /* 0x100fe20000010802 */
[----:B-1----:R-:W-:Y:S01]  /*a870*/  MOV R219, R3 ;  /* 0x0000000300db7202 */ /* 0x002fe20000000f00 */
[----:B------:R-:W-:Y:S01]  /*a880*/  FFMA.FTZ R3, R212, c[0x0][0x23c], -R2 ;  /* 0x00008f00d4037a23 */ /* 0x000fe20000010802 */
[----:B------:R-:W-:Y:S01]  /*a890*/  MOV R213, R7 ;  /* 0x0000000700d57202 */ /* 0x000fe20000000f00 */
[----:B------:R-:W-:Y:S01]  /*a8a0*/  IMAD.MOV.U32 R218, RZ, RZ, R8 ;  /* 0x000000ffffda7224 */ /* 0x000fe200078e0008 */
[----:B------:R-:W-:Y:S01]  /*a8b0*/  MOV R226, R6 ;  /* 0x0000000600e27202 */ /* 0x000fe20000000f00 */
[----:B------:R-:W-:Y:S01]  /*a8c0*/  FFMA.FTZ R22, R214, c[0x0][0x23c], -R2 ;  /* 0x00008f00d6167a23 */ /* 0x000fe20000010802 */
[----:B------:R-:W-:Y:S01]  /*a8d0*/  MOV R214, R5 ;  /* 0x0000000500d67202 */ /* 0x000fe20000000f00 */
[----:B------:R-:W-:Y:S01]  /*a8e0*/  IMAD.MOV.U32 R212, RZ, RZ, R4 ;  /* 0x000000ffffd47224 */ /* 0x000fe200078e0004 */
[----:B------:R-:W-:-:S02]  /*a8f0*/  F2FP.BF16.PACK_AB R8, R216, R173 ;  /* 0x000000add808723e */ /* 0x000fc400000010ff */
[----:B------:R-:W-:Y:S02]  /*a900*/  F2FP.BF16.PACK_AB R9, R224, R172 ;  /* 0x000000ace009723e */ /* 0x000fe400000010ff */
[----:B------:R-:W-:Y:S02]  /*a910*/  F2FP.BF16.PACK_AB R10, R251, R175 ;  /* 0x000000affb0a723e */ /* 0x000fe400000010ff */
[----:B------:R-:W-:Y:S02]  /*a920*/  F2FP.BF16.PACK_AB R11, R220, R226 ;  /* 0x000000e2dc0b723e */ /* 0x000fe400000010ff */
[----:B------:R-:W-:Y:S02]  /*a930*/  F2FP.BF16.PACK_AB R4, R212, R213 ;  /* 0x000000d5d404723e */ /* 0x000fe400000010ff */
[----:B------:R-:W-:Y:S02]  /*a940*/  F2FP.BF16.PACK_AB R5, R174, R218 ;  /* 0x000000daae05723e */ /* 0x000fe400000010ff */
[----:B------:R-:W-:-:S02]  /*a950*/  F2FP.BF16.PACK_AB R6, R215, R214 ;  /* 0x000000d6d706723e */ /* 0x000fc400000010ff */
[----:B--2---:R-:W-:Y:S01]  /*a960*/  F2FP.BF16.PACK_AB R7, R221, R219 ;  /* 0x000000dbdd07723e */ /* 0x004fe200000010ff */
[----:B------:R-:W-:Y:S01]  /*a970*/  FFMA.FTZ R43, R43, R17, R19 ;  /* 0x000000112b2b7223 */ /* 0x000fe20000010013 */
[-C--:B----4-:R-:W-:Y:S01]  /*a980*/  HMMA.16816.F32.BF16 R148, R8, R12.reuse, R148 ;  /* 0x0000000c0894723c */ /* 0x090fe20000041894 */
[----:B---3--:R-:W-:Y:S02]  /*a990*/  FFMA.FTZ R42, R42, R16, R18 ;  /* 0x000000102a2a7223 */ /* 0x008fe40000010012 */
[----:B------:R-:W1:Y:S05]  /*a9a0*/  LDSM.16.MT88.4 R16, [R229+0xc800] ;  /* 0x00c80000e510783b */ /* 0x000e6a0000004200 */
[C---:B------:R-:W-:Y:S08]  /*a9b0*/  HMMA.16816.F32.BF16 R144, R4.reuse, R12, R144 ;  /* 0x0000000c0490723c */ /* 0x040ff00000041890 */
[-C--:B------:R-:W-:Y:S08]  /*a9c0*/  HMMA.16816.F32.BF16 R152, R4, R14.reuse, R152 ;  /* 0x0000000e0498723c */ /* 0x080ff00000041898 */
[----:B------:R-:W-:Y:S01]  /*a9d0*/  HMMA.16816.F32.BF16 R44, R8, R14, R44 ;  /* 0x0000000e082c723c */ /* 0x000fe2000004182c */
[----:B------:R-:W2:Y:S01]  /*a9e0*/  LDSM.16.MT88.4 R12, [R231+0xc800] ;  /* 0x00c80000e70c783b */ /* 0x000ea20000004200 */
        /* <DEDUP_REMOVED lines=9> */
[--C-:B------:R-:W-:Y:S01]  /*aa80*/  FFMA.FTZ R134, R48, c[0x0][0x23c], -R2.reuse ;  /* 0x00008f0030867a23 */ /* 0x100fe20000010802 */
[----:B------:R-:W-:Y:S01]  /*aa90*/  MOV R25, R136 ;  /* 0x0000008800197202 */ /* 0x000fe20000000f00 */
[--C-:B------:R-:W-:Y:S01]  /*aaa0*/  FFMA.FTZ R0, R55, c[0x0][0x23c], -R2.reuse ;  /* 0x00008f0037007a23 */ /* 0x100fe20000010802 */
[----:B------:R-:W-:Y:S01]  /*aab0*/  MOV R217, R69 ;  /* 0x0000004500d97202 */ /* 0x000fe20000000f00 */
[----:B------:R-:W-:-:S02]  /*aac0*/  FFMA.FTZ R136, R52, c[0x0][0x23c], -R2 ;  /* 0x00008f0034887a23 */ /* 0x000fc40000010802 */
[----:B------:R-:W-:Y:S01]  /*aad0*/  IMAD.MOV.U32 R248, RZ, RZ, R70 ;  /* 0x000000fffff87224 */ /* 0x000fe200078e0046 */
[----:B-1----:R-:W-:Y:S07]  /*aae0*/  HMMA.16816.F32.BF16 R72, R8, R16, R208 ;  /* 0x000000100848723c */ /* 0x002fee00000418d0 */
[----:B------:R-:W-:Y:S02]  /*aaf0*/  MOV R210, R215 ;  /* 0x000000d700d27202 */ /* 0x000fe40000000f00 */
[----:B------:R-:W-:Y:S01]  /*ab00*/  MOV R215, R68 ;  /* 0x0000004400d77202 */ /* 0x000fe20000000f00 */
[-C--:B--2---:R-:W-:Y:S07]  /*ab10*/  HMMA.16816.F32.BF16 R48, R4, R12.reuse, R180 ;  /* 0x0000000c0430723c */ /* 0x084fee00000418b4 */
[----:B------:R-:W-:Y:S01]  /*ab20*/  MOV R180, R71 ;  /* 0x0000004700b47202 */ /* 0x000fe20000000f00 */
[----:B------:R-:W-:Y:S08]  /*ab30*/  HMMA.16816.F32.BF16 R52, R8, R12, R176 ;  /* 0x0000000c0834723c */ /* 0x000ff000000418b0 */
[-C--:B------:R-:W-:Y:S08]  /*ab40*/  HMMA.16816.F32.BF16 R184, R4, R14.reuse, R184 ;  /* 0x0000000e04b8723c */ /* 0x080ff000000418b8 */
[----:B------:R-:W-:Y:S01]  /*ab50*/  HMMA.16816.F32.BF16 R68, R8, R14, R188 ;  /* 0x0000000e0844723c */ /* 0x000fe200000418bc */
[----:B------:R-:W1:Y:S01]  /*ab60*/  LDSM.16.MT88.4 R12, [R228+0xe800] ;  /* 0x00e80000e40c783b */ /* 0x000e620000004200 */
[----:B------:R-:W-:-:S02]  /*ab70*/  MOV R223, R250 ;  /* 0x000000fa00df7202 */ /* 0x000fc40000000f00 */
[----:B------:R-:W-:-:S03]  /*ab80*/  MOV R181, R80 ;  /* 0x0000005000b57202 */ /* 0x000fc60000000f00 */
[----:B------:R-:W-:Y:S01]  /*ab90*/  IMAD.MOV.U32 R189, RZ, RZ, R77 ;  /* 0x000000ffffbd7224 */ /* 0x000fe200078e004d */
[----:B------:R-:W-:Y:S02]  /*aba0*/  MOV R191, R83 ;  /* 0x0000005300bf7202 */ /* 0x000fe40000000f00 */
[----:B------:R-:W-:Y:S02]  /*abb0*/  MOV R190, R76 ;  /* 0x0000004c00be7202 */ /* 0x000fe40000000f00 */
[----:B------:R-:W-:Y:S02]  /*abc0*/  MOV R250, R78 ;  /* 0x0000004e00fa7202 */ /* 0x000fe40000000f00 */
[----:B------:R-:W-:Y:S02]  /*abd0*/  MOV R188, R79 ;  /* 0x0000004f00bc7202 */ /* 0x000fe40000000f00 */
[----:B------:R-:W-:Y:S02]  /*abe0*/  MOV R183, R102 ;  /* 0x0000006600b77202 */ /* 0x000fe40000000f00 */
[----:B------:R-:W-:-:S02]  /*abf0*/  MOV R177, R24 ;  /* 0x0000001800b17202 */ /* 0x000fc40000000f00 */
[----:B------:R-:W-:Y:S02]  /*ac00*/  MOV R179, R225 ;  /* 0x000000e100b37202 */ /* 0x000fe40000000f00 */
[----:B------:R-:W-:Y:S02]  /*ac10*/  MOV R209, R224 ;  /* 0x000000e000d17202 */ /* 0x000fe40000000f00 */
[----:B------:R-:W-:Y:S02]  /*ac20*/  MOV R211, R220 ;  /* 0x000000dc00d37202 */ /* 0x000fe40000000f00 */
[----:B------:R2:W-:Y:S01]  /*ac30*/  MUFU.EX2 R220, R0 ;  /* 0x0000000000dc7308 */ /* 0x0005e20000000800 */
[----:B------:R-:W-:Y:S01]  /*ac40*/  MOV R182, R103 ;  /* 0x0000006700b67202 */ /* 0x000fe20000000f00 */
[----:B------:R-:W-:Y:S01]  /*ac50*/  IMAD.MOV.U32 R178, RZ, RZ, R27 ;  /* 0x000000ffffb27224 */ /* 0x000fe200078e001b */
[----:B------:R-:W-:Y:S01]  /*ac60*/  MOV R176, R100 ;  /* 0x0000006400b07202 */ /* 0x000fe20000000f00 */
[----:B-1----:R-:W-:Y:S01]  /*ac70*/  HMMA.16816.F32.BF16 R76, R4, R12, R156 ;  /* 0x0000000c044c723c */ /* 0x002fe2000004189c */
[----:B--2---:R-:W-:-:S06]  /*ac80*/  FFMA.FTZ R0, R188, c[0x0][0x23c], -R20 ;  /* 0x00008f00bc007a23 */ /* 0x004fcc0000010814 */
[----:B------:R-:W-:Y:S02]  /*ac90*/  MOV R159, R189 ;  /* 0x000000bd009f7202 */ /* 0x000fe40000000f00 */
[----:B------:R-:W-:Y:S02]  /*aca0*/  MOV R189, R191 ;  /* 0x000000bf00bd7202 */ /* 0x000fe40000000f00 */
[----:B------:R-:W-:Y:S02]  /*acb0*/  MOV R191, R181 ;  /* 0x000000b500bf7202 */ /* 0x000fe40000000f00 */
[----:B------:R-:W-:Y:S02]  /*acc0*/  MOV R181, R183 ;  /* 0x000000b700b57202 */ /* 0x000fe40000000f00 */
[----:B------:R-:W-:Y:S01]  /*acd0*/  MOV R183, R177 ;  /* 0x000000b100b77202 */ /* 0x000fe20000000f00 */
[----:B------:R-:W-:Y:S01]  /*ace0*/  IMAD.MOV.U32 R188, RZ, RZ, R190 ;  /* 0x000000ffffbc7224 */ /* 0x000fe200078e00be */
[----:B------:R-:W-:-:S02]  /*acf0*/  MOV R177, R179 ;  /* 0x000000b300b17202 */ /* 0x000fc40000000f00 */
[----:B------:R-:W-:Y:S02]  /*ad00*/  MOV R179, R209 ;  /* 0x000000d100b37202 */ /* 0x000fe40000000f00 */
[----:B------:R-:W-:Y:S02]  /*ad10*/  MOV R209, R211 ;  /* 0x000000d300d17202 */ /* 0x000fe40000000f00 */
[----:B------:R-:W-:Y:S02]  /*ad20*/  MOV R211, R249 ;  /* 0x000000f900d37202 */ /* 0x000fe40000000f00 */
[----:B------:R-:W-:Y:S01]  /*ad30*/  MOV R190, R180 ;  /* 0x000000b400be7202 */ /* 0x000fe20000000f00 */
[----:B------:R1:W-:Y:S01]  /*ad40*/  MUFU.EX2 R249, R0 ;  /* 0x0000000000f97308 */ /* 0x0003e20000000800 */
[----:B------:R-:W-:Y:S01]  /*ad50*/  IMAD.MOV.U32 R180, RZ, RZ, R182 ;  /* 0x000000ffffb47224 */ /* 0x000fe200078e00b6 */
[----:B------:R-:W-:Y:S01]  /*ad60*/  MOV R182, R176 ;  /* 0x000000b000b67202 */ /* 0x000fe20000000f00 */
[----:B------:R-:W-:-:S02]  /*ad70*/  IMAD.MOV.U32 R208, RZ, RZ, R216 ;  /* 0x000000ffffd07224 */ /* 0x000fc400078e00d8 */
[----:B------:R-:W-:-:S03]  /*ad80*/  IMAD.MOV.U32 R176, RZ, RZ, R178 ;  /* 0x000000ffffb07224 */ /* 0x000fc600078e00b2 */
[----:B------:R-:W-:Y:S01]  /*ad90*/  MOV R178, R208 ;  /* 0x000000d000b27202 */ /* 0x000fe20000000f00 */
[----:B-1----:R-:W-:Y:S01]  /*ada0*/  FFMA.FTZ R0, R159, c[0x0][0x23c], -R20 ;  /* 0x00008f009f007a23 */ /* 0x002fe20000010814 */
[----:B------:R-:W-:Y:S02]  /*adb0*/  MOV R159, R188 ;  /* 0x000000bc009f7202 */ /* 0x000fe40000000f00 */
[----:B------:R-:W-:Y:S02]  /*adc0*/  MOV R188, R189 ;  /* 0x000000bd00bc7202 */ /* 0x000fe40000000f00 */
[----:B------:R-:W-:Y:S01]  /*add0*/  MOV R189, R190 ;  /* 0x000000be00bd7202 */ /* 0x000fe20000000f00 */
[----:B------:R-:W-:Y:S01]  /*ade0*/  IMAD.MOV.U32 R190, RZ, RZ, R191 ;  /* 0x000000ffffbe7224 */ /* 0x000fe200078e00bf */
[----:B------:R-:W-:Y:S02]  /*adf0*/  MOV R191, R180 ;  /* 0x000000b400bf7202 */ /* 0x000fe40000000f00 */
[----:B------:R-:W-:Y:S01]  /*ae00*/  MOV R180, R181 ;  /* 0x000000b500b47202 */ /* 0x000fe20000000f00 */
[----:B------:R-:W-:Y:S01]  /*ae10*/  IMAD.MOV.U32 R208, RZ, RZ, R210 ;  /* 0x000000ffffd07224 */ /* 0x000fe200078e00d2 */
[----:B------:R-:W-:Y:S01]  /*ae20*/  MOV R181, R182 ;  /* 0x000000b600b57202 */ /* 0x000fe20000000f00 */
[----:B------:R-:W-:Y:S01]  /*ae30*/  IMAD.MOV.U32 R182, RZ, RZ, R183 ;  /* 0x000000ffffb67224 */ /* 0x000fe200078e00b7 */
[----:B------:R-:W-:-:S02]  /*ae40*/  MOV R183, R176 ;  /* 0x000000b000b77202 */ /* 0x000fc40000000f00 */
[----:B------:R-:W-:Y:S02]  /*ae50*/  MOV R176, R177 ;  /* 0x000000b100b07202 */ /* 0x000fe40000000f00 */
[----:B------:R-:W-:Y:S01]  /*ae60*/  MOV R210, R251 ;  /* 0x000000fb00d27202 */ /* 0x000fe20000000f00 */
[----:B------:R-:W-:Y:S01]  /*ae70*/  IMAD.MOV.U32 R251, RZ, RZ, R235 ;  /* 0x000000fffffb7224 */ /* 0x000fe200078e00eb */
[----:B------:R-:W-:Y:S01]  /*ae80*/  MOV R177, R178 ;  /* 0x000000b200b17202 */ /* 0x000fe20000000f00 */
[----:B------:R-:W-:Y:S01]  /*ae90*/  IMAD.MOV.U32 R178, RZ, RZ, R179 ;  /* 0x000000ffffb27224 */ /* 0x000fe200078e00b3 */
[----:B------:R-:W-:Y:S01]  /*aea0*/  MOV R179, R208 ;  /* 0x000000d000b37202 */ /* 0x000fe20000000f00 */
[----:B------:R1:W5:Y:S01]  /*aeb0*/  LDL.LU R235, [R1+0x68] ;  /* 0x0000680001eb7983 */ /* 0x0003620000300800 */
[----:B------:R-:W-:Y:S02]  /*aec0*/  MOV R208, R209 ;  /* 0x000000d100d07202 */ /* 0x000fe40000000f00 */
[----:B------:R-:W-:Y:S01]  /*aed0*/  MOV R209, R210 ;  /* 0x000000d200d17202 */ /* 0x000fe20000000f00 */
[----:B------:R-:W-:Y:S01]  /*aee0*/  IMAD.MOV.U32 R210, RZ, RZ, R211 ;  /* 0x000000ffffd27224 */ /* 0x000fe200078e00d3 */
[----:B------:R-:W-:-:S02]  /*aef0*/  MOV R211, R251 ;  /* 0x000000fb00d37202 */ /* 0x000fc40000000f00 */
[----:B------:R-:W-:Y:S02]  /*af00*/  MOV R251, R250 ;  /* 0x000000fa00fb7202 */ /* 0x000fe40000000f00 */
[----:B------:R2:W-:Y:S02]  /*af10*/  MUFU.EX2 R250, R0 ;  /* 0x0000000000fa7308 */ /* 0x0005e40000000800 */
[----:B--2---:R-:W-:Y:S01]  /*af20*/  FFMA.FTZ R0, R159, c[0x0][0x23c], -R20 ;  /* 0x00008f009f007a23 */ /* 0x004fe20000010814 */
[----:B------:R-:W-:Y:S01]  /*af30*/  MOV R159, R188 ;  /* 0x000000bc009f7202 */ /* 0x000fe20000000f00 */
[----:B------:R-:W-:Y:S01]  /*af40*/  IMAD.MOV.U32 R188, RZ, RZ, R189 ;  /* 0x000000ffffbc7224 */ /* 0x000fe200078e00bd */
[----:B------:R-:W-:Y:S02]  /*af50*/  MOV R189, R190 ;  /* 0x000000be00bd7202 */ /* 0x000fe40000000f00 */
[----:B------:R-:W-:Y:S02]  /*af60*/  MOV R190, R191 ;  /* 0x000000bf00be7202 */ /* 0x000fe40000000f00 */
[----:B------:R-:W-:Y:S01]  /*af70*/  MOV R191, R180 ;  /* 0x000000b400bf7202 */ /* 0x000fe20000000f00 */
[----:B------:R-:W-:Y:S01]  /*af80*/  IMAD.MOV.U32 R180, RZ, RZ, R181 ;  /* 0x000000ffffb47224 */ /* 0x000fe200078e00b5 */
[----:B------:R-:W-:-:S02]  /*af90*/  MOV R181, R182 ;  /* 0x000000b600b57202 */ /* 0x000fc40000000f00 */
[----:B------:R-:W-:Y:S02]  /*afa0*/  MOV R182, R183 ;  /* 0x000000b700b67202 */ /* 0x000fe40000000f00 */
        /* <DEDUP_REMOVED lines=9> */
[----:B------:R-:W-:Y:S02]  /*b040*/  IMAD.MOV.U32 R219, RZ, RZ, R251 ;  /* 0x000000ffffdb7224 */ /* 0x000fe400078e00fb */
[----:B------:R2:W-:Y:S02]  /*b050*/  MUFU.EX2 R251, R0 ;  /* 0x0000000000fb7308 */ /* 0x0005e40000000800 */
[----:B--2---:R-:W-:Y:S01]  /*b060*/  FFMA.FTZ R0, R159, c[0x0][0x23c], -R20 ;  /* 0x00008f009f007a23 */ /* 0x004fe20000010814 */
[----:B------:R-:W-:Y:S02]  /*b070*/  MOV R159, R188 ;  /* 0x000000bc009f7202 */ /* 0x000fe40000000f00 */
[----:B------:R-:W2:Y:S01]  /*b080*/  LDL.LU R188, [R1+0x24] ;  /* 0x0000240001bc7983 */ /* 0x000ea20000300800 */
[----:B------:R-:W-:Y:S01]  /*b090*/  IMAD.MOV.U32 R225, RZ, RZ, R81 ;  /* 0x000000ffffe17224 */ /* 0x000fe200078e0051 */
[----:B------:R-:W-:-:S02]  /*b0a0*/  MOV R216, R82 ;  /* 0x0000005200d87202 */ /* 0x000fc40000000f00 */
[-C--:B------:R-:W-:Y:S08]  /*b0b0*/  HMMA.16816.F32.BF16 R80, R4, R14.reuse, R140 ;  /* 0x0000000e0450723c */ /* 0x080ff0000004188c */
[----:B------:R-:W-:Y:S08]  /*b0c0*/  HMMA.16816.F32.BF16 R140, R8, R14, R36 ;  /* 0x0000000e088c723c */ /* 0x000ff00000041824 */
[C---:B------:R-:W-:Y:S08]  /*b0d0*/  HMMA.16816.F32.BF16 R64, R4.reuse, R16, R64 ;  /* 0x000000100440723c */ /* 0x040ff00000041840 */
[-C--:B------:R-:W-:Y:S08]  /*b0e0*/  HMMA.16816.F32.BF16 R60, R4, R18.reuse, R60 ;  /* 0x00000012043c723c */ /* 0x080ff0000004183c */
[----:B------:R-:W-:Y:S01]  /*b0f0*/  HMMA.16816.F32.BF16 R56, R8, R18, R56 ;  /* 0x000000120838723c */ /* 0x000fe20000041838 */
[----:B------:R-:W3:Y:S01]  /*b100*/  LDSM.16.MT88.4 R16, [R230+0xc800] ;  /* 0x00c80000e610783b */ /* 0x000ee20000004200 */
[----:B------:R-:W-:-:S02]  /*b110*/  MOV R222, R26 ;  /* 0x0000001a00de7202 */ /* 0x000fc40000000f00 */
[----:B------:R-:W-:Y:S02]  /*b120*/  MOV R227, R25 ;  /* 0x0000001900e37202 */ /* 0x000fe40000000f00 */
[----:B------:R-:W4:Y:S02]  /*b130*/  LDSM.16.MT88.4 R24, [R229+0xe800] ;  /* 0x00e80000e518783b */ /* 0x000f240000004200 */
[----:B------:R-:W-:Y:S02]  /*b140*/  HMMA.16816.F32.BF16 R160, R8, R12, R160 ;  /* 0x0000000c08a0723c */ /* 0x000fe400000418a0 */
[----:B------:R-:W1:Y:S01]  /*b150*/  LDSM.16.MT88.4 R12, [R230+0xe800] ;  /* 0x00e80000e60c783b */ /* 0x000e620000004200 */
[----:B--2---:R-:W-:Y:S01]  /*b160*/  FFMA.FTZ R39, R188, R28, R33 ;  /* 0x0000001cbc277223 */ /* 0x004fe20000010021 */
[----:B------:R-:W-:Y:S02]  /*b170*/  MOV R188, R189 ;  /* 0x000000bd00bc7202 */ /* 0x000fe40000000f00 */
[----:B------:R-:W-:Y:S01]  /*b180*/  MOV R189, R190 ;  /* 0x000000be00bd7202 */ /* 0x000fe20000000f00 */
[----:B------:R-:W-:Y:S01]  /*b190*/  IMAD.MOV.U32 R190, RZ, RZ, R191 ;  /* 0x000000ffffbe7224 */ /* 0x000fe200078e00bf */
[----:B------:R-:W-:-:S02]  /*b1a0*/  MOV R191, R180 ;  /* 0x000000b400bf7202 */ /* 0x000fc40000000f00 */
[----:B------:R-:W-:Y:S01]  /*b1b0*/  MOV R180, R182 ;  /* 0x000000b600b47202 */ /* 0x000fe20000000f00 */
[----:B------:R-:W-:Y:S01]  /*b1c0*/  IMAD.MOV.U32 R182, RZ, RZ, R176 ;  /* 0x000000ffffb67224 */ /* 0x000fe200078e00b0 */
[----:B------:R-:W-:Y:S01]  /*b1d0*/  MOV R176, R178 ;  /* 0x000000b200b07202 */ /* 0x000fe20000000f00 */
[----:B------:R-:W-:Y:S01]  /*b1e0*/  IMAD.MOV.U32 R178, RZ, RZ, R208 ;  /* 0x000000ffffb27224 */ /* 0x000fe200078e00d0 */
[----:B------:R-:W-:Y:S01]  /*b1f0*/  MOV R208, R210 ;  /* 0x000000d200d07202 */ /* 0x000fe20000000f00 */
[----:B------:R-:W-:Y:S02]  /*b200*/  IMAD.MOV.U32 R210, RZ, RZ, R219 ;  /* 0x000000ffffd27224 */ /* 0x000fe400078e00db */
[----:B------:R-:W2:Y:S01]  /*b210*/  LDL.LU R219, [R1+0x28] ;  /* 0x0000280001db7983 */ /* 0x000ea20000300800 */
[-C--:B---3--:R-:W-:Y:S08]  /*b220*/  HMMA.16816.F32.BF16 R192, R8, R16.reuse, R192 ;  /* 0x0000001008c0723c */ /* 0x088ff000000418c0 */
[C---:B------:R-:W-:Y:S08]  /*b230*/  HMMA.16816.F32.BF16 R196, R4.reuse, R16, R196 ;  /* 0x0000001004c4723c */ /* 0x040ff000000418c4 */
[-C--:B------:R-:W-:Y:S08]  /*b240*/  HMMA.16816.F32.BF16 R200, R4, R18.reuse, R200 ;  /* 0x0000001204c8723c */ /* 0x080ff000000418c8 */
[----:B------:R-:W-:Y:S01]  /*b250*/  HMMA.16816.F32.BF16 R204, R8, R18, R204 ;  /* 0x0000001208cc723c */ /* 0x000fe200000418cc */
[----:B------:R-:W3:Y:S01]  /*b260*/  LDSM.16.MT88.4 R16, [R231+0xe800] ;  /* 0x00e80000e710783b */ /* 0x000ee20000004200 */
[----:B------:R-:W-:-:S02]  /*b270*/  IMAD.MOV.U32 R2, RZ, RZ, R101 ;  /* 0x000000ffff027224 */ /* 0x000fc400078e0065 */
[----:B------:R-:W-:Y:S01]  /*b280*/  FFMA.FTZ R33, R181, c[0x0][0x23c], -R20 ;  /* 0x00008f00b5217a23 */ /* 0x000fe20000010814 */
[----:B------:R-:W-:-:S03]  /*b290*/  MOV R181, R183 ;  /* 0x000000b700b57202 */ /* 0x000fc60000000f00 */
[----:B----4-:R-:W-:Y:S01]  /*b2a0*/  HMMA.16816.F32.BF16 R88, R4, R24, R88 ;  /* 0x000000180458723c */ /* 0x010fe20000041858 */
[----:B------:R-:W-:Y:S01]  /*b2b0*/  MOV R183, R177 ;  /* 0x000000b100b77202 */ /* 0x000fe20000000f00 */
[----:B------:R4:W-:Y:S01]  /*b2c0*/  MUFU.EX2 R156, R0 ;  /* 0x00000000009c7308 */ /* 0x0009e20000000800 */
[----:B------:R-:W-:Y:S01]  /*b2d0*/  MOV R177, R179 ;  /* 0x000000b300b17202 */ /* 0x000fe20000000f00 */
[----:B------:R-:W-:-:S04]  /*b2e0*/  FFMA.FTZ R36, R180, c[0x0][0x23c], -R21 ;  /* 0x00008f00b4247a23 */ /* 0x000fc80000010815 */
[----:B------:R-:W-:Y:S01]  /*b2f0*/  HMMA.16816.F32.BF16 R92, R4, R26, R92 ;  /* 0x0000001a045c723c */ /* 0x000fe2000004185c */
[----:B------:R-:W-:Y:S02]  /*b300*/  MOV R179, R209 ;  /* 0x000000d100b37202 */ /* 0x000fe40000000f00 */
[----:B------:R-:W-:-:S05]  /*b310*/  MOV R209, R211 ;  /* 0x000000d300d17202 */ /* 0x000fca0000000f00 */
[----:B-1----:R-:W-:Y:S01]  /*b320*/  HMMA.16816.F32.BF16 R120, R4, R12, R120 ;  /* 0x0000000c0478723c */ /* 0x002fe20000041878 */
[----:B------:R-:W-:Y:S01]  /*b330*/  MOV R180, R181 ;  /* 0x000000b500b47202 */ /* 0x000fe20000000f00 */
[----:B----4-:R-:W-:-:S06]  /*b340*/  FFMA.FTZ R0, R159, c[0x0][0x23c], -R21 ;  /* 0x00008f009f007a23 */ /* 0x010fcc0000010815 */
[----:B------:R-:W-:Y:S01]  /*b350*/  HMMA.16816.F32.BF16 R124, R4, R14, R124 ;  /* 0x0000000e047c723c */ /* 0x000fe2000004187c */
[----:B------:R-:W-:-:S07]  /*b360*/  MOV R211, R226 ;  /* 0x000000e200d37202 */ /* 0x000fce0000000f00 */
[C---:B---3--:R-:W-:Y:S08]  /*b370*/  HMMA.16816.F32.BF16 R104, R4.reuse, R16, R104 ;  /* 0x000000100468723c */ /* 0x048ff00000041868 */
[----:B------:R-:W-:Y:S08]  /*b380*/  HMMA.16816.F32.BF16 R108, R4, R18, R108 ;  /* 0x00000012046c723c */ /* 0x000ff0000004186c */
[C---:B------:R-:W-:Y:S08]  /*b390*/  HMMA.16816.F32.BF16 R84, R8.reuse, R16, R84 ;  /* 0x000000100854723c */ /* 0x040ff00000041854 */
[----:B------:R-:W-:Y:S01]  /*b3a0*/  HMMA.16816.F32.BF16 R112, R8, R18, R112 ;  /* 0x000000120870723c */ /* 0x000fe20000041870 */
[----:B------:R-:W1:Y:S01]  /*b3b0*/  LDSM.16.MT88.4 R16, [R229+0xd000] ;  /* 0x00d00000e510783b */ /* 0x000e620000004200 */
[----:B------:R-:W-:-:S06]  /*b3c0*/  IMAD.MOV.U32 R181, RZ, RZ, R182 ;  /* 0x000000ffffb57224 */ /* 0x000fcc00078e00b6 */
[----:B------:R-:W-:Y:S01]  /*b3d0*/  HMMA.16816.F32.BF16 R100, R8, R24, R164 ;  /* 0x000000180864723c */ /* 0x000fe200000418a4 */
[----:B------:R-:W-:-:S07]  /*b3e0*/  MOV R226, R248 ;  /* 0x000000f800e27202 */ /* 0x000fce0000000f00 */
[C---:B------:R-:W-:Y:S01]  /*b3f0*/  HMMA.16816.F32.BF16 R96, R8.reuse, R26, R96 ;  /* 0x0000001a0860723c */ /* 0x040fe20000041860 */
[----:B------:R-:W3:Y:S07]  /*b400*/  LDSM.16.MT88.4 R24, [R228+0xd000] ;  /* 0x00d00000e418783b */ /* 0x000eee0000004200 */
[----:B------:R-:W-:Y:S01]  /*b410*/  HMMA.16816.F32.BF16 R116, R8, R12, R116 ;  /* 0x0000000c0874723c */ /* 0x000fe20000041874 */
[----:B------:R-:W-:-:S07]  /*b420*/  MOV R182, R183 ;  /* 0x000000b700b67202 */ /* 0x000fce0000000f00 */
[----:B------:R-:W-:Y:S01]  /*b430*/  HMMA.16816.F32.BF16 R128, R8, R14, R128 ;  /* 0x0000000e0880723c */ /* 0x000fe20000041880 */
[----:B------:R-:W4:Y:S01]  /*b440*/  LDSM.16.MT88.4 R12, [R231+0xd000] ;  /* 0x00d00000e70c783b */ /* 0x000f220000004200 */
[----:B------:R1:W-:Y:S01]  /*b450*/  MUFU.EX2 R248, R0 ;  /* 0x0000000000f87308 */ /* 0x0003e20000000800 */
[----:B------:R-:W-:Y:S02]  /*b460*/  MOV R183, R176 ;  /* 0x000000b000b77202 */ /* 0x000fe40000000f00 */
[----:B------:R-:W-:Y:S01]  /*b470*/  MOV R176, R177 ;  /* 0x000000b100b07202 */ /* 0x000fe20000000f00 */
[----:B------:R-:W-:Y:S01]  /*b480*/  IMAD.MOV.U32 R177, RZ, RZ, R178 ;  /* 0x000000ffffb17224 */ /* 0x000fe200078e00b2 */
[----:B------:R-:W-:Y:S01]  /*b490*/  MOV R178, R179 ;  /* 0x000000b300b27202 */ /* 0x000fe20000000f00 */
[--C-:B------:R-:W-:Y:S01]  /*b4a0*/  FFMA.FTZ R37, R227, c[0x0][0x23c], -R21.reuse ;  /* 0x00008f00e3257a23 */ /* 0x100fe20000010815 */
[----:B------:R-:W-:Y:S01]  /*b4b0*/  MOV R179, R208 ;  /* 0x000000d000b37202 */ /* 0x000fe20000000f00 */
[----:B------:R-:W-:Y:S01]  /*b4c0*/  MUFU.EX2 R30, R30 ;  /* 0x0000001e001e7308 */ /* 0x000fe20000000800 */
[----:B------:R-:W-:Y:S01]  /*b4d0*/  MOV R208, R209 ;  /* 0x000000d100d07202 */ /* 0x000fe20000000f00 */
[----:B------:R-:W-:-:S02]  /*b4e0*/  FFMA.FTZ R2, R2, c[0x0][0x23c], -R21 ;  /* 0x00008f0002027a23 */ /* 0x000fc40000010815 */
[----:B-1----:R-:W-:-:S04]  /*b4f0*/  FFMA.FTZ R0, R190, c[0x0][0x23c], -R21 ;  /* 0x00008f00be007a23 */ /* 0x002fc80000010815 */
[----:B------:R1:W-:Y:S01]  /*b500*/  MUFU.EX2 R157, R3 ;  /* 0x00000003009d7308 */ /* 0x0003e20000000800 */
[----:B------:R-:W-:Y:S01]  /*b510*/  IMAD.MOV.U32 R209, RZ, RZ, R210 ;  /* 0x000000ffffd17224 */ /* 0x000fe200078e00d2 */
[----:B------:R-:W-:Y:S02]  /*b520*/  MOV R210, R211 ;  /* 0x000000d300d27202 */ /* 0x000fe40000000f00 */
[----:B------:R-:W-:-:S04]  /*b530*/  MOV R211, R214 ;  /* 0x000000d600d37202 */ /* 0x000fc80000000f00 */
[----:B------:R-:W-:Y:S01]  /*b540*/  MUFU.EX2 R227, R0 ;  /* 0x0000000000e37308 */ /* 0x000fe20000000800 */
[----:B------:R-:W-:Y:S01]  /*b550*/  MOV R214, R226 ;  /* 0x000000e200d67202 */ /* 0x000fe20000000f00 */
[----:B-1----:R-:W-:-:S06]  /*b560*/  FFMA.FTZ R3, R191, c[0x0][0x23c], -R21 ;  /* 0x00008f00bf037a23 */ /* 0x002fcc0000010815 */
[----:B------:R-:W-:Y:S01]  /*b570*/  MUFU.EX2 R166, R32 ;  /* 0x0000002000a67308 */ /* 0x000fe20000000800 */
[----:B------:R-:W-:-:S07]  /*b580*/  IMAD.MOV.U32 R159, RZ, RZ, R180 ;  /* 0x000000ffff9f7224 */ /* 0x000fce00078e00b4 */
[----:B------:R-:W1:Y:S08]  /*b590*/  MUFU.EX2 R165, R31 ;  /* 0x0000001f00a57308 */ /* 0x000e700000000800 */
[----:B------:R-:W-:Y:S08]  /*b5a0*/  MUFU.EX2 R224, R29 ;  /* 0x0000001d00e07308 */ /* 0x000ff00000000800 */
[----:B------:R-:W-:Y:S08]  /*b5b0*/  MUFU.EX2 R252, R23 ;  /* 0x0000001700fc7308 */ /* 0x000ff00000000800 */
[----:B------:R-:W1:Y:S01]  /*b5c0*/  MUFU.EX2 R164, R22 ;  /* 0x0000001600a47308 */ /* 0x000e620000000800 */
[----:B------:R-:W-:-:S07]  /*b5d0*/  MOV R180, R181 ;  /* 0x000000b500b47202 */ /* 0x000fce0000000f00 */
[----:B------:R3:W-:Y:S01]  /*b5e0*/  MUFU.EX2 R226, R3 ;  /* 0x0000000300e27308 */ /* 0x0007e20000000800 */
[----:B------:R-:W-:Y:S02]  /*b5f0*/  MOV R181, R182 ;  /* 0x000000b600b57202 */ /* 0x000fe40000000f00 */
[----:B------:R-:W-:Y:S01]  /*b600*/  MOV R182, R183 ;  /* 0x000000b700b67202 */ /* 0x000fe20000000f00 */
[----:B------:R-:W-:Y:S01]  /*b610*/  IMAD.MOV.U32 R183, RZ, RZ, R176 ;  /* 0x000000ffffb77224 */ /* 0x000fe200078e00b0 */
[----:B------:R-:W-:Y:S02]  /*b620*/  MOV R176, R177 ;  /* 0x000000b100b07202 */ /* 0x000fe40000000f00 */
[----:B------:R-:W-:Y:S02]  /*b630*/  MOV R177, R178 ;  /* 0x000000b200b17202 */ /* 0x000fe40000000f00 */
[----:B------:R-:W-:Y:S01]  /*b640*/  MOV R178, R179 ;  /* 0x000000b300b27202 */ /* 0x000fe20000000f00 */
[----:B------:R-:W-:Y:S01]  /*b650*/  IMAD.MOV.U32 R179, RZ, RZ, R208 ;  /* 0x000000ffffb37224 */ /* 0x000fe200078e00d0 */
[----:B-1----:R-:W-:-:S02]  /*b660*/  F2FP.BF16.PACK_AB R8, R165, R166 ;  /* 0x000000a6a508723e */ /* 0x002fc400000010ff */
[----:B------:R-:W-:Y:S02]  /*b670*/  F2FP.BF16.PACK_AB R9, R164, R252 ;  /* 0x000000fca409723e */ /* 0x000fe400000010ff */
[----:B------:R-:W-:Y:S02]  /*b680*/  F2FP.BF16.PACK_AB R11, R220, R157 ;  /* 0x0000009ddc0b723e */ /* 0x000fe400000010ff */
[----:B------:R-:W-:Y:S02]  /*b690*/  MOV R208, R209 ;  /* 0x000000d100d07202 */ /* 0x000fe40000000f00 */
[----:B------:R-:W-:Y:S02]  /*b6a0*/  MOV R209, R210 ;  /* 0x000000d200d17202 */ /* 0x000fe40000000f00 */
[----:B------:R-:W-:Y:S01]  /*b6b0*/  MOV R210, R211 ;  /* 0x000000d300d27202 */ /* 0x000fe20000000f00 */
[----:B------:R-:W-:Y:S01]  /*b6c0*/  IMAD.MOV.U32 R211, RZ, RZ, R212 ;  /* 0x000000ffffd37224 */ /* 0x000fe200078e00d4 */
[----:B------:R-:W-:-:S02]  /*b6d0*/  F2FP.BF16.PACK_AB R4, R250, R249 ;  /* 0x000000f9fa04723e */ /* 0x000fc400000010ff */
[----:B------:R-:W-:Y:S02]  /*b6e0*/  F2FP.BF16.PACK_AB R5, R227, R248 ;  /* 0x000000f8e305723e */ /* 0x000fe400000010ff */
[----:B------:R-:W-:Y:S01]  /*b6f0*/  F2FP.BF16.PACK_AB R6, R156, R251 ;  /* 0x000000fb9c06723e */ /* 0x000fe200000010ff */
[--C-:B------:R-:W-:Y:S01]  /*b700*/  FFMA.FTZ R32, R188, c[0x0][0x23c], -R20.reuse ;  /* 0x00008f00bc207a23 */ /* 0x100fe20000010814 */
[----:B------:R-:W-:Y:S01]  /*b710*/  MOV R31, R216 ;  /* 0x000000d8001f7202 */ /* 0x000fe20000000f00 */
[----:B------:R-:W-:Y:S01]  /*b720*/  FFMA.FTZ R38, R189, c[0x0][0x23c], -R20 ;  /* 0x00008f00bd267a23 */ /* 0x000fe20000010814 */
[----:B------:R-:W-:Y:S02]  /*b730*/  MOV R158, R214 ;  /* 0x000000d6009e7202 */ /* 0x000fe40000000f00 */
[----:B---3--:R-:W-:Y:S02]  /*b740*/  MOV R3, R213 ;  /* 0x000000d500037202 */ /* 0x008fe40000000f00 */
[----:B------:R-:W-:-:S02]  /*b750*/  MOV R188, R181 ;  /* 0x000000b500bc7202 */ /* 0x000fc40000000f00 */
[----:B------:R-:W-:Y:S02]  /*b760*/  MOV R189, R182 ;  /* 0x000000b600bd7202 */ /* 0x000fe40000000f00 */
[----:B------:R-:W-:Y:S01]  /*b770*/  MOV R190, R183 ;  /* 0x000000b700be7202 */ /* 0x000fe20000000f00 */
[----:B------:R-:W-:Y:S01]  /*b780*/  FFMA.FTZ R34, R34, c[0x0][0x23c], -R20 ;  /* 0x00008f0022227a23 */ /* 0x000fe20000010814 */
[----:B------:R-:W-:Y:S01]  /*b790*/  MOV R183, R209 ;  /* 0x000000d100b77202 */ /* 0x000fe20000000f00 */
[--C-:B------:R-:W-:Y:S01]  /*b7a0*/  FFMA.FTZ R35, R35, c[0x0][0x23c], -R21.reuse ;  /* 0x00008f0023237a23 */ /* 0x100fe20000010815 */
[----:B------:R-:W-:Y:S01]  /*b7b0*/  MOV R182, R210 ;  /* 0x000000d200b67202 */ /* 0x000fe20000000f00 */
[----:B------:R-:W-:Y:S01]  /*b7c0*/  FFMA.FTZ R41, R41, c[0x0][0x23c], -R21 ;  /* 0x00008f0029297a23 */ /* 0x000fe20000010815 */
[----:B------:R-:W-:Y:S01]  /*b7d0*/  MOV R181, R211 ;  /* 0x000000d300b57202 */ /* 0x000fe20000000f00 */
[----:B------:R-:W-:Y:S01]  /*b7e0*/  IMAD.MOV.U32 R191, RZ, RZ, R176 ;  /* 0x000000ffffbf7224 */ /* 0x000fe200078e00b0 */
[----:B------:R-:W-:Y:S01]  /*b7f0*/  LDSM.16.MT88.4 R20, [R228+0xf000] ;  /* 0x00f00000e414783b */ /* 0x000fe20000004200 */
[----:B--2---:R-:W-:-:S02]  /*b800*/  FFMA.FTZ R0, R219, R40, R234 ;  /* 0x00000028db007223 */ /* 0x004fc400000100ea */
[----:B------:R-:W-:Y:S01]  /*b810*/  IMAD.MOV.U32 R219, RZ, RZ, R217 ;  /* 0x000000ffffdb7224 */ /* 0x000fe200078e00d9 */
[----:B------:R-:W-:Y:S01]  /*b820*/  MOV R217, R215 ;  /* 0x000000d700d97202 */ /* 0x000fe20000000f00 */
[----:B------:R-:W-:Y:S01]  /*b830*/  FADD.FTZ R42, R232, R42 ;  /* 0x0000002ae82a7221 */ /* 0x000fe20000010000 */
[----:B------:R-:W-:Y:S01]  /*b840*/  MOV R215, R225 ;  /* 0x000000e100d77202 */ /* 0x000fe20000000f00 */
[----:B------:R-:W-:Y:S01]  /*b850*/  MUFU.EX2 R139, R139 ;  /* 0x0000008b008b7308 */ /* 0x000fe20000000800 */
[----:B------:R-:W-:Y:S01]  /*b860*/  MOV R40, R30 ;  /* 0x0000001e00287202 */ /* 0x000fe20000000f00 */
[----:B------:R1:W5:Y:S06]  /*b870*/  LDL.LU R234, [R1+0x64] ;  /* 0x0000640001ea7983 */ /* 0x00036c0000300800 */
[----:B------:R-:W2:Y:S01]  /*b880*/  MUFU.EX2 R225, R2 ;  /* 0x0000000200e17308 */ /* 0x000ea20000000800 */
[----:B------:R-:W-:-:S02]  /*b890*/  F2FP.BF16.PACK_AB R10, R224, R40 ;  /* 0x00000028e00a723e */ /* 0x000fc400000010ff */
[----:B------:R-:W-:Y:S02]  /*b8a0*/  MOV R29, R217 ;  /* 0x000000d9001d7202 */ /* 0x000fe40000000f00 */
[----:B------:R-:W-:-:S03]  /*b8b0*/  MOV R30, R215 ;  /* 0x000000d7001e7202 */ /* 0x000fc60000000f00 */
[----:B------:R-:W-:Y:S01]  /*b8c0*/  HMMA.16816.F32.BF16 R212, R8, R18, R56 ;  /* 0x0000001208d4723c */ /* 0x000fe20000041838 */
[----:B------:R-:W-:Y:S02]  /*b8d0*/  MOV R167, R219 ;  /* 0x000000db00a77202 */ /* 0x000fe40000000f00 */
[----:B--2---:R-:W-:Y:S01]  /*b8e0*/  F2FP.BF16.PACK_AB R7, R226, R225 ;  /* 0x000000e1e207723e */ /* 0x004fe200000010ff */
[----:B------:R-:W-:-:S04]  /*b8f0*/  FADD.FTZ R2, R233, R43 ;  /* 0x0000002be9027221 */ /* 0x000fc80000010000 */
[-C--:B------:R-:W-:Y:S01]  /*b900*/  HMMA.16816.F32.BF16 R148, R8, R24.reuse, R148 ;  /* 0x000000180894723c */ /* 0x080fe20000041894 */
[----:B------:R-:W-:Y:S01]  /*b910*/  IMAD.MOV.U32 R59, RZ, RZ, R180 ;  /* 0x000000ffff3b7224 */ /* 0x000fe200078e00b4 */
[----:B------:R-:W-:Y:S01]  /*b920*/  MOV R56, R177 ;  /* 0x000000b100387202 */ /* 0x000fe20000000f00 */
[----:B------:R-:W-:Y:S01]  /*b930*/  IMAD.MOV.U32 R58, RZ, RZ, R208 ;  /* 0x000000ffff3a7224 */ /* 0x000fe200078e00d0 */
[----:B------:R-:W-:Y:S01]  /*b940*/  MOV R57, R178 ;  /* 0x000000b200397202 */ /* 0x000fe20000000f00 */
[----:B------:R-:W-:Y:S01]  /*b950*/  IMAD.MOV.U32 R43, RZ, RZ, R218 ;  /* 0x000000ffff2b7224 */ /* 0x000fe200078e00da */
[----:B------:R-:W-:Y:S01]  /*b960*/  MOV R180, R179 ;  /* 0x000000b300b47202 */ /* 0x000fe20000000f00 */
[----:B------:R-:W-:Y:S01]  /*b970*/  MUFU.EX2 R34, R34 ;  /* 0x0000002200227308 */ /* 0x000fe20000000800 */
[C---:B------:R-:W-:Y:S01]  /*b980*/  HMMA.16816.F32.BF16 R144, R4.reuse, R24, R144 ;  /* 0x000000180490723c */ /* 0x040fe20000041890 */
[----:B------:R1:W5:Y:S04]  /*b990*/  LDL.LU R233, [R1+0x60] ;  /* 0x0000600001e97983 */ /* 0x0003680000300800 */
[----:B------:R1:W5:Y:S03]  /*b9a0*/  LDL.LU R232, [R1+0x5c] ;  /* 0x00005c0001e87983 */ /* 0x0003660000300800 */
[-C--:B------:R-:W-:Y:S08]  /*b9b0*/  HMMA.16816.F32.BF16 R152, R4, R26.reuse, R152 ;  /* 0x0000001a0498723c */ /* 0x080ff00000041898 */
[C---:B------:R-:W-:Y:S01]  /*b9c0*/  HMMA.16816.F32.BF16 R44, R8.reuse, R26, R44 ;  /* 0x0000001a082c723c */ /* 0x040fe2000004182c */
[----:B------:R-:W2:Y:S07]  /*b9d0*/  LDSM.16.MT88.4 R24, [R230+0xd000] ;  /* 0x00d00000e618783b */ /* 0x000eae0000004200 */
[C---:B----4-:R-:W-:Y:S07]  /*b9e0*/  HMMA.16816.F32.BF16 R208, R8.reuse, R14, R68 ;  /* 0x0000000e08d0723c */ /* 0x050fee0000041844 */
[----:B------:R-:W-:Y:S01]  /*b9f0*/  IMAD.MOV.U32 R69, RZ, RZ, R29 ;  /* 0x000000ffff457224 */ /* 0x000fe200078e001d */
[----:B------:R-:W-:Y:S01]  /*ba00*/  HMMA.16816.F32.BF16 R216, R8, R16, R72 ;  /* 0x0000001008d8723c */ /* 0x000fe20000041848 */
[----:B------:R-:W-:-:S02]  /*ba10*/  MOV R70, R30 ;  /* 0x0000001e00467202 */ /* 0x000fc40000000f00 */
[----:B------:R-:W-:Y:S02]  /*ba20*/  MOV R71, R31 ;  /* 0x0000001f00477202 */ /* 0x000fe40000000f00 */
[----:B------:R-:W-:Y:S03]  /*ba30*/  LDSM.16.MT88.4 R28, [R230+0xf000] ;  /* 0x00f00000e61c783b */ /* 0x000fe60000004200 */
[C---:B------:R-:W-:Y:S08]  /*ba40*/  HMMA.16816.F32.BF16 R64, R4.reuse, R16, R64 ;  /* 0x000000100440723c */ /* 0x040ff00000041840 */
[----:B------:R-:W-:Y:S01]  /*ba50*/  HMMA.16816.F32.BF16 R60, R4, R18, R60 ;  /* 0x00000012043c723c */ /* 0x000fe2000004183c */
[----:B------:R-:W3:Y:S07]  /*ba60*/  LDSM.16.MT88.4 R16, [R229+0xf000] ;  /* 0x00f00000e510783b */ /* 0x000eee0000004200 */
[-C--:B------:R-:W-:Y:S08]  /*ba70*/  HMMA.16816.F32.BF16 R176, R8, R12.reuse, R52 ;  /* 0x0000000c08b0723c */ /* 0x080ff00000041834 */
[C---:B------:R-:W-:Y:S08]  /*ba80*/  HMMA.16816.F32.BF16 R48, R4.reuse, R12, R48 ;  /* 0x0000000c0430723c */ /* 0x040ff00000041830 */
[C---:B------:R-:W-:Y:S01]  /*ba90*/  HMMA.16816.F32.BF16 R184, R4.reuse, R14, R184 ;  /* 0x0000000e04b8723c */ /* 0x040fe200000418b8 */
[----:B------:R-:W4:Y:S07]  /*baa0*/  LDSM.16.MT88.4 R12, [R231+0xf000] ;  /* 0x00f00000e70c783b */ /* 0x000f2e0000004200 */
[C---:B--2---:R-:W-:Y:S08]  /*bab0*/  HMMA.16816.F32.BF16 R196, R4.reuse, R24, R196 ;  /* 0x0000001804c4723c */ /* 0x044ff000000418c4 */
[C---:B------:R-:W-:Y:S08]  /*bac0*/  HMMA.16816.F32.BF16 R200, R4.reuse, R26, R200 ;  /* 0x0000001a04c8723c */ /* 0x040ff000000418c8 */
[----:B------:R-:W-:Y:S08]  /*bad0*/  HMMA.16816.F32.BF16 R72, R4, R20, R76 ;  /* 0x000000140448723c */ /* 0x000ff0000004184c */
[----:B------:R-:W-:Y:S08]  /*bae0*/  HMMA.16816.F32.BF16 R192, R8, R24, R192 ;  /* 0x0000001808c0723c */ /* 0x000ff000000418c0 */
[C---:B------:R-:W-:Y:S08]  /*baf0*/  HMMA.16816.F32.BF16 R76, R4.reuse, R22, R80 ;  /* 0x00000016044c723c */ /* 0x040ff00000041850 */
[C---:B---3--:R-:W-:Y:S08]  /*bb00*/  HMMA.16816.F32.BF16 R88, R4.reuse, R16, R88 ;  /* 0x000000100458723c */ /* 0x048ff00000041858 */
[C---:B------:R-:W-:Y:S08]  /*bb10*/  HMMA.16816.F32.BF16 R92, R4.reuse, R18, R92 ;  /* 0x00000012045c723c */ /* 0x040ff0000004185c */
[C---:B----4-:R-:W-:Y:S08]  /*bb20*/  HMMA.16816.F32.BF16 R104, R4.reuse, R12, R104 ;  /* 0x0000000c0468723c */ /* 0x050ff00000041868 */
[C---:B------:R-:W-:Y:S08]  /*bb30*/  HMMA.16816.F32.BF16 R108, R4.reuse, R14, R108 ;  /* 0x0000000e046c723c */ /* 0x040ff0000004186c */
[C---:B------:R-:W-:Y:S08]  /*bb40*/  HMMA.16816.F32.BF16 R120, R4.reuse, R28, R120 ;  /* 0x0000001c0478723c */ /* 0x040ff00000041878 */
[----:B------:R-:W-:Y:S07]  /*bb50*/  HMMA.16816.F32.BF16 R52, R4, R30, R124 ;  /* 0x0000001e0434723c */ /* 0x000fee000004187c */
[----:B------:R-:W-:Y:S01]  /*bb60*/  MOV R5, R69 ;  /* 0x0000004500057202 */ /* 0x000fe20000000f00 */
[----:B------:R-:W-:Y:S01]  /*bb70*/  HMMA.16816.F32.BF16 R24, R8, R26, R204 ;  /* 0x0000001a0818723c */ /* 0x000fe200000418cc */
[----:B------:R-:W-:-:S06]  /*bb80*/  MOV R4, R158 ;  /* 0x0000009e00047202 */ /* 0x000fcc0000000f00 */
[----:B------:R-:W-:Y:S01]  /*bb90*/  IMAD.MOV.U32 R207, RZ, RZ, R70 ;  /* 0x000000ffffcf7224 */ /* 0x000fe200078e0046 */
[----:B------:R-:W-:Y:S02]  /*bba0*/  MOV R206, R71 ;  /* 0x0000004700ce7202 */ /* 0x000fe40000000f00 */
[----:B------:R-:W-:Y:S01]  /*bbb0*/  HMMA.16816.F32.BF16 R68, R8, R20, R160 ;  /* 0x000000140844723c */ /* 0x000fe200000418a0 */
[----:B------:R-:W-:-:S06]  /*bbc0*/  FADD.FTZ R4, R4, R0 ;  /* 0x0000000004047221 */ /* 0x000fcc0000010000 */
[----:B------:R-:W-:Y:S02]  /*bbd0*/  IMAD.MOV.U32 R163, RZ, RZ, R58 ;  /* 0x000000ffffa37224 */ /* 0x000fe400078e003a */
[----:B------:R-:W-:Y:S02]  /*bbe0*/  IMAD.MOV.U32 R162, RZ, RZ, R159 ;  /* 0x000000ffffa27224 */ /* 0x000fe400078e009f */
[----:B------:R-:W-:Y:S02]  /*bbf0*/  FADD.FTZ R0, R163, R42 ;  /* 0x0000002aa3007221 */ /* 0x000fe40000010000 */
[----:B------:R-:W-:Y:S01]  /*bc00*/  FADD.FTZ R2, R162, R2 ;  /* 0x00000002a2027221 */ /* 0x000fe20000010000 */
[----:B------:R-:W-:Y:S01]  /*bc10*/  MOV R81, R3 ;  /* 0x0000000300517202 */ /* 0x000fe20000000f00 */
[----:B------:R-:W-:Y:S01]  /*bc20*/  FADD.FTZ R0, R207, R0 ;  /* 0x00000000cf007221 */ /* 0x000fe20000010000 */
[----:B------:R-:W-:Y:S01]  /*bc30*/  MOV R3, R167 ;  /* 0x000000a700037202 */ /* 0x000fe20000000f00 */
[----:B------:R-:W-:Y:S01]  /*bc40*/  FADD.FTZ R2, R206, R2 ;  /* 0x00000002ce027221 */ /* 0x000fe20000010000 */
[----:B------:R-:W-:Y:S01]  /*bc50*/  MOV R82, R43 ;  /* 0x0000002b00527202 */ /* 0x000fe20000000f00 */
[----:B------:R-:W-:Y:S01]  /*bc60*/  HMMA.16816.F32.BF16 R140, R8, R22, R140 ;  /* 0x00000016088c723c */ /* 0x000fe2000004188c */
[----:B------:R-:W-:Y:S01]  /*bc70*/  MOV R167, R221 ;  /* 0x000000dd00a77202 */ /* 0x000fe20000000f00 */
[----:B------:R2:W-:Y:S01]  /*bc80*/  MUFU.EX2 R43, R136 ;  /* 0x00000088002b7308 */ /* 0x0005e20000000800 */
[----:B------:R-:W-:-:S02]  /*bc90*/  MOV R205, R56 ;  /* 0x0000003800cd7202 */ /* 0x000fc40000000f00 */
[----:B------:R-:W-:Y:S02]  /*bca0*/  MOV R204, R57 ;  /* 0x0000003900cc7202 */ /* 0x000fe40000000f00 */
[----:B------:R-:W-:Y:S01]  /*bcb0*/  MOV R83, R59 ;  /* 0x0000003b00537202 */ /* 0x000fe20000000f00 */
[C---:B------:R-:W-:Y:S01]  /*bcc0*/  HMMA.16816.F32.BF16 R20, R8.reuse, R18, R96 ;  /* 0x000000120814723c */ /* 0x040fe20000041860 */
[----:B------:R-:W-:Y:S01]  /*bcd0*/  MOV R127, R157 ;  /* 0x0000009d007f7202 */ /* 0x000fe20000000f00 */
[----:B------:R3:W-:Y:S01]  /*bce0*/  MUFU.EX2 R221, R171 ;  /* 0x000000ab00dd7308 */ /* 0x0007e20000000800 */
[----:B------:R-:W-:Y:S01]  /*bcf0*/  MOV R124, R156 ;  /* 0x0000009c007c7202 */ /* 0x000fe20000000f00 */
[----:B------:R-:W-:Y:S01]  /*bd00*/  FADD.FTZ R3, R3, R39 ;  /* 0x0000002703037221 */ /* 0x000fe20000010000 */
[----:B------:R-:W4:Y:S03]  /*bd10*/  LDSM.16.MT88.4 R156, [R228+0xd800] ;  /* 0x00d80000e49c783b */ /* 0x000f260000004200 */
[----:B------:R-:W-:Y:S01]  /*bd20*/  HMMA.16816.F32.BF16 R56, R8, R16, R100 ;  /* 0x000000100838723c */ /* 0x000fe20000041864 */
[----:B--2---:R-:W-:Y:S01]  /*bd30*/  IMAD.MOV.U32 R136, RZ, RZ, R181 ;  /* 0x000000ffff887224 */ /* 0x004fe200078e00b5 */
[----:B------:R-:W-:-:S02]  /*bd40*/  MOV R181, R183 ;  /* 0x000000b700b57202 */ /* 0x000fc40000000f00 */
[----:B------:R-:W-:Y:S02]  /*bd50*/  MOV R6, R223 ;  /* 0x000000df00067202 */ /* 0x000fe40000000f00 */
[----:B------:R-:W-:Y:S02]  /*bd60*/  MOV R7, R222 ;  /* 0x000000de00077202 */ /* 0x000fe40000000f00 */
[----:B------:R-:W-:Y:S01]  /*bd70*/  HMMA.16816.F32.BF16 R16, R8, R14, R112 ;  /* 0x0000000e0810723c */ /* 0x000fe20000041870 */
[----:B------:R-:W-:Y:S01]  /*bd80*/  MOV R126, R224 ;  /* 0x000000e0007e7202 */ /* 0x000fe20000000f00 */
[----:B------:R-:W-:Y:S01]  /*bd90*/  FADD.FTZ R4, R205, R4 ;  /* 0x00000004cd047221 */ /* 0x000fe20000010000 */
[----:B---3--:R-:W-:Y:S01]  /*bda0*/  MOV R171, R180 ;  /* 0x000000b400ab7202 */ /* 0x008fe20000000f00 */
[----:B------:R-:W-:Y:S01]  /*bdb0*/  IMAD.MOV.U32 R160, RZ, RZ, R188 ;  /* 0x000000ffffa07224 */ /* 0x000fe200078e00bc */
[----:B------:R-:W-:-:S03]  /*bdc0*/  MOV R180, R182 ;  /* 0x000000b600b47202 */ /* 0x000fc60000000f00 */
[C---:B------:R-:W-:Y:S01]  /*bdd0*/  HMMA.16816.F32.BF16 R116, R8.reuse, R28, R116 ;  /* 0x0000001c0874723c */ /* 0x040fe20000041874 */
[----:B------:R-:W-:Y:S01]  /*bde0*/  MOV R182, R175 ;  /* 0x000000af00b67202 */ /* 0x000fe20000000f00 */
[----:B------:R-:W-:Y:S01]  /*bdf0*/  FADD.FTZ R15, R173, R2 ;  /* 0x00000002ad0f7221 */ /* 0x000fe20000010000 */
[----:B------:R-:W-:Y:S01]  /*be00*/  MOV R183, R174 ;  /* 0x000000ae00b77202 */ /* 0x000fe20000000f00 */
[----:B------:R-:W-:Y:S01]  /*be10*/  FADD.FTZ R14, R172, R0 ;  /* 0x00000000ac0e7221 */ /* 0x000fe20000010000 */
[----:B------:R2:W-:Y:S01]  /*be20*/  MUFU.EX2 R222, R170 ;  /* 0x000000aa00de7308 */ /* 0x0005e20000000800 */
[----:B------:R-:W3:Y:S01]  /*be30*/  LDSM.16.MT88.4 R172, [R229+0xd800] ;  /* 0x00d80000e5ac783b */ /* 0x000ee20000004200 */
[----:B------:R-:W-:Y:S01]  /*be40*/  FADD.FTZ R3, R204, R3 ;  /* 0x00000003cc037221 */ /* 0x000fe20000010000 */
[----:B------:R-:W-:Y:S01]  /*be50*/  HMMA.16816.F32.BF16 R100, R8, R12, R84 ;  /* 0x0000000c0864723c */ /* 0x000fe20000041854 */
[----:B------:R-:W-:Y:S02]  /*be60*/  IMAD.MOV.U32 R80, RZ, RZ, R40 ;  /* 0x000000ffff507224 */ /* 0x000fe400078e0028 */
[----:B------:R-:W-:-:S02]  /*be70*/  IMAD.MOV.U32 R125, RZ, RZ, R220 ;  /* 0x000000ffff7d7224 */ /* 0x000fc400078e00dc */
[----:B------:R-:W1:Y:S01]  /*be80*/  MUFU.EX2 R33, R33 ;  /* 0x0000002100217308 */ /* 0x000e620000000800 */
[----:B------:R-:W-:Y:S01]  /*be90*/  MOV R29, R7 ;  /* 0x00000007001d7202 */ /* 0x000fe20000000f00 */
[----:B------:R-:W-:-:S06]  /*bea0*/  FADD.FTZ R13, R5, R3 ;  /* 0x00000003050d7221 */ /* 0x000fcc0000010000 */
[----:B------:R-:W-:Y:S01]  /*beb0*/  MUFU.EX2 R32, R32 ;  /* 0x0000002000207308 */ /* 0x000fe20000000800 */
[----:B--2---:R-:W-:Y:S01]  /*bec0*/  MOV R170, R191 ;  /* 0x000000bf00aa7202 */ /* 0x004fe20000000f00 */
[----:B------:R-:W-:-:S06]  /*bed0*/  FADD.FTZ R12, R6, R4 ;  /* 0x00000004060c7221 */ /* 0x000fcc0000010000 */
[----:B------:R-:W-:Y:S01]  /*bee0*/  MUFU.EX2 R38, R38 ;  /* 0x0000002600267308 */ /* 0x000fe20000000800 */
[----:B------:R-:W-:Y:S07]  /*bef0*/  LDSM.16.MT88.4 R4, [R230+0xf800] ;  /* 0x00f80000e604783b */ /* 0x000fee0000004200 */
[----:B------:R-:W-:Y:S08]  /*bf00*/  MUFU.EX2 R37, R37 ;  /* 0x0000002500257308 */ /* 0x000ff00000000800 */
[----:B------:R-:W2:Y:S08]  /*bf10*/  MUFU.EX2 R35, R35 ;  /* 0x0000002300237308 */ /* 0x000eb00000000800 */
[----:B------:R-:W-:Y:S08]  /*bf20*/  MUFU.EX2 R36, R36 ;  /* 0x0000002400247308 */ /* 0x000ff00000000800 */
[----:B------:R-:W-:Y:S01]  /*bf30*/  MUFU.EX2 R41, R41 ;  /* 0x0000002900297308 */ /* 0x000fe20000000800 */
[----:B------:R-:W-:Y:S01]  /*bf40*/  MOV R163, R81 ;  /* 0x0000005100a37202 */ /* 0x000fe20000000f00 */
[----:B------:R-:W-:Y:S01]  /*bf50*/  LDSM.16.MT88.4 R96, [R229+0xf800] ;  /* 0x00f80000e560783b */ /* 0x000fe20000004200 */
[----:B------:R-:W-:-:S02]  /*bf60*/  MOV R162, R82 ;  /* 0x0000005200a27202 */ /* 0x000fc40000000f00 */
[----:B------:R-:W-:Y:S01]  /*bf70*/  MOV R161, R83 ;  /* 0x0000005300a17202 */ /* 0x000fe20000000f00 */
[----:B------:R-:W-:Y:S02]  /*bf80*/  LDSM.16.MT88.4 R112, [R231+0xf800] ;  /* 0x00f80000e770783b */ /* 0x000fe40000004200 */
[----:B------:R1:W-:Y:S08]  /*bf90*/  MUFU.EX2 R223, R169 ;  /* 0x000000a900df7308 */ /* 0x0003f00000000800 */
[----:B------:R2:W2:Y:S01]  /*bfa0*/  MUFU.EX2 R224, R168 ;  /* 0x000000a800e07308 */ /* 0x0004a20000000800 */
[----:B------:R-:W-:Y:S01]  /*bfb0*/  IMAD.MOV.U32 R28, RZ, RZ, R124 ;  /* 0x000000ffff1c7224 */ /* 0x000fe200078e007c */
[----:B------:R-:W-:Y:S01]  /*bfc0*/  MOV R42, R126 ;  /* 0x0000007e002a7202 */ /* 0x000fe20000000f00 */
[----:B------:R-:W-:Y:S01]  /*bfd0*/  LDSM.16.MT88.4 R204, [R230+0xd800] ;  /* 0x00d80000e6cc783b */ /* 0x000fe20000004200 */
[----:B-1----:R-:W-:-:S02]  /*bfe0*/  MOV R169, R190 ;  /* 0x000000be00a97202 */ /* 0x002fc40000000f00 */
[----:B--2---:R-:W-:Y:S02]  /*bff0*/  MOV R168, R189 ;  /* 0x000000bd00a87202 */ /* 0x004fe40000000f00 */
[----:B------:R-:W1:Y:S01]  /*c000*/  LDSM.16.MT88.4 R188, [R231+0xd800] ;  /* 0x00d80000e7bc783b */ /* 0x000e620000004200 */
[----:B------:R-:W-:Y:S08]  /*c010*/  MUFU.EX2 R40, R137 ;  /* 0x0000008900287308 */ /* 0x000ff00000000800 */
[----:B------:R-:W2:Y:S01]  /*c020*/  MUFU.EX2 R220, R134 ;  /* 0x0000008600dc7308 */ /* 0x000ea20000000800 */
[----:B------:R-:W-:Y:S01]  /*c030*/  HMMA.16816.F32.BF16 R8, R8, R30, R128 ;  /* 0x0000001e0808723c */ /* 0x000fe20000041880 */
[----:B------:R-:W-:-:S02]  /*c040*/  MOV R39, R125 ;  /* 0x0000007d00277202 */ /* 0x000fc40000000f00 */
[----:B------:R-:W-:Y:S02]  /*c050*/  F2FP.BF16.PACK_AB R124, R33, R34 ;  /* 0x00000022217c723e */ /* 0x000fe400000010ff */
[----:B------:R-:W-:Y:S02]  /*c060*/  F2FP.BF16.PACK_AB R125, R35, R37 ;  /* 0x00000025237d723e */ /* 0x000fe400000010ff */
[----:B------:R-:W-:Y:S02]  /*c070*/  MOV R31, R127 ;  /* 0x0000007f001f7202 */ /* 0x000fe40000000f00 */
[----:B------:R-:W-:Y:S02]  /*c080*/  F2FP.BF16.PACK_AB R128, R222, R221 ;  /* 0x000000ddde80723e */ /* 0x000fe400000010ff */
[----:B------:R-:W-:Y:S02]  /*c090*/  F2FP.BF16.PACK_AB R129, R139, R43 ;  /* 0x0000002b8b81723e */ /* 0x000fe400000010ff */
[----:B------:R-:W-:-:S02]  /*c0a0*/  F2FP.BF16.PACK_AB R130, R224, R223 ;  /* 0x000000dfe082723e */ /* 0x000fc400000010ff */
[----:B--2---:R-:W-:Y:S02]  /*c0b0*/  F2FP.BF16.PACK_AB R131, R220, R40 ;  /* 0x00000028dc83723e */ /* 0x004fe400000010ff */
[----:B------:R-:W-:Y:S02]  /*c0c0*/  F2FP.BF16.PACK_AB R126, R38, R32 ;  /* 0x00000020267e723e */ /* 0x000fe400000010ff */
[----:B------:R-:W-:-:S03]  /*c0d0*/  F2FP.BF16.PACK_AB R127, R41, R36 ;  /* 0x00000024297f723e */ /* 0x000fc600000010ff */
[----:B----4-:R-:W-:Y:S01]  /*c0e0*/  HMMA.16816.F32.BF16 R148, R128, R156, R148 ;  /* 0x0000009c8094723c */ /* 0x010fe20000041894 */
[----:B------:R-:W-:-:S07]  /*c0f0*/  MOV R2, R163 ;  /* 0x000000a300027202 */ /* 0x000fce0000000f00 */
[C---:B------:R-:W-:Y:S08]  /*c100*/  HMMA.16816.F32.BF16 R144, R124.reuse, R156, R144 ;  /* 0x0000009c7c90723c */ /* 0x040ff00000041890 */
[----:B------:R-:W-:Y:S01]  /*c110*/  HMMA.16816.F32.BF16 R152, R124, R158, R152 ;  /* 0x0000009e7c98723c */ /* 0x000fe20000041898 */
[----:B------:R-:W-:-:S07]  /*c120*/  IMAD.MOV.U32 R0, RZ, RZ, R162 ;  /* 0x000000ffff007224 */ /* 0x000fce00078e00a2 */
[----:B------:R-:W-:Y:S07]  /*c130*/  HMMA.16816.F32.BF16 R156, R128, R158, R44 ;  /* 0x0000009e809c723c */ /* 0x000fee000004182c */
[----:B------:R-:W-:Y:S01]  /*c140*/  IMAD.MOV.U32 R47, RZ, RZ, R164 ;  /* 0x000000ffff2f7224 */ /* 0x000fe200078e00a4 */
[----:B------:R-:W-:Y:S02]  /*c150*/  MOV R46, R165 ;  /* 0x000000a5002e7202 */ /* 0x000fe40000000f00 */
[----:B------:R-:W-:-:S02]  /*c160*/  MOV R45, R166 ;  /* 0x000000a6002d7202 */ /* 0x000fc40000000f00 */
[----:B------:R-:W-:Y:S02]  /*c170*/  MOV R44, R167 ;  /* 0x000000a7002c7202 */ /* 0x000fe40000000f00 */
[----:B---3--:R-:W-:Y:S01]  /*c180*/  HMMA.16816.F32.BF16 R164, R124, R172, R64 ;  /* 0x000000ac7ca4723c */ /* 0x008fe20000041840 */
[----:B------:R-:W-:Y:S02]  /*c190*/  IMAD.MOV.U32 R30, RZ, RZ, R80 ;  /* 0x000000ffff1e7224 */ /* 0x000fe400078e0050 */
[----:B------:R-:W2:Y:S04]  /*c1a0*/  LDSM.16.MT88.4 R80, [R228+0xf800] ;  /* 0x00f80000e450783b */ /* 0x000ea80000004200 */
[----:B------:R-:W-:Y:S01]  /*c1b0*/  MOV R67, R168 ;  /* 0x000000a800437202 */ /* 0x000fe20000000f00 */
[----:B------:R-:W-:Y:S01]  /*c1c0*/  IMAD.MOV.U32 R66, RZ, RZ, R169 ;  /* 0x000000ffff427224 */ /* 0x000fe200078e00a9 */
[----:B------:R-:W-:-:S02]  /*c1d0*/  MOV R65, R170 ;  /* 0x000000aa00417202 */ /* 0x000fc40000000f00 */
[----:B------:R-:W-:Y:S02]  /*c1e0*/  MOV R64, R171 ;  /* 0x000000ab00407202 */ /* 0x000fe40000000f00 */
[----:B------:R-:W-:Y:S01]  /*c1f0*/  HMMA.16816.F32.BF16 R168, R124, R174, R60 ;  /* 0x000000ae7ca8723c */ /* 0x000fe2000004183c */
[----:B------:R-:W-:-:S06]  /*c200*/  FADD.FTZ R2, R2, R13 ;  /* 0x0000000d02027221 */ /* 0x000fcc0000010000 */
[----:B------:R-:W-:Y:S01]  /*c210*/  MOV R63, R180 ;  /* 0x000000b4003f7202 */ /* 0x000fe20000000f00 */
[----:B------:R-:W-:Y:S01]  /*c220*/  IMAD.MOV.U32 R61, RZ, RZ, R182 ;  /* 0x000000ffff3d7224 */ /* 0x000fe200078e00b6 */
[----:B------:R-:W-:Y:S02]  /*c230*/  MOV R62, R181 ;  /* 0x000000b5003e7202 */ /* 0x000fe40000000f00 */
[----:B------:R-:W-:Y:S02]  /*c240*/  MOV R60, R183 ;  /* 0x000000b7003c7202 */ /* 0x000fe40000000f00 */
[----:B-1----:R-:W-:Y:S01]  /*c250*/  HMMA.16816.F32.BF16 R180, R124, R188, R48 ;  /* 0x000000bc7cb4723c */ /* 0x002fe20000041830 */
[----:B------:R-:W-:-:S06]  /*c260*/  FADD.FTZ R0, R0, R12 ;  /* 0x0000000c00007221 */ /* 0x000fcc0000010000 */
[----:B------:R-:W-:Y:S02]  /*c270*/  MOV R49, R161 ;  /* 0x000000a100317202 */ /* 0x000fe40000000f00 */
[----:B------:R-:W-:Y:S02]  /*c280*/  MOV R50, R160 ;  /* 0x000000a000327202 */ /* 0x000fe40000000f00 */
[----:B------:R-:W-:Y:S01]  /*c290*/  MOV R51, R136 ;  /* 0x0000008800337202 */ /* 0x000fe20000000f00 */
[----:B------:R-:W-:Y:S01]  /*c2a0*/  HMMA.16816.F32.BF16 R120, R124, R4, R120 ;  /* 0x000000047c78723c */ /* 0x000fe20000041878 */
[----:B------:R-:W-:-:S03]  /*c2b0*/  FADD.FTZ R0, R60, R0 ;  /* 0x000000003c007221 */ /* 0x000fc60000010000 */
[----:B------:R-:W-:-:S04]  /*c2c0*/  FADD.FTZ R2, R51, R2 ;  /* 0x0000000233027221 */ /* 0x000fc80000010000 */
[----:B------:R-:W-:Y:S01]  /*c2d0*/  HMMA.16816.F32.BF16 R116, R128, R4, R116 ;  /* 0x000000048074723c */ /* 0x000fe20000041874 */
[----:B------:R-:W-:-:S06]  /*c2e0*/  FADD.FTZ R2, R63, R2 ;  /* 0x000000023f027221 */ /* 0x000fcc0000010000 */
        /* <DEDUP_REMOVED lines=27> */
[----:B------:R-:W-:Y:S01]  /*c4a0*/  ISETP.GE.AND P0, PT, R29, 0x3, PT ;  /* 0x000000031d00780c */ /* 0x000fe20003f06270 */
[----:B------:R-:W-:Y:S02]  /*c4b0*/  FADD.FTZ R2, R34, R2 ;  /* 0x0000000222027221 */ /* 0x000fe40000010000 */
[----:B------:R-:W-:Y:S02]  /*c4c0*/  FADD.FTZ R0, R37, R0 ;  /* 0x0000000025007221 */ /* 0x000fe40000010000 */
[----:B------:R-:W-:-:S02]  /*c4d0*/  FADD.FTZ R5, R222, R5 ;  /* 0x00000005de057221 */ /* 0x000fc40000010000 */
[----:B------:R-:W-:Y:S02]  /*c4e0*/  FADD.FTZ R4, R139, R4 ;  /* 0x000000048b047221 */ /* 0x000fe40000010000 */
[----:B------:R-:W-:Y:S02]  /*c4f0*/  FADD.FTZ R2, R33, R2 ;  /* 0x0000000221027221 */ /* 0x000fe40000010000 */
[----:B------:R-:W-:Y:S01]  /*c500*/  FADD.FTZ R0, R35, R0 ;  /* 0x0000000023007221 */ /* 0x000fe20000010000 */
[----:B------:R-:W-:Y:S01]  /*c510*/  HMMA.16816.F32.BF16 R184, R124, R190, R184 ;  /* 0x000000be7cb8723c */ /* 0x000fe200000418b8 */
[----:B------:R-:W-:Y:S02]  /*c520*/  FADD.FTZ R5, R223, R5 ;  /* 0x00000005df057221 */ /* 0x000fe40000010000 */
[----:B------:R-:W-:Y:S02]  /*c530*/  FADD.FTZ R4, R40, R4 ;  /* 0x0000000428047221 */ /* 0x000fe40000010000 */
[----:B------:R-:W-:-:S03]  /*c540*/  FADD.FTZ R2, R32, R2 ;  /* 0x0000000220027221 */ /* 0x000fc60000010000 */
[----:B------:R-:W-:Y:S01]  /*c550*/  HMMA.16816.F32.BF16 R196, R124, R204, R196 ;  /* 0x000000cc7cc4723c */ /* 0x000fe200000418c4 */
[----:B------:R-:W-:-:S07]  /*c560*/  FADD.FTZ R0, R36, R0 ;  /* 0x0000000024007221 */ /* 0x000fce0000010000 */
[C---:B------:R-:W-:Y:S08]  /*c570*/  HMMA.16816.F32.BF16 R200, R124.reuse, R206, R200 ;  /* 0x000000ce7cc8723c */ /* 0x040ff000000418c8 */
[C---:B--2---:R-:W-:Y:S08]  /*c580*/  HMMA.16816.F32.BF16 R72, R124.reuse, R80, R72 ;  /* 0x000000507c48723c */ /* 0x044ff00000041848 */
        /* <DEDUP_REMOVED lines=22> */
[----:B------:R-:W-:Y:S01]  /*c6f0*/  FADD.FTZ R2, R41, R0 ;  /* 0x0000000029027221 */ /* 0x000fe20000010000 */
[----:B------:R-:W-:Y:S01]  /*c700*/  @P0 IADD3 R0, R29, -0x3, RZ ;  /* 0xfffffffd1d000810 */ /* 0x000fe20007ffe0ff */
[----:B------:R1:W-:Y:S04]  /*c710*/  STL [R1+0x1c], R6 ;  /* 0x00001c0601007387 */ /* 0x0003e80000100800 */
[----:B------:R1:W-:Y:S04]  /*c720*/  STL [R1+0x20], R5 ;  /* 0x0000200501007387 */ /* 0x0003e80000100800 */
[----:B------:R1:W-:Y:S04]  /*c730*/  STL [R1+0x24], R4 ;  /* 0x0000240401007387 */ /* 0x0003e80000100800 */
[----:B------:R1:W-:Y:S04]  /*c740*/  @P0 STL [R1+0x14], R0 ;  /* 0x0000140001000387 */ /* 0x0003e80000100800 */
[----:B------:R1:W-:Y:S01]  /*c750*/  STL [R1+0x28], R2 ;  /* 0x0000280201007387 */ /* 0x0003e20000100800 */
[----:B------:R-:W-:Y:S01]  /*c760*/  MOV R136, R135 ;  /* 0x0000008700887202 */ /* 0x000fe20000000f00 */
[----:B------:R-:W-:Y:S01]  /*c770*/  IMAD.MOV.U32 R134, RZ, RZ, R133 ;  /* 0x000000ffff867224 */ /* 0x000fe200078e0085 */
[----:B------:R-:W-:-:S02]  /*c780*/  MOV R137, R138 ;  /* 0x0000008a00897202 */ /* 0x000fc40000000f00 */
[----:B------:R-:W-:Y:S02]  /*c790*/  MOV R3, R132 ;  /* 0x0000008400037202 */ /* 0x000fe40000000f00 */
[----:B------:R-:W-:Y:S02]  /*c7a0*/  @P0 MOV R136, R135 ;  /* 0x0000008700880202 */ /* 0x000fe40000000f00 */
[----:B------:R-:W-:Y:S02]  /*c7b0*/  @P0 MOV R137, R138 ;  /* 0x0000008a00890202 */ /* 0x000fe40000000f00 */
[----:B------:R-:W-:Y:S02]  /*c7c0*/  @P0 MOV R3, R132 ;  /* 0x0000008400030202 */ /* 0x000fe40000000f00 */
[----:B------:R-:W-:Y:S01]  /*c7d0*/  @P0 MOV R134, R133 ;  /* 0x0000008500860202 */ /* 0x000fe20000000f00 */
[----:B------:R-:W-:Y:S05]  /*c7e0*/  @P0 BRA `(.L_x_16) ;  /* 0x0000003000000947 */ /* 0x000fea0003800000 */
.L_x_14:
[----:B-12---:R-:W2:Y:S02]  /*c7f0*/  LDL.LU R0, [R1+0x18] ;  /* 0x0000180001007983 */ /* 0x006ea40000300800 */
[----:B--2---:R-:W-:-:S05]  /*c800*/  IADD3 R0, R0, -0x1, RZ ;  /* 0xffffffff00007810 */ /* 0x004fca0007ffe0ff */
[----:B------:R1:W-:Y:S02]  /*c810*/  STL [R1+0x14], R0 ;  /* 0x0000140001007387 */ /* 0x0003e40000100800 */
.L_x_16:
[----:B-1----:R-:W2:Y:S02]  /*c820*/  LDL R0, [R1+0x14] ;  /* 0x0000140001007983 */ /* 0x002ea40000100800 */
[----:B--2---:R-:W-:-:S13]  /*c830*/  ISETP.GE.AND P0, PT, R0, RZ, PT ;  /* 0x000000ff0000720c */ /* 0x004fda0003f06270 */
        /* <DEDUP_REMOVED lines=11> */
.L_x_20:
        /* <DEDUP_REMOVED lines=31> */
.L_x_18:
[----:B------:R-:W2:Y:S01]  /*cae0*/  LDL R135, [R1+0x14] ;  /* 0x0000140001877983 */ /* 0x000ea20000100800 */
[----:B------:R-:W-:Y:S04]  /*caf0*/  DEPBAR.LE SB0, 0x0 ;  /* 0x000080000000791a */ /* 0x000fe80000000000 */
[----:B-1----:R-:W2:Y:S06]  /*cb00*/  LDL.64 R2, [R1+0x30] ;  /* 0x0000300001027983 */ /* 0x002eac0000100a00 */
[----:B------:R-:W-:Y:S01]  /*cb10*/  BAR.SYNC.DEFER_BLOCKING 0x0 ;  /* 0x0000000000007b1d */ /* 0x000fe20000010000 */
[C---:B--2---:R-:W-:Y:S01]  /*cb20*/  IMAD.WIDE.U32 R2, R135.reuse, UR15, R2 ;  /* 0x0000000f87027c25 */ /* 0x044fe2000f8e0002 */
[----:B------:R-:W-:Y:S03]  /*cb30*/  SHF.R.S32.HI R4, RZ, 0x1f, R135 ;  /* 0x0000001fff047819 */ /* 0x000fe60000011487 */
[----:B------:R-:W-:Y:S01]  /*cb40*/  IMAD R0, R135, UR14, RZ ;  /* 0x0000000e87007c24 */ /* 0x000fe2000f8e02ff */
[----:B------:R-:W-:Y:S03]  /*cb50*/  LEA R6, P1, R2, c[0x0][0x170], 0x1 ;  /* 0x00005c0002067a11 */ /* 0x000fe600078208ff */
[----:B------:R-:W-:Y:S01]  /*cb60*/  IMAD R0, R4, UR15, R0 ;  /* 0x0000000f04007c24 */ /* 0x000fe2000f8e0200 */
[----:B------:R-:W-:Y:S04]  /*cb70*/  IADD3 R4, P0, R6, UR7, RZ ;  /* 0x0000000706047c10 */ /* 0x000fe8000ff1e0ff */
[----:B------:R-:W-:Y:S04]  /*cb80*/  IADD3 R0, R3, R0, RZ ;  /* 0x0000000003007210 */ /* 0x000fe80007ffe0ff */
        /* <DEDUP_REMOVED lines=8> */
[----:B------:R-:W-:Y:S04]  /*cc10*/  IADD3.X R3, R5, UR4, RZ, P1, !PT ;  /* 0x0000000405037c10 */ /* 0x000fe80008ffe4ff */
[----:B------:R-:W-:Y:S01]  /*cc20*/  IADD3.X R9, R3, UR4, RZ, P0, !PT ;  /* 0x0000000403097c10 */ /* 0x000fe200087fe4ff */
[----:B------:R1:W-:Y:S08]  /*cc30*/  LDGSTS.E.BYPASS.LTC128B.128 [R247+0xe000], [R6.64+0x80] ;  /* 0x0e00008006f77fae */ /* 0x0003f0000b901d50 */
[----:B------:R1:W-:Y:S08]  /*cc40*/  LDGSTS.E.BYPASS.LTC128B.128 [R247+0xc800], [R4.64] ;  /* 0x0c80000004f77fae */ /* 0x0003f0000b901d50 */
[----:B------:R1:W-:Y:S08]  /*cc50*/  LDGSTS.E.BYPASS.LTC128B.128 [R247+0xe800], [R4.64+0x80] ;  /* 0x0e80008004f77fae */ /* 0x0003f0000b901d50 */
[----:B------:R2:W-:Y:S08]  /*cc60*/  LDGSTS.E.BYPASS.LTC128B.128 [R247+0xd000], [R2.64] ;  /* 0x0d00000002f77fae */ /* 0x0005f0000b901d50 */
[----:B------:R2:W-:Y:S08]  /*cc70*/  LDGSTS.E.BYPASS.LTC128B.128 [R247+0xf000], [R2.64+0x80] ;  /* 0x0f00008002f77fae */ /* 0x0005f0000b901d50 */
[----:B------:R3:W-:Y:S08]  /*cc80*/  LDGSTS.E.BYPASS.LTC128B.128 [R247+0xd800], [R8.64] ;  /* 0x0d80000008f77fae */ /* 0x0007f0000b901d50 */
[----:B------:R3:W-:Y:S08]  /*cc90*/  LDGSTS.E.BYPASS.LTC128B.128 [R247+0xf800], [R8.64+0x80] ;  /* 0x0f80008008f77fae */ /* 0x0007f0000b901d50 */
[----:B------:R-:W-:Y:S08]  /*cca0*/  LDSM.16.M88.4 R64, [R235] ;  /* 0x00000000eb40783b */ /* 0x000ff00000000200 */
[----:B------:R-:W1:Y:S08]  /*ccb0*/  LDSM.16.M88.4 R16, [R234] ;  /* 0x00000000ea10783b */ /* 0x000e700000000200 */
[----:B------:R-:W3:Y:S08]  /*ccc0*/  LDSM.16.M88.4 R60, [R235+0x2000] ;  /* 0x00200000eb3c783b */ /* 0x000ef00000000200 */
[----:B------:R-:W4:Y:S08]  /*ccd0*/  LDSM.16.M88.4 R32, [R234+0x800] ;  /* 0x00080000ea20783b */ /* 0x000f300000000200 */
[----:B------:R-:W0:Y:S08]  /*cce0*/  LDGDEPBAR ;  /* 0x00000000000079af */ /* 0x000e300000000000 */
[----:B------:R-:W2:Y:S01]  /*ccf0*/  LDSM.16.M88.4 R48, [R234+0x1000] ;  /* 0x00100000ea30783b */ /* 0x000ea20000000200 */
[-C--:B-1----:R-:W-:Y:S07]  /*cd00*/  HMMA.16816.F32.BF16 R4, R64, R16.reuse, RZ ;  /* 0x000000104004723c */ /* 0x082fee00000418ff */
[----:B------:R-:W1:Y:S01]  /*cd10*/  LDSM.16.M88.4 R208, [R234+0x1800] ;  /* 0x00180000ead0783b */ /* 0x000e620000000200 */
[C---:B---3--:R-:W-:Y:S07]  /*cd20*/  HMMA.16816.F32.BF16 R8, R60.reuse, R16, RZ ;  /* 0x000000103c08723c */ /* 0x048fee00000418ff */
[----:B------:R-:W-:Y:S01]  /*cd30*/  LDSM.16.M88.4 R212, [R236] ;  /* 0x00000000ecd4783b */ /* 0x000fe20000000200 */
[-C--:B------:R-:W-:Y:S07]  /*cd40*/  HMMA.16816.F32.BF16 R12, R60, R18.reuse, RZ ;  /* 0x000000123c0c723c */ /* 0x080fee00000418ff */
[----:B------:R-:W3:Y:S01]  /*cd50*/  LDSM.16.M88.4 R216, [R239] ;  /* 0x00000000efd8783b */ /* 0x000ee20000000200 */
[C---:B------:R-:W-:Y:S07]  /*cd60*/  HMMA.16816.F32.BF16 R16, R64.reuse, R18, RZ ;  /* 0x000000124010723c */ /* 0x040fee00000418ff */
[----:B------:R-:W1:Y:S01]  /*cd70*/  LDSM.16.M88.4 R220, [R236+0x2000] ;  /* 0x00200000ecdc783b */ /* 0x000e620000000200 */
[-C--:B----4-:R-:W-:Y:S07]  /*cd80*/  HMMA.16816.F32.BF16 R20, R64, R32.reuse, RZ ;  /* 0x000000204014723c */ /* 0x090fee00000418ff */
[----:B------:R-:W-:Y:S01]  /*cd90*/  LDSM.16.M88.4 R224, [R245] ;  /* 0x00000000f5e0783b */ /* 0x000fe20000000200 */
[C---:B------:R-:W-:Y:S08]  /*cda0*/  HMMA.16816.F32.BF16 R24, R60.reuse, R32, RZ ;  /* 0x000000203c18723c */ /* 0x040ff000000418ff */
[-C--:B------:R-:W-:Y:S08]  /*cdb0*/  HMMA.16816.F32.BF16 R28, R60, R34.reuse, RZ ;  /* 0x000000223c1c723c */ /* 0x080ff000000418ff */
[C---:B------:R-:W-:Y:S08]  /*cdc0*/  HMMA.16816.F32.BF16 R32, R64.reuse, R34, RZ ;  /* 0x000000224020723c */ /* 0x040ff000000418ff */
[-C--:B--2---:R-:W-:Y:S08]  /*cdd0*/  HMMA.16816.F32.BF16 R36, R64, R48.reuse, RZ ;  /* 0x000000304024723c */ /* 0x084ff000000418ff */
[C---:B------:R-:W-:Y:S08]  /*cde0*/  HMMA.16816.F32.BF16 R40, R60.reuse, R48, RZ ;  /* 0x000000303c28723c */ /* 0x040ff000000418ff */
[-C--:B------:R-:W-:Y:S08]  /*cdf0*/  HMMA.16816.F32.BF16 R44, R60, R50.reuse, RZ ;  /* 0x000000323c2c723c */ /* 0x080ff000000418ff */
[C---:B------:R-:W-:Y:S08]  /*ce00*/  HMMA.16816.F32.BF16 R48, R64.reuse, R50, RZ ;  /* 0x000000324030723c */ /* 0x040ff000000418ff */
[-C--:B-1----:R-:W-:Y:S08]  /*ce10*/  HMMA.16816.F32.BF16 R52, R64, R208.reuse, RZ ;  /* 0x000000d04034723c */ /* 0x082ff000000418ff */
[C---:B------:R-:W-:Y:S08]  /*ce20*/  HMMA.16816.F32.BF16 R56, R60.reuse, R208, RZ ;  /* 0x000000d03c38723c */ /* 0x040ff000000418ff */
[-C--:B------:R-:W-:Y:S08]  /*ce30*/  HMMA.16816.F32.BF16 R60, R60, R210.reuse, RZ ;  /* 0x000000d23c3c723c */ /* 0x080ff000000418ff */
[----:B------:R-:W-:Y:S01]  /*ce40*/  HMMA.16816.F32.BF16 R64, R64, R210, RZ ;  /* 0x000000d24040723c */ /* 0x000fe200000418ff */
[----:B------:R-:W1:Y:S07]  /*ce50*/  LDSM.16.M88.4 R208, [R246] ;  /* 0x00000000f6d0783b */ /* 0x000e6e0000000200 */
[-C--:B---3--:R-:W-:Y:S08]  /*ce60*/  HMMA.16816.F32.BF16 R4, R212, R216.reuse, R4 ;  /* 0x000000d8d404723c */ /* 0x088ff00000041804 */
[C---:B------:R-:W-:Y:S08]  /*ce70*/  HMMA.16816.F32.BF16 R8, R220.reuse, R216, R8 ;  /* 0x000000d8dc08723c */ /* 0x040ff00000041808 */
[-C--:B------:R-:W-:Y:S08]  /*ce80*/  HMMA.16816.F32.BF16 R12, R220, R218.reuse, R12 ;  /* 0x000000dadc0c723c */ /* 0x080ff0000004180c */
[C---:B------:R-:W-:Y:S01]  /*ce90*/  HMMA.16816.F32.BF16 R16, R212.reuse, R218, R16 ;  /* 0x000000dad410723c */ /* 0x040fe20000041810 */
[----:B------:R-:W2:Y:S07]  /*cea0*/  LDSM.16.M88.4 R216, [R244] ;  /* 0x00000000f4d8783b */ /* 0x000eae0000000200 */
[-C--:B-1----:R-:W-:Y:S08]  /*ceb0*/  HMMA.16816.F32.BF16 R20, R212, R208.reuse, R20 ;  /* 0x000000d0d414723c */ /* 0x082ff00000041814 */
        /* <DEDUP_REMOVED lines=8> */
[----:B------:R-:W1:Y:S07]  /*cf40*/  LDSM.16.M88.4 R224, [R233] ;  /* 0x00000000e9e0783b */ /* 0x000e6e0000000200 */
[-C--:B--2---:R-:W-:Y:S08]  /*cf50*/  HMMA.16816.F32.BF16 R52, R212, R216.reuse, R52 ;  /* 0x000000d8d434723c */ /* 0x084ff00000041834 */
[C---:B------:R-:W-:Y:S08]  /*cf60*/  HMMA.16816.F32.BF16 R56, R220.reuse, R216, R56 ;  /* 0x000000d8dc38723c */ /* 0x040ff00000041838 */
[-C--:B------:R-:W-:Y:S01]  /*cf70*/  HMMA.16816.F32.BF16 R60, R220, R218.reuse, R60 ;  /* 0x000000dadc3c723c */ /* 0x080fe2000004183c */
[----:B------:R-:W2:Y:S07]  /*cf80*/  LDSM.16.M88.4 R220, [R238+0x2000] ;  /* 0x00200000eedc783b */ /* 0x000eae0000000200 */
[----:B------:R-:W-:Y:S01]  /*cf90*/  HMMA.16816.F32.BF16 R64, R212, R218, R64 ;  /* 0x000000dad440723c */ /* 0x000fe20000041840 */
[----:B------:R-:W3:Y:S07]  /*cfa0*/  LDSM.16.M88.4 R212, [R233+0x800] ;  /* 0x00080000e9d4783b */ /* 0x000eee0000000200 */
[-C--:B-1----:R-:W-:Y:S01]  /*cfb0*/  HMMA.16816.F32.BF16 R4, R208, R224.reuse, R4 ;  /* 0x000000e0d004723c */ /* 0x082fe20000041804 */
[----:B------:R-:W1:Y:S07]  /*cfc0*/  LDSM.16.M88.4 R216, [R233+0x1000] ;  /* 0x00100000e9d8783b */ /* 0x000e6e0000000200 */
[C---:B--2---:R-:W-:Y:S08]  /*cfd0*/  HMMA.16816.F32.BF16 R8, R220.reuse, R224, R8 ;  /* 0x000000e0dc08723c */ /* 0x044ff00000041808 */
[-C--:B------:R-:W-:Y:S08]  /*cfe0*/  HMMA.16816.F32.BF16 R12, R220, R226.reuse, R12 ;  /* 0x000000e2dc0c723c */ /* 0x080ff0000004180c */
[C---:B------:R-:W-:Y:S01]  /*cff0*/  HMMA.16816.F32.BF16 R16, R208.reuse, R226, R16 ;  /* 0x000000e2d010723c */ /* 0x040fe20000041810 */
[----:B------:R-:W2:Y:S07]  /*d000*/  LDSM.16.M88.4 R224, [R233+0x1800] ;  /* 0x00180000e9e0783b */ /* 0x000eae0000000200 */
[-C--:B---3--:R-:W-:Y:S08]  /*d010*/  HMMA.16816.F32.BF16 R20, R208, R212.reuse, R20 ;  /* 0x000000d4d014723c */ /* 0x088ff00000041814 */
[C---:B------:R-:W-:Y:S08]  /*d020*/  HMMA.16816.F32.BF16 R24, R220.reuse, R212, R24 ;  /* 0x000000d4dc18723c */ /* 0x040ff00000041818 */
[-C--:B------:R-:W-:Y:S08]  /*d030*/  HMMA.16816.F32.BF16 R28, R220, R214.reuse, R28 ;  /* 0x000000d6dc1c723c */ /* 0x080ff0000004181c */
[C---:B------:R-:W-:Y:S01]  /*d040*/  HMMA.16816.F32.BF16 R32, R208.reuse, R214, R32 ;  /* 0x000000d6d020723c */ /* 0x040fe20000041820 */
[----:B------:R-:W-:Y:S07]  /*d050*/  LDSM.16.M88.4 R212, [R237] ;  /* 0x00000000edd4783b */ /* 0x000fee0000000200 */
[-C--:B-1----:R-:W-:Y:S08]  /*d060*/  HMMA.16816.F32.BF16 R36, R208, R216.reuse, R36 ;  /* 0x000000d8d024723c */ /* 0x082ff00000041824 */
        /* <DEDUP_REMOVED lines=20> */
[----:B------:R-:W-:Y:S07]  /*d1b0*/  LDSM.16.M88.4 R208, [R235+0x4000] ;  /* 0x00400000ebd0783b */ /* 0x000fee0000000200 */
[-C--:B-1----:R-:W-:Y:S08]  /*d1c0*/  HMMA.16816.F32.BF16 R36, R212, R224.reuse, R36 ;  /* 0x000000e0d424723c */ /* 0x082ff00000041824 */
[C---:B------:R-:W-:Y:S08]  /*d1d0*/  HMMA.16816.F32.BF16 R40, R220.reuse, R224, R40 ;  /* 0x000000e0dc28723c */ /* 0x040ff00000041828 */
[-C--:B------:R-:W-:Y:S08]  /*d1e0*/  HMMA.16816.F32.BF16 R44, R220, R226.reuse, R44 ;  /* 0x000000e2dc2c723c */ /* 0x080ff0000004182c */
[C---:B------:R-:W-:Y:S01]  /*d1f0*/  HMMA.16816.F32.BF16 R48, R212.reuse, R226, R48 ;  /* 0x000000e2d430723c */ /* 0x040fe20000041830 */
[----:B------:R-:W1:Y:S07]  /*d200*/  LDSM.16.M88.4 R224, [R234+0x2000] ;  /* 0x00200000eae0783b */ /* 0x000e6e0000000200 */
        /* <DEDUP_REMOVED lines=27> */
[----:B------:R-:W3:Y:S08]  /*d3c0*/  LDSM.16.M88.4 R208, [R242] ;  /* 0x00000000f2d0783b */ /* 0x000ef00000000200 */
[----:B------:R-:W4:Y:S01]  /*d3d0*/  LDSM.16.M88.4 R224, [R241] ;  /* 0x00000000f1e0783b */ /* 0x000f220000000200 */
[-C--:B-1----:R-:W-:Y:S08]  /*d3e0*/  HMMA.16816.F32.BF16 R4, R212, R216.reuse, R4 ;  /* 0x000000d8d404723c */ /* 0x082ff00000041804 */
[C---:B--2---:R-:W-:Y:S08]  /*d3f0*/  HMMA.16816.F32.BF16 R8, R220.reuse, R216, R8 ;  /* 0x000000d8dc08723c */ /* 0x044ff00000041808 */
        /* <DEDUP_REMOVED lines=18> */
[----:B------:R-:W3:Y:S08]  /*d520*/  LDSM.16.M88.4 R212, [R233+0x2800] ;  /* 0x00280000e9d4783b */ /* 0x000ef00000000200 */
        /* <DEDUP_REMOVED lines=20> */
[----:B------:R-:W-:Y:S08]  /*d670*/  HMMA.16816.F32.BF16 R64, R208, R226, R64 ;  /* 0x000000e2d040723c */ /* 0x000ff00000041840 */
[-C--:B--2---:R-:W-:Y:S11]  /*d680*/  HMMA.16816.F32.BF16 R4, R212, R216.reuse, R4 ;  /* 0x000000d8d404723c */ /* 0x084ff60000041804 */
[----:B------:R-:W-:Y:S11]  /*d690*/  @!UPT UIADD3 URZ, URZ, URZ, URZ ;  /* 0x0000003f3f3ff290 */ /* 0x000ff6000fffe03f */
[----:B------:R-:W-:Y:S02]  /*d6a0*/  @!UPT UIADD3 URZ, URZ, URZ, URZ ;  /* 0x0000003f3f3ff290 */ /* 0x000fe4000fffe03f */
[----:B------:R-:W-:Y:S01]  /*d6b0*/  FMUL.FTZ R4, R4, c[0x0][0x2ec] ;  /* 0x0000bb0004047a20 */ /* 0x000fe20000410000 */
[C---:B-1----:R-:W-:Y:S03]  /*d6c0*/  HMMA.16816.F32.BF16 R8, R220.reuse, R216, R8 ;  /* 0x000000d8dc08723c */ /* 0x042fe60000041808 */
[----:B------:R-:W-:Y:S01]  /*d6d0*/  MUFU.TANH R141, R4 ;  /* 0x00000004008d7308 */ /* 0x000fe20000002400 */
[----:B------:R-:W-:Y:S02]  /*d6e0*/  FMUL.FTZ R5, R5, c[0x0][0x2ec] ;  /* 0x0000bb0005057a20 */ /* 0x000fe40000410000 */
[----:B------:R-:W-:Y:S02]  /*d6f0*/  FMUL.FTZ R6, R6, c[0x0][0x2ec] ;  /* 0x0000bb0006067a20 */ /* 0x000fe40000410000 */
[----:B------:R-:W-:Y:S01]  /*d700*/  FMUL.FTZ R7, R7, c[0x0][0x2ec] ;  /* 0x0000bb0007077a20 */ /* 0x000fe20000410000 */
[-C--:B------:R-:W-:Y:S04]  /*d710*/  HMMA.16816.F32.BF16 R12, R220, R218.reuse, R12 ;  /* 0x000000dadc0c723c */ /* 0x080fe8000004180c */
[----:B------:R-:W-:Y:S04]  /*d720*/  MUFU.TANH R209, R5 ;  /* 0x0000000500d17308 */ /* 0x000fe80000002400 */
[C---:B------:R-:W-:Y:S06]  /*d730*/  HMMA.16816.F32.BF16 R16, R212.reuse, R218, R16 ;  /* 0x000000dad410723c */ /* 0x040fec0000041810 */
[----:B------:R-:W-:Y:S01]  /*d740*/  MUFU.TANH R142, R6 ;  /* 0x00000006008e7308 */ /* 0x000fe20000002400 */
[----:B------:R-:W-:Y:S02]  /*d750*/  FMUL.FTZ R8, R8, c[0x0][0x2ec] ;  /* 0x0000bb0008087a20 */ /* 0x000fe40000410000 */
[----:B------:R-:W-:Y:S03]  /*d760*/  FMUL.FTZ R9, R9, c[0x0][0x2ec] ;  /* 0x0000bb0009097a20 */ /* 0x000fe60000410000 */
[----:B------:R-:W-:Y:S02]  /*d770*/  FMUL.FTZ R10, R10, c[0x0][0x2ec] ;  /* 0x0000bb000a0a7a20 */ /* 0x000fe40000410000 */
[----:B------:R-:W-:Y:S02]  /*d780*/  FMUL.FTZ R11, R11, c[0x0][0x2ec] ;  /* 0x0000bb000b0b7a20 */ /* 0x000fe40000410000 */
[----:B------:R1:W-:Y:S01]  /*d790*/  MUFU.TANH R216, R7 ;  /* 0x0000000700d87308 */ /* 0x0003e20000002400 */
[----:B------:R-:W-:Y:S02]  /*d7a0*/  FMUL.FTZ R12, R12, c[0x0][0x2ec] ;  /* 0x0000bb000c0c7a20 */ /* 0x000fe40000410000 */
[----:B------:R-:W-:Y:S02]  /*d7b0*/  FMUL.FTZ R13, R13, c[0x0][0x2ec] ;  /* 0x0000bb000d0d7a20 */ /* 0x000fe40000410000 */
[----:B------:R-:W-:Y:S02]  /*d7c0*/  FMUL.FTZ R14, R14, c[0x0][0x2ec] ;  /* 0x0000bb000e0e7a20 */ /* 0x000fe40000410000 */
[----:B------:R-:W-:Y:S03]  /*d7d0*/  FMUL.FTZ R15, R15, c[0x0][0x2ec] ;  /* 0x0000bb000f0f7a20 */ /* 0x000fe60000410000 */
[----:B------:R-:W-:Y:S10]  /*d7e0*/  MUFU.TANH R210, R8 ;  /* 0x0000000800d27308 */ /* 0x000ff40000002400 */
[----:B------:R-:W-:Y:S01]  /*d7f0*/  MUFU.TANH R224, R9 ;  /* 0x0000000900e07308 */ /* 0x000fe20000002400 */
[----:B-1----:R-:W1:Y:S09]  /*d800*/  LDSM.16.M88.4 R4, [R232+0x2800] ;  /* 0x00280000e804783b */ /* 0x002e720000000200 */
[----:B------:R-:W-:Y:S10]  /*d810*/  MUFU.TANH R143, R10 ;  /* 0x0000000a008f7308 */ /* 0x000ff40000002400 */
[----:B------:R2:W-:Y:S10]  /*d820*/  MUFU.TANH R225, R11 ;  /* 0x0000000b00e17308 */ /* 0x0005f40000002400 */
[----:B------:R3:W-:Y:S10]  /*d830*/  MUFU.TANH R211, R12 ;  /* 0x0000000c00d37308 */ /* 0x0007f40000002400 */
[----:B------:R4:W-:Y:S01]  /*d840*/  MUFU.TANH R219, R13 ;  /* 0x0000000d00db7308 */ /* 0x0009e20000002400 */
[----:B--2---:R-:W2:Y:S01]  /*d850*/  LDSM.16.M88.4 R8, [R232+0x3000] ;  /* 0x00300000e808783b */ /* 0x004ea20000000200 */
[-C--:B-1----:R-:W-:Y:S08]  /*d860*/  HMMA.16816.F32.BF16 R20, R212, R4.reuse, R20 ;  /* 0x00000004d414723c */ /* 0x082ff00000041814 */
[----:B------:R-:W-:Y:S01]  /*d870*/  MUFU.TANH R218, R14 ;  /* 0x0000000e00da7308 */ /* 0x000fe20000002400 */
[C---:B------:R-:W-:Y:S04]  /*d880*/  HMMA.16816.F32.BF16 R24, R220.reuse, R4, R24 ;  /* 0x00000004dc18723c */ /* 0x040fe80000041818 */
[----:B---3--:R-:W-:Y:S05]  /*d890*/  FMUL.FTZ R12, R18, c[0x0][0x2ec] ;  /* 0x0000bb00120c7a20 */ /* 0x008fea0000410000 */
[----:B------:R1:W-:Y:S01]  /*d8a0*/  MUFU.TANH R217, R15 ;  /* 0x0000000f00d97308 */ /* 0x0003e20000002400 */
[-C--:B------:R-:W-:Y:S03]  /*d8b0*/  HMMA.16816.F32.BF16 R28, R220, R6.reuse, R28 ;  /* 0x00000006dc1c723c */ /* 0x080fe6000004181c */
[----:B----4-:R-:W-:Y:S05]  /*d8c0*/  FMUL.FTZ R13, R17, c[0x0][0x2ec] ;  /* 0x0000bb00110d7a20 */ /* 0x010fea0000410000 */
[C---:B------:R-:W-:Y:S01]  /*d8d0*/  HMMA.16816.F32.BF16 R32, R212.reuse, R6, R32 ;  /* 0x00000006d420723c */ /* 0x040fe20000041820 */
[----:B------:R-:W-:Y:S01]  /*d8e0*/  MUFU.TANH R12, R12 ;  /* 0x0000000c000c7308 */ /* 0x000fe20000002400 */
[----:B------:R-:W3:Y:S01]  /*d8f0*/  LDSM.16.M88.4 R4, [R232+0x3800] ;  /* 0x00380000e804783b */ /* 0x000ee20000000200 */
[----:B------:R-:W-:Y:S04]  /*d900*/  DEPBAR.LE SB0, 0x0 ;  /* 0x000080000000791a */ /* 0x000fe80000000000 */
[----:B------:R-:W-:Y:S02]  /*d910*/  FMUL.FTZ R20, R20, c[0x0][0x2ec] ;  /* 0x0000bb0014147a20 */ /* 0x000fe40000410000 */
[----:B------:R-:W-:Y:S02]  /*d920*/  FMUL.FTZ R21, R21, c[0x0][0x2ec] ;  /* 0x0000bb0015157a20 */ /* 0x000fe40000410000 */
[----:B------:R-:W4:Y:S01]  /*d930*/  MUFU.TANH R0, R20 ;  /* 0x0000001400007308 */ /* 0x000f220000002400 */
[----:B------:R-:W-:Y:S01]  /*d940*/  BAR.SYNC.DEFER_BLOCKING 0x0 ;  /* 0x0000000000007b1d */ /* 0x000fe20000010000 */
[----:B------:R-:W-:Y:S02]  /*d950*/  FMUL.FTZ R22, R22, c[0x0][0x2ec] ;  /* 0x0000bb0016167a20 */ /* 0x000fe40000410000 */
[----:B------:R-:W-:Y:S01]  /*d960*/  FMUL.FTZ R23, R23, c[0x0][0x2ec] ;  /* 0x0000bb0017177a20 */ /* 0x000fe20000410000 */
[-C--:B--2---:R-:W-:Y:S05]  /*d970*/  HMMA.16816.F32.BF16 R36, R212, R8.reuse, R36 ;  /* 0x00000008d424723c */ /* 0x084fea0000041824 */
[----:B------:R-:W2:Y:S01]  /*d980*/  MUFU.TANH R2, R21 ;  /* 0x0000001500027308 */ /* 0x000ea20000002400 */
[----:B------:R-:W-:Y:S02]  /*d990*/  FMUL.FTZ R24, R24, c[0x0][0x2ec] ;  /* 0x0000bb0018187a20 */ /* 0x000fe40000410000 */
[C---:B------:R-:W-:Y:S04]  /*d9a0*/  HMMA.16816.F32.BF16 R40, R220.reuse, R8, R40 ;  /* 0x00000008dc28723c */ /* 0x040fe80000041828 */
[----:B------:R-:W-:Y:S02]  /*d9b0*/  FMUL.FTZ R25, R25, c[0x0][0x2ec] ;  /* 0x0000bb0019197a20 */ /* 0x000fe40000410000 */
[----:B-1----:R-:W-:Y:S01]  /*d9c0*/  FMUL.FTZ R15, R16, c[0x0][0x2ec] ;  /* 0x0000bb00100f7a20 */ /* 0x002fe20000410000 */
[----:B------:R-:W-:Y:S01]  /*d9d0*/  MUFU.TANH R13, R13 ;  /* 0x0000000d000d7308 */ /* 0x000fe20000002400 */
[-C--:B------:R-:W-:Y:S01]  /*d9e0*/  HMMA.16816.F32.BF16 R44, R220, R10.reuse, R44 ;  /* 0x0000000adc2c723c */ /* 0x080fe2000004182c */
[----:B----4-:R1:W-:Y:S03]  /*d9f0*/  STL [R1+0xc], R0 ;  /* 0x00000c0001007387 */ /* 0x0103e60000100800 */
[----:B------:R-:W-:Y:S02]  /*da00*/  FMUL.FTZ R14, R19, c[0x0][0x2ec] ;  /* 0x0000bb00130e7a20 */ /* 0x000fe40000410000 */
[----:B------:R-:W-:Y:S02]  /*da10*/  FMUL.FTZ R26, R26, c[0x0][0x2ec] ;  /* 0x0000bb001a1a7a20 */ /* 0x000fe40000410000 */
[C---:B------:R-:W-:Y:S01]  /*da20*/  HMMA.16816.F32.BF16 R48, R212.reuse, R10, R48 ;  /* 0x0000000ad430723c */ /* 0x040fe20000041830 */
[----:B------:R-:W-:Y:S03]  /*da30*/  MUFU.TANH R21, R25 ;  /* 0x0000001900157308 */ /* 0x000fe60000002400 */
[----:B------:R-:W-:Y:S01]  /*da40*/  FMUL.FTZ R27, R27, c[0x0][0x2ec] ;  /* 0x0000bb001b1b7a20 */ /* 0x000fe20000410000 */
[----:B--2---:R2:W-:Y:S01]  /*da50*/  STL [R1+0x8], R2 ;  /* 0x0000080201007387 */ /* 0x0045e20000100800 */
[----:B------:R-:W-:Y:S02]  /*da60*/  FMUL.FTZ R28, R28, c[0x0][0x2ec] ;  /* 0x0000bb001c1c7a20 */ /* 0x000fe40000410000 */
[-C--:B---3--:R-:W-:Y:S03]  /*da70*/  HMMA.16816.F32.BF16 R52, R212, R4.reuse, R52 ;  /* 0x00000004d434723c */ /* 0x088fe60000041834 */
[----:B------:R-:W-:Y:S01]  /*da80*/  MUFU.TANH R15, R15 ;  /* 0x0000000f000f7308 */ /* 0x000fe20000002400 */
[----:B------:R-:W-:Y:S02]  /*da90*/  FMUL.FTZ R41, R41, c[0x0][0x2ec] ;  /* 0x0000bb0029297a20 */ /* 0x000fe40000410000 */
[----:B------:R-:W-:Y:S02]  /*daa0*/  FMUL.FTZ R29, R29, c[0x0][0x2ec] ;  /* 0x0000bb001d1d7a20 */ /* 0x000fe40000410000 */
[C---:B------:R-:W-:Y:S04]  /*dab0*/  HMMA.16816.F32.BF16 R56, R220.reuse, R4, R56 ;  /* 0x00000004dc38723c */ /* 0x040fe80000041838 */
[----:B------:R-:W-:Y:S01]  /*dac0*/  FMUL.FTZ R30, R30, c[0x0][0x2ec] ;  /* 0x0000bb001e1e7a20 */ /* 0x000fe20000410000 */
[----:B-1----:R-:W1:Y:S01]  /*dad0*/  MUFU.TANH R0, R22 ;  /* 0x0000001600007308 */ /* 0x002e620000002400 */
[----:B------:R-:W-:Y:S02]  /*dae0*/  FMUL.FTZ R31, R31, c[0x0][0x2ec] ;  /* 0x0000bb001f1f7a20 */ /* 0x000fe40000410000 */
[-C--:B------:R-:W-:Y:S04]  /*daf0*/  HMMA.16816.F32.BF16 R60, R220, R6.reuse, R60 ;  /* 0x00000006dc3c723c */ /* 0x080fe8000004183c */
[----:B------:R-:W-:Y:S02]  /*db00*/  FMUL.FTZ R33, R33, c[0x0][0x2ec] ;  /* 0x0000bb0021217a20 */ /* 0x000fe40000410000 */
[----:B------:R-:W-:Y:S01]  /*db10*/  FMUL.FTZ R34, R34, c[0x0][0x2ec] ;  /* 0x0000bb0022227a20 */ /* 0x000fe20000410000 */
[----:B--2---:R-:W2:Y:S01]  /*db20*/  MUFU.TANH R2, R23 ;  /* 0x0000001700027308 */ /* 0x004ea20000002400 */
[----:B------:R-:W-:Y:S04]  /*db30*/  HMMA.16816.F32.BF16 R64, R212, R6, R64 ;  /* 0x00000006d440723c */ /* 0x000fe80000041840 */
[----:B------:R-:W-:Y:S02]  /*db40*/  FMUL.FTZ R35, R35, c[0x0][0x2ec] ;  /* 0x0000bb0023237a20 */ /* 0x000fe40000410000 */
[----:B------:R-:W-:Y:S02]  /*db50*/  FMUL.FTZ R45, R45, c[0x0][0x2ec] ;  /* 0x0000bb002d2d7a20 */ /* 0x000fe40000410000 */
[----:B------:R-:W-:Y:S01]  /*db60*/  FMUL.FTZ R49, R49, c[0x0][0x2ec] ;  /* 0x0000bb0031317a20 */ /* 0x000fe20000410000 */
[----:B------:R3:W-:Y:S03]  /*db70*/  MUFU.TANH R25, R41 ;  /* 0x0000002900197308 */ /* 0x0007e60000002400 */
[----:B------:R-:W-:Y:S01]  /*db80*/  FMUL.FTZ R53, R53, c[0x0][0x2ec] ;  /* 0x0000bb0035357a20 */ /* 0x000fe20000410000 */
[----:B-1----:R1:W-:Y:S01]  /*db90*/  STL [R1+0x4], R0 ;  /* 0x0000040001007387 */ /* 0x0023e20000100800 */
[----:B------:R-:W-:Y:S02]  /*dba0*/  FMUL.FTZ R32, R32, c[0x0][0x2ec] ;  /* 0x0000bb0020207a20 */ /* 0x000fe40000410000 */
[----:B------:R-:W-:Y:S02]  /*dbb0*/  FMUL.FTZ R36, R36, c[0x0][0x2ec] ;  /* 0x0000bb0024247a20 */ /* 0x000fe40000410000 */
[----:B------:R-:W-:Y:S01]  /*dbc0*/  FMUL.FTZ R37, R37, c[0x0][0x2ec] ;  /* 0x0000bb0025257a20 */ /* 0x000fe20000410000 */
[----:B------:R-:W-:Y:S01]  /*dbd0*/  MUFU.TANH R14, R14 ;  /* 0x0000000e000e7308 */ /* 0x000fe20000002400 */
[----:B------:R-:W-:Y:S02]  /*dbe0*/  FMUL.FTZ R38, R38, c[0x0][0x2ec] ;  /* 0x0000bb0026267a20 */ /* 0x000fe40000410000 */
[----:B------:R-:W-:Y:S01]  /*dbf0*/  FMUL.FTZ R39, R39, c[0x0][0x2ec] ;  /* 0x0000bb0027277a20 */ /* 0x000fe20000410000 */
[----:B--2---:R-:W-:Y:S01]  /*dc00*/  STL [R1], R2 ;  /* 0x0000000201007387 */ /* 0x004fe20000100800 */
[----:B------:R-:W-:Y:S02]  /*dc10*/  FMUL.FTZ R40, R40, c[0x0][0x2ec] ;  /* 0x0000bb0028287a20 */ /* 0x000fe40000410000 */
[----:B------:R-:W-:Y:S02]  /*dc20*/  FMUL.FTZ R42, R42, c[0x0][0x2ec] ;  /* 0x0000bb002a2a7a20 */ /* 0x000fe40000410000 */
[----:B------:R-:W-:Y:S01]  /*dc30*/  FMUL.FTZ R43, R43, c[0x0][0x2ec] ;  /* 0x0000bb002b2b7a20 */ /* 0x000fe20000410000 */
[----:B------:R-:W-:Y:S01]  /*dc40*/  MUFU.TANH R137, R26 ;  /* 0x0000001a00897308 */ /* 0x000fe20000002400 */
[----:B------:R-:W-:Y:S02]  /*dc50*/  FMUL.FTZ R44, R44, c[0x0][0x2ec] ;  /* 0x0000bb002c2c7a20 */ /* 0x000fe40000410000 */
[----:B------:R-:W-:Y:S01]  /*dc60*/  FMUL.FTZ R46, R46, c[0x0][0x2ec] ;  /* 0x0000bb002e2e7a20 */ /* 0x000fe20000410000 */
[----:B---3--:R-:W-:Y:S01]  /*dc70*/  MOV R41, R135 ;  /* 0x0000008700297202 */ /* 0x008fe20000000f00 */
[----:B------:R-:W-:Y:S02]  /*dc80*/  FMUL.FTZ R47, R47, c[0x0][0x2ec] ;  /* 0x0000bb002f2f7a20 */ /* 0x000fe40000410000 */
[----:B------:R-:W-:Y:S01]  /*dc90*/  FMUL.FTZ R48, R48, c[0x0][0x2ec] ;  /* 0x0000bb0030307a20 */ /* 0x000fe20000410000 */
[----:B------:R-:W-:Y:S01]  /*dca0*/  ISETP.GT.AND P0, PT, R41, RZ, PT ;  /* 0x000000ff2900720c */ /* 0x000fe20003f04270 */
[----:B------:R-:W-:Y:S01]  /*dcb0*/  FMUL.FTZ R50, R50, c[0x0][0x2ec] ;  /* 0x0000bb0032327a20 */ /* 0x000fe20000410000 */
[----:B-1----:R-:W1:Y:S01]  /*dcc0*/  MUFU.TANH R0, R24 ;  /* 0x0000001800007308 */ /* 0x002e620000002400 */
[----:B------:R-:W-:Y:S02]  /*dcd0*/  FMUL.FTZ R51, R51, c[0x0][0x2ec] ;  /* 0x0000bb0033337a20 */ /* 0x000fe40000410000 */
[----:B------:R-:W-:Y:S02]  /*dce0*/  FMUL.FTZ R52, R52, c[0x0][0x2ec] ;  /* 0x0000bb0034347a20 */ /* 0x000fe40000410000 */
[----:B------:R-:W-:Y:S02]  /*dcf0*/  FMUL.FTZ R54, R54, c[0x0][0x2ec] ;  /* 0x0000bb0036367a20 */ /* 0x000fe40000410000 */
[----:B------:R-:W-:Y:S02]  /*dd00*/  FMUL.FTZ R55, R55, c[0x0][0x2ec] ;  /* 0x0000bb0037377a20 */ /* 0x000fe40000410000 */
[----:B------:R-:W-:Y:S01]  /*dd10*/  FMUL.FTZ R56, R56, c[0x0][0x2ec] ;  /* 0x0000bb0038387a20 */ /* 0x000fe20000410000 */
[----:B------:R2:W3:Y:S01]  /*dd20*/  MUFU.TANH R134, R27 ;  /* 0x0000001b00867308 */ /* 0x0004e20000002400 */
[----:B------:R-:W-:Y:S02]  /*dd30*/  FMUL.FTZ R57, R57, c[0x0][0x2ec] ;  /* 0x0000bb0039397a20 */ /* 0x000fe40000410000 */
[----:B------:R-:W-:Y:S02]  /*dd40*/  FMUL.FTZ R58, R58, c[0x0][0x2ec] ;  /* 0x0000bb003a3a7a20 */ /* 0x000fe40000410000 */
[----:B------:R-:W-:Y:S02]  /*dd50*/  FMUL.FTZ R59, R59, c[0x0][0x2ec] ;  /* 0x0000bb003b3b7a20 */ /* 0x000fe40000410000 */
[----:B------:R-:W-:Y:S02]  /*dd60*/  FMUL.FTZ R60, R60, c[0x0][0x2ec] ;  /* 0x0000bb003c3c7a20 */ /* 0x000fe40000410000 */
[----:B------:R-:W-:Y:S01]  /*dd70*/  FMUL.FTZ R61, R61, c[0x0][0x2ec] ;  /* 0x0000bb003d3d7a20 */ /* 0x000fe20000410000 */
[----:B------:R2:W4:Y:S01]  /*dd80*/  MUFU.TANH R208, R28 ;  /* 0x0000001c00d07308 */ /* 0x0005220000002400 */
[----:B------:R-:W-:Y:S02]  /*dd90*/  FMUL.FTZ R62, R62, c[0x0][0x2ec] ;  /* 0x0000bb003e3e7a20 */ /* 0x000fe40000410000 */
[----:B------:R-:W-:Y:S01]  /*dda0*/  FMUL.FTZ R64, R64, c[0x0][0x2ec] ;  /* 0x0000bb0040407a20 */ /* 0x000fe20000410000 */
[----:B-1----:R1:W-:Y:S01]  /*ddb0*/  STL [R1+0x10], R0 ;  /* 0x0000100001007387 */ /* 0x0023e20000100800 */
[----:B------:R-:W-:Y:S02]  /*ddc0*/  FMUL.FTZ R65, R65, c[0x0][0x2ec] ;  /* 0x0000bb0041417a20 */ /* 0x000fe40000410000 */
[----:B------:R-:W-:Y:S02]  /*ddd0*/  FMUL.FTZ R66, R66, c[0x0][0x2ec] ;  /* 0x0000bb0042427a20 */ /* 0x000fe40000410000 */
[----:B------:R-:W-:Y:S01]  /*dde0*/  FMUL.FTZ R67, R67, c[0x0][0x2ec] ;  /* 0x0000bb0043437a20 */ /* 0x000fe20000410000 */
[----:B------:R2:W2:Y:S10]  /*ddf0*/  MUFU.TANH R136, R29 ;  /* 0x0000001d00887308 */ /* 0x0004b40000002400 */
[----:B------:R2:W2:Y:S01]  /*de00*/  MUFU.TANH R18, R30 ;  /* 0x0000001e00127308 */ /* 0x0004a20000002400 */
[----:B-1----:R-:W-:Y:S09]  /*de10*/  FMUL.FTZ R0, R63, c[0x0][0x2ec] ;  /* 0x0000bb003f007a20 */ /* 0x002ff20000410000 */
[----:B------:R1:W1:Y:S10]  /*de20*/  MUFU.TANH R26, R31 ;  /* 0x0000001f001a7308 */ /* 0x0002740000002400 */
[----:B------:R1:W1:Y:S10]  /*de30*/  MUFU.TANH R31, R32 ;  /* 0x00000020001f7308 */ /* 0x0002740000002400 */
[----:B------:R1:W1:Y:S10]  /*de40*/  MUFU.TANH R27, R33 ;  /* 0x00000021001b7308 */ /* 0x0002740000002400 */
[----:B------:R1:W1:Y:S10]  /*de50*/  MUFU.TANH R23, R34 ;  /* 0x0000002200177308 */ /* 0x0002740000002400 */
[----:B------:R-:W1:Y:S10]  /*de60*/  MUFU.TANH R35, R35 ;  /* 0x0000002300237308 */ /* 0x000e740000002400 */
[----:B------:R1:W1:Y:S10]  /*de70*/  MUFU.TANH R29, R36 ;  /* 0x00000024001d7308 */ /* 0x0002740000002400 */
        /* <DEDUP_REMOVED lines=29> */
[----:B------:R1:W1:Y:S02]  /*e050*/  MUFU.TANH R214, R67 ;  /* 0x0000004300d67308 */ /* 0x0002640000002400 */
[----:B-1234-:R-:W-:-:S05]  /*e060*/  @P0 BRA `(.L_x_20) ;  /* 0xffffe88000000947 */ /* 0x01efca000383ffff */
.L_x_19:
[----:B------:R-:W2:Y:S01]  /*e070*/  LDL.LU R40, [R1+0xc] ;  /* 0x00000c0001287983 */ /* 0x000ea20000300800 */
[----:B------:R-:W-:Y:S02]  /*e080*/  FMNMX.FTZ R0, R141, R132, !PT ;  /* 0x000000848d007209 */ /* 0x000fe40007810000 */
[----:B------:R-:W-:Y:S01]  /*e090*/  MOV R43, R31 ;  /* 0x0000001f002b7202 */ /* 0x000fe20000000f00 */
[----:B------:R-:W3:Y:S01]  /*e0a0*/  LDL.LU R42, [R1] ;  /* 0x00000000012a7983 */ /* 0x000ee20000300800 */
[----:B-1----:R-:W-:Y:S02]  /*e0b0*/  FMNMX.FTZ R2, R209, R0, !PT ;  /* 0x00000000d1027209 */ /* 0x002fe40007810000 */
[----:B------:R-:W-:Y:S01]  /*e0c0*/  MOV R44, R27 ;  /* 0x0000001b002c7202 */ /* 0x000fe20000000f00 */
[----:B------:R-:W-:Y:S01]  /*e0d0*/  STL [R1+0x94], R246 ;  /* 0x000094f601007387 */ /* 0x000fe20000100800 */
[----:B------:R-:W-:Y:S02]  /*e0e0*/  FMNMX.FTZ R3, R15, R2, !PT ;  /* 0x000000020f037209 */ /* 0x000fe40007810000 */
[----:B------:R-:W-:Y:S01]  /*e0f0*/  FMNMX.FTZ R0, R142, R133, !PT ;  /* 0x000000858e007209 */ /* 0x000fe20007810000 */
[----:B------:R-:W-:Y:S01]  /*e100*/  STL [R1+0x90], R245 ;  /* 0x000090f501007387 */ /* 0x000fe20000100800 */
[----:B------:R-:W-:Y:S02]  /*e110*/  FMNMX.FTZ R4, R13, R3, !PT ;  /* 0x000000030d047209 */ /* 0x000fe40007810000 */
[----:B------:R-:W-:Y:S01]  /*e120*/  MOV R54, R137 ;  /* 0x0000008900367202 */ /* 0x000fe20000000f00 */
[----:B------:R-:W-:Y:S01]  /*e130*/  STL [R1+0x8c], R244 ;  /* 0x00008cf401007387 */ /* 0x000fe20000100800 */
[----:B------:R-:W-:Y:S02]  /*e140*/  FMNMX.FTZ R2, R216, R0, !PT ;  /* 0x00000000d8027209 */ /* 0x000fe40007810000 */
[----:B------:R-:W-:Y:S01]  /*e150*/  FMNMX.FTZ R0, R210, R139, !PT ;  /* 0x0000008bd2007209 */ /* 0x000fe20007810000 */
[----:B------:R-:W-:Y:S01]  /*e160*/  STL [R1+0x88], R243 ;  /* 0x000088f301007387 */ /* 0x000fe20000100800 */
[----:B------:R-:W-:Y:S02]  /*e170*/  MOV R48, R22 ;  /* 0x0000001600307202 */ /* 0x000fe40000000f00 */
[----:B------:R-:W-:Y:S01]  /*e180*/  FMNMX.FTZ R3, R12, R2, !PT ;  /* 0x000000020c037209 */ /* 0x000fe20007810000 */
[----:B------:R-:W-:Y:S01]  /*e190*/  STL [R1+0x84], R242 ;  /* 0x000084f201007387 */ /* 0x000fe20000100800 */
[----:B------:R-:W-:Y:S02]  /*e1a0*/  FMNMX.FTZ R2, R224, R0, !PT ;  /* 0x00000000e0027209 */ /* 0x000fe40007810000 */
        /* <DEDUP_REMOVED lines=8> */
[----:B------:R-:W-:Y:S02]  /*e230*/  MOV R55, R134 ;  /* 0x0000008600377202 */ /* 0x000fe40000000f00 */
[----:B------:R-:W-:Y:S01]  /*e240*/  FMNMX.FTZ R0, R217, R0, !PT ;  /* 0x00000000d9007209 */ /* 0x000fe20007810000 */
[----:B------:R-:W-:Y:S01]  /*e250*/  STL [R1+0x74], R238 ;  /* 0x000074ee01007387 */ /* 0x000fe20000100800 */
[----:B------:R-:W-:Y:S02]  /*e260*/  MOV R50, R23 ;  /* 0x0000001700327202 */ /* 0x000fe40000000f00 */
[----:B------:R-:W-:Y:S01]  /*e270*/  FMNMX.FTZ R0, R54, R0, !PT ;  /* 0x0000000036007209 */ /* 0x000fe20007810000 */
[----:B------:R1:W-:Y:S01]  /*e280*/  STL [R1+0x70], R237 ;  /* 0x000070ed01007387 */ /* 0x0003e20000100800 */
[----:B------:R-:W-:Y:S02]  /*e290*/  FMNMX.FTZ R2, R219, R2, !PT ;  /* 0x00000002db027209 */ /* 0x000fe40007810000 */
[----:B------:R-:W-:Y:S01]  /*e2a0*/  FMNMX.FTZ R0, R55, R0, !PT ;  /* 0x0000000037007209 */ /* 0x000fe20007810000 */
[----:B------:R-:W-:Y:S01]  /*e2b0*/  LDSM.16.MT88.4 R36, [R229+0xc000] ;  /* 0x00c00000e524783b */ /* 0x000fe20000004200 */
[----:B------:R-:W-:Y:S02]  /*e2c0*/  MOV R32, R208 ;  /* 0x000000d000207202 */ /* 0x000fe40000000f00 */
[----:B------:R-:W-:Y:S02]  /*e2d0*/  FMNMX.FTZ R0, R18, R0, !PT ;  /* 0x0000000012007209 */ /* 0x000fe40007810000 */
[----:B------:R-:W-:Y:S02]  /*e2e0*/  MOV R47, R19 ;  /* 0x00000013002f7202 */ /* 0x000fe40000000f00 */
[----:B------:R-:W-:Y:S02]  /*e2f0*/  MOV R31, R136 ;  /* 0x00000088001f7202 */ /* 0x000fe40000000f00 */
[----:B------:R-:W-:Y:S02]  /*e300*/  MOV R46, R20 ;  /* 0x00000014002e7202 */ /* 0x000fe40000000f00 */
[----:B------:R-:W-:Y:S01]  /*e310*/  MOV R52, R17 ;  /* 0x0000001100347202 */ /* 0x000fe20000000f00 */
[----:B-1----:R-:W4:Y:S04]  /*e320*/  LDL.LU R237, [R1+0x4] ;  /* 0x0000040001ed7983 */ /* 0x002f280000300800 */
[----:B------:R-:W-:Y:S04]  /*e330*/  STL [R1+0x6c], R236 ;  /* 0x00006cec01007387 */ /* 0x000fe80000100800 */
[----:B------:R1:W-:Y:S04]  /*e340*/  STL [R1+0x68], R235 ;  /* 0x000068eb01007387 */ /* 0x0003e80000100800 */
[----:B------:R-:W3:Y:S04]  /*e350*/  LDL.LU R51, [R1+0x10] ;  /* 0x0000100001337983 */ /* 0x000ee80000300800 */
[----:B------:R1:W-:Y:S02]  /*e360*/  STL [R1+0x64], R234 ;  /* 0x000064ea01007387 */ /* 0x0003e40000100800 */
[----:B-1----:R-:W-:Y:S04]  /*e370*/  MOV R235, R26 ;  /* 0x0000001a00eb7202 */ /* 0x002fe80000000f00 */
[----:B------:R-:W-:Y:S01]  /*e380*/  FMNMX.FTZ R0, R235, R0, !PT ;  /* 0x00000000eb007209 */ /* 0x000fe20007810000 */
[----:B------:R-:W3:Y:S03]  /*e390*/  LDL.LU R234, [R1+0x8] ;  /* 0x0000080001ea7983 */ /* 0x000ee60000300800 */
[----:B------:R-:W-:Y:S01]  /*e3a0*/  FMNMX.FTZ R0, R47, R0, !PT ;  /* 0x000000002f007209 */ /* 0x000fe20007810000 */
[----:B------:R1:W-:Y:S03]  /*e3b0*/  STL [R1+0x60], R233 ;  /* 0x000060e901007387 */ /* 0x0003e60000100800 */
[----:B------:R-:W-:Y:S01]  /*e3c0*/  FMNMX.FTZ R0, R46, R0, !PT ;  /* 0x000000002e007209 */ /* 0x000fe20007810000 */
[----:B------:R1:W-:Y:S03]  /*e3d0*/  STL [R1+0x5c], R232 ;  /* 0x00005ce801007387 */ /* 0x0003e60000100800 */
[----:B------:R-:W-:Y:S04]  /*e3e0*/  FMNMX.FTZ R0, R45, R0, !PT ;  /* 0x000000002d007209 */ /* 0x000fe80007810000 */
[----:B------:R-:W-:Y:S04]  /*e3f0*/  FMNMX.FTZ R0, R34, R0, !PT ;  /* 0x0000000022007209 */ /* 0x000fe80007810000 */
[----:B------:R-:W-:Y:S04]  /*e400*/  FMNMX.FTZ R0, R33, R0, !PT ;  /* 0x0000000021007209 */ /* 0x000fe80007810000 */
[----:B------:R-:W-:Y:S04]  /*e410*/  FMNMX.FTZ R0, R53, R0, !PT ;  /* 0x0000000035007209 */ /* 0x000fe80007810000 */
[----:B------:R-:W-:Y:S04]  /*e420*/  FMNMX.FTZ R0, R138, R0, !PT ;  /* 0x000000008a007209 */ /* 0x000fe80007810000 */
[----:B------:R-:W-:Y:S02]  /*e430*/  FMNMX.FTZ R0, R135, R0, !PT ;  /* 0x0000000087007209 */ /* 0x000fe40007810000 */
[----:B-1----:R-:W-:Y:S02]  /*e440*/  MOV R233, R41 ;  /* 0x0000002900e97202 */ /* 0x002fe40000000f00 */
[----:B------:R-:W-:Y:S02]  /*e450*/  MOV R232, R21 ;  /* 0x0000001500e87202 */ /* 0x000fe40000000f00 */
[----:B------:R-:W-:Y:S01]  /*e460*/  LDSM.16.MT88.4 R20, [R228+0xc000] ;  /* 0x00c00000e414783b */ /* 0x000fe20000004200 */
[----:B--2---:R-:W-:Y:S02]  /*e470*/  FMNMX.FTZ R4, R40, R4, !PT ;  /* 0x0000000428047209 */ /* 0x004fe40007810000 */
[----:B----4-:R-:W-:Y:S04]  /*e480*/  FMNMX.FTZ R3, R237, R3, !PT ;  /* 0x00000003ed037209 */ /* 0x010fe80007810000 */
[----:B---3--:R-:W-:Y:S04]  /*e490*/  FMNMX.FTZ R3, R42, R3, !PT ;  /* 0x000000032a037209 */ /* 0x008fe80007810000 */
        /* <DEDUP_REMOVED lines=28> */
[----:B------:R-:W-:Y:S01]  /*e660*/  FMNMX.FTZ R4, R220, R4, !PT ;  /* 0x00000004dc047209 */ /* 0x000fe20007810000 */
[----:B------:R-:W2:Y:S01]  /*e670*/  SHFL.BFLY PT, R2, R0, 0x2, 0x1f ;  /* 0x0c401f0000027f89 */ /* 0x000ea200000e0000 */
[----:B------:R-:W-:Y:S04]  /*e680*/  FMNMX.FTZ R137, R248, R137, !PT ;  /* 0x00000089f8897209 */ /* 0x000fe80007810000 */
[----:B------:R-:W-:Y:S03]  /*e690*/  FMNMX.FTZ R137, R227, R137, !PT ;  /* 0x00000089e3897209 */ /* 0x000fe60007810000 */
[----:B------:R-:W3:Y:S01]  /*e6a0*/  SHFL.BFLY PT, R5, R4, 0x2, 0x1f ;  /* 0x0c401f0004057f89 */ /* 0x000ee200000e0000 */
[----:B------:R-:W-:Y:S04]  /*e6b0*/  FMNMX.FTZ R137, R226, R137, !PT ;  /* 0x00000089e2897209 */ /* 0x000fe80007810000 */
[----:B------:R-:W-:Y:S02]  /*e6c0*/  FMNMX.FTZ R137, R213, R137, !PT ;  /* 0x00000089d5897209 */ /* 0x000fe40007810000 */
[----:B-1----:R-:W-:Y:S02]  /*e6d0*/  FMNMX.FTZ R136, R3, R136, !PT ;  /* 0x0000008803887209 */ /* 0x002fe40007810000 */
[----:B------:R-:W-:Y:S03]  /*e6e0*/  FMNMX.FTZ R137, R212, R137, !PT ;  /* 0x00000089d4897209 */ /* 0x000fe60007810000 */
[----:B------:R-:W1:Y:S01]  /*e6f0*/  SHFL.BFLY PT, R7, R136, 0x1, 0x1f ;  /* 0x0c201f0088077f89 */ /* 0x000e6200000e0000 */
[----:B--2---:R-:W-:Y:S07]  /*e700*/  FMNMX.FTZ R2, R0, R2, !PT ;  /* 0x0000000200027209 */ /* 0x004fee0007810000 */
[----:B------:R-:W2:Y:S01]  /*e710*/  SHFL.BFLY PT, R6, R137, 0x2, 0x1f ;  /* 0x0c401f0089067f89 */ /* 0x000ea200000e0000 */
[----:B---3--:R-:W-:Y:S07]  /*e720*/  FMNMX.FTZ R4, R4, R5, !PT ;  /* 0x0000000504047209 */ /* 0x008fee0007810000 */
[----:B------:R-:W3:Y:S01]  /*e730*/  SHFL.BFLY PT, R134, R4, 0x1, 0x1f ;  /* 0x0c201f0004867f89 */ /* 0x000ee200000e0000 */
[----:B-1----:R-:W-:Y:S07]  /*e740*/  FMNMX.FTZ R136, R136, R7, !PT ;  /* 0x0000000788887209 */ /* 0x002fee0007810000 */
[----:B------:R-:W1:Y:S01]  /*e750*/  SHFL.BFLY PT, R3, R2, 0x1, 0x1f ;  /* 0x0c201f0002037f89 */ /* 0x000e6200000e0000 */
[----:B------:R-:W-:Y:S01]  /*e760*/  FMUL.FTZ R208, R136, c[0x0][0x23c] ;  /* 0x00008f0088d07a20 */ /* 0x000fe20000410000 */
[----:B--2---:R-:W-:Y:S06]  /*e770*/  FMNMX.FTZ R137, R137, R6, !PT ;  /* 0x0000000689897209 */ /* 0x004fec0007810000 */
[----:B------:R-:W2:Y:S01]  /*e780*/  SHFL.BFLY PT, R6, R137, 0x1, 0x1f ;  /* 0x0c201f0089067f89 */ /* 0x000ea200000e0000 */
[----:B---3--:R-:W-:Y:S02]  /*e790*/  FMNMX.FTZ R134, R4, R134, !PT ;  /* 0x0000008604867209 */ /* 0x008fe40007810000 */
[----:B-1----:R-:W-:Y:S02]  /*e7a0*/  FMNMX.FTZ R3, R2, R3, !PT ;  /* 0x0000000302037209 */ /* 0x002fe40007810000 */
[----:B--2---:R-:W-:Y:S04]  /*e7b0*/  FMNMX.FTZ R137, R137, R6, !PT ;  /* 0x0000000689897209 */ /* 0x004fe80007810000 */
[C---:B------:R-:W-:Y:S01]  /*e7c0*/  FSETP.NEU.FTZ.AND P1, PT, R137.reuse, -INF , PT ;  /* 0xff8000008900780b */ /* 0x040fe20003f3d000 */
[C---:B------:R-:W-:Y:S04]  /*e7d0*/  FADD.FTZ R0, -R137.reuse, R132 ;  /* 0x0000008489007221 */ /* 0x040fe80000010100 */
[----:B------:R-:W-:Y:S04]  /*e7e0*/  FMUL.FTZ R0, R0, c[0x0][0x23c] ;  /* 0x00008f0000007a20 */ /* 0x000fe80000410000 */
[----:B------:R1:W2:Y:S02]  /*e7f0*/  MUFU.EX2 R132, R0 ;  /* 0x0000000000847308 */ /* 0x0002a40000000800 */
[----:B-1----:R-:W-:Y:S02]  /*e800*/  FADD.FTZ R0, -R136, R133 ;  /* 0x0000008588007221 */ /* 0x002fe40000010100 */
[----:B--2---:R-:W-:Y:S01]  /*e810*/  FMUL.FTZ R17, R132, R157 ;  /* 0x0000009d84117220 */ /* 0x004fe20000410000 */
[----:B------:R-:W-:Y:S01]  /*e820*/  MOV R157, R18 ;  /* 0x00000012009d7202 */ /* 0x000fe20000000f00 */
[----:B------:R-:W-:Y:S02]  /*e830*/  FMUL.FTZ R0, R0, c[0x0][0x23c] ;  /* 0x00008f0000007a20 */ /* 0x000fe40000410000 */
[C---:B------:R-:W-:Y:S02]  /*e840*/  FMUL.FTZ R64, R132.reuse, R204 ;  /* 0x000000cc84407220 */ /* 0x040fe40000410000 */
[----:B------:R1:W2:Y:S01]  /*e850*/  MUFU.EX2 R133, R0 ;  /* 0x0000000000857308 */ /* 0x0002a20000000800 */
        /* <DEDUP_REMOVED lines=20> */
[--C-:B------:R-:W-:Y:S01]  /*e9a0*/  FFMA.FTZ R4, R141, c[0x0][0x23c], -R139.reuse ;  /* 0x00008f008d047a23 */ /* 0x100fe2000001088b */
[----:B------:R-:W-:Y:S01]  /*e9b0*/  FSEL R208, R208, RZ, P1 ;  /* 0x000000ffd0d07208 */ /* 0x000fe20000800000 */
[--C-:B------:R-:W-:Y:S01]  /*e9c0*/  FFMA.FTZ R5, R209, c[0x0][0x23c], -R139.reuse ;  /* 0x00008f00d1057a23 */ /* 0x100fe2000001088b */
[C---:B------:R-:W-:Y:S01]  /*e9d0*/  FSETP.NEU.FTZ.AND P1, PT, R134.reuse, -INF , PT ;  /* 0xff8000008600780b */ /* 0x040fe20003f3d000 */
[----:B------:R-:W-:Y:S02]  /*e9e0*/  FMUL.FTZ R209, R134, c[0x0][0x23c] ;  /* 0x00008f0086d17a20 */ /* 0x000fe40000410000 */
[----:B------:R3:W-:Y:S01]  /*e9f0*/  MUFU.EX2 R236, R4 ;  /* 0x0000000400ec7308 */ /* 0x0007e20000000800 */
[C---:B------:R-:W-:Y:S01]  /*ea00*/  FMUL.FTZ R18, R133.reuse, R158 ;  /* 0x0000009e85127220 */ /* 0x040fe20000410000 */
[----:B------:R-:W-:Y:S01]  /*ea10*/  MOV R158, R45 ;  /* 0x0000002d009e7202 */ /* 0x000fe20000000f00 */
[----:B------:R-:W-:Y:S01]  /*ea20*/  FMUL.FTZ R19, R133, R159 ;  /* 0x0000009f85137220 */ /* 0x000fe20000410000 */
[----:B------:R-:W-:Y:S01]  /*ea30*/  FSEL R209, R209, RZ, P1 ;  /* 0x000000ffd1d17208 */ /* 0x000fe20000800000 */
[----:B------:R-:W-:Y:S01]  /*ea40*/  FMUL.FTZ R66, R133, R206 ;  /* 0x000000ce85427220 */ /* 0x000fe20000410000 */
[----:B------:R-:W-:Y:S01]  /*ea50*/  FSETP.NEU.FTZ.AND P1, PT, R3, -INF , PT ;  /* 0xff8000000300780b */ /* 0x000fe20003f3d000 */
[C---:B------:R-:W-:Y:S01]  /*ea60*/  FMUL.FTZ R67, R133.reuse, R207 ;  /* 0x000000cf85437220 */ /* 0x040fe20000410000 */
[----:B------:R-:W-:Y:S01]  /*ea70*/  MOV R159, R34 ;  /* 0x00000022009f7202 */ /* 0x000fe20000000f00 */
[C---:B------:R-:W-:Y:S01]  /*ea80*/  FMUL.FTZ R34, R133.reuse, R174 ;  /* 0x000000ae85227220 */ /* 0x040fe20000410000 */
[----:B------:R4:W4:Y:S01]  /*ea90*/  MUFU.EX2 R246, R5 ;  /* 0x0000000500f67308 */ /* 0x0009220000000800 */
[----:B------:R-:W-:Y:S01]  /*eaa0*/  MOV R174, R35 ;  /* 0x0000002300ae7202 */ /* 0x000fe20000000f00 */
[----:B------:R-:W-:Y:S01]  /*eab0*/  FMUL.FTZ R35, R133, R175 ;  /* 0x000000af85237220 */ /* 0x000fe20000410000 */
[----:B------:R-:W-:Y:S01]  /*eac0*/  MOV R175, R44 ;  /* 0x0000002c00af7202 */ /* 0x000fe20000000f00 */
[----:B-1----:R-:W-:Y:S01]  /*ead0*/  FADD.FTZ R0, -R3, R140 ;  /* 0x0000008c03007221 */ /* 0x002fe20000010100 */
[----:B------:R-:W-:Y:S01]  /*eae0*/  LDSM.16.MT88.4 R204, [R230+0xd800] ;  /* 0x00d80000e6cc783b */ /* 0x000fe20000004200 */
[----:B--2---:R-:W-:Y:S02]  /*eaf0*/  FMUL.FTZ R41, R2, R181 ;  /* 0x000000b502297220 */ /* 0x004fe40000410000 */
[----:B------:R-:W-:Y:S02]  /*eb00*/  FMUL.FTZ R0, R0, c[0x0][0x23c] ;  /* 0x00008f0000007a20 */ /* 0x000fe40000410000 */
[C---:B------:R-:W-:Y:S02]  /*eb10*/  FMUL.FTZ R44, R2.reuse, R184 ;  /* 0x000000b8022c7220 */ /* 0x040fe40000410000 */
[----:B------:R-:W-:Y:S02]  /*eb20*/  FMUL.FTZ R45, R2, R185 ;  /* 0x000000b9022d7220 */ /* 0x000fe40000410000 */
[--C-:B---3--:R-:W-:Y:S01]  /*eb30*/  FFMA.FTZ R4, R142, c[0x0][0x23c], -R208.reuse ;  /* 0x00008f008e047a23 */ /* 0x108fe200000108d0 */
[----:B------:R-:W1:Y:S01]  /*eb40*/  MUFU.EX2 R0, R0 ;  /* 0x0000000000007308 */ /* 0x000e620000000800 */
[C---:B------:R-:W-:Y:S02]  /*eb50*/  FMUL.FTZ R56, R2.reuse, R196 ;  /* 0x000000c402387220 */ /* 0x040fe40000410000 */
[C---:B------:R-:W-:Y:S02]  /*eb60*/  FMUL.FTZ R57, R2.reuse, R197 ;  /* 0x000000c502397220 */ /* 0x040fe40000410000 */
[C---:B------:R-:W-:Y:S02]  /*eb70*/  FMUL.FTZ R60, R2.reuse, R200 ;  /* 0x000000c8023c7220 */ /* 0x040fe40000410000 */
[----:B------:R-:W-:Y:S02]  /*eb80*/  FMUL.FTZ R61, R2, R201 ;  /* 0x000000c9023d7220 */ /* 0x000fe40000410000 */
[--C-:B----4-:R-:W-:Y:S01]  /*eb90*/  FFMA.FTZ R5, R14, c[0x0][0x23c], -R208.reuse ;  /* 0x00008f000e057a23 */ /* 0x110fe200000108d0 */
[----:B------:R2:W-:Y:S01]  /*eba0*/  MUFU.EX2 R8, R4 ;  /* 0x0000000400087308 */ /* 0x0005e20000000800 */
[----:B------:R-:W-:Y:S01]  /*ebb0*/  F2FP.BF16.PACK_AB R140, R246, R236 ;  /* 0x000000ecf68c723e */ /* 0x000fe200000010ff */
[C---:B------:R-:W-:Y:S02]  /*ebc0*/  FMUL.FTZ R70, R133.reuse, R70 ;  /* 0x0000004685467220 */ /* 0x040fe40000410000 */
[----:B------:R-:W-:Y:S02]  /*ebd0*/  FMUL.FTZ R71, R133, R71 ;  /* 0x0000004785477220 */ /* 0x000fe40000410000 */
[C---:B------:R-:W-:Y:S02]  /*ebe0*/  FMUL.FTZ R72, R2.reuse, R72 ;  /* 0x0000004802487220 */ /* 0x040fe40000410000 */
[C---:B------:R-:W-:Y:S02]  /*ebf0*/  FMUL.FTZ R73, R2.reuse, R73 ;  /* 0x0000004902497220 */ /* 0x040fe40000410000 */
[----:B------:R3:W-:Y:S01]  /*ec00*/  MUFU.EX2 R238, R5 ;  /* 0x0000000500ee7308 */ /* 0x0007e20000000800 */
[C---:B------:R-:W-:Y:S02]  /*ec10*/  FMUL.FTZ R76, R2.reuse, R76 ;  /* 0x0000004c024c7220 */ /* 0x040fe40000410000 */
[----:B------:R-:W-:Y:S02]  /*ec20*/  FMUL.FTZ R77, R2, R77 ;  /* 0x0000004d024d7220 */ /* 0x000fe40000410000 */
[C---:B-1----:R-:W-:Y:S02]  /*ec30*/  FMUL.FTZ R10, R0.reuse, R146 ;  /* 0x00000092000a7220 */ /* 0x042fe40000410000 */
[C---:B------:R-:W-:Y:S02]  /*ec40*/  FMUL.FTZ R11, R0.reuse, R147 ;  /* 0x00000093000b7220 */ /* 0x040fe40000410000 */
[C---:B------:R-:W-:Y:S01]  /*ec50*/  FMUL.FTZ R14, R0.reuse, R154 ;  /* 0x0000009a000e7220 */ /* 0x040fe20000410000 */
[----:B------:R-:W-:Y:S01]  /*ec60*/  MOV R154, R47 ;  /* 0x0000002f009a7202 */ /* 0x000fe20000000f00 */
[----:B------:R-:W-:Y:S01]  /*ec70*/  FMUL.FTZ R27, R0, R167 ;  /* 0x000000a7001b7220 */ /* 0x000fe20000410000 */
[----:B------:R-:W-:Y:S01]  /*ec80*/  MOV R167, R28 ;  /* 0x0000001c00a77202 */ /* 0x000fe20000000f00 */
[----:B------:R-:W-:Y:S01]  /*ec90*/  FMUL.FTZ R28, R2, R168 ;  /* 0x000000a8021c7220 */ /* 0x000fe20000410000 */
[----:B------:R-:W-:Y:S01]  /*eca0*/  MOV R168, R29 ;  /* 0x0000001d00a87202 */ /* 0x000fe20000000f00 */
[--C-:B--2---:R-:W-:Y:S02]  /*ecb0*/  FFMA.FTZ R4, R216, c[0x0][0x23c], -R208.reuse ;  /* 0x00008f00d8047a23 */ /* 0x104fe400000108d0 */
[----:B------:R-:W-:Y:S01]  /*ecc0*/  FMUL.FTZ R29, R2, R169 ;  /* 0x000000a9021d7220 */ /* 0x000fe20000410000 */
[----:B------:R-:W-:Y:S01]  /*ecd0*/  MOV R169, R55 ;  /* 0x0000003700a97202 */ /* 0x000fe20000000f00 */
[----:B------:R1:W-:Y:S01]  /*ece0*/  MUFU.EX2 R245, R4 ;  /* 0x0000000400f57308 */ /* 0x0003e20000000800 */
[C---:B------:R-:W-:Y:S01]  /*ecf0*/  FMUL.FTZ R26, R0.reuse, R166 ;  /* 0x000000a6001a7220 */ /* 0x040fe20000410000 */
[----:B------:R-:W-:Y:S01]  /*ed00*/  MOV R166, R49 ;  /* 0x0000003100a67202 */ /* 0x000fe20000000f00 */
[----:B------:R-:W-:Y:S02]  /*ed10*/  FMUL.FTZ R47, R0, R187 ;  /* 0x000000bb002f7220 */ /* 0x000fe40000410000 */
[C---:B---3--:R-:W-:Y:S02]  /*ed20*/  FMUL.FTZ R5, R132.reuse, R149 ;  /* 0x0000009584057220 */ /* 0x048fe40000410000 */
[----:B------:R-:W-:Y:S02]  /*ed30*/  FMUL.FTZ R49, R132, R189 ;  /* 0x000000bd84317220 */ /* 0x000fe40000410000 */
        /* <DEDUP_REMOVED lines=8> */
[--C-:B-1----:R-:W-:Y:S02]  /*edc0*/  FFMA.FTZ R4, R15, c[0x0][0x23c], -R139.reuse ;  /* 0x00008f000f047a23 */ /* 0x102fe4000001088b */
[C---:B------:R-:W-:Y:S01]  /*edd0*/  FMUL.FTZ R15, R0.reuse, R155 ;  /* 0x0000009b000f7220 */ /* 0x040fe20000410000 */
[----:B------:R-:W-:Y:S01]  /*ede0*/  MOV R155, R46 ;  /* 0x0000002e009b7202 */ /* 0x000fe20000000f00 */
[----:B------:R1:W-:Y:S01]  /*edf0*/  MUFU.EX2 R242, R4 ;  /* 0x0000000400f27308 */ /* 0x0003e20000000800 */
[----:B------:R-:W-:Y:S02]  /*ee00*/  FMUL.FTZ R46, R0, R186 ;  /* 0x000000ba002e7220 */ /* 0x000fe40000410000 */
[C---:B------:R-:W-:Y:S02]  /*ee10*/  FMUL.FTZ R82, R133.reuse, R82 ;  /* 0x0000005285527220 */ /* 0x040fe40000410000 */
[C---:B------:R-:W-:Y:S02]  /*ee20*/  FMUL.FTZ R83, R133.reuse, R83 ;  /* 0x0000005385537220 */ /* 0x040fe40000410000 */
[C---:B------:R-:W-:Y:S02]  /*ee30*/  FMUL.FTZ R86, R133.reuse, R86 ;  /* 0x0000005685567220 */ /* 0x040fe40000410000 */
[----:B------:R-:W-:Y:S02]  /*ee40*/  FMUL.FTZ R87, R133, R87 ;  /* 0x0000005785577220 */ /* 0x000fe40000410000 */
[C---:B------:R-:W-:Y:S02]  /*ee50*/  FMUL.FTZ R88, R2.reuse, R88 ;  /* 0x0000005802587220 */ /* 0x040fe40000410000 */
[----:B------:R-:W-:Y:S02]  /*ee60*/  FMUL.FTZ R89, R2, R89 ;  /* 0x0000005902597220 */ /* 0x000fe40000410000 */
[C---:B------:R-:W-:Y:S02]  /*ee70*/  FMUL.FTZ R90, R0.reuse, R90 ;  /* 0x0000005a005a7220 */ /* 0x040fe40000410000 */
[----:B------:R-:W-:Y:S02]  /*ee80*/  FMUL.FTZ R91, R0, R91 ;  /* 0x0000005b005b7220 */ /* 0x000fe40000410000 */
[C---:B------:R-:W-:Y:S02]  /*ee90*/  FMUL.FTZ R92, R2.reuse, R92 ;  /* 0x0000005c025c7220 */ /* 0x040fe40000410000 */
[----:B------:R-:W-:Y:S02]  /*eea0*/  FMUL.FTZ R93, R2, R93 ;  /* 0x0000005d025d7220 */ /* 0x000fe40000410000 */
[----:B------:R-:W-:Y:S02]  /*eeb0*/  FMUL.FTZ R94, R0, R94 ;  /* 0x0000005e005e7220 */ /* 0x000fe40000410000 */
[--C-:B-1----:R-:W-:Y:S02]  /*eec0*/  FFMA.FTZ R4, R13, c[0x0][0x23c], -R139.reuse ;  /* 0x00008f000d047a23 */ /* 0x102fe4000001088b */
[----:B------:R-:W-:Y:S01]  /*eed0*/  FMUL.FTZ R13, R2, R153 ;  /* 0x00000099020d7220 */ /* 0x000fe20000410000 */
[----:B------:R-:W-:Y:S01]  /*eee0*/  MOV R153, R54 ;  /* 0x0000003600997202 */ /* 0x000fe20000000f00 */
[----:B------:R-:W1:Y:S01]  /*eef0*/  MUFU.EX2 R239, R4 ;  /* 0x0000000400ef7308 */ /* 0x000e620000000800 */
        /* <DEDUP_REMOVED lines=11> */
[----:B------:R-:W-:Y:S01]  /*efb0*/  FMUL.FTZ R110, R0, R110 ;  /* 0x0000006e006e7220 */ /* 0x000fe20000410000 */
[----:B-1----:R-:W-:Y:S01]  /*efc0*/  F2FP.BF16.PACK_AB R142, R239, R242 ;  /* 0x000000f2ef8e723e */ /* 0x002fe200000010ff */
[--C-:B------:R-:W-:Y:S02]  /*efd0*/  FFMA.FTZ R4, R12, c[0x0][0x23c], -R208.reuse ;  /* 0x00008f000c047a23 */ /* 0x100fe400000108d0 */
[C---:B------:R-:W-:Y:S01]  /*efe0*/  FMUL.FTZ R12, R2.reuse, R152 ;  /* 0x00000098020c7220 */ /* 0x040fe20000410000 */
[----:B------:R-:W-:Y:S01]  /*eff0*/  MOV R152, R40 ;  /* 0x0000002800987202 */ /* 0x000fe20000000f00 */
[----:B------:R1:W2:Y:S01]  /*f000*/  MUFU.EX2 R241, R4 ;  /* 0x0000000400f17308 */ /* 0x0002a20000000800 */
[----:B------:R-:W-:Y:S02]  /*f010*/  FMUL.FTZ R40, R2, R180 ;  /* 0x000000b402287220 */ /* 0x000fe40000410000 */
[----:B------:R-:W-:Y:S02]  /*f020*/  FMUL.FTZ R111, R0, R111 ;  /* 0x0000006f006f7220 */ /* 0x000fe40000410000 */
[--C-:B------:R-:W-:Y:S02]  /*f030*/  FFMA.FTZ R152, R152, c[0x0][0x23c], -R139.reuse ;  /* 0x00008f0098987a23 */ /* 0x100fe4000001088b */
[----:B------:R-:W-:Y:S02]  /*f040*/  FFMA.FTZ R213, R213, c[0x0][0x23c], -R139 ;  /* 0x00008f00d5d57a23 */ /* 0x000fe4000001088b */
[----:B------:R-:W-:Y:S02]  /*f050*/  FFMA.FTZ R215, R215, c[0x0][0x23c], -R208 ;  /* 0x00008f00d7d77a23 */ /* 0x000fe400000108d0 */
[--C-:B------:R-:W-:Y:S02]  /*f060*/  FFMA.FTZ R223, R223, c[0x0][0x23c], -R209.reuse ;  /* 0x00008f00dfdf7a23 */ /* 0x100fe400000108d1 */
[--C-:B------:R-:W-:Y:S02]  /*f070*/  FFMA.FTZ R222, R222, c[0x0][0x23c], -R209.reuse ;  /* 0x00008f00dede7a23 */ /* 0x100fe400000108d1 */
[--C-:B------:R-:W-:Y:S02]  /*f080*/  FFMA.FTZ R221, R221, c[0x0][0x23c], -R209.reuse ;  /* 0x00008f00dddd7a23 */ /* 0x100fe400000108d1 */
[C---:B------:R-:W-:Y:S02]  /*f090*/  FMUL.FTZ R113, R132.reuse, R113 ;  /* 0x0000007184717220 */ /* 0x040fe40000410000 */
[C---:B------:R-:W-:Y:S02]  /*f0a0*/  FMUL.FTZ R114, R133.reuse, R114 ;  /* 0x0000007285727220 */ /* 0x040fe40000410000 */
[----:B------:R-:W-:Y:S02]  /*f0b0*/  FMUL.FTZ R115, R133, R115 ;  /* 0x0000007385737220 */ /* 0x000fe40000410000 */
[----:B------:R-:W-:Y:S02]  /*f0c0*/  FMUL.FTZ R116, R132, R116 ;  /* 0x0000007484747220 */ /* 0x000fe40000410000 */
[--C-:B-1----:R-:W-:Y:S02]  /*f0d0*/  FFMA.FTZ R4, R210, c[0x0][0x23c], -R209.reuse ;  /* 0x00008f00d2047a23 */ /* 0x102fe400000108d1 */
[----:B------:R-:W-:Y:S02]  /*f0e0*/  FMUL.FTZ R210, R3, c[0x0][0x23c] ;  /* 0x00008f0003d27a20 */ /* 0x000fe40000410000 */
[----:B------:R1:W3:Y:S01]  /*f0f0*/  MUFU.EX2 R9, R4 ;  /* 0x0000000400097308 */ /* 0x0002e20000000800 */
[----:B------:R-:W-:Y:S02]  /*f100*/  FMUL.FTZ R117, R132, R117 ;  /* 0x0000007584757220 */ /* 0x000fe40000410000 */
[----:B------:R-:W-:Y:S01]  /*f110*/  FSEL R210, R210, RZ, P1 ;  /* 0x000000ffd2d27208 */ /* 0x000fe20000800000 */
[C---:B------:R-:W-:Y:S02]  /*f120*/  FMUL.FTZ R118, R133.reuse, R118 ;  /* 0x0000007685767220 */ /* 0x040fe40000410000 */
[----:B------:R-:W-:Y:S02]  /*f130*/  FMUL.FTZ R119, R133, R119 ;  /* 0x0000007785777220 */ /* 0x000fe40000410000 */
[----:B------:R-:W-:Y:S02]  /*f140*/  FFMA.FTZ R153, R153, c[0x0][0x23c], -R210 ;  /* 0x00008f0099997a23 */ /* 0x000fe400000108d2 */
[C---:B------:R-:W-:Y:S02]  /*f150*/  FMUL.FTZ R120, R2.reuse, R120 ;  /* 0x0000007802787220 */ /* 0x040fe40000410000 */
[----:B------:R-:W-:Y:S02]  /*f160*/  FMUL.FTZ R121, R2, R121 ;  /* 0x0000007902797220 */ /* 0x000fe40000410000 */
[C---:B------:R-:W-:Y:S02]  /*f170*/  FMUL.FTZ R122, R0.reuse, R122 ;  /* 0x0000007a007a7220 */ /* 0x040fe40000410000 */
[----:B------:R-:W-:Y:S02]  /*f180*/  FMUL.FTZ R123, R0, R123 ;  /* 0x0000007b007b7220 */ /* 0x000fe40000410000 */
[C---:B------:R-:W-:Y:S02]  /*f190*/  FMUL.FTZ R124, R2.reuse, R124 ;  /* 0x0000007c027c7220 */ /* 0x040fe40000410000 */
[----:B------:R-:W-:Y:S02]  /*f1a0*/  FMUL.FTZ R125, R2, R125 ;  /* 0x0000007d027d7220 */ /* 0x000fe40000410000 */
[----:B------:R-:W-:Y:S02]  /*f1b0*/  FMUL.FTZ R126, R0, R126 ;  /* 0x0000007e007e7220 */ /* 0x000fe40000410000 */
[--C-:B-1----:R-:W-:Y:S01]  /*f1c0*/  FFMA.FTZ R4, R224, c[0x0][0x23c], -R209.reuse ;  /* 0x00008f00e0047a23 */ /* 0x102fe200000108d1 */
[----:B------:R-:W-:Y:S01]  /*f1d0*/  MOV R224, R16 ;  /* 0x0000001000e07202 */ /* 0x000fe20000000f00 */
[----:B------:R-:W-:Y:S01]  /*f1e0*/  FMUL.FTZ R16, R132, R156 ;  /* 0x0000009c84107220 */ /* 0x000fe20000410000 */
[----:B------:R-:W-:Y:S01]  /*f1f0*/  MOV R156, R31 ;  /* 0x0000001f009c7202 */ /* 0x000fe20000000f00 */
[----:B------:R1:W-:Y:S01]  /*f200*/  MUFU.EX2 R244, R4 ;  /* 0x0000000400f47308 */ /* 0x0003e20000000800 */
[----:B------:R-:W-:Y:S01]  /*f210*/  FMUL.FTZ R31, R0, R171 ;  /* 0x000000ab001f7220 */ /* 0x000fe20000410000 */
[----:B------:R-:W-:Y:S01]  /*f220*/  MOV R171, R48 ;  /* 0x0000003000ab7202 */ /* 0x000fe20000000f00 */
[----:B------:R-:W-:Y:S02]  /*f230*/  FMUL.FTZ R48, R132, R188 ;  /* 0x000000bc84307220 */ /* 0x000fe40000410000 */
[----:B------:R-:W-:Y:S02]  /*f240*/  FFMA.FTZ R156, R156, c[0x0][0x23c], -R209 ;  /* 0x00008f009c9c7a23 */ /* 0x000fe400000108d1 */
[----:B------:R-:W-:Y:S02]  /*f250*/  FMUL.FTZ R127, R0, R127 ;  /* 0x0000007f007f7220 */ /* 0x000fe40000410000 */
[C---:B------:R-:W-:Y:S01]  /*f260*/  FMUL.FTZ R128, R132.reuse, R128 ;  /* 0x0000008084807220 */ /* 0x040fe20000410000 */
[----:B------:R-:W-:Y:S01]  /*f270*/  MUFU.EX2 R185, R156 ;  /* 0x0000009c00b97308 */ /* 0x000fe20000000800 */
[----:B------:R-:W-:Y:S02]  /*f280*/  FMUL.FTZ R129, R132, R129 ;  /* 0x0000008184817220 */ /* 0x000fe40000410000 */
[C---:B------:R-:W-:Y:S02]  /*f290*/  FMUL.FTZ R130, R133.reuse, R130 ;  /* 0x0000008285827220 */ /* 0x040fe40000410000 */
[----:B------:R-:W-:Y:S02]  /*f2a0*/  FMUL.FTZ R131, R133, R131 ;  /* 0x0000008385837220 */ /* 0x000fe40000410000 */
[--C-:B------:R-:W-:Y:S02]  /*f2b0*/  FFMA.FTZ R251, R251, c[0x0][0x23c], -R208.reuse ;  /* 0x00008f00fbfb7a23 */ /* 0x100fe400000108d0 */
[----:B------:R-:W-:Y:S02]  /*f2c0*/  FFMA.FTZ R249, R249, c[0x0][0x23c], -R208 ;  /* 0x00008f00f9f97a23 */ /* 0x000fe400000108d0 */
[--C-:B------:R-:W-:Y:S02]  /*f2d0*/  FFMA.FTZ R227, R227, c[0x0][0x23c], -R139.reuse ;  /* 0x00008f00e3e37a23 */ /* 0x100fe4000001088b */
[----:B------:R-:W-:Y:S01]  /*f2e0*/  FFMA.FTZ R226, R226, c[0x0][0x23c], -R139 ;  /* 0x00008f00e2e27a23 */ /* 0x000fe2000001088b */
[----:B------:R-:W-:Y:S01]  /*f2f0*/  MUFU.EX2 R251, R251 ;  /* 0x000000fb00fb7308 */ /* 0x000fe20000000800 */
[--C-:B-1----:R-:W-:Y:S01]  /*f300*/  FFMA.FTZ R4, R143, c[0x0][0x23c], -R210.reuse ;  /* 0x00008f008f047a23 */ /* 0x102fe200000108d2 */
[----:B--2---:R-:W-:Y:S01]  /*f310*/  F2FP.BF16.PACK_AB R143, R238, R241 ;  /* 0x000000f1ee8f723e */ /* 0x004fe200000010ff */
[--C-:B------:R-:W-:Y:S07]  /*f320*/  FFMA.FTZ R138, R138, c[0x0][0x23c], -R210.reuse ;  /* 0x00008f008a8a7a23 */ /* 0x100fee00000108d2 */
[----:B------:R1:W-:Y:S10]  /*f330*/  MUFU.EX2 R216, R4 ;  /* 0x0000000400d87308 */ /* 0x0003f40000000800 */
[----:B------:R-:W-:Y:S10]  /*f340*/  MUFU.EX2 R249, R249 ;  /* 0x000000f900f97308 */ /* 0x000ff40000000800 */
[----:B------:R-:W-:Y:S01]  /*f350*/  MUFU.EX2 R138, R138 ;  /* 0x0000008a008a7308 */ /* 0x000fe20000000800 */
[--C-:B-1----:R-:W-:Y:S01]  /*f360*/  FFMA.FTZ R4, R225, c[0x0][0x23c], -R210.reuse ;  /* 0x00008f00e1047a23 */ /* 0x102fe200000108d2 */
[----:B---3--:R-:W-:Y:S01]  /*f370*/  MOV R225, R9 ;  /* 0x0000000900e17202 */ /* 0x008fe20000000f00 */
[--C-:B------:R-:W-:Y:S07]  /*f380*/  FFMA.FTZ R9, R219, c[0x0][0x23c], -R209.reuse ;  /* 0x00008f00db097a23 */ /* 0x100fee00000108d1 */
[----:B------:R1:W2:Y:S10]  /*f390*/  MUFU.EX2 R243, R4 ;  /* 0x0000000400f37308 */ /* 0x0002b40000000800 */
[----:B------:R3:W-:Y:S01]  /*f3a0*/  MUFU.EX2 R219, R9 ;  /* 0x0000000900db7308 */ /* 0x0007e20000000800 */
[--C-:B-1----:R-:W-:Y:S09]  /*f3b0*/  FFMA.FTZ R4, R211, c[0x0][0x23c], -R209.reuse ;  /* 0x00008f00d3047a23 */ /* 0x102ff200000108d1 */
[----:B------:R1:W4:Y:S01]  /*f3c0*/  MUFU.EX2 R240, R4 ;  /* 0x0000000400f07308 */ /* 0x0003220000000800 */
[----:B---3--:R-:W-:Y:S01]  /*f3d0*/  FMUL.FTZ R9, R2, R145 ;  /* 0x0000009102097220 */ /* 0x008fe20000410000 */
[----:B--2---:R-:W-:Y:S01]  /*f3e0*/  F2FP.BF16.PACK_AB R145, R243, R216 ;  /* 0x000000d8f391723e */ /* 0x004fe200000010ff */
[--C-:B-1----:R-:W-:Y:S01]  /*f3f0*/  FFMA.FTZ R4, R218, c[0x0][0x23c], -R210.reuse ;  /* 0x00008f00da047a23 */ /* 0x102fe200000108d2 */
[----:B------:R-:W-:Y:S01]  /*f400*/  MOV R218, R8 ;  /* 0x0000000800da7202 */ /* 0x000fe20000000f00 */
[----:B------:R-:W-:Y:S01]  /*f410*/  FMUL.FTZ R8, R2, R144 ;  /* 0x0000009002087220 */ /* 0x000fe20000410000 */
[----:B------:R-:W-:Y:S04]  /*f420*/  F2FP.BF16.PACK_AB R144, R244, R225 ;  /* 0x000000e1f490723e */ /* 0x000fe800000010ff */
[----:B------:R1:W-:Y:S01]  /*f430*/  MUFU.EX2 R211, R4 ;  /* 0x0000000400d37308 */ /* 0x0003e20000000800 */
[----:B------:R-:W-:Y:S02]  /*f440*/  F2FP.BF16.PACK_AB R141, R245, R218 ;  /* 0x000000daf58d723e */ /* 0x000fe400000010ff */
[----:B----4-:R-:W-:Y:S01]  /*f450*/  F2FP.BF16.PACK_AB R146, R219, R240 ;  /* 0x000000f0db92723e */ /* 0x010fe200000010ff */
[----:B-1----:R-:W-:Y:S06]  /*f460*/  FFMA.FTZ R4, R217, c[0x0][0x23c], -R210 ;  /* 0x00008f00d9047a23 */ /* 0x002fec00000108d2 */
[----:B------:R1:W2:Y:S02]  /*f470*/  MUFU.EX2 R217, R4 ;  /* 0x0000000400d97308 */ /* 0x0002a40000000800 */
[C---:B-1----:R-:W-:Y:S01]  /*f480*/  FMUL.FTZ R4, R132.reuse, R148 ;  /* 0x0000009484047220 */ /* 0x042fe20000410000 */
[----:B--2---:R-:W-:Y:S01]  /*f490*/  F2FP.BF16.PACK_AB R147, R217, R211 ;  /* 0x000000d3d993723e */ /* 0x004fe200000010ff */
[----:B------:R-:W-:Y:S05]  /*f4a0*/  LDSM.16.MT88.4 R148, [R230+0xc000] ;  /* 0x00c00000e694783b */ /* 0x000fea0000004200 */
[-C--:B------:R-:W-:Y:S08]  /*f4b0*/  HMMA.16816.F32.BF16 R4, R140, R20.reuse, R4 ;  /* 0x000000148c04723c */ /* 0x080ff00000041804 */
[C---:B------:R-:W-:Y:S07]  /*f4c0*/  HMMA.16816.F32.BF16 R8, R144.reuse, R20, R8 ;  /* 0x000000149008723c */ /* 0x040fee0000041808 */
[C---:B------:R-:W-:Y:S01]  /*f4d0*/  FMUL.FTZ R20, R132.reuse, R160 ;  /* 0x000000a084147220 */ /* 0x040fe20000410000 */
[-C--:B------:R-:W-:Y:S04]  /*f4e0*/  HMMA.16816.F32.BF16 R12, R144, R22.reuse, R12 ;  /* 0x00000016900c723c */ /* 0x080fe8000004180c */
[----:B------:R-:W-:Y:S01]  /*f4f0*/  FMUL.FTZ R21, R132, R161 ;  /* 0x000000a184157220 */ /* 0x000fe20000410000 */
[----:B------:R-:W-:Y:S01]  /*f500*/  MOV R161, R30 ;  /* 0x0000001e00a17202 */ /* 0x000fe20000000f00 */
[----:B------:R-:W-:Y:S01]  /*f510*/  FMUL.FTZ R30, R0, R170 ;  /* 0x000000aa001e7220 */ /* 0x000fe20000410000 */
[----:B------:R-:W-:Y:S01]  /*f520*/  MOV R170, R32 ;  /* 0x0000002000aa7202 */ /* 0x000fe20000000f00 */
[C---:B------:R-:W-:Y:S04]  /*f530*/  HMMA.16816.F32.BF16 R16, R140.reuse, R22, R16 ;  /* 0x000000168c10723c */ /* 0x040fe80000041810 */
[C---:B------:R-:W-:Y:S01]  /*f540*/  FMUL.FTZ R32, R132.reuse, R172 ;  /* 0x000000ac84207220 */ /* 0x040fe20000410000 */
[----:B------:R-:W-:Y:S01]  /*f550*/  MOV R160, R33 ;  /* 0x0000002100a07202 */ /* 0x000fe20000000f00 */
[----:B------:R-:W-:Y:S01]  /*f560*/  FMUL.FTZ R33, R132, R173 ;  /* 0x000000ad84217220 */ /* 0x000fe20000410000 */
[----:B------:R-:W-:Y:S01]  /*f570*/  MOV R172, R51 ;  /* 0x0000003300ac7202 */ /* 0x000fe20000000f00 */
[C---:B------:R-:W-:Y:S01]  /*f580*/  FMUL.FTZ R22, R133.reuse, R162 ;  /* 0x000000a285167220 */ /* 0x040fe20000410000 */
[----:B------:R-:W-:Y:S03]  /*f590*/  MOV R162, R25 ;  /* 0x0000001900a27202 */ /* 0x000fe60000000f00 */
[C---:B------:R-:W-:Y:S01]  /*f5a0*/  FMUL.FTZ R23, R133.reuse, R163 ;  /* 0x000000a385177220 */ /* 0x040fe20000410000 */
[----:B------:R-:W-:Y:S01]  /*f5b0*/  MOV R163, R24 ;  /* 0x0000001800a37202 */ /* 0x000fe20000000f00 */
[C---:B------:R-:W-:Y:S01]  /*f5c0*/  FMUL.FTZ R24, R2.reuse, R164 ;  /* 0x000000a402187220 */ /* 0x040fe20000410000 */
[----:B------:R-:W-:Y:S01]  /*f5d0*/  MOV R164, R52 ;  /* 0x0000003400a47202 */ /* 0x000fe20000000f00 */
[----:B------:R-:W-:Y:S01]  /*f5e0*/  FMUL.FTZ R25, R2, R165 ;  /* 0x000000a502197220 */ /* 0x000fe20000410000 */
[----:B------:R-:W-:Y:S01]  /*f5f0*/  MOV R165, R53 ;  /* 0x0000003500a57202 */ /* 0x000fe20000000f00 */
[C---:B------:R-:W-:Y:S01]  /*f600*/  FMUL.FTZ R51, R133.reuse, R191 ;  /* 0x000000bf85337220 */ /* 0x040fe20000410000 */
[-C--:B------:R-:W-:Y:S01]  /*f610*/  HMMA.16816.F32.BF16 R20, R140, R36.reuse, R20 ;  /* 0x000000248c14723c */ /* 0x080fe20000041814 */
[----:B------:R-:W1:Y:S02]  /*f620*/  LDSM.16.MT88.4 R52, [R231+0xc000] ;  /* 0x00c00000e734783b */ /* 0x000e640000004200 */
[--C-:B------:R-:W-:Y:S01]  /*f630*/  FFMA.FTZ R162, R162, c[0x0][0x23c], -R209.reuse ;  /* 0x00008f00a2a27a23 */ /* 0x100fe200000108d1 */
[----:B------:R-:W-:Y:S01]  /*f640*/  MOV R173, R50 ;  /* 0x0000003200ad7202 */ /* 0x000fe20000000f00 */
[C---:B------:R-:W-:Y:S02]  /*f650*/  FMUL.FTZ R50, R133.reuse, R190 ;  /* 0x000000be85327220 */ /* 0x040fe40000410000 */
[----:B------:R-:W-:Y:S01]  /*f660*/  MUFU.EX2 R203, R162 ;  /* 0x000000a200cb7308 */ /* 0x000fe20000000800 */
[C---:B------:R-:W-:Y:S01]  /*f670*/  HMMA.16816.F32.BF16 R24, R144.reuse, R36, R24 ;  /* 0x000000249018723c */ /* 0x040fe20000041818 */
[----:B------:R-:W2:Y:S03]  /*f680*/  LDL.LU R191, [R1+0x1c] ;  /* 0x00001c0001bf7983 */ /* 0x000ea60000300800 */
[----:B------:R-:W-:Y:S01]  /*f690*/  FFMA.FTZ R164, R164, c[0x0][0x23c], -R209 ;  /* 0x00008f00a4a47a23 */ /* 0x000fe200000108d1 */
[----:B------:R-:W3:Y:S02]  /*f6a0*/  LDL.LU R189, [R1+0x20] ;  /* 0x0000200001bd7983 */ /* 0x000ee40000300800 */
[C---:B------:R-:W-:Y:S01]  /*f6b0*/  FMUL.FTZ R36, R132.reuse, R176 ;  /* 0x000000b084247220 */ /* 0x040fe20000410000 */
[-C--:B------:R-:W-:Y:S04]  /*f6c0*/  HMMA.16816.F32.BF16 R28, R144, R38.reuse, R28 ;  /* 0x00000026901c723c */ /* 0x080fe8000004181c */
[----:B------:R-:W-:Y:S01]  /*f6d0*/  FMUL.FTZ R37, R132, R177 ;  /* 0x000000b184257220 */ /* 0x000fe20000410000 */
[----:B------:R-:W-:Y:S01]  /*f6e0*/  MOV R176, R43 ;  /* 0x0000002b00b07202 */ /* 0x000fe20000000f00 */
[C---:B------:R-:W-:Y:S01]  /*f6f0*/  FMUL.FTZ R43, R0.reuse, R183 ;  /* 0x000000b7002b7220 */ /* 0x040fe20000410000 */
[----:B------:R-:W-:Y:S01]  /*f700*/  MOV R177, R42 ;  /* 0x0000002a00b17202 */ /* 0x000fe20000000f00 */
[C---:B------:R-:W-:Y:S04]  /*f710*/  HMMA.16816.F32.BF16 R32, R140.reuse, R38, R32 ;  /* 0x000000268c20723c */ /* 0x040fe80000041820 */
[----:B------:R-:W-:Y:S03]  /*f720*/  FMUL.FTZ R42, R0, R182 ;  /* 0x000000b6002a7220 */ /* 0x000fe60000410000 */
[C---:B------:R-:W-:Y:S02]  /*f730*/  FMUL.FTZ R38, R133.reuse, R178 ;  /* 0x000000b285267220 */ /* 0x040fe40000410000 */
[C---:B------:R-:W-:Y:S07]  /*f740*/  FMUL.FTZ R39, R133.reuse, R179 ;  /* 0x000000b385277220 */ /* 0x040fee0000410000 */
[-C--:B-1----:R-:W-:Y:S08]  /*f750*/  HMMA.16816.F32.BF16 R36, R140, R52.reuse, R36 ;  /* 0x000000348c24723c */ /* 0x082ff00000041824 */
[C---:B------:R-:W-:Y:S07]  /*f760*/  HMMA.16816.F32.BF16 R40, R144.reuse, R52, R40 ;  /* 0x000000349028723c */ /* 0x040fee0000041828 */
[C---:B------:R-:W-:Y:S01]  /*f770*/  FMUL.FTZ R52, R132.reuse, R192 ;  /* 0x000000c084347220 */ /* 0x040fe20000410000 */
[-C--:B------:R-:W-:Y:S01]  /*f780*/  HMMA.16816.F32.BF16 R44, R144, R54.reuse, R44 ;  /* 0x00000036902c723c */ /* 0x080fe2000004182c */
[----:B------:R1:W-:Y:S03]  /*f790*/  MUFU.EX2 R192, R152 ;  /* 0x0000009800c07308 */ /* 0x0003e60000000800 */
[----:B------:R-:W-:Y:S04]  /*f7a0*/  FMUL.FTZ R53, R132, R193 ;  /* 0x000000c184357220 */ /* 0x000fe80000410000 */
[C---:B------:R-:W-:Y:S07]  /*f7b0*/  HMMA.16816.F32.BF16 R48, R140.reuse, R54, R48 ;  /* 0x000000368c30723c */ /* 0x040fee0000041830 */
[C---:B------:R-:W-:Y:S02]  /*f7c0*/  FMUL.FTZ R54, R133.reuse, R194 ;  /* 0x000000c285367220 */ /* 0x040fe40000410000 */
[----:B------:R-:W-:Y:S01]  /*f7d0*/  FMUL.FTZ R55, R133, R195 ;  /* 0x000000c385377220 */ /* 0x000fe20000410000 */
[----:B------:R-:W-:Y:S06]  /*f7e0*/  MUFU.EX2 R194, R213 ;  /* 0x000000d500c27308 */ /* 0x000fec0000000800 */
[-C--:B------:R-:W-:Y:S03]  /*f7f0*/  HMMA.16816.F32.BF16 R52, R140, R148.reuse, R52 ;  /* 0x000000948c34723c */ /* 0x080fe60000041834 */
[----:B-1----:R-:W-:Y:S01]  /*f800*/  FFMA.FTZ R152, R234, c[0x0][0x23c], -R139 ;  /* 0x00008f00ea987a23 */ /* 0x002fe2000001088b */
[----:B------:R-:W-:Y:S04]  /*f810*/  MUFU.EX2 R195, R215 ;  /* 0x000000d700c37308 */ /* 0x000fe80000000800 */
[C---:B------:R-:W-:Y:S06]  /*f820*/  HMMA.16816.F32.BF16 R56, R144.reuse, R148, R56 ;  /* 0x000000949038723c */ /* 0x040fec0000041838 */
[----:B------:R1:W-:Y:S02]  /*f830*/  MUFU.EX2 R234, R152 ;  /* 0x0000009800ea7308 */ /* 0x0003e40000000800 */
[-C--:B------:R-:W-:Y:S08]  /*f840*/  HMMA.16816.F32.BF16 R60, R144, R150.reuse, R60 ;  /* 0x00000096903c723c */ /* 0x080ff0000004183c */
[C---:B------:R-:W-:Y:S01]  /*f850*/  HMMA.16816.F32.BF16 R64, R140.reuse, R150, R64 ;  /* 0x000000968c40723c */ /* 0x040fe20000041840 */
[----:B------:R-:W4:Y:S03]  /*f860*/  LDSM.16.MT88.4 R148, [R228+0xe000] ;  /* 0x00e00000e494783b */ /* 0x000f260000004200 */
[--C-:B-1----:R-:W-:Y:S04]  /*f870*/  FFMA.FTZ R152, R237, c[0x0][0x23c], -R208.reuse ;  /* 0x00008f00ed987a23 */ /* 0x102fe800000108d0 */
[----:B------:R1:W-:Y:S01]  /*f880*/  MUFU.EX2 R237, R152 ;  /* 0x0000009800ed7308 */ /* 0x0003e20000000800 */
[-C--:B----4-:R-:W-:Y:S03]  /*f890*/  HMMA.16816.F32.BF16 R68, R140, R148.reuse, R68 ;  /* 0x000000948c44723c */ /* 0x090fe60000041844 */
[----:B-1----:R-:W-:Y:S01]  /*f8a0*/  FFMA.FTZ R152, R177, c[0x0][0x23c], -R208 ;  /* 0x00008f00b1987a23 */ /* 0x002fe200000108d0 */
[----:B------:R-:W-:Y:S02]  /*f8b0*/  MOV R177, R176 ;  /* 0x000000b000b17202 */ /* 0x000fe40000000f00 */
[----:B------:R-:W-:Y:S02]  /*f8c0*/  MOV R176, R175 ;  /* 0x000000af00b07202 */ /* 0x000fe40000000f00 */
[C---:B------:R-:W-:Y:S04]  /*f8d0*/  HMMA.16816.F32.BF16 R72, R144.reuse, R148, R72 ;  /* 0x000000949048723c */ /* 0x040fe80000041848 */
[----:B------:R-:W-:Y:S02]  /*f8e0*/  MOV R175, R173 ;  /* 0x000000ad00af7202 */ /* 0x000fe40000000f00 */
[----:B------:R-:W-:Y:S02]  /*f8f0*/  MOV R173, R172 ;  /* 0x000000ac00ad7202 */ /* 0x000fe40000000f00 */
[-C--:B------:R-:W-:Y:S04]  /*f900*/  HMMA.16816.F32.BF16 R76, R144, R150.reuse, R76 ;  /* 0x00000096904c723c */ /* 0x080fe8000004184c */
[----:B------:R-:W-:Y:S02]  /*f910*/  MOV R172, R169 ;  /* 0x000000a900ac7202 */ /* 0x000fe40000000f00 */
[----:B------:R-:W-:Y:S02]  /*f920*/  MOV R169, R168 ;  /* 0x000000a800a97202 */ /* 0x000fe40000000f00 */
[C---:B------:R-:W-:Y:S01]  /*f930*/  HMMA.16816.F32.BF16 R80, R140.reuse, R150, R80 ;  /* 0x000000968c50723c */ /* 0x040fe20000041850 */
[----:B------:R-:W1:Y:S03]  /*f940*/  LDSM.16.MT88.4 R148, [R229+0xe000] ;  /* 0x00e00000e594783b */ /* 0x000e660000004200 */
[----:B------:R-:W-:Y:S02]  /*f950*/  MOV R168, R167 ;  /* 0x000000a700a87202 */ /* 0x000fe40000000f00 */
[----:B------:R-:W-:Y:S02]  /*f960*/  MOV R167, R163 ;  /* 0x000000a300a77202 */ /* 0x000fe40000000f00 */
[----:B------:R-:W-:Y:S04]  /*f970*/  MOV R163, R224 ;  /* 0x000000e000a37202 */ /* 0x000fe80000000f00 */
[----:B------:R-:W-:Y:S01]  /*f980*/  MOV R224, R233 ;  /* 0x000000e900e07202 */ /* 0x000fe20000000f00 */
[----:B------:R-:W-:Y:S01]  /*f990*/  FFMA.FTZ R163, R163, c[0x0][0x23c], -R209 ;  /* 0x00008f00a3a37a23 */ /* 0x000fe200000108d1 */
[----:B------:R4:W-:Y:S10]  /*f9a0*/  MUFU.EX2 R233, R152 ;  /* 0x0000009800e97308 */ /* 0x0009f40000000800 */
[----:B------:R-:W-:Y:S01]  /*f9b0*/  MUFU.EX2 R197, R163 ;  /* 0x000000a300c57308 */ /* 0x000fe20000000800 */
[----:B----4-:R-:W-:Y:S01]  /*f9c0*/  FFMA.FTZ R152, R177, c[0x0][0x23c], -R139 ;  /* 0x00008f00b1987a23 */ /* 0x010fe2000001088b */
[----:B------:R-:W-:Y:S01]  /*f9d0*/  MOV R177, R165 ;  /* 0x000000a500b17202 */ /* 0x000fe20000000f00 */
[-C--:B-1----:R-:W-:Y:S07]  /*f9e0*/  HMMA.16816.F32.BF16 R84, R140, R148.reuse, R84 ;  /* 0x000000948c54723c */ /* 0x082fee0000041854 */
[----:B------:R1:W-:Y:S01]  /*f9f0*/  MUFU.EX2 R202, R152 ;  /* 0x0000009800ca7308 */ /* 0x0003e20000000800 */
[----:B------:R-:W-:Y:S01]  /*fa00*/  MOV R165, R161 ;  /* 0x000000a100a57202 */ /* 0x000fe20000000f00 */
[--C-:B------:R-:W-:Y:S03]  /*fa10*/  FFMA.FTZ R177, R177, c[0x0][0x23c], -R210.reuse ;  /* 0x00008f00b1b17a23 */ /* 0x100fe600000108d2 */
[----:B------:R-:W-:Y:S01]  /*fa20*/  MOV R161, R154 ;  /* 0x0000009a00a17202 */ /* 0x000fe20000000f00 */
[C---:B------:R-:W-:Y:S04]  /*fa30*/  HMMA.16816.F32.BF16 R88, R144.reuse, R148, R88 ;  /* 0x000000949058723c */ /* 0x040fe80000041858 */
[--C-:B------:R-:W-:Y:S02]  /*fa40*/  FFMA.FTZ R161, R161, c[0x0][0x23c], -R210.reuse ;  /* 0x00008f00a1a17a23 */ /* 0x100fe400000108d2 */
[----:B------:R-:W-:Y:S02]  /*fa50*/  FFMA.FTZ R165, R165, c[0x0][0x23c], -R209 ;  /* 0x00008f00a5a57a23 */ /* 0x000fe400000108d1 */
[-C--:B------:R-:W-:Y:S01]  /*fa60*/  HMMA.16816.F32.BF16 R92, R144, R150.reuse, R92 ;  /* 0x00000096905c723c */ /* 0x080fe2000004185c */
[----:B------:R-:W-:Y:S07]  /*fa70*/  MUFU.EX2 R200, R161 ;  /* 0x000000a100c87308 */ /* 0x000fee0000000800 */
[C---:B------:R-:W-:Y:S01]  /*fa80*/  HMMA.16816.F32.BF16 R96, R140.reuse, R150, R96 ;  /* 0x000000968c60723c */ /* 0x040fe20000041860 */
[----:B------:R-:W4:Y:S03]  /*fa90*/  LDSM.16.MT88.4 R148, [R231+0xe000] ;  /* 0x00e00000e794783b */ /* 0x000f260000004200 */
[----:B-1----:R-:W-:Y:S01]  /*faa0*/  FFMA.FTZ R152, R176, c[0x0][0x23c], -R139 ;  /* 0x00008f00b0987a23 */ /* 0x002fe2000001088b */
[----:B------:R-:W-:Y:S02]  /*fab0*/  MOV R176, R160 ;  /* 0x000000a000b07202 */ /* 0x000fe40000000f00 */
[----:B------:R-:W-:Y:S01]  /*fac0*/  MOV R160, R155 ;  /* 0x0000009b00a07202 */ /* 0x000fe20000000f00 */
[----:B------:R1:W-:Y:S04]  /*fad0*/  MUFU.EX2 R183, R152 ;  /* 0x0000009800b77308 */ /* 0x0003e80000000800 */
[--C-:B------:R-:W-:Y:S02]  /*fae0*/  FFMA.FTZ R160, R160, c[0x0][0x23c], -R210.reuse ;  /* 0x00008f00a0a07a23 */ /* 0x100fe400000108d2 */
[----:B------:R-:W-:Y:S02]  /*faf0*/  FFMA.FTZ R176, R176, c[0x0][0x23c], -R210 ;  /* 0x00008f00b0b07a23 */ /* 0x000fe400000108d2 */
[----:B-1----:R-:W-:Y:S02]  /*fb00*/  FFMA.FTZ R152, R173, c[0x0][0x23c], -R209 ;  /* 0x00008f00ad987a23 */ /* 0x002fe400000108d1 */
[----:B------:R-:W-:Y:S02]  /*fb10*/  FFMA.FTZ R173, R250, c[0x0][0x23c], -R139 ;  /* 0x00008f00faad7a23 */ /* 0x000fe4000001088b */
[----:B------:R1:W-:Y:S01]  /*fb20*/  MUFU.EX2 R182, R152 ;  /* 0x0000009800b67308 */ /* 0x0003e20000000800 */
[-C--:B----4-:R-:W-:Y:S09]  /*fb30*/  HMMA.16816.F32.BF16 R100, R140, R148.reuse, R100 ;  /* 0x000000948c64723c */ /* 0x090ff20000041864 */
[----:B------:R-:W4:Y:S01]  /*fb40*/  MUFU.EX2 R173, R173 ;  /* 0x000000ad00ad7308 */ /* 0x000f220000000800 */
[C---:B------:R-:W-:Y:S07]  /*fb50*/  HMMA.16816.F32.BF16 R104, R144.reuse, R148, R104 ;  /* 0x000000949068723c */ /* 0x040fee0000041868 */
[--C-:B------:R-:W-:Y:S01]  /*fb60*/  FFMA.FTZ R148, R175, c[0x0][0x23c], -R208.reuse ;  /* 0x00008f00af947a23 */ /* 0x100fe200000108d0 */
[-C--:B------:R-:W-:Y:S01]  /*fb70*/  HMMA.16816.F32.BF16 R108, R144, R150.reuse, R108 ;  /* 0x00000096906c723c */ /* 0x080fe2000004186c */
[----:B------:R-:W-:Y:S03]  /*fb80*/  MUFU.EX2 R250, R227 ;  /* 0x000000e300fa7308 */ /* 0x000fe60000000800 */
[----:B-1----:R-:W-:Y:S02]  /*fb90*/  FFMA.FTZ R152, R232, c[0x0][0x23c], -R209 ;  /* 0x00008f00e8987a23 */ /* 0x002fe400000108d1 */
[--C-:B------:R-:W-:Y:S01]  /*fba0*/  FFMA.FTZ R175, R169, c[0x0][0x23c], -R139.reuse ;  /* 0x00008f00a9af7a23 */ /* 0x100fe2000001088b */
[----:B------:R-:W-:Y:S01]  /*fbb0*/  MOV R169, R168 ;  /* 0x000000a800a97202 */ /* 0x000fe20000000f00 */
[C---:B------:R-:W-:Y:S03]  /*fbc0*/  HMMA.16816.F32.BF16 R112, R140.reuse, R150, R112 ;  /* 0x000000968c70723c */ /* 0x040fe60000041870 */
[----:B------:R1:W-:Y:S01]  /*fbd0*/  MUFU.EX2 R181, R148 ;  /* 0x0000009400b57308 */ /* 0x0003e20000000800 */
[----:B------:R-:W-:Y:S02]  /*fbe0*/  MOV R168, R167 ;  /* 0x000000a700a87202 */ /* 0x000fe40000000f00 */
[----:B------:R-:W-:Y:S06]  /*fbf0*/  MOV R167, R235 ;  /* 0x000000eb00a77202 */ /* 0x000fec0000000f00 */
[----:B------:R-:W-:Y:S01]  /*fc00*/  MOV R179, R167 ;  /* 0x000000a700b37202 */ /* 0x000fe20000000f00 */
[----:B------:R2:W-:Y:S01]  /*fc10*/  MUFU.EX2 R232, R152 ;  /* 0x0000009800e87308 */ /* 0x0005e20000000800 */
[--C-:B------:R-:W-:Y:S09]  /*fc20*/  FFMA.FTZ R167, R252, c[0x0][0x23c], -R208.reuse ;  /* 0x00008f00fca77a23 */ /* 0x100ff200000108d0 */
[----:B------:R3:W-:Y:S01]  /*fc30*/  MUFU.EX2 R235, R153 ;  /* 0x0000009900eb7308 */ /* 0x0007e20000000800 */
[--C-:B-1----:R-:W-:Y:S02]  /*fc40*/  FFMA.FTZ R148, R174, c[0x0][0x23c], -R208.reuse ;  /* 0x00008f00ae947a23 */ /* 0x102fe400000108d0 */
[--C-:B------:R-:W-:Y:S02]  /*fc50*/  FFMA.FTZ R174, R171, c[0x0][0x23c], -R139.reuse ;  /* 0x00008f00abae7a23 */ /* 0x100fe4000001088b */
[----:B------:R-:W-:Y:S01]  /*fc60*/  FFMA.FTZ R171, R169, c[0x0][0x23c], -R208 ;  /* 0x00008f00a9ab7a23 */ /* 0x000fe200000108d0 */
[----:B------:R-:W-:Y:S04]  /*fc70*/  MOV R169, R159 ;  /* 0x0000009f00a97202 */ /* 0x000fe80000000f00 */
[----:B------:R1:W-:Y:S01]  /*fc80*/  MUFU.EX2 R186, R148 ;  /* 0x0000009400ba7308 */ /* 0x0003e20000000800 */
[--C-:B--2---:R-:W-:Y:S02]  /*fc90*/  FFMA.FTZ R152, R172, c[0x0][0x23c], -R210.reuse ;  /* 0x00008f00ac987a23 */ /* 0x104fe400000108d2 */
[--C-:B------:R-:W-:Y:S02]  /*fca0*/  FFMA.FTZ R172, R248, c[0x0][0x23c], -R139.reuse ;  /* 0x00008f00f8ac7a23 */ /* 0x100fe4000001088b */
[----:B------:R-:W-:Y:S05]  /*fcb0*/  FFMA.FTZ R139, R212, c[0x0][0x23c], -R139 ;  /* 0x00008f00d48b7a23 */ /* 0x000fea000001088b */
[----:B------:R-:W2:Y:S01]  /*fcc0*/  MUFU.EX2 R178, R152 ;  /* 0x0000009800b27308 */ /* 0x000ea20000000800 */
[----:B------:R-:W-:Y:S02]  /*fcd0*/  FFMA.FTZ R169, R169, c[0x0][0x23c], -R210 ;  /* 0x00008f00a9a97a23 */ /* 0x000fe400000108d2 */
[--C-:B---3--:R-:W-:Y:S02]  /*fce0*/  FFMA.FTZ R153, R170, c[0x0][0x23c], -R209.reuse ;  /* 0x00008f00aa997a23 */ /* 0x108fe400000108d1 */
[--C-:B------:R-:W-:Y:S02]  /*fcf0*/  FFMA.FTZ R170, R168, c[0x0][0x23c], -R208.reuse ;  /* 0x00008f00a8aa7a23 */ /* 0x100fe400000108d0 */
[--C-:B------:R-:W-:Y:S01]  /*fd00*/  FFMA.FTZ R168, R166, c[0x0][0x23c], -R208.reuse ;  /* 0x00008f00a6a87a23 */ /* 0x100fe200000108d0 */
[----:B------:R-:W-:Y:S02]  /*fd10*/  MOV R166, R158 ;  /* 0x0000009e00a67202 */ /* 0x000fe40000000f00 */
[----:B------:R3:W2:Y:S01]  /*fd20*/  MUFU.EX2 R180, R153 ;  /* 0x0000009900b47308 */ /* 0x0006a20000000800 */
[----:B------:R-:W-:Y:S02]  /*fd30*/  FFMA.FTZ R208, R214, c[0x0][0x23c], -R208 ;  /* 0x00008f00d6d07a23 */ /* 0x000fe400000108d0 */
[----:B------:R-:W-:Y:S01]  /*fd40*/  LDSM.16.MT88.4 R212, [R228+0xf800] ;  /* 0x00f80000e4d4783b */ /* 0x000fe20000004200 */
[----:B------:R-:W-:Y:S02]  /*fd50*/  FFMA.FTZ R209, R220, c[0x0][0x23c], -R209 ;  /* 0x00008f00dcd17a23 */ /* 0x000fe400000108d1 */
[--C-:B------:R-:W-:Y:S04]  /*fd60*/  FFMA.FTZ R166, R166, c[0x0][0x23c], -R210.reuse ;  /* 0x00008f00a6a67a23 */ /* 0x100fe800000108d2 */
[----:B------:R2:W-:Y:S01]  /*fd70*/  MUFU.EX2 R190, R172 ;  /* 0x000000ac00be7308 */ /* 0x0005e20000000800 */
[----:B-1----:R-:W1:Y:S09]  /*fd80*/  LDSM.16.MT88.4 R148, [R230+0xe000] ;  /* 0x00e00000e694783b */ /* 0x002e720000004200 */
[----:B------:R4:W-:Y:S01]  /*fd90*/  MUFU.EX2 R196, R171 ;  /* 0x000000ab00c47308 */ /* 0x0009e20000000800 */
[----:B---3--:R-:W3:Y:S09]  /*fda0*/  LDSM.16.MT88.4 R152, [R228+0xc800] ;  /* 0x00c80000e498783b */ /* 0x008ef20000004200 */
[----:B------:R1:W-:Y:S01]  /*fdb0*/  MUFU.EX2 R188, R167 ;  /* 0x000000a700bc7308 */ /* 0x0003e20000000800 */
[----:B--2---:R-:W2:Y:S09]  /*fdc0*/  LDL.LU R172, [R1+0x24] ;  /* 0x0000240001ac7983 */ /* 0x004eb20000300800 */
[----:B------:R-:W-:Y:S01]  /*fdd0*/  MUFU.EX2 R193, R175 ;  /* 0x000000af00c17308 */ /* 0x000fe20000000800 */
[----:B----4-:R-:W4:Y:S09]  /*fde0*/  LDL.LU R171, [R1+0x28] ;  /* 0x0000280001ab7983 */ /* 0x010f320000300800 */
[----:B------:R-:W-:Y:S01]  /*fdf0*/  MUFU.EX2 R201, R174 ;  /* 0x000000ae00c97308 */ /* 0x000fe20000000800 */
[-C--:B-1----:R-:W-:Y:S03]  /*fe00*/  HMMA.16816.F32.BF16 R116, R140, R148.reuse, R116 ;  /* 0x000000948c74723c */ /* 0x082fe60000041874 */
[----:B------:R-:W-:Y:S05]  /*fe10*/  MOV R167, R173 ;  /* 0x000000ad00a77202 */ /* 0x000fea0000000f00 */
[C---:B------:R-:W-:Y:S01]  /*fe20*/  HMMA.16816.F32.BF16 R120, R144.reuse, R148, R120 ;  /* 0x000000949078723c */ /* 0x040fe20000041878 */
[----:B------:R-:W-:Y:S06]  /*fe30*/  MUFU.EX2 R248, R223 ;  /* 0x000000df00f87308 */ /* 0x000fec0000000800 */
[--C-:B------:R-:W-:Y:S01]  /*fe40*/  FFMA.FTZ R148, R157, c[0x0][0x23c], -R210.reuse ;  /* 0x00008f009d947a23 */ /* 0x100fe200000108d2 */
[-C--:B------:R-:W-:Y:S01]  /*fe50*/  HMMA.16816.F32.BF16 R124, R144, R150.reuse, R124 ;  /* 0x00000096907c723c */ /* 0x080fe2000004187c */
[----:B------:R-:W1:Y:S02]  /*fe60*/  LDSM.16.MT88.4 R156, [R229+0xc800] ;  /* 0x00c80000e59c783b */ /* 0x000e640000004200 */
[----:B------:R3:W-:Y:S04]  /*fe70*/  MUFU.EX2 R184, R148 ;  /* 0x0000009400b87308 */ /* 0x0007e80000000800 */
[--C-:B------:R-:W-:Y:S01]  /*fe80*/  FFMA.FTZ R144, R179, c[0x0][0x23c], -R210.reuse ;  /* 0x00008f00b3907a23 */ /* 0x100fe200000108d2 */
[----:B------:R-:W-:Y:S04]  /*fe90*/  HMMA.16816.F32.BF16 R128, R140, R150, R128 ;  /* 0x000000968c80723c */ /* 0x000fe80000041880 */
[----:B------:R-:W-:Y:S01]  /*fea0*/  F2FP.BF16.PACK_AB R145, R178, R235 ;  /* 0x000000ebb291723e */ /* 0x000fe200000010ff */
[----:B------:R1:W1:Y:S01]  /*feb0*/  MUFU.EX2 R179, R144 ;  /* 0x0000009000b37308 */ /* 0x0002620000000800 */
[----:B------:R-:W-:Y:S01]  /*fec0*/  F2FP.BF16.PACK_AB R146, R185, R180 ;  /* 0x000000b4b992723e */ /* 0x000fe200000010ff */
[----:B------:R-:W-:Y:S01]  /*fed0*/  FFMA.FTZ R210, R135, c[0x0][0x23c], -R210 ;  /* 0x00008f0087d27a23 */ /* 0x000fe200000108d2 */
[----:B------:R-:W-:Y:S04]  /*fee0*/  F2FP.BF16.PACK_AB R140, R234, R192 ;  /* 0x000000c0ea8c723e */ /* 0x000fe800000010ff */
[----:B------:R-:W-:Y:S02]  /*fef0*/  F2FP.BF16.PACK_AB R141, R233, R237 ;  /* 0x000000ede98d723e */ /* 0x000fe400000010ff */
[----:B------:R-:W-:Y:S01]  /*ff00*/  F2FP.BF16.PACK_AB R142, R183, R202 ;  /* 0x000000cab78e723e */ /* 0x000fe200000010ff */
[----:B------:R-:W-:Y:S01]  /*ff10*/  MUFU.EX2 R227, R222 ;  /* 0x000000de00e37308 */ /* 0x000fe20000000800 */
[----:B------:R-:W-:Y:S01]  /*ff20*/  F2FP.BF16.PACK_AB R143, R186, R181 ;  /* 0x000000b5ba8f723e */ /* 0x000fe200000010ff */
[----:B---3--:R-:W3:Y:S06]  /*ff30*/  LDSM.16.MT88.4 R148, [R231+0xc800] ;  /* 0x00c80000e794783b */ /* 0x008eec0000004200 */
[-C--:B------:R-:W-:Y:S02]  /*ff40*/  HMMA.16816.F32.BF16 R4, R140, R152.reuse, R4 ;  /* 0x000000988c04723c */ /* 0x080fe40000041804 */
[----:B------:R-:W3:Y:S01]  /*ff50*/  MUFU.EX2 R187, R168 ;  /* 0x000000a800bb7308 */ /* 0x000ee20000000800 */
[----:B-1----:R-:W-:Y:S02]  /*ff60*/  F2FP.BF16.PACK_AB R144, R232, R182 ;  /* 0x000000b6e890723e */ /* 0x002fe400000010ff */
[----:B------:R-:W-:Y:S07]  /*ff70*/  F2FP.BF16.PACK_AB R147, R179, R184 ;  /* 0x000000b8b393723e */ /* 0x000fee00000010ff */
[----:B------:R1:W-:Y:S01]  /*ff80*/  MUFU.EX2 R168, R160 ;  /* 0x000000a000a87308 */ /* 0x0003e20000000800 */
[C---:B------:R-:W-:Y:S09]  /*ff90*/  HMMA.16816.F32.BF16 R8, R144.reuse, R152, R8 ;  /* 0x000000989008723c */ /* 0x040ff20000041808 */
[----:B------:R3:W3:Y:S01]  /*ffa0*/  MUFU.EX2 R135, R164 ;  /* 0x000000a400877308 */ /* 0x0006e20000000800 */
[-C--:B------:R-:W-:Y:S08]  /*ffb0*/  HMMA.16816.F32.BF16 R12, R144, R154.reuse, R12 ;  /* 0x0000009a900c723c */ /* 0x080ff0000004180c */
[C---:B------:R-:W-:Y:S01]  /*ffc0*/  HMMA.16816.F32.BF16 R16, R140.reuse, R154, R16 ;  /* 0x0000009a8c10723c */ /* 0x040fe20000041810 */
[----:B------:R-:W3:Y:S01]  /*ffd0*/  LDSM.16.MT88.4 R152, [R230+0xc800] ;  /* 0x00c80000e698783b */ /* 0x000ee20000004200 */
[----:B------:R-:W-:Y:S06]  /*ffe0*/  MUFU.EX2 R166, R166 ;  /* 0x000000a600a67308 */ /* 0x000fec0000000800 */
[-C--:B------:R-:W-:Y:S01]  /*fff0*/  HMMA.16816.F32.BF16 R20, R140, R156.reuse, R20 ;  /* 0x0000009c8c14723c */ /* 0x080fe20000041814 */
[----:B-1----:R-:W-:Y:S03]  /*10000*/  LDSM.16.MT88.4 R160, [R231+0xd000] ;  /* 0x00d00000e7a0783b */ /* 0x002fe60000004200 */
[----:B------:R-:W-:Y:S01]  /*10010*/  MUFU.EX2 R170, R170 ;  /* 0x000000aa00aa7308 */ /* 0x000fe20000000800 */
[----:B---3--:R-:W-:Y:S03]  /*10020*/  MOV R164, R187 ;  /* 0x000000bb00a47202 */ /* 0x008fe60000000f00 */
[C---:B------:R-:W-:Y:S06]  /*10030*/  HMMA.16816.F32.BF16 R24, R144.reuse, R156, R24 ;  /* 0x0000009c9018723c */ /* 0x040fec0000041818 */
[----:B------:R1:W-:Y:S02]  /*10040*/  MUFU.EX2 R187, R165 ;  /* 0x000000a500bb7308 */ /* 0x0003e40000000800 */
[-C--:B------:R-:W-:Y:S08]  /*10050*/  HMMA.16816.F32.BF16 R28, R144, R158.reuse, R28 ;  /* 0x0000009e901c723c */ /* 0x080ff0000004181c */
[C---:B------:R-:W-:Y:S01]  /*10060*/  HMMA.16816.F32.BF16 R32, R140.reuse, R158, R32 ;  /* 0x0000009e8c20723c */ /* 0x040fe20000041820 */
[----:B------:R-:W-:Y:S01]  /*10070*/  LDSM.16.MT88.4 R156, [R229+0xd000] ;  /* 0x00d00000e59c783b */ /* 0x000fe20000004200 */
[----:B------:R-:W-:Y:S06]  /*10080*/  MUFU.EX2 R252, R226 ;  /* 0x000000e200fc7308 */ /* 0x000fec0000000800 */
[-C--:B------:R-:W-:Y:S04]  /*10090*/  HMMA.16816.F32.BF16 R36, R140, R148.reuse, R36 ;  /* 0x000000948c24723c */ /* 0x080fe80000041824 */
[----:B------:R3:W-:Y:S01]  /*100a0*/  MUFU.EX2 R226, R176 ;  /* 0x000000b000e27308 */ /* 0x0007e20000000800 */
[----:B-1----:R-:W-:Y:S01]  /*100b0*/  MOV R165, R135 ;  /* 0x0000008700a57202 */ /* 0x002fe20000000f00 */
[----:B------:R-:W-:Y:S02]  /*100c0*/  FFMA.FTZ R135, R132, R191, R236 ;  /* 0x000000bf84877223 */ /* 0x000fe400000100ec */
[C---:B------:R-:W-:Y:S04]  /*100d0*/  HMMA.16816.F32.BF16 R40, R144.reuse, R148, R40 ;  /* 0x000000949028723c */ /* 0x040fe80000041828 */
[----:B------:R-:W-:Y:S01]  /*100e0*/  FFMA.FTZ R132, R133, R189, R218 ;  /* 0x000000bd85847223 */ /* 0x000fe200000100da */
[----:B------:R-:W-:Y:S01]  /*100f0*/  MOV R218, R224 ;  /* 0x000000e000da7202 */ /* 0x000fe20000000f00 */
[----:B------:R1:W-:Y:S01]  /*10100*/  MUFU.EX2 R236, R169 ;  /* 0x000000a900ec7308 */ /* 0x0003e20000000800 */
[----:B------:R-:W-:Y:S01]  /*10110*/  FADD.FTZ R133, R246, R135 ;  /* 0x00000087f6857221 */ /* 0x000fe20000010000 */
[-C--:B------:R-:W-:Y:S01]  /*10120*/  HMMA.16816.F32.BF16 R44, R144, R150.reuse, R44 ;  /* 0x00000096902c723c */ /* 0x080fe2000004182c */
[----:B------:R2:W5:Y:S03]  /*10130*/  LDL.LU R246, [R1+0x94] ;  /* 0x0000940001f67983 */ /* 0x0005660000300800 */
[----:B------:R-:W-:Y:S02]  /*10140*/  FADD.FTZ R132, R245, R132 ;  /* 0x00000084f5847221 */ /* 0x000fe40000010000 */
[----:B------:R2:W5:Y:S01]  /*10150*/  LDL.LU R245, [R1+0x90] ;  /* 0x0000900001f57983 */ /* 0x0005620000300800 */
[----:B------:R-:W-:Y:S01]  /*10160*/  FADD.FTZ R133, R242, R133 ;  /* 0x00000085f2857221 */ /* 0x000fe20000010000 */
[C---:B------:R-:W-:Y:S01]  /*10170*/  HMMA.16816.F32.BF16 R48, R140.reuse, R150, R48 ;  /* 0x000000968c30723c */ /* 0x040fe20000041830 */
[----:B------:R1:W-:Y:S01]  /*10180*/  MUFU.EX2 R224, R221 ;  /* 0x000000dd00e07308 */ /* 0x0003e20000000800 */
[----:B------:R-:W1:Y:S02]  /*10190*/  LDSM.16.MT88.4 R148, [R228+0xe800] ;  /* 0x00e80000e494783b */ /* 0x000e640000004200 */
[----:B---3--:R-:W-:Y:S01]  /*101a0*/  MOV R176, R188 ;  /* 0x000000bc00b07202 */ /* 0x008fe20000000f00 */
[----:B------:R-:W-:Y:S02]  /*101b0*/  FADD.FTZ R132, R241, R132 ;  /* 0x00000084f1847221 */ /* 0x000fe40000010000 */
[----:B------:R-:W-:Y:S01]  /*101c0*/  FADD.FTZ R133, R239, R133 ;  /* 0x00000085ef857221 */ /* 0x000fe20000010000 */
[-C--:B------:R-:W-:Y:S03]  /*101d0*/  HMMA.16816.F32.BF16 R52, R140, R152.reuse, R52 ;  /* 0x000000988c34723c */ /* 0x080fe60000041834 */
[----:B------:R-:W-:Y:S01]  /*101e0*/  MUFU.EX2 R135, R210 ;  /* 0x000000d200877308 */ /* 0x000fe20000000800 */
[----:B------:R-:W-:Y:S01]  /*101f0*/  FADD.FTZ R132, R238, R132 ;  /* 0x00000084ee847221 */ /* 0x000fe20000010000 */
[----:B-1----:R-:W-:Y:S03]  /*10200*/  MOV R169, R190 ;  /* 0x000000be00a97202 */ /* 0x002fe60000000f00 */
[C---:B------:R-:W-:Y:S05]  /*10210*/  HMMA.16816.F32.BF16 R56, R144.reuse, R152, R56 ;  /* 0x000000989038723c */ /* 0x040fea0000041838 */
[----:B------:R-:W-:Y:S03]  /*10220*/  MUFU.EX2 R198, R139 ;  /* 0x0000008b00c67308 */ /* 0x000fe60000000800 */
[-C--:B------:R-:W-:Y:S01]  /*10230*/  HMMA.16816.F32.BF16 R60, R144, R154.reuse, R60 ;  /* 0x0000009a903c723c */ /* 0x080fe2000004183c */
[----:B------:R-:W-:Y:S06]  /*10240*/  LDSM.16.MT88.4 R220, [R231+0xf800] ;  /* 0x00f80000e7dc783b */ /* 0x000fec0000004200 */
[----:B------:R-:W1:Y:S01]  /*10250*/  MUFU.EX2 R139, R209 ;  /* 0x000000d1008b7308 */ /* 0x000e620000000800 */
[C---:B------:R-:W-:Y:S01]  /*10260*/  HMMA.16816.F32.BF16 R64, R140.reuse, R154, R64 ;  /* 0x0000009a8c40723c */ /* 0x040fe20000041840 */
[----:B------:R-:W3:Y:S08]  /*10270*/  LDSM.16.MT88.4 R152, [R229+0xe800] ;  /* 0x00e80000e598783b */ /* 0x000ef00000004200 */
[----:B------:R3:W-:Y:S01]  /*10280*/  MUFU.EX2 R199, R208 ;  /* 0x000000d000c77308 */ /* 0x0007e20000000800 */
[-C--:B------:R-:W-:Y:S08]  /*10290*/  HMMA.16816.F32.BF16 R68, R140, R148.reuse, R68 ;  /* 0x000000948c44723c */ /* 0x080ff00000041844 */
[C---:B------:R-:W-:Y:S04]  /*102a0*/  HMMA.16816.F32.BF16 R72, R144.reuse, R148, R72 ;  /* 0x000000949048723c */ /* 0x040fe80000041848 */
[----:B-1----:R-:W-:Y:S04]  /*102b0*/  F2FP.BF16.PACK_AB R210, R139, R224 ;  /* 0x000000e08bd2723e */ /* 0x002fe800000010ff */
[-C--:B------:R-:W-:Y:S04]  /*102c0*/  HMMA.16816.F32.BF16 R76, R144, R150.reuse, R76 ;  /* 0x00000096904c723c */ /* 0x080fe8000004184c */
[----:B---3--:R-:W-:Y:S04]  /*102d0*/  F2FP.BF16.PACK_AB R208, R227, R248 ;  /* 0x000000f8e3d0723e */ /* 0x008fe800000010ff */
[C---:B------:R-:W-:Y:S01]  /*102e0*/  HMMA.16816.F32.BF16 R80, R140.reuse, R150, R80 ;  /* 0x000000968c50723c */ /* 0x040fe20000041850 */
[----:B------:R-:W1:Y:S07]  /*102f0*/  LDSM.16.MT88.4 R148, [R231+0xe800] ;  /* 0x00e80000e794783b */ /* 0x000e6e0000004200 */
[-C--:B------:R-:W-:Y:S08]  /*10300*/  HMMA.16816.F32.BF16 R84, R140, R152.reuse, R84 ;  /* 0x000000988c54723c */ /* 0x080ff00000041854 */
[C---:B------:R-:W-:Y:S08]  /*10310*/  HMMA.16816.F32.BF16 R88, R144.reuse, R152, R88 ;  /* 0x000000989058723c */ /* 0x040ff00000041858 */
[-C--:B------:R-:W-:Y:S08]  /*10320*/  HMMA.16816.F32.BF16 R92, R144, R154.reuse, R92 ;  /* 0x0000009a905c723c */ /* 0x080ff0000004185c */
[C---:B------:R-:W-:Y:S01]  /*10330*/  HMMA.16816.F32.BF16 R96, R140.reuse, R154, R96 ;  /* 0x0000009a8c60723c */ /* 0x040fe20000041860 */
[----:B------:R-:W3:Y:S07]  /*10340*/  LDSM.16.MT88.4 R152, [R230+0xe800] ;  /* 0x00e80000e698783b */ /* 0x000eee0000004200 */
[-C--:B-1----:R-:W-:Y:S08]  /*10350*/  HMMA.16816.F32.BF16 R100, R140, R148.reuse, R100 ;  /* 0x000000948c64723c */ /* 0x082ff00000041864 */
[C---:B------:R-:W-:Y:S08]  /*10360*/  HMMA.16816.F32.BF16 R104, R144.reuse, R148, R104 ;  /* 0x000000949068723c */ /* 0x040ff00000041868 */
[-C--:B------:R-:W-:Y:S08]  /*10370*/  HMMA.16816.F32.BF16 R108, R144, R150.reuse, R108 ;  /* 0x00000096906c723c */ /* 0x080ff0000004186c */
[C---:B------:R-:W-:Y:S01]  /*10380*/  HMMA.16816.F32.BF16 R112, R140.reuse, R150, R112 ;  /* 0x000000968c70723c */ /* 0x040fe20000041870 */
[----:B------:R-:W1:Y:S07]  /*10390*/  LDSM.16.MT88.4 R148, [R228+0xd000] ;  /* 0x00d00000e494783b */ /* 0x000e6e0000004200 */
[-C--:B---3--:R-:W-:Y:S04]  /*103a0*/  HMMA.16816.F32.BF16 R116, R140, R152.reuse, R116 ;  /* 0x000000988c74723c */ /* 0x088fe80000041874 */
[----:B--2---:R-:W-:Y:S02]  /*103b0*/  FFMA.FTZ R2, R2, R172, R225 ;  /* 0x000000ac02027223 */ /* 0x004fe400000100e1 */
[----:B------:R-:W-:Y:S01]  /*103c0*/  LDSM.16.MT88.4 R172, [R229+0xd800] ;  /* 0x00d80000e5ac783b */ /* 0x000fe20000004200 */
[----:B------:R-:W2:Y:S01]  /*103d0*/  MUFU.EX2 R225, R177 ;  /* 0x000000b100e17308 */ /* 0x000ea20000000800 */
[C---:B------:R-:W-:Y:S04]  /*103e0*/  HMMA.16816.F32.BF16 R120, R144.reuse, R152, R120 ;  /* 0x000000989078723c */ /* 0x040fe80000041878 */
[----:B----4-:R-:W-:Y:S01]  /*103f0*/  FFMA.FTZ R0, R0, R171, R216 ;  /* 0x000000ab00007223 */ /* 0x010fe200000100d8 */
[----:B------:R-:W-:Y:S01]  /*10400*/  MOV R171, R202 ;  /* 0x000000ca00ab7202 */ /* 0x000fe20000000f00 */
[----:B------:R-:W-:Y:S01]  /*10410*/  FADD.FTZ R2, R244, R2 ;  /* 0x00000002f4027221 */ /* 0x000fe20000010000 */
[----:B------:R-:W-:Y:S01]  /*10420*/  MOV R202, R218 ;  /* 0x000000da00ca7202 */ /* 0x000fe20000000f00 */
[-C--:B------:R-:W-:Y:S01]  /*10430*/  HMMA.16816.F32.BF16 R124, R144, R154.reuse, R124 ;  /* 0x0000009a907c723c */ /* 0x080fe2000004187c */
[----:B------:R3:W5:Y:S03]  /*10440*/  LDL.LU R244, [R1+0x8c] ;  /* 0x00008c0001f47983 */ /* 0x0007660000300800 */
[----:B------:R-:W-:Y:S02]  /*10450*/  FADD.FTZ R0, R243, R0 ;  /* 0x00000000f3007221 */ /* 0x000fe40000010000 */
[----:B------:R3:W5:Y:S01]  /*10460*/  LDL.LU R243, [R1+0x88] ;  /* 0x0000880001f37983 */ /* 0x0007620000300800 */
[----:B------:R-:W-:Y:S01]  /*10470*/  F2FP.BF16.PACK_AB R147, R236, R166 ;  /* 0x000000a6ec93723e */ /* 0x000fe200000010ff */
[----:B------:R-:W-:Y:S02]  /*10480*/  HMMA.16816.F32.BF16 R128, R140, R154, R128 ;  /* 0x0000009a8c80723c */ /* 0x000fe40000041880 */
[----:B------:R-:W4:Y:S02]  /*10490*/  LDSM.16.MT88.4 R152, [R230+0xd000] ;  /* 0x00d00000e698783b */ /* 0x000f240000004200 */
[----:B------:R-:W-:Y:S01]  /*104a0*/  F2FP.BF16.PACK_AB R144, R203, R197 ;  /* 0x000000c5cb90723e */ /* 0x000fe200000010ff */
[----:B------:R-:W-:Y:S01]  /*104b0*/  FADD.FTZ R2, R240, R2 ;  /* 0x00000002f0027221 */ /* 0x000fe20000010000 */
[----:B------:R-:W-:Y:S01]  /*104c0*/  F2FP.BF16.PACK_AB R145, R168, R200 ;  /* 0x000000c8a891723e */ /* 0x000fe200000010ff */
[----:B------:R-:W-:Y:S01]  /*104d0*/  FADD.FTZ R0, R211, R0 ;  /* 0x00000000d3007221 */ /* 0x000fe20000010000 */
[----:B------:R-:W-:Y:S01]  /*104e0*/  F2FP.BF16.PACK_AB R143, R188, R164 ;  /* 0x000000a4bc8f723e */ /* 0x000fe200000010ff */
[----:B------:R-:W-:Y:S01]  /*104f0*/  FADD.FTZ R2, R219, R2 ;  /* 0x00000002db027221 */ /* 0x000fe20000010000 */
[----:B------:R-:W-:Y:S02]  /*10500*/  LDSM.16.MT88.4 R188, [R231+0xd800] ;  /* 0x00d80000e7bc783b */ /* 0x000fe40000004200 */
[----:B------:R-:W-:Y:S01]  /*10510*/  F2FP.BF16.PACK_AB R140, R201, R193 ;  /* 0x000000c1c98c723e */ /* 0x000fe200000010ff */
[----:B------:R-:W-:Y:S01]  /*10520*/  FADD.FTZ R0, R217, R0 ;  /* 0x00000000d9007221 */ /* 0x000fe20000010000 */
[----:B------:R-:W-:Y:S02]  /*10530*/  F2FP.BF16.PACK_AB R141, R170, R196 ;  /* 0x000000c4aa8d723e */ /* 0x000fe400000010ff */
[----:B------:R-:W-:Y:S01]  /*10540*/  F2FP.BF16.PACK_AB R142, R169, R167 ;  /* 0x000000a7a98e723e */ /* 0x000fe200000010ff */
[----:B------:R-:W-:Y:S01]  /*10550*/  FADD.FTZ R0, R235, R0 ;  /* 0x00000000eb007221 */ /* 0x000fe20000010000 */
[----:B------:R-:W-:Y:S01]  /*10560*/  LDSM.16.MT88.4 R216, [R229+0xf800] ;  /* 0x00f80000e5d8783b */ /* 0x000fe20000004200 */
[----:B------:R-:W-:Y:S02]  /*10570*/  F2FP.BF16.PACK_AB R146, R187, R165 ;  /* 0x000000a5bb92723e */ /* 0x000fe400000010ff */
[----:B--2---:R-:W-:Y:S02]  /*10580*/  F2FP.BF16.PACK_AB R209, R225, R226 ;  /* 0x000000e2e1d1723e */ /* 0x004fe400000010ff */
[-C--:B-1----:R-:W-:Y:S03]  /*10590*/  HMMA.16816.F32.BF16 R4, R140, R148.reuse, R4 ;  /* 0x000000948c04723c */ /* 0x082fe60000041804 */
[----:B------:R3:W5:Y:S01]  /*105a0*/  LDL.LU R242, [R1+0x84] ;  /* 0x0000840001f27983 */ /* 0x0007620000300800 */
[----:B------:R-:W-:Y:S03]  /*105b0*/  F2FP.BF16.PACK_AB R211, R135, R138 ;  /* 0x0000008a87d3723e */ /* 0x000fe600000010ff */
[----:B------:R3:W5:Y:S01]  /*105c0*/  LDL.LU R241, [R1+0x80] ;  /* 0x0000800001f17983 */ /* 0x0007620000300800 */
[C---:B------:R-:W-:Y:S03]  /*105d0*/  HMMA.16816.F32.BF16 R8, R144.reuse, R148, R8 ;  /* 0x000000949008723c */ /* 0x040fe60000041808 */
[----:B------:R3:W5:Y:S04]  /*105e0*/  LDL.LU R240, [R1+0x7c] ;  /* 0x00007c0001f07983 */ /* 0x0007680000300800 */
[----:B------:R3:W5:Y:S01]  /*105f0*/  LDL.LU R239, [R1+0x78] ;  /* 0x0000780001ef7983 */ /* 0x0007620000300800 */
[-C--:B------:R-:W-:Y:S03]  /*10600*/  HMMA.16816.F32.BF16 R12, R144, R150.reuse, R12 ;  /* 0x00000096900c723c */ /* 0x080fe6000004180c */
[----:B------:R3:W5:Y:S05]  /*10610*/  LDL.LU R238, [R1+0x74] ;  /* 0x0000740001ee7983 */ /* 0x00076a0000300800 */
        /* <DEDUP_REMOVED lines=8> */
[C---:B------:R-:W-:Y:S08]  /*106a0*/  HMMA.16816.F32.BF16 R40, R144.reuse, R160, R40 ;  /* 0x000000a09028723c */ /* 0x040ff00000041828 */
[-C--:B------:R-:W-:Y:S08]  /*106b0*/  HMMA.16816.F32.BF16 R44, R144, R162.reuse, R44 ;  /* 0x000000a2902c723c */ /* 0x080ff0000004182c */
[C---:B------:R-:W-:Y:S01]  /*106c0*/  HMMA.16816.F32.BF16 R48, R140.reuse, R162, R48 ;  /* 0x000000a28c30723c */ /* 0x040fe20000041830 */
[----:B------:R-:W2:Y:S07]  /*106d0*/  LDSM.16.MT88.4 R160, [R231+0xf000] ;  /* 0x00f00000e7a0783b */ /* 0x000eae0000004200 */
[-C--:B----4-:R-:W-:Y:S08]  /*106e0*/  HMMA.16816.F32.BF16 R52, R140, R152.reuse, R52 ;  /* 0x000000988c34723c */ /* 0x090ff00000041834 */
[C---:B------:R-:W-:Y:S08]  /*106f0*/  HMMA.16816.F32.BF16 R56, R144.reuse, R152, R56 ;  /* 0x000000989038723c */ /* 0x040ff00000041838 */
[-C--:B------:R-:W-:Y:S08]  /*10700*/  HMMA.16816.F32.BF16 R60, R144, R154.reuse, R60 ;  /* 0x0000009a903c723c */ /* 0x080ff0000004183c */
[C---:B------:R-:W-:Y:S01]  /*10710*/  HMMA.16816.F32.BF16 R64, R140.reuse, R154, R64 ;  /* 0x0000009a8c40723c */ /* 0x040fe20000041840 */
[----:B------:R-:W4:Y:S07]  /*10720*/  LDSM.16.MT88.4 R152, [R230+0xf000] ;  /* 0x00f00000e698783b */ /* 0x000f2e0000004200 */
[-C--:B-1----:R-:W-:Y:S08]  /*10730*/  HMMA.16816.F32.BF16 R68, R140, R148.reuse, R68 ;  /* 0x000000948c44723c */ /* 0x082ff00000041844 */
[C---:B------:R-:W-:Y:S08]  /*10740*/  HMMA.16816.F32.BF16 R72, R144.reuse, R148, R72 ;  /* 0x000000949048723c */ /* 0x040ff00000041848 */
[-C--:B------:R-:W-:Y:S08]  /*10750*/  HMMA.16816.F32.BF16 R76, R144, R150.reuse, R76 ;  /* 0x00000096904c723c */ /* 0x080ff0000004184c */
[C---:B------:R-:W-:Y:S08]  /*10760*/  HMMA.16816.F32.BF16 R80, R140.reuse, R150, R80 ;  /* 0x000000968c50723c */ /* 0x040ff00000041850 */
[-C--:B--2---:R-:W-:Y:S08]  /*10770*/  HMMA.16816.F32.BF16 R84, R140, R156.reuse, R84 ;  /* 0x0000009c8c54723c */ /* 0x084ff00000041854 */
[C---:B------:R-:W-:Y:S08]  /*10780*/  HMMA.16816.F32.BF16 R88, R144.reuse, R156, R88 ;  /* 0x0000009c9058723c */ /* 0x040ff00000041858 */
[-C--:B------:R-:W-:Y:S08]  /*10790*/  HMMA.16816.F32.BF16 R92, R144, R158.reuse, R92 ;  /* 0x0000009e905c723c */ /* 0x080ff0000004185c */
[C---:B------:R-:W-:Y:S01]  /*107a0*/  HMMA.16816.F32.BF16 R96, R140.reuse, R158, R96 ;  /* 0x0000009e8c60723c */ /* 0x040fe20000041860 */
[----:B------:R-:W1:Y:S07]  /*107b0*/  LDSM.16.MT88.4 R156, [R228+0xd800] ;  /* 0x00d80000e49c783b */ /* 0x000e6e0000004200 */
[-C--:B------:R-:W-:Y:S08]  /*107c0*/  HMMA.16816.F32.BF16 R100, R140, R160.reuse, R100 ;  /* 0x000000a08c64723c */ /* 0x080ff00000041864 */
[C---:B------:R-:W-:Y:S08]  /*107d0*/  HMMA.16816.F32.BF16 R104, R144.reuse, R160, R104 ;  /* 0x000000a09068723c */ /* 0x040ff00000041868 */
[-C--:B------:R-:W-:Y:S08]  /*107e0*/  HMMA.16816.F32.BF16 R108, R144, R162.reuse, R108 ;  /* 0x000000a2906c723c */ /* 0x080ff0000004186c */
[C---:B------:R-:W-:Y:S08]  /*107f0*/  HMMA.16816.F32.BF16 R112, R140.reuse, R162, R112 ;  /* 0x000000a28c70723c */ /* 0x040ff00000041870 */
[-C--:B----4-:R-:W-:Y:S08]  /*10800*/  HMMA.16816.F32.BF16 R116, R140, R152.reuse, R116 ;  /* 0x000000988c74723c */ /* 0x090ff00000041874 */
[C---:B------:R-:W-:Y:S08]  /*10810*/  HMMA.16816.F32.BF16 R120, R144.reuse, R152, R120 ;  /* 0x000000989078723c */ /* 0x040ff00000041878 */
[-C--:B------:R-:W-:Y:S08]  /*10820*/  HMMA.16816.F32.BF16 R124, R144, R154.reuse, R124 ;  /* 0x0000009a907c723c */ /* 0x080ff0000004187c */
[----:B------:R-:W-:Y:S07]  /*10830*/  HMMA.16816.F32.BF16 R128, R140, R154, R128 ;  /* 0x0000009a8c80723c */ /* 0x000fee0000041880 */
[----:B------:R-:W-:Y:S02]  /*10840*/  F2FP.BF16.PACK_AB R140, R252, R250 ;  /* 0x000000fafc8c723e */ /* 0x000fe400000010ff */
[----:B------:R-:W-:Y:S03]  /*10850*/  F2FP.BF16.PACK_AB R141, R249, R251 ;  /* 0x000000fbf98d723e */ /* 0x000fe600000010ff */
[----:B------:R-:W-:Y:S02]  /*10860*/  F2FP.BF16.PACK_AB R142, R198, R194 ;  /* 0x000000c2c68e723e */ /* 0x000fe400000010ff */
[----:B------:R-:W-:Y:S07]  /*10870*/  F2FP.BF16.PACK_AB R143, R199, R195 ;  /* 0x000000c3c78f723e */ /* 0x000fee00000010ff */
[-C--:B-1----:R-:W-:Y:S01]  /*10880*/  HMMA.16816.F32.BF16 R148, R140, R156.reuse, R4 ;  /* 0x0000009c8c94723c */ /* 0x082fe20000041804 */
[----:B------:R-:W1:Y:S07]  /*10890*/  LDSM.16.MT88.4 R4, [R230+0xf800] ;  /* 0x00f80000e604783b */ /* 0x000e6e0000004200 */
[C---:B------:R-:W-:Y:S07]  /*108a0*/  HMMA.16816.F32.BF16 R144, R208.reuse, R156, R8 ;  /* 0x0000009cd090723c */ /* 0x040fee0000041808 */
[----:B------:R-:W-:Y:S01]  /*108b0*/  MOV R9, R176 ;  /* 0x000000b000097202 */ /* 0x000fe20000000f00 */
[-C--:B------:R-:W-:Y:S04]  /*108c0*/  HMMA.16816.F32.BF16 R152, R208, R158.reuse, R12 ;  /* 0x0000009ed098723c */ /* 0x080fe8000004180c */
[----:B------:R-:W-:Y:S02]  /*108d0*/  MOV R8, R192 ;  /* 0x000000c000087202 */ /* 0x000fe40000000f00 */
[----:B------:R-:W-:Y:S02]  /*108e0*/  MOV R10, R185 ;  /* 0x000000b9000a7202 */ /* 0x000fe40000000f00 */
[C---:B------:R-:W-:Y:S04]  /*108f0*/  HMMA.16816.F32.BF16 R156, R140.reuse, R158, R16 ;  /* 0x0000009e8c9c723c */ /* 0x040fe80000041810 */
[----:B------:R-:W-:Y:S01]  /*10900*/  FADD.FTZ R8, R8, R133 ;  /* 0x0000008508087221 */ /* 0x000fe20000010000 */
[----:B------:R-:W-:Y:S02]  /*10910*/  MOV R14, R199 ;  /* 0x000000c7000e7202 */ /* 0x000fe40000000f00 */
[----:B------:R-:W-:Y:S01]  /*10920*/  MOV R13, R198 ;  /* 0x000000c6000d7202 */ /* 0x000fe20000000f00 */
[-C--:B------:R-:W-:Y:S04]  /*10930*/  HMMA.16816.F32.BF16 R160, R140, R172.reuse, R20 ;  /* 0x000000ac8ca0723c */ /* 0x080fe80000041814 */
[----:B------:R-:W-:Y:S01]  /*10940*/  MOV R17, R169 ;  /* 0x000000a900117202 */ /* 0x000fe20000000f00 */
[----:B------:R-:W-:Y:S01]  /*10950*/  FADD.FTZ R8, R234, R8 ;  /* 0x00000008ea087221 */ /* 0x000fe20000010000 */
[----:B------:R-:W-:Y:S02]  /*10960*/  MOV R12, R171 ;  /* 0x000000ab000c7202 */ /* 0x000fe40000000f00 */
[----:B------:R-:W-:Y:S04]  /*10970*/  MOV R23, R166 ;  /* 0x000000a600177202 */ /* 0x000fe80000000f00 */
[----:B------:R-:W-:Y:S01]  /*10980*/  MOV R22, R165 ;  /* 0x000000a500167202 */ /* 0x000fe20000000f00 */
[----:B------:R-:W-:Y:S01]  /*10990*/  FADD.FTZ R12, R12, R8 ;  /* 0x000000080c0c7221 */ /* 0x000fe20000010000 */
[----:B------:R-:W-:Y:S02]  /*109a0*/  MOV R21, R164 ;  /* 0x000000a400157202 */ /* 0x000fe40000000f00 */
[----:B------:R-:W-:Y:S02]  /*109b0*/  MOV R20, R167 ;  /* 0x000000a700147202 */ /* 0x000fe40000000f00 */
[C---:B------:R-:W-:Y:S04]  /*109c0*/  HMMA.16816.F32.BF16 R164, R208.reuse, R172, R24 ;  /* 0x000000acd0a4723c */ /* 0x040fe80000041818 */
[----:B------:R-:W-:Y:S02]  /*109d0*/  MOV R16, R187 ;  /* 0x000000bb00107202 */ /* 0x000fe40000000f00 */
[----:B------:R-:W-:Y:S02]  /*109e0*/  MOV R11, R186 ;  /* 0x000000ba000b7202 */ /* 0x000fe40000000f00 */
[----:B------:R-:W-:Y:S04]  /*109f0*/  MOV R27, R168 ;  /* 0x000000a8001b7202 */ /* 0x000fe80000000f00 */
[----:B------:R-:W-:Y:S02]  /*10a00*/  MOV R25, R170 ;  /* 0x000000aa00197202 */ /* 0x000fe40000000f00 */
[-C--:B------:R-:W-:Y:S03]  /*10a10*/  HMMA.16816.F32.BF16 R168, R208, R174.reuse, R28 ;  /* 0x000000aed0a8723c */ /* 0x080fe6000004181c */
[----:B------:R-:W-:Y:S02]  /*10a20*/  MOV R15, R202 ;  /* 0x000000ca000f7202 */ /* 0x000fe40000000f00 */
[----:B------:R-:W-:Y:S02]  /*10a30*/  MOV R19, R195 ;  /* 0x000000c300137202 */ /* 0x000fe40000000f00 */
[----:B------:R-:W-:Y:S01]  /*10a40*/  IADD3 R15, R15, -0x1, RZ ;  /* 0xffffffff0f0f7810 */ /* 0x000fe20007ffe0ff */
        /* <DEDUP_REMOVED lines=8> */
[----:B------:R-:W-:Y:S02]  /*10ad0*/  MOV R37, R182 ;  /* 0x000000b600257202 */ /* 0x000fe40000000f00 */
[----:B------:R-:W-:Y:S03]  /*10ae0*/  MOV R38, R181 ;  /* 0x000000b500267202 */ /* 0x000fe60000000f00 */
        /* <DEDUP_REMOVED lines=9> */
[----:B------:R-:W-:Y:S01]  /*10b80*/  MOV R38, R39 ;  /* 0x0000002700267202 */ /* 0x000fe20000000f00 */
[C---:B------:R-:W-:Y:S04]  /*10b90*/  HMMA.16816.F32.BF16 R188, R140.reuse, R190, R48 ;  /* 0x000000be8cbc723c */ /* 0x040fe80000041830 */
[----:B------:R-:W-:Y:S02]  /*10ba0*/  MOV R39, R32 ;  /* 0x0000002000277202 */ /* 0x000fe40000000f00 */
[----:B------:R-:W-:Y:S02]  /*10bb0*/  MOV R32, R33 ;  /* 0x0000002100207202 */ /* 0x000fe40000000f00 */
[----:B------:R-:W-:Y:S04]  /*10bc0*/  MOV R33, R34 ;  /* 0x0000002200217202 */ /* 0x000fe80000000f00 */
[----:B------:R-:W-:Y:S01]  /*10bd0*/  MOV R34, R35 ;  /* 0x0000002300227202 */ /* 0x000fe20000000f00 */
[----:B------:R-:W-:Y:S01]  /*10be0*/  FADD.FTZ R12, R32, R12 ;  /* 0x0000000c200c7221 */ /* 0x000fe20000010000 */
[----:B------:R-:W-:Y:S02]  /*10bf0*/  MOV R35, R28 ;  /* 0x0000001c00237202 */ /* 0x000fe40000000f00 */
        /* <DEDUP_REMOVED lines=12> */
[----:B------:R-:W-:Y:S01]  /*10cc0*/  MOV R17, R9 ;  /* 0x0000000900117202 */ /* 0x000fe20000000f00 */
[----:B------:R-:W-:Y:S01]  /*10cd0*/  FADD.FTZ R9, R237, R132 ;  /* 0x00000084ed097221 */ /* 0x000fe20000010000 */
[----:B------:R-:W-:Y:S01]  /*10ce0*/  MOV R43, R36 ;  /* 0x00000024002b7202 */ /* 0x000fe20000000f00 */
[----:B------:R3:W5:Y:S01]  /*10cf0*/  LDL.LU R237, [R1+0x70] ;  /* 0x0000700001ed7983 */ /* 0x0007620000300800 */
        /* <DEDUP_REMOVED lines=32> */
[----:B------:R3:W5:Y:S01]  /*10f00*/  LDL.LU R236, [R1+0x6c] ;  /* 0x00006c0001ec7983 */ /* 0x0007620000300800 */
[----:B------:R-:W-:Y:S01]  /*10f10*/  MOV R18, R194 ;  /* 0x000000c200127202 */ /* 0x000fe20000000f00 */
[----:B------:R-:W-:Y:S01]  /*10f20*/  FADD.FTZ R2, R31, R2 ;  /* 0x000000021f027221 */ /* 0x000fe20000010000 */
[-C--:B------:R-:W-:Y:S01]  /*10f30*/  HMMA.16816.F32.BF16 R192, R140, R204.reuse, R52 ;  /* 0x000000cc8cc0723c */ /* 0x080fe20000041834 */
[----:B------:R3:W5:Y:S02]  /*10f40*/  LDL.LU R235, [R1+0x68] ;  /* 0x0000680001eb7983 */ /* 0x0007640000300800 */
[----:B------:R-:W-:Y:S01]  /*10f50*/  FADD.FTZ R2, R27, R2 ;  /* 0x000000021b027221 */ /* 0x000fe20000010000 */
[----:B------:R-:W-:Y:S01]  /*10f60*/  MOV R133, R136 ;  /* 0x0000008800857202 */ /* 0x000fe20000000f00 */
[----:B------:R3:W5:Y:S01]  /*10f70*/  LDL.LU R234, [R1+0x64] ;  /* 0x0000640001ea7983 */ /* 0x0007620000300800 */
[----:B------:R-:W-:Y:S01]  /*10f80*/  FADD.FTZ R0, R25, R9 ;  /* 0x0000000919007221 */ /* 0x000fe20000010000 */
[----:B------:R-:W-:Y:S01]  /*10f90*/  MOV R132, R137 ;  /* 0x0000008900847202 */ /* 0x000fe20000000f00 */
[C---:B------:R-:W-:Y:S01]  /*10fa0*/  HMMA.16816.F32.BF16 R196, R208.reuse, R204, R56 ;  /* 0x000000ccd0c4723c */ /* 0x040fe20000041838 */
[----:B------:R3:W5:Y:S03]  /*10fb0*/  LDL.LU R233, [R1+0x60] ;  /* 0x0000600001e97983 */ /* 0x0007660000300800 */
[----:B------:R-:W-:Y:S01]  /*10fc0*/  FADD.FTZ R0, R21, R0 ;  /* 0x0000000015007221 */ /* 0x000fe20000010000 */
[----:B------:R3:W5:Y:S01]  /*10fd0*/  LDL.LU R232, [R1+0x5c] ;  /* 0x00005c0001e87983 */ /* 0x0007620000300800 */
        /* <DEDUP_REMOVED lines=17> */
[-C--:B-1----:R-:W-:Y:S08]  /*110f0*/  HMMA.16816.F32.BF16 R116, R140, R4.reuse, R116 ;  /* 0x000000048c74723c */ /* 0x082ff00000041874 */
        /* <DEDUP_REMOVED lines=8> */
[----:B------:R-:W-:Y:S01]  /*11180*/  FADD.FTZ R10, R252, R4 ;  /* 0x00000004fc0a7221 */ /* 0x000fe20000010000 */
[----:B------:R-:W-:Y:S01]  /*11190*/  MOV R140, R3 ;  /* 0x00000003008c7202 */ /* 0x000fe20000000f00 */
[----:B------:R-:W-:Y:S04]  /*111a0*/  FADD.FTZ R8, R248, R2 ;  /* 0x00000002f8087221 */ /* 0x000fe80000010000 */
[----:B------:R-:W-:Y:S02]  /*111b0*/  FADD.FTZ R5, R226, R0 ;  /* 0x00000000e2057221 */ /* 0x000fe40000010000 */
[----:B------:R-:W-:Y:S02]  /*111c0*/  FADD.FTZ R2, R249, R9 ;  /* 0x00000009f9027221 */ /* 0x000fe40000010000 */
[----:B------:R-:W-:Y:S02]  /*111d0*/  FADD.FTZ R6, R18, R10 ;  /* 0x0000000a12067221 */ /* 0x000fe40000010000 */
[----:B------:R-:W-:Y:S02]  /*111e0*/  FADD.FTZ R4, R225, R5 ;  /* 0x00000005e1047221 */ /* 0x000fe40000010000 */
[----:B------:R-:W-:Y:S02]  /*111f0*/  FADD.FTZ R6, R13, R6 ;  /* 0x000000060d067221 */ /* 0x000fe40000010000 */
[----:B------:R-:W-:Y:S02]  /*11200*/  FADD.FTZ R5, R19, R2 ;  /* 0x0000000213057221 */ /* 0x000fe40000010000 */
[----:B------:R-:W-:Y:S01]  /*11210*/  FADD.FTZ R0, R227, R8 ;  /* 0x00000008e3007221 */ /* 0x000fe20000010000 */
[----:B------:R3:W-:Y:S03]  /*11220*/  STL [R1+0x1c], R6 ;  /* 0x00001c0601007387 */ /* 0x0007e60000100800 */
[----:B------:R-:W-:Y:S02]  /*11230*/  FADD.FTZ R2, R224, R0 ;  /* 0x00000000e0027221 */ /* 0x000fe40000010000 */
[----:B------:R-:W-:Y:S02]  /*11240*/  FADD.FTZ R0, R138, R4 ;  /* 0x000000048a007221 */ /* 0x000fe40000010000 */
[----:B------:R-:W-:Y:S02]  /*11250*/  FADD.FTZ R4, R14, R5 ;  /* 0x000000050e047221 */ /* 0x000fe40000010000 */
[----:B------:R-:W-:Y:S01]  /*11260*/  FADD.FTZ R2, R139, R2 ;  /* 0x000000028b027221 */ /* 0x000fe20000010000 */
[----:B------:R-:W-:Y:S01]  /*11270*/  MOV R139, R134 ;  /* 0x00000086008b7202 */ /* 0x000fe20000000f00 */
[----:B------:R-:W-:Y:S01]  /*11280*/  FADD.FTZ R0, R135, R0 ;  /* 0x0000000087007221 */ /* 0x000fe20000010000 */
[----:B------:R3:W-:Y:S04]  /*11290*/  STL [R1+0x20], R4 ;  /* 0x0000200401007387 */ /* 0x0007e80000100800 */
[----:B------:R3:W-:Y:S04]  /*112a0*/  STL [R1+0x24], R2 ;  /* 0x0000240201007387 */ /* 0x0007e80000100800 */
[----:B------:R3:W-:Y:S04]  /*112b0*/  STL [R1+0x28], R0 ;  /* 0x0000280001007387 */ /* 0x0007e80000100800 */
[----:B------:R3:W-:Y:S02]  /*112c0*/  STL [R1+0x14], R15 ;  /* 0x0000140f01007387 */ /* 0x0007e40000100800 */
[----:B---3-5:R-:W-:-:S05]  /*112d0*/  @P0 BRA `(.L_x_18) ;  /* 0xffffb80000000947 */ /* 0x028fca000383ffff */
.L_x_17:
[----:B------:R-:W2:Y:S04]  /*112e0*/  LDL.LU R5, [R1+0x1c] ;  /* 0x00001c0001057983 */ /* 0x000ea80000300800 */
        /* <DEDUP_REMOVED lines=49> */
[C---:B------:R-:W-:Y:S02]  /*11600*/  FMUL.FTZ R160, R0.reuse, R160 ;  /* 0x000000a000a07220 */ /* 0x040fe40000410000 */
[C---:B------:R-:W-:Y:S02]  /*11610*/  FMUL.FTZ R10, R0.reuse, R161 ;  /* 0x000000a1000a7220 */ /* 0x040fe40000410000 */
        /* <DEDUP_REMOVED lines=15> */
[C---:B------:R-:W-:Y:S01]  /*11710*/  FMUL.FTZ R28, R0.reuse, R68 ;  /* 0x00000044001c7220 */ /* 0x040fe20000410000 */
[----:B------:R-:W-:Y:S01]  /*11720*/  MOV R68, 0x20 ;  /* 0x0000002000447802 */ /* 0x000fe20000000f00 */
[C---:B------:R-:W-:Y:S01]  /*11730*/  FMUL.FTZ R56, R0.reuse, R69 ;  /* 0x0000004500387220 */ /* 0x040fe20000410000 */
[----:B------:R-:W-:Y:S01]  /*11740*/  LEA.HI R69, R9, R140, RZ, 0x5 ;  /* 0x0000008c09457211 */ /* 0x000fe200078f28ff */
[----:B------:R-:W-:Y:S01]  /*11750*/  FMUL.FTZ R80, R0, R80 ;  /* 0x0000005000507220 */ /* 0x000fe20000410000 */
[----:B------:R-:W-:Y:S01]  /*11760*/  F2FP.BF16.PACK_AB R60, R60, R204 ;  /* 0x000000cc3c3c723e */ /* 0x000fe200000010ff */
[----:B------:R-:W-:Y:S01]  /*11770*/  FMUL.FTZ R52, R0, R81 ;  /* 0x0000005100347220 */ /* 0x000fe20000410000 */
[----:B------:R-:W-:Y:S01]  /*11780*/  F2FP.BF16.PACK_AB R56, R56, R28 ;  /* 0x0000001c3838723e */ /* 0x000fe200000010ff */
[C---:B------:R-:W-:Y:S01]  /*11790*/  FMUL.FTZ R32, R0.reuse, R84 ;  /* 0x0000005400207220 */ /* 0x040fe20000410000 */
[----:B------:R-:W-:Y:S01]  /*117a0*/  SHF.R.S32.HI R84, RZ, 0x5, R69 ;  /* 0x00000005ff547819 */ /* 0x000fe20000011445 */
[----:B------:R-:W-:Y:S01]  /*117b0*/  FMUL.FTZ R48, R0, R85 ;  /* 0x0000005500307220 */ /* 0x000fe20000410000 */
[----:B------:R-:W-:Y:S01]  /*117c0*/  F2FP.BF16.PACK_AB R52, R52, R80 ;  /* 0x000000503434723e */ /* 0x000fe200000010ff */
[----:B------:R-:W-:Y:S01]  /*117d0*/  FMUL.FTZ R96, R0, R96 ;  /* 0x0000006000607220 */ /* 0x000fe20000410000 */
[----:B------:R-:W-:Y:S01]  /*117e0*/  LEA R18, R84, R18, 0x9 ;  /* 0x0000001254127211 */ /* 0x000fe200078e48ff */
        /* <DEDUP_REMOVED lines=14> */
[C---:B-1----:R-:W-:Y:S01]  /*118d0*/  FMUL.FTZ R150, R4.reuse, R150 ;  /* 0x0000009604967220 */ /* 0x042fe20000410000 */
        /* <DEDUP_REMOVED lines=21> */
[----:B-----5:R-:W-:Y:S01]  /*11a30*/  FMUL.FTZ R16, R4, R191 ;  /* 0x000000bf04107220 */ /* 0x020fe20000410000 */
        /* <DEDUP_REMOVED lines=37> */
[C---:B------:R-:W-:Y:S01]  /*11c90*/  FMUL.FTZ R114, R4.reuse, R114 ;  /* 0x0000007204727220 */ /* 0x040fe20000410000 */
        /* <DEDUP_REMOVED lines=271> */
.L_x_22:
[----:B--2-4-:R-:W-:Y:S05]  /*12d90*/  BSYNC B0 ;  /* 0x0000000000007941 */ /* 0x014fea0003800000 */
.L_x_21:
        /* <DEDUP_REMOVED lines=59> */
.L_x_12:
        /* <DEDUP_REMOVED lines=69> */
[----:B---3--:R-:W-:Y:S01]  /*135a0*/  IADD3 R4, P2, R2, UR6, RZ ;  /* 0x0000000602047c10 */ /* 0x008fe2000ff5e0ff */
        /* <DEDUP_REMOVED lines=90> */
.L_x_23:
        /* <DEDUP_REMOVED lines=11> */
.L_x_1393:


//--------------------- .text._ZN5flash16flash_fwd_kernelI23Flash_fwd_kernel_traitsILi128ELi128ELi64ELi4ELb0ELb0EN7cutlass10bfloat16_tE19Flash_kernel_traitsILi128ELi128ELi64ELi4ES3_EELb0ELb1ELb0ELb0ELb0ELb1ELb0ELb0EEEvNS_16Flash_fwd_paramsE --------------------------
	.section	.text._ZN5flash16flash_fwd_kernelI23Flash_fwd_kernel_traitsILi128ELi128ELi64ELi4ELb0ELb0EN7cutlass10bfloat16_tE19Flash_kernel_traitsILi128ELi128ELi64ELi4ES3_EELb0ELb1ELb0ELb0ELb0ELb1ELb0ELb0EEEvNS_16Flash_fwd_paramsE,"ax",@progbits
	.sectioninfo	@"SHI_REGISTERS=255"
	.align	128
        .global         _ZN5flash16flash_fwd_kernelI23Flash_fwd_kernel_traitsILi128ELi128ELi64ELi4ELb0ELb0EN7cutlass10bfloat16_tE19Flash_kernel_traitsILi128ELi128ELi64ELi4ES3_EELb0ELb1ELb0ELb0ELb0ELb1ELb0ELb0EEEvNS_16Flash_fwd_paramsE
        .type           _ZN5flash16flash_fwd_kernelI23Flash_fwd_kernel_traitsILi128ELi128ELi64ELi4ELb0ELb0EN7cutlass10bfloat16_tE19Flash_kernel_traitsILi128ELi128ELi64ELi4ES3_EELb0ELb1ELb0ELb0ELb0ELb1ELb0ELb0EEEvNS_16Flash_fwd_paramsE,@function
        .size           _ZN5flash16flash_fwd_kernelI23Flash_fwd_kernel_traitsILi128ELi128ELi64ELi4ELb0ELb0EN7cutlass10bfloat16_tE19Flash_kernel_traitsILi128ELi128ELi64ELi4ES3_EELb0ELb1ELb0ELb0ELb0ELb1ELb0ELb0EEEvNS_16Flash_fwd_paramsE,(.L_x_1394 - _ZN5flash16flash_fwd_kernelI23Flash_fwd_kernel_traitsILi128ELi128ELi64ELi4ELb0ELb0EN7cutlass10bfloat16_tE19Flash_kernel_traitsILi128ELi128ELi64ELi4ES3_EELb0ELb1ELb0ELb0ELb0ELb1ELb0ELb0EEEvNS_16Flash_fwd_paramsE)
        .other          _ZN5flash16flash_fwd_kernelI23Flash_fwd_kernel_traitsILi128ELi128ELi64ELi4ELb0ELb0EN7cutlass10bfloat16_tE19Flash_kernel_traitsILi128ELi128ELi64ELi4ES3_EELb0ELb1ELb0ELb0ELb0ELb1ELb0ELb0EEEvNS_16Flash_fwd_paramsE,@"STO_CUDA_ENTRY STV_DEFAULT"
_ZN5flash16flash_fwd_kernelI23Flash_fwd_kernel_traitsILi128ELi128ELi64ELi4ELb0ELb0EN7cutlass10bfloat16_tE19Flash_kernel_traitsILi128ELi128ELi64ELi4ES3_EELb0ELb1ELb0ELb0ELb0ELb1ELb0ELb0EEEvNS_16Flash_fwd_paramsE:
.text._ZN5flash16flash_fwd_kernelI23Flash_fwd_kernel_traitsILi128ELi128ELi64ELi4ELb0ELb0EN7cutlass10bfloat16_tE19Flash_kernel_traitsILi128ELi128ELi64ELi4ES3_EELb0ELb1ELb0ELb0ELb0ELb1ELb0ELb0EEEvNS_16Flash_fwd_paramsE:
[----:B------:R-:W-:Y:S02]  /*0000*/  MOV R1, c[0x0][0x28] ;  /* 0x00000a0000017a02 */ /* 0x000fe40000000f00 */
[----:B------:R-:W1:Y:S01]  /*0010*/  S2UR UR10, SR_CTAID.Y ;  /* 0x00000000000a79c3 */ /* 0x000e620000002600 */
[----:B------:R-:W-:Y:S01]  /*0020*/  ULDC.64 UR4, c[0x0][0x240] ;  /* 0x0000900000047ab9 */ /* 0x000fe20000000a00 */
[----:B------:R-:W-:Y:S01]  /*0030*/  IADD3 R1, R1, -0x140, RZ ;  /* 0xfffffec001017810 */ /* 0x000fe20007ffe0ff */
[----:B------:R-:W-:Y:S02]  /*0040*/  UISETP.NE.U32.AND UP2, UPT, URZ, UR4, UPT ;  /* 0x000000043f00728c */ /* 0x000fe4000bf45070 */
[----:B------:R-:W-:Y:S02]  /*0050*/  UMOV UR7, 0x4 ;  /* 0x0000000400077882 */ /* 0x000fe40000000000 */
[----:B------:R-:W-:Y:S02]  /*0060*/  UISETP.NE.AND.EX UP2, UPT, URZ, UR5, UPT, UP2 ;  /* 0x000000053f00728c */ /* 0x000fe4000bf45320 */
[----:B------:R-:W-:Y:S02]  /*0070*/  ULDC.64 UR12, c[0x0][0x240] ;  /* 0x00009000000c7ab9 */ /* 0x000fe40000000a00 */
[----:B------:R-:W-:-:S02]  /*0080*/  ULDC.64 UR4, c[0x0][0x250] ;  /* 0x0000940000047ab9 */ /* 0x000fc40000000a00 */
[----:B------:R-:W-:Y:S01]  /*0090*/  PLOP3.LUT P2, PT, PT, PT, UP2, 0x80, 0x0 ;  /* 0x000000000000781c */ /* 0x000fe20003f4f028 */
[----:B------:R-:W-:Y:S02]  /*00a0*/  UISETP.NE.U32.AND UP0, UPT, URZ, UR4, UPT ;  /* 0x000000043f00728c */ /* 0x000fe4000bf05070 */
[----:B------:R-:W-:Y:S02]  /*00b0*/  ULDC.64 UR16, c[0x0][0x118] ;  /* 0x0000460000107ab9 */ /* 0x000fe40000000a00 */
[----:B------:R-:W-:Y:S02]  /*00c0*/  UISETP.NE.AND.EX UP0, UPT, URZ, UR5, UPT, UP0 ;  /* 0x000000053f00728c */ /* 0x000fe4000bf05300 */
[----:B------:R-:W-:Y:S02]  /*00d0*/  ULDC.U8 UR6, c[0x0][0x312] ;  /* 0x0000c48000067ab9 */ /* 0x000fe40000000000 */
[----:B------:R-:W-:Y:S02]  /*00e0*/  ULDC.64 UR8, c[0x0][0x248] ;  /* 0x0000920000087ab9 */ /* 0x000fe40000000a00 */
[----:B-1----:R-:W-:Y:S01]  /*00f0*/  UIMAD.WIDE UR12, UR10, UR7, UR12 ;  /* 0x000000070a0c72a5 */ /* 0x002fe2000f8e020c */
[----:B------:R-:W-:Y:S01]  /*0100*/  PLOP3.LUT P0, PT, PT, PT, UP0, 0x80, 0x0 ;  /* 0x000000000000781c */ /* 0x000fe20003f0f008 */
[----:B------:R-:W-:-:S02]  /*0110*/  ULDC.64 UR4, c[0x0][0x250] ;  /* 0x0000940000047ab9 */ /* 0x000fc40000000a00 */
[----:B------:R-:W-:Y:S02]  /*0120*/  UISETP.NE.AND UP3, UPT, UR6, URZ, UPT ;  /* 0x0000003f0600728c */ /* 0x000fe4000bf65270 */
[----:B------:R-:W-:Y:S01]  /*0130*/  IMAD.U32 R2, RZ, RZ, UR12 ;  /* 0x0000000cff027e24 */ /* 0x000fe2000f8e00ff */
[----:B------:R-:W-:Y:S01]  /*0140*/  UISETP.EQ.U32.AND UP1, UPT, URZ, UR8, UPT ;  /* 0x000000083f00728c */ /* 0x000fe2000bf22070 */
[----:B------:R-:W-:Y:S01]  /*0150*/  IMAD.U32 R3, RZ, RZ, UR13 ;  /* 0x0000000dff037e24 */ /* 0x000fe2000f8e00ff */
[----:B------:R-:W-:Y:S02]  /*0160*/  @UP0 UIMAD.WIDE UR4, UR10, UR7, UR4 ;  /* 0x000000070a0402a5 */ /* 0x000fe4000f8e0204 */
[----:B------:R-:W-:Y:S02]  /*0170*/  UISETP.EQ.OR.EX UP1, UPT, URZ, UR9, !UP3, UP1 ;  /* 0x000000093f00728c */ /* 0x000fe4000df22710 */
[----:B------:R1:W2:Y:S01]  /*0180*/  @P2 LDG.E R7, [R2.64] ;  /* 0x0000001002072981 */ /* 0x0002a2000c1e1900 */
[----:B------:R-:W-:-:S03]  /*0190*/  ULDC.64 UR8, c[0x0][0x248] ;  /* 0x0000920000087ab9 */ /* 0x000fc60000000a00 */
[----:B------:R1:W3:Y:S01]  /*01a0*/  @P2 LDG.E R6, [R2.64+0x4] ;  /* 0x0000041002062981 */ /* 0x0002e2000c1e1900 */
[----:B------:R-:W-:Y:S02]  /*01b0*/  IMAD.U32 R4, RZ, RZ, UR4 ;  /* 0x00000004ff047e24 */ /* 0x000fe4000f8e00ff */
[----:B------:R-:W-:Y:S01]  /*01c0*/  IMAD.U32 R5, RZ, RZ, UR5 ;  /* 0x00000005ff057e24 */ /* 0x000fe2000f8e00ff */
[----:B------:R-:W-:-:S04]  /*01d0*/  PLOP3.LUT P1, PT, PT, PT, UP1, 0x80, 0x0 ;  /* 0x000000000000781c */ /* 0x000fc80003f2f018 */
[----:B------:R-:W4:Y:S01]  /*01e0*/  @P0 LDG.E R4, [R4.64] ;  /* 0x0000001004040981 */ /* 0x000f22000c1e1900 */
[----:B------:R-:W-:-:S06]  /*01f0*/  UIMAD.WIDE UR8, UR10, UR7, UR8 ;  /* 0x000000070a0872a5 */ /* 0x000fcc000f8e0208 */
[----:B-1----:R-:W-:Y:S02]  /*0200*/  IMAD.U32 R2, RZ, RZ, UR8 ;  /* 0x00000008ff027e24 */ /* 0x002fe4000f8e00ff */
[----:B------:R-:W-:-:S05]  /*0210*/  IMAD.U32 R3, RZ, RZ, UR9 ;  /* 0x00000009ff037e24 */ /* 0x000fca000f8e00ff */
[----:B------:R-:W5:Y:S01]  /*0220*/  @!P1 LDG.E R0, [R2.64] ;  /* 0x0000001002009981 */ /* 0x000f62000c1e1900 */
[----:B------:R-:W-:Y:S02]  /*0230*/  UMOV UR9, 0xffffffff ;  /* 0xffffffff00097882 */ /* 0x000fe40000000000 */
[----:B------:R-:W-:Y:S02]  /*0240*/  UMOV UR14, URZ ;  /* 0x0000003f000e7c82 */ /* 0x000fe40008000000 */
[----:B------:R-:W-:Y:S01]  /*0250*/  UMOV UR19, 0xffffffff ;  /* 0xffffffff00137882 */ /* 0x000fe20000000000 */
[----:B------:R-:W1:Y:S08]  /*0260*/  S2UR UR12, SR_CTAID.X ;  /* 0x00000000000c79c3 */ /* 0x000e700000002500 */
[----:B------:R-:W1:Y:S08]  /*0270*/  S2UR UR11, SR_CTAID.Z ;  /* 0x00000000000b79c3 */ /* 0x000e700000002700 */
[----:B--2---:R-:W2:Y:S08]  /*0280*/  @P2 R2UR UR9, R7 ;  /* 0x00000000070923c2 */ /* 0x004eb000000e0000 */
[----:B---3--:R-:W2:Y:S08]  /*0290*/  @P2 R2UR UR15, R6 ;  /* 0x00000000060f23c2 */ /* 0x008eb000000e0000 */
[----:B----4-:R3:W4:Y:S01]  /*02a0*/  @P0 R2UR UR14, R4 ;  /* 0x00000000040e03c2 */ /* 0x01072200000e0000 */
[----:B------:R-:W-:-:S04]  /*02b0*/  ISETP.NE.U32.AND P0, PT, RZ, c[0x0][0x248], PT ;  /* 0x00009200ff007a0c */ /* 0x000fc80003f05070 */
[----:B------:R-:W-:Y:S01]  /*02c0*/  ISETP.NE.AND.EX P0, PT, RZ, c[0x0][0x24c], PT, P0 ;  /* 0x00009300ff007a0c */ /* 0x000fe20003f05300 */
[----:B--2---:R-:W-:Y:S02]  /*02d0*/  @UP2 UIADD3 UR15, UR15, -UR9, URZ ;  /* 0x800000090f0f2290 */ /* 0x004fe4000fffe03f */
[----:B-----5:R3:W2:Y:S05]  /*02e0*/  @!P1 R2UR UR19, R0 ;  /* 0x00000000001393c2 */ /* 0x0206aa00000e0000 */
[----:B------:R-:W-:-:S05]  /*02f0*/  @!UP2 ULDC UR15, c[0x0][0x214] ;  /* 0x00008500000faab9 */ /* 0x000fca0000000800 */
[----:B-1234-:R-:W-:Y:S05]  /*0300*/  @!P0 BRA `(.L_x_24) ;  /* 0x0000007000008947 */ /* 0x01efea0003800000 */
[----:B------:R-:W-:-:S13]  /*0310*/  PLOP3.LUT P0, PT, PT, PT, UP3, 0x80, 0x0 ;  /* 0x000000000000781c */ /* 0x000fda0003f0f038 */
[----:B------:R-:W2:Y:S04]  /*0320*/  @P0 LDG.E R0, [R2.64+0x4] ;  /* 0x0000041002000981 */ /* 0x000ea8000c1e1900 */
[----:B------:R-:W3:Y:S01]  /*0330*/  @!P0 LDG.E R2, [R2.64] ;  /* 0x0000001002028981 */ /* 0x000ee2000c1e1900 */
[----:B--2---:R-:W1:Y:S02]  /*0340*/  @P0 R2UR UR6, R0 ;  /* 0x00000000000603c2 */ /* 0x004e6400000e0000 */
[----:B-1----:R-:W-:-:S11]  /*0350*/  @UP3 UIADD3 UR6, UR6, -UR19, URZ ;  /* 0x8000001306063290 */ /* 0x002fd6000fffe03f */
[----:B---3--:R1:W2:Y:S02]  /*0360*/  @!P0 R2UR UR6, R2 ;  /* 0x00000000020683c2 */ /* 0x0082a400000e0000 */
[----:B-12---:R-:W-:Y:S05]  /*0370*/  BRA `(.L_x_25) ;  /* 0x0000001000007947 */ /* 0x006fea0003800000 */
.L_x_24:
[----:B------:R-:W-:Y:S02]  /*0380*/  ULDC UR6, c[0x0][0x218] ;  /* 0x0000860000067ab9 */ /* 0x000fe40000000800 */
.L_x_25:
[----:B------:R-:W-:Y:S02]  /*0390*/  ULDC.64 UR4, c[0x0][0x258] ;  /* 0x0000960000047ab9 */ /* 0x000fe40000000a00 */
[----:B------:R-:W-:-:S04]  /*03a0*/  UISETP.NE.U32.AND UP2, UPT, URZ, UR4, UPT ;  /* 0x000000043f00728c */ /* 0x000fc8000bf45070 */
[----:B------:R-:W-:-:S03]  /*03b0*/  UISETP.NE.AND.EX UP2, UPT, URZ, UR5, UPT, UP2 ;  /* 0x000000053f00728c */ /* 0x000fc6000bf45320 */
[----:B------:R-:W-:-:S03]  /*03c0*/  ULDC.64 UR4, c[0x0][0x258] ;  /* 0x0000960000047ab9 */ /* 0x000fc60000000a00 */
[----:B------:R-:W-:-:S05]  /*03d0*/  PLOP3.LUT P0, PT, PT, PT, UP2, 0x80, 0x0 ;  /* 0x000000000000781c */ /* 0x000fca0003f0f028 */
[----:B------:R-:W-:-:S06]  /*03e0*/  @UP2 UIMAD.WIDE UR4, UR10, UR7, UR4 ;  /* 0x000000070a0422a5 */ /* 0x000fcc000f8e0204 */
[----:B------:R-:W-:Y:S02]  /*03f0*/  IMAD.U32 R2, RZ, RZ, UR4 ;  /* 0x00000004ff027e24 */ /* 0x000fe4000f8e00ff */
[----:B------:R-:W-:Y:S01]  /*0400*/  IMAD.U32 R3, RZ, RZ, UR5 ;  /* 0x00000005ff037e24 */ /* 0x000fe2000f8e00ff */
[----:B------:R-:W-:Y:S02]  /*0410*/  USHF.L.U32 UR12, UR12, 0x7, URZ ;  /* 0x000000070c0c7899 */ /* 0x000fe4000800063f */
[----:B------:R-:W-:Y:S02]  /*0420*/  ULDC.64 UR4, c[0x0][0x268] ;  /* 0x00009a0000047ab9 */ /* 0x000fe40000000a00 */
[----:B------:R-:W2:Y:S01]  /*0430*/  @P0 LDG.E R0, [R2.64] ;  /* 0x0000001002000981 */ /* 0x000ea2000c1e1900 */
[----:B------:R-:W-:Y:S02]  /*0440*/  UISETP.GT.AND UP0, UPT, UR15, UR12, UPT ;  /* 0x0000000c0f00728c */ /* 0x000fe4000bf04270 */
[----:B------:R-:W-:-:S03]  /*0450*/  @!UP2 UISETP.NE.U32.AND UP1, UPT, URZ, UR4, UPT ;  /* 0x000000043f00a28c */ /* 0x000fc6000bf25070 */
[----:B------:R-:W-:Y:S02]  /*0460*/  ULDC UR4, c[0x0][0x21c] ;  /* 0x0000870000047ab9 */ /* 0x000fe40000000800 */
[----:B------:R-:W-:-:S04]  /*0470*/  @!UP2 UISETP.NE.AND.EX UP1, UPT, URZ, UR5, UPT, UP1 ;  /* 0x000000053f00a28c */ /* 0x000fc8000bf25310 */
[----:B------:R-:W-:Y:S01]  /*0480*/  @!UP2 USEL UR4, URZ, UR4, !UP1 ;  /* 0x000000043f04a287 */ /* 0x000fe2000c800000 */
[----:B--2---:R-:W1:Y:S01]  /*0490*/  @P0 R2UR UR13, R0 ;  /* 0x00000000000d03c2 */ /* 0x004e6200000e0000 */
[----:B------:R-:W-:Y:S01]  /*04a0*/  PLOP3.LUT P0, PT, PT, PT, UP0, 0x80, 0x0 ;  /* 0x000000000000781c */ /* 0x000fe20003f0f008 */
[----:B-1----:R-:W-:Y:S02]  /*04b0*/  @UP2 UIADD3 UR13, UR13, -UR14, URZ ;  /* 0x8000000e0d0d2290 */ /* 0x002fe4000fffe03f */
[----:B------:R-:W-:-:S10]  /*04c0*/  @!UP2 UIADD3 UR13, UR4, UR6, -UR14 ;  /* 0x00000006040da290 */ /* 0x000fd4000fffe80e */
[----:B------:R-:W-:Y:S05]  /*04d0*/  @!P0 EXIT ;  /* 0x000000000000894d */ /* 0x000fea0003800000 */
[----:B------:R-:W-:Y:S01]  /*04e0*/  UIADD3 UR4, -UR15, 0xbf, UR12 ;  /* 0x000000bf0f047890 */ /* 0x000fe2000fffe10c */
[----:B------:R-:W1:Y:S01]  /*04f0*/  S2R R156, SR_TID.X ;  /* 0x00000000009c7919 */ /* 0x000e620000002100 */
[----:B------:R-:W-:Y:S02]  /*0500*/  ULDC UR5, c[0x0][0x2e8] ;  /* 0x0000ba0000057ab9 */ /* 0x000fe40000000800 */
[----:B------:R-:W-:Y:S02]  /*0510*/  UIADD3 UR7, UR13, 0x3f, URZ ;  /* 0x0000003f0d077890 */ /* 0x000fe4000fffe03f */
[----:B------:R-:W-:Y:S02]  /*0520*/  UIADD3 UR5, UR4, UR5, UR13 ;  /* 0x0000000504057290 */ /* 0x000fe4000fffe00d */
[----:B------:R-:W-:Y:S02]  /*0530*/  USHF.R.S32.HI UR6, URZ, 0x1f, UR7 ;  /* 0x0000001f3f067899 */ /* 0x000fe40008011407 */
[----:B------:R-:W-:-:S02]  /*0540*/  USHF.R.S32.HI UR4, URZ, 0x1f, UR5 ;  /* 0x0000001f3f047899 */ /* 0x000fc40008011405 */
[----:B------:R-:W-:Y:S02]  /*0550*/  ULEA.HI UR6, UR6, UR7, URZ, 0x6 ;  /* 0x0000000706067291 */ /* 0x000fe4000f8f303f */
[----:B------:R-:W-:Y:S02]  /*0560*/  ULEA.HI UR4, UR4, UR5, URZ, 0x6 ;  /* 0x0000000504047291 */ /* 0x000fe4000f8f303f */
[----:B------:R-:W-:Y:S02]  /*0570*/  USHF.R.S32.HI UR6, URZ, 0x6, UR6 ;  /* 0x000000063f067899 */ /* 0x000fe40008011406 */
[----:B------:R-:W-:-:S04]  /*0580*/  USHF.R.S32.HI UR4, URZ, 0x6, UR4 ;  /* 0x000000063f047899 */ /* 0x000fc80008011404 */
[----:B------:R-:W-:-:S04]  /*0590*/  UISETP.LT.AND UP0, UPT, UR6, UR4, UPT ;  /* 0x000000040600728c */ /* 0x000fc8000bf01270 */
[----:B------:R-:W-:-:S04]  /*05a0*/  USEL UR8, UR6, UR4, UP0 ;  /* 0x0000000406087287 */ /* 0x000fc80008000000 */
[----:B------:R-:W-:-:S06]  /*05b0*/  UISETP.GE.AND UP0, UPT, UR8, 0x1, UPT ;  /* 0x000000010800788c */ /* 0x000fcc000bf06270 */
[----:B------:R-:W-:-:S13]  /*05c0*/  PLOP3.LUT P0, PT, PT, PT, UP0, 0x80, 0x0 ;  /* 0x000000000000781c */ /* 0x000fda0003f0f008 */
[----:B------:R-:W-:Y:S05]  /*05d0*/  @!P0 BRA `(.L_x_26) ;  /* 0x00016e0000008947 */ /* 0x000fea0003800000 */
[----:B-1----:R-:W-:Y:S02]  /*05e0*/  UISETP.NE.AND UP1, UPT, UR9, -0x1, UPT ;  /* 0xffffffff0900788c */ /* 0x002fe4000bf25270 */
[----:B------:R-:W-:Y:S02]  /*05f0*/  UISETP.NE.AND UP0, UPT, UR19, -0x1, UPT ;  /* 0xffffffff1300788c */ /* 0x000fe4000bf05270 */
[----:B------:R-:W-:Y:S02]  /*0600*/  ULDC.64 UR4, c[0x0][0x190] ;  /* 0x0000640000047ab9 */ /* 0x000fe40000000a00 */
[----:B------:R-:W-:Y:S02]  /*0610*/  ULDC.64 UR6, c[0x0][0x178] ;  /* 0x00005e0000067ab9 */ /* 0x000fe40000000a00 */
[----:B------:R-:W-:-:S03]  /*0620*/  PLOP3.LUT P0, PT, PT, PT, UP0, 0x80, 0x0 ;  /* 0x000000000000781c */ /* 0x000fc60003f0f008 */
[----:B------:R-:W-:Y:S02]  /*0630*/  @UP1 UIMAD.WIDE.U32 UR24, UR9, UR4, URZ ;  /* 0x00000004091812a5 */ /* 0x000fe4000f8e003f */
[----:B------:R-:W-:Y:S02]  /*0640*/  @!UP1 USHF.R.S32.HI UR22, URZ, 0x1f, UR10 ;  /* 0x0000001f3f169899 */ /* 0x000fe4000801140a */
[----:B------:R-:W-:Y:S02]  /*0650*/  @UP0 UIADD3 UR23, UR14, UR19, URZ ;  /* 0x000000130e170290 */ /* 0x000fe4000fffe03f */
[----:B------:R-:W-:Y:S02]  /*0660*/  @UP1 UIMAD UR18, UR9, UR5, UR25 ;  /* 0x00000005091212a4 */ /* 0x000fe4000f8e0219 */
[----:B------:R-:W-:Y:S02]  /*0670*/  @!UP1 UIMAD.WIDE.U32 UR20, UR10, UR6, URZ ;  /* 0x000000060a1492a5 */ /* 0x000fe4000f8e003f */
[----:B------:R-:W-:-:S02]  /*0680*/  ULDC.64 UR4, c[0x0][0x198] ;  /* 0x0000660000047ab9 */ /* 0x000fc40000000a00 */
[----:B------:R-:W-:Y:S02]  /*0690*/  @!UP1 UIMAD UR22, UR22, UR6, URZ ;  /* 0x00000006161692a4 */ /* 0x000fe4000f8e023f */
[----:B------:R-:W-:Y:S02]  /*06a0*/  @UP0 UIMAD.WIDE.U32 UR26, UR23, UR4, URZ ;  /* 0x00000004171a02a5 */ /* 0x000fe4000f8e003f */
[----:B------:R-:W-:Y:S02]  /*06b0*/  @!UP1 UIMAD UR22, UR10, UR7, UR22 ;  /* 0x000000070a1692a4 */ /* 0x000fe4000f8e0216 */
[----:B------:R-:W-:Y:S02]  /*06c0*/  @UP1 UMOV UR6, UR24 ;  /* 0x0000001800061c82 */ /* 0x000fe40008000000 */
[----:B------:R-:W-:Y:S02]  /*06d0*/  @!UP1 UMOV UR6, UR20 ;  /* 0x0000001400069c82 */ /* 0x000fe40008000000 */
[----:B------:R-:W-:-:S02]  /*06e0*/  @UP0 UIMAD UR7, UR23, UR5, UR27 ;  /* 0x00000005170702a4 */ /* 0x000fc4000f8e021b */
[----:B------:R-:W-:Y:S02]  /*06f0*/  @!UP1 UIADD3 UR18, UR21, UR22, URZ ;  /* 0x0000001615129290 */ /* 0x000fe4000fffe03f */
[----:B------:R-:W-:Y:S01]  /*0700*/  @UP0 UMOV UR20, UR26 ;  /* 0x0000001a00140c82 */ /* 0x000fe20008000000 */
[----:B------:R-:W-:Y:S05]  /*0710*/  @P0 BRA `(.L_x_27) ;  /* 0x000000d000000947 */ /* 0x000fea0003800000 */
[----:B------:R-:W-:Y:S02]  /*0720*/  USHF.R.S32.HI UR20, URZ, 0x1f, UR14 ;  /* 0x0000001f3f147899 */ /* 0x000fe4000801140e */
[----:B------:R-:W-:Y:S02]  /*0730*/  ULDC.64 UR4, c[0x0][0x198] ;  /* 0x0000660000047ab9 */ /* 0x000fe40000000a00 */
[----:B------:R-:W-:Y:S02]  /*0740*/  UIMAD UR20, UR20, UR4, URZ ;  /* 0x00000004141472a4 */ /* 0x000fe4000f8e023f */
[----:B------:R-:W-:Y:S02]  /*0750*/  UIMAD.WIDE.U32 UR22, UR14, UR4, URZ ;  /* 0x000000040e1672a5 */ /* 0x000fe4000f8e003f */
[----:B------:R-:W-:-:S02]  /*0760*/  UIMAD UR20, UR14, UR5, UR20 ;  /* 0x000000050e1472a4 */ /* 0x000fc4000f8e0214 */
[----:B------:R-:W-:Y:S02]  /*0770*/  USHF.R.S32.HI UR7, URZ, 0x1f, UR10 ;  /* 0x0000001f3f077899 */ /* 0x000fe4000801140a */
[----:B------:R-:W-:Y:S02]  /*0780*/  ULDC.64 UR4, c[0x0][0x180] ;  /* 0x0000600000047ab9 */ /* 0x000fe40000000a00 */
[----:B------:R-:W-:Y:S02]  /*0790*/  UIADD3 UR21, UR23, UR20, URZ ;  /* 0x0000001417157290 */ /* 0x000fe4000fffe03f */
[----:B------:R-:W-:Y:S02]  /*07a0*/  UIMAD UR7, UR7, UR4, URZ ;  /* 0x00000004070772a4 */ /* 0x000fe4000f8e023f */
[----:B------:R-:W-:Y:S02]  /*07b0*/  UMOV UR20, UR22 ;  /* 0x0000001600147c82 */ /* 0x000fe40008000000 */
[----:B------:R-:W-:-:S02]  /*07c0*/  UIMAD UR7, UR10, UR5, UR7 ;  /* 0x000000050a0772a4 */ /* 0x000fc4000f8e0207 */
[----:B------:R-:W-:-:S04]  /*07d0*/  UIMAD.WIDE.U32 UR20, UR10, UR4, UR20 ;  /* 0x000000040a1472a5 */ /* 0x000fc8000f8e0014 */
[----:B------:R-:W-:Y:S02]  /*07e0*/  UIADD3 UR7, UR21, UR7, URZ ;  /* 0x0000000715077290 */ /* 0x000fe4000fffe03f */
.L_x_27:
[----:B------:R-:W-:Y:S01]  /*07f0*/  IABS R0, c[0x0][0x1c8] ;  /* 0x0000720000007a13 */ /* 0x000fe20000000000 */
[----:B------:R-:W1:Y:S01]  /*0800*/  S2R R5, SR_CTAID.Z ;  /* 0x0000000000057919 */ /* 0x000e620000002700 */
[----:B------:R-:W-:Y:S02]  /*0810*/  ULDC UR4, c[0x0][0x1c8] ;  /* 0x0000720000047ab9 */ /* 0x000fe40000000800 */
[----:B------:R-:W-:Y:S01]  /*0820*/  ULOP3.LUT UR4, UR11, UR4, URZ, 0x3c, !UPT ;  /* 0x000000040b047292 */ /* 0x000fe2000f8e3c3f */
[----:B------:R-:W-:Y:S01]  /*0830*/  IMAD.MOV.U32 R4, RZ, RZ, R0 ;  /* 0x000000ffff047224 */ /* 0x000fe200078e0000 */
[----:B------:R-:W-:-:S03]  /*0840*/  @UP0 UIADD3 UR19, UR14, UR19, URZ ;  /* 0x000000130e130290 */ /* 0x000fc6000fffe03f */
[----:B------:R-:W2:Y:S01]  /*0850*/  I2F.RP R2, R4 ;  /* 0x0000000400027306 */ /* 0x000ea20000209400 */
[----:B------:R-:W-:Y:S01]  /*0860*/  ISETP.LE.AND P1, PT, RZ, UR4, PT ;  /* 0x00000004ff007c0c */ /* 0x000fe2000bf23270 */
[----:B------:R-:W-:Y:S02]  /*0870*/  ULDC.64 UR4, c[0x0][0x1a0] ;  /* 0x0000680000047ab9 */ /* 0x000fe40000000a00 */
[----:B------:R-:W-:-:S04]  /*0880*/  @UP0 UIMAD.WIDE.U32 UR22, UR19, UR4, URZ ;  /* 0x00000004131602a5 */ /* 0x000fc8000f8e003f */
[----:B------:R-:W-:Y:S02]  /*0890*/  @UP0 UIMAD UR21, UR19, UR5, UR23 ;  /* 0x00000005131502a4 */ /* 0x000fe4000f8e0217 */
[----:B------:R-:W-:Y:S01]  /*08a0*/  USHF.R.S32.HI UR19, URZ, 0x1f, UR11 ;  /* 0x0000001f3f137899 */ /* 0x000fe2000801140b */
[----:B--2---:R-:W2:Y:S01]  /*08b0*/  MUFU.RCP R2, R2 ;  /* 0x0000000200027308 */ /* 0x004ea20000001000 */
[----:B-1----:R-:W-:Y:S02]  /*08c0*/  IABS R5, R5 ;  /* 0x0000000500057213 */ /* 0x002fe40000000000 */
[----:B--2---:R-:W-:-:S05]  /*08d0*/  IADD3 R2, R2, 0xffffffe, RZ ;  /* 0x0ffffffe02027810 */ /* 0x004fca0007ffe0ff */
[----:B------:R-:W1:Y:S02]  /*08e0*/  F2I.FTZ.U32.TRUNC.NTZ R3, R2 ;  /* 0x0000000200037305 */ /* 0x000e64000021f000 */
[----:B-1----:R-:W-:Y:S02]  /*08f0*/  IMAD.MOV R0, RZ, RZ, -R3 ;  /* 0x000000ffff007224 */ /* 0x002fe400078e0a03 */
[----:B------:R-:W-:Y:S02]  /*0900*/  IMAD.MOV.U32 R2, RZ, RZ, RZ ;  /* 0x000000ffff027224 */ /* 0x000fe400078e00ff */
[----:B------:R-:W-:-:S04]  /*0910*/  IMAD R0, R0, R4, RZ ;  /* 0x0000000400007224 */ /* 0x000fc800078e02ff */
[----:B------:R-:W-:-:S04]  /*0920*/  IMAD.HI.U32 R0, R3, R0, R2 ;  /* 0x0000000003007227 */ /* 0x000fc800078e0002 */
[----:B------:R-:W-:-:S04]  /*0930*/  IMAD.MOV.U32 R3, RZ, RZ, R5 ;  /* 0x000000ffff037224 */ /* 0x000fc800078e0005 */
[----:B------:R-:W-:-:S05]  /*0940*/  IMAD.HI.U32 R0, R0, R3, RZ ;  /* 0x0000000300007227 */ /* 0x000fca00078e00ff */
[----:B------:R-:W-:-:S05]  /*0950*/  IADD3 R2, -R0, RZ, RZ ;  /* 0x000000ff00027210 */ /* 0x000fca0007ffe1ff */
[----:B------:R-:W-:-:S05]  /*0960*/  IMAD R2, R4, R2, R3 ;  /* 0x0000000204027224 */ /* 0x000fca00078e0203 */
[----:B------:R-:W-:-:S13]  /*0970*/  ISETP.GT.U32.AND P2, PT, R4, R2, PT ;  /* 0x000000020400720c */ /* 0x000fda0003f44070 */
[----:B------:R-:W-:Y:S01]  /*0980*/  @!P2 IMAD.IADD R2, R2, 0x1, -R4 ;  /* 0x000000010202a824 */ /* 0x000fe200078e0a04 */
[----:B------:R-:W-:Y:S02]  /*0990*/  @!P2 IADD3 R0, R0, 0x1, RZ ;  /* 0x000000010000a810 */ /* 0x000fe40007ffe0ff */
[----:B------:R-:W-:Y:S02]  /*09a0*/  ISETP.NE.AND P2, PT, RZ, c[0x0][0x1c8], PT ;  /* 0x00007200ff007a0c */ /* 0x000fe40003f45270 */
[----:B------:R-:W-:-:S13]  /*09b0*/  ISETP.GE.U32.AND P3, PT, R2, R4, PT ;  /* 0x000000040200720c */ /* 0x000fda0003f66070 */
[----:B------:R-:W-:-:S05]  /*09c0*/  @P3 IADD3 R0, R0, 0x1, RZ ;  /* 0x0000000100003810 */ /* 0x000fca0007ffe0ff */
[----:B------:R-:W-:-:S05]  /*09d0*/  IMAD.MOV.U32 R22, RZ, RZ, R0 ;  /* 0x000000ffff167224 */ /* 0x000fca00078e0000 */
[----:B------:R-:W-:Y:S02]  /*09e0*/  @!P1 IADD3 R22, -R22, RZ, RZ ;  /* 0x000000ff16169210 */ /* 0x000fe40007ffe1ff */
[----:B------:R-:W-:Y:S01]  /*09f0*/  @!P2 LOP3.LUT R22, RZ, c[0x0][0x1c8], RZ, 0x33, !PT ;  /* 0x00007200ff16aa12 */ /* 0x000fe200078e33ff */
        /* <DEDUP_REMOVED lines=10> */
[----:B------:R-:W-:Y:S02]  /*0aa0*/  UIMAD.WIDE.U32 UR22, UR10, UR4, UR22 ;  /* 0x000000040a1672a5 */ /* 0x000fe4000f8e0016 */
[----:B------:R-:W-:-:S04]  /*0ab0*/  UIMAD UR5, UR10, UR5, UR14 ;  /* 0x000000050a0572a4 */ /* 0x000fc8000f8e020e */
[----:B------:R-:W-:Y:S02]  /*0ac0*/  UIADD3 UR21, UR23, UR5, URZ ;  /* 0x0000000517157290 */ /* 0x000fe4000fffe03f */
.L_x_28:
[----:B------:R-:W1:Y:S01]  /*0ad0*/  S2R R4, SR_CTAID.X ;  /* 0x0000000000047919 */ /* 0x000e620000002500 */
[----:B------:R-:W-:Y:S01]  /*0ae0*/  SHF.R.S32.HI R28, RZ, 0x1f, R156 ;  /* 0x0000001fff1c7819 */ /* 0x000fe2000001149c */
[----:B------:R-:W-:Y:S02]  /*0af0*/  UIADD3 UR10, -UR12, UR15, URZ ;  /* 0x0000000f0c0a7290 */ /* 0x000fe4000fffe13f */
[----:B------:R-:W2:Y:S01]  /*0b00*/  S2R R7, SR_CTAID.Z ;  /* 0x0000000000077919 */ /* 0x000ea20000002700 */
[CC--:B------:R-:W-:Y:S01]  /*0b10*/  LEA.HI R2, R28.reuse, R156.reuse, RZ, 0x3 ;  /* 0x0000009c1c027211 */ /* 0x0c0fe200078f18ff */
[----:B------:R-:W-:Y:S01]  /*0b20*/  ULDC.64 UR4, c[0x0][0x1a8] ;  /* 0x00006a0000047ab9 */ /* 0x000fe20000000a00 */
[----:B------:R-:W-:Y:S01]  /*0b30*/  LEA.HI R155, R28, R156, RZ, 0x5 ;  /* 0x0000009c1c9b7211 */ /* 0x000fe200078f28ff */
[----:B------:R-:W-:Y:S01]  /*0b40*/  UIMAD UR4, UR19, UR4, URZ ;  /* 0x00000004130472a4 */ /* 0x000fe2000f8e023f */
[----:B------:R-:W-:Y:S02]  /*0b50*/  LOP3.LUT R0, R2, 0xfffffff8, RZ, 0xc0, !PT ;  /* 0xfffffff802007812 */ /* 0x000fe400078ec0ff */
[----:B------:R-:W-:Y:S01]  /*0b60*/  SHF.R.S32.HI R2, RZ, 0x3, R2 ;  /* 0x00000003ff027819 */ /* 0x000fe20000011402 */
[----:B------:R-:W-:-:S02]  /*0b70*/  UIMAD UR4, UR11, UR5, UR4 ;  /* 0x000000050b0472a4 */ /* 0x000fc4000f8e0204 */
[----:B------:R-:W-:Y:S01]  /*0b80*/  IMAD.IADD R76, R156, 0x1, -R0 ;  /* 0x000000019c4c7824 */ /* 0x000fe200078e0a00 */
[C---:B------:R-:W-:Y:S01]  /*0b90*/  IADD3 R26, R2.reuse, 0x10, RZ ;  /* 0x00000010021a7810 */ /* 0x040fe20007ffe0ff */
[----:B------:R-:W-:Y:S01]  /*0ba0*/  IMAD.SHL.U32 R0, R2, 0x40, RZ ;  /* 0x0000004002007824 */ /* 0x000fe200078e00ff */
[--C-:B------:R-:W-:Y:S01]  /*0bb0*/  SHF.R.S32.HI R3, RZ, 0x1f, R2.reuse ;  /* 0x0000001fff037819 */ /* 0x100fe20000011402 */
[----:B------:R-:W-:Y:S01]  /*0bc0*/  IMAD.SHL.U32 R30, R76, 0x8, RZ ;  /* 0x000000084c1e7824 */ /* 0x000fe200078e00ff */
[----:B------:R-:W-:Y:S01]  /*0bd0*/  ISETP.GE.AND P0, PT, R26, UR10, PT ;  /* 0x0000000a1a007c0c */ /* 0x000fe2000bf06270 */
[----:B------:R-:W-:Y:S01]  /*0be0*/  UMOV UR11, 0x6 ;  /* 0x00000006000b7882 */ /* 0x000fe20000000000 */
[----:B------:R-:W-:Y:S02]  /*0bf0*/  IADD3 R27, R2, 0x20, RZ ;  /* 0x00000020021b7810 */ /* 0x000fe40007ffe0ff */
[----:B------:R-:W-:Y:S01]  /*0c00*/  LOP3.LUT R0, R0, 0x1c0, RZ, 0xc0, !PT ;  /* 0x000001c000007812 */ /* 0x000fe200078ec0ff */
[----:B-1----:R-:W-:Y:S01]  /*0c10*/  IMAD.WIDE R24, R4, 0x80, R2 ;  /* 0x0000008004187825 */ /* 0x002fe200078e0202 */
[----:B------:R-:W-:-:S02]  /*0c20*/  SHF.R.S32.HI R31, RZ, 0x1f, R30 ;  /* 0x0000001fff1f7819 */ /* 0x000fc4000001141e */
[----:B------:R-:W-:Y:S02]  /*0c30*/  IADD3 R4, P1, R30, UR6, RZ ;  /* 0x000000061e047c10 */ /* 0x000fe4000ff3e0ff */
[----:B------:R-:W-:Y:S01]  /*0c40*/  ISETP.GE.AND P3, PT, R27, UR10, PT ;  /* 0x0000000a1b007c0c */ /* 0x000fe2000bf66270 */
[----:B------:R-:W-:Y:S01]  /*0c50*/  STL.64 [R1+0x70], R24 ;  /* 0x0000701801007387 */ /* 0x000fe20000100a00 */
[----:B------:R-:W-:Y:S02]  /*0c60*/  SHF.R.U32.HI R6, RZ, 0x3, R0 ;  /* 0x00000003ff067819 */ /* 0x000fe40000011600 */
[----:B------:R-:W-:Y:S01]  /*0c70*/  IADD3.X R5, R31, UR18, RZ, P1, !PT ;  /* 0x000000121f057c10 */ /* 0x000fe20008ffe4ff */
[----:B------:R-:W-:Y:S01]  /*0c80*/  STL.64 [R1+0xa8], R30 ;  /* 0x0000a81e01007387 */ /* 0x000fe20000100a00 */
[----:B------:R-:W-:Y:S02]  /*0c90*/  LOP3.LUT R0, R0, 0x38, R30, 0xf8, !PT ;  /* 0x0000003800007812 */ /* 0x000fe400078ef81e */
[----:B------:R-:W-:Y:S01]  /*0ca0*/  IADD3 R9, R2, 0x40, RZ ;  /* 0x0000004002097810 */ /* 0x000fe20007ffe0ff */
[----:B--2---:R-:W-:Y:S01]  /*0cb0*/  IMAD.WIDE.U32 R4, R7, c[0x0][0x1a8], R4 ;  /* 0x00006a0007047a25 */ /* 0x004fe200078e0004 */
[----:B------:R-:W-:-:S02]  /*0cc0*/  LOP3.LUT R8, R0, R6, RZ, 0x3c, !PT ;  /* 0x0000000600087212 */ /* 0x000fc400078e3cff */
[----:B------:R-:W-:Y:S02]  /*0cd0*/  LEA.HI R7, R28, R156, RZ, 0x6 ;  /* 0x0000009c1c077211 */ /* 0x000fe400078f30ff */
[----:B------:R-:W-:Y:S02]  /*0ce0*/  @!P0 IADD3 R0, P2, R24, 0x10, RZ ;  /* 0x0000001018008810 */ /* 0x000fe40007f5e0ff */
[----:B------:R-:W-:Y:S01]  /*0cf0*/  ISETP.GE.AND P1, PT, R2, UR10, PT ;  /* 0x0000000a02007c0c */ /* 0x000fe2000bf26270 */
[----:B------:R-:W-:Y:S01]  /*0d00*/  IMAD.SHL.U32 R7, R7, 0x8, RZ ;  /* 0x0000000807077824 */ /* 0x000fe200078e00ff */
[----:B------:R-:W-:Y:S01]  /*0d10*/  ISETP.GE.AND P4, PT, R9, UR10, PT ;  /* 0x0000000a09007c0c */ /* 0x000fe2000bf86270 */
[----:B------:R-:W-:Y:S01]  /*0d20*/  @!P0 IMAD.X R6, RZ, RZ, R25, P2 ;  /* 0x000000ffff068224 */ /* 0x000fe200010e0619 */
[----:B------:R-:W-:Y:S02]  /*0d30*/  @!P3 IADD3 R12, P2, R24, 0x20, RZ ;  /* 0x00000020180cb810 */ /* 0x000fe40007f5e0ff */
[----:B------:R-:W-:Y:S01]  /*0d40*/  IADD3 R29, R2, 0x30, RZ ;  /* 0x00000030021d7810 */ /* 0x000fe20007ffe0ff */
[----:B------:R-:W-:Y:S01]  /*0d50*/  @!P0 IMAD R6, R6, c[0x0][0x190], RZ ;  /* 0x0000640006068a24 */ /* 0x000fe200078e02ff */
[----:B------:R-:W-:-:S02]  /*0d60*/  IADD3 R5, R5, UR4, RZ ;  /* 0x0000000405057c10 */ /* 0x000fc4000fffe0ff */
[----:B------:R-:W-:Y:S01]  /*0d70*/  LOP3.LUT R239, R8, 0xfffffe00, R7, 0xf8, !PT ;  /* 0xfffffe0008ef7812 */ /* 0x000fe200078ef807 */
[----:B------:R-:W-:Y:S01]  /*0d80*/  @!P3 IMAD.X R7, RZ, RZ, R25, P2 ;  /* 0x000000ffff07b224 */ /* 0x000fe200010e0619 */
[----:B------:R-:W-:Y:S01]  /*0d90*/  ISETP.GE.AND P5, PT, R29, UR10, PT ;  /* 0x0000000a1d007c0c */ /* 0x000fe2000bfa6270 */
[C---:B------:R-:W-:Y:S01]  /*0da0*/  @!P0 IMAD R20, R0.reuse, c[0x0][0x194], R6 ;  /* 0x0000650000148a24 */ /* 0x040fe200078e0206 */
[----:B------:R-:W-:Y:S01]  /*0db0*/  STL [R1+0xa4], R29 ;  /* 0x0000a41d01007387 */ /* 0x000fe20000100800 */
[----:B------:R-:W-:Y:S01]  /*0dc0*/  @!P0 IMAD.WIDE.U32 R16, R0, c[0x0][0x190], R4 ;  /* 0x0000640000108a25 */ /* 0x000fe200078e0004 */
[----:B------:R-:W-:Y:S02]  /*0dd0*/  @!P4 IADD3 R11, P2, R24, 0x40, RZ ;  /* 0x00000040180bc810 */ /* 0x000fe40007f5e0ff */
[----:B------:R1:W-:Y:S01]  /*0de0*/  STL [R1+0xcc], R9 ;  /* 0x0000cc0901007387 */ /* 0x0003e20000100800 */
[----:B------:R-:W-:Y:S01]  /*0df0*/  @!P3 IMAD R6, R7, c[0x0][0x190], RZ ;  /* 0x000064000706ba24 */ /* 0x000fe200078e02ff */
[C---:B------:R-:W-:Y:S01]  /*0e00*/  IADD3 R33, R2.reuse, 0x50, RZ ;  /* 0x0000005002217810 */ /* 0x040fe20007ffe0ff */
[----:B------:R-:W-:Y:S01]  /*0e10*/  @!P1 IMAD R0, R25, c[0x0][0x190], RZ ;  /* 0x0000640019009a24 */ /* 0x000fe200078e02ff */
[----:B------:R-:W-:Y:S01]  /*0e20*/  IADD3 R32, R2, 0x60, RZ ;  /* 0x0000006002207810 */ /* 0x000fe20007ffe0ff */
[----:B------:R-:W-:-:S02]  /*0e30*/  @!P3 IMAD R18, R12, c[0x0][0x194], R6 ;  /* 0x000065000c12ba24 */ /* 0x000fc400078e0206 */
[C---:B------:R-:W-:Y:S01]  /*0e40*/  @!P1 IMAD R0, R24.reuse, c[0x0][0x194], R0 ;  /* 0x0000650018009a24 */ /* 0x040fe200078e0200 */
[C---:B------:R-:W-:Y:S01]  /*0e50*/  @!P5 IADD3 R8, P6, R24.reuse, 0x30, RZ ;  /* 0x000000301808d810 */ /* 0x040fe20007fde0ff */
[----:B------:R-:W-:Y:S01]  /*0e60*/  @!P1 IMAD.WIDE.U32 R6, R24, c[0x0][0x190], R4 ;  /* 0x0000640018069a25 */ /* 0x000fe200078e0004 */
[----:B------:R-:W-:Y:S03]  /*0e70*/  STL [R1+0xc0], R33 ;  /* 0x0000c02101007387 */ /* 0x000fe60000100800 */
[----:B------:R-:W-:Y:S01]  /*0e80*/  @!P4 IMAD.X R10, RZ, RZ, R25, P2 ;  /* 0x000000ffff0ac224 */ /* 0x000fe200010e0619 */
[----:B------:R-:W-:Y:S01]  /*0e90*/  @!P1 LEA R14, P2, R6, c[0x0][0x160], 0x1 ;  /* 0x00005800060e9a11 */ /* 0x000fe200078408ff */
[----:B------:R-:W-:Y:S01]  /*0ea0*/  @!P1 IMAD.IADD R0, R7, 0x1, R0 ;  /* 0x0000000107009824 */ /* 0x000fe200078e0200 */
[----:B------:R-:W-:Y:S01]  /*0eb0*/  STL [R1+0xc4], R32 ;  /* 0x0000c42001007387 */ /* 0x000fe20000100800 */
[----:B------:R-:W-:-:S03]  /*0ec0*/  @!P3 IMAD.WIDE.U32 R12, R12, c[0x0][0x190], R4 ;  /* 0x000064000c0cba25 */ /* 0x000fc600078e0004 */
[----:B------:R-:W-:Y:S01]  /*0ed0*/  @!P1 LEA.HI.X R15, R6, c[0x0][0x164], R0, 0x1, P2 ;  /* 0x00005900060f9a11 */ /* 0x000fe200010f0c00 */
[----:B------:R-:W-:Y:S02]  /*0ee0*/  @!P4 IMAD R10, R10, c[0x0][0x190], RZ ;  /* 0x000064000a0aca24 */ /* 0x000fe400078e02ff */
[----:B------:R-:W-:Y:S02]  /*0ef0*/  @!P4 IMAD.MOV.U32 R6, RZ, RZ, R4 ;  /* 0x000000ffff06c224 */ /* 0x000fe400078e0004 */
[----:B-1----:R-:W-:Y:S02]  /*0f00*/  @!P5 IMAD.X R9, RZ, RZ, R25, P6 ;  /* 0x000000ffff09d224 */ /* 0x002fe400030e0619 */
[----:B------:R-:W-:Y:S01]  /*0f10*/  @!P4 IMAD R19, R11, c[0x0][0x194], R10 ;  /* 0x000065000b13ca24 */ /* 0x000fe200078e020a */
[----:B------:R-:W-:Y:S01]  /*0f20*/  @!P0 LEA R10, P6, R16, c[0x0][0x160], 0x1 ;  /* 0x00005800100a8a11 */ /* 0x000fe200078c08ff */
[----:B------:R-:W-:Y:S02]  /*0f30*/  @!P4 IMAD.MOV.U32 R7, RZ, RZ, R5 ;  /* 0x000000ffff07c224 */ /* 0x000fe400078e0005 */
[----:B------:R-:W-:Y:S01]  /*0f40*/  @!P0 IMAD.IADD R0, R17, 0x1, R20 ;  /* 0x0000000111008824 */ /* 0x000fe200078e0214 */
[----:B------:R-:W-:Y:S01]  /*0f50*/  @!P3 LEA R20, P2, R12, c[0x0][0x160], 0x1 ;  /* 0x000058000c14ba11 */ /* 0x000fe200078408ff */
[----:B------:R-:W-:-:S02]  /*0f60*/  @!P3 IMAD.IADD R13, R13, 0x1, R18 ;  /* 0x000000010d0db824 */ /* 0x000fc400078e0212 */
[----:B------:R-:W-:Y:S02]  /*0f70*/  @!P5 IMAD R9, R9, c[0x0][0x190], RZ ;  /* 0x000064000909da24 */ /* 0x000fe400078e02ff */
[----:B------:R-:W-:Y:S01]  /*0f80*/  IMAD.SHL.U32 R239, R239, 0x2, RZ ;  /* 0x00000002efef7824 */ /* 0x000fe200078e00ff */
[----:B------:R-:W-:Y:S01]  /*0f90*/  @!P3 LEA.HI.X R21, R12, c[0x0][0x164], R13, 0x1, P2 ;  /* 0x000059000c15ba11 */ /* 0x000fe200010f0c0d */
[----:B------:R-:W-:Y:S01]  /*0fa0*/  @!P4 IMAD.WIDE.U32 R6, R11, c[0x0][0x190], R6 ;  /* 0x000064000b06ca25 */ /* 0x000fe200078e0006 */
[----:B------:R-:W-:Y:S02]  /*0fb0*/  @!P0 LEA.HI.X R11, R16, c[0x0][0x164], R0, 0x1, P6 ;  /* 0x00005900100b8a11 */ /* 0x000fe400030f0c00 */
[----:B------:R-:W-:Y:S01]  /*0fc0*/  ISETP.GE.AND P2, PT, R33, UR10, PT ;  /* 0x0000000a21007c0c */ /* 0x000fe2000bf46270 */
[C---:B------:R-:W-:Y:S01]  /*0fd0*/  @!P5 IMAD R23, R8.reuse, c[0x0][0x194], R9 ;  /* 0x000065000817da24 */ /* 0x040fe200078e0209 */
[----:B------:R-:W-:Y:S01]  /*0fe0*/  @!PT LDS RZ, [RZ] ;  /* 0x00000000fffff984 */ /* 0x000fe20000000800 */
[----:B------:R-:W-:Y:S01]  /*0ff0*/  @!PT LDS RZ, [RZ] ;  /* 0x00000000fffff984 */ /* 0x000fe20000000800 */
[----:B------:R-:W-:Y:S01]  /*1000*/  @!PT LDS RZ, [RZ] ;  /* 0x00000000fffff984 */ /* 0x000fe20000000800 */
[----:B------:R1:W-:Y:S01]  /*1010*/  @!P1 LDGSTS.E.BYPASS.LTC128B.128 [R239], [R14.64] ;  /* 0x000000000eef9fae */ /* 0x0003e2000b901d50 */
[----:B------:R-:W-:Y:S01]  /*1020*/  @!P5 IMAD.WIDE.U32 R8, R8, c[0x0][0x190], R4 ;  /* 0x000064000808da25 */ /* 0x000fe200078e0004 */
[----:B------:R-:W-:-:S02]  /*1030*/  @!P4 LEA R16, P6, R6, c[0x0][0x160], 0x1 ;  /* 0x000058000610ca11 */ /* 0x000fc400078c08ff */
[----:B------:R1:W-:Y:S01]  /*1040*/  @!P1 LDGSTS.E.BYPASS.LTC128B.128 [R239+0x4000], [R14.64+0x80] ;  /* 0x040000800eef9fae */ /* 0x0003e2000b901d50 */
[----:B------:R-:W-:Y:S01]  /*1050*/  @!P5 IMAD.IADD R0, R9, 0x1, R23 ;  /* 0x000000010900d824 */ /* 0x000fe200078e0217 */
[C---:B------:R-:W-:Y:S01]  /*1060*/  @!P5 LEA R18, P1, R8.reuse, c[0x0][0x160], 0x1 ;  /* 0x000058000812da11 */ /* 0x040fe200078208ff */
[----:B------:R-:W-:Y:S01]  /*1070*/  @!P4 IMAD.IADD R7, R7, 0x1, R19 ;  /* 0x000000010707c824 */ /* 0x000fe200078e0213 */
[----:B------:R2:W-:Y:S02]  /*1080*/  @!P0 LDGSTS.E.BYPASS.LTC128B.128 [R239+0x800], [R10.64] ;  /* 0x008000000aef8fae */ /* 0x0005e4000b901d50 */
[----:B------:R-:W-:Y:S01]  /*1090*/  @!P5 LEA.HI.X R19, R8, c[0x0][0x164], R0, 0x1, P1 ;  /* 0x000059000813da11 */ /* 0x000fe200008f0c00 */
[C---:B------:R-:W-:Y:S01]  /*10a0*/  IMAD R8, R3.reuse, c[0x0][0x198], RZ ;  /* 0x0000660003087a24 */ /* 0x040fe200078e02ff */
[----:B------:R2:W-:Y:S01]  /*10b0*/  @!P0 LDGSTS.E.BYPASS.LTC128B.128 [R239+0x4800], [R10.64+0x80] ;  /* 0x048000800aef8fae */ /* 0x0005e2000b901d50 */
[----:B------:R-:W-:Y:S01]  /*10c0*/  ISETP.GE.AND P0, PT, R32, UR10, PT ;  /* 0x0000000a20007c0c */ /* 0x000fe2000bf06270 */
[----:B------:R-:W-:Y:S01]  /*10d0*/  IMAD R3, R3, c[0x0][0x1a0], RZ ;  /* 0x0000680003037a24 */ /* 0x000fe200078e02ff */
[----:B------:R-:W-:Y:S01]  /*10e0*/  @!P4 LEA.HI.X R17, R6, c[0x0][0x164], R7, 0x1, P6 ;  /* 0x000059000611ca11 */ /* 0x000fe200030f0c07 */
[----:B------:R-:W-:Y:S01]  /*10f0*/  IMAD.WIDE.U32 R6, R2, c[0x0][0x198], R30 ;  /* 0x0000660002067a25 */ /* 0x000fe200078e001e */
[----:B------:R-:W-:Y:S01]  /*1100*/  @!P2 IADD3 R0, P6, R24, 0x50, RZ ;  /* 0x000000501800a810 */ /* 0x000fe20007fde0ff */
[----:B------:R3:W-:Y:S02]  /*1110*/  @!P3 LDGSTS.E.BYPASS.LTC128B.128 [R239+0x1000], [R20.64] ;  /* 0x0100000014efbfae */ /* 0x0007e4000b901d50 */
[----:B------:R-:W-:-:S02]  /*1120*/  IMAD R8, R2, c[0x0][0x19c], R8 ;  /* 0x0000670002087a24 */ /* 0x000fc400078e0208 */
[----:B------:R-:W-:Y:S01]  /*1130*/  @!P2 IMAD.X R9, RZ, RZ, R25, P6 ;  /* 0x000000ffff09a224 */ /* 0x000fe200030e0619 */
[----:B------:R3:W-:Y:S04]  /*1140*/  @!P3 LDGSTS.E.BYPASS.LTC128B.128 [R239+0x5000], [R20.64+0x80] ;  /* 0x0500008014efbfae */ /* 0x0007e8000b901d50 */
[----:B------:R4:W-:Y:S04]  /*1150*/  @!P5 LDGSTS.E.BYPASS.LTC128B.128 [R239+0x1800], [R18.64] ;  /* 0x0180000012efdfae */ /* 0x0009e8000b901d50 */
[----:B------:R4:W-:Y:S04]  /*1160*/  @!P5 LDGSTS.E.BYPASS.LTC128B.128 [R239+0x5800], [R18.64+0x80] ;  /* 0x0580008012efdfae */ /* 0x0009e8000b901d50 */
[----:B------:R5:W-:Y:S01]  /*1170*/  @!P4 LDGSTS.E.BYPASS.LTC128B.128 [R239+0x2000], [R16.64] ;  /* 0x0200000010efcfae */ /* 0x000be2000b901d50 */
[----:B--2---:R-:W-:-:S03]  /*1180*/  IADD3 R10, R2, 0x70, RZ ;  /* 0x00000070020a7810 */ /* 0x004fc60007ffe0ff */
[----:B------:R5:W-:Y:S01]  /*1190*/  @!P4 LDGSTS.E.BYPASS.LTC128B.128 [R239+0x6000], [R16.64+0x80] ;  /* 0x0600008010efcfae */ /* 0x000be2000b901d50 */
[----:B------:R-:W-:-:S03]  /*11a0*/  ISETP.GE.AND P1, PT, R10, UR10, PT ;  /* 0x0000000a0a007c0c */ /* 0x000fc6000bf26270 */
[----:B------:R2:W-:Y:S02]  /*11b0*/  STL [R1+0xc8], R10 ;  /* 0x0000c80a01007387 */ /* 0x0005e40000100800 */
[----:B--2---:R-:W-:-:S05]  /*11c0*/  @!P0 IADD3 R10, P6, R24, 0x60, RZ ;  /* 0x00000060180a8810 */ /* 0x004fca0007fde0ff */
[----:B------:R-:W-:-:S03]  /*11d0*/  @!P0 IMAD.X R11, RZ, RZ, R25, P6 ;  /* 0x000000ffff0b8224 */ /* 0x000fc600030e0619 */
[----:B------:R-:W-:Y:S01]  /*11e0*/  @!P1 IADD3 R12, P6, R24, 0x70, RZ ;  /* 0x00000070180c9810 */ /* 0x000fe20007fde0ff */
[----:B------:R-:W-:Y:S02]  /*11f0*/  @!P2 IMAD R24, R9, c[0x0][0x190], RZ ;  /* 0x000064000918aa24 */ /* 0x000fe400078e02ff */
[----:B------:R-:W-:Y:S02]  /*1200*/  @!P0 IMAD R11, R11, c[0x0][0x190], RZ ;  /* 0x000064000b0b8a24 */ /* 0x000fe400078e02ff */
[----:B------:R-:W-:Y:S01]  /*1210*/  @!P1 IMAD.X R13, RZ, RZ, R25, P6 ;  /* 0x000000ffff0d9224 */ /* 0x000fe200030e0619 */
[----:B-1----:R-:W-:Y:S01]  /*1220*/  IADD3 R14, P6, R6, UR20, RZ ;  /* 0x00000014060e7c10 */ /* 0x002fe2000ffde0ff */
[----:B------:R-:W-:Y:S01]  /*1230*/  @!P2 IMAD.MOV.U32 R6, RZ, RZ, R4 ;  /* 0x000000ffff06a224 */ /* 0x000fe200078e0004 */
[----:B------:R-:W-:Y:S01]  /*1240*/  SHF.R.S32.HI R25, RZ, 0x1f, R22 ;  /* 0x0000001fff197819 */ /* 0x000fe20000011416 */
[C---:B------:R-:W-:Y:S01]  /*1250*/  @!P2 IMAD R24, R0.reuse, c[0x0][0x194], R24 ;  /* 0x000065000018aa24 */ /* 0x040fe200078e0218 */
[----:B------:R-:W-:Y:S01]  /*1260*/  IADD3.X R15, R7, UR7, R8, P6, !PT ;  /* 0x00000007070f7c10 */ /* 0x000fe2000b7fe408 */
[----:B------:R-:W-:Y:S01]  /*1270*/  @!P2 IMAD.MOV.U32 R7, RZ, RZ, R5 ;  /* 0x000000ffff07a224 */ /* 0x000fe200078e0005 */
[----:B------:R-:W-:Y:S01]  /*1280*/  UIADD3 UR20, UR8, -0x1, URZ ;  /* 0xffffffff08147890 */ /* 0x000fe2000fffe03f */
[----:B------:R-:W-:Y:S01]  /*1290*/  @!P1 IMAD.MOV.U32 R8, RZ, RZ, R4 ;  /* 0x000000ffff089224 */ /* 0x000fe200078e0004 */
[----:B------:R-:W-:Y:S01]  /*12a0*/  ULDC.64 UR6, c[0x0][0x198] ;  /* 0x0000660000067ab9 */ /* 0x000fe20000000a00 */
[----:B------:R-:W-:Y:S01]  /*12b0*/  @!P2 IMAD.WIDE.U32 R6, R0, c[0x0][0x190], R6 ;  /* 0x000064000006aa25 */ /* 0x000fe200078e0006 */
[----:B------:R-:W-:-:S02]  /*12c0*/  UIMAD UR18, UR20, -0x40, UR13 ;  /* 0xffffffc0141278a4 */ /* 0x000fc4000f8e020d */
[----:B------:R-:W-:Y:S01]  /*12d0*/  USHF.L.U32 UR24, UR6, 0x6, URZ ;  /* 0x0000000606187899 */ /* 0x000fe2000800063f */
[----:B------:R-:W-:Y:S01]  /*12e0*/  @!P1 IMAD R0, R13, c[0x0][0x190], RZ ;  /* 0x000064000d009a24 */ /* 0x000fe200078e02ff */
[----:B------:R-:W-:Y:S01]  /*12f0*/  USHF.L.U64.HI UR23, UR6, UR11, UR7 ;  /* 0x0000000b06177299 */ /* 0x000fe20008010207 */
[----:B------:R-:W-:Y:S01]  /*1300*/  @!P1 IMAD.MOV.U32 R9, RZ, RZ, R5 ;  /* 0x000000ffff099224 */ /* 0x000fe200078e0005 */
[----:B------:R-:W-:Y:S01]  /*1310*/  USHF.R.S32.HI UR19, URZ, 0x1f, UR20 ;  /* 0x0000001f3f137899 */ /* 0x000fe20008011414 */
[----:B------:R-:W-:Y:S01]  /*1320*/  @!P1 IMAD R23, R12, c[0x0][0x194], R0 ;  /* 0x000065000c179a24 */ /* 0x000fe200078e0200 */
[----:B------:R-:W-:Y:S01]  /*1330*/  UIMAD UR4, UR23, UR20, URZ ;  /* 0x00000014170472a4 */ /* 0x000fe2000f8e023f */
[----:B------:R-:W-:Y:S01]  /*1340*/  IMAD R0, R25, c[0x0][0x1b0], RZ ;  /* 0x00006c0019007a24 */ /* 0x000fe200078e02ff */
[----:B------:R-:W-:Y:S01]  /*1350*/  UIMAD.WIDE.U32 UR26, UR6, 0x20, URZ ;  /* 0x00000020061a78a5 */ /* 0x000fe2000f8e003f */
[C---:B------:R-:W-:Y:S01]  /*1360*/  @!P0 IMAD R11, R10.reuse, c[0x0][0x194], R11 ;  /* 0x000065000a0b8a24 */ /* 0x040fe200078e020b */
[----:B------:R-:W-:Y:S01]  /*1370*/  UIMAD UR4, UR19, UR24, UR4 ;  /* 0x00000018130472a4 */ /* 0x000fe2000f8e0204 */
[----:B------:R-:W-:Y:S01]  /*1380*/  @!P0 IMAD.WIDE.U32 R4, R10, c[0x0][0x190], R4 ;  /* 0x000064000a048a25 */ /* 0x000fe200078e0004 */
[----:B------:R-:W-:-:S02]  /*1390*/  @!P2 LEA R10, P3, R6, c[0x0][0x160], 0x1 ;  /* 0x00005800060aaa11 */ /* 0x000fc400078608ff */
[----:B------:R-:W-:Y:S01]  /*13a0*/  ISETP.GE.AND P5, PT, R26, UR18, PT ;  /* 0x000000121a007c0c */ /* 0x000fe2000bfa6270 */
[----:B------:R-:W-:Y:S02]  /*13b0*/  @!P2 IMAD.IADD R7, R7, 0x1, R24 ;  /* 0x000000010707a824 */ /* 0x000fe400078e0218 */
[----:B---3--:R-:W-:Y:S02]  /*13c0*/  IMAD R20, R22, c[0x0][0x1b4], R0 ;  /* 0x00006d0016147a24 */ /* 0x008fe400078e0200 */
[----:B------:R-:W-:Y:S01]  /*13d0*/  @!P0 IMAD.IADD R0, R5, 0x1, R11 ;  /* 0x0000000105008824 */ /* 0x000fe200078e020b */
[----:B------:R-:W-:Y:S01]  /*13e0*/  @!P2 LEA.HI.X R11, R6, c[0x0][0x164], R7, 0x1, P3 ;  /* 0x00005900060baa11 */ /* 0x000fe200018f0c07 */
[----:B------:R-:W-:Y:S01]  /*13f0*/  @!P1 IMAD.WIDE.U32 R12, R12, c[0x0][0x190], R8 ;  /* 0x000064000c0c9a25 */ /* 0x000fe200078e0008 */
[----:B------:R-:W-:Y:S02]  /*1400*/  ISETP.GE.AND P3, PT, R26, UR18, PT ;  /* 0x000000121a007c0c */ /* 0x000fe4000bf66270 */
[----:B------:R-:W-:Y:S01]  /*1410*/  @!P0 LEA R8, P6, R4, c[0x0][0x160], 0x1 ;  /* 0x0000580004088a11 */ /* 0x000fe200078c08ff */
[----:B------:R-:W-:Y:S01]  /*1420*/  IMAD.WIDE.U32 R32, R22, c[0x0][0x1b0], R14 ;  /* 0x00006c0016207a25 */ /* 0x000fe200078e000e */
[----:B------:R1:W-:Y:S02]  /*1430*/  @!P2 LDGSTS.E.BYPASS.LTC128B.128 [R239+0x2800], [R10.64] ;  /* 0x028000000aefafae */ /* 0x0003e4000b901d50 */
[----:B------:R-:W-:Y:S01]  /*1440*/  @!P0 LEA.HI.X R9, R4, c[0x0][0x164], R0, 0x1, P6 ;  /* 0x0000590004098a11 */ /* 0x000fe200030f0c00 */
[----:B------:R-:W-:Y:S01]  /*1450*/  IMAD.IADD R161, R33, 0x1, R20 ;  /* 0x0000000121a17824 */ /* 0x000fe200078e0214 */
[----:B------:R-:W-:Y:S01]  /*1460*/  @!P1 LEA R6, P6, R12, c[0x0][0x160], 0x1 ;  /* 0x000058000c069a11 */ /* 0x000fe200078c08ff */
[----:B------:R-:W-:Y:S01]  /*1470*/  IMAD.U32 R154, RZ, RZ, UR24 ;  /* 0x00000018ff9a7e24 */ /* 0x000fe2000f8e00ff */
[----:B------:R1:W-:Y:S01]  /*1480*/  @!P2 LDGSTS.E.BYPASS.LTC128B.128 [R239+0x6800], [R10.64+0x80] ;  /* 0x068000800aefafae */ /* 0x0003e2000b901d50 */
[----:B------:R-:W-:Y:S01]  /*1490*/  IMAD.MOV.U32 R160, RZ, RZ, R32 ;  /* 0x000000ffffa07224 */ /* 0x000fe200078e0020 */
[----:B------:R-:W-:Y:S01]  /*14a0*/  ISETP.GE.AND P2, PT, R27, UR18, PT ;  /* 0x000000121b007c0c */ /* 0x000fe2000bf46270 */
[----:B------:R-:W-:Y:S01]  /*14b0*/  @!P1 IMAD.IADD R0, R13, 0x1, R23 ;  /* 0x000000010d009824 */ /* 0x000fe200078e0217 */
[----:B------:R2:W-:Y:S01]  /*14c0*/  @!P0 LDGSTS.E.BYPASS.LTC128B.128 [R239+0x3000], [R8.64] ;  /* 0x0300000008ef8fae */ /* 0x0005e2000b901d50 */
[----:B------:R-:W-:-:S03]  /*14d0*/  IMAD.WIDE.U32 R4, R154, UR20, R160 ;  /* 0x000000149a047c25 */ /* 0x000fc6000f8e00a0 */
[----:B------:R-:W-:Y:S01]  /*14e0*/  @!P1 LEA.HI.X R7, R12, c[0x0][0x164], R0, 0x1, P6 ;  /* 0x000059000c079a11 */ /* 0x000fe200030f0c00 */
[----:B------:R-:W-:Y:S01]  /*14f0*/  IMAD.U32 R14, RZ, RZ, UR6 ;  /* 0x00000006ff0e7e24 */ /* 0x000fe2000f8e00ff */
[----:B------:R-:W-:Y:S01]  /*1500*/  IADD3 R5, R5, UR4, RZ ;  /* 0x0000000405057c10 */ /* 0x000fe2000fffe0ff */
[----:B------:R-:W-:Y:S01]  /*1510*/  IMAD.U32 R12, RZ, RZ, UR6 ;  /* 0x00000006ff0c7e24 */ /* 0x000fe2000f8e00ff */
[----:B------:R-:W-:Y:S01]  /*1520*/  USHF.L.U32 UR4, UR7, 0x5, URZ ;  /* 0x0000000507047899 */ /* 0x000fe2000800063f */
[----:B------:R-:W-:Y:S01]  /*1530*/  IMAD.U32 R13, RZ, RZ, UR7 ;  /* 0x00000007ff0d7e24 */ /* 0x000fe2000f8e00ff */
[----:B------:R-:W-:Y:S01]  /*1540*/  @!P3 LEA R0, P6, R14, R4, 0x4 ;  /* 0x000000040e00b211 */ /* 0x000fe200078c20ff */
[----:B------:R2:W-:Y:S01]  /*1550*/  @!P0 LDGSTS.E.BYPASS.LTC128B.128 [R239+0x7000], [R8.64+0x80] ;  /* 0x0700008008ef8fae */ /* 0x0005e2000b901d50 */
[----:B------:R-:W-:Y:S01]  /*1560*/  ISETP.GE.AND P0, PT, R29, UR18, PT ;  /* 0x000000121d007c0c */ /* 0x000fe2000bf06270 */
[----:B------:R-:W-:Y:S01]  /*1570*/  IMAD R15, R2, c[0x0][0x1a4], R3 ;  /* 0x00006900020f7a24 */ /* 0x000fe200078e0203 */
[----:B------:R-:W-:Y:S01]  /*1580*/  @!P3 LEA.HI.X R13, R12, R5, R13, 0x4, P6 ;  /* 0x000000050c0db211 */ /* 0x000fe200030f240d */
[----:B------:R3:W-:Y:S01]  /*1590*/  @!P1 LDGSTS.E.BYPASS.LTC128B.128 [R239+0x3800], [R6.64] ;  /* 0x0380000006ef9fae */ /* 0x0007e2000b901d50 */
[----:B------:R-:W-:-:S03]  /*15a0*/  @!P3 LEA R12, P6, R0, c[0x0][0x168], 0x1 ;  /* 0x00005a00000cba11 */ /* 0x000fc600078c08ff */
[----:B------:R3:W-:Y:S01]  /*15b0*/  @!P1 LDGSTS.E.BYPASS.LTC128B.128 [R239+0x7800], [R6.64+0x80] ;  /* 0x0780008006ef9fae */ /* 0x0007e2000b901d50 */
[----:B------:R-:W-:Y:S02]  /*15c0*/  @!P3 LEA.HI.X R13, R0, c[0x0][0x16c], R13, 0x1, P6 ;  /* 0x00005b00000dba11 */ /* 0x000fe400030f0c0d */
[----:B------:R-:W-:Y:S01]  /*15d0*/  ISETP.GE.AND P6, PT, R2, UR18, PT ;  /* 0x0000001202007c0c */ /* 0x000fe2000bfc6270 */
[----:B------:R-:W-:Y:S01]  /*15e0*/  STL.64 [R1+0x88], R32 ;  /* 0x0000882001007387 */ /* 0x000fe20000100a00 */
[----:B------:R-:W-:Y:S01]  /*15f0*/  @!P2 IADD3 R0, P1, R4, UR26, RZ ;  /* 0x0000001a0400ac10 */ /* 0x000fe2000ff3e0ff */
[----:B------:R-:W-:Y:S01]  /*1600*/  VOTEU.ALL UP0, P0 ;  /* 0x00000000003f7886 */ /* 0x000fe20000000000 */
[----:B-1----:R-:W-:Y:S01]  /*1610*/  LEA.HI R11, R28, R156, RZ, 0x4 ;  /* 0x0000009c1c0b7211 */ /* 0x002fe200078f20ff */
[----:B------:R-:W-:Y:S03]  /*1620*/  STL.64 [R1+0x80], R160 ;  /* 0x000080a001007387 */ /* 0x000fe60000100a00 */
[----:B------:R-:W-:-:S04]  /*1630*/  SHF.R.S32.HI R14, RZ, 0x4, R11 ;  /* 0x00000004ff0e7819 */ /* 0x000fc8000001140b */
[----:B------:R-:W-:-:S04]  /*1640*/  LEA.HI R10, R11, R14, RZ, 0x1 ;  /* 0x0000000e0b0a7211 */ /* 0x000fc800078f08ff */
[----:B------:R-:W-:-:S05]  /*1650*/  LOP3.LUT R10, R10, 0xfffffffe, RZ, 0xc0, !PT ;  /* 0xfffffffe0a0a7812 */ /* 0x000fca00078ec0ff */
[----:B-----5:R-:W-:Y:S02]  /*1660*/  IMAD.IADD R16, R14, 0x1, -R10 ;  /* 0x000000010e107824 */ /* 0x020fe400078e0a0a */
[----:B------:R-:W-:Y:S01]  /*1670*/  IMAD.SHL.U32 R10, R76, 0x40, RZ ;  /* 0x000000404c0a7824 */ /* 0x000fe200078e00ff */
[----:B---3--:R-:W-:Y:S01]  /*1680*/  @!P6 LEA R6, P4, R4, c[0x0][0x168], 0x1 ;  /* 0x00005a000406ea11 */ /* 0x008fe200078808ff */
[----:B------:R-:W-:Y:S01]  /*1690*/  IMAD.U32 R7, RZ, RZ, UR4 ;  /* 0x00000004ff077e24 */ /* 0x000fe2000f8e00ff */
[----:B------:R-:W-:Y:S01]  /*16a0*/  @!UP0 UIMAD UR4, UR7, 0x30, URZ ;  /* 0x00000030070488a4 */ /* 0x000fe2000f8e023f */
[----:B------:R-:W-:Y:S01]  /*16b0*/  IMAD.U32 R14, RZ, RZ, UR6 ;  /* 0x00000006ff0e7e24 */ /* 0x000fe2000f8e00ff */
[----:B------:R-:W-:Y:S01]  /*16c0*/  LOP3.LUT R10, R10, 0x1c0, RZ, 0xc0, !PT ;  /* 0x000001c00a0a7812 */ /* 0x000fe200078ec0ff */
[----:B------:R-:W-:Y:S01]  /*16d0*/  UISETP.GE.AND UP0, UPT, UR8, 0x2, UPT ;  /* 0x000000020800788c */ /* 0x000fe2000bf06270 */
[----:B--2---:R-:W-:Y:S02]  /*16e0*/  @!P2 IADD3.X R9, R5, UR27, R7, P1, !PT ;  /* 0x0000001b0509ac10 */ /* 0x004fe40008ffe407 */
[----:B------:R-:W-:-:S02]  /*16f0*/  @!P2 LEA R8, P1, R0, c[0x0][0x168], 0x1 ;  /* 0x00005a000008aa11 */ /* 0x000fc400078208ff */
[----:B------:R-:W-:Y:S02]  /*1700*/  @!P6 LEA.HI.X R7, R4, c[0x0][0x16c], R5, 0x1, P4 ;  /* 0x00005b000407ea11 */ /* 0x000fe400020f0c05 */
[----:B------:R-:W-:Y:S02]  /*1710*/  @!P2 LEA.HI.X R9, R0, c[0x0][0x16c], R9, 0x1, P1 ;  /* 0x00005b000009aa11 */ /* 0x000fe400008f0c09 */
[----:B------:R-:W-:Y:S01]  /*1720*/  LOP3.LUT R0, R11, 0xfffffff0, RZ, 0xc0, !PT ;  /* 0xfffffff00b007812 */ /* 0x000fe200078ec0ff */
[----:B------:R1:W-:Y:S01]  /*1730*/  @!P6 LDGSTS.E.BYPASS.LTC128B.128 [R239+0x8000], [R6.64] ;  /* 0x0800000006efefae */ /* 0x0003e2000b901d50 */
[----:B------:R-:W-:Y:S01]  /*1740*/  IMAD.SHL.U32 R11, R2, 0x8, RZ ;  /* 0x00000008020b7824 */ /* 0x000fe200078e00ff */
[----:B------:R-:W-:Y:S02]  /*1750*/  ISETP.GE.AND P4, PT, R27, UR18, PT ;  /* 0x000000121b007c0c */ /* 0x000fe4000bf86270 */
[----:B------:R-:W-:Y:S01]  /*1760*/  IMAD.IADD R0, R156, 0x1, -R0 ;  /* 0x000000019c007824 */ /* 0x000fe200078e0a00 */
[----:B------:R1:W-:Y:S01]  /*1770*/  @!P6 LDGSTS.E.BYPASS.LTC128B.128 [R239+0xa000], [R6.64+0x80] ;  /* 0x0a00008006efefae */ /* 0x0003e2000b901d50 */
[----:B------:R-:W-:-:S02]  /*1780*/  ISETP.GE.AND P6, PT, R2, UR18, PT ;  /* 0x0000001202007c0c */ /* 0x000fc4000bfc6270 */
[----:B------:R-:W-:Y:S01]  /*1790*/  LOP3.LUT R11, R10, 0x8, R11, 0xf8, !PT ;  /* 0x000000080a0b7812 */ /* 0x000fe200078ef80b */
[----:B------:R2:W-:Y:S01]  /*17a0*/  @!P3 LDGSTS.E.BYPASS.LTC128B.128 [R239+0x8800], [R12.64] ;  /* 0x088000000cefbfae */ /* 0x0005e2000b901d50 */
[----:B------:R-:W-:Y:S02]  /*17b0*/  SHF.R.S32.HI R17, RZ, 0x1f, R0 ;  /* 0x0000001fff117819 */ /* 0x000fe40000011400 */
[----:B------:R-:W-:Y:S01]  /*17c0*/  SHF.R.U32.HI R10, RZ, 0x3, R10 ;  /* 0x00000003ff0a7819 */ /* 0x000fe2000001160a */
[----:B------:R2:W-:Y:S01]  /*17d0*/  @!P3 LDGSTS.E.BYPASS.LTC128B.128 [R239+0xa800], [R12.64+0x80] ;  /* 0x0a8000800cefbfae */ /* 0x0005e2000b901d50 */
[----:B------:R-:W-:Y:S02]  /*17e0*/  LEA.HI R17, R17, R0, RZ, 0x3 ;  /* 0x0000000011117211 */ /* 0x000fe400078f18ff */
[----:B------:R-:W-:Y:S01]  /*17f0*/  LOP3.LUT R11, R11, R10, RZ, 0x3c, !PT ;  /* 0x0000000a0b0b7212 */ /* 0x000fe200078e3cff */
[----:B------:R3:W-:Y:S01]  /*1800*/  @!P2 LDGSTS.E.BYPASS.LTC128B.128 [R239+0x9000], [R8.64] ;  /* 0x0900000008efafae */ /* 0x0007e2000b901d50 */
[----:B------:R-:W-:-:S03]  /*1810*/  ISETP.GE.AND P3, PT, R29, UR18, PT ;  /* 0x000000121d007c0c */ /* 0x000fc6000bf66270 */
[----:B------:R3:W-:Y:S01]  /*1820*/  @!P2 LDGSTS.E.BYPASS.LTC128B.128 [R239+0xb000], [R8.64+0x80] ;  /* 0x0b00008008efafae */ /* 0x0007e2000b901d50 */
[----:B-1----:R-:W-:-:S04]  /*1830*/  IMAD.WIDE.U32 R6, R2, c[0x0][0x1a0], R30 ;  /* 0x0000680002067a25 */ /* 0x002fc800078e001e */
[----:B------:R-:W-:Y:S01]  /*1840*/  @!P0 IMAD.WIDE.U32 R2, R14, 0x30, R4 ;  /* 0x000000300e028825 */ /* 0x000fe200078e0004 */
[----:B------:R-:W-:Y:S02]  /*1850*/  LOP3.LUT R5, R17, 0xfffffff8, RZ, 0xc0, !PT ;  /* 0xfffffff811057812 */ /* 0x000fe400078ec0ff */
[----:B------:R-:W-:Y:S01]  /*1860*/  IADD3 R4, P1, R6, UR22, RZ ;  /* 0x0000001606047c10 */ /* 0x000fe2000ff3e0ff */
[----:B------:R-:W-:Y:S02]  /*1870*/  IMAD R6, R25, c[0x0][0x1b8], RZ ;  /* 0x00006e0019067a24 */ /* 0x000fe400078e02ff */
[----:B----4-:R-:W-:Y:S01]  /*1880*/  IMAD.IADD R18, R0, 0x1, -R5 ;  /* 0x0000000100127824 */ /* 0x010fe200078e0a05 */
[----:B------:R-:W-:Y:S01]  /*1890*/  IADD3.X R5, R7, UR21, R15, P1, !PT ;  /* 0x0000001507057c10 */ /* 0x000fe20008ffe40f */
[----:B------:R-:W-:Y:S01]  /*18a0*/  IMAD R10, R22, c[0x0][0x1bc], R6 ;  /* 0x00006f00160a7a24 */ /* 0x000fe200078e0206 */
[----:B------:R-:W-:Y:S01]  /*18b0*/  @!P0 IADD3 R0, R3, UR4, RZ ;  /* 0x0000000403008c10 */ /* 0x000fe2000fffe0ff */
[----:B------:R-:W-:Y:S01]  /*18c0*/  ULDC.64 UR4, c[0x0][0x1a0] ;  /* 0x0000680000047ab9 */ /* 0x000fe20000000a00 */
[----:B------:R-:W-:Y:S01]  /*18d0*/  @!P0 LEA R6, P1, R2, c[0x0][0x168], 0x1 ;  /* 0x00005a0002068a11 */ /* 0x000fe200078208ff */
[----:B------:R-:W-:Y:S01]  /*18e0*/  USHF.L.U64.HI UR11, UR4, UR11, UR5 ;  /* 0x0000000b040b7299 */ /* 0x000fe20008010205 */
[----:B------:R-:W-:Y:S01]  /*18f0*/  IMAD.WIDE.U32 R26, R22, c[0x0][0x1b8], R4 ;  /* 0x00006e00161a7a25 */ /* 0x000fe200078e0004 */
[----:B------:R-:W-:Y:S01]  /*1900*/  USHF.L.U32 UR14, UR4, 0x6, URZ ;  /* 0x00000006040e7899 */ /* 0x000fe2000800063f */
[----:B------:R-:W-:Y:S01]  /*1910*/  @!P0 LEA.HI.X R7, R2, c[0x0][0x16c], R0, 0x1, P1 ;  /* 0x00005b0002078a11 */ /* 0x000fe200008f0c00 */
[----:B------:R-:W-:Y:S01]  /*1920*/  UIMAD UR5, UR11, UR20, URZ ;  /* 0x000000140b0572a4 */ /* 0x000fe2000f8e023f */
[----:B------:R-:W-:Y:S01]  /*1930*/  IMAD.U32 R2, RZ, RZ, UR20 ;  /* 0x00000014ff027e24 */ /* 0x000fe2000f8e00ff */
[----:B------:R-:W-:Y:S01]  /*1940*/  STL.64 [R1+0xb8], R26 ;  /* 0x0000b81a01007387 */ /* 0x000fe20000100a00 */
[----:B------:R-:W-:Y:S01]  /*1950*/  IMAD.IADD R21, R27, 0x1, R10 ;  /* 0x000000011b157824 */ /* 0x000fe200078e020a */
[----:B------:R-:W-:Y:S01]  /*1960*/  UIMAD UR5, UR19, UR14, UR5 ;  /* 0x0000000e130572a4 */ /* 0x000fe2000f8e0205 */
[----:B------:R-:W-:Y:S01]  /*1970*/  IMAD.MOV.U32 R20, RZ, RZ, R26 ;  /* 0x000000ffff147224 */ /* 0x000fe200078e001a */
[----:B------:R1:W-:Y:S01]  /*1980*/  @!P0 LDGSTS.E.BYPASS.LTC128B.128 [R239+0x9800], [R6.64] ;  /* 0x0980000006ef8fae */ /* 0x0003e2000b901d50 */
[----:B------:R-:W-:Y:S01]  /*1990*/  UIMAD.WIDE.U32 UR18, UR4, 0x20, URZ ;  /* 0x00000020041278a5 */ /* 0x000fe2000f8e003f */
[----:B------:R-:W-:-:S02]  /*19a0*/  IMAD.U32 R4, RZ, RZ, UR4 ;  /* 0x00000004ff047e24 */ /* 0x000fc4000f8e00ff */
[----:B------:R1:W-:Y:S01]  /*19b0*/  @!P0 LDGSTS.E.BYPASS.LTC128B.128 [R239+0xb800], [R6.64+0x80] ;  /* 0x0b80008006ef8fae */ /* 0x0003e2000b901d50 */
[----:B------:R-:W-:-:S03]  /*19c0*/  IMAD.WIDE.U32 R2, R2, UR14, R20 ;  /* 0x0000000e02027c25 */ /* 0x000fc6000f8e0014 */
[----:B------:R-:W0:Y:S01]  /*19d0*/  LDGDEPBAR ;  /* 0x00000000000079af */ /* 0x000e220000000000 */
[----:B------:R-:W-:Y:S01]  /*19e0*/  IMAD.SHL.U32 R10, R16, 0x8, RZ ;  /* 0x00000008100a7824 */ /* 0x000fe200078e00ff */
[----:B------:R-:W-:Y:S01]  /*19f0*/  IADD3 R3, R3, UR5, RZ ;  /* 0x0000000503037c10 */ /* 0x000fe2000fffe0ff */
[----:B--2---:R-:W-:Y:S01]  /*1a00*/  IMAD.MOV.U32 R12, RZ, RZ, c[0x0][0x1a4] ;  /* 0x00006900ff0c7624 */ /* 0x004fe200078e00ff */
[----:B---3--:R-:W-:Y:S01]  /*1a10*/  @!P6 LEA R8, P2, R2, c[0x0][0x170], 0x1 ;  /* 0x00005c000208ea11 */ /* 0x008fe200078408ff */
[----:B------:R-:W-:Y:S01]  /*1a20*/  IMAD R0, R16, 0x200, R11 ;  /* 0x0000020010007824 */ /* 0x000fe200078e020b */
[----:B------:R-:W-:Y:S01]  /*1a30*/  @!P4 IADD3 R13, P0, R2, UR18, RZ ;  /* 0x00000012020dcc10 */ /* 0x000fe2000ff1e0ff */
[----:B------:R-:W-:Y:S01]  /*1a40*/  @!P3 IMAD.WIDE.U32 R4, R4, 0x30, R2 ;  /* 0x000000300404b825 */ /* 0x000fe200078e0002 */
[----:B------:R-:W-:Y:S01]  /*1a50*/  @!P6 LEA.HI.X R9, R2, c[0x0][0x174], R3, 0x1, P2 ;  /* 0x00005d000209ea11 */ /* 0x000fe200010f0c03 */
[----:B------:R-:W-:Y:S02]  /*1a60*/  STL.64 [R1+0xb0], R20 ;  /* 0x0000b01401007387 */ /* 0x000fe40000100a00 */
[----:B------:R-:W-:-:S02]  /*1a70*/  IMAD.SHL.U32 R14, R12, 0x20, RZ ;  /* 0x000000200c0e7824 */ /* 0x000fc400078e00ff */
[----:B------:R-:W-:-:S05]  /*1a80*/  IMAD.SHL.U32 R220, R0, 0x2, RZ ;  /* 0x0000000200dc7824 */ /* 0x000fca00078e00ff */
[C---:B------:R-:W-:Y:S02]  /*1a90*/  IADD3 R0, R220.reuse, 0x8000, RZ ;  /* 0x00008000dc007810 */ /* 0x040fe40007ffe0ff */
[----:B------:R-:W-:Y:S01]  /*1aa0*/  IADD3 R231, R220, 0x8020, RZ ;  /* 0x00008020dce77810 */ /* 0x000fe20007ffe0ff */
[----:B-1----:R-:W-:Y:S01]  /*1ab0*/  IMAD.U32 R6, RZ, RZ, UR4 ;  /* 0x00000004ff067e24 */ /* 0x002fe2000f8e00ff */
[----:B------:R-:W-:-:S04]  /*1ac0*/  DEPBAR.LE SB0, 0x0 ;  /* 0x000080000000791a */ /* 0x000fc80000000000 */
[----:B------:R-:W-:Y:S01]  /*1ad0*/  BAR.SYNC.DEFER_BLOCKING 0x0 ;  /* 0x0000000000007b1d */ /* 0x000fe20000010000 */
[----:B------:R-:W-:Y:S01]  /*1ae0*/  @!P5 LEA R6, P1, R6, R2, 0x4 ;  /* 0x000000020606d211 */ /* 0x000fe200078220ff */
[----:B------:R-:W-:Y:S02]  /*1af0*/  IMAD.SHL.U32 R2, R18, 0x40, RZ ;  /* 0x0000004012027824 */ /* 0x000fe400078e00ff */
[----:B------:R-:W-:-:S03]  /*1b00*/  IMAD.U32 R7, RZ, RZ, UR4 ;  /* 0x00000004ff077e24 */ /* 0x000fc6000f8e00ff */
[----:B------:R-:W-:Y:S02]  /*1b10*/  LOP3.LUT R2, R2, 0x1c0, RZ, 0xc0, !PT ;  /* 0x000001c002027812 */ /* 0x000fe400078ec0ff */
[----:B------:R-:W-:Y:S01]  /*1b20*/  @!P5 LEA.HI.X R7, R7, R3, R12, 0x4, P1 ;  /* 0x000000030707d211 */ /* 0x000fe200008f240c */
[----:B------:R-:W-:Y:S01]  /*1b30*/  @!P3 IMAD R12, R12, 0x30, RZ ;  /* 0x000000300c0cb824 */ /* 0x000fe200078e02ff */
[----:B------:R-:W-:Y:S02]  /*1b40*/  LOP3.LUT R11, R2, 0x8, R10, 0xf8, !PT ;  /* 0x00000008020b7812 */ /* 0x000fe400078ef80a */
[----:B------:R-:W-:Y:S01]  /*1b50*/  SHF.R.U32.HI R10, RZ, 0x3, R2 ;  /* 0x00000003ff0a7819 */ /* 0x000fe20000011602 */
[----:B------:R-:W-:Y:S01]  /*1b60*/  @!P3 IMAD.IADD R5, R5, 0x1, R12 ;  /* 0x000000010505b824 */ /* 0x000fe200078e020c */
[----:B------:R-:W-:Y:S01]  /*1b70*/  @!P5 LEA R2, P1, R6, c[0x0][0x170], 0x1 ;  /* 0x00005c000602da11 */ /* 0x000fe200078208ff */
[----:B------:R-:W-:Y:S01]  /*1b80*/  IMAD.SHL.U32 R12, R17, 0x40, RZ ;  /* 0x00000040110c7824 */ /* 0x000fe200078e00ff */
[----:B------:R-:W-:-:S02]  /*1b90*/  LOP3.LUT R153, R11, R10, RZ, 0x3c, !PT ;  /* 0x0000000a0b997212 */ /* 0x000fc400078e3cff */
[----:B------:R-:W-:Y:S02]  /*1ba0*/  @!P4 IADD3.X R11, R3, UR19, R14, P0, !PT ;  /* 0x00000013030bcc10 */ /* 0x000fe400087fe40e */
[----:B------:R-:W-:Y:S02]  /*1bb0*/  @!P5 LEA.HI.X R3, R6, c[0x0][0x174], R7, 0x1, P1 ;  /* 0x00005d000603da11 */ /* 0x000fe400008f0c07 */
[C---:B------:R-:W-:Y:S01]  /*1bc0*/  @!P4 LEA R6, P1, R13.reuse, c[0x0][0x170], 0x1 ;  /* 0x00005c000d06ca11 */ /* 0x040fe200078208ff */
[----:B------:R-:W-:Y:S01]  /*1bd0*/  @P6 STS.128 [R239+0xc000], RZ ;  /* 0x00c000ffef006388 */ /* 0x000fe20000000c00 */
[C---:B------:R-:W-:Y:S02]  /*1be0*/  @!P3 LEA R10, P0, R4.reuse, c[0x0][0x170], 0x1 ;  /* 0x00005c00040aba11 */ /* 0x040fe400078008ff */
[----:B------:R-:W-:Y:S01]  /*1bf0*/  @!P4 LEA.HI.X R7, R13, c[0x0][0x174], R11, 0x1, P1 ;  /* 0x00005d000d07ca11 */ /* 0x000fe200008f0c0b */
[----:B------:R-:W-:Y:S01]  /*1c00*/  @P6 STS.128 [R239+0xe000], RZ ;  /* 0x00e000ffef006388 */ /* 0x000fe20000000c00 */
[----:B------:R-:W-:-:S02]  /*1c10*/  @!P3 LEA.HI.X R11, R4, c[0x0][0x174], R5, 0x1, P0 ;  /* 0x00005d00040bba11 */ /* 0x000fc400000f0c05 */
[----:B------:R-:W-:Y:S01]  /*1c20*/  SHF.R.S32.HI R5, RZ, 0x5, R155 ;  /* 0x00000005ff057819 */ /* 0x000fe2000001149b */
[----:B------:R-:W-:Y:S01]  /*1c30*/  @!PT LDS RZ, [RZ] ;  /* 0x00000000fffff984 */ /* 0x000fe20000000800 */
[----:B------:R-:W-:Y:S01]  /*1c40*/  @!PT LDS RZ, [RZ] ;  /* 0x00000000fffff984 */ /* 0x000fe20000000800 */
[----:B------:R-:W-:Y:S01]  /*1c50*/  @!PT LDS RZ, [RZ] ;  /* 0x00000000fffff984 */ /* 0x000fe20000000800 */
[----:B------:R1:W-:Y:S01]  /*1c60*/  @!P6 LDGSTS.E.BYPASS.LTC128B.128 [R239+0xc000], [R8.64] ;  /* 0x0c00000008efefae */ /* 0x0003e2000b901d50 */
[----:B------:R-:W-:Y:S02]  /*1c70*/  LOP3.LUT R152, R12, 0xfffffe00, RZ, 0xc0, !PT ;  /* 0xfffffe000c987812 */ /* 0x000fe400078ec0ff */
[----:B------:R-:W-:Y:S01]  /*1c80*/  LOP3.LUT P0, RZ, R76, 0x2, RZ, 0xc0, !PT ;  /* 0x000000024cff7812 */ /* 0x000fe2000780c0ff */
[----:B------:R1:W-:Y:S02]  /*1c90*/  @!P6 LDGSTS.E.BYPASS.LTC128B.128 [R239+0xe000], [R8.64+0x80] ;  /* 0x0e00008008efefae */ /* 0x0003e4000b901d50 */
[----:B------:R-:W-:Y:S01]  /*1ca0*/  IMAD R4, R5, 0x400, R152 ;  /* 0x0000040005047824 */ /* 0x000fe200078e0298 */
[----:B------:R-:W-:Y:S01]  /*1cb0*/  R2P PR, R18, 0x6 ;  /* 0x0000000612007804 */ /* 0x000fe20000000000 */
[----:B------:R-:W-:Y:S04]  /*1cc0*/  @P5 STS.128 [R239+0xc800], RZ ;  /* 0x00c800ffef005388 */ /* 0x000fe80000000c00 */
[----:B------:R-:W-:Y:S04]  /*1cd0*/  @P5 STS.128 [R239+0xe800], RZ ;  /* 0x00e800ffef005388 */ /* 0x000fe80000000c00 */
[----:B------:R-:W-:Y:S01]  /*1ce0*/  @!PT LDS RZ, [RZ] ;  /* 0x00000000fffff984 */ /* 0x000fe20000000800 */
[----:B------:R-:W-:Y:S01]  /*1cf0*/  @!PT LDS RZ, [RZ] ;  /* 0x00000000fffff984 */ /* 0x000fe20000000800 */
[----:B------:R-:W-:Y:S01]  /*1d00*/  @!PT LDS RZ, [RZ] ;  /* 0x00000000fffff984 */ /* 0x000fe20000000800 */
[----:B------:R2:W-:Y:S01]  /*1d10*/  @!P5 LDGSTS.E.BYPASS.LTC128B.128 [R239+0xc800], [R2.64] ;  /* 0x0c80000002efdfae */ /* 0x0005e2000b901d50 */
[----:B------:R-:W-:Y:S01]  /*1d20*/  @P0 IADD3 R231, R0, -0x20, RZ ;  /* 0xffffffe000e70810 */ /* 0x000fe20007ffe0ff */
[----:B------:R-:W-:Y:S01]  /*1d30*/  IMAD.MOV.U32 R0, RZ, RZ, 0x20 ;  /* 0x00000020ff007424 */ /* 0x000fe200078e00ff */
[----:B------:R-:W-:Y:S01]  /*1d40*/  LOP3.LUT P0, RZ, R76, 0x4, RZ, 0xc0, !PT ;  /* 0x000000044cff7812 */ /* 0x000fe2000780c0ff */
[----:B------:R2:W-:Y:S01]  /*1d50*/  @!P5 LDGSTS.E.BYPASS.LTC128B.128 [R239+0xe800], [R2.64+0x80] ;  /* 0x0e80008002efdfae */ /* 0x0005e2000b901d50 */
[----:B------:R-:W-:-:S02]  /*1d60*/  IADD3 R238, R231, 0x800, RZ ;  /* 0x00000800e7ee7810 */ /* 0x000fc40007ffe0ff */
[C---:B------:R-:W-:Y:S01]  /*1d70*/  IADD3 R237, R231.reuse, 0x1000, RZ ;  /* 0x00001000e7ed7810 */ /* 0x040fe20007ffe0ff */
[----:B------:R-:W-:Y:S01]  /*1d80*/  @P4 STS.128 [R239+0xd000], RZ ;  /* 0x00d000ffef004388 */ /* 0x000fe20000000c00 */
[C---:B------:R-:W-:Y:S02]  /*1d90*/  IADD3 R236, R231.reuse, 0x1800, RZ ;  /* 0x00001800e7ec7810 */ /* 0x040fe40007ffe0ff */
[C---:B------:R-:W-:Y:S01]  /*1da0*/  IADD3 R235, R231.reuse, 0x2000, RZ ;  /* 0x00002000e7eb7810 */ /* 0x040fe20007ffe0ff */
[----:B------:R-:W-:Y:S01]  /*1db0*/  @P4 STS.128 [R239+0xf000], RZ ;  /* 0x00f000ffef004388 */ /* 0x000fe20000000c00 */
[C---:B------:R-:W-:Y:S02]  /*1dc0*/  IADD3 R234, R231.reuse, 0x2800, RZ ;  /* 0x00002800e7ea7810 */ /* 0x040fe40007ffe0ff */
[C---:B------:R-:W-:Y:S01]  /*1dd0*/  IADD3 R233, R231.reuse, 0x3000, RZ ;  /* 0x00003000e7e97810 */ /* 0x040fe20007ffe0ff */
[----:B------:R-:W-:Y:S01]  /*1de0*/  @!PT LDS RZ, [RZ] ;  /* 0x00000000fffff984 */ /* 0x000fe20000000800 */
[----:B------:R-:W-:Y:S01]  /*1df0*/  @!PT LDS RZ, [RZ] ;  /* 0x00000000fffff984 */ /* 0x000fe20000000800 */
[----:B------:R-:W-:Y:S01]  /*1e00*/  @!PT LDS RZ, [RZ] ;  /* 0x00000000fffff984 */ /* 0x000fe20000000800 */
[----:B------:R3:W-:Y:S01]  /*1e10*/  @!P4 LDGSTS.E.BYPASS.LTC128B.128 [R239+0xd000], [R6.64] ;  /* 0x0d00000006efcfae */ /* 0x0007e2000b901d50 */
[----:B------:R-:W-:-:S03]  /*1e20*/  IADD3 R232, R231, 0x3800, RZ ;  /* 0x00003800e7e87810 */ /* 0x000fc60007ffe0ff */
[----:B------:R3:W-:Y:S04]  /*1e30*/  @!P4 LDGSTS.E.BYPASS.LTC128B.128 [R239+0xf000], [R6.64+0x80] ;  /* 0x0f00008006efcfae */ /* 0x0007e8000b901d50 */
[----:B------:R-:W-:Y:S04]  /*1e40*/  @P3 STS.128 [R239+0xd800], RZ ;  /* 0x00d800ffef003388 */ /* 0x000fe80000000c00 */
[----:B------:R-:W-:Y:S01]  /*1e50*/  @P3 STS.128 [R239+0xf800], RZ ;  /* 0x00f800ffef003388 */ /* 0x000fe20000000c00 */
[----:B--2---:R-:W-:-:S03]  /*1e60*/  IMAD.IADD R2, R153, 0x1, R4 ;  /* 0x0000000199027824 */ /* 0x004fc600078e0204 */
[----:B------:R-:W-:Y:S01]  /*1e70*/  @!PT LDS RZ, [RZ] ;  /* 0x00000000fffff984 */ /* 0x000fe20000000800 */
[----:B------:R-:W-:Y:S01]  /*1e80*/  @!PT LDS RZ, [RZ] ;  /* 0x00000000fffff984 */ /* 0x000fe20000000800 */
[----:B------:R-:W-:Y:S01]  /*1e90*/  @!PT LDS RZ, [RZ] ;  /* 0x00000000fffff984 */ /* 0x000fe20000000800 */
[----:B------:R1:W-:Y:S01]  /*1ea0*/  @!P3 LDGSTS.E.BYPASS.LTC128B.128 [R239+0xd800], [R10.64] ;  /* 0x0d8000000aefbfae */ /* 0x0003e2000b901d50 */
[----:B------:R-:W-:Y:S02]  /*1eb0*/  IMAD.MOV.U32 R4, RZ, RZ, 0x10 ;  /* 0x00000010ff047424 */ /* 0x000fe400078e00ff */
[----:B------:R-:W-:Y:S01]  /*1ec0*/  IMAD.SHL.U32 R227, R2, 0x2, RZ ;  /* 0x0000000202e37824 */ /* 0x000fe200078e00ff */
[----:B------:R1:W-:Y:S01]  /*1ed0*/  @!P3 LDGSTS.E.BYPASS.LTC128B.128 [R239+0xf800], [R10.64+0x80] ;  /* 0x0f8000800aefbfae */ /* 0x0003e2000b901d50 */
[----:B------:R-:W-:Y:S02]  /*1ee0*/  SEL R2, R0, 0xffffffe0, !P2 ;  /* 0xffffffe000027807 */ /* 0x000fe40005000000 */
[----:B------:R-:W-:Y:S01]  /*1ef0*/  SEL R4, R4, 0xfffffff0, !P1 ;  /* 0xfffffff004047807 */ /* 0x000fe20004800000 */
[----:B------:R-:W-:Y:S01]  /*1f00*/  LDSM.16.M88.4 R12, [R227] ;  /* 0x00000000e30c783b */ /* 0x000fe20000000200 */
[----:B------:R-:W-:Y:S01]  /*1f10*/  SEL R0, R0, 0xffffffe0, !P0 ;  /* 0xffffffe000007807 */ /* 0x000fe20004000000 */
[----:B------:R-:W-:-:S02]  /*1f20*/  IMAD R230, R2, 0x2, R227 ;  /* 0x0000000202e67824 */ /* 0x000fc400078e02e3 */
[----:B------:R-:W2:Y:S01]  /*1f30*/  LDSM.16.M88.4 R32, [R220+0x8000] ;  /* 0x00800000dc20783b */ /* 0x000ea20000000200 */
[----:B------:R-:W-:Y:S02]  /*1f40*/  IMAD R228, R4, 0x2, R227 ;  /* 0x0000000204e47824 */ /* 0x000fe400078e02e3 */
[----:B------:R-:W-:Y:S01]  /*1f50*/  IMAD R226, R0, 0x2, R220 ;  /* 0x0000000200e27824 */ /* 0x000fe200078e02dc */
[----:B------:R-:W-:Y:S01]  /*1f60*/  LDSM.16.M88.4 R28, [R220+0x8800] ;  /* 0x00880000dc1c783b */ /* 0x000fe20000000200 */
[----:B------:R-:W-:Y:S02]  /*1f70*/  IMAD R229, R2, 0x2, R228 ;  /* 0x0000000202e57824 */ /* 0x000fe400078e02e4 */
[----:B------:R-:W-:Y:S01]  /*1f80*/  IMAD R225, R0, 0x2, R231 ;  /* 0x0000000200e17824 */ /* 0x000fe200078e02e7 */
[----:B------:R-:W-:Y:S01]  /*1f90*/  LDSM.16.M88.4 R24, [R220+0x9000] ;  /* 0x00900000dc18783b */ /* 0x000fe20000000200 */
[----:B------:R-:W-:-:S03]  /*1fa0*/  LOP3.LUT R0, R155, 0xffffffe0, RZ, 0xc0, !PT ;  /* 0xffffffe09b007812 */ /* 0x000fc600078ec0ff */
[----:B------:R-:W4:Y:S02]  /*1fb0*/  LDSM.16.M88.4 R20, [R220+0x9800] ;  /* 0x00980000dc14783b */ /* 0x000f240000000200 */
[C---:B------:R-:W-:Y:S02]  /*1fc0*/  IMAD.IADD R0, R156.reuse, 0x1, -R0 ;  /* 0x000000019c007824 */ /* 0x040fe400078e0a00 */
[----:B------:R-:W-:Y:S01]  /*1fd0*/  LDSM.16.M88.4 R16, [R228+0x2000] ;  /* 0x00200000e410783b */ /* 0x000fe20000000200 */
[----:B------:R-:W-:Y:S02]  /*1fe0*/  IMAD.SHL.U32 R156, R156, 0x2, RZ ;  /* 0x000000029c9c7824 */ /* 0x000fe400078e00ff */
[----:B------:R-:W-:Y:S01]  /*1ff0*/  SHF.R.S32.HI R3, RZ, 0x1f, R0 ;  /* 0x0000001fff037819 */ /* 0x000fe20000011400 */
[----:B-1----:R-:W1:Y:S02]  /*2000*/  LDSM.16.M88.4 R8, [R227+0x2000] ;  /* 0x00200000e308783b */ /* 0x002e640000000200 */
[----:B---3--:R-:W-:-:S02]  /*2010*/  LOP3.LUT R6, R156, 0x6, RZ, 0xc0, !PT ;  /* 0x000000069c067812 */ /* 0x008fc400078ec0ff */
[----:B------:R-:W3:Y:S01]  /*2020*/  LDSM.16.M88.4 R48, [R231+0x800] ;  /* 0x00080000e730783b */ /* 0x000ee20000000200 */
[----:B------:R-:W-:Y:S02]  /*2030*/  LEA.HI R0, R3, R0, RZ, 0x2 ;  /* 0x0000000003007211 */ /* 0x000fe400078f10ff */
[----:B------:R-:W-:Y:S01]  /*2040*/  LEA R3, R5, UR12, 0x4 ;  /* 0x0000000c05037c11 */ /* 0x000fe2000f8e20ff */
[----:B------:R-:W5:Y:S01]  /*2050*/  LDSM.16.M88.4 R52, [R231+0x1800] ;  /* 0x00180000e734783b */ /* 0x000f620000000200 */
[----:B------:R-:W-:Y:S01]  /*2060*/  SHF.R.S32.HI R157, RZ, 0x2, R0 ;  /* 0x00000002ff9d7819 */ /* 0x000fe20000011400 */
[----:B------:R-:W-:Y:S02]  /*2070*/  IMAD.U32 R0, RZ, RZ, UR15 ;  /* 0x0000000fff007e24 */ /* 0x000fe4000f8e00ff */
[----:B------:R-:W3:Y:S01]  /*2080*/  LDSM.16.M88.4 R40, [R231] ;  /* 0x00000000e728783b */ /* 0x000ee20000000200 */
[----:B------:R-:W-:Y:S01]  /*2090*/  IADD3 R3, R3, 0x1, R157 ;  /* 0x0000000103037810 */ /* 0x000fe20007ffe09d */
[----:B------:R-:W-:-:S02]  /*20a0*/  IMAD.U32 R5, RZ, RZ, UR20 ;  /* 0x00000014ff057e24 */ /* 0x000fc4000f8e00ff */
[----:B------:R-:W3:Y:S01]  /*20b0*/  LDSM.16.M88.4 R44, [R231+0x1000] ;  /* 0x00100000e72c783b */ /* 0x000ee20000000200 */
[----:B------:R-:W-:Y:S01]  /*20c0*/  IADD3 R0, R3, UR13, -R0 ;  /* 0x0000000d03007c10 */ /* 0x000fe2000fffe800 */
[----:B------:R-:W-:Y:S01]  /*20d0*/  IMAD R3, R5, 0x40, R6 ;  /* 0x0000004005037824 */ /* 0x000fe200078e0206 */
[C---:B--2---:R-:W-:Y:S02]  /*20e0*/  HMMA.16816.F32.BF16 R92, R12.reuse, R32, RZ ;  /* 0x000000200c5c723c */ /* 0x044fe400000418ff */
[----:B------:R-:W-:Y:S01]  /*20f0*/  IADD3 R5, R0, c[0x0][0x2e8], RZ ;  /* 0x0000ba0000057a10 */ /* 0x000fe20007ffe0ff */
[----:B------:R-:W-:Y:S01]  /*2100*/  IMAD.IADD R0, R152, 0x1, R153 ;  /* 0x0000000198007824 */ /* 0x000fe200078e0299 */
[----:B------:R-:W-:Y:S01]  /*2110*/  IADD3 R6, R3, 0x1, RZ ;  /* 0x0000000103067810 */ /* 0x000fe20007ffe0ff */
[----:B------:R-:W-:Y:S01]  /*2120*/  STL [R1+0xd0], R157 ;  /* 0x0000d09d01007387 */ /* 0x000fe20000100800 */
[C---:B------:R-:W-:Y:S02]  /*2130*/  IADD3 R7, R5.reuse, 0x8, RZ ;  /* 0x0000000805077810 */ /* 0x040fe40007ffe0ff */
[C---:B------:R-:W-:Y:S01]  /*2140*/  HMMA.16816.F32.BF16 R120, R12.reuse, R34, RZ ;  /* 0x000000220c78723c */ /* 0x040fe200000418ff */
[----:B------:R-:W0:Y:S07]  /*2150*/  LDGDEPBAR ;  /* 0x00000000000079af */ /* 0x000e2e0000000000 */
[----:B----4-:R-:W-:Y:S08]  /*2160*/  HMMA.16816.F32.BF16 R80, R12, R20, RZ ;  /* 0x000000140c50723c */ /* 0x010ff000000418ff */
[C---:B-1----:R-:W-:Y:S08]  /*2170*/  HMMA.16816.F32.BF16 R72, R8.reuse, R32, RZ ;  /* 0x000000200848723c */ /* 0x042ff000000418ff */
[C---:B------:R-:W-:Y:S08]  /*2180*/  HMMA.16816.F32.BF16 R68, R8.reuse, R34, RZ ;  /* 0x000000220844723c */ /* 0x040ff000000418ff */
[C---:B------:R-:W-:Y:S08]  /*2190*/  HMMA.16816.F32.BF16 R60, R8.reuse, R28, RZ ;  /* 0x0000001c083c723c */ /* 0x040ff000000418ff */
[C---:B------:R-:W-:Y:S08]  /*21a0*/  HMMA.16816.F32.BF16 R36, R8.reuse, R24, RZ ;  /* 0x000000180824723c */ /* 0x040ff000000418ff */
[C---:B------:R-:W-:Y:S08]  /*21b0*/  HMMA.16816.F32.BF16 R32, R8.reuse, R20, RZ ;  /* 0x000000140820723c */ /* 0x040ff000000418ff */
[C---:B------:R-:W-:Y:S08]  /*21c0*/  HMMA.16816.F32.BF16 R56, R8.reuse, R30, RZ ;  /* 0x0000001e0838723c */ /* 0x040ff000000418ff */
[C---:B------:R-:W-:Y:S08]  /*21d0*/  HMMA.16816.F32.BF16 R64, R8.reuse, R26, RZ ;  /* 0x0000001a0840723c */ /* 0x040ff000000418ff */
[-C--:B------:R-:W-:Y:S08]  /*21e0*/  HMMA.16816.F32.BF16 R8, R8, R22.reuse, RZ ;  /* 0x000000160808723c */ /* 0x080ff000000418ff */
[C---:B------:R-:W-:Y:S01]  /*21f0*/  HMMA.16816.F32.BF16 R108, R12.reuse, R22, RZ ;  /* 0x000000160c6c723c */ /* 0x040fe200000418ff */
[----:B------:R-:W1:Y:S07]  /*2200*/  LDSM.16.M88.4 R20, [R228] ;  /* 0x00000000e414783b */ /* 0x000e6e0000000200 */
[C---:B------:R-:W-:Y:S08]  /*2210*/  HMMA.16816.F32.BF16 R88, R12.reuse, R28, RZ ;  /* 0x0000001c0c58723c */ /* 0x040ff000000418ff */
[C---:B------:R-:W-:Y:S01]  /*2220*/  HMMA.16816.F32.BF16 R116, R12.reuse, R30, RZ ;  /* 0x0000001e0c74723c */ /* 0x040fe200000418ff */
[----:B------:R-:W-:Y:S07]  /*2230*/  LDSM.16.M88.4 R28, [R226+0x8800] ;  /* 0x00880000e21c783b */ /* 0x000fee0000000200 */
[C---:B------:R-:W-:Y:S08]  /*2240*/  HMMA.16816.F32.BF16 R84, R12.reuse, R24, RZ ;  /* 0x000000180c54723c */ /* 0x040ff000000418ff */
[----:B------:R-:W-:Y:S01]  /*2250*/  HMMA.16816.F32.BF16 R112, R12, R26, RZ ;  /* 0x0000001a0c70723c */ /* 0x000fe200000418ff */
[----:B------:R-:W-:Y:S04]  /*2260*/  LDSM.16.M88.4 R24, [R226+0x9000] ;  /* 0x00900000e218783b */ /* 0x000fe80000000200 */
[----:B------:R-:W-:Y:S03]  /*2270*/  LDSM.16.M88.4 R12, [R230] ;  /* 0x00000000e60c783b */ /* 0x000fe60000000200 */
[C---:B---3--:R-:W-:Y:S08]  /*2280*/  HMMA.16816.F32.BF16 R128, R16.reuse, R48, R60 ;  /* 0x000000301080723c */ /* 0x048ff0000004183c */
[C---:B-----5:R-:W-:Y:S01]  /*2290*/  HMMA.16816.F32.BF16 R104, R16.reuse, R52, R32 ;  /* 0x000000341068723c */ /* 0x060fe20000041820 */
[----:B------:R-:W-:Y:S07]  /*22a0*/  LDSM.16.M88.4 R32, [R226+0x8000] ;  /* 0x00800000e220783b */ /* 0x000fee0000000200 */
[C---:B------:R-:W-:Y:S01]  /*22b0*/  HMMA.16816.F32.BF16 R76, R16.reuse, R54, R8 ;  /* 0x00000036104c723c */ /* 0x040fe20000041808 */
[----:B------:R-:W2:Y:S07]  /*22c0*/  LDSM.16.M88.4 R8, [R230+0x2000] ;  /* 0x00200000e608783b */ /* 0x000eae0000000200 */
[C---:B------:R-:W-:Y:S08]  /*22d0*/  HMMA.16816.F32.BF16 R132, R16.reuse, R40, R72 ;  /* 0x000000281084723c */ /* 0x040ff00000041848 */
[C---:B------:R-:W-:Y:S08]  /*22e0*/  HMMA.16816.F32.BF16 R124, R16.reuse, R44, R36 ;  /* 0x0000002c107c723c */ /* 0x040ff00000041824 */
[C---:B------:R-:W-:Y:S08]  /*22f0*/  HMMA.16816.F32.BF16 R60, R16.reuse, R42, R68 ;  /* 0x0000002a103c723c */ /* 0x040ff00000041844 */
[C---:B------:R-:W-:Y:S08]  /*2300*/  HMMA.16816.F32.BF16 R100, R16.reuse, R50, R56 ;  /* 0x000000321064723c */ /* 0x040ff00000041838 */
[----:B------:R-:W-:Y:S01]  /*2310*/  HMMA.16816.F32.BF16 R96, R16, R46, R64 ;  /* 0x0000002e1060723c */ /* 0x000fe20000041840 */
[----:B------:R-:W3:Y:S07]  /*2320*/  LDSM.16.M88.4 R16, [R226+0x9800] ;  /* 0x00980000e210783b */ /* 0x000eee0000000200 */
[C---:B-1----:R-:W-:Y:S08]  /*2330*/  HMMA.16816.F32.BF16 R92, R20.reuse, R40, R92 ;  /* 0x00000028145c723c */ /* 0x042ff0000004185c */
[C---:B------:R-:W-:Y:S08]  /*2340*/  HMMA.16816.F32.BF16 R88, R20.reuse, R48, R88 ;  /* 0x000000301458723c */ /* 0x040ff00000041858 */
[C---:B------:R-:W-:Y:S08]  /*2350*/  HMMA.16816.F32.BF16 R84, R20.reuse, R44, R84 ;  /* 0x0000002c1454723c */ /* 0x040ff00000041854 */
[C---:B------:R-:W-:Y:S08]  /*2360*/  HMMA.16816.F32.BF16 R140, R20.reuse, R52, R80 ;  /* 0x00000034148c723c */ /* 0x040ff00000041850 */
[C---:B------:R-:W-:Y:S01]  /*2370*/  HMMA.16816.F32.BF16 R72, R20.reuse, R42, R120 ;  /* 0x0000002a1448723c */ /* 0x040fe20000041878 */
[----:B------:R-:W-:Y:S07]  /*2380*/  LDSM.16.M88.4 R40, [R225+0x1800] ;  /* 0x00180000e128783b */ /* 0x000fee0000000200 */
[C---:B------:R-:W-:Y:S01]  /*2390*/  HMMA.16816.F32.BF16 R68, R20.reuse, R50, R116 ;  /* 0x000000321444723c */ /* 0x040fe20000041874 */
[----:B------:R-:W-:Y:S07]  /*23a0*/  LDSM.16.M88.4 R48, [R225+0x800] ;  /* 0x00080000e130783b */ /* 0x000fee0000000200 */
[C---:B------:R-:W-:Y:S01]  /*23b0*/  HMMA.16816.F32.BF16 R64, R20.reuse, R46, R112 ;  /* 0x0000002e1440723c */ /* 0x040fe20000041870 */
[----:B------:R-:W-:Y:S07]  /*23c0*/  LDSM.16.M88.4 R44, [R225+0x1000] ;  /* 0x00100000e12c783b */ /* 0x000fee0000000200 */
[----:B------:R-:W-:Y:S01]  /*23d0*/  HMMA.16816.F32.BF16 R56, R20, R54, R108 ;  /* 0x000000361438723c */ /* 0x000fe2000004186c */
[----:B------:R-:W-:Y:S04]  /*23e0*/  LDSM.16.M88.4 R20, [R229+0x2000] ;  /* 0x00200000e514783b */ /* 0x000fe80000000200 */
[----:B------:R-:W1:Y:S03]  /*23f0*/  LDSM.16.M88.4 R52, [R225] ;  /* 0x00000000e134783b */ /* 0x000e660000000200 */
[C---:B--2---:R-:W-:Y:S08]  /*2400*/  HMMA.16816.F32.BF16 R36, R8.reuse, R32, R132 ;  /* 0x000000200824723c */ /* 0x044ff00000041884 */
[C---:B------:R-:W-:Y:S08]  /*2410*/  HMMA.16816.F32.BF16 R80, R8.reuse, R28, R128 ;  /* 0x0000001c0850723c */ /* 0x040ff00000041880 */
[C---:B------:R-:W-:Y:S08]  /*2420*/  HMMA.16816.F32.BF16 R144, R8.reuse, R24, R124 ;  /* 0x000000180890723c */ /* 0x040ff0000004187c */
[----:B---3--:R-:W-:Y:S08]  /*2430*/  HMMA.16816.F32.BF16 R148, R8, R16, R104 ;  /* 0x000000100894723c */ /* 0x008ff00000041868 */
[C---:B------:R-:W-:Y:S08]  /*2440*/  HMMA.16816.F32.BF16 R132, R12.reuse, R32, R92 ;  /* 0x000000200c84723c */ /* 0x040ff0000004185c */
[C---:B------:R-:W-:Y:S08]  /*2450*/  HMMA.16816.F32.BF16 R128, R12.reuse, R34, R72 ;  /* 0x000000220c80723c */ /* 0x040ff00000041848 */
[C---:B------:R-:W-:Y:S08]  /*2460*/  HMMA.16816.F32.BF16 R124, R12.reuse, R28, R88 ;  /* 0x0000001c0c7c723c */ /* 0x040ff00000041858 */
[C---:B------:R-:W-:Y:S08]  /*2470*/  HMMA.16816.F32.BF16 R116, R12.reuse, R30, R68 ;  /* 0x0000001e0c74723c */ /* 0x040ff00000041844 */
[C---:B------:R-:W-:Y:S08]  /*2480*/  HMMA.16816.F32.BF16 R112, R12.reuse, R24, R84 ;  /* 0x000000180c70723c */ /* 0x040ff00000041854 */
[C---:B------:R-:W-:Y:S08]  /*2490*/  HMMA.16816.F32.BF16 R92, R12.reuse, R26, R64 ;  /* 0x0000001a0c5c723c */ /* 0x040ff00000041840 */
[C---:B------:R-:W-:Y:S08]  /*24a0*/  HMMA.16816.F32.BF16 R108, R12.reuse, R16, R140 ;  /* 0x000000100c6c723c */ /* 0x040ff0000004188c */
[----:B------:R-:W-:Y:S01]  /*24b0*/  HMMA.16816.F32.BF16 R104, R12, R18, R56 ;  /* 0x000000120c68723c */ /* 0x000fe20000041838 */
[----:B------:R-:W2:Y:S07]  /*24c0*/  LDSM.16.M88.4 R12, [R229] ;  /* 0x00000000e50c783b */ /* 0x000eae0000000200 */
[C---:B------:R-:W-:Y:S01]  /*24d0*/  HMMA.16816.F32.BF16 R60, R8.reuse, R34, R60 ;  /* 0x00000022083c723c */ /* 0x040fe2000004183c */
[----:B------:R-:W-:Y:S07]  /*24e0*/  LDSM.16.M88.4 R32, [R220+0xa800] ;  /* 0x00a80000dc20783b */ /* 0x000fee0000000200 */
[C---:B------:R-:W-:Y:S01]  /*24f0*/  HMMA.16816.F32.BF16 R120, R8.reuse, R30, R100 ;  /* 0x0000001e0878723c */ /* 0x040fe20000041864 */
[----:B------:R-:W-:Y:S07]  /*2500*/  LDSM.16.M88.4 R28, [R220+0xb000] ;  /* 0x00b00000dc1c783b */ /* 0x000fee0000000200 */
[C---:B------:R-:W-:Y:S01]  /*2510*/  HMMA.16816.F32.BF16 R96, R8.reuse, R26, R96 ;  /* 0x0000001a0860723c */ /* 0x040fe20000041860 */
[----:B------:R-:W-:Y:S07]  /*2520*/  LDSM.16.M88.4 R24, [R220+0xb800] ;  /* 0x00b80000dc18783b */ /* 0x000fee0000000200 */
[----:B------:R-:W-:Y:S01]  /*2530*/  HMMA.16816.F32.BF16 R136, R8, R18, R76 ;  /* 0x000000120888723c */ /* 0x000fe2000004184c */
[----:B------:R-:W3:Y:S04]  /*2540*/  LDSM.16.M88.4 R8, [R227+0x6000] ;  /* 0x00600000e308783b */ /* 0x000ee80000000200 */
[----:B------:R-:W-:Y:S03]  /*2550*/  LDSM.16.M88.4 R16, [R227+0x4000] ;  /* 0x00400000e310783b */ /* 0x000fe60000000200 */
[C---:B-1----:R-:W-:Y:S01]  /*2560*/  HMMA.16816.F32.BF16 R100, R20.reuse, R52, R36 ;  /* 0x000000341464723c */ /* 0x042fe20000041824 */
[----:B------:R-:W1:Y:S07]  /*2570*/  LDSM.16.M88.4 R36, [R220+0xa000] ;  /* 0x00a00000dc24783b */ /* 0x000e6e0000000200 */
[C---:B------:R-:W-:Y:S08]  /*2580*/  HMMA.16816.F32.BF16 R88, R20.reuse, R54, R60 ;  /* 0x000000361458723c */ /* 0x040ff0000004183c */
[C---:B------:R-:W-:Y:S08]  /*2590*/  HMMA.16816.F32.BF16 R80, R20.reuse, R48, R80 ;  /* 0x000000301450723c */ /* 0x040ff00000041850 */
[C---:B------:R-:W-:Y:S08]  /*25a0*/  HMMA.16816.F32.BF16 R76, R20.reuse, R50, R120 ;  /* 0x00000032144c723c */ /* 0x040ff00000041878 */
[C---:B------:R-:W-:Y:S08]  /*25b0*/  HMMA.16816.F32.BF16 R72, R20.reuse, R44, R144 ;  /* 0x0000002c1448723c */ /* 0x040ff00000041890 */
[C---:B------:R-:W-:Y:S08]  /*25c0*/  HMMA.16816.F32.BF16 R68, R20.reuse, R46, R96 ;  /* 0x0000002e1444723c */ /* 0x040ff00000041860 */
[C---:B------:R-:W-:Y:S08]  /*25d0*/  HMMA.16816.F32.BF16 R64, R20.reuse, R40, R148 ;  /* 0x000000281440723c */ /* 0x040ff00000041894 */
[----:B------:R-:W-:Y:S08]  /*25e0*/  HMMA.16816.F32.BF16 R56, R20, R42, R136 ;  /* 0x0000002a1438723c */ /* 0x000ff00000041888 */
[C---:B--2---:R-:W-:Y:S08]  /*25f0*/  HMMA.16816.F32.BF16 R20, R12.reuse, R44, R112 ;  /* 0x0000002c0c14723c */ /* 0x044ff00000041870 */
[C---:B------:R-:W-:Y:S08]  /*2600*/  HMMA.16816.F32.BF16 R60, R12.reuse, R48, R124 ;  /* 0x000000300c3c723c */ /* 0x040ff0000004187c */
[C---:B------:R-:W-:Y:S08]  /*2610*/  HMMA.16816.F32.BF16 R44, R12.reuse, R46, R92 ;  /* 0x0000002e0c2c723c */ /* 0x040ff0000004185c */
[C---:B------:R-:W-:Y:S08]  /*2620*/  HMMA.16816.F32.BF16 R96, R12.reuse, R52, R132 ;  /* 0x000000340c60723c */ /* 0x040ff00000041884 */
[C---:B------:R-:W-:Y:S01]  /*2630*/  HMMA.16816.F32.BF16 R84, R12.reuse, R54, R128 ;  /* 0x000000360c54723c */ /* 0x040fe20000041880 */
[----:B------:R-:W-:Y:S07]  /*2640*/  LDSM.16.M88.4 R52, [R231+0x2000] ;  /* 0x00200000e734783b */ /* 0x000fee0000000200 */
[C---:B------:R-:W-:Y:S08]  /*2650*/  HMMA.16816.F32.BF16 R48, R12.reuse, R50, R116 ;  /* 0x000000320c30723c */ /* 0x040ff00000041874 */
[C---:B------:R-:W-:Y:S08]  /*2660*/  HMMA.16816.F32.BF16 R92, R12.reuse, R40, R108 ;  /* 0x000000280c5c723c */ /* 0x040ff0000004186c */
[----:B------:R-:W-:Y:S01]  /*2670*/  HMMA.16816.F32.BF16 R12, R12, R42, R104 ;  /* 0x0000002a0c0c723c */ /* 0x000fe20000041868 */
[----:B------:R-:W-:Y:S07]  /*2680*/  LDSM.16.M88.4 R40, [R231+0x3000] ;  /* 0x00300000e728783b */ /* 0x000fee0000000200 */
[C---:B---3--:R-:W-:Y:S08]  /*2690*/  HMMA.16816.F32.BF16 R104, R8.reuse, R32, R80 ;  /* 0x000000200868723c */ /* 0x048ff00000041850 */
[C---:B------:R-:W-:Y:S08]  /*26a0*/  HMMA.16816.F32.BF16 R128, R8.reuse, R26, R56 ;  /* 0x0000001a0880723c */ /* 0x040ff00000041838 */
[C---:B-1----:R-:W-:Y:S08]  /*26b0*/  HMMA.16816.F32.BF16 R100, R8.reuse, R36, R100 ;  /* 0x000000240864723c */ /* 0x042ff00000041864 */
[C---:B------:R-:W-:Y:S08]  /*26c0*/  HMMA.16816.F32.BF16 R88, R8.reuse, R38, R88 ;  /* 0x000000260858723c */ /* 0x040ff00000041858 */
[C---:B------:R-:W-:Y:S08]  /*26d0*/  HMMA.16816.F32.BF16 R80, R8.reuse, R34, R76 ;  /* 0x000000220850723c */ /* 0x040ff0000004184c */
[C---:B------:R-:W-:Y:S08]  /*26e0*/  HMMA.16816.F32.BF16 R132, R8.reuse, R28, R72 ;  /* 0x0000001c0884723c */ /* 0x040ff00000041848 */
[C---:B------:R-:W-:Y:S08]  /*26f0*/  HMMA.16816.F32.BF16 R116, R8.reuse, R30, R68 ;  /* 0x0000001e0874723c */ /* 0x040ff00000041844 */
[----:B------:R-:W-:Y:S01]  /*2700*/  HMMA.16816.F32.BF16 R112, R8, R24, R64 ;  /* 0x000000180870723c */ /* 0x000fe20000041840 */
[----:B------:R-:W1:Y:S07]  /*2710*/  LDSM.16.M88.4 R8, [R228+0x6000] ;  /* 0x00600000e408783b */ /* 0x000e6e0000000200 */
[C---:B------:R-:W-:Y:S01]  /*2720*/  HMMA.16816.F32.BF16 R56, R16.reuse, R26, R12 ;  /* 0x0000001a1038723c */ /* 0x040fe2000004180c */
[----:B------:R-:W2:Y:S07]  /*2730*/  LDSM.16.M88.4 R12, [R228+0x4000] ;  /* 0x00400000e40c783b */ /* 0x000eae0000000200 */
[C---:B------:R-:W-:Y:S08]  /*2740*/  HMMA.16816.F32.BF16 R120, R16.reuse, R32, R60 ;  /* 0x000000201078723c */ /* 0x040ff0000004183c */
[C---:B------:R-:W-:Y:S01]  /*2750*/  HMMA.16816.F32.BF16 R60, R16.reuse, R30, R44 ;  /* 0x0000001e103c723c */ /* 0x040fe2000004182c */
[----:B------:R-:W3:Y:S07]  /*2760*/  LDSM.16.M88.4 R44, [R231+0x2800] ;  /* 0x00280000e72c783b */ /* 0x000eee0000000200 */
[C---:B------:R-:W-:Y:S01]  /*2770*/  HMMA.16816.F32.BF16 R64, R16.reuse, R24, R92 ;  /* 0x000000181040723c */ /* 0x040fe2000004185c */
[----:B------:R-:W4:Y:S07]  /*2780*/  LDSM.16.M88.4 R24, [R231+0x3800] ;  /* 0x00380000e718783b */ /* 0x000f2e0000000200 */
[C---:B------:R-:W-:Y:S08]  /*2790*/  HMMA.16816.F32.BF16 R96, R16.reuse, R36, R96 ;  /* 0x000000241060723c */ /* 0x040ff00000041860 */
[C---:B------:R-:W-:Y:S01]  /*27a0*/  HMMA.16816.F32.BF16 R124, R16.reuse, R38, R84 ;  /* 0x00000026107c723c */ /* 0x040fe20000041854 */
[----:B------:R-:W-:Y:S07]  /*27b0*/  LDSM.16.M88.4 R36, [R226+0xa000] ;  /* 0x00a00000e224783b */ /* 0x000fee0000000200 */
[C---:B------:R-:W-:Y:S01]  /*27c0*/  HMMA.16816.F32.BF16 R72, R16.reuse, R28, R20 ;  /* 0x0000001c1048723c */ /* 0x040fe20000041814 */
[----:B------:R-:W-:Y:S04]  /*27d0*/  LDSM.16.M88.4 R20, [R230+0x4000] ;  /* 0x00400000e614783b */ /* 0x000fe80000000200 */
[----:B------:R-:W-:Y:S03]  /*27e0*/  LDSM.16.M88.4 R28, [R226+0xb000] ;  /* 0x00b00000e21c783b */ /* 0x000fe60000000200 */
[----:B------:R-:W-:Y:S01]  /*27f0*/  HMMA.16816.F32.BF16 R108, R16, R34, R48 ;  /* 0x00000022106c723c */ /* 0x000fe20000041830 */
[----:B------:R-:W5:Y:S04]  /*2800*/  LDSM.16.M88.4 R16, [R230+0x6000] ;  /* 0x00600000e610783b */ /* 0x000f680000000200 */
[----:B------:R-:W4:Y:S03]  /*2810*/  LDSM.16.M88.4 R32, [R226+0xa800] ;  /* 0x00a80000e220783b */ /* 0x000f260000000200 */
[C---:B-1----:R-:W-:Y:S01]  /*2820*/  HMMA.16816.F32.BF16 R68, R8.reuse, R52, R100 ;  /* 0x000000340844723c */ /* 0x042fe20000041864 */
[----:B------:R-:W1:Y:S07]  /*2830*/  LDSM.16.M88.4 R48, [R226+0xb800] ;  /* 0x00b80000e230783b */ /* 0x000e6e0000000200 */
[----:B------:R-:W-:Y:S08]  /*2840*/  HMMA.16816.F32.BF16 R76, R8, R54, R88 ;  /* 0x00000036084c723c */ /* 0x000ff00000041858 */
[C---:B--2---:R-:W-:Y:S08]  /*2850*/  HMMA.16816.F32.BF16 R96, R12.reuse, R52, R96 ;  /* 0x000000340c60723c */ /* 0x044ff00000041860 */
[----:B------:R-:W-:Y:S08]  /*2860*/  HMMA.16816.F32.BF16 R88, R12, R54, R124 ;  /* 0x000000360c58723c */ /* 0x000ff0000004187c */
[C---:B---3--:R-:W-:Y:S08]  /*2870*/  HMMA.16816.F32.BF16 R84, R8.reuse, R44, R104 ;  /* 0x0000002c0854723c */ /* 0x048ff00000041868 */
[C---:B------:R-:W-:Y:S08]  /*2880*/  HMMA.16816.F32.BF16 R104, R8.reuse, R40, R132 ;  /* 0x000000280868723c */ /* 0x040ff00000041884 */
[----:B------:R-:W-:Y:S08]  /*2890*/  HMMA.16816.F32.BF16 R116, R8, R42, R116 ;  /* 0x0000002a0874723c */ /* 0x000ff00000041874 */
[C---:B------:R-:W-:Y:S08]  /*28a0*/  HMMA.16816.F32.BF16 R72, R12.reuse, R40, R72 ;  /* 0x000000280c48723c */ /* 0x040ff00000041848 */
[----:B------:R-:W-:Y:S01]  /*28b0*/  HMMA.16816.F32.BF16 R40, R12, R42, R60 ;  /* 0x0000002a0c28723c */ /* 0x000fe2000004183c */
[----:B------:R-:W-:Y:S07]  /*28c0*/  LDSM.16.M88.4 R60, [R225+0x2000] ;  /* 0x00200000e13c783b */ /* 0x000fee0000000200 */
[----:B------:R-:W-:Y:S08]  /*28d0*/  HMMA.16816.F32.BF16 R80, R8, R46, R80 ;  /* 0x0000002e0850723c */ /* 0x000ff00000041850 */
[C---:B------:R-:W-:Y:S08]  /*28e0*/  HMMA.16816.F32.BF16 R92, R12.reuse, R44, R120 ;  /* 0x0000002c0c5c723c */ /* 0x040ff00000041878 */
[----:B------:R-:W-:Y:S08]  /*28f0*/  HMMA.16816.F32.BF16 R108, R12, R46, R108 ;  /* 0x0000002e0c6c723c */ /* 0x000ff0000004186c */
[C---:B----4-:R-:W-:Y:S08]  /*2900*/  HMMA.16816.F32.BF16 R112, R8.reuse, R24, R112 ;  /* 0x000000180870723c */ /* 0x050ff00000041870 */
[----:B------:R-:W-:Y:S01]  /*2910*/  HMMA.16816.F32.BF16 R100, R8, R26, R128 ;  /* 0x0000001a0864723c */ /* 0x000fe20000041880 */
[----:B------:R-:W2:Y:S07]  /*2920*/  LDSM.16.M88.4 R8, [R229+0x6000] ;  /* 0x00600000e508783b */ /* 0x000eae0000000200 */
[C---:B------:R-:W-:Y:S08]  /*2930*/  HMMA.16816.F32.BF16 R44, R12.reuse, R24, R64 ;  /* 0x000000180c2c723c */ /* 0x040ff00000041840 */
[----:B------:R-:W-:Y:S01]  /*2940*/  HMMA.16816.F32.BF16 R24, R12, R26, R56 ;  /* 0x0000001a0c18723c */ /* 0x000fe20000041838 */
[----:B------:R-:W3:Y:S07]  /*2950*/  LDSM.16.M88.4 R12, [R229+0x4000] ;  /* 0x00400000e50c783b */ /* 0x000eee0000000200 */
[C---:B-----5:R-:W-:Y:S08]  /*2960*/  HMMA.16816.F32.BF16 R52, R16.reuse, R36, R68 ;  /* 0x000000241034723c */ /* 0x060ff00000041844 */
[----:B------:R-:W-:Y:S08]  /*2970*/  HMMA.16816.F32.BF16 R56, R16, R38, R76 ;  /* 0x000000261038723c */ /* 0x000ff0000004184c */
[C---:B------:R-:W-:Y:S08]  /*2980*/  HMMA.16816.F32.BF16 R96, R20.reuse, R36, R96 ;  /* 0x000000241460723c */ /* 0x040ff00000041860 */
[----:B------:R-:W-:Y:S08]  /*2990*/  HMMA.16816.F32.BF16 R36, R20, R38, R88 ;  /* 0x000000261424723c */ /* 0x000ff00000041858 */
[C---:B------:R-:W-:Y:S08]  /*29a0*/  HMMA.16816.F32.BF16 R104, R16.reuse, R28, R104 ;  /* 0x0000001c1068723c */ /* 0x040ff00000041868 */
[----:B------:R-:W-:Y:S08]  /*29b0*/  HMMA.16816.F32.BF16 R116, R16, R30, R116 ;  /* 0x0000001e1074723c */ /* 0x000ff00000041874 */
[C---:B------:R-:W-:Y:S08]  /*29c0*/  HMMA.16816.F32.BF16 R72, R20.reuse, R28, R72 ;  /* 0x0000001c1448723c */ /* 0x040ff00000041848 */
[----:B------:R-:W-:Y:S01]  /*29d0*/  HMMA.16816.F32.BF16 R76, R20, R30, R40 ;  /* 0x0000001e144c723c */ /* 0x000fe20000041828 */
[----:B------:R-:W4:Y:S07]  /*29e0*/  LDSM.16.M88.4 R28, [R225+0x2800] ;  /* 0x00280000e11c783b */ /* 0x000f2e0000000200 */
[C---:B------:R-:W-:Y:S08]  /*29f0*/  HMMA.16816.F32.BF16 R120, R16.reuse, R32, R84 ;  /* 0x000000201078723c */ /* 0x040ff00000041854 */
[C---:B------:R-:W-:Y:S08]  /*2a00*/  HMMA.16816.F32.BF16 R124, R16.reuse, R34, R80 ;  /* 0x00000022107c723c */ /* 0x040ff00000041850 */
[C---:B-1----:R-:W-:Y:S08]  /*2a10*/  HMMA.16816.F32.BF16 R112, R16.reuse, R48, R112 ;  /* 0x000000301070723c */ /* 0x042ff00000041870 */
[----:B------:R-:W-:Y:S07]  /*2a20*/  HMMA.16816.F32.BF16 R100, R16, R50, R100 ;  /* 0x000000321064723c */ /* 0x000fee0000041864 */
[C---:B------:R-:W-:Y:S01]  /*2a30*/  IADD3 R16, R5.reuse, 0x40, RZ ;  /* 0x0000004005107810 */ /* 0x040fe20007ffe0ff */
[----:B------:R-:W-:Y:S01]  /*2a40*/  HMMA.16816.F32.BF16 R64, R20, R32, R92 ;  /* 0x000000201440723c */ /* 0x000fe2000004185c */
[----:B------:R-:W-:-:S07]  /*2a50*/  IADD3 R17, R5, 0x48, RZ ;  /* 0x0000004805117810 */ /* 0x000fce0007ffe0ff */
[C---:B------:R-:W-:Y:S08]  /*2a60*/  HMMA.16816.F32.BF16 R68, R20.reuse, R34, R108 ;  /* 0x000000221444723c */ /* 0x040ff0000004186c */
[----:B------:R-:W-:Y:S07]  /*2a70*/  HMMA.16816.F32.BF16 R88, R20, R50, R24 ;  /* 0x000000321458723c */ /* 0x000fee0000041818 */
[----:B------:R-:W-:Y:S01]  /*2a80*/  IMNMX R24, R16, UR13, PT ;  /* 0x0000000d10187c17 */ /* 0x000fe2000b800200 */
[----:B--2---:R-:W-:Y:S01]  /*2a90*/  HMMA.16816.F32.BF16 R52, R8, R60, R52 ;  /* 0x0000003c0834723c */ /* 0x004fe20000041834 */
[----:B------:R-:W-:-:S02]  /*2aa0*/  IMNMX R25, R17, UR13, PT ;  /* 0x0000000d11197c17 */ /* 0x000fc4000b800200 */
[----:B------:R-:W1:Y:S01]  /*2ab0*/  LDSM.16.M88.4 R16, [R225+0x3000] ;  /* 0x00300000e110783b */ /* 0x000e620000000200 */
[----:B------:R-:W-:Y:S02]  /*2ac0*/  IMNMX R26, R7, UR13, PT ;  /* 0x0000000d071a7c17 */ /* 0x000fe4000b800200 */
[C---:B------:R-:W-:Y:S02]  /*2ad0*/  ISETP.GE.AND P2, PT, R6.reuse, R24, PT ;  /* 0x000000180600720c */ /* 0x040fe40003f46270 */
[----:B---3--:R-:W-:Y:S01]  /*2ae0*/  HMMA.16816.F32.BF16 R32, R12, R62, R36 ;  /* 0x0000003e0c20723c */ /* 0x008fe20000041824 */
[C---:B------:R-:W-:Y:S02]  /*2af0*/  ISETP.GE.AND P0, PT, R6.reuse, R26, PT ;  /* 0x0000001a0600720c */ /* 0x040fe40003f06270 */
[----:B------:R-:W-:-:S05]  /*2b00*/  ISETP.GE.AND P1, PT, R6, R25, PT ;  /* 0x000000190600720c */ /* 0x000fca0003f26270 */
[----:B------:R-:W-:Y:S07]  /*2b10*/  HMMA.16816.F32.BF16 R80, R20, R48, R44 ;  /* 0x000000301450723c */ /* 0x000fee000004182c */
[----:B------:R-:W-:Y:S01]  /*2b20*/  IMNMX R23, R5, UR13, PT ;  /* 0x0000000d05177c17 */ /* 0x000fe2000b800200 */
[----:B------:R-:W-:Y:S01]  /*2b30*/  HMMA.16816.F32.BF16 R40, R8, R62, R56 ;  /* 0x0000003e0828723c */ /* 0x000fe20000041838 */
[----:B------:R-:W-:Y:S02]  /*2b40*/  IADD3 R5, R3, 0x9, RZ ;  /* 0x0000000903057810 */ /* 0x000fe40007ffe0ff */
[----:B------:R-:W-:-:S02]  /*2b50*/  ISETP.GE.AND P5, PT, R6, R23, PT ;  /* 0x000000170600720c */ /* 0x000fc40003fa6270 */
[----:B------:R-:W-:Y:S02]  /*2b60*/  IADD3 R6, R3, 0x8, RZ ;  /* 0x0000000803067810 */ /* 0x000fe40007ffe0ff */
[----:B------:R-:W-:Y:S01]  /*2b70*/  FSEL R87, R55, -INF , !P1 ;  /* 0xff80000037577808 */ /* 0x000fe20004800000 */
[-C--:B----4-:R-:W-:Y:S01]  /*2b80*/  HMMA.16816.F32.BF16 R36, R12, R28.reuse, R64 ;  /* 0x0000001c0c24723c */ /* 0x090fe20000041840 */
[CC--:B------:R-:W-:Y:S02]  /*2b90*/  ISETP.GE.AND P6, PT, R6.reuse, R23.reuse, PT ;  /* 0x000000170600720c */ /* 0x0c0fe40003fc6270 */
[-C--:B------:R-:W-:Y:S02]  /*2ba0*/  ISETP.GE.AND P3, PT, R6, R26.reuse, PT ;  /* 0x0000001a0600720c */ /* 0x080fe40003f66270 */
[----:B------:R-:W-:Y:S02]  /*2bb0*/  FSEL R56, R32, -INF , !P6 ;  /* 0xff80000020387808 */ /* 0x000fe40007000000 */
[C---:B------:R-:W-:Y:S01]  /*2bc0*/  ISETP.GE.AND P1, PT, R5.reuse, R23, PT ;  /* 0x000000170500720c */ /* 0x040fe20003f26270 */
[----:B------:R-:W-:Y:S01]  /*2bd0*/  HMMA.16816.F32.BF16 R44, R8, R28, R120 ;  /* 0x0000001c082c723c */ /* 0x000fe20000041878 */
[----:B------:R-:W-:-:S02]  /*2be0*/  ISETP.GE.AND P6, PT, R5, R26, PT ;  /* 0x0000001a0500720c */ /* 0x000fc40003fc6270 */
[----:B------:R-:W-:Y:S02]  /*2bf0*/  FSEL R67, R34, -INF , !P3 ;  /* 0xff80000022437808 */ /* 0x000fe40005800000 */
[----:B------:R-:W-:Y:S02]  /*2c00*/  FSEL R57, R33, -INF , !P1 ;  /* 0xff80000021397808 */ /* 0x000fe40004800000 */
[----:B------:R-:W-:Y:S01]  /*2c10*/  FSEL R66, R35, -INF , !P6 ;  /* 0xff80000023427808 */ /* 0x000fe20007000000 */
[----:B------:R-:W-:Y:S01]  /*2c20*/  HMMA.16816.F32.BF16 R48, R8, R30, R124 ;  /* 0x0000001e0830723c */ /* 0x000fe2000004187c */
[----:B------:R-:W-:Y:S02]  /*2c30*/  FSEL R86, R53, -INF , !P2 ;  /* 0xff80000035567808 */ /* 0x000fe40005000000 */
[C---:B------:R-:W-:Y:S02]  /*2c40*/  ISETP.GE.AND P4, PT, R6.reuse, R24, PT ;  /* 0x000000180600720c */ /* 0x040fe40003f86270 */
[----:B------:R-:W-:-:S02]  /*2c50*/  ISETP.GE.AND P2, PT, R6, R25, PT ;  /* 0x000000190600720c */ /* 0x000fc40003f46270 */
[C---:B------:R-:W-:Y:S01]  /*2c60*/  ISETP.GE.AND P3, PT, R5.reuse, R24, PT ;  /* 0x000000180500720c */ /* 0x040fe20003f66270 */
[----:B------:R-:W-:Y:S01]  /*2c70*/  HMMA.16816.F32.BF16 R32, R12, R30, R68 ;  /* 0x0000001e0c20723c */ /* 0x000fe20000041844 */
[----:B------:R-:W2:Y:S01]  /*2c80*/  LDSM.16.M88.4 R28, [R225+0x3800] ;  /* 0x00380000e11c783b */ /* 0x000ea20000000200 */
[----:B------:R-:W-:Y:S01]  /*2c90*/  ISETP.GE.AND P1, PT, R5, R25, PT ;  /* 0x000000190500720c */ /* 0x000fe20003f26270 */
[----:B------:R-:W-:-:S04]  /*2ca0*/  DEPBAR.LE SB0, 0x0 ;  /* 0x000080000000791a */ /* 0x000fc80000000000 */
[----:B------:R-:W-:Y:S02]  /*2cb0*/  IADD3 R6, R3, 0x10, RZ ;  /* 0x0000001003067810 */ /* 0x000fe40007ffe0ff */
[----:B------:R-:W-:Y:S02]  /*2cc0*/  FSEL R85, R40, -INF , !P4 ;  /* 0xff80000028557808 */ /* 0x000fe40006000000 */
[----:B------:R-:W-:Y:S02]  /*2cd0*/  FSEL R92, R42, -INF , !P2 ;  /* 0xff8000002a5c7808 */ /* 0x000fe40005000000 */
[----:B------:R-:W-:Y:S02]  /*2ce0*/  FSEL R84, R41, -INF , !P3 ;  /* 0xff80000029547808 */ /* 0x000fe40005800000 */
[----:B------:R-:W-:Y:S01]  /*2cf0*/  FSEL R68, R43, -INF , !P1 ;  /* 0xff8000002b447808 */ /* 0x000fe20004800000 */
[----:B------:R-:W-:Y:S01]  /*2d00*/  BAR.SYNC.DEFER_BLOCKING 0x0 ;  /* 0x0000000000007b1d */ /* 0x000fe20000010000 */
[----:B------:R-:W-:Y:S01]  /*2d10*/  ISETP.GE.AND P6, PT, R6, R23, PT ;  /* 0x000000170600720c */ /* 0x000fe20003fc6270 */
[----:B-1----:R-:W-:Y:S01]  /*2d20*/  HMMA.16816.F32.BF16 R40, R12, R16, R72 ;  /* 0x000000100c28723c */ /* 0x002fe20000041848 */
[----:B------:R-:W-:-:S02]  /*2d30*/  IADD3 R5, R3, 0x11, RZ ;  /* 0x0000001103057810 */ /* 0x000fc40007ffe0ff */
[----:B------:R-:W-:Y:S02]  /*2d40*/  FSEL R21, R36, -INF , !P6 ;  /* 0xff80000024157808 */ /* 0x000fe40007000000 */
[C---:B------:R-:W-:Y:S02]  /*2d50*/  ISETP.GE.AND P2, PT, R6.reuse, R26, PT ;  /* 0x0000001a0600720c */ /* 0x040fe40003f46270 */
[C---:B------:R-:W-:Y:S02]  /*2d60*/  ISETP.GE.AND P4, PT, R6.reuse, R24, PT ;  /* 0x000000180600720c */ /* 0x040fe40003f86270 */
[----:B------:R-:W-:Y:S02]  /*2d70*/  ISETP.GE.AND P3, PT, R6, R25, PT ;  /* 0x000000190600720c */ /* 0x000fe40003f66270 */
[C---:B------:R-:W-:Y:S02]  /*2d80*/  ISETP.GE.AND P1, PT, R5.reuse, R23, PT ;  /* 0x000000170500720c */ /* 0x040fe40003f26270 */
[----:B------:R-:W-:-:S02]  /*2d90*/  ISETP.GE.AND P6, PT, R5, R26, PT ;  /* 0x0000001a0500720c */ /* 0x000fc40003fc6270 */
[----:B------:R-:W-:Y:S02]  /*2da0*/  IADD3 R6, R3, 0x18, RZ ;  /* 0x0000001803067810 */ /* 0x000fe40007ffe0ff */
[----:B------:R-:W-:Y:S02]  /*2db0*/  FSEL R63, R38, -INF , !P2 ;  /* 0xff800000263f7808 */ /* 0x000fe40005000000 */
[----:B------:R-:W-:Y:S02]  /*2dc0*/  FSEL R55, R37, -INF , !P1 ;  /* 0xff80000025377808 */ /* 0x000fe40004800000 */
[----:B------:R-:W-:Y:S02]  /*2dd0*/  FSEL R62, R39, -INF , !P6 ;  /* 0xff800000273e7808 */ /* 0x000fe40007000000 */
[C---:B------:R-:W-:Y:S01]  /*2de0*/  ISETP.GE.AND P2, PT, R5.reuse, R24, PT ;  /* 0x000000180500720c */ /* 0x040fe20003f46270 */
[----:B------:R-:W-:Y:S01]  /*2df0*/  HMMA.16816.F32.BF16 R36, R8, R16, R104 ;  /* 0x000000100824723c */ /* 0x000fe20000041868 */
[----:B------:R-:W-:-:S02]  /*2e00*/  ISETP.GE.AND P1, PT, R5, R25, PT ;  /* 0x000000190500720c */ /* 0x000fc40003f26270 */
[----:B------:R-:W-:Y:S02]  /*2e10*/  ISETP.GE.AND P6, PT, R6, R23, PT ;  /* 0x000000170600720c */ /* 0x000fe40003fc6270 */
[----:B------:R-:W-:Y:S02]  /*2e20*/  IADD3 R5, R3, 0x19, RZ ;  /* 0x0000001903057810 */ /* 0x000fe40007ffe0ff */
[----:B------:R-:W-:Y:S02]  /*2e30*/  FSEL R64, R44, -INF , !P4 ;  /* 0xff8000002c407808 */ /* 0x000fe40006000000 */
[----:B------:R-:W-:Y:S02]  /*2e40*/  FSEL R69, R46, -INF , !P3 ;  /* 0xff8000002e457808 */ /* 0x000fe40005800000 */
[----:B------:R-:W-:Y:S02]  /*2e50*/  FSEL R65, R45, -INF , !P2 ;  /* 0xff8000002d417808 */ /* 0x000fe40005000000 */
[----:B------:R-:W-:-:S02]  /*2e60*/  FSEL R95, R47, -INF , !P1 ;  /* 0xff8000002f5f7808 */ /* 0x000fc40004800000 */
[----:B------:R-:W-:Y:S01]  /*2e70*/  FSEL R20, R32, -INF , !P6 ;  /* 0xff80000020147808 */ /* 0x000fe20007000000 */
[----:B------:R-:W-:Y:S01]  /*2e80*/  HMMA.16816.F32.BF16 R44, R8, R18, R116 ;  /* 0x00000012082c723c */ /* 0x000fe20000041874 */
        /* <DEDUP_REMOVED lines=14> */
[----:B------:R-:W-:Y:S01]  /*2f70*/  FSEL R94, R50, -INF , !P2 ;  /* 0xff800000325e7808 */ /* 0x000fe20005000000 */
[----:B--2---:R-:W-:Y:S01]  /*2f80*/  HMMA.16816.F32.BF16 R16, R8, R28, R112 ;  /* 0x0000001c0810723c */ /* 0x004fe20000041870 */
[----:B------:R-:W-:Y:S02]  /*2f90*/  FSEL R93, R51, -INF , !P1 ;  /* 0xff800000335d7808 */ /* 0x000fe40004800000 */
[----:B------:R-:W-:Y:S02]  /*2fa0*/  FSEL R170, R40, -INF , !P6 ;  /* 0xff80000028aa7808 */ /* 0x000fe40007000000 */
[----:B------:R-:W-:-:S02]  /*2fb0*/  ISETP.GE.AND P2, PT, R6, R26, PT ;  /* 0x0000001a0600720c */ /* 0x000fc40003f46270 */
[C---:B------:R-:W-:Y:S01]  /*2fc0*/  ISETP.GE.AND P1, PT, R5.reuse, R23, PT ;  /* 0x000000170500720c */ /* 0x040fe20003f26270 */
[----:B------:R-:W-:Y:S01]  /*2fd0*/  HMMA.16816.F32.BF16 R8, R8, R30, R100 ;  /* 0x0000001e0808723c */ /* 0x000fe20000041864 */
[----:B------:R-:W-:Y:S02]  /*2fe0*/  ISETP.GE.AND P6, PT, R5, R26, PT ;  /* 0x0000001a0500720c */ /* 0x000fe40003fc6270 */
[----:B------:R-:W-:Y:S02]  /*2ff0*/  FSEL R174, R42, -INF , !P2 ;  /* 0xff8000002aae7808 */ /* 0x000fe40005000000 */
[----:B------:R-:W-:Y:S02]  /*3000*/  FSEL R169, R41, -INF , !P1 ;  /* 0xff80000029a97808 */ /* 0x000fe40004800000 */
[----:B------:R-:W-:Y:S02]  /*3010*/  FSEL R171, R43, -INF , !P6 ;  /* 0xff8000002bab7808 */ /* 0x000fe40007000000 */
[----:B------:R-:W-:Y:S01]  /*3020*/  FSEL R48, R48, -INF , !P4 ;  /* 0xff80000030307808 */ /* 0x000fe20006000000 */
[----:B------:R-:W-:Y:S01]  /*3030*/  HMMA.16816.F32.BF16 R40, R12, R28, R80 ;  /* 0x0000001c0c28723c */ /* 0x000fe20000041850 */
[----:B------:R-:W-:-:S02]  /*3040*/  FSEL R49, R49, -INF , !P3 ;  /* 0xff80000031317808 */ /* 0x000fc40005800000 */
[CC--:B------:R-:W-:Y:S02]  /*3050*/  ISETP.GE.AND P4, PT, R6.reuse, R24.reuse, PT ;  /* 0x000000180600720c */ /* 0x0c0fe40003f86270 */
[-C--:B------:R-:W-:Y:S02]  /*3060*/  ISETP.GE.AND P3, PT, R6, R25.reuse, PT ;  /* 0x000000190600720c */ /* 0x080fe40003f66270 */
[C---:B------:R-:W-:Y:S02]  /*3070*/  ISETP.GE.AND P2, PT, R5.reuse, R24, PT ;  /* 0x000000180500720c */ /* 0x040fe40003f46270 */
[----:B------:R-:W-:Y:S02]  /*3080*/  ISETP.GE.AND P1, PT, R5, R25, PT ;  /* 0x000000190500720c */ /* 0x000fe40003f26270 */
[----:B------:R-:W-:Y:S02]  /*3090*/  FSEL R168, R36, -INF , !P4 ;  /* 0xff80000024a87808 */ /* 0x000fe40006000000 */
[----:B------:R-:W-:-:S02]  /*30a0*/  FSEL R173, R38, -INF , !P3 ;  /* 0xff80000026ad7808 */ /* 0x000fc40005800000 */
[----:B------:R-:W-:Y:S02]  /*30b0*/  FSEL R159, R37, -INF , !P2 ;  /* 0xff800000259f7808 */ /* 0x000fe40005000000 */
[----:B------:R-:W-:Y:S02]  /*30c0*/  FSEL R172, R39, -INF , !P1 ;  /* 0xff80000027ac7808 */ /* 0x000fe40004800000 */
[C---:B------:R-:W-:Y:S01]  /*30d0*/  IADD3 R5, R3.reuse, 0x29, RZ ;  /* 0x0000002903057810 */ /* 0x040fe20007ffe0ff */
[----:B------:R-:W-:Y:S01]  /*30e0*/  HMMA.16816.F32.BF16 R36, R12, R60, R96 ;  /* 0x0000003c0c24723c */ /* 0x000fe20000041860 */
[----:B------:R-:W-:Y:S02]  /*30f0*/  IADD3 R6, R3, 0x28, RZ ;  /* 0x0000002803067810 */ /* 0x000fe40007ffe0ff */
[-C--:B------:R-:W-:Y:S02]  /*3100*/  ISETP.GE.AND P1, PT, R5, R23.reuse, PT ;  /* 0x000000170500720c */ /* 0x080fe40003f26270 */
[----:B------:R-:W-:-:S02]  /*3110*/  ISETP.GE.AND P6, PT, R6, R23, PT ;  /* 0x000000170600720c */ /* 0x000fc40003fc6270 */
[C---:B------:R-:W-:Y:S01]  /*3120*/  ISETP.GE.AND P3, PT, R6.reuse, R26, PT ;  /* 0x0000001a0600720c */ /* 0x040fe20003f66270 */
[----:B------:R-:W-:Y:S01]  /*3130*/  HMMA.16816.F32.BF16 R12, R12, R30, R88 ;  /* 0x0000001e0c0c723c */ /* 0x000fe20000041858 */
[----:B------:R-:W-:Y:S02]  /*3140*/  FSEL R150, R33, -INF , !P1 ;  /* 0xff80000021967808 */ /* 0x000fe40004800000 */
[C---:B------:R-:W-:Y:S02]  /*3150*/  ISETP.GE.AND P4, PT, R6.reuse, R24, PT ;  /* 0x000000180600720c */ /* 0x040fe40003f86270 */
[----:B------:R-:W-:Y:S02]  /*3160*/  ISETP.GE.AND P2, PT, R6, R25, PT ;  /* 0x000000190600720c */ /* 0x000fe40003f46270 */
[----:B------:R-:W-:Y:S02]  /*3170*/  FSEL R152, R32, -INF , !P6 ;  /* 0xff80000020987808 */ /* 0x000fe40007000000 */
[----:B------:R-:W-:-:S02]  /*3180*/  FSEL R153, R34, -INF , !P3 ;  /* 0xff80000022997808 */ /* 0x000fc40005800000 */
[C---:B------:R-:W-:Y:S02]  /*3190*/  ISETP.GE.AND P1, PT, R5.reuse, R25, PT ;  /* 0x000000190500720c */ /* 0x040fe40003f26270 */
[C---:B------:R-:W-:Y:S02]  /*31a0*/  ISETP.GE.AND P6, PT, R5.reuse, R26, PT ;  /* 0x0000001a0500720c */ /* 0x040fe40003fc6270 */
[----:B------:R-:W-:Y:S02]  /*31b0*/  ISETP.GE.AND P3, PT, R5, R24, PT ;  /* 0x000000180500720c */ /* 0x000fe40003f66270 */
[C---:B------:R-:W-:Y:S02]  /*31c0*/  IADD3 R6, R3.reuse, 0x31, RZ ;  /* 0x0000003103067810 */ /* 0x040fe40007ffe0ff */
[----:B------:R-:W-:Y:S02]  /*31d0*/  IADD3 R5, R3, 0x30, RZ ;  /* 0x0000003003057810 */ /* 0x000fe40007ffe0ff */
[----:B------:R-:W-:-:S02]  /*31e0*/  FSEL R157, R47, -INF , !P1 ;  /* 0xff8000002f9d7808 */ /* 0x000fc40004800000 */
[----:B------:R-:W-:Y:S02]  /*31f0*/  FSEL R147, R35, -INF , !P6 ;  /* 0xff80000023937808 */ /* 0x000fe40007000000 */
[----:B------:R-:W-:Y:S02]  /*3200*/  FSEL R158, R46, -INF , !P2 ;  /* 0xff8000002e9e7808 */ /* 0x000fe40005000000 */
[-C--:B------:R-:W-:Y:S02]  /*3210*/  ISETP.GE.AND P1, PT, R6, R23.reuse, PT ;  /* 0x000000170600720c */ /* 0x080fe40003f26270 */
[C---:B------:R-:W-:Y:S02]  /*3220*/  ISETP.GE.AND P6, PT, R5.reuse, R23, PT ;  /* 0x000000170500720c */ /* 0x040fe40003fc6270 */
[----:B------:R-:W-:Y:S02]  /*3230*/  ISETP.GE.AND P2, PT, R5, R26, PT ;  /* 0x0000001a0500720c */ /* 0x000fe40003f46270 */
[----:B------:R-:W-:-:S02]  /*3240*/  FSEL R140, R41, -INF , !P1 ;  /* 0xff800000298c7808 */ /* 0x000fc40004800000 */
[----:B------:R-:W-:Y:S02]  /*3250*/  FSEL R149, R44, -INF , !P4 ;  /* 0xff8000002c957808 */ /* 0x000fe40006000000 */
[----:B------:R-:W-:Y:S02]  /*3260*/  FSEL R148, R45, -INF , !P3 ;  /* 0xff8000002d947808 */ /* 0x000fe40005800000 */
[----:B------:R-:W-:Y:S02]  /*3270*/  FSEL R141, R40, -INF , !P6 ;  /* 0xff800000288d7808 */ /* 0x000fe40007000000 */
[----:B------:R-:W-:Y:S02]  /*3280*/  FSEL R144, R42, -INF , !P2 ;  /* 0xff8000002a907808 */ /* 0x000fe40005000000 */
[----:B------:R-:W-:Y:S02]  /*3290*/  ISETP.GE.AND P1, PT, R6, R25, PT ;  /* 0x000000190600720c */ /* 0x000fe40003f26270 */
[----:B------:R-:W-:-:S02]  /*32a0*/  ISETP.GE.AND P4, PT, R5, R24, PT ;  /* 0x000000180500720c */ /* 0x000fc40003f86270 */
[----:B------:R-:W-:Y:S02]  /*32b0*/  ISETP.GE.AND P3, PT, R5, R25, PT ;  /* 0x000000190500720c */ /* 0x000fe40003f66270 */
[C---:B------:R-:W-:Y:S02]  /*32c0*/  ISETP.GE.AND P6, PT, R6.reuse, R26, PT ;  /* 0x0000001a0600720c */ /* 0x040fe40003fc6270 */
[----:B------:R-:W-:Y:S02]  /*32d0*/  ISETP.GE.AND P2, PT, R6, R24, PT ;  /* 0x000000180600720c */ /* 0x000fe40003f46270 */
[----:B------:R-:W-:Y:S02]  /*32e0*/  IADD3 R5, R3, 0x38, RZ ;  /* 0x0000003803057810 */ /* 0x000fe40007ffe0ff */
[----:B------:R-:W-:Y:S02]  /*32f0*/  FSEL R142, R19, -INF , !P1 ;  /* 0xff800000138e7808 */ /* 0x000fe40004800000 */
[----:B------:R-:W-:-:S02]  /*3300*/  FSEL R143, R43, -INF , !P6 ;  /* 0xff8000002b8f7808 */ /* 0x000fc40007000000 */
[----:B------:R-:W-:Y:S02]  /*3310*/  FSEL R146, R16, -INF , !P4 ;  /* 0xff80000010927808 */ /* 0x000fe40006000000 */
[----:B------:R-:W-:Y:S02]  /*3320*/  FSEL R151, R18, -INF , !P3 ;  /* 0xff80000012977808 */ /* 0x000fe40005800000 */
[----:B------:R-:W-:Y:S02]  /*3330*/  FSEL R145, R17, -INF , !P2 ;  /* 0xff80000011917808 */ /* 0x000fe40005000000 */
[----:B------:R-:W-:Y:S02]  /*3340*/  FSEL R19, R39, -INF , !P0 ;  /* 0xff80000027137808 */ /* 0x000fe40004000000 */
[C---:B------:R-:W-:Y:S02]  /*3350*/  ISETP.GE.AND P6, PT, R5.reuse, R23, PT ;  /* 0x000000170500720c */ /* 0x040fe40003fc6270 */
[----:B------:R-:W-:-:S02]  /*3360*/  ISETP.GE.AND P4, PT, R5, R26, PT ;  /* 0x0000001a0500720c */ /* 0x000fc40003f86270 */
[CC--:B------:R-:W-:Y:S02]  /*3370*/  ISETP.GE.AND P3, PT, R5.reuse, R24.reuse, PT ;  /* 0x000000180500720c */ /* 0x0c0fe40003f66270 */
[-C--:B------:R-:W-:Y:S02]  /*3380*/  ISETP.GE.AND P2, PT, R5, R25.reuse, PT ;  /* 0x000000190500720c */ /* 0x080fe40003f46270 */
[C---:B------:R-:W-:Y:S02]  /*3390*/  ISETP.GE.AND P0, PT, R3.reuse, R24, PT ;  /* 0x000000180300720c */ /* 0x040fe40003f06270 */
[----:B------:R-:W-:Y:S02]  /*33a0*/  IADD3 R5, R3, 0x39, RZ ;  /* 0x0000003903057810 */ /* 0x000fe40007ffe0ff */
[----:B------:R-:W-:Y:S02]  /*33b0*/  FSEL R27, R52, -INF , !P0 ;  /* 0xff800000341b7808 */ /* 0x000fe40004000000 */
[----:B------:R-:W-:-:S02]  /*33c0*/  ISETP.GE.AND P0, PT, R5, R25, PT ;  /* 0x000000190500720c */ /* 0x000fc40003f06270 */
[----:B------:R-:W-:Y:S02]  /*33d0*/  FSEL R17, R37, -INF , !P5 ;  /* 0xff80000025117808 */ /* 0x000fe40006800000 */
[----:B------:R-:W-:Y:S02]  /*33e0*/  FSEL R137, R11, -INF , !P0 ;  /* 0xff8000000b897808 */ /* 0x000fe40004000000 */
[----:B------:R-:W-:Y:S02]  /*33f0*/  PLOP3.LUT P0, PT, PT, PT, UP0, 0x80, 0x0 ;  /* 0x000000000000781c */ /* 0x000fe40003f0f008 */
[C---:B------:R-:W-:Y:S02]  /*3400*/  ISETP.GE.AND P1, PT, R3.reuse, R23, PT ;  /* 0x000000170300720c */ /* 0x040fe40003f26270 */
[----:B------:R-:W-:Y:S02]  /*3410*/  ISETP.GE.AND P5, PT, R3, R26, PT ;  /* 0x0000001a0300720c */ /* 0x000fe40003fa6270 */
[----:B------:R-:W-:-:S02]  /*3420*/  FSEL R16, R36, -INF , !P1 ;  /* 0xff80000024107808 */ /* 0x000fc40004800000 */
[----:B------:R-:W-:Y:S02]  /*3430*/  FSEL R18, R38, -INF , !P5 ;  /* 0xff80000026127808 */ /* 0x000fe40006800000 */
[----:B------:R-:W-:Y:S02]  /*3440*/  FSEL R138, R8, -INF , !P3 ;  /* 0xff800000088a7808 */ /* 0x000fe40005800000 */
[----:B------:R-:W-:Y:S02]  /*3450*/  FSEL R139, R10, -INF , !P2 ;  /* 0xff8000000a8b7808 */ /* 0x000fe40005000000 */
[----:B------:R-:W-:Y:S02]  /*3460*/  ISETP.GE.AND P1, PT, R3, R25, PT ;  /* 0x000000190300720c */ /* 0x000fe40003f26270 */
[C---:B------:R-:W-:Y:S02]  /*3470*/  ISETP.GE.AND P5, PT, R5.reuse, R23, PT ;  /* 0x000000170500720c */ /* 0x040fe40003fa6270 */
[----:B------:R-:W-:-:S02]  /*3480*/  ISETP.GE.AND P3, PT, R5, R26, PT ;  /* 0x0000001a0500720c */ /* 0x000fc40003f66270 */
[----:B------:R-:W-:Y:S02]  /*3490*/  ISETP.GE.AND P2, PT, R5, R24, PT ;  /* 0x000000180500720c */ /* 0x000fe40003f46270 */
[----:B------:R-:W-:Y:S02]  /*34a0*/  FSEL R28, R54, -INF , !P1 ;  /* 0xff800000361c7808 */ /* 0x000fe40004800000 */
[----:B------:R-:W-:Y:S02]  /*34b0*/  FSEL R136, R9, -INF , !P2 ;  /* 0xff80000009887808 */ /* 0x000fe40005000000 */
[----:B------:R-:W-:Y:S02]  /*34c0*/  FSEL R133, R12, -INF , !P6 ;  /* 0xff8000000c857808 */ /* 0x000fe40007000000 */
[----:B------:R-:W-:Y:S02]  /*34d0*/  FSEL R135, R14, -INF , !P4 ;  /* 0xff8000000e877808 */ /* 0x000fe40006000000 */
[----:B------:R-:W-:-:S02]  /*34e0*/  FSEL R132, R13, -INF , !P5 ;  /* 0xff8000000d847808 */ /* 0x000fc40006800000 */
[----:B------:R-:W-:Y:S01]  /*34f0*/  FSEL R134, R15, -INF , !P3 ;  /* 0xff8000000f867808 */ /* 0x000fe20005800000 */
[----:B------:R-:W-:Y:S05]  /*3500*/  @!P0 BRA `(.L_x_29) ;  /* 0x000001c000008947 */ /* 0x000fea0003800000 */
[----:B------:R-:W-:-:S04]  /*3510*/  UIADD3 UR12, UR8, -0x2, URZ ;  /* 0xfffffffe080c7890 */ /* 0x000fc8000fffe03f */
[----:B------:R-:W-:Y:S02]  /*3520*/  USHF.R.S32.HI UR5, URZ, 0x1f, UR12 ;  /* 0x0000001f3f057899 */ /* 0x000fe4000801140c */
[----:B------:R-:W-:Y:S01]  /*3530*/  UIMAD UR23, UR23, UR12, URZ ;  /* 0x0000000c171772a4 */ /* 0x000fe2000f8e023f */
[----:B------:R-:W-:Y:S01]  /*3540*/  IMAD.WIDE.U32 R6, R154, UR12, R160 ;  /* 0x0000000c9a067c25 */ /* 0x000fe2000f8e00a0 */
[----:B------:R-:W-:Y:S02]  /*3550*/  USHF.L.U32 UR12, UR6, 0x5, URZ ;  /* 0x00000005060c7899 */ /* 0x000fe4000800063f */
[----:B------:R-:W-:Y:S02]  /*3560*/  UIMAD UR5, UR5, UR24, UR23 ;  /* 0x00000018050572a4 */ /* 0x000fe4000f8e0217 */
[----:B------:R-:W-:-:S04]  /*3570*/  LEA R10, P2, R6, c[0x0][0x168], 0x1 ;  /* 0x00005a00060a7a11 */ /* 0x000fc800078408ff */
[----:B------:R-:W-:Y:S01]  /*3580*/  IADD3 R3, R7, UR5, RZ ;  /* 0x0000000507037c10 */ /* 0x000fe2000fffe0ff */
[----:B------:R-:W-:Y:S01]  /*3590*/  USHF.L.U64.HI UR5, UR6, 0x5, UR7 ;  /* 0x0000000506057899 */ /* 0x000fe20008010207 */
        /* <DEDUP_REMOVED lines=8> */
[----:B------:R-:W-:-:S02]  /*3620*/  IADD3 R12, P1, R6, UR12, RZ ;  /* 0x0000000c060c7c10 */ /* 0x000fc4000ff3e0ff */
        /* <DEDUP_REMOVED lines=10> */
.L_x_29:
[----:B------:R-:W-:Y:S01]  /*36d0*/  FMNMX.FTZ R156, R16, R17, !PT ;  /* 0x00000011109c7209 */ /* 0x000fe20007810000 */
[----:B------:R-:W-:Y:S01]  /*36e0*/  STL [R1+0xe0], R26 ;  /* 0x0000e01a01007387 */ /* 0x000fe20000100800 */
[----:B------:R-:W-:-:S02]  /*36f0*/  FMNMX.FTZ R3, R18, R19, !PT ;  /* 0x0000001312037209 */ /* 0x000fc40007810000 */
        /* <DEDUP_REMOVED lines=24> */
[----:B------:R-:W-:Y:S02]  /*3880*/  SHF.L.U32 R221, R0, 0x1, RZ ;  /* 0x0000000100dd7819 */ /* 0x000fe400000006ff */
[----:B------:R-:W-:Y:S02]  /*3890*/  FMNMX.FTZ R156, R140, R156, !PT ;  /* 0x0000009c8c9c7209 */ /* 0x000fe40007810000 */
[----:B------:R-:W-:Y:S01]  /*38a0*/  LEA R224, R2, R221, 0x1 ;  /* 0x000000dd02e07211 */ /* 0x000fe200078e08ff */
[----:B------:R-:W-:Y:S01]  /*38b0*/  IMAD R222, R4, 0x2, R221 ;  /* 0x0000000204de7824 */ /* 0x000fe200078e02dd */
[----:B------:R-:W-:-:S03]  /*38c0*/  FMNMX.FTZ R156, R133, R156, !PT ;  /* 0x0000009c859c7209 */ /* 0x000fc60007810000 */
[----:B------:R-:W-:Y:S01]  /*38d0*/  LDSM.16.MT88.4 R76, [R224+0xc800] ;  /* 0x00c80000e04c783b */ /* 0x000fe20000004200 */
[----:B------:R-:W-:Y:S02]  /*38e0*/  FMNMX.FTZ R156, R132, R156, !PT ;  /* 0x0000009c849c7209 */ /* 0x000fe40007810000 */
[----:B------:R-:W-:Y:S01]  /*38f0*/  LEA R223, R2, R222, 0x1 ;  /* 0x000000de02df7211 */ /* 0x000fe200078e08ff */
[----:B------:R-:W-:Y:S04]  /*3900*/  LDSM.16.MT88.4 R36, [R222+0xc000] ;  /* 0x00c00000de24783b */ /* 0x000fe80000004200 */
[----:B------:R-:W2:Y:S04]  /*3910*/  SHFL.BFLY PT, R5, R156, 0x2, 0x1f ;  /* 0x0c401f009c057f89 */ /* 0x000ea800000e0000 */
[----:B------:R-:W-:Y:S04]  /*3920*/  LDSM.16.MT88.4 R44, [R222+0xc800] ;  /* 0x00c80000de2c783b */ /* 0x000fe80000004200 */
[----:B------:R-:W-:Y:S04]  /*3930*/  LDSM.16.MT88.4 R80, [R224+0xe000] ;  /* 0x00e00000e050783b */ /* 0x000fe80000004200 */
[----:B------:R-:W-:Y:S01]  /*3940*/  LDSM.16.MT88.4 R112, [R223+0xe000] ;  /* 0x00e00000df70783b */ /* 0x000fe20000004200 */
[----:B--2---:R-:W-:-:S02]  /*3950*/  FMNMX.FTZ R156, R156, R5, !PT ;  /* 0x000000059c9c7209 */ /* 0x004fc40007810000 */
[----:B------:R-:W-:Y:S02]  /*3960*/  FMNMX.FTZ R5, R144, R3, !PT ;  /* 0x0000000390057209 */ /* 0x000fe40007810000 */
[----:B------:R-:W-:Y:S01]  /*3970*/  FMNMX.FTZ R3, R27, R86, !PT ;  /* 0x000000561b037209 */ /* 0x000fe20007810000 */
[----:B-1----:R-:W1:Y:S01]  /*3980*/  SHFL.BFLY PT, R6, R156, 0x1, 0x1f ;  /* 0x0c201f009c067f89 */ /* 0x002e6200000e0000 */
[----:B------:R-:W-:Y:S02]  /*3990*/  FMNMX.FTZ R5, R143, R5, !PT ;  /* 0x000000058f057209 */ /* 0x000fe40007810000 */
[----:B------:R-:W-:Y:S02]  /*39a0*/  FMNMX.FTZ R3, R85, R3, !PT ;  /* 0x0000000355037209 */ /* 0x000fe40007810000 */
[----:B------:R-:W-:Y:S02]  /*39b0*/  FMNMX.FTZ R155, R135, R5, !PT ;  /* 0x00000005879b7209 */ /* 0x000fe40007810000 */
[----:B------:R-:W-:-:S02]  /*39c0*/  FMNMX.FTZ R3, R84, R3, !PT ;  /* 0x0000000354037209 */ /* 0x000fc40007810000 */
[----:B------:R-:W-:Y:S02]  /*39d0*/  FMNMX.FTZ R155, R134, R155, !PT ;  /* 0x0000009b869b7209 */ /* 0x000fe40007810000 */
[----:B------:R-:W-:-:S03]  /*39e0*/  FMNMX.FTZ R3, R64, R3, !PT ;  /* 0x0000000340037209 */ /* 0x000fc60007810000 */
[----:B------:R-:W2:Y:S01]  /*39f0*/  SHFL.BFLY PT, R7, R155, 0x2, 0x1f ;  /* 0x0c401f009b077f89 */ /* 0x000ea200000e0000 */
[----:B------:R-:W-:-:S04]  /*3a00*/  FMNMX.FTZ R3, R65, R3, !PT ;  /* 0x0000000341037209 */ /* 0x000fc80007810000 */
[----:B------:R-:W-:-:S04]  /*3a10*/  FMNMX.FTZ R3, R48, R3, !PT ;  /* 0x0000000330037209 */ /* 0x000fc80007810000 */
[----:B------:R-:W-:Y:S02]  /*3a20*/  FMNMX.FTZ R5, R49, R3, !PT ;  /* 0x0000000331057209 */ /* 0x000fe40007810000 */
[----:B-1----:R-:W-:Y:S02]  /*3a30*/  FMNMX.FTZ R156, R156, R6, !PT ;  /* 0x000000069c9c7209 */ /* 0x002fe40007810000 */
[----:B------:R-:W-:Y:S02]  /*3a40*/  FMNMX.FTZ R5, R168, R5, !PT ;  /* 0x00000005a8057209 */ /* 0x000fe40007810000 */
[C---:B------:R-:W-:Y:S01]  /*3a50*/  FSETP.NEU.FTZ.AND P1, PT, R156.reuse, -INF , PT ;  /* 0xff8000009c00780b */ /* 0x040fe20003f3d000 */
[----:B------:R-:W-:Y:S01]  /*3a60*/  FMUL.FTZ R22, R156, c[0x0][0x23c] ;  /* 0x00008f009c167a20 */ /* 0x000fe20000410000 */
[----:B------:R-:W-:-:S04]  /*3a70*/  FMNMX.FTZ R5, R159, R5, !PT ;  /* 0x000000059f057209 */ /* 0x000fc80007810000 */
[----:B------:R-:W-:Y:S02]  /*3a80*/  FSEL R22, R22, RZ, P1 ;  /* 0x000000ff16167208 */ /* 0x000fe40000800000 */
[----:B------:R-:W-:Y:S02]  /*3a90*/  FMNMX.FTZ R5, R149, R5, !PT ;  /* 0x0000000595057209 */ /* 0x000fe40007810000 */
[----:B--2---:R-:W-:Y:S01]  /*3aa0*/  FMNMX.FTZ R155, R155, R7, !PT ;  /* 0x000000079b9b7209 */ /* 0x004fe20007810000 */
[--C-:B------:R-:W-:Y:S01]  /*3ab0*/  FFMA.FTZ R3, R16, c[0x0][0x23c], -R22.reuse ;  /* 0x00008f0010037a23 */ /* 0x100fe20000010816 */
[----:B------:R-:W-:Y:S01]  /*3ac0*/  FMNMX.FTZ R154, R148, R5, !PT ;  /* 0x00000005949a7209 */ /* 0x000fe20007810000 */
[--C-:B------:R-:W-:Y:S02]  /*3ad0*/  FFMA.FTZ R5, R56, c[0x0][0x23c], -R22.reuse ;  /* 0x00008f0038057a23 */ /* 0x100fe40000010816 */
[----:B------:R1:W-:Y:S01]  /*3ae0*/  MUFU.EX2 R252, R3 ;  /* 0x0000000300fc7308 */ /* 0x0003e20000000800 */
[----:B------:R-:W-:Y:S01]  /*3af0*/  FMNMX.FTZ R154, R146, R154, !PT ;  /* 0x0000009a929a7209 */ /* 0x000fe20007810000 */
[----:B------:R-:W2:Y:S01]  /*3b00*/  SHFL.BFLY PT, R7, R155, 0x1, 0x1f ;  /* 0x0c201f009b077f89 */ /* 0x000ea200000e0000 */
[----:B------:R-:W-:-:S02]  /*3b10*/  FFMA.FTZ R6, R17, c[0x0][0x23c], -R22 ;  /* 0x00008f0011067a23 */ /* 0x000fc40000010816 */
[----:B------:R-:W-:-:S03]  /*3b20*/  FMNMX.FTZ R154, R145, R154, !PT ;  /* 0x0000009a919a7209 */ /* 0x000fc60007810000 */
[----:B------:R3:W-:Y:S01]  /*3b30*/  MUFU.EX2 R26, R5 ;  /* 0x00000005001a7308 */ /* 0x0007e20000000800 */
[----:B------:R-:W-:-:S04]  /*3b40*/  FMNMX.FTZ R154, R138, R154, !PT ;  /* 0x0000009a8a9a7209 */ /* 0x000fc80007810000 */
[----:B------:R-:W-:Y:S02]  /*3b50*/  FMNMX.FTZ R154, R136, R154, !PT ;  /* 0x0000009a889a7209 */ /* 0x000fe40007810000 */
[----:B-1----:R-:W-:Y:S01]  /*3b60*/  FMNMX.FTZ R3, R28, R87, !PT ;  /* 0x000000571c037209 */ /* 0x002fe20007810000 */
[----:B------:R1:W4:Y:S03]  /*3b70*/  MUFU.EX2 R187, R6 ;  /* 0x0000000600bb7308 */ /* 0x0003260000000800 */
[----:B------:R-:W-:-:S04]  /*3b80*/  FMNMX.FTZ R3, R92, R3, !PT ;  /* 0x000000035c037209 */ /* 0x000fc80007810000 */
[----:B------:R-:W-:Y:S01]  /*3b90*/  FMNMX.FTZ R3, R68, R3, !PT ;  /* 0x0000000344037209 */ /* 0x000fe20007810000 */
[----:B---3--:R-:W-:Y:S01]  /*3ba0*/  FFMA.FTZ R5, R57, c[0x0][0x23c], -R22 ;  /* 0x00008f0039057a23 */ /* 0x008fe20000010816 */
[----:B--2---:R-:W-:Y:S02]  /*3bb0*/  FMNMX.FTZ R155, R155, R7, !PT ;  /* 0x000000079b9b7209 */ /* 0x004fe40007810000 */
[----:B------:R-:W-:Y:S01]  /*3bc0*/  FMNMX.FTZ R3, R69, R3, !PT ;  /* 0x0000000345037209 */ /* 0x000fe20007810000 */
[----:B------:R2:W-:Y:S01]  /*3bd0*/  MUFU.EX2 R212, R5 ;  /* 0x0000000500d47308 */ /* 0x0005e20000000800 */
[----:B------:R-:W-:Y:S02]  /*3be0*/  FSETP.NEU.FTZ.AND P1, PT, R155, -INF , PT ;  /* 0xff8000009b00780b */ /* 0x000fe40003f3d000 */
[----:B------:R-:W-:Y:S01]  /*3bf0*/  FMNMX.FTZ R3, R95, R3, !PT ;  /* 0x000000035f037209 */ /* 0x000fe20007810000 */
[----:B-1----:R-:W1:Y:S01]  /*3c00*/  SHFL.BFLY PT, R6, R154, 0x2, 0x1f ;  /* 0x0c401f009a067f89 */ /* 0x002e6200000e0000 */
[----:B----4-:R-:W-:-:S02]  /*3c10*/  F2FP.BF16.PACK_AB R16, R187, R252 ;  /* 0x000000fcbb10723e */ /* 0x010fc400000010ff */
[----:B------:R-:W-:-:S04]  /*3c20*/  FMNMX.FTZ R3, R94, R3, !PT ;  /* 0x000000035e037209 */ /* 0x000fc80007810000 */
[----:B--2---:R-:W-:Y:S01]  /*3c30*/  FMNMX.FTZ R5, R93, R3, !PT ;  /* 0x000000035d057209 */ /* 0x004fe20007810000 */
[----:B------:R-:W-:Y:S02]  /*3c40*/  FFMA.FTZ R3, R21, c[0x0][0x23c], -R22 ;  /* 0x00008f0015037a23 */ /* 0x000fe40000010816 */
[----:B------:R-:W-:Y:S01]  /*3c50*/  FMUL.FTZ R21, R155, c[0x0][0x23c] ;  /* 0x00008f009b157a20 */ /* 0x000fe20000410000 */
[----:B------:R-:W-:Y:S01]  /*3c60*/  FMNMX.FTZ R5, R173, R5, !PT ;  /* 0x00000005ad057209 */ /* 0x000fe20007810000 */
[----:B------:R2:W3:Y:S03]  /*3c70*/  MUFU.EX2 R8, R3 ;  /* 0x0000000300087308 */ /* 0x0004e60000000800 */
[----:B------:R-:W-:Y:S02]  /*3c80*/  FMNMX.FTZ R5, R172, R5, !PT ;  /* 0x00000005ac057209 */ /* 0x000fe40007810000 */
[----:B------:R-:W-:-:S02]  /*3c90*/  FSEL R21, R21, RZ, P1 ;  /* 0x000000ff15157208 */ /* 0x000fc40000800000 */
[----:B------:R-:W-:Y:S02]  /*3ca0*/  FMNMX.FTZ R5, R158, R5, !PT ;  /* 0x000000059e057209 */ /* 0x000fe40007810000 */
[----:B-1----:R-:W-:Y:S02]  /*3cb0*/  FMNMX.FTZ R154, R154, R6, !PT ;  /* 0x000000069a9a7209 */ /* 0x002fe40007810000 */
[----:B------:R-:W-:-:S03]  /*3cc0*/  FMNMX.FTZ R5, R157, R5, !PT ;  /* 0x000000059d057209 */ /* 0x000fc60007810000 */
[----:B------:R-:W1:Y:S01]  /*3cd0*/  SHFL.BFLY PT, R6, R154, 0x1, 0x1f ;  /* 0x0c201f009a067f89 */ /* 0x000e6200000e0000 */
[----:B------:R-:W-:Y:S01]  /*3ce0*/  FMNMX.FTZ R5, R151, R5, !PT ;  /* 0x0000000597057209 */ /* 0x000fe20007810000 */
[----:B--2---:R-:W-:Y:S02]  /*3cf0*/  FFMA.FTZ R3, R55, c[0x0][0x23c], -R22 ;  /* 0x00008f0037037a23 */ /* 0x004fe40000010816 */
[----:B---3--:R-:W-:Y:S01]  /*3d00*/  IMAD.MOV.U32 R2, RZ, RZ, R8 ;  /* 0x000000ffff027224 */ /* 0x008fe200078e0008 */
[----:B------:R-:W-:Y:S01]  /*3d10*/  FMNMX.FTZ R5, R142, R5, !PT ;  /* 0x000000058e057209 */ /* 0x000fe20007810000 */
[----:B------:R2:W3:Y:S02]  /*3d20*/  MUFU.EX2 R216, R3 ;  /* 0x0000000300d87308 */ /* 0x0004e40000000800 */
[----:B--2---:R-:W-:Y:S01]  /*3d30*/  FFMA.FTZ R3, R20, c[0x0][0x23c], -R22 ;  /* 0x00008f0014037a23 */ /* 0x004fe20000010816 */
[----:B---3--:R-:W-:Y:S02]  /*3d40*/  F2FP.BF16.PACK_AB R8, R216, R2 ;  /* 0x00000002d808723e */ /* 0x008fe400000010ff */
[----:B-1----:R-:W-:-:S03]  /*3d50*/  FMNMX.FTZ R154, R154, R6, !PT ;  /* 0x000000069a9a7209 */ /* 0x002fc60007810000 */
[----:B------:R1:W-:Y:S01]  /*3d60*/  MUFU.EX2 R218, R3 ;  /* 0x0000000300da7308 */ /* 0x0003e20000000800 */
[C---:B------:R-:W-:Y:S01]  /*3d70*/  FSETP.NEU.FTZ.AND P1, PT, R154.reuse, -INF , PT ;  /* 0xff8000009a00780b */ /* 0x040fe20003f3d000 */
[----:B------:R-:W-:-:S05]  /*3d80*/  FMUL.FTZ R20, R154, c[0x0][0x23c] ;  /* 0x00008f009a147a20 */ /* 0x000fca0000410000 */
[----:B------:R-:W-:Y:S01]  /*3d90*/  FSEL R20, R20, RZ, P1 ;  /* 0x000000ff14147208 */ /* 0x000fe20000800000 */
[----:B-1----:R-:W-:Y:S02]  /*3da0*/  FFMA.FTZ R3, R53, c[0x0][0x23c], -R22 ;  /* 0x00008f0035037a23 */ /* 0x002fe40000010816 */
[----:B------:R-:W-:Y:S02]  /*3db0*/  LDSM.16.MT88.4 R52, [R221+0xc000] ;  /* 0x00c00000dd34783b */ /* 0x000fe40000004200 */
[----:B------:R1:W2:Y:S02]  /*3dc0*/  MUFU.EX2 R200, R3 ;  /* 0x0000000300c87308 */ /* 0x0002a40000000800 */
[----:B-1----:R-:W-:Y:S01]  /*3dd0*/  FMNMX.FTZ R3, R139, R5, !PT ;  /* 0x000000058b037209 */ /* 0x002fe20007810000 */
[----:B------:R-:W-:Y:S01]  /*3de0*/  FFMA.FTZ R5, R18, c[0x0][0x23c], -R21 ;  /* 0x00008f0012057a23 */ /* 0x000fe20000010815 */
[----:B------:R-:W-:Y:S02]  /*3df0*/  F2FP.BF16.PACK_AB R18, R212, R26 ;  /* 0x0000001ad412723e */ /* 0x000fe400000010ff */
[----:B------:R-:W-:-:S02]  /*3e00*/  FMNMX.FTZ R3, R137, R3, !PT ;  /* 0x0000000389037209 */ /* 0x000fc40007810000 */
[----:B------:R1:W-:Y:S01]  /*3e10*/  MUFU.EX2 R186, R5 ;  /* 0x0000000500ba7308 */ /* 0x0003e20000000800 */
[----:B--2---:R-:W-:Y:S02]  /*3e20*/  F2FP.BF16.PACK_AB R10, R200, R218 ;  /* 0x000000dac80a723e */ /* 0x004fe400000010ff */
[----:B------:R-:W2:Y:S01]  /*3e30*/  SHFL.BFLY PT, R7, R3, 0x2, 0x1f ;  /* 0x0c401f0003077f89 */ /* 0x000ea200000e0000 */
[----:B-1----:R-:W-:-:S04]  /*3e40*/  FFMA.FTZ R5, R19, c[0x0][0x23c], -R21 ;  /* 0x00008f0013057a23 */ /* 0x002fc80000010815 */
[----:B------:R1:W3:Y:S01]  /*3e50*/  MUFU.EX2 R185, R5 ;  /* 0x0000000500b97308 */ /* 0x0002e20000000800 */
[----:B--2---:R-:W-:-:S05]  /*3e60*/  FMNMX.FTZ R3, R3, R7, !PT ;  /* 0x0000000703037209 */ /* 0x004fca0007810000 */
[----:B------:R-:W2:Y:S01]  /*3e70*/  SHFL.BFLY PT, R6, R3, 0x1, 0x1f ;  /* 0x0c201f0003067f89 */ /* 0x000ea200000e0000 */
[----:B-1----:R-:W-:Y:S01]  /*3e80*/  FFMA.FTZ R5, R67, c[0x0][0x23c], -R21 ;  /* 0x00008f0043057a23 */ /* 0x002fe20000010815 */
[----:B---3--:R-:W-:-:S03]  /*3e90*/  F2FP.BF16.PACK_AB R17, R185, R186 ;  /* 0x000000bab911723e */ /* 0x008fc600000010ff */
[----:B------:R1:W-:Y:S02]  /*3ea0*/  MUFU.EX2 R25, R5 ;  /* 0x0000000500197308 */ /* 0x0003e40000000800 */
[----:B-1----:R-:W-:Y:S01]  /*3eb0*/  FFMA.FTZ R5, R66, c[0x0][0x23c], -R21 ;  /* 0x00008f0042057a23 */ /* 0x002fe20000010815 */
[----:B--2---:R-:W-:Y:S01]  /*3ec0*/  FMNMX.FTZ R3, R3, R6, !PT ;  /* 0x0000000603037209 */ /* 0x004fe20007810000 */
[----:B------:R-:W-:-:S04]  /*3ed0*/  FFMA.FTZ R6, R64, c[0x0][0x23c], -R20 ;  /* 0x00008f0040067a23 */ /* 0x000fc80000010814 */
[----:B------:R1:W2:Y:S01]  /*3ee0*/  MUFU.EX2 R203, R5 ;  /* 0x0000000500cb7308 */ /* 0x0002a20000000800 */
[----:B------:R-:W-:-:S07]  /*3ef0*/  FSETP.NEU.FTZ.AND P1, PT, R3, -INF , PT ;  /* 0xff8000000300780b */ /* 0x000fce0003f3d000 */
[----:B------:R-:W-:Y:S01]  /*3f00*/  MUFU.EX2 R213, R6 ;  /* 0x0000000600d57308 */ /* 0x000fe20000000800 */
[----:B-1----:R-:W-:Y:S01]  /*3f10*/  FFMA.FTZ R5, R63, c[0x0][0x23c], -R21 ;  /* 0x00008f003f057a23 */ /* 0x002fe20000010815 */
[----:B--2---:R-:W-:-:S06]  /*3f20*/  F2FP.BF16.PACK_AB R19, R203, R25 ;  /* 0x00000019cb13723e */ /* 0x004fcc00000010ff */
[----:B------:R1:W-:Y:S01]  /*3f30*/  MUFU.EX2 R188, R5 ;  /* 0x0000000500bc7308 */ /* 0x0003e20000000800 */
[C---:B------:R-:W-:Y:S08]  /*3f40*/  HMMA.16816.F32.BF16 R72, R16.reuse, R52, RZ ;  /* 0x000000341048723c */ /* 0x040ff000000418ff */
[----:B------:R-:W-:Y:S01]  /*3f50*/  HMMA.16816.F32.BF16 R100, R16, R80, RZ ;  /* 0x000000501064723c */ /* 0x000fe200000418ff */
[----:B-1----:R-:W-:-:S02]  /*3f60*/  FFMA.FTZ R5, R62, c[0x0][0x23c], -R21 ;  /* 0x00008f003e057a23 */ /* 0x002fc40000010815 */
[----:B------:R-:W1:Y:S02]  /*3f70*/  LDSM.16.MT88.4 R60, [R223+0xc000] ;  /* 0x00c00000df3c783b */ /* 0x000e640000004200 */
[----:B------:R2:W-:Y:S02]  /*3f80*/  MUFU.EX2 R219, R5 ;  /* 0x0000000500db7308 */ /* 0x0005e40000000800 */
[----:B--2---:R-:W-:-:S06]  /*3f90*/  FFMA.FTZ R5, R59, c[0x0][0x23c], -R21 ;  /* 0x00008f003b057a23 */ /* 0x004fcc0000010815 */
[----:B------:R2:W-:Y:S02]  /*3fa0*/  MUFU.EX2 R215, R5 ;  /* 0x0000000500d77308 */ /* 0x0005e40000000800 */
[----:B--2---:R-:W-:Y:S02]  /*3fb0*/  FFMA.FTZ R5, R58, c[0x0][0x23c], -R21 ;  /* 0x00008f003a057a23 */ /* 0x004fe40000010815 */
[C---:B------:R-:W-:Y:S04]  /*3fc0*/  HMMA.16816.F32.BF16 R56, R16.reuse, R36, RZ ;  /* 0x000000241038723c */ /* 0x040fe800000418ff */
[----:B------:R2:W-:Y:S04]  /*3fd0*/  MUFU.EX2 R9, R5 ;  /* 0x0000000500097308 */ /* 0x0005e80000000800 */
[----:B-1----:R-:W-:Y:S01]  /*3fe0*/  HMMA.16816.F32.BF16 R128, R16, R60, RZ ;  /* 0x0000003c1080723c */ /* 0x002fe200000418ff */
[----:B--2---:R-:W-:-:S04]  /*3ff0*/  FFMA.FTZ R5, R27, c[0x0][0x23c], -R20 ;  /* 0x00008f001b057a23 */ /* 0x004fc80000010814 */
        /* <DEDUP_REMOVED lines=8> */
[----:B-1----:R-:W-:Y:S01]  /*4080*/  FMUL.FTZ R5, R3, c[0x0][0x23c] ;  /* 0x00008f0003057a20 */ /* 0x002fe20000410000 */
[----:B--2---:R-:W-:-:S04]  /*4090*/  F2FP.BF16.PACK_AB R14, R202, R24 ;  /* 0x00000018ca0e723e */ /* 0x004fc800000010ff */
[----:B------:R-:W-:Y:S01]  /*40a0*/  FSEL R0, R5, RZ, P1 ;  /* 0x000000ff05007208 */ /* 0x000fe20000800000 */
[----:B------:R-:W-:Y:S02]  /*40b0*/  FFMA.FTZ R5, R65, c[0x0][0x23c], -R20 ;  /* 0x00008f0041057a23 */ /* 0x000fe40000010814 */
[----:B------:R-:W1:Y:S02]  /*40c0*/  LDSM.16.MT88.4 R64, [R221+0xe000] ;  /* 0x00e00000dd40783b */ /* 0x000e640000004200 */
[----:B------:R2:W-:Y:S01]  /*40d0*/  MUFU.EX2 R27, R5 ;  /* 0x00000005001b7308 */ /* 0x0005e20000000800 */
[----:B------:R-:W-:-:S07]  /*40e0*/  FFMA.FTZ R4, R92, c[0x0][0x23c], -R0 ;  /* 0x00008f005c047a23 */ /* 0x000fce0000010800 */
[----:B------:R3:W-:Y:S01]  /*40f0*/  MUFU.EX2 R23, R4 ;  /* 0x0000000400177308 */ /* 0x0007e20000000800 */
[--C-:B--2---:R-:W-:Y:S02]  /*4100*/  FFMA.FTZ R5, R28, c[0x0][0x23c], -R0.reuse ;  /* 0x00008f001c057a23 */ /* 0x104fe40000010800 */
[----:B------:R-:W2:Y:S05]  /*4110*/  LDSM.16.MT88.4 R28, [R224+0xc000] ;  /* 0x00c00000e01c783b */ /* 0x000eaa0000004200 */
[----:B------:R4:W-:Y:S01]  /*4120*/  MUFU.EX2 R96, R5 ;  /* 0x0000000500607308 */ /* 0x0009e20000000800 */
[----:B---3--:R-:W-:-:S07]  /*4130*/  FFMA.FTZ R4, R68, c[0x0][0x23c], -R0 ;  /* 0x00008f0044047a23 */ /* 0x008fce0000010800 */
[----:B------:R3:W3:Y:S01]  /*4140*/  MUFU.EX2 R214, R4 ;  /* 0x0000000400d67308 */ /* 0x0006e20000000800 */
[----:B----4-:R-:W-:Y:S02]  /*4150*/  FFMA.FTZ R5, R87, c[0x0][0x23c], -R0 ;  /* 0x00008f0057057a23 */ /* 0x010fe40000010800 */
[----:B------:R-:W4:Y:S01]  /*4160*/  LDSM.16.MT88.4 R84, [R222+0xe000] ;  /* 0x00e00000de54783b */ /* 0x000f220000004200 */
[----:B-1----:R-:W-:Y:S04]  /*4170*/  HMMA.16816.F32.BF16 R120, R16, R64, RZ ;  /* 0x000000401078723c */ /* 0x002fe800000418ff */
[----:B------:R-:W1:Y:S01]  /*4180*/  MUFU.EX2 R201, R5 ;  /* 0x0000000500c97308 */ /* 0x000e620000000800 */
[----:B---3--:R-:W-:Y:S01]  /*4190*/  FFMA.FTZ R4, R48, c[0x0][0x23c], -R20 ;  /* 0x00008f0030047a23 */ /* 0x008fe20000010814 */
[----:B------:R-:W-:-:S06]  /*41a0*/  F2FP.BF16.PACK_AB R15, R214, R23 ;  /* 0x00000017d60f723e */ /* 0x000fcc00000010ff */
[----:B------:R3:W-:Y:S01]  /*41b0*/  MUFU.EX2 R241, R4 ;  /* 0x0000000400f17308 */ /* 0x0007e20000000800 */
[----:B-1----:R-:W-:Y:S01]  /*41c0*/  F2FP.BF16.PACK_AB R13, R201, R96 ;  /* 0x00000060c90d723e */ /* 0x002fe200000010ff */
[----:B--2---:R-:W-:Y:S01]  /*41d0*/  HMMA.16816.F32.BF16 R32, R16, R28, RZ ;  /* 0x0000001c1020723c */ /* 0x004fe200000418ff */
[----:B---3--:R-:W-:Y:S02]  /*41e0*/  FFMA.FTZ R4, R49, c[0x0][0x23c], -R20 ;  /* 0x00008f0031047a23 */ /* 0x008fe40000010814 */
[----:B------:R-:W1:Y:S05]  /*41f0*/  LDSM.16.MT88.4 R48, [R221+0xc800] ;  /* 0x00c80000dd30783b */ /* 0x000e6a0000004200 */
[C---:B------:R-:W-:Y:S01]  /*4200*/  HMMA.16816.F32.BF16 R40, R12.reuse, R36, RZ ;  /* 0x000000240c28723c */ /* 0x040fe200000418ff */
[----:B------:R2:W3:Y:S07]  /*4210*/  MUFU.EX2 R240, R4 ;  /* 0x0000000400f07308 */ /* 0x0004ee0000000800 */
[C---:B------:R-:W-:Y:S08]  /*4220*/  HMMA.16816.F32.BF16 R88, R12.reuse, R28, RZ ;  /* 0x0000001c0c58723c */ /* 0x040ff000000418ff */
[----:B------:R-:W-:Y:S01]  /*4230*/  HMMA.16816.F32.BF16 R124, R12, R60, RZ ;  /* 0x0000003c0c7c723c */ /* 0x000fe200000418ff */
[----:B--2---:R-:W-:Y:S01]  /*4240*/  FFMA.FTZ R4, R69, c[0x0][0x23c], -R0 ;  /* 0x00008f0045047a23 */ /* 0x004fe20000010800 */
[----:B---3--:R-:W-:-:S03]  /*4250*/  F2FP.BF16.PACK_AB R6, R240, R241 ;  /* 0x000000f1f006723e */ /* 0x008fc600000010ff */
[----:B------:R2:W-:Y:S02]  /*4260*/  MUFU.EX2 R217, R4 ;  /* 0x0000000400d97308 */ /* 0x0005e40000000800 */
[----:B------:R-:W-:Y:S01]  /*4270*/  IMAD.MOV.U32 R61, RZ, RZ, R213 ;  /* 0x000000ffff3d7224 */ /* 0x000fe200078e00d5 */
[----:B------:R-:W-:Y:S01]  /*4280*/  HMMA.16816.F32.BF16 R68, R12, R52, RZ ;  /* 0x000000340c44723c */ /* 0x000fe200000418ff */
[----:B------:R-:W-:-:S06]  /*4290*/  MOV R60, R212 ;  /* 0x000000d4003c7202 */ /* 0x000fcc0000000f00 */
[----:B------:R-:W-:Y:S01]  /*42a0*/  IMAD.MOV.U32 R53, RZ, RZ, R9 ;  /* 0x000000ffff357224 */ /* 0x000fe200078e0009 */
[----:B------:R-:W-:Y:S01]  /*42b0*/  F2FP.BF16.PACK_AB R9, R219, R188 ;  /* 0x000000bcdb09723e */ /* 0x000fe200000010ff */
[----:B------:R-:W-:Y:S03]  /*42c0*/  HMMA.16816.F32.BF16 R116, R12, R64, RZ ;  /* 0x000000400c74723c */ /* 0x000fe600000418ff */
[----:B------:R-:W-:Y:S01]  /*42d0*/  F2FP.BF16.PACK_AB R11, R53, R215 ;  /* 0x000000d7350b723e */ /* 0x000fe200000010ff */
[----:B--2---:R-:W-:-:S03]  /*42e0*/  FFMA.FTZ R4, R95, c[0x0][0x23c], -R0 ;  /* 0x00008f005f047a23 */ /* 0x004fc60000010800 */
[----:B------:R-:W-:Y:S01]  /*42f0*/  IMAD.MOV.U32 R65, RZ, RZ, R203 ;  /* 0x000000ffff417224 */ /* 0x000fe200078e00cb */
[----:B------:R2:W3:Y:S01]  /*4300*/  MUFU.EX2 R242, R4 ;  /* 0x0000000400f27308 */ /* 0x0004e20000000800 */
[----:B----4-:R-:W-:Y:S01]  /*4310*/  HMMA.16816.F32.BF16 R108, R16, R84, RZ ;  /* 0x00000054106c723c */ /* 0x010fe200000418ff */
[----:B------:R-:W-:-:S07]  /*4320*/  MOV R64, R202 ;  /* 0x000000ca00407202 */ /* 0x000fce0000000f00 */
[----:B------:R-:W-:Y:S01]  /*4330*/  HMMA.16816.F32.BF16 R196, R8, R76, R32 ;  /* 0x0000004c08c4723c */ /* 0x000fe20000041820 */
[----:B------:R-:W4:Y:S01]  /*4340*/  LDSM.16.MT88.4 R32, [R221+0xe800] ;  /* 0x00e80000dd20783b */ /* 0x000f220000004200 */
[----:B--2---:R-:W-:Y:S01]  /*4350*/  FFMA.FTZ R4, R94, c[0x0][0x23c], -R0 ;  /* 0x00008f005e047a23 */ /* 0x004fe20000010800 */
[----:B---3--:R-:W-:-:S05]  /*4360*/  F2FP.BF16.PACK_AB R5, R242, R217 ;  /* 0x000000d9f205723e */ /* 0x008fca00000010ff */
[----:B-1----:R-:W-:Y:S01]  /*4370*/  HMMA.16816.F32.BF16 R164, R8, R48, R72 ;  /* 0x0000003008a4723c */ /* 0x002fe20000041848 */
[----:B------:R-:W1:Y:S01]  /*4380*/  LDSM.16.MT88.4 R72, [R224+0xe800] ;  /* 0x00e80000e048783b */ /* 0x000e620000004200 */
[----:B------:R2:W-:Y:S06]  /*4390*/  MUFU.EX2 R52, R4 ;  /* 0x0000000400347308 */ /* 0x0005ec0000000800 */
[----:B------:R-:W-:Y:S07]  /*43a0*/  HMMA.16816.F32.BF16 R104, R12, R84, RZ ;  /* 0x000000540c68723c */ /* 0x000fee00000418ff */
[----:B------:R-:W-:Y:S01]  /*43b0*/  MOV R84, R96 ;  /* 0x0000006000547202 */ /* 0x000fe20000000f00 */
[----:B------:R-:W-:Y:S01]  /*43c0*/  HMMA.16816.F32.BF16 R180, R8, R44, R56 ;  /* 0x0000002c08b4723c */ /* 0x000fe20000041838 */
[----:B------:R-:W3:Y:S01]  /*43d0*/  LDSM.16.MT88.4 R56, [R222+0xe800] ;  /* 0x00e80000de38783b */ /* 0x000ee20000004200 */
[----:B--2---:R-:W-:-:S02]  /*43e0*/  FFMA.FTZ R4, R93, c[0x0][0x23c], -R0 ;  /* 0x00008f005d047a23 */ /* 0x004fc40000010800 */
[----:B------:R-:W-:Y:S02]  /*43f0*/  IMAD.MOV.U32 R85, RZ, RZ, R201 ;  /* 0x000000ffff557224 */ /* 0x000fe400078e00c9 */
[----:B------:R2:W2:Y:S02]  /*4400*/  MUFU.EX2 R36, R4 ;  /* 0x0000000400247308 */ /* 0x0004a40000000800 */
[----:B------:R-:W-:Y:S07]  /*4410*/  HMMA.16816.F32.BF16 R96, R12, R80, RZ ;  /* 0x000000500c60723c */ /* 0x000fee00000418ff */
[----:B------:R-:W-:Y:S01]  /*4420*/  MOV R81, R218 ;  /* 0x000000da00517202 */ /* 0x000fe20000000f00 */
[----:B------:R-:W-:Y:S01]  /*4430*/  HMMA.16816.F32.BF16 R92, R16, R112, RZ ;  /* 0x00000070105c723c */ /* 0x000fe200000418ff */
[----:B------:R-:W-:Y:S01]  /*4440*/  IMAD.MOV.U32 R80, RZ, RZ, R217 ;  /* 0x000000ffff507224 */ /* 0x000fe200078e00d9 */
[----:B--2---:R-:W-:-:S02]  /*4450*/  F2FP.BF16.PACK_AB R4, R27, R213 ;  /* 0x000000d51b04723e */ /* 0x004fc400000010ff */
[----:B------:R-:W-:-:S04]  /*4460*/  F2FP.BF16.PACK_AB R7, R36, R52 ;  /* 0x000000342407723e */ /* 0x000fc800000010ff */
[----:B----4-:R-:W-:Y:S08]  /*4470*/  HMMA.16816.F32.BF16 R204, R8, R32, R120 ;  /* 0x0000002008cc723c */ /* 0x010ff00000041878 */
[C---:B------:R-:W-:Y:S01]  /*4480*/  HMMA.16816.F32.BF16 R176, R4.reuse, R44, R40 ;  /* 0x0000002c04b0723c */ /* 0x040fe20000041828 */
[----:B------:R-:W2:Y:S06]  /*4490*/  LDSM.16.MT88.4 R40, [R223+0xc800] ;  /* 0x00c80000df28783b */ /* 0x000eac0000004200 */
[----:B------:R-:W-:Y:S01]  /*44a0*/  IMAD.MOV.U32 R45, RZ, RZ, R241 ;  /* 0x000000ffff2d7224 */ /* 0x000fe200078e00f1 */
[----:B------:R-:W-:Y:S01]  /*44b0*/  HMMA.16816.F32.BF16 R160, R4, R48, R68 ;  /* 0x0000003004a0723c */ /* 0x000fe20000041844 */
[----:B------:R-:W4:Y:S01]  /*44c0*/  LDSM.16.MT88.4 R68, [R223+0xe800] ;  /* 0x00e80000df44783b */ /* 0x000f220000004200 */
[----:B------:R-:W-:-:S05]  /*44d0*/  MOV R44, R52 ;  /* 0x00000034002c7202 */ /* 0x000fca0000000f00 */
[----:B------:R-:W-:Y:S01]  /*44e0*/  MOV R49, R200 ;  /* 0x000000c800317202 */ /* 0x000fe20000000f00 */
[----:B------:R-:W-:Y:S08]  /*44f0*/  HMMA.16816.F32.BF16 R192, R4, R76, R88 ;  /* 0x0000004c04c0723c */ /* 0x000ff00000041858 */
[----:B------:R-:W-:Y:S07]  /*4500*/  HMMA.16816.F32.BF16 R88, R12, R112, RZ ;  /* 0x000000700c58723c */ /* 0x000fee00000418ff */
[----:B------:R-:W-:Y:S01]  /*4510*/  MOV R113, R216 ;  /* 0x000000d800717202 */ /* 0x000fe20000000f00 */
[----:B-1----:R-:W-:Y:S01]  /*4520*/  HMMA.16816.F32.BF16 R248, R8, R72, R100 ;  /* 0x0000004808f8723c */ /* 0x002fe20000041864 */
[----:B------:R-:W-:-:S07]  /*4530*/  IMAD.MOV.U32 R112, RZ, RZ, R215 ;  /* 0x000000ffff707224 */ /* 0x000fce00078e00d7 */
[----:B---3--:R-:W-:Y:S08]  /*4540*/  HMMA.16816.F32.BF16 R200, R4, R56, R104 ;  /* 0x0000003804c8723c */ /* 0x008ff00000041868 */
[-C--:B--2---:R-:W-:Y:S08]  /*4550*/  HMMA.16816.F32.BF16 R208, R8, R40.reuse, R128 ;  /* 0x0000002808d0723c */ /* 0x084ff00000041880 */
[C---:B------:R-:W-:Y:S07]  /*4560*/  HMMA.16816.F32.BF16 R128, R4.reuse, R40, R124 ;  /* 0x000000280480723c */ /* 0x040fee000004187c */
[----:B------:R-:W-:Y:S01]  /*4570*/  IMAD.MOV.U32 R40, RZ, RZ, R188 ;  /* 0x000000ffff287224 */ /* 0x000fe200078e00bc */
[----:B------:R-:W-:Y:S01]  /*4580*/  MOV R41, R214 ;  /* 0x000000d600297202 */ /* 0x000fe20000000f00 */
[C---:B------:R-:W-:Y:S07]  /*4590*/  HMMA.16816.F32.BF16 R188, R4.reuse, R32, R116 ;  /* 0x0000002004bc723c */ /* 0x040fee0000041874 */
[----:B------:R-:W-:Y:S01]  /*45a0*/  IMAD.MOV.U32 R32, RZ, RZ, R219 ;  /* 0x000000ffff207224 */ /* 0x000fe200078e00db */
[----:B------:R-:W-:Y:S01]  /*45b0*/  MOV R33, R242 ;  /* 0x000000f200217202 */ /* 0x000fe20000000f00 */
[----:B------:R-:W-:Y:S07]  /*45c0*/  HMMA.16816.F32.BF16 R216, R4, R72, R96 ;  /* 0x0000004804d8723c */ /* 0x000fee0000041860 */
[----:B------:R-:W-:Y:S01]  /*45d0*/  MOV R72, R240 ;  /* 0x000000f000487202 */ /* 0x000fe20000000f00 */
[----:B------:R-:W-:Y:S01]  /*45e0*/  HMMA.16816.F32.BF16 R212, R8, R56, R108 ;  /* 0x0000003808d4723c */ /* 0x000fe2000004186c */
[----:B------:R-:W-:-:S07]  /*45f0*/  IMAD.MOV.U32 R73, RZ, RZ, R36 ;  /* 0x000000ffff497224 */ /* 0x000fce00078e0024 */
[----:B----4-:R-:W-:Y:S08]  /*4600*/  HMMA.16816.F32.BF16 R240, R4, R68, R88 ;  /* 0x0000004404f0723c */ /* 0x010ff00000041858 */
[----:B------:R-:W-:Y:S08]  /*4610*/  HMMA.16816.F32.BF16 R88, R12, R86, RZ ;  /* 0x000000560c58723c */ /* 0x000ff000000418ff */
[----:B------:R-:W-:Y:S07]  /*4620*/  HMMA.16816.F32.BF16 R244, R8, R68, R92 ;  /* 0x0000004408f4723c */ /* 0x000fee000004185c */
[----:B------:R-:W-:Y:S01]  /*4630*/  IMAD.MOV.U32 R69, RZ, RZ, R53 ;  /* 0x000000ffff457224 */ /* 0x000fe200078e0035 */
[----:B------:R-:W-:Y:S08]  /*4640*/  HMMA.16816.F32.BF16 R108, R12, R54, RZ ;  /* 0x000000360c6c723c */ /* 0x000ff000000418ff */
[----:B------:R-:W-:Y:S08]  /*4650*/  HMMA.16816.F32.BF16 R116, R4, R58, R88 ;  /* 0x0000003a0474723c */ /* 0x000ff00000041858 */
[C---:B------:R-:W-:Y:S08]  /*4660*/  HMMA.16816.F32.BF16 R104, R12.reuse, R38, RZ ;  /* 0x000000260c68723c */ /* 0x040ff000000418ff */
[C---:B------:R-:W-:Y:S08]  /*4670*/  HMMA.16816.F32.BF16 R100, R12.reuse, R30, RZ ;  /* 0x0000001e0c64723c */ /* 0x040ff000000418ff */
[C---:B------:R-:W-:Y:S08]  /*4680*/  HMMA.16816.F32.BF16 R96, R12.reuse, R62, RZ ;  /* 0x0000003e0c60723c */ /* 0x040ff000000418ff */
[C---:B------:R-:W-:Y:S08]  /*4690*/  HMMA.16816.F32.BF16 R92, R12.reuse, R66, RZ ;  /* 0x000000420c5c723c */ /* 0x040ff000000418ff */
[C---:B------:R-:W-:Y:S08]  /*46a0*/  HMMA.16816.F32.BF16 R88, R12.reuse, R82, RZ ;  /* 0x000000520c58723c */ /* 0x040ff000000418ff */
[----:B------:R-:W-:Y:S08]  /*46b0*/  HMMA.16816.F32.BF16 R12, R12, R114, RZ ;  /* 0x000000720c0c723c */ /* 0x000ff000000418ff */
[C---:B------:R-:W-:Y:S08]  /*46c0*/  HMMA.16816.F32.BF16 R108, R4.reuse, R50, R108 ;  /* 0x00000032046c723c */ /* 0x040ff0000004186c */
[C---:B------:R-:W-:Y:S08]  /*46d0*/  HMMA.16816.F32.BF16 R104, R4.reuse, R46, R104 ;  /* 0x0000002e0468723c */ /* 0x040ff00000041868 */
[C---:B------:R-:W-:Y:S08]  /*46e0*/  HMMA.16816.F32.BF16 R100, R4.reuse, R78, R100 ;  /* 0x0000004e0464723c */ /* 0x040ff00000041864 */
[C---:B------:R-:W-:Y:S08]  /*46f0*/  HMMA.16816.F32.BF16 R96, R4.reuse, R42, R96 ;  /* 0x0000002a0460723c */ /* 0x040ff00000041860 */
[C---:B------:R-:W-:Y:S08]  /*4700*/  HMMA.16816.F32.BF16 R92, R4.reuse, R34, R92 ;  /* 0x00000022045c723c */ /* 0x040ff0000004185c */
[C---:B------:R-:W-:Y:S08]  /*4710*/  HMMA.16816.F32.BF16 R120, R4.reuse, R74, R88 ;  /* 0x0000004a0478723c */ /* 0x040ff00000041858 */
[----:B------:R-:W-:Y:S01]  /*4720*/  HMMA.16816.F32.BF16 R124, R4, R70, R12 ;  /* 0x00000046047c723c */ /* 0x000fe2000004180c */
[----:B------:R-:W1:Y:S07]  /*4730*/  LDSM.16.MT88.4 R12, [R221+0xd000] ;  /* 0x00d00000dd0c783b */ /* 0x000e6e0000004200 */
[C---:B------:R-:W-:Y:S08]  /*4740*/  HMMA.16816.F32.BF16 R52, R16.reuse, R54, RZ ;  /* 0x000000361034723c */ /* 0x040ff000000418ff */
[C---:B------:R-:W-:Y:S07]  /*4750*/  HMMA.16816.F32.BF16 R4, R16.reuse, R62, RZ ;  /* 0x0000003e1004723c */ /* 0x040fee00000418ff */
[----:B------:R-:W-:Y:S01]  /*4760*/  MOV R62, R49 ;  /* 0x00000031003e7202 */ /* 0x000fe20000000f00 */
[----:B------:R-:W-:Y:S08]  /*4770*/  HMMA.16816.F32.BF16 R36, R16, R38, RZ ;  /* 0x000000261024723c */ /* 0x000ff000000418ff */
[C---:B------:R-:W-:Y:S08]  /*4780*/  HMMA.16816.F32.BF16 R52, R8.reuse, R50, R52 ;  /* 0x000000320834723c */ /* 0x040ff00000041834 */
[----:B------:R-:W-:Y:S07]  /*4790*/  HMMA.16816.F32.BF16 R48, R8, R42, R4 ;  /* 0x0000002a0830723c */ /* 0x000fee0000041804 */
[----:B------:R-:W-:Y:S01]  /*47a0*/  IMAD.MOV.U32 R43, RZ, RZ, R44 ;  /* 0x000000ffff2b7224 */ /* 0x000fe200078e002c */
[----:B------:R-:W-:Y:S01]  /*47b0*/  HMMA.16816.F32.BF16 R4, R16, R66, RZ ;  /* 0x000000421004723c */ /* 0x000fe200000418ff */
[----:B------:R-:W-:-:S07]  /*47c0*/  MOV R42, R45 ;  /* 0x0000002d002a7202 */ /* 0x000fce0000000f00 */
[----:B------:R-:W-:Y:S07]  /*47d0*/  HMMA.16816.F32.BF16 R88, R8, R46, R36 ;  /* 0x0000002e0858723c */ /* 0x000fee0000041824 */
[----:B------:R-:W-:Y:S01]  /*47e0*/  MOV R38, R32 ;  /* 0x0000002000267202 */ /* 0x000fe20000000f00 */
[----:B------:R-:W-:Y:S01]  /*47f0*/  HMMA.16816.F32.BF16 R28, R16, R30, RZ ;  /* 0x0000001e101c723c */ /* 0x000fe200000418ff */
[----:B------:R-:W-:Y:S01]  /*4800*/  MOV R32, R40 ;  /* 0x0000002800207202 */ /* 0x000fe20000000f00 */
[----:B------:R-:W-:-:S02]  /*4810*/  IMAD.MOV.U32 R40, RZ, RZ, R2 ;  /* 0x000000ffff287224 */ /* 0x000fc400078e0002 */
[--C-:B------:R-:W-:Y:S02]  /*4820*/  FFMA.FTZ R2, R170, c[0x0][0x23c], -R22.reuse ;  /* 0x00008f00aa027a23 */ /* 0x100fe40000010816 */
[----:B------:R-:W-:Y:S02]  /*4830*/  IMAD.MOV.U32 R39, RZ, RZ, R33 ;  /* 0x000000ffff277224 */ /* 0x000fe400078e0021 */
[----:B------:R-:W-:Y:S01]  /*4840*/  HMMA.16816.F32.BF16 R44, R8, R34, R4 ;  /* 0x00000022082c723c */ /* 0x000fe20000041804 */
[----:B------:R2:W-:Y:S01]  /*4850*/  MUFU.EX2 R66, R2 ;  /* 0x0000000200427308 */ /* 0x0005e20000000800 */
[----:B------:R-:W-:Y:S02]  /*4860*/  IMAD.MOV.U32 R37, RZ, RZ, R27 ;  /* 0x000000ffff257224 */ /* 0x000fe400078e001b */
[--C-:B------:R-:W-:Y:S02]  /*4870*/  FFMA.FTZ R36, R141, c[0x0][0x23c], -R22.reuse ;  /* 0x00008f008d247a23 */ /* 0x100fe40000010816 */
[----:B------:R-:W-:-:S02]  /*4880*/  FFMA.FTZ R33, R132, c[0x0][0x23c], -R22 ;  /* 0x00008f0084217a23 */ /* 0x000fc40000010816 */
[----:B------:R-:W-:Y:S01]  /*4890*/  HMMA.16816.F32.BF16 R4, R16, R86, RZ ;  /* 0x000000561004723c */ /* 0x000fe200000418ff */
[--C-:B------:R-:W-:Y:S01]  /*48a0*/  FFMA.FTZ R35, R140, c[0x0][0x23c], -R22.reuse ;  /* 0x00008f008c237a23 */ /* 0x100fe20000010816 */
[----:B------:R-:W-:Y:S01]  /*48b0*/  MUFU.EX2 R36, R36 ;  /* 0x0000002400247308 */ /* 0x000fe20000000800 */
[----:B------:R-:W-:Y:S02]  /*48c0*/  FFMA.FTZ R34, R133, c[0x0][0x23c], -R22 ;  /* 0x00008f0085227a23 */ /* 0x000fe40000010816 */
[----:B------:R-:W-:Y:S02]  /*48d0*/  FFMA.FTZ R27, R146, c[0x0][0x23c], -R20 ;  /* 0x00008f00921b7a23 */ /* 0x000fe40000010814 */
[----:B------:R-:W-:Y:S01]  /*48e0*/  MOV R86, R72 ;  /* 0x0000004800567202 */ /* 0x000fe20000000f00 */
[----:B------:R-:W-:Y:S01]  /*48f0*/  IMAD.MOV.U32 R87, RZ, RZ, R73 ;  /* 0x000000ffff577224 */ /* 0x000fe200078e0049 */
[----:B------:R-:W-:Y:S01]  /*4900*/  HMMA.16816.F32.BF16 R76, R8, R78, R28 ;  /* 0x0000004e084c723c */ /* 0x000fe2000004181c */
[----:B--2---:R-:W-:Y:S01]  /*4910*/  FFMA.FTZ R2, R169, c[0x0][0x23c], -R22 ;  /* 0x00008f00a9027a23 */ /* 0x004fe20000010816 */
[----:B------:R-:W-:Y:S05]  /*4920*/  MUFU.EX2 R35, R35 ;  /* 0x0000002300237308 */ /* 0x000fea0000000800 */
[----:B------:R-:W-:-:S02]  /*4930*/  FFMA.FTZ R31, R144, c[0x0][0x23c], -R21 ;  /* 0x00008f00901f7a23 */ /* 0x000fc40000010815 */
[--C-:B------:R-:W-:Y:S01]  /*4940*/  FFMA.FTZ R30, R143, c[0x0][0x23c], -R21.reuse ;  /* 0x00008f008f1e7a23 */ /* 0x100fe20000010815 */
[----:B------:R-:W-:Y:S01]  /*4950*/  MUFU.EX2 R34, R34 ;  /* 0x0000002200227308 */ /* 0x000fe20000000800 */
[----:B------:R-:W-:-:S04]  /*4960*/  FFMA.FTZ R29, R135, c[0x0][0x23c], -R21 ;  /* 0x00008f00871d7a23 */ /* 0x000fc80000010815 */
[----:B------:R-:W-:Y:S03]  /*4970*/  HMMA.16816.F32.BF16 R56, R8, R58, R4 ;  /* 0x0000003a0838723c */ /* 0x000fe60000041804 */
[----:B------:R-:W-:Y:S05]  /*4980*/  MUFU.EX2 R33, R33 ;  /* 0x0000002100217308 */ /* 0x000fea0000000800 */
[C---:B------:R-:W-:Y:S03]  /*4990*/  HMMA.16816.F32.BF16 R4, R16.reuse, R82, RZ ;  /* 0x000000521004723c */ /* 0x040fe600000418ff */
[----:B------:R-:W-:Y:S04]  /*49a0*/  MUFU.EX2 R31, R31 ;  /* 0x0000001f001f7308 */ /* 0x000fe80000000800 */
[----:B------:R-:W-:Y:S01]  /*49b0*/  IMAD.MOV.U32 R83, RZ, RZ, R69 ;  /* 0x000000ffff537224 */ /* 0x000fe200078e0045 */
[----:B------:R-:W-:Y:S03]  /*49c0*/  HMMA.16816.F32.BF16 R16, R16, R114, RZ ;  /* 0x000000721010723c */ /* 0x000fe600000418ff */
[----:B------:R-:W-:Y:S08]  /*49d0*/  MUFU.EX2 R30, R30 ;  /* 0x0000001e001e7308 */ /* 0x000ff00000000800 */
[----:B------:R-:W-:Y:S05]  /*49e0*/  MUFU.EX2 R29, R29 ;  /* 0x0000001d001d7308 */ /* 0x000fea0000000800 */
[C---:B------:R-:W-:Y:S03]  /*49f0*/  HMMA.16816.F32.BF16 R72, R8.reuse, R74, R4 ;  /* 0x0000004a0848723c */ /* 0x040fe60000041804 */
[----:B------:R-:W-:Y:S04]  /*4a00*/  MUFU.EX2 R27, R27 ;  /* 0x0000001b001b7308 */ /* 0x000fe80000000800 */
[----:B------:R-:W-:Y:S01]  /*4a10*/  IMAD.MOV.U32 R5, RZ, RZ, R42 ;  /* 0x000000ffff057224 */ /* 0x000fe200078e002a */
[----:B------:R-:W-:Y:S01]  /*4a20*/  HMMA.16816.F32.BF16 R68, R8, R70, R16 ;  /* 0x000000460844723c */ /* 0x000fe20000041810 */
[----:B------:R-:W-:Y:S01]  /*4a30*/  MOV R6, R43 ;  /* 0x0000002b00067202 */ /* 0x000fe20000000f00 */
[----:B------:R-:W-:Y:S01]  /*4a40*/  IMAD.MOV.U32 R42, RZ, RZ, R37 ;  /* 0x000000ffff2a7224 */ /* 0x000fe200078e0025 */
[----:B------:R2:W3:Y:S01]  /*4a50*/  MUFU.EX2 R19, R2 ;  /* 0x0000000200137308 */ /* 0x0004e20000000800 */
[----:B------:R-:W-:Y:S01]  /*4a60*/  MOV R43, R38 ;  /* 0x00000026002b7202 */ /* 0x000fe20000000f00 */
[----:B------:R-:W-:-:S02]  /*4a70*/  FFMA.FTZ R37, R142, c[0x0][0x23c], -R0 ;  /* 0x00008f008e257a23 */ /* 0x000fc40000010800 */
[----:B------:R-:W-:Y:S02]  /*4a80*/  FFMA.FTZ R38, R139, c[0x0][0x23c], -R0 ;  /* 0x00008f008b267a23 */ /* 0x000fe40000010800 */
[----:B------:R-:W-:Y:S02]  /*4a90*/  IMAD.MOV.U32 R139, RZ, RZ, R87 ;  /* 0x000000ffff8b7224 */ /* 0x000fe400078e0057 */
[----:B--2---:R-:W-:Y:S01]  /*4aa0*/  FFMA.FTZ R2, R152, c[0x0][0x23c], -R22 ;  /* 0x00008f0098027a23 */ /* 0x004fe20000010816 */
[----:B---3--:R-:W-:-:S03]  /*4ab0*/  F2FP.BF16.PACK_AB R8, R19, R66 ;  /* 0x000000421308723e */ /* 0x008fc600000010ff */
[----:B------:R2:W-:Y:S02]  /*4ac0*/  MUFU.EX2 R82, R2 ;  /* 0x0000000200527308 */ /* 0x0005e40000000800 */
[----:B--2---:R-:W-:Y:S02]  /*4ad0*/  FFMA.FTZ R2, R150, c[0x0][0x23c], -R22 ;  /* 0x00008f0096027a23 */ /* 0x004fe40000010816 */
[----:B------:R-:W-:-:S04]  /*4ae0*/  FFMA.FTZ R22, R145, c[0x0][0x23c], -R20 ;  /* 0x00008f0091167a23 */ /* 0x000fc80000010814 */
[----:B------:R2:W-:Y:S08]  /*4af0*/  MUFU.EX2 R4, R2 ;  /* 0x0000000200047308 */ /* 0x0005f00000000800 */
[----:B------:R-:W-:Y:S01]  /*4b00*/  MUFU.EX2 R22, R22 ;  /* 0x0000001600167308 */ /* 0x000fe20000000800 */
[----:B--2---:R-:W-:Y:S01]  /*4b10*/  FFMA.FTZ R2, R174, c[0x0][0x23c], -R21 ;  /* 0x00008f00ae027a23 */ /* 0x004fe20000010815 */
[----:B------:R-:W-:-:S06]  /*4b20*/  MOV R174, R5 ;  /* 0x0000000500ae7202 */ /* 0x000fcc0000000f00 */
[----:B------:R2:W-:Y:S02]  /*4b30*/  MUFU.EX2 R16, R2 ;  /* 0x0000000200107308 */ /* 0x0005e40000000800 */
[----:B--2---:R-:W-:-:S06]  /*4b40*/  FFMA.FTZ R2, R171, c[0x0][0x23c], -R21 ;  /* 0x00008f00ab027a23 */ /* 0x004fcc0000010815 */
[----:B------:R2:W3:Y:S02]  /*4b50*/  MUFU.EX2 R114, R2 ;  /* 0x0000000200727308 */ /* 0x0004e40000000800 */
[----:B--2---:R-:W-:Y:S01]  /*4b60*/  FFMA.FTZ R2, R153, c[0x0][0x23c], -R21 ;  /* 0x00008f0099027a23 */ /* 0x004fe20000010815 */
[----:B---3--:R-:W-:-:S05]  /*4b70*/  F2FP.BF16.PACK_AB R9, R114, R16 ;  /* 0x000000107209723e */ /* 0x008fca00000010ff */
[----:B------:R2:W-:Y:S02]  /*4b80*/  MUFU.EX2 R67, R2 ;  /* 0x0000000200437308 */ /* 0x0005e40000000800 */
[----:B--2---:R-:W-:Y:S01]  /*4b90*/  FFMA.FTZ R2, R147, c[0x0][0x23c], -R21 ;  /* 0x00008f0093027a23 */ /* 0x004fe20000010815 */
[----:B------:R-:W-:Y:S01]  /*4ba0*/  MOV R147, R113 ;  /* 0x0000007100937202 */ /* 0x000fe20000000f00 */
[----:B------:R-:W-:-:S04]  /*4bb0*/  IMAD.MOV.U32 R113, RZ, RZ, R64 ;  /* 0x000000ffff717224 */ /* 0x000fc800078e0040 */
[----:B------:R2:W-:Y:S02]  /*4bc0*/  MUFU.EX2 R63, R2 ;  /* 0x00000002003f7308 */ /* 0x0005e40000000800 */
[----:B--2---:R-:W-:-:S06]  /*4bd0*/  FFMA.FTZ R2, R168, c[0x0][0x23c], -R20 ;  /* 0x00008f00a8027a23 */ /* 0x004fcc0000010814 */
[----:B------:R2:W-:Y:S02]  /*4be0*/  MUFU.EX2 R17, R2 ;  /* 0x0000000200117308 */ /* 0x0005e40000000800 */
[----:B--2---:R-:W-:-:S06]  /*4bf0*/  FFMA.FTZ R2, R159, c[0x0][0x23c], -R20 ;  /* 0x00008f009f027a23 */ /* 0x004fcc0000010814 */
[----:B------:R2:W-:Y:S02]  /*4c00*/  MUFU.EX2 R115, R2 ;  /* 0x0000000200737308 */ /* 0x0005e40000000800 */
[----:B--2---:R-:W-:Y:S02]  /*4c10*/  FFMA.FTZ R2, R149, c[0x0][0x23c], -R20 ;  /* 0x00008f0095027a23 */ /* 0x004fe40000010814 */
[----:B------:R-:W-:Y:S01]  /*4c20*/  IMAD.MOV.U32 R149, RZ, RZ, R112 ;  /* 0x000000ffff957224 */ /* 0x000fe200078e0070 */
[----:B------:R-:W-:-:S03]  /*4c30*/  MOV R112, R65 ;  /* 0x0000004100707202 */ /* 0x000fc60000000f00 */
[----:B------:R2:W3:Y:S02]  /*4c40*/  MUFU.EX2 R28, R2 ;  /* 0x00000002001c7308 */ /* 0x0004e40000000800 */
[----:B--2---:R-:W-:Y:S01]  /*4c50*/  FFMA.FTZ R2, R148, c[0x0][0x23c], -R20 ;  /* 0x00008f0094027a23 */ /* 0x004fe20000010814 */
[----:B---3--:R-:W-:Y:S01]  /*4c60*/  MOV R144, R28 ;  /* 0x0000001c00907202 */ /* 0x008fe20000000f00 */
[----:B------:R-:W-:-:S04]  /*4c70*/  FFMA.FTZ R28, R134, c[0x0][0x23c], -R21 ;  /* 0x00008f00861c7a23 */ /* 0x000fc80000010815 */
[----:B------:R2:W3:Y:S01]  /*4c80*/  MUFU.EX2 R7, R2 ;  /* 0x0000000200077308 */ /* 0x0004e20000000800 */
[----:B------:R-:W-:Y:S02]  /*4c90*/  FFMA.FTZ R21, R138, c[0x0][0x23c], -R20 ;  /* 0x00008f008a157a23 */ /* 0x000fe40000010814 */
[----:B------:R-:W-:Y:S02]  /*4ca0*/  IMAD.MOV.U32 R138, RZ, RZ, R83 ;  /* 0x000000ffff8a7224 */ /* 0x000fe400078e0053 */
[----:B------:R-:W-:Y:S02]  /*4cb0*/  IMAD.MOV.U32 R83, RZ, RZ, R42 ;  /* 0x000000ffff537224 */ /* 0x000fe400078e002a */
[----:B------:R-:W-:Y:S01]  /*4cc0*/  FFMA.FTZ R20, R136, c[0x0][0x23c], -R20 ;  /* 0x00008f0088147a23 */ /* 0x000fe20000010814 */
[----:B------:R-:W-:Y:S01]  /*4cd0*/  MUFU.EX2 R28, R28 ;  /* 0x0000001c001c7308 */ /* 0x000fe20000000800 */
[----:B------:R-:W-:Y:S01]  /*4ce0*/  FADD.FTZ R136, R186, R185 ;  /* 0x000000b9ba887221 */ /* 0x000fe20000010000 */
[----:B------:R-:W-:Y:S01]  /*4cf0*/  MOV R132, R83 ;  /* 0x0000005300847202 */ /* 0x000fe20000000f00 */
[----:B--2---:R-:W-:-:S05]  /*4d00*/  FFMA.FTZ R2, R173, c[0x0][0x23c], -R0 ;  /* 0x00008f00ad027a23 */ /* 0x004fca0000010800 */
[----:B------:R-:W-:Y:S01]  /*4d10*/  MUFU.EX2 R21, R21 ;  /* 0x0000001500157308 */ /* 0x000fe20000000800 */
[----:B------:R-:W-:-:S07]  /*4d20*/  IMAD.MOV.U32 R173, RZ, RZ, R6 ;  /* 0x000000ffffad7224 */ /* 0x000fce00078e0006 */
[----:B------:R2:W-:Y:S08]  /*4d30*/  MUFU.EX2 R18, R2 ;  /* 0x0000000200127308 */ /* 0x0005f00000000800 */
[----:B------:R-:W-:Y:S01]  /*4d40*/  MUFU.EX2 R20, R20 ;  /* 0x0000001400147308 */ /* 0x000fe20000000800 */
[----:B--2---:R-:W-:-:S07]  /*4d50*/  FFMA.FTZ R2, R172, c[0x0][0x23c], -R0 ;  /* 0x00008f00ac027a23 */ /* 0x004fce0000010800 */
[----:B------:R2:W4:Y:S02]  /*4d60*/  MUFU.EX2 R159, R2 ;  /* 0x00000002009f7308 */ /* 0x0005240000000800 */
[----:B--2---:R-:W-:Y:S01]  /*4d70*/  FFMA.FTZ R2, R158, c[0x0][0x23c], -R0 ;  /* 0x00008f009e027a23 */ /* 0x004fe20000010800 */
[----:B---3--:R-:W-:Y:S01]  /*4d80*/  MOV R158, R7 ;  /* 0x00000007009e7202 */ /* 0x008fe20000000f00 */
[----:B------:R-:W-:Y:S01]  /*4d90*/  IMAD.MOV.U32 R7, RZ, RZ, R62 ;  /* 0x000000ffff077224 */ /* 0x000fe200078e003e */
[----:B----4-:R-:W-:-:S03]  /*4da0*/  F2FP.BF16.PACK_AB R5, R159, R18 ;  /* 0x000000129f05723e */ /* 0x010fc600000010ff */
[----:B------:R2:W-:Y:S01]  /*4db0*/  MUFU.EX2 R153, R2 ;  /* 0x0000000200997308 */ /* 0x0005e20000000800 */
[----:B------:R-:W-:Y:S01]  /*4dc0*/  IMAD.MOV.U32 R62, RZ, RZ, R39 ;  /* 0x000000ffff3e7224 */ /* 0x000fe200078e0027 */
[----:B------:R-:W-:Y:S01]  /*4dd0*/  F2FP.BF16.PACK_AB R6, R158, R144 ;  /* 0x000000909e06723e */ /* 0x000fe200000010ff */
[----:B------:R-:W-:Y:S01]  /*4de0*/  FFMA.FTZ R39, R137, c[0x0][0x23c], -R0 ;  /* 0x00008f0089277a23 */ /* 0x000fe20000010800 */
[----:B------:R-:W-:Y:S01]  /*4df0*/  MOV R172, R7 ;  /* 0x0000000700ac7202 */ /* 0x000fe20000000f00 */
[----:B------:R-:W-:Y:S01]  /*4e00*/  FADD.FTZ R137, R184, R175 ;  /* 0x000000afb8897221 */ /* 0x000fe20000010000 */
[----:B------:R-:W-:Y:S01]  /*4e10*/  MOV R175, R66 ;  /* 0x0000004200af7202 */ /* 0x000fe20000000f00 */
[----:B------:R-:W-:Y:S02]  /*4e20*/  IMAD.MOV.U32 R87, RZ, RZ, R62 ;  /* 0x000000ffff577224 */ /* 0x000fe400078e003e */
[----:B------:R-:W-:-:S03]  /*4e30*/  IMAD.MOV.U32 R62, RZ, RZ, R40 ;  /* 0x000000ffff3e7224 */ /* 0x000fc600078e0028 */
[----:B------:R-:W-:Y:S01]  /*4e40*/  MOV R150, R87 ;  /* 0x0000005700967202 */ /* 0x000fe20000000f00 */
[----:B------:R-:W-:Y:S02]  /*4e50*/  IMAD.MOV.U32 R141, RZ, RZ, R62 ;  /* 0x000000ffff8d7224 */ /* 0x000fe400078e003e */
[--C-:B--2---:R-:W-:Y:S01]  /*4e60*/  FFMA.FTZ R2, R157, c[0x0][0x23c], -R0.reuse ;  /* 0x00008f009d027a23 */ /* 0x104fe20000010800 */
[----:B------:R-:W-:Y:S02]  /*4e70*/  MOV R157, R63 ;  /* 0x0000003f009d7202 */ /* 0x000fe40000000f00 */
[----:B------:R-:W-:Y:S01]  /*4e80*/  MOV R63, R32 ;  /* 0x00000020003f7202 */ /* 0x000fe20000000f00 */
[----:B------:R-:W2:Y:S01]  /*4e90*/  MUFU.EX2 R152, R2 ;  /* 0x0000000200987308 */ /* 0x000ea20000000800 */
[----:B------:R-:W-:Y:S01]  /*4ea0*/  FFMA.FTZ R32, R151, c[0x0][0x23c], -R0 ;  /* 0x00008f0097207a23 */ /* 0x000fe20000010800 */
[----:B------:R-:W-:Y:S01]  /*4eb0*/  F2FP.BF16.PACK_AB R11, R157, R67 ;  /* 0x000000439d0b723e */ /* 0x000fe200000010ff */
[----:B------:R-:W-:Y:S01]  /*4ec0*/  FADD.FTZ R0, R252, R187 ;  /* 0x000000bbfc007221 */ /* 0x000fe20000010000 */
[----:B------:R-:W-:Y:S01]  /*4ed0*/  MOV R151, R86 ;  /* 0x0000005600977202 */ /* 0x000fe20000000f00 */
[----:B------:R-:W-:Y:S01]  /*4ee0*/  IMAD.MOV.U32 R252, RZ, RZ, R4 ;  /* 0x000000fffffc7224 */ /* 0x000fe200078e0004 */
[----:B------:R-:W-:Y:S01]  /*4ef0*/  F2FP.BF16.PACK_AB R4, R115, R17 ;  /* 0x000000117304723e */ /* 0x000fe200000010ff */
[----:B------:R-:W-:Y:S01]  /*4f00*/  FADD.FTZ R0, R26, R0 ;  /* 0x000000001a007221 */ /* 0x000fe20000010000 */
[----:B------:R-:W-:-:S02]  /*4f10*/  MOV R66, R63 ;  /* 0x0000003f00427202 */ /* 0x000fc40000000f00 */
[----:B--2---:R-:W-:-:S03]  /*4f20*/  F2FP.BF16.PACK_AB R7, R152, R153 ;  /* 0x000000999807723e */ /* 0x004fc600000010ff */
[----:B------:R-:W-:Y:S01]  /*4f30*/  IMAD.MOV.U32 R140, RZ, RZ, R66 ;  /* 0x000000ffff8c7224 */ /* 0x000fe200078e0042 */
[----:B------:R-:W-:Y:S01]  /*4f40*/  F2FP.BF16.PACK_AB R10, R252, R82 ;  /* 0x00000052fc0a723e */ /* 0x000fe200000010ff */
[----:B------:R-:W-:Y:S01]  /*4f50*/  MUFU.EX2 R32, R32 ;  /* 0x0000002000207308 */ /* 0x000fe20000000800 */
[----:B------:R-:W-:Y:S01]  /*4f60*/  MOV R86, R43 ;  /* 0x0000002b00567202 */ /* 0x000fe20000000f00 */
[----:B------:R2:W5:Y:S01]  /*4f70*/  LDL.LU R26, [R1+0xe0] ;  /* 0x0000e000011a7983 */ /* 0x0005620000300800 */
[----:B------:R-:W-:Y:S01]  /*4f80*/  MOV R63, R41 ;  /* 0x00000029003f7202 */ /* 0x000fe20000000f00 */
[----:B-1----:R-:W-:Y:S02]  /*4f90*/  HMMA.16816.F32.BF16 R160, R4, R12, R160 ;  /* 0x0000000c04a0723c */ /* 0x002fe400000418a0 */
[----:B------:R-:W-:Y:S01]  /*4fa0*/  IMAD.MOV.U32 R133, RZ, RZ, R86 ;  /* 0x000000ffff857224 */ /* 0x000fe200078e0056 */
[----:B------:R-:W-:-:S05]  /*4fb0*/  MOV R148, R63 ;  /* 0x0000003f00947202 */ /* 0x000fca0000000f00 */
[----:B------:R-:W-:Y:S08]  /*4fc0*/  HMMA.16816.F32.BF16 R164, R8, R12, R164 ;  /* 0x0000000c08a4723c */ /* 0x000ff000000418a4 */
[-C--:B------:R-:W-:Y:S08]  /*4fd0*/  HMMA.16816.F32.BF16 R168, R4, R14.reuse, R108 ;  /* 0x0000000e04a8723c */ /* 0x080ff0000004186c */
[C---:B------:R-:W-:Y:S01]  /*4fe0*/  HMMA.16816.F32.BF16 R40, R8.reuse, R14, R52 ;  /* 0x0000000e0828723c */ /* 0x040fe20000041834 */
[----:B------:R-:W1:Y:S07]  /*4ff0*/  LDSM.16.MT88.4 R12, [R222+0xd000] ;  /* 0x00d00000de0c783b */ /* 0x000e6e0000004200 */
[-C--:B-1----:R-:W-:Y:S08]  /*5000*/  HMMA.16816.F32.BF16 R180, R8, R12.reuse, R180 ;  /* 0x0000000c08b4723c */ /* 0x082ff000000418b4 */
[C---:B------:R-:W-:Y:S08]  /*5010*/  HMMA.16816.F32.BF16 R176, R4.reuse, R12, R176 ;  /* 0x0000000c04b0723c */ /* 0x040ff000000418b0 */
[-C--:B------:R-:W-:Y:S07]  /*5020*/  HMMA.16816.F32.BF16 R184, R4, R14.reuse, R104 ;  /* 0x0000000e04b8723c */ /* 0x080fee0000041868 */
[----:B------:R-:W-:Y:S01]  /*5030*/  IMAD.MOV.U32 R107, RZ, RZ, R16 ;  /* 0x000000ffff6b7224 */ /* 0x000fe200078e0010 */
[----:B------:R-:W-:Y:S01]  /*5040*/  HMMA.16816.F32.BF16 R52, R8, R14, R88 ;  /* 0x0000000e0834723c */ /* 0x000fe20000041858 */
[----:B------:R-:W1:Y:S01]  /*5050*/  LDSM.16.MT88.4 R12, [R224+0xd000] ;  /* 0x00d00000e00c783b */ /* 0x000e620000004200 */
        /* <DEDUP_REMOVED lines=12> */
[----:B------:R-:W-:-:S03]  /*5120*/  MOV R19, R85 ;  /* 0x0000005500137202 */ /* 0x000fc60000000f00 */
        /* <DEDUP_REMOVED lines=13> */
[----:B------:R-:W-:Y:S01]  /*5200*/  IMAD.MOV.U32 R191, RZ, RZ, R144 ;  /* 0x000000ffffbf7224 */ /* 0x000fe200078e0090 */
[----:B------:R-:W-:Y:S01]  /*5210*/  HMMA.16816.F32.BF16 R100, R4, R14, R92 ;  /* 0x0000000e0464723c */ /* 0x000fe2000004185c */
[----:B------:R-:W-:Y:S01]  /*5220*/  MOV R190, R132 ;  /* 0x0000008400be7202 */ /* 0x000fe20000000f00 */
[----:B------:R-:W-:Y:S01]  /*5230*/  IMAD.MOV.U32 R189, RZ, RZ, R133 ;  /* 0x000000ffffbd7224 */ /* 0x000fe200078e0085 */
[----:B------:R-:W-:-:S04]  /*5240*/  MOV R188, R140 ;  /* 0x0000008c00bc7202 */ /* 0x000fc80000000f00 */
[----:B------:R-:W-:Y:S01]  /*5250*/  MOV R94, R148 ;  /* 0x00000094005e7202 */ /* 0x000fe20000000f00 */
[C---:B------:R-:W-:Y:S01]  /*5260*/  HMMA.16816.F32.BF16 R48, R8.reuse, R14, R44 ;  /* 0x0000000e0830723c */ /* 0x040fe2000004182c */
[----:B------:R-:W1:Y:S01]  /*5270*/  LDSM.16.MT88.4 R12, [R222+0xf000] ;  /* 0x00f00000de0c783b */ /* 0x000e620000004200 */
[----:B------:R-:W-:Y:S01]  /*5280*/  IMAD.MOV.U32 R148, RZ, RZ, R149 ;  /* 0x000000ffff947224 */ /* 0x000fe200078e0095 */
[----:B------:R-:W-:Y:S01]  /*5290*/  MOV R149, R17 ;  /* 0x0000001100957202 */ /* 0x000fe20000000f00 */
[----:B------:R-:W-:Y:S01]  /*52a0*/  IMAD.MOV.U32 R92, RZ, RZ, R16 ;  /* 0x000000ffff5c7224 */ /* 0x000fe200078e0010 */
[----:B------:R-:W-:Y:S01]  /*52b0*/  MOV R93, R147 ;  /* 0x00000093005d7202 */ /* 0x000fe20000000f00 */
[----:B------:R-:W-:Y:S02]  /*52c0*/  IMAD.MOV.U32 R95, RZ, RZ, R141 ;  /* 0x000000ffff5f7224 */ /* 0x000fe400078e008d */
[----:B-1----:R-:W-:Y:S07]  /*52d0*/  HMMA.16816.F32.BF16 R108, R8, R12, R212 ;  /* 0x0000000c086c723c */ /* 0x002fee00000418d4 */
[----:B------:R-:W-:Y:S01]  /*52e0*/  MOV R212, R114 ;  /* 0x0000007200d47202 */ /* 0x000fe20000000f00 */
[----:B------:R-:W-:Y:S01]  /*52f0*/  IMAD.MOV.U32 R214, RZ, RZ, R112 ;  /* 0x000000ffffd67224 */ /* 0x000fe200078e0070 */
[----:B------:R-:W-:Y:S01]  /*5300*/  MOV R213, R115 ;  /* 0x0000007300d57202 */ /* 0x000fe20000000f00 */
[----:B------:R-:W-:Y:S01]  /*5310*/  HMMA.16816.F32.BF16 R116, R4, R14, R116 ;  /* 0x0000000e0474723c */ /* 0x000fe20000041874 */
[----:B------:R-:W-:-:S07]  /*5320*/  MOV R215, R113 ;  /* 0x0000007100d77202 */ /* 0x000fce0000000f00 */
[----:B------:R-:W-:Y:S07]  /*5330*/  HMMA.16816.F32.BF16 R112, R4, R12, R200 ;  /* 0x0000000c0470723c */ /* 0x000fee00000418c8 */
[----:B------:R-:W-:Y:S01]  /*5340*/  MOV R203, R19 ;  /* 0x0000001300cb7202 */ /* 0x000fe20000000f00 */
[----:B------:R-:W-:Y:S01]  /*5350*/  HMMA.16816.F32.BF16 R56, R8, R14, R56 ;  /* 0x0000000e0838723c */ /* 0x000fe20000041838 */
[----:B------:R-:W1:Y:S01]  /*5360*/  LDSM.16.MT88.4 R16, [R224+0xf000] ;  /* 0x00f00000e010783b */ /* 0x000e620000004200 */
[----:B------:R-:W-:Y:S01]  /*5370*/  MOV R201, R214 ;  /* 0x000000d600c97202 */ /* 0x000fe20000000f00 */
[----:B------:R-:W-:-:S02]  /*5380*/  IMAD.MOV.U32 R200, RZ, RZ, R212 ;  /* 0x000000ffffc87224 */ /* 0x000fc400078e00d4 */
[----:B------:R-:W3:Y:S01]  /*5390*/  LDSM.16.MT88.4 R12, [R223+0xf000] ;  /* 0x00f00000df0c783b */ /* 0x000ee20000004200 */
[----:B------:R-:W-:Y:S01]  /*53a0*/  FADD.FTZ R2, R2, R203 ;  /* 0x000000cb02027221 */ /* 0x000fe20000010000 */
[----:B------:R-:W-:Y:S01]  /*53b0*/  MOV R202, R213 ;  /* 0x000000d500ca7202 */ /* 0x000fe20000000f00 */
[----:B------:R-:W-:Y:S01]  /*53c0*/  IMAD.MOV.U32 R203, RZ, RZ, R215 ;  /* 0x000000ffffcb7224 */ /* 0x000fe200078e00d7 */
[----:B------:R-:W-:Y:S01]  /*53d0*/  MOV R212, R92 ;  /* 0x0000005c00d47202 */ /* 0x000fe20000000f00 */
[----:B------:R-:W-:Y:S01]  /*53e0*/  IMAD.MOV.U32 R214, RZ, RZ, R94 ;  /* 0x000000ffffd67224 */ /* 0x000fe200078e005e */
[----:B------:R-:W-:Y:S01]  /*53f0*/  MOV R213, R93 ;  /* 0x0000005d00d57202 */ /* 0x000fe20000000f00 */
[----:B------:R-:W-:Y:S01]  /*5400*/  IMAD.MOV.U32 R93, RZ, RZ, R189 ;  /* 0x000000ffff5d7224 */ /* 0x000fe200078e00bd */
[----:B------:R-:W-:Y:S02]  /*5410*/  MOV R215, R95 ;  /* 0x0000005f00d77202 */ /* 0x000fe40000000f00 */
[----:B------:R-:W-:-:S02]  /*5420*/  MOV R92, R188 ;  /* 0x000000bc005c7202 */ /* 0x000fc40000000f00 */
[----:B------:R-:W-:Y:S01]  /*5430*/  MOV R95, R191 ;  /* 0x000000bf005f7202 */ /* 0x000fe20000000f00 */
[----:B------:R-:W-:Y:S01]  /*5440*/  IMAD.MOV.U32 R191, RZ, RZ, R91 ;  /* 0x000000ffffbf7224 */ /* 0x000fe200078e005b */
[----:B------:R-:W-:Y:S01]  /*5450*/  MOV R94, R190 ;  /* 0x000000be005e7202 */ /* 0x000fe20000000f00 */
[----:B------:R-:W-:Y:S01]  /*5460*/  IMAD.MOV.U32 R188, RZ, RZ, R88 ;  /* 0x000000ffffbc7224 */ /* 0x000fe200078e0058 */
[----:B------:R-:W-:Y:S01]  /*5470*/  MOV R189, R89 ;  /* 0x0000005900bd7202 */ /* 0x000fe20000000f00 */
[----:B------:R-:W-:Y:S01]  /*5480*/  FADD.FTZ R0, R200, R0 ;  /* 0x00000000c8007221 */ /* 0x000fe20000010000 */
[----:B------:R-:W-:Y:S01]  /*5490*/  MOV R190, R90 ;  /* 0x0000005a00be7202 */ /* 0x000fe20000000f00 */
[----:B------:R-:W-:Y:S01]  /*54a0*/  IMAD.MOV.U32 R90, RZ, RZ, R106 ;  /* 0x000000ffff5a7224 */ /* 0x000fe200078e006a */
[----:B------:R-:W-:Y:S01]  /*54b0*/  MOV R89, R105 ;  /* 0x0000006900597202 */ /* 0x000fe20000000f00 */
[----:B------:R-:W-:Y:S01]  /*54c0*/  IMAD.MOV.U32 R105, RZ, RZ, R139 ;  /* 0x000000ffff697224 */ /* 0x000fe200078e008b */
[----:B------:R-:W-:Y:S01]  /*54d0*/  MOV R91, R107 ;  /* 0x0000006b005b7202 */ /* 0x000fe20000000f00 */
[----:B------:R-:W-:Y:S01]  /*54e0*/  IMAD.MOV.U32 R139, RZ, RZ, R172 ;  /* 0x000000ffff8b7224 */ /* 0x000fe200078e00ac */
[----:B------:R-:W-:-:S02]  /*54f0*/  MOV R88, R104 ;  /* 0x0000006800587202 */ /* 0x000fc40000000f00 */
[----:B------:R-:W-:Y:S02]  /*5500*/  MOV R107, R138 ;  /* 0x0000008a006b7202 */ /* 0x000fe40000000f00 */
[----:B------:R-:W-:Y:S01]  /*5510*/  MOV R104, R175 ;  /* 0x000000af00687202 */ /* 0x000fe20000000f00 */
[C---:B-1----:R-:W-:Y:S08]  /*5520*/  HMMA.16816.F32.BF16 R128, R4.reuse, R16, R216 ;  /* 0x000000100480723c */ /* 0x042ff000000418d8 */
[C---:B------:R-:W-:Y:S08]  /*5530*/  HMMA.16816.F32.BF16 R132, R4.reuse, R18, R120 ;  /* 0x000000120484723c */ /* 0x040ff00000041878 */
[C---:B---3--:R-:W-:Y:S08]  /*5540*/  HMMA.16816.F32.BF16 R144, R4.reuse, R12, R240 ;  /* 0x0000000c0490723c */ /* 0x048ff000000418f0 */
[----:B------:R-:W-:Y:S01]  /*5550*/  HMMA.16816.F32.BF16 R44, R4, R14, R124 ;  /* 0x0000000e042c723c */ /* 0x000fe2000004187c */
[----:B------:R-:W-:-:S02]  /*5560*/  MOV R106, R151 ;  /* 0x00000097006a7202 */ /* 0x000fc40000000f00 */
[----:B------:R-:W-:Y:S01]  /*5570*/  MOV R138, R174 ;  /* 0x000000ae008a7202 */ /* 0x000fe20000000f00 */
[----:B------:R-:W-:Y:S01]  /*5580*/  FADD.FTZ R0, R215, R0 ;  /* 0x00000000d7007221 */ /* 0x000fe20000010000 */
[----:B------:R-:W-:Y:S01]  /*5590*/  MOV R218, R88 ;  /* 0x0000005800da7202 */ /* 0x000fe20000000f00 */
[----:B------:R-:W-:Y:S01]  /*55a0*/  IMAD.MOV.U32 R216, RZ, RZ, R90 ;  /* 0x000000ffffd87224 */ /* 0x000fe200078e005a */
[----:B------:R-:W-:Y:S01]  /*55b0*/  MOV R217, R89 ;  /* 0x0000005900d97202 */ /* 0x000fe20000000f00 */
[----:B------:R-:W-:Y:S01]  /*55c0*/  FADD.FTZ R5, R25, R136 ;  /* 0x0000008819057221 */ /* 0x000fe20000010000 */
[C---:B------:R-:W-:Y:S01]  /*55d0*/  HMMA.16816.F32.BF16 R124, R8.reuse, R16, R248 ;  /* 0x00000010087c723c */ /* 0x040fe200000418f8 */
[----:B------:R-:W-:Y:S01]  /*55e0*/  FADD.FTZ R6, R24, R137 ;  /* 0x0000008918067221 */ /* 0x000fe20000010000 */
[----:B------:R-:W-:Y:S01]  /*55f0*/  LDSM.16.MT88.4 R120, [R222+0xf800] ;  /* 0x00f80000de78783b */ /* 0x000fe20000004200 */
[----:B------:R-:W-:Y:S02]  /*5600*/  FADD.FTZ R4, R23, R2 ;  /* 0x0000000217047221 */ /* 0x000fe40000010000 */
[----:B------:R-:W-:Y:S01]  /*5610*/  FADD.FTZ R2, R201, R5 ;  /* 0x00000005c9027221 */ /* 0x000fe20000010000 */
[----:B------:R-:W-:Y:S01]  /*5620*/  MOV R215, R95 ;  /* 0x0000005f00d77202 */ /* 0x000fe20000000f00 */
[----:B------:R-:W-:Y:S01]  /*5630*/  FADD.FTZ R6, R203, R6 ;  /* 0x00000006cb067221 */ /* 0x000fe20000010000 */
[C---:B------:R-:W-:Y:S01]  /*5640*/  HMMA.16816.F32.BF16 R16, R8.reuse, R18, R72 ;  /* 0x000000120810723c */ /* 0x040fe20000041848 */
[----:B------:R-:W-:Y:S01]  /*5650*/  IMAD.MOV.U32 R203, RZ, RZ, R212 ;  /* 0x000000ffffcb7224 */ /* 0x000fe200078e00d4 */
[----:B------:R-:W-:Y:S01]  /*5660*/  MOV R212, R213 ;  /* 0x000000d500d47202 */ /* 0x000fe20000000f00 */
[----:B------:R-:W-:Y:S01]  /*5670*/  FADD.FTZ R5, R214, R4 ;  /* 0x00000004d6057221 */ /* 0x000fe20000010000 */
[----:B------:R-:W-:Y:S01]  /*5680*/  MOV R213, R93 ;  /* 0x0000005d00d57202 */ /* 0x000fe20000000f00 */
[----:B------:R-:W-:Y:S01]  /*5690*/  FADD.FTZ R4, R92, R2 ;  /* 0x000000025c047221 */ /* 0x000fe20000010000 */
[----:B------:R-:W1:Y:S01]  /*56a0*/  LDSM.16.MT88.4 R72, [R224+0xd800] ;  /* 0x00d80000e048783b */ /* 0x000e620000004200 */
[----:B------:R-:W-:Y:S01]  /*56b0*/  IMAD.MOV.U32 R214, RZ, RZ, R94 ;  /* 0x000000ffffd67224 */ /* 0x000fe200078e005e */
[C---:B------:R-:W-:Y:S01]  /*56c0*/  HMMA.16816.F32.BF16 R140, R8.reuse, R12, R244 ;  /* 0x0000000c088c723c */ /* 0x040fe200000418f4 */
[----:B------:R-:W-:Y:S01]  /*56d0*/  MOV R151, R173 ;  /* 0x000000ad00977202 */ /* 0x000fe20000000f00 */
[----:B------:R-:W-:Y:S01]  /*56e0*/  IMAD.MOV.U32 R93, RZ, RZ, R189 ;  /* 0x000000ffff5d7224 */ /* 0x000fe200078e00bd */
[----:B------:R-:W-:Y:S01]  /*56f0*/  MOV R92, R188 ;  /* 0x000000bc005c7202 */ /* 0x000fe20000000f00 */
[----:B------:R-:W-:Y:S01]  /*5700*/  IMAD.MOV.U32 R241, RZ, RZ, R105 ;  /* 0x000000fffff17224 */ /* 0x000fe200078e0069 */
[----:B------:R-:W-:Y:S01]  /*5710*/  MOV R94, R190 ;  /* 0x000000be005e7202 */ /* 0x000fe20000000f00 */
[----:B------:R-:W-:Y:S01]  /*5720*/  IMAD.MOV.U32 R250, RZ, RZ, R139 ;  /* 0x000000fffffa7224 */ /* 0x000fe200078e008b */
[----:B------:R-:W-:Y:S01]  /*5730*/  MOV R95, R191 ;  /* 0x000000bf005f7202 */ /* 0x000fe20000000f00 */
[----:B------:R-:W-:Y:S01]  /*5740*/  HMMA.16816.F32.BF16 R12, R8, R14, R68 ;  /* 0x0000000e080c723c */ /* 0x000fe20000041844 */
[----:B------:R-:W-:Y:S01]  /*5750*/  MOV R243, R91 ;  /* 0x0000005b00f37202 */ /* 0x000fe20000000f00 */
[----:B------:R-:W3:Y:S01]  /*5760*/  LDSM.16.MT88.4 R172, [R221+0xd800] ;  /* 0x00d80000ddac783b */ /* 0x000ee20000004200 */
[----:B------:R-:W-:Y:S01]  /*5770*/  MOV R242, R104 ;  /* 0x0000006800f27202 */ /* 0x000fe20000000f00 */
[----:B------:R-:W-:Y:S01]  /*5780*/  FADD.FTZ R2, R202, R6 ;  /* 0x00000006ca027221 */ /* 0x000fe20000010000 */
[----:B------:R-:W-:Y:S01]  /*5790*/  MOV R240, R106 ;  /* 0x0000006a00f07202 */ /* 0x000fe20000000f00 */
[----:B------:R-:W4:Y:S01]  /*57a0*/  LDSM.16.MT88.4 R188, [R222+0xd800] ;  /* 0x00d80000debc783b */ /* 0x000f220000004200 */
[----:B------:R-:W-:Y:S01]  /*57b0*/  MOV R251, R107 ;  /* 0x0000006b00fb7202 */ /* 0x000fe20000000f00 */
[----:B------:R-:W-:Y:S01]  /*57c0*/  FADD.FTZ R11, R203, R5 ;  /* 0x00000005cb0b7221 */ /* 0x000fe20000010000 */
[----:B------:R-:W-:Y:S01]  /*57d0*/  MOV R248, R138 ;  /* 0x0000008a00f87202 */ /* 0x000fe20000000f00 */
[----:B------:R-:W-:Y:S01]  /*57e0*/  FADD.FTZ R9, R213, R4 ;  /* 0x00000004d5097221 */ /* 0x000fe20000010000 */
[----:B------:R-:W1:Y:S04]  /*57f0*/  LDSM.16.MT88.4 R88, [R223+0xd800] ;  /* 0x00d80000df58783b */ /* 0x000e680000004200 */
[----:B------:R-:W1:Y:S04]  /*5800*/  LDSM.16.MT88.4 R104, [R221+0xf800] ;  /* 0x00f80000dd68783b */ /* 0x000e680000004200 */
[----:B------:R-:W1:Y:S04]  /*5810*/  LDSM.16.MT88.4 R136, [R224+0xf800] ;  /* 0x00f80000e088783b */ /* 0x000e680000004200 */
[----:B------:R-:W2:Y:S01]  /*5820*/  LDSM.16.MT88.4 R4, [R223+0xf800] ;  /* 0x00f80000df04783b */ /* 0x000ea20000004200 */
[----:B------:R-:W3:Y:S08]  /*5830*/  MUFU.EX2 R37, R37 ;  /* 0x0000002500257308 */ /* 0x000ef00000000800 */
[----:B------:R-:W-:Y:S08]  /*5840*/  MUFU.EX2 R38, R38 ;  /* 0x0000002600267308 */ /* 0x000ff00000000800 */
[----:B------:R-:W1:Y:S01]  /*5850*/  MUFU.EX2 R39, R39 ;  /* 0x0000002700277308 */ /* 0x000e620000000800 */
[----:B------:R-:W-:Y:S01]  /*5860*/  MOV R249, R151 ;  /* 0x0000009700f97202 */ /* 0x000fe20000000f00 */
[----:B------:R-:W-:Y:S01]  /*5870*/  IMAD.MOV.U32 R247, RZ, RZ, R148 ;  /* 0x000000fffff77224 */ /* 0x000fe200078e0094 */
[----:B------:R-:W-:Y:S01]  /*5880*/  MOV R246, R149 ;  /* 0x0000009500f67202 */ /* 0x000fe20000000f00 */
[----:B------:R2:W5:Y:S01]  /*5890*/  LDL.LU R25, [R1+0xdc] ;  /* 0x0000dc0001197983 */ /* 0x0005620000300800 */
[----:B------:R-:W-:-:S02]  /*58a0*/  MOV R245, R150 ;  /* 0x0000009600f57202 */ /* 0x000fc40000000f00 */
[----:B------:R-:W-:Y:S02]  /*58b0*/  F2FP.BF16.PACK_AB R200, R35, R36 ;  /* 0x0000002423c8723e */ /* 0x000fe400000010ff */
[----:B------:R-:W-:Y:S02]  /*58c0*/  F2FP.BF16.PACK_AB R201, R30, R31 ;  /* 0x0000001f1ec9723e */ /* 0x000fe400000010ff */
[----:B------:R-:W-:Y:S01]  /*58d0*/  F2FP.BF16.PACK_AB R202, R33, R34 ;  /* 0x0000002221ca723e */ /* 0x000fe200000010ff */
[----:B------:R-:W-:Y:S01]  /*58e0*/  FADD.FTZ R10, R212, R0 ;  /* 0x00000000d40a7221 */ /* 0x000fe20000010000 */
[----:B------:R-:W-:Y:S01]  /*58f0*/  F2FP.BF16.PACK_AB R203, R28, R29 ;  /* 0x0000001d1ccb723e */ /* 0x000fe200000010ff */
[----:B------:R-:W-:Y:S01]  /*5900*/  FADD.FTZ R8, R214, R2 ;  /* 0x00000002d6087221 */ /* 0x000fe20000010000 */
[----:B------:R-:W-:Y:S01]  /*5910*/  F2FP.BF16.PACK_AB R148, R22, R27 ;  /* 0x0000001b1694723e */ /* 0x000fe200000010ff */
[----:B------:R-:W-:Y:S01]  /*5920*/  IMAD.MOV.U32 R219, RZ, RZ, R95 ;  /* 0x000000ffffdb7224 */ /* 0x000fe200078e005f */
[----:B---3--:R-:W-:Y:S01]  /*5930*/  F2FP.BF16.PACK_AB R149, R37, R32 ;  /* 0x000000202595723e */ /* 0x008fe200000010ff */
[----:B------:R3:W5:Y:S01]  /*5940*/  LDL.LU R24, [R1+0xd8] ;  /* 0x0000d80001187983 */ /* 0x0007620000300800 */
[----:B------:R-:W-:-:S02]  /*5950*/  F2FP.BF16.PACK_AB R150, R20, R21 ;  /* 0x000000151496723e */ /* 0x000fc400000010ff */
[----:B-1----:R-:W-:Y:S01]  /*5960*/  F2FP.BF16.PACK_AB R151, R39, R38 ;  /* 0x000000262797723e */ /* 0x002fe200000010ff */
[-C--:B------:R-:W-:Y:S01]  /*5970*/  HMMA.16816.F32.BF16 R196, R200, R72.reuse, R196 ;  /* 0x00000048c8c4723c */ /* 0x080fe200000418c4 */
[----:B------:R-:W-:Y:S01]  /*5980*/  IMAD.MOV.U32 R214, RZ, RZ, R92 ;  /* 0x000000ffffd67224 */ /* 0x000fe200078e005c */
[----:B------:R-:W-:Y:S01]  /*5990*/  MOV R213, R93 ;  /* 0x0000005d00d57202 */ /* 0x000fe20000000f00 */
[----:B------:R-:W-:Y:S01]  /*59a0*/  FADD.FTZ R0, R245, R11 ;  /* 0x0000000bf5007221 */ /* 0x000fe20000010000 */
[----:B------:R-:W-:Y:S01]  /*59b0*/  MOV R212, R94 ;  /* 0x0000005e00d47202 */ /* 0x000fe20000000f00 */
[----:B------:R-:W-:Y:S01]  /*59c0*/  FADD.FTZ R2, R247, R9 ;  /* 0x00000009f7027221 */ /* 0x000fe20000010000 */
[----:B------:R3:W5:Y:S02]  /*59d0*/  LDL.LU R23, [R1+0xd4] ;  /* 0x0000d40001177983 */ /* 0x0007640000300800 */
[C---:B------:R-:W-:Y:S08]  /*59e0*/  HMMA.16816.F32.BF16 R192, R148.reuse, R72, R192 ;  /* 0x0000004894c0723c */ /* 0x040ff000000418c0 */
[----:B------:R-:W-:Y:S01]  /*59f0*/  HMMA.16816.F32.BF16 R68, R148, R74, R60 ;  /* 0x0000004a9444723c */ /* 0x000fe2000004183c */
[----:B------:R-:W-:-:S07]  /*5a00*/  FADD.FTZ R2, R251, R2 ;  /* 0x00000002fb027221 */ /* 0x000fce0000010000 */
[C---:B------:R-:W-:Y:S08]  /*5a10*/  HMMA.16816.F32.BF16 R72, R200.reuse, R74, R76 ;  /* 0x0000004ac848723c */ /* 0x040ff0000004184c */
[-C--:B------:R-:W-:Y:S08]  /*5a20*/  HMMA.16816.F32.BF16 R164, R200, R172.reuse, R164 ;  /* 0x000000acc8a4723c */ /* 0x080ff000000418a4 */
[C---:B------:R-:W-:Y:S08]  /*5a30*/  HMMA.16816.F32.BF16 R160, R148.reuse, R172, R160 ;  /* 0x000000ac94a0723c */ /* 0x040ff000000418a0 */
[----:B------:R-:W-:Y:S08]  /*5a40*/  HMMA.16816.F32.BF16 R168, R148, R174, R168 ;  /* 0x000000ae94a8723c */ /* 0x000ff000000418a8 */
[-C--:B----4-:R-:W-:Y:S08]  /*5a50*/  HMMA.16816.F32.BF16 R180, R200, R188.reuse, R180 ;  /* 0x000000bcc8b4723c */ /* 0x090ff000000418b4 */
        /* <DEDUP_REMOVED lines=15> */
[----:B------:R-:W-:Y:S08]  /*5b50*/  HMMA.16816.F32.BF16 R188, R200, R190, R52 ;  /* 0x000000bec8bc723c */ /* 0x000ff00000041834 */
[----:B--2---:R-:W-:Y:S08]  /*5b60*/  HMMA.16816.F32.BF16 R144, R148, R4, R144 ;  /* 0x000000049490723c */ /* 0x004ff00000041890 */
[C---:B------:R-:W-:Y:S08]  /*5b70*/  HMMA.16816.F32.BF16 R88, R200.reuse, R90, R64 ;  /* 0x0000005ac858723c */ /* 0x040ff00000041840 */
[C---:B------:R-:W-:Y:S08]  /*5b80*/  HMMA.16816.F32.BF16 R104, R200.reuse, R106, R48 ;  /* 0x0000006ac868723c */ /* 0x040ff00000041830 */
[C---:B------:R-:W-:Y:S08]  /*5b90*/  HMMA.16816.F32.BF16 R120, R200.reuse, R122, R56 ;  /* 0x0000007ac878723c */ /* 0x040ff00000041838 */
[C---:B------:R-:W-:Y:S08]  /*5ba0*/  HMMA.16816.F32.BF16 R136, R200.reuse, R138, R16 ;  /* 0x0000008ac888723c */ /* 0x040ff00000041810 */
[----:B------:R-:W-:Y:S07]  /*5bb0*/  HMMA.16816.F32.BF16 R140, R200, R4, R140 ;  /* 0x00000004c88c723c */ /* 0x000fee000004188c */
[----:B------:R-:W-:Y:S01]  /*5bc0*/  FADD.FTZ R4, R246, R10 ;  /* 0x0000000af6047221 */ /* 0x000fe20000010000 */
[----:B------:R-:W-:Y:S01]  /*5bd0*/  HMMA.16816.F32.BF16 R148, R148, R6, R44 ;  /* 0x000000069494723c */ /* 0x000fe2000004182c */
[----:B------:R-:W-:-:S07]  /*5be0*/  FADD.FTZ R5, R249, R0 ;  /* 0x00000000f9057221 */ /* 0x000fce0000010000 */
[----:B------:R-:W-:Y:S07]  /*5bf0*/  HMMA.16816.F32.BF16 R200, R200, R6, R12 ;  /* 0x00000006c8c8723c */ /* 0x000fee000004180c */
        /* <DEDUP_REMOVED lines=40> */
[----:B------:R-:W-:Y:S05]  /*5e80*/  @!P0 BRA `(.L_x_30) ;  /* 0x0000b51000008947 */ /* 0x000fea0003800000 */
[----:B------:R-:W2:Y:S01]  /*5e90*/  LDL.64 R214, [R1+0xb0] ;  /* 0x0000b00001d67983 */ /* 0x000ea20000100a00 */
[----:B------:R-:W-:Y:S01]  /*5ea0*/  UIADD3 UR20, UR8, -0x2, URZ ;  /* 0xfffffffe08147890 */ /* 0x000fe2000fffe03f */
[----:B------:R-:W-:-:S04]  /*5eb0*/  DEPBAR.LE SB0, 0x0 ;  /* 0x000080000000791a */ /* 0x000fc80000000000 */
[----:B------:R-:W-:Y:S01]  /*5ec0*/  USHF.R.S32.HI UR5, URZ, 0x1f, UR20 ;  /* 0x0000001f3f057899 */ /* 0x000fe20008011414 */
[----:B---3--:R-:W-:Y:S01]  /*5ed0*/  IMAD.U32 R4, RZ, RZ, UR20 ;  /* 0x00000014ff047e24 */ /* 0x008fe2000f8e00ff */
[----:B------:R-:W-:Y:S01]  /*5ee0*/  UIMAD UR12, UR11, UR20, URZ ;  /* 0x000000140b0c72a4 */ /* 0x000fe2000f8e023f */
[----:B------:R-:W-:Y:S01]  /*5ef0*/  IMAD.MOV.U32 R158, RZ, RZ, c[0x0][0x1a4] ;  /* 0x00006900ff9e7624 */ /* 0x000fe200078e00ff */
[----:B------:R-:W-:Y:S01]  /*5f00*/  UISETP.NE.AND UP0, UPT, UR8, 0x2, UPT ;  /* 0x000000020800788c */ /* 0x000fe2000bf05270 */
[----:B------:R-:W-:Y:S01]  /*5f10*/  IMAD.U32 R0, RZ, RZ, UR4 ;  /* 0x00000004ff007e24 */ /* 0x000fe2000f8e00ff */
[----:B------:R-:W-:Y:S02]  /*5f20*/  UIMAD UR5, UR5, UR14, UR12 ;  /* 0x0000000e050572a4 */ /* 0x000fe4000f8e020c */
[----:B------:R-:W-:Y:S02]  /*5f30*/  USHF.L.U32 UR12, UR4, 0x5, URZ ;  /* 0x00000005040c7899 */ /* 0x000fe4000800063f */
[----:B------:R-:W-:Y:S01]  /*5f40*/  SHF.L.U64.HI R0, R0, 0x5, R158 ;  /* 0x0000000500007819 */ /* 0x000fe2000001029e */
[----:B------:R-:W-:Y:S01]  /*5f50*/  BAR.SYNC.DEFER_BLOCKING 0x0 ;  /* 0x0000000000007b1d */ /* 0x000fe20000010000 */
[----:B--2---:R-:W-:-:S05]  /*5f60*/  IMAD.WIDE.U32 R4, R4, UR14, R214 ;  /* 0x0000000e04047c25 */ /* 0x004fca000f8e00d6 */
[----:B------:R-:W-:Y:S02]  /*5f70*/  IADD3 R2, R5, UR5, RZ ;  /* 0x0000000505027c10 */ /* 0x000fe4000fffe0ff */
[----:B------:R-:W-:-:S04]  /*5f80*/  LEA R8, P0, R4, c[0x0][0x170], 0x1 ;  /* 0x00005c0004087a11 */ /* 0x000fc800078008ff */
[----:B------:R-:W-:Y:S02]  /*5f90*/  LEA.HI.X R9, R4, c[0x0][0x174], R2, 0x1, P0 ;  /* 0x00005d0004097a11 */ /* 0x000fe400000f0c02 */
[----:B------:R-:W-:-:S03]  /*5fa0*/  IADD3 R6, P0, R8, UR12, RZ ;  /* 0x0000000c08067c10 */ /* 0x000fc6000ff1e0ff */
[----:B------:R-:W-:Y:S01]  /*5fb0*/  @!PT LDS RZ, [RZ] ;  /* 0x00000000fffff984 */ /* 0x000fe20000000800 */
[----:B------:R-:W-:Y:S01]  /*5fc0*/  @!PT LDS RZ, [RZ] ;  /* 0x00000000fffff984 */ /* 0x000fe20000000800 */
[----:B------:R-:W-:Y:S01]  /*5fd0*/  @!PT LDS RZ, [RZ] ;  /* 0x00000000fffff984 */ /* 0x000fe20000000800 */
[----:B------:R1:W-:Y:S02]  /*5fe0*/  LDGSTS.E.BYPASS.LTC128B.128 [R239+0xc000], [R8.64] ;  /* 0x0c00000008ef7fae */ /* 0x0003e4000b901d50 */
[----:B------:R-:W-:Y:S01]  /*5ff0*/  IMAD.X R7, R0, 0x1, R9, P0 ;  /* 0x0000000100077824 */ /* 0x000fe200000e0609 */
[----:B------:R-:W-:Y:S01]  /*6000*/  IADD3 R4, P0, R6, UR12, RZ ;  /* 0x0000000c06047c10 */ /* 0x000fe2000ff1e0ff */
[----:B------:R1:W-:Y:S04]  /*6010*/  LDGSTS.E.BYPASS.LTC128B.128 [R239+0xe000], [R8.64+0x80] ;  /* 0x0e00008008ef7fae */ /* 0x0003e8000b901d50 */
[--C-:B------:R-:W-:Y:S01]  /*6020*/  IMAD.X R5, R7, 0x1, R0.reuse, P0 ;  /* 0x0000000107057824 */ /* 0x100fe200000e0600 */
[----:B------:R-:W-:Y:S01]  /*6030*/  IADD3 R10, P0, R4, UR12, RZ ;  /* 0x0000000c040a7c10 */ /* 0x000fe2000ff1e0ff */
[----:B------:R2:W-:Y:S04]  /*6040*/  LDGSTS.E.BYPASS.LTC128B.128 [R239+0xc800], [R6.64] ;  /* 0x0c80000006ef7fae */ /* 0x0005e8000b901d50 */
[----:B------:R-:W-:Y:S01]  /*6050*/  IMAD.X R11, R5, 0x1, R0, P0 ;  /* 0x00000001050b7824 */ /* 0x000fe200000e0600 */
[----:B------:R2:W-:Y:S04]  /*6060*/  LDGSTS.E.BYPASS.LTC128B.128 [R239+0xe800], [R6.64+0x80] ;  /* 0x0e80008006ef7fae */ /* 0x0005e8000b901d50 */
[----:B------:R2:W-:Y:S04]  /*6070*/  LDGSTS.E.BYPASS.LTC128B.128 [R239+0xd000], [R4.64] ;  /* 0x0d00000004ef7fae */ /* 0x0005e8000b901d50 */
[----:B------:R2:W-:Y:S04]  /*6080*/  LDGSTS.E.BYPASS.LTC128B.128 [R239+0xf000], [R4.64+0x80] ;  /* 0x0f00008004ef7fae */ /* 0x0005e8000b901d50 */
[----:B------:R1:W-:Y:S04]  /*6090*/  LDGSTS.E.BYPASS.LTC128B.128 [R239+0xd800], [R10.64] ;  /* 0x0d8000000aef7fae */ /* 0x0003e8000b901d50 */
[----:B------:R1:W-:Y:S04]  /*60a0*/  LDGSTS.E.BYPASS.LTC128B.128 [R239+0xf800], [R10.64+0x80] ;  /* 0x0f8000800aef7fae */ /* 0x0003e8000b901d50 */
[----:B------:R-:W-:Y:S04]  /*60b0*/  LDSM.16.M88.4 R16, [R227] ;  /* 0x00000000e310783b */ /* 0x000fe80000000200 */
[----:B------:R-:W-:Y:S04]  /*60c0*/  LDSM.16.M88.4 R12, [R227+0x2000] ;  /* 0x00200000e30c783b */ /* 0x000fe80000000200 */
[----:B------:R-:W3:Y:S04]  /*60d0*/  LDSM.16.M88.4 R48, [R220+0x9000] ;  /* 0x00900000dc30783b */ /* 0x000ee80000000200 */
[----:B------:R-:W4:Y:S04]  /*60e0*/  LDSM.16.M88.4 R44, [R220+0x9800] ;  /* 0x00980000dc2c783b */ /* 0x000f280000000200 */
[----:B------:R-:W4:Y:S04]  /*60f0*/  LDSM.16.M88.4 R56, [R220+0x8000] ;  /* 0x00800000dc38783b */ /* 0x000f280000000200 */
[----:B------:R-:W4:Y:S04]  /*6100*/  LDSM.16.M88.4 R52, [R220+0x8800] ;  /* 0x00880000dc34783b */ /* 0x000f280000000200 */
[----:B-1----:R-:W-:Y:S04]  /*6110*/  LDSM.16.M88.4 R8, [R228] ;  /* 0x00000000e408783b */ /* 0x002fe80000000200 */
[----:B--2---:R-:W-:Y:S04]  /*6120*/  LDSM.16.M88.4 R4, [R228+0x2000] ;  /* 0x00200000e404783b */ /* 0x004fe80000000200 */
[----:B------:R-:W1:Y:S04]  /*6130*/  LDSM.16.M88.4 R32, [R237] ;  /* 0x00000000ed20783b */ /* 0x000e680000000200 */
[----:B------:R-:W2:Y:S04]  /*6140*/  LDSM.16.M88.4 R28, [R236] ;  /* 0x00000000ec1c783b */ /* 0x000ea80000000200 */
[----:B------:R-:W1:Y:S04]  /*6150*/  LDSM.16.M88.4 R40, [R231] ;  /* 0x00000000e728783b */ /* 0x000e680000000200 */
[----:B------:R-:W1:Y:S01]  /*6160*/  LDSM.16.M88.4 R36, [R238] ;  /* 0x00000000ee24783b */ /* 0x000e620000000200 */
[----:B---3--:R-:W-:Y:S03]  /*6170*/  HMMA.16816.F32.BF16 R204, R12, R48, RZ ;  /* 0x000000300ccc723c */ /* 0x008fe600000418ff */
[----:B------:R-:W0:Y:S05]  /*6180*/  LDGDEPBAR ;  /* 0x00000000000079af */ /* 0x000e2a0000000000 */
[-C--:B----4-:R-:W-:Y:S08]  /*6190*/  HMMA.16816.F32.BF16 R64, R16, R44.reuse, RZ ;  /* 0x0000002c1040723c */ /* 0x090ff000000418ff */
[----:B------:R-:W-:Y:S08]  /*61a0*/  HMMA.16816.F32.BF16 R60, R12, R44, RZ ;  /* 0x0000002c0c3c723c */ /* 0x000ff000000418ff */
[-C--:B------:R-:W-:Y:S08]  /*61b0*/  HMMA.16816.F32.BF16 R244, R16, R56.reuse, RZ ;  /* 0x0000003810f4723c */ /* 0x080ff000000418ff */
[----:B------:R-:W-:Y:S08]  /*61c0*/  HMMA.16816.F32.BF16 R240, R12, R56, RZ ;  /* 0x000000380cf0723c */ /* 0x000ff000000418ff */
[-C--:B------:R-:W-:Y:S08]  /*61d0*/  HMMA.16816.F32.BF16 R216, R16, R52.reuse, RZ ;  /* 0x0000003410d8723c */ /* 0x080ff000000418ff */
[----:B------:R-:W-:Y:S08]  /*61e0*/  HMMA.16816.F32.BF16 R212, R12, R52, RZ ;  /* 0x000000340cd4723c */ /* 0x000ff000000418ff */
[----:B------:R-:W-:Y:S08]  /*61f0*/  HMMA.16816.F32.BF16 R208, R16, R48, RZ ;  /* 0x0000003010d0723c */ /* 0x000ff000000418ff */
[----:B-1----:R-:W-:Y:S08]  /*6200*/  HMMA.16816.F32.BF16 R204, R4, R32, R204 ;  /* 0x0000002004cc723c */ /* 0x002ff000000418cc */
[-C--:B--2---:R-:W-:Y:S08]  /*6210*/  HMMA.16816.F32.BF16 R64, R8, R28.reuse, R64 ;  /* 0x0000001c0840723c */ /* 0x084ff00000041840 */
[----:B------:R-:W-:Y:S08]  /*6220*/  HMMA.16816.F32.BF16 R60, R4, R28, R60 ;  /* 0x0000001c043c723c */ /* 0x000ff0000004183c */
[-C--:B------:R-:W-:Y:S08]  /*6230*/  HMMA.16816.F32.BF16 R244, R8, R40.reuse, R244 ;  /* 0x0000002808f4723c */ /* 0x080ff000000418f4 */
[----:B------:R-:W-:Y:S01]  /*6240*/  HMMA.16816.F32.BF16 R240, R4, R40, R240 ;  /* 0x0000002804f0723c */ /* 0x000fe200000418f0 */
[----:B------:R-:W-:-:S02]  /*6250*/  IMAD.MOV.U32 R27, RZ, RZ, R66 ;  /* 0x000000ffff1b7224 */ /* 0x000fc400078e0042 */
[----:B------:R-:W-:-:S04]  /*6260*/  IMAD.MOV.U32 R22, RZ, RZ, R67 ;  /* 0x000000ffff167224 */ /* 0x000fc800078e0043 */
[----:B------:R-:W-:Y:S01]  /*6270*/  IMAD.MOV.U32 R41, RZ, RZ, R204 ;  /* 0x000000ffff297224 */ /* 0x000fe200078e00cc */
[-C--:B------:R-:W-:Y:S01]  /*6280*/  HMMA.16816.F32.BF16 R248, R8, R36.reuse, R216 ;  /* 0x0000002408f8723c */ /* 0x080fe200000418d8 */
[----:B------:R-:W-:Y:S01]  /*6290*/  IMAD.MOV.U32 R40, RZ, RZ, R205 ;  /* 0x000000ffff287224 */ /* 0x000fe200078e00cd */
[----:B------:R-:W-:Y:S01]  /*62a0*/  MOV R44, R61 ;  /* 0x0000003d002c7202 */ /* 0x000fe20000000f00 */
[----:B------:R-:W-:Y:S02]  /*62b0*/  IMAD.MOV.U32 R45, RZ, RZ, R60 ;  /* 0x000000ffff2d7224 */ /* 0x000fe400078e003c */
[----:B------:R-:W-:Y:S02]  /*62c0*/  IMAD.MOV.U32 R29, RZ, RZ, R62 ;  /* 0x000000ffff1d7224 */ /* 0x000fe400078e003e */
[----:B------:R-:W-:Y:S01]  /*62d0*/  IMAD.MOV.U32 R28, RZ, RZ, R63 ;  /* 0x000000ffff1c7224 */ /* 0x000fe200078e003f */
[----:B------:R-:W-:Y:S07]  /*62e0*/  HMMA.16816.F32.BF16 R212, R4, R36, R212 ;  /* 0x0000002404d4723c */ /* 0x000fee00000418d4 */
[----:B------:R-:W-:Y:S01]  /*62f0*/  IMAD.MOV.U32 R37, RZ, RZ, R206 ;  /* 0x000000ffff257224 */ /* 0x000fe200078e00ce */
[----:B------:R-:W-:Y:S01]  /*6300*/  HMMA.16816.F32.BF16 R208, R8, R32, R208 ;  /* 0x0000002008d0723c */ /* 0x000fe200000418d0 */
[----:B------:R-:W-:-:S06]  /*6310*/  IMAD.MOV.U32 R36, RZ, RZ, R207 ;  /* 0x000000ffff247224 */ /* 0x000fcc00078e00cf */
[----:B------:R-:W-:Y:S01]  /*6320*/  IMAD.MOV.U32 R33, RZ, RZ, R64 ;  /* 0x000000ffff217224 */ /* 0x000fe200078e0040 */
[----:B------:R-:W-:Y:S01]  /*6330*/  HMMA.16816.F32.BF16 R204, R12, R58, RZ ;  /* 0x0000003a0ccc723c */ /* 0x000fe200000418ff */
[----:B------:R-:W-:-:S07]  /*6340*/  IMAD.MOV.U32 R32, RZ, RZ, R65 ;  /* 0x000000ffff207224 */ /* 0x000fce00078e0041 */
[C---:B------:R-:W-:Y:S08]  /*6350*/  HMMA.16816.F32.BF16 R64, R12.reuse, R54, RZ ;  /* 0x000000360c40723c */ /* 0x040ff000000418ff */
[----:B------:R-:W-:Y:S01]  /*6360*/  HMMA.16816.F32.BF16 R60, R12, R50, RZ ;  /* 0x000000320c3c723c */ /* 0x000fe200000418ff */
[----:B------:R-:W-:Y:S01]  /*6370*/  IMAD.MOV.U32 R21, RZ, RZ, R208 ;  /* 0x000000ffff157224 */ /* 0x000fe200078e00d0 */
[----:B------:R-:W-:Y:S01]  /*6380*/  MOV R0, R211 ;  /* 0x000000d300007202 */ /* 0x000fe20000000f00 */
[----:B------:R-:W-:-:S02]  /*6390*/  IMAD.MOV.U32 R20, RZ, RZ, R209 ;  /* 0x000000ffff147224 */ /* 0x000fc400078e00d1 */
[----:B------:R-:W-:-:S03]  /*63a0*/  IMAD.MOV.U32 R2, RZ, RZ, R210 ;  /* 0x000000ffff027224 */ /* 0x000fc600078e00d2 */
[----:B------:R-:W-:Y:S08]  /*63b0*/  HMMA.16816.F32.BF16 R12, R12, R46, RZ ;  /* 0x0000002e0c0c723c */ /* 0x000ff000000418ff */
[C---:B------:R-:W-:Y:S08]  /*63c0*/  HMMA.16816.F32.BF16 R56, R16.reuse, R58, RZ ;  /* 0x0000003a1038723c */ /* 0x040ff000000418ff */
[C---:B------:R-:W-:Y:S08]  /*63d0*/  HMMA.16816.F32.BF16 R52, R16.reuse, R54, RZ ;  /* 0x000000361034723c */ /* 0x040ff000000418ff */
[----:B------:R-:W-:Y:S08]  /*63e0*/  HMMA.16816.F32.BF16 R48, R16, R50, RZ ;  /* 0x000000321030723c */ /* 0x000ff000000418ff */
[----:B------:R-:W-:Y:S08]  /*63f0*/  HMMA.16816.F32.BF16 R12, R4, R30, R12 ;  /* 0x0000001e040c723c */ /* 0x000ff0000004180c */
[----:B------:R-:W-:Y:S08]  /*6400*/  HMMA.16816.F32.BF16 R16, R16, R46, RZ ;  /* 0x0000002e1010723c */ /* 0x000ff000000418ff */
[----:B------:R-:W-:Y:S08]  /*6410*/  HMMA.16816.F32.BF16 R208, R4, R38, R64 ;  /* 0x0000002604d0723c */ /* 0x000ff00000041840 */
[----:B------:R-:W-:Y:S01]  /*6420*/  IMAD.MOV.U32 R158, RZ, RZ, R12 ;  /* 0x000000ffff9e7224 */ /* 0x000fe200078e000c */
[----:B------:R-:W-:Y:S01]  /*6430*/  HMMA.16816.F32.BF16 R56, R8, R42, R56 ;  /* 0x0000002a0838723c */ /* 0x000fe20000041838 */
[----:B------:R-:W-:-:S02]  /*6440*/  IMAD.MOV.U32 R157, RZ, RZ, R13 ;  /* 0x000000ffff9d7224 */ /* 0x000fc400078e000d */
[----:B------:R-:W-:Y:S02]  /*6450*/  IMAD.MOV.U32 R153, RZ, RZ, R14 ;  /* 0x000000ffff997224 */ /* 0x000fe400078e000e */
[----:B------:R-:W-:Y:S02]  /*6460*/  IMAD.MOV.U32 R152, RZ, RZ, R15 ;  /* 0x000000ffff987224 */ /* 0x000fe400078e000f */
[----:B------:R-:W-:Y:S01]  /*6470*/  LDSM.16.M88.4 R12, [R226+0x8000] ;  /* 0x00800000e20c783b */ /* 0x000fe20000000200 */
[C---:B------:R-:W-:Y:S08]  /*6480*/  HMMA.16816.F32.BF16 R64, R8.reuse, R38, R52 ;  /* 0x000000260840723c */ /* 0x040ff00000041834 */
[C---:B------:R-:W-:Y:S08]  /*6490*/  HMMA.16816.F32.BF16 R48, R8.reuse, R34, R48 ;  /* 0x000000220830723c */ /* 0x040ff00000041830 */
[----:B------:R-:W-:Y:S01]  /*64a0*/  HMMA.16816.F32.BF16 R16, R8, R30, R16 ;  /* 0x0000001e0810723c */ /* 0x000fe20000041810 */
[----:B------:R-:W1:Y:S07]  /*64b0*/  LDSM.16.M88.4 R8, [R230] ;  /* 0x00000000e608783b */ /* 0x000e6e0000000200 */
[C---:B------:R-:W-:Y:S08]  /*64c0*/  HMMA.16816.F32.BF16 R204, R4.reuse, R42, R204 ;  /* 0x0000002a04cc723c */ /* 0x040ff000000418cc */
[----:B------:R-:W-:Y:S01]  /*64d0*/  HMMA.16816.F32.BF16 R216, R4, R34, R60 ;  /* 0x0000002204d8723c */ /* 0x000fe2000004183c */
[----:B------:R-:W2:Y:S07]  /*64e0*/  LDSM.16.M88.4 R4, [R230+0x2000] ;  /* 0x00200000e604783b */ /* 0x000eae0000000200 */
[----:B-1----:R-:W-:Y:S07]  /*64f0*/  HMMA.16816.F32.BF16 R52, R8, R12, R244 ;  /* 0x0000000c0834723c */ /* 0x002fee00000418f4 */
[----:B------:R-:W-:-:S02]  /*6500*/  IMAD.MOV.U32 R244, RZ, RZ, R45 ;  /* 0x000000fffff47224 */ /* 0x000fc400078e002d */
[----:B------:R-:W-:Y:S02]  /*6510*/  IMAD.MOV.U32 R245, RZ, RZ, R44 ;  /* 0x000000fffff57224 */ /* 0x000fe400078e002c */
[----:B------:R-:W-:Y:S02]  /*6520*/  IMAD.MOV.U32 R246, RZ, RZ, R29 ;  /* 0x000000fffff67224 */ /* 0x000fe400078e001d */
[----:B------:R-:W-:Y:S02]  /*6530*/  IMAD.MOV.U32 R247, RZ, RZ, R28 ;  /* 0x000000fffff77224 */ /* 0x000fe400078e001c */
[----:B------:R-:W-:Y:S08]  /*6540*/  HMMA.16816.F32.BF16 R28, R8, R14, R56 ;  /* 0x0000000e081c723c */ /* 0x000ff00000041838 */
[C---:B--2---:R-:W-:Y:S07]  /*6550*/  HMMA.16816.F32.BF16 R60, R4.reuse, R12, R240 ;  /* 0x0000000c043c723c */ /* 0x044fee00000418f0 */
[----:B------:R-:W-:Y:S01]  /*6560*/  IMAD.MOV.U32 R240, RZ, RZ, R158 ;  /* 0x000000fffff07224 */ /* 0x000fe200078e009e */
[----:B------:R-:W-:Y:S01]  /*6570*/  HMMA.16816.F32.BF16 R44, R4, R14, R204 ;  /* 0x0000000e042c723c */ /* 0x000fe200000418cc */
[----:B------:R-:W1:Y:S01]  /*6580*/  LDSM.16.M88.4 R12, [R226+0x8800] ;  /* 0x00880000e20c783b */ /* 0x000e620000000200 */
[----:B------:R-:W-:Y:S01]  /*6590*/  IMAD.MOV.U32 R241, RZ, RZ, R157 ;  /* 0x000000fffff17224 */ /* 0x000fe200078e009d */
[----:B------:R-:W-:Y:S01]  /*65a0*/  MOV R243, R152 ;  /* 0x0000009800f37202 */ /* 0x000fe20000000f00 */
[----:B------:R-:W-:-:S03]  /*65b0*/  IMAD.MOV.U32 R242, RZ, RZ, R153 ;  /* 0x000000fffff27224 */ /* 0x000fc600078e0099 */
[----:B------:R-:W-:Y:S02]  /*65c0*/  IMAD.MOV.U32 R204, RZ, RZ, R41 ;  /* 0x000000ffffcc7224 */ /* 0x000fe400078e0029 */
[----:B------:R-:W-:Y:S02]  /*65d0*/  IMAD.MOV.U32 R205, RZ, RZ, R40 ;  /* 0x000000ffffcd7224 */ /* 0x000fe400078e0028 */
[----:B------:R-:W-:Y:S02]  /*65e0*/  IMAD.MOV.U32 R206, RZ, RZ, R37 ;  /* 0x000000ffffce7224 */ /* 0x000fe400078e0025 */
[----:B------:R-:W-:Y:S01]  /*65f0*/  IMAD.MOV.U32 R207, RZ, RZ, R36 ;  /* 0x000000ffffcf7224 */ /* 0x000fe200078e0024 */
[-C--:B-1----:R-:W-:Y:S07]  /*6600*/  HMMA.16816.F32.BF16 R40, R8, R12.reuse, R248 ;  /* 0x0000000c0828723c */ /* 0x082fee00000418f8 */
[----:B------:R-:W-:Y:S01]  /*6610*/  IMAD.MOV.U32 R248, RZ, RZ, R33 ;  /* 0x000000fffff87224 */ /* 0x000fe200078e0021 */
[----:B------:R-:W-:Y:S01]  /*6620*/  MOV R249, R32 ;  /* 0x0000002000f97202 */ /* 0x000fe20000000f00 */
[----:B------:R-:W-:Y:S01]  /*6630*/  HMMA.16816.F32.BF16 R36, R4, R12, R212 ;  /* 0x0000000c0424723c */ /* 0x000fe200000418d4 */
[----:B------:R-:W-:-:S02]  /*6640*/  IMAD.MOV.U32 R250, RZ, RZ, R27 ;  /* 0x000000fffffa7224 */ /* 0x000fc400078e001b */
[----:B------:R-:W-:-:S04]  /*6650*/  IMAD.MOV.U32 R251, RZ, RZ, R22 ;  /* 0x000000fffffb7224 */ /* 0x000fc800078e0016 */
[----:B------:R-:W-:Y:S01]  /*6660*/  IMAD.MOV.U32 R212, RZ, RZ, R21 ;  /* 0x000000ffffd47224 */ /* 0x000fe200078e0015 */
[----:B------:R-:W-:Y:S01]  /*6670*/  HMMA.16816.F32.BF16 R32, R4, R14, R208 ;  /* 0x0000000e0420723c */ /* 0x000fe200000418d0 */
[----:B------:R-:W-:Y:S02]  /*6680*/  IMAD.MOV.U32 R213, RZ, RZ, R20 ;  /* 0x000000ffffd57224 */ /* 0x000fe400078e0014 */
[----:B------:R-:W-:Y:S02]  /*6690*/  IMAD.MOV.U32 R214, RZ, RZ, R2 ;  /* 0x000000ffffd67224 */ /* 0x000fe400078e0002 */
[----:B------:R-:W-:-:S03]  /*66a0*/  IMAD.MOV.U32 R215, RZ, RZ, R0 ;  /* 0x000000ffffd77224 */ /* 0x000fc600078e0000 */
[C---:B------:R-:W-:Y:S01]  /*66b0*/  HMMA.16816.F32.BF16 R56, R8.reuse, R14, R64 ;  /* 0x0000000e0838723c */ /* 0x040fe20000041840 */
[----:B------:R-:W1:Y:S07]  /*66c0*/  LDSM.16.M88.4 R12, [R226+0x9000] ;  /* 0x00900000e20c783b */ /* 0x000e6e0000000200 */
[-C--:B-1----:R-:W-:Y:S08]  /*66d0*/  HMMA.16816.F32.BF16 R64, R8, R12.reuse, R212 ;  /* 0x0000000c0840723c */ /* 0x082ff000000418d4 */
[C---:B------:R-:W-:Y:S08]  /*66e0*/  HMMA.16816.F32.BF16 R204, R4.reuse, R12, R204 ;  /* 0x0000000c04cc723c */ /* 0x040ff000000418cc */
[-C--:B------:R-:W-:Y:S08]  /*66f0*/  HMMA.16816.F32.BF16 R216, R4, R14.reuse, R216 ;  /* 0x0000000e04d8723c */ /* 0x080ff000000418d8 */
[----:B------:R-:W-:Y:S01]  /*6700*/  HMMA.16816.F32.BF16 R212, R8, R14, R48 ;  /* 0x0000000e08d4723c */ /* 0x000fe20000041830 */
[----:B------:R-:W1:Y:S07]  /*6710*/  LDSM.16.M88.4 R12, [R226+0x9800] ;  /* 0x00980000e20c783b */ /* 0x000e6e0000000200 */
[C---:B-1----:R-:W-:Y:S08]  /*6720*/  HMMA.16816.F32.BF16 R208, R4.reuse, R12, R244 ;  /* 0x0000000c04d0723c */ /* 0x042ff000000418f4 */
[----:B------:R-:W-:Y:S08]  /*6730*/  HMMA.16816.F32.BF16 R4, R4, R14, R240 ;  /* 0x0000000e0404723c */ /* 0x000ff000000418f0 */
[C---:B------:R-:W-:Y:S08]  /*6740*/  HMMA.16816.F32.BF16 R248, R8.reuse, R12, R248 ;  /* 0x0000000c08f8723c */ /* 0x040ff000000418f8 */
[----:B------:R-:W-:Y:S01]  /*6750*/  HMMA.16816.F32.BF16 R240, R8, R14, R16 ;  /* 0x0000000e08f0723c */ /* 0x000fe20000041810 */
[----:B------:R-:W-:Y:S01]  /*6760*/  LDSM.16.M88.4 R12, [R225] ;  /* 0x00000000e10c783b */ /* 0x000fe20000000200 */
[----:B------:R-:W-:Y:S01]  /*6770*/  IMAD.MOV.U32 R49, RZ, RZ, R208 ;  /* 0x000000ffff317224 */ /* 0x000fe200078e00d0 */
[----:B------:R-:W-:Y:S01]  /*6780*/  MOV R22, R211 ;  /* 0x000000d300167202 */ /* 0x000fe20000000f00 */
[----:B------:R-:W-:Y:S01]  /*6790*/  IMAD.MOV.U32 R48, RZ, RZ, R209 ;  /* 0x000000ffff307224 */ /* 0x000fe200078e00d1 */
[----:B------:R-:W1:Y:S01]  /*67a0*/  LDSM.16.M88.4 R8, [R229] ;  /* 0x00000000e508783b */ /* 0x000e620000000200 */
[----:B------:R-:W-:-:S02]  /*67b0*/  IMAD.MOV.U32 R27, RZ, RZ, R210 ;  /* 0x000000ffff1b7224 */ /* 0x000fc400078e00d2 */
[----:B------:R-:W-:Y:S02]  /*67c0*/  IMAD.MOV.U32 R153, RZ, RZ, R4 ;  /* 0x000000ffff997224 */ /* 0x000fe400078e0004 */
[----:B------:R-:W-:Y:S02]  /*67d0*/  IMAD.MOV.U32 R152, RZ, RZ, R5 ;  /* 0x000000ffff987224 */ /* 0x000fe400078e0005 */
[----:B------:R-:W-:Y:S02]  /*67e0*/  IMAD.MOV.U32 R51, RZ, RZ, R6 ;  /* 0x000000ffff337224 */ /* 0x000fe400078e0006 */
[----:B------:R-:W-:Y:S02]  /*67f0*/  IMAD.MOV.U32 R50, RZ, RZ, R7 ;  /* 0x000000ffff327224 */ /* 0x000fe400078e0007 */
[----:B------:R-:W2:Y:S01]  /*6800*/  LDSM.16.M88.4 R4, [R229+0x2000] ;  /* 0x00200000e504783b */ /* 0x000ea20000000200 */
[C---:B-1----:R-:W-:Y:S08]  /*6810*/  HMMA.16816.F32.BF16 R52, R8.reuse, R12, R52 ;  /* 0x0000000c0834723c */ /* 0x042ff00000041834 */
[----:B------:R-:W-:Y:S08]  /*6820*/  HMMA.16816.F32.BF16 R208, R8, R14, R28 ;  /* 0x0000000e08d0723c */ /* 0x000ff0000004181c */
[C---:B--2---:R-:W-:Y:S08]  /*6830*/  HMMA.16816.F32.BF16 R60, R4.reuse, R12, R60 ;  /* 0x0000000c043c723c */ /* 0x044ff0000004183c */
[----:B------:R-:W-:Y:S01]  /*6840*/  HMMA.16816.F32.BF16 R244, R4, R14, R44 ;  /* 0x0000000e04f4723c */ /* 0x000fe2000004182c */
[----:B------:R-:W1:Y:S01]  /*6850*/  LDSM.16.M88.4 R12, [R225+0x800] ;  /* 0x00080000e10c783b */ /* 0x000e620000000200 */
[----:B------:R-:W-:-:S02]  /*6860*/  IMAD.MOV.U32 R17, RZ, RZ, R54 ;  /* 0x000000ffff117224 */ /* 0x000fc400078e0036 */
[----:B------:R-:W-:Y:S01]  /*6870*/  IMAD.MOV.U32 R16, RZ, RZ, R55 ;  /* 0x000000ffff107224 */ /* 0x000fe200078e0037 */
[----:B------:R-:W-:Y:S01]  /*6880*/  MOV R55, R22 ;  /* 0x0000001600377202 */ /* 0x000fe20000000f00 */
[----:B------:R-:W-:Y:S02]  /*6890*/  IMAD.MOV.U32 R19, RZ, RZ, R52 ;  /* 0x000000ffff137224 */ /* 0x000fe400078e0034 */
        /* <DEDUP_REMOVED lines=10> */
[----:B------:R-:W-:-:S02]  /*6940*/  IMAD.MOV.U32 R62, RZ, RZ, R51 ;  /* 0x000000ffff3e7224 */ /* 0x000fc400078e0033 */
[----:B------:R-:W-:Y:S01]  /*6950*/  IMAD.MOV.U32 R63, RZ, RZ, R50 ;  /* 0x000000ffff3f7224 */ /* 0x000fe200078e0032 */
[-C--:B-1----:R-:W-:Y:S08]  /*6960*/  HMMA.16816.F32.BF16 R40, R8, R12.reuse, R40 ;  /* 0x0000000c0828723c */ /* 0x082ff00000041828 */
[----:B------:R-:W-:Y:S08]  /*6970*/  HMMA.16816.F32.BF16 R48, R4, R12, R36 ;  /* 0x0000000c0430723c */ /* 0x000ff00000041824 */
[----:B------:R-:W-:Y:S08]  /*6980*/  HMMA.16816.F32.BF16 R28, R8, R14, R56 ;  /* 0x0000000e081c723c */ /* 0x000ff00000041838 */
[----:B------:R-:W-:-:S02]  /*6990*/  IMAD.MOV.U32 R153, RZ, RZ, R40 ;  /* 0x000000ffff997224 */ /* 0x000fc400078e0028 */
[----:B------:R-:W-:Y:S02]  /*69a0*/  IMAD.MOV.U32 R152, RZ, RZ, R41 ;  /* 0x000000ffff987224 */ /* 0x000fe400078e0029 */
[----:B------:R-:W-:Y:S02]  /*69b0*/  IMAD.MOV.U32 R27, RZ, RZ, R42 ;  /* 0x000000ffff1b7224 */ /* 0x000fe400078e002a */
[----:B------:R-:W-:Y:S02]  /*69c0*/  IMAD.MOV.U32 R22, RZ, RZ, R43 ;  /* 0x000000ffff167224 */ /* 0x000fe400078e002b */
[C---:B------:R-:W-:Y:S01]  /*69d0*/  HMMA.16816.F32.BF16 R40, R4.reuse, R14, R32 ;  /* 0x0000000e0428723c */ /* 0x040fe20000041820 */
[----:B------:R-:W1:Y:S07]  /*69e0*/  LDSM.16.M88.4 R12, [R225+0x1000] ;  /* 0x00100000e10c783b */ /* 0x000e6e0000000200 */
[----:B-1----:R-:W-:Y:S07]  /*69f0*/  HMMA.16816.F32.BF16 R32, R4, R14, R216 ;  /* 0x0000000e0420723c */ /* 0x002fee00000418d8 */
[----:B------:R-:W-:Y:S01]  /*6a00*/  IMAD.MOV.U32 R216, RZ, RZ, R19 ;  /* 0x000000ffffd87224 */ /* 0x000fe200078e0013 */
[----:B------:R-:W-:Y:S01]  /*6a10*/  MOV R217, R18 ;  /* 0x0000001200d97202 */ /* 0x000fe20000000f00 */
[----:B------:R-:W-:Y:S01]  /*6a20*/  IMAD.MOV.U32 R218, RZ, RZ, R17 ;  /* 0x000000ffffda7224 */ /* 0x000fe200078e0011 */
[----:B------:R-:W-:Y:S01]  /*6a30*/  HMMA.16816.F32.BF16 R44, R8, R12, R64 ;  /* 0x0000000c082c723c */ /* 0x000fe20000041840 */
[----:B------:R-:W-:-:S07]  /*6a40*/  IMAD.MOV.U32 R219, RZ, RZ, R16 ;  /* 0x000000ffffdb7224 */ /* 0x000fce00078e0010 */
[----:B------:R-:W-:Y:S07]  /*6a50*/  HMMA.16816.F32.BF16 R36, R4, R12, R204 ;  /* 0x0000000c0424723c */ /* 0x000fee00000418cc */
[----:B------:R-:W-:Y:S01]  /*6a60*/  IMAD.MOV.U32 R204, RZ, RZ, R153 ;  /* 0x000000ffffcc7224 */ /* 0x000fe200078e0099 */
[----:B------:R-:W-:Y:S01]  /*6a70*/  HMMA.16816.F32.BF16 R16, R8, R14, R212 ;  /* 0x0000000e0810723c */ /* 0x000fe200000418d4 */
[----:B------:R-:W1:Y:S01]  /*6a80*/  LDSM.16.M88.4 R12, [R225+0x1800] ;  /* 0x00180000e10c783b */ /* 0x000e620000000200 */
[----:B------:R-:W-:-:S02]  /*6a90*/  IMAD.MOV.U32 R205, RZ, RZ, R152 ;  /* 0x000000ffffcd7224 */ /* 0x000fc400078e0098 */
[----:B------:R-:W-:Y:S02]  /*6aa0*/  IMAD.MOV.U32 R206, RZ, RZ, R27 ;  /* 0x000000ffffce7224 */ /* 0x000fe400078e001b */
[----:B------:R-:W-:Y:S02]  /*6ab0*/  IMAD.MOV.U32 R207, RZ, RZ, R22 ;  /* 0x000000ffffcf7224 */ /* 0x000fe400078e0016 */
[----:B------:R-:W-:Y:S02]  /*6ac0*/  IMAD.MOV.U32 R212, RZ, RZ, R21 ;  /* 0x000000ffffd47224 */ /* 0x000fe400078e0015 */
[----:B------:R-:W-:Y:S02]  /*6ad0*/  IMAD.MOV.U32 R213, RZ, RZ, R20 ;  /* 0x000000ffffd57224 */ /* 0x000fe400078e0014 */
[----:B------:R-:W-:Y:S02]  /*6ae0*/  IMAD.MOV.U32 R214, RZ, RZ, R2 ;  /* 0x000000ffffd67224 */ /* 0x000fe400078e0002 */
[----:B------:R-:W-:Y:S01]  /*6af0*/  IMAD.MOV.U32 R215, RZ, RZ, R0 ;  /* 0x000000ffffd77224 */ /* 0x000fe200078e0000 */
[-C--:B-1----:R-:W-:Y:S08]  /*6b00*/  HMMA.16816.F32.BF16 R64, R4, R12.reuse, R52 ;  /* 0x0000000c0440723c */ /* 0x082ff00000041834 */
[----:B------:R-:W-:Y:S08]  /*6b10*/  HMMA.16816.F32.BF16 R56, R8, R12, R248 ;  /* 0x0000000c0838723c */ /* 0x000ff000000418f8 */
[-C--:B------:R-:W-:Y:S01]  /*6b20*/  HMMA.16816.F32.BF16 R60, R4, R14.reuse, R60 ;  /* 0x0000000e043c723c */ /* 0x080fe2000004183c */
[----:B------:R-:W-:Y:S07]  /*6b30*/  LDSM.16.M88.4 R4, [R227+0x6000] ;  /* 0x00600000e304783b */ /* 0x000fee0000000200 */
[----:B------:R-:W-:Y:S01]  /*6b40*/  HMMA.16816.F32.BF16 R52, R8, R14, R240 ;  /* 0x0000000e0834723c */ /* 0x000fe200000418f0 */
[----:B------:R-:W1:Y:S04]  /*6b50*/  LDSM.16.M88.4 R12, [R220+0xa000] ;  /* 0x00a00000dc0c783b */ /* 0x000e680000000200 */
[----:B------:R-:W2:Y:S03]  /*6b60*/  LDSM.16.M88.4 R8, [R227+0x4000] ;  /* 0x00400000e308783b */ /* 0x000ea60000000200 */
[-C--:B-1----:R-:W-:Y:S08]  /*6b70*/  HMMA.16816.F32.BF16 R212, R4, R12.reuse, R212 ;  /* 0x0000000c04d4723c */ /* 0x082ff000000418d4 */
[----:B--2---:R-:W-:Y:S08]  /*6b80*/  HMMA.16816.F32.BF16 R248, R8, R12, R216 ;  /* 0x0000000c08f8723c */ /* 0x004ff000000418d8 */
[-C--:B------:R-:W-:Y:S08]  /*6b90*/  HMMA.16816.F32.BF16 R244, R4, R14.reuse, R244 ;  /* 0x0000000e04f4723c */ /* 0x080ff000000418f4 */
[----:B------:R-:W-:Y:S01]  /*6ba0*/  HMMA.16816.F32.BF16 R216, R8, R14, R208 ;  /* 0x0000000e08d8723c */ /* 0x000fe200000418d0 */
[----:B------:R-:W1:Y:S01]  /*6bb0*/  LDSM.16.M88.4 R12, [R220+0xa800] ;  /* 0x00a80000dc0c783b */ /* 0x000e620000000200 */
[----:B------:R-:W-:Y:S01]  /*6bc0*/  IMAD.MOV.U32 R153, RZ, RZ, R212 ;  /* 0x000000ffff997224 */ /* 0x000fe200078e00d4 */
[----:B------:R-:W-:Y:S01]  /*6bd0*/  MOV R27, R214 ;  /* 0x000000d6001b7202 */ /* 0x000fe20000000f00 */
[----:B------:R-:W-:-:S02]  /*6be0*/  IMAD.MOV.U32 R152, RZ, RZ, R213 ;  /* 0x000000ffff987224 */ /* 0x000fc400078e00d5 */
[----:B------:R-:W-:Y:S02]  /*6bf0*/  IMAD.MOV.U32 R22, RZ, RZ, R215 ;  /* 0x000000ffff167224 */ /* 0x000fe400078e00d7 */
[-C--:B-1----:R-:W-:Y:S08]  /*6c00*/  HMMA.16816.F32.BF16 R204, R8, R12.reuse, R204 ;  /* 0x0000000c08cc723c */ /* 0x082ff000000418cc */
[C---:B------:R-:W-:Y:S07]  /*6c10*/  HMMA.16816.F32.BF16 R240, R4.reuse, R12, R48 ;  /* 0x0000000c04f0723c */ /* 0x040fee0000041830 */
[----:B------:R-:W-:Y:S01]  /*6c20*/  IMAD.MOV.U32 R50, RZ, RZ, R27 ;  /* 0x000000ffff327224 */ /* 0x000fe200078e001b */
[----:B------:R-:W-:Y:S01]  /*6c30*/  HMMA.16816.F32.BF16 R212, R4, R14, R40 ;  /* 0x0000000e04d4723c */ /* 0x000fe20000041828 */
[----:B------:R-:W-:Y:S01]  /*6c40*/  MOV R51, R22 ;  /* 0x0000001600337202 */ /* 0x000fe20000000f00 */
[----:B------:R-:W-:-:S02]  /*6c50*/  IMAD.MOV.U32 R48, RZ, RZ, R153 ;  /* 0x000000ffff307224 */ /* 0x000fc400078e0099 */
[----:B------:R-:W-:-:S04]  /*6c60*/  IMAD.MOV.U32 R49, RZ, RZ, R152 ;  /* 0x000000ffff317224 */ /* 0x000fc800078e0098 */
[C---:B------:R-:W-:Y:S01]  /*6c70*/  HMMA.16816.F32.BF16 R208, R8.reuse, R14, R28 ;  /* 0x0000000e08d0723c */ /* 0x040fe2000004181c */
[----:B------:R-:W1:Y:S01]  /*6c80*/  LDSM.16.M88.4 R12, [R220+0xb000] ;  /* 0x00b00000dc0c783b */ /* 0x000e620000000200 */
[----:B------:R-:W-:Y:S02]  /*6c90*/  IMAD.MOV.U32 R21, RZ, RZ, R204 ;  /* 0x000000ffff157224 */ /* 0x000fe400078e00cc */
[----:B------:R-:W-:Y:S02]  /*6ca0*/  IMAD.MOV.U32 R20, RZ, RZ, R205 ;  /* 0x000000ffff147224 */ /* 0x000fe400078e00cd */
[----:B------:R-:W-:Y:S02]  /*6cb0*/  IMAD.MOV.U32 R2, RZ, RZ, R206 ;  /* 0x000000ffff027224 */ /* 0x000fe400078e00ce */
[----:B------:R-:W-:Y:S01]  /*6cc0*/  IMAD.MOV.U32 R0, RZ, RZ, R207 ;  /* 0x000000ffff007224 */ /* 0x000fe200078e00cf */
[-C--:B-1----:R-:W-:Y:S08]  /*6cd0*/  HMMA.16816.F32.BF16 R44, R8, R12.reuse, R44 ;  /* 0x0000000c082c723c */ /* 0x082ff0000004182c */
[C---:B------:R-:W-:Y:S11]  /*6ce0*/  HMMA.16816.F32.BF16 R204, R4.reuse, R12, R36 ;  /* 0x0000000c04cc723c */ /* 0x040ff60000041824 */
[----:B------:R-:W-:Y:S05]  /*6cf0*/  @!UPT UIADD3 URZ, URZ, URZ, URZ ;  /* 0x0000003f3f3ff290 */ /* 0x000fea000fffe03f */
[----:B------:R-:W-:Y:S02]  /*6d00*/  IMAD.MOV.U32 R29, RZ, RZ, R44 ;  /* 0x000000ffff1d7224 */ /* 0x000fe400078e002c */
[----:B------:R-:W-:Y:S02]  /*6d10*/  IMAD.MOV.U32 R28, RZ, RZ, R45 ;  /* 0x000000ffff1c7224 */ /* 0x000fe400078e002d */
[----:B------:R-:W-:Y:S02]  /*6d20*/  IMAD.MOV.U32 R27, RZ, RZ, R46 ;  /* 0x000000ffff1b7224 */ /* 0x000fe400078e002e */
[----:B------:R-:W-:Y:S02]  /*6d30*/  IMAD.MOV.U32 R22, RZ, RZ, R47 ;  /* 0x000000ffff167224 */ /* 0x000fe400078e002f */
[-C--:B------:R-:W-:Y:S08]  /*6d40*/  HMMA.16816.F32.BF16 R44, R4, R14.reuse, R32 ;  /* 0x0000000e042c723c */ /* 0x080ff00000041820 */
[----:B------:R-:W-:Y:S01]  /*6d50*/  HMMA.16816.F32.BF16 R32, R8, R14, R16 ;  /* 0x0000000e0820723c */ /* 0x000fe20000041810 */
[----:B------:R-:W1:Y:S07]  /*6d60*/  LDSM.16.M88.4 R12, [R220+0xb800] ;  /* 0x00b80000dc0c783b */ /* 0x000e6e0000000200 */
[-C--:B-1----:R-:W-:Y:S07]  /*6d70*/  HMMA.16816.F32.BF16 R36, R4, R12.reuse, R64 ;  /* 0x0000000c0424723c */ /* 0x082fee0000041840 */
[----:B------:R-:W-:Y:S01]  /*6d80*/  IMAD.MOV.U32 R64, RZ, RZ, R29 ;  /* 0x000000ffff407224 */ /* 0x000fe200078e001d */
[----:B------:R-:W-:Y:S01]  /*6d90*/  HMMA.16816.F32.BF16 R40, R8, R12, R56 ;  /* 0x0000000c0828723c */ /* 0x000fe20000041838 */
[----:B------:R-:W-:-:S02]  /*6da0*/  IMAD.MOV.U32 R65, RZ, RZ, R28 ;  /* 0x000000ffff417224 */ /* 0x000fc400078e001c */
[----:B------:R-:W-:Y:S02]  /*6db0*/  IMAD.MOV.U32 R66, RZ, RZ, R27 ;  /* 0x000000ffff427224 */ /* 0x000fe400078e001b */
[----:B------:R-:W-:-:S03]  /*6dc0*/  IMAD.MOV.U32 R67, RZ, RZ, R22 ;  /* 0x000000ffff437224 */ /* 0x000fc600078e0016 */
[-C--:B------:R-:W-:Y:S01]  /*6dd0*/  HMMA.16816.F32.BF16 R28, R4, R14.reuse, R60 ;  /* 0x0000000e041c723c */ /* 0x080fe2000004183c */
[----:B------:R-:W-:Y:S07]  /*6de0*/  LDSM.16.M88.4 R4, [R228+0x6000] ;  /* 0x00600000e404783b */ /* 0x000fee0000000200 */
[----:B------:R-:W-:Y:S01]  /*6df0*/  HMMA.16816.F32.BF16 R16, R8, R14, R52 ;  /* 0x0000000e0810723c */ /* 0x000fe20000041834 */
[----:B------:R-:W1:Y:S04]  /*6e00*/  LDSM.16.M88.4 R12, [R235] ;  /* 0x00000000eb0c783b */ /* 0x000e680000000200 */
[----:B------:R-:W2:Y:S03]  /*6e10*/  LDSM.16.M88.4 R8, [R228+0x4000] ;  /* 0x00400000e408783b */ /* 0x000ea60000000200 */
[C---:B-1----:R-:W-:Y:S08]  /*6e20*/  HMMA.16816.F32.BF16 R48, R4.reuse, R12, R48 ;  /* 0x0000000c0430723c */ /* 0x042ff00000041830 */
[-C--:B------:R-:W-:Y:S08]  /*6e30*/  HMMA.16816.F32.BF16 R52, R4, R14.reuse, R244 ;  /* 0x0000000e0434723c */ /* 0x080ff000000418f4 */
[----:B--2---:R-:W-:Y:S08]  /*6e40*/  HMMA.16816.F32.BF16 R60, R8, R14, R216 ;  /* 0x0000000e083c723c */ /* 0x004ff000000418d8 */
[----:B------:R-:W-:Y:S01]  /*6e50*/  MOV R57, R48 ;  /* 0x0000003000397202 */ /* 0x000fe20000000f00 */
[----:B------:R-:W-:-:S02]  /*6e60*/  IMAD.MOV.U32 R56, RZ, RZ, R49 ;  /* 0x000000ffff387224 */ /* 0x000fc400078e0031 */
[----:B------:R-:W-:Y:S02]  /*6e70*/  IMAD.MOV.U32 R27, RZ, RZ, R50 ;  /* 0x000000ffff1b7224 */ /* 0x000fe400078e0032 */
[----:B------:R-:W-:Y:S02]  /*6e80*/  IMAD.MOV.U32 R22, RZ, RZ, R51 ;  /* 0x000000ffff167224 */ /* 0x000fe400078e0033 */
[----:B------:R-:W-:Y:S01]  /*6e90*/  HMMA.16816.F32.BF16 R48, R8, R12, R248 ;  /* 0x0000000c0830723c */ /* 0x000fe200000418f8 */
[----:B------:R-:W1:Y:S06]  /*6ea0*/  LDSM.16.M88.4 R12, [R234] ;  /* 0x00000000ea0c783b */ /* 0x000e6c0000000200 */
[----:B------:R-:W-:-:S02]  /*6eb0*/  IMAD.MOV.U32 R248, RZ, RZ, R21 ;  /* 0x000000fffff87224 */ /* 0x000fc400078e0015 */
[----:B------:R-:W-:Y:S02]  /*6ec0*/  IMAD.MOV.U32 R249, RZ, RZ, R20 ;  /* 0x000000fffff97224 */ /* 0x000fe400078e0014 */
[----:B------:R-:W-:Y:S02]  /*6ed0*/  IMAD.MOV.U32 R250, RZ, RZ, R2 ;  /* 0x000000fffffa7224 */ /* 0x000fe400078e0002 */
[----:B------:R-:W-:Y:S01]  /*6ee0*/  IMAD.MOV.U32 R251, RZ, RZ, R0 ;  /* 0x000000fffffb7224 */ /* 0x000fe200078e0000 */
[C---:B-1----:R-:W-:Y:S08]  /*6ef0*/  HMMA.16816.F32.BF16 R244, R4.reuse, R12, R240 ;  /* 0x0000000c04f4723c */ /* 0x042ff000000418f0 */
[----:B------:R-:W-:Y:S08]  /*6f00*/  HMMA.16816.F32.BF16 R240, R4, R14, R212 ;  /* 0x0000000e04f0723c */ /* 0x000ff000000418d4 */
[C---:B------:R-:W-:Y:S08]  /*6f10*/  HMMA.16816.F32.BF16 R248, R8.reuse, R12, R248 ;  /* 0x0000000c08f8723c */ /* 0x040ff000000418f8 */
[----:B------:R-:W-:Y:S01]  /*6f20*/  HMMA.16816.F32.BF16 R212, R8, R14, R208 ;  /* 0x0000000e08d4723c */ /* 0x000fe200000418d0 */
[----:B------:R-:W1:Y:S11]  /*6f30*/  LDSM.16.M88.4 R12, [R233] ;  /* 0x00000000e90c783b */ /* 0x000e760000000200 */
[----:B------:R-:W-:Y:S04]  /*6f40*/  @!UPT UIADD3 URZ, URZ, URZ, URZ ;  /* 0x0000003f3f3ff290 */ /* 0x000fe8000fffe03f */
[----:B------:R-:W-:Y:S01]  /*6f50*/  IMAD.MOV.U32 R21, RZ, RZ, R248 ;  /* 0x000000ffff157224 */ /* 0x000fe200078e00f8 */
[----:B------:R-:W-:Y:S01]  /*6f60*/  MOV R20, R249 ;  /* 0x000000f900147202 */ /* 0x000fe20000000f00 */
[----:B------:R-:W-:Y:S02]  /*6f70*/  IMAD.MOV.U32 R2, RZ, RZ, R250 ;  /* 0x000000ffff027224 */ /* 0x000fe400078e00fa */
[----:B------:R-:W-:Y:S01]  /*6f80*/  IMAD.MOV.U32 R0, RZ, RZ, R251 ;  /* 0x000000ffff007224 */ /* 0x000fe200078e00fb */
[-C--:B-1----:R-:W-:Y:S08]  /*6f90*/  HMMA.16816.F32.BF16 R216, R4, R12.reuse, R204 ;  /* 0x0000000c04d8723c */ /* 0x082ff000000418cc */
[----:B------:R-:W-:Y:S08]  /*6fa0*/  HMMA.16816.F32.BF16 R248, R8, R12, R64 ;  /* 0x0000000c08f8723c */ /* 0x000ff00000041840 */
[-C--:B------:R-:W-:Y:S07]  /*6fb0*/  HMMA.16816.F32.BF16 R208, R4, R14.reuse, R44 ;  /* 0x0000000e04d0723c */ /* 0x080fee000004182c */
[----:B------:R-:W-:Y:S01]  /*6fc0*/  IMAD.MOV.U32 R44, RZ, RZ, R57 ;  /* 0x000000ffff2c7224 */ /* 0x000fe200078e0039 */
[----:B------:R-:W-:Y:S01]  /*6fd0*/  HMMA.16816.F32.BF16 R204, R8, R14, R32 ;  /* 0x0000000e08cc723c */ /* 0x000fe20000041820 */
[----:B------:R-:W1:Y:S01]  /*6fe0*/  LDSM.16.M88.4 R12, [R232] ;  /* 0x00000000e80c783b */ /* 0x000e620000000200 */
[----:B------:R-:W-:-:S02]  /*6ff0*/  IMAD.MOV.U32 R45, RZ, RZ, R56 ;  /* 0x000000ffff2d7224 */ /* 0x000fc400078e0038 */
[----:B------:R-:W-:Y:S02]  /*7000*/  IMAD.MOV.U32 R46, RZ, RZ, R27 ;  /* 0x000000ffff2e7224 */ /* 0x000fe400078e001b */
[----:B------:R-:W-:Y:S01]  /*7010*/  IMAD.MOV.U32 R47, RZ, RZ, R22 ;  /* 0x000000ffff2f7224 */ /* 0x000fe200078e0016 */
[----:B------:R-:W-:Y:S01]  /*7020*/  MOV R34, R2 ;  /* 0x0000000200227202 */ /* 0x000fe20000000f00 */
[----:B------:R-:W-:Y:S02]  /*7030*/  IMAD.MOV.U32 R32, RZ, RZ, R21 ;  /* 0x000000ffff207224 */ /* 0x000fe400078e0015 */
[----:B------:R-:W-:Y:S02]  /*7040*/  IMAD.MOV.U32 R33, RZ, RZ, R20 ;  /* 0x000000ffff217224 */ /* 0x000fe400078e0014 */
[----:B------:R-:W-:Y:S01]  /*7050*/  IMAD.MOV.U32 R35, RZ, RZ, R0 ;  /* 0x000000ffff237224 */ /* 0x000fe200078e0000 */
[-C--:B-1----:R-:W-:Y:S08]  /*7060*/  HMMA.16816.F32.BF16 R40, R8, R12.reuse, R40 ;  /* 0x0000000c0828723c */ /* 0x082ff00000041828 */
[C---:B------:R-:W-:Y:S08]  /*7070*/  HMMA.16816.F32.BF16 R64, R4.reuse, R12, R36 ;  /* 0x0000000c0440723c */ /* 0x040ff00000041824 */
[-C--:B------:R-:W-:Y:S01]  /*7080*/  HMMA.16816.F32.BF16 R56, R4, R14.reuse, R28 ;  /* 0x0000000e0438723c */ /* 0x080fe2000004181c */
[----:B------:R-:W-:Y:S07]  /*7090*/  LDSM.16.M88.4 R4, [R230+0x6000] ;  /* 0x00600000e604783b */ /* 0x000fee0000000200 */
[----:B------:R-:W-:Y:S01]  /*70a0*/  HMMA.16816.F32.BF16 R16, R8, R14, R16 ;  /* 0x0000000e0810723c */ /* 0x000fe20000041810 */
[----:B------:R-:W1:Y:S01]  /*70b0*/  LDSM.16.M88.4 R12, [R226+0xa000] ;  /* 0x00a00000e20c783b */ /* 0x000e620000000200 */
[----:B------:R-:W-:-:S02]  /*70c0*/  IMAD.MOV.U32 R22, RZ, RZ, R40 ;  /* 0x000000ffff167224 */ /* 0x000fc400078e0028 */
[----:B------:R-:W-:Y:S01]  /*70d0*/  IMAD.MOV.U32 R21, RZ, RZ, R41 ;  /* 0x000000ffff157224 */ /* 0x000fe200078e0029 */
[----:B------:R-:W2:Y:S01]  /*70e0*/  LDSM.16.M88.4 R8, [R230+0x4000] ;  /* 0x00400000e608783b */ /* 0x000ea20000000200 */
[----:B------:R-:W-:Y:S02]  /*70f0*/  IMAD.MOV.U32 R20, RZ, RZ, R42 ;  /* 0x000000ffff147224 */ /* 0x000fe400078e002a */
[----:B------:R-:W-:Y:S02]  /*7100*/  IMAD.MOV.U32 R2, RZ, RZ, R43 ;  /* 0x000000ffff027224 */ /* 0x000fe400078e002b */
        /* <DEDUP_REMOVED lines=9> */
[----:B------:R-:W-:Y:S02]  /*71a0*/  IMAD.MOV.U32 R60, RZ, RZ, R22 ;  /* 0x000000ffff3c7224 */ /* 0x000fe400078e0016 */
[----:B------:R-:W-:Y:S02]  /*71b0*/  IMAD.MOV.U32 R61, RZ, RZ, R21 ;  /* 0x000000ffff3d7224 */ /* 0x000fe400078e0015 */
[----:B------:R-:W-:Y:S02]  /*71c0*/  IMAD.MOV.U32 R62, RZ, RZ, R20 ;  /* 0x000000ffff3e7224 */ /* 0x000fe400078e0014 */
[----:B------:R-:W-:Y:S01]  /*71d0*/  IMAD.MOV.U32 R63, RZ, RZ, R2 ;  /* 0x000000ffff3f7224 */ /* 0x000fe200078e0002 */
[-C--:B-1----:R-:W-:Y:S08]  /*71e0*/  HMMA.16816.F32.BF16 R52, R8, R12.reuse, R32 ;  /* 0x0000000c0834723c */ /* 0x082ff00000041820 */
[C---:B------:R-:W-:Y:S08]  /*71f0*/  HMMA.16816.F32.BF16 R40, R4.reuse, R12, R244 ;  /* 0x0000000c0428723c */ /* 0x040ff000000418f4 */
[-C--:B------:R-:W-:Y:S08]  /*7200*/  HMMA.16816.F32.BF16 R36, R4, R14.reuse, R240 ;  /* 0x0000000e0424723c */ /* 0x080ff000000418f0 */
[C---:B------:R-:W-:Y:S01]  /*7210*/  HMMA.16816.F32.BF16 R32, R8.reuse, R14, R212 ;  /* 0x0000000e0820723c */ /* 0x040fe200000418d4 */
[----:B------:R-:W1:Y:S07]  /*7220*/  LDSM.16.M88.4 R12, [R226+0xb000] ;  /* 0x00b00000e20c783b */ /* 0x000e6e0000000200 */
[----:B-1----:R-:W-:Y:S08]  /*7230*/  HMMA.16816.F32.BF16 R248, R8, R12, R248 ;  /* 0x0000000c08f8723c */ /* 0x002ff000000418f8 */
[-C--:B------:R-:W-:Y:S08]  /*7240*/  HMMA.16816.F32.BF16 R244, R4, R14.reuse, R208 ;  /* 0x0000000e04f4723c */ /* 0x080ff000000418d0 */
[----:B------:R-:W-:Y:S08]  /*7250*/  HMMA.16816.F32.BF16 R212, R8, R14, R204 ;  /* 0x0000000e08d4723c */ /* 0x000ff000000418cc */
[----:B------:R-:W-:-:S02]  /*7260*/  IMAD.MOV.U32 R22, RZ, RZ, R248 ;  /* 0x000000ffff167224 */ /* 0x000fc400078e00f8 */
[----:B------:R-:W-:Y:S02]  /*7270*/  IMAD.MOV.U32 R21, RZ, RZ, R249 ;  /* 0x000000ffff157224 */ /* 0x000fe400078e00f9 */
[----:B------:R-:W-:Y:S02]  /*7280*/  IMAD.MOV.U32 R20, RZ, RZ, R250 ;  /* 0x000000ffff147224 */ /* 0x000fe400078e00fa */
[----:B------:R-:W-:Y:S02]  /*7290*/  IMAD.MOV.U32 R2, RZ, RZ, R251 ;  /* 0x000000ffff027224 */ /* 0x000fe400078e00fb */
[----:B------:R-:W-:Y:S01]  /*72a0*/  HMMA.16816.F32.BF16 R248, R4, R12, R216 ;  /* 0x0000000c04f8723c */ /* 0x000fe200000418d8 */
[----:B------:R-:W1:Y:S06]  /*72b0*/  LDSM.16.M88.4 R12, [R226+0xb800] ;  /* 0x00b80000e20c783b */ /* 0x000e6c0000000200 */
[----:B------:R-:W-:Y:S01]  /*72c0*/  MOV R216, R153 ;  /* 0x0000009900d87202 */ /* 0x000fe20000000f00 */
[----:B------:R-:W-:-:S02]  /*72d0*/  IMAD.MOV.U32 R217, RZ, RZ, R152 ;  /* 0x000000ffffd97224 */ /* 0x000fc400078e0098 */
[----:B------:R-:W-:Y:S02]  /*72e0*/  IMAD.MOV.U32 R218, RZ, RZ, R27 ;  /* 0x000000ffffda7224 */ /* 0x000fe400078e001b */
[----:B------:R-:W-:Y:S01]  /*72f0*/  IMAD.MOV.U32 R219, RZ, RZ, R0 ;  /* 0x000000ffffdb7224 */ /* 0x000fe200078e0000 */
[-C--:B-1----:R-:W-:Y:S08]  /*7300*/  HMMA.16816.F32.BF16 R60, R8, R12.reuse, R60 ;  /* 0x0000000c083c723c */ /* 0x082ff0000004183c */
[C---:B------:R-:W-:Y:S08]  /*7310*/  HMMA.16816.F32.BF16 R64, R4.reuse, R12, R64 ;  /* 0x0000000c0440723c */ /* 0x040ff00000041840 */
[-C--:B------:R-:W-:Y:S01]  /*7320*/  HMMA.16816.F32.BF16 R240, R4, R14.reuse, R56 ;  /* 0x0000000e04f0723c */ /* 0x080fe20000041838 */
[----:B------:R-:W-:Y:S06]  /*7330*/  LDSM.16.M88.4 R4, [R229+0x6000] ;  /* 0x00600000e504783b */ /* 0x000fec0000000200 */
[----:B------:R-:W-:Y:S01]  /*7340*/  IMAD.MOV.U32 R56, RZ, RZ, R22 ;  /* 0x000000ffff387224 */ /* 0x000fe200078e0016 */
[----:B------:R-:W-:Y:S01]  /*7350*/  HMMA.16816.F32.BF16 R16, R8, R14, R16 ;  /* 0x0000000e0810723c */ /* 0x000fe20000041810 */
[----:B------:R-:W1:Y:S01]  /*7360*/  LDSM.16.M88.4 R12, [R225+0x2000] ;  /* 0x00200000e10c783b */ /* 0x000e620000000200 */
[----:B------:R-:W-:-:S02]  /*7370*/  IMAD.MOV.U32 R158, RZ, RZ, R60 ;  /* 0x000000ffff9e7224 */ /* 0x000fc400078e003c */
[----:B------:R-:W-:Y:S01]  /*7380*/  IMAD.MOV.U32 R157, RZ, RZ, R61 ;  /* 0x000000ffff9d7224 */ /* 0x000fe200078e003d */
[----:B------:R-:W2:Y:S01]  /*7390*/  LDSM.16.M88.4 R8, [R229+0x4000] ;  /* 0x00400000e508783b */ /* 0x000ea20000000200 */
[----:B------:R-:W-:Y:S02]  /*73a0*/  IMAD.MOV.U32 R153, RZ, RZ, R62 ;  /* 0x000000ffff997224 */ /* 0x000fe400078e003e */
[----:B------:R-:W-:Y:S01]  /*73b0*/  IMAD.MOV.U32 R62, RZ, RZ, R64 ;  /* 0x000000ffff3e7224 */ /* 0x000fe200078e0040 */
[----:B------:R-:W-:Y:S01]  /*73c0*/  MOV R60, R66 ;  /* 0x00000042003c7202 */ /* 0x000fe20000000f00 */
[----:B------:R-:W-:Y:S02]  /*73d0*/  IMAD.MOV.U32 R61, RZ, RZ, R65 ;  /* 0x000000ffff3d7224 */ /* 0x000fe400078e0041 */
[----:B------:R-:W-:Y:S02]  /*73e0*/  IMAD.MOV.U32 R0, RZ, RZ, R67 ;  /* 0x000000ffff007224 */ /* 0x000fe400078e0043 */
[----:B------:R-:W-:-:S02]  /*73f0*/  IMAD.MOV.U32 R57, RZ, RZ, R21 ;  /* 0x000000ffff397224 */ /* 0x000fc400078e0015 */
[----:B------:R-:W-:Y:S02]  /*7400*/  IMAD.MOV.U32 R58, RZ, RZ, R20 ;  /* 0x000000ffff3a7224 */ /* 0x000fe400078e0014 */
[----:B------:R-:W-:Y:S01]  /*7410*/  IMAD.MOV.U32 R59, RZ, RZ, R2 ;  /* 0x000000ffff3b7224 */ /* 0x000fe200078e0002 */
[-C--:B-1----:R-:W-:Y:S08]  /*7420*/  HMMA.16816.F32.BF16 R64, R4, R12.reuse, R216 ;  /* 0x0000000c0440723c */ /* 0x082ff000000418d8 */
[----:B--2---:R-:W-:Y:S08]  /*7430*/  HMMA.16816.F32.BF16 R48, R8, R12, R48 ;  /* 0x0000000c0830723c */ /* 0x004ff00000041830 */
[-C--:B------:R-:W-:Y:S07]  /*7440*/  HMMA.16816.F32.BF16 R216, R4, R14.reuse, R44 ;  /* 0x0000000e04d8723c */ /* 0x080fee000004182c */
[----:B------:R-:W-:Y:S01]  /*7450*/  IMAD.MOV.U32 R47, RZ, RZ, R63 ;  /* 0x000000ffff2f7224 */ /* 0x000fe200078e003f */
[----:B------:R-:W-:Y:S01]  /*7460*/  HMMA.16816.F32.BF16 R204, R8, R14, R28 ;  /* 0x0000000e08cc723c */ /* 0x000fe2000004181c */
[----:B------:R-:W1:Y:S01]  /*7470*/  LDSM.16.M88.4 R12, [R225+0x2800] ;  /* 0x00280000e10c783b */ /* 0x000e620000000200 */
[----:B------:R-:W-:Y:S01]  /*7480*/  IMAD.MOV.U32 R22, RZ, RZ, R66 ;  /* 0x000000ffff167224 */ /* 0x000fe200078e0042 */
[----:B------:R-:W-:Y:S01]  /*7490*/  MOV R20, R67 ;  /* 0x0000004300147202 */ /* 0x000fe20000000f00 */
[----:B------:R-:W-:-:S02]  /*74a0*/  IMAD.MOV.U32 R2, RZ, RZ, R64 ;  /* 0x000000ffff027224 */ /* 0x000fc400078e0040 */
[----:B------:R-:W-:Y:S02]  /*74b0*/  IMAD.MOV.U32 R21, RZ, RZ, R65 ;  /* 0x000000ffff157224 */ /* 0x000fe400078e0041 */
[----:B------:R-:W-:Y:S02]  /*74c0*/  IMAD.MOV.U32 R44, RZ, RZ, R158 ;  /* 0x000000ffff2c7224 */ /* 0x000fe400078e009e */
[----:B------:R-:W2:Y:S01]  /*74d0*/  S2R R158, SR_TID.X ;  /* 0x00000000009e7919 */ /* 0x000ea20000002100 */
[----:B------:R-:W-:Y:S02]  /*74e0*/  IMAD.MOV.U32 R152, RZ, RZ, R48 ;  /* 0x000000ffff987224 */ /* 0x000fe400078e0030 */
[----:B------:R-:W-:Y:S02]  /*74f0*/  IMAD.MOV.U32 R27, RZ, RZ, R51 ;  /* 0x000000ffff1b7224 */ /* 0x000fe400078e0033 */
[----:B------:R-:W-:Y:S02]  /*7500*/  IMAD.MOV.U32 R252, RZ, RZ, R50 ;  /* 0x000000fffffc7224 */ /* 0x000fe400078e0032 */
[----:B------:R-:W-:-:S02]  /*7510*/  IMAD.MOV.U32 R159, RZ, RZ, R49 ;  /* 0x000000ffff9f7224 */ /* 0x000fc400078e0031 */
[----:B------:R-:W-:Y:S02]  /*7520*/  IMAD.MOV.U32 R45, RZ, RZ, R157 ;  /* 0x000000ffff2d7224 */ /* 0x000fe400078e009d */
[----:B------:R-:W-:Y:S02]  /*7530*/  IMAD.MOV.U32 R46, RZ, RZ, R153 ;  /* 0x000000ffff2e7224 */ /* 0x000fe400078e0099 */
[----:B--2---:R-:W-:-:S05]  /*7540*/  IMAD.SHL.U32 R158, R158, 0x2, RZ ;  /* 0x000000029e9e7824 */ /* 0x004fca00078e00ff */
[----:B------:R-:W-:Y:S01]  /*7550*/  LOP3.LUT R158, R158, 0x6, RZ, 0xc0, !PT ;  /* 0x000000069e9e7812 */ /* 0x000fe200078ec0ff */
[-C--:B-1----:R-:W-:Y:S07]  /*7560*/  HMMA.16816.F32.BF16 R208, R8, R12.reuse, R52 ;  /* 0x0000000c08d0723c */ /* 0x082fee0000041834 */
[----:B------:R-:W-:Y:S01]  /*7570*/  MOV R52, R62 ;  /* 0x0000003e00347202 */ /* 0x000fe20000000f00 */
[----:B------:R-:W-:Y:S01]  /*7580*/  IMAD.MOV.U32 R53, RZ, RZ, R61 ;  /* 0x000000ffff357224 */ /* 0x000fe200078e003d */
[----:B------:R-:W-:Y:S01]  /*7590*/  HMMA.16816.F32.BF16 R64, R4, R12, R40 ;  /* 0x0000000c0440723c */ /* 0x000fe20000041828 */
[----:B------:R-:W-:-:S02]  /*75a0*/  IMAD.MOV.U32 R54, RZ, RZ, R60 ;  /* 0x000000ffff367224 */ /* 0x000fc400078e003c */
[----:B------:R-:W-:Y:S02]  /*75b0*/  IMAD.MOV.U32 R55, RZ, RZ, R0 ;  /* 0x000000ffff377224 */ /* 0x000fe400078e0000 */
[----:B------:R-:W-:-:S03]  /*75c0*/  IMAD.U32 R0, RZ, RZ, UR20 ;  /* 0x00000014ff007e24 */ /* 0x000fc6000f8e00ff */
[----:B------:R-:W-:Y:S01]  /*75d0*/  HMMA.16816.F32.BF16 R60, R4, R14, R36 ;  /* 0x0000000e043c723c */ /* 0x000fe20000041824 */
[----:B------:R-:W-:-:S07]  /*75e0*/  IMAD R0, R0, 0x40, R158 ;  /* 0x0000004000007824 */ /* 0x000fce00078e029e */
[C---:B------:R-:W-:Y:S01]  /*75f0*/  HMMA.16816.F32.BF16 R32, R8.reuse, R14, R32 ;  /* 0x0000000e0820723c */ /* 0x040fe20000041820 */
[----:B------:R-:W1:Y:S07]  /*7600*/  LDSM.16.M88.4 R12, [R225+0x3000] ;  /* 0x00300000e10c783b */ /* 0x000e6e0000000200 */
[-C--:B-1----:R-:W-:Y:S08]  /*7610*/  HMMA.16816.F32.BF16 R48, R8, R12.reuse, R56 ;  /* 0x0000000c0830723c */ /* 0x082ff00000041838 */
[C---:B------:R-:W-:Y:S07]  /*7620*/  HMMA.16816.F32.BF16 R40, R4.reuse, R12, R248 ;  /* 0x0000000c0428723c */ /* 0x040fee00000418f8 */
[----:B------:R-:W-:Y:S01]  /*7630*/  IMAD.MOV.U32 R249, RZ, RZ, R2 ;  /* 0x000000fffff97224 */ /* 0x000fe200078e0002 */
[----:B------:R-:W-:Y:S01]  /*7640*/  HMMA.16816.F32.BF16 R56, R4, R14, R244 ;  /* 0x0000000e0438723c */ /* 0x000fe200000418f4 */
[----:B------:R-:W-:Y:S01]  /*7650*/  IADD3 R2, R0, 0x1, RZ ;  /* 0x0000000100027810 */ /* 0x000fe20007ffe0ff */
[----:B------:R-:W-:Y:S01]  /*7660*/  IMAD.MOV.U32 R251, RZ, RZ, R152 ;  /* 0x000000fffffb7224 */ /* 0x000fe200078e0098 */
[----:B------:R-:W-:Y:S01]  /*7670*/  MOV R248, R22 ;  /* 0x0000001600f87202 */ /* 0x000fe20000000f00 */
[----:B------:R-:W-:Y:S01]  /*7680*/  IMAD.MOV.U32 R250, RZ, RZ, R27 ;  /* 0x000000fffffa7224 */ /* 0x000fe200078e001b */
[----:B-----5:R-:W-:-:S02]  /*7690*/  ISETP.GE.AND P5, PT, R2, R23, PT ;  /* 0x000000170200720c */ /* 0x020fc40003fa6270 */
[C---:B------:R-:W-:Y:S01]  /*76a0*/  ISETP.GE.AND P1, PT, R2.reuse, R26, PT ;  /* 0x0000001a0200720c */ /* 0x040fe20003f26270 */
[----:B------:R-:W-:Y:S01]  /*76b0*/  HMMA.16816.F32.BF16 R28, R8, R14, R212 ;  /* 0x0000000e081c723c */ /* 0x000fe200000418d4 */
[----:B------:R-:W1:Y:S01]  /*76c0*/  LDSM.16.M88.4 R12, [R225+0x3800] ;  /* 0x00380000e10c783b */ /* 0x000e620000000200 */
[----:B------:R-:W-:Y:S01]  /*76d0*/  ISETP.GE.AND P2, PT, R2, R24, PT ;  /* 0x000000180200720c */ /* 0x000fe20003f46270 */
[----:B------:R-:W-:-:S04]  /*76e0*/  DEPBAR.LE SB0, 0x0 ;  /* 0x000080000000791a */ /* 0x000fc80000000000 */
[----:B------:R-:W-:Y:S01]  /*76f0*/  BAR.SYNC.DEFER_BLOCKING 0x0 ;  /* 0x0000000000007b1d */ /* 0x000fe20000010000 */
[----:B------:R-:W-:Y:S01]  /*7700*/  ISETP.GE.AND P0, PT, R2, R25, PT ;  /* 0x000000190200720c */ /* 0x000fe20003f06270 */
[----:B------:R-:W-:Y:S01]  /*7710*/  IMAD.MOV.U32 R212, RZ, RZ, R251 ;  /* 0x000000ffffd47224 */ /* 0x000fe200078e00fb */
[----:B------:R-:W-:Y:S01]  /*7720*/  IADD3 R2, R0, 0x8, RZ ;  /* 0x0000000800027810 */ /* 0x000fe20007ffe0ff */
[----:B------:R-:W-:Y:S01]  /*7730*/  IMAD.MOV.U32 R215, RZ, RZ, R252 ;  /* 0x000000ffffd77224 */ /* 0x000fe200078e00fc */
[----:B------:R-:W-:Y:S02]  /*7740*/  FSEL R22, R21, -INF , !P2 ;  /* 0xff80000015167808 */ /* 0x000fe40005000000 */
[C---:B------:R-:W-:Y:S02]  /*7750*/  ISETP.GE.AND P6, PT, R2.reuse, R23, PT ;  /* 0x000000170200720c */ /* 0x040fe40003fc6270 */
[C---:B------:R-:W-:Y:S02]  /*7760*/  ISETP.GE.AND P3, PT, R2.reuse, R26, PT ;  /* 0x0000001a0200720c */ /* 0x040fe40003f66270 */
[----:B------:R-:W-:-:S02]  /*7770*/  ISETP.GE.AND P4, PT, R2, R24, PT ;  /* 0x000000180200720c */ /* 0x000fc40003f86270 */
[----:B------:R-:W-:Y:S02]  /*7780*/  ISETP.GE.AND P2, PT, R2, R25, PT ;  /* 0x000000190200720c */ /* 0x000fe40003f46270 */
[----:B------:R-:W-:Y:S02]  /*7790*/  IADD3 R2, R0, 0x9, RZ ;  /* 0x0000000900027810 */ /* 0x000fe40007ffe0ff */
[----:B------:R-:W-:Y:S02]  /*77a0*/  FSEL R158, R20, -INF , !P0 ;  /* 0xff800000149e7808 */ /* 0x000fe40004000000 */
[----:B------:R-:W-:Y:S02]  /*77b0*/  ISETP.GE.AND P0, PT, R2, R23, PT ;  /* 0x000000170200720c */ /* 0x000fe40003f06270 */
[----:B------:R-:W-:Y:S02]  /*77c0*/  FSEL R20, R206, -INF , !P3 ;  /* 0xff800000ce147808 */ /* 0x000fe40005800000 */
[----:B------:R-:W-:-:S02]  /*77d0*/  ISETP.GE.AND P3, PT, R2, R24, PT ;  /* 0x000000180200720c */ /* 0x000fc40003f66270 */
[----:B------:R-:W-:Y:S02]  /*77e0*/  FSEL R152, R216, -INF , !P4 ;  /* 0xff800000d8987808 */ /* 0x000fe40006000000 */
[----:B------:R-:W-:Y:S02]  /*77f0*/  FSEL R157, R218, -INF , !P2 ;  /* 0xff800000da9d7808 */ /* 0x000fe40005000000 */
[----:B------:R-:W-:Y:S01]  /*7800*/  FSEL R27, R217, -INF , !P3 ;  /* 0xff800000d91b7808 */ /* 0x000fe20005800000 */
[-C--:B-1----:R-:W-:Y:S08]  /*7810*/  HMMA.16816.F32.BF16 R44, R8, R12.reuse, R44 ;  /* 0x0000000c082c723c */ /* 0x082ff0000004182c */
[----:B------:R-:W-:Y:S07]  /*7820*/  HMMA.16816.F32.BF16 R36, R4, R12, R52 ;  /* 0x0000000c0424723c */ /* 0x000fee0000041834 */
[----:B------:R-:W-:Y:S01]  /*7830*/  FSEL R12, R205, -INF , !P0 ;  /* 0xff800000cd0c7808 */ /* 0x000fe20004000000 */
[----:B------:R-:W-:Y:S01]  /*7840*/  HMMA.16816.F32.BF16 R16, R8, R14, R16 ;  /* 0x0000000e0810723c */ /* 0x000fe20000041810 */
[----:B------:R-:W-:-:S04]  /*7850*/  ISETP.GE.AND P0, PT, R2, R25, PT ;  /* 0x000000190200720c */ /* 0x000fc80003f06270 */
[----:B------:R-:W-:Y:S02]  /*7860*/  FSEL R153, R219, -INF , !P0 ;  /* 0xff800000db997808 */ /* 0x000fe40004000000 */
[----:B------:R-:W-:Y:S01]  /*7870*/  FSEL R8, R204, -INF , !P6 ;  /* 0xff800000cc087808 */ /* 0x000fe20007000000 */
[----:B------:R-:W-:Y:S01]  /*7880*/  HMMA.16816.F32.BF16 R52, R4, R14, R240 ;  /* 0x0000000e0434723c */ /* 0x000fe200000418f0 */
[-C--:B------:R-:W-:Y:S02]  /*7890*/  ISETP.GE.AND P6, PT, R2, R26.reuse, PT ;  /* 0x0000001a0200720c */ /* 0x080fe40003fc6270 */
[----:B------:R-:W-:Y:S02]  /*78a0*/  IADD3 R2, R0, 0x10, RZ ;  /* 0x0000001000027810 */ /* 0x000fe40007ffe0ff */
[----:B------:R-:W-:Y:S02]  /*78b0*/  FSEL R21, R207, -INF , !P6 ;  /* 0xff800000cf157808 */ /* 0x000fe40007000000 */
[C---:B------:R-:W-:Y:S01]  /*78c0*/  ISETP.GE.AND P6, PT, R2.reuse, R23, PT ;  /* 0x000000170200720c */ /* 0x040fe20003fc6270 */
[----:B------:R-:W-:Y:S01]  /*78d0*/  IMAD.MOV.U32 R7, RZ, RZ, R159 ;  /* 0x000000ffff077224 */ /* 0x000fe200078e009f */
[----:B------:R-:W-:-:S02]  /*78e0*/  ISETP.GE.AND P2, PT, R2, R26, PT ;  /* 0x0000001a0200720c */ /* 0x000fc40003f46270 */
[C---:B------:R-:W-:Y:S02]  /*78f0*/  ISETP.GE.AND P4, PT, R2.reuse, R24, PT ;  /* 0x000000180200720c */ /* 0x040fe40003f86270 */
[----:B------:R-:W-:Y:S02]  /*7900*/  ISETP.GE.AND P3, PT, R2, R25, PT ;  /* 0x000000190200720c */ /* 0x000fe40003f66270 */
[----:B------:R-:W-:Y:S02]  /*7910*/  IADD3 R2, R0, 0x11, RZ ;  /* 0x0000001100027810 */ /* 0x000fe40007ffe0ff */
[----:B------:R-:W-:Y:S02]  /*7920*/  FSEL R4, R208, -INF , !P6 ;  /* 0xff800000d0047808 */ /* 0x000fe40007000000 */
[----:B------:R-:W-:Y:S02]  /*7930*/  ISETP.GE.AND P0, PT, R2, R23, PT ;  /* 0x000000170200720c */ /* 0x000fe40003f06270 */
[----:B------:R-:W-:Y:S01]  /*7940*/  FSEL R5, R210, -INF , !P2 ;  /* 0xff800000d2057808 */ /* 0x000fe20005000000 */
[----:B------:R1:W-:Y:S01]  /*7950*/  STL [R1+0x24], R4 ;  /* 0x0000240401007387 */ /* 0x0003e20000100800 */
[----:B------:R-:W-:-:S02]  /*7960*/  ISETP.GE.AND P6, PT, R2, R26, PT ;  /* 0x0000001a0200720c */ /* 0x000fc40003fc6270 */
[----:B------:R-:W-:Y:S01]  /*7970*/  ISETP.GE.AND P2, PT, R2, R24, PT ;  /* 0x000000180200720c */ /* 0x000fe20003f46270 */
[----:B------:R2:W-:Y:S01]  /*7980*/  STL [R1+0x30], R5 ;  /* 0x0000300501007387 */ /* 0x0005e20000100800 */
[----:B------:R-:W-:Y:S02]  /*7990*/  FSEL R159, R64, -INF , !P4 ;  /* 0xff800000409f7808 */ /* 0x000fe40006000000 */
[----:B------:R-:W-:Y:S02]  /*79a0*/  FSEL R6, R211, -INF , !P6 ;  /* 0xff800000d3067808 */ /* 0x000fe40007000000 */
[----:B------:R-:W-:Y:S02]  /*79b0*/  FSEL R64, R66, -INF , !P3 ;  /* 0xff80000042407808 */ /* 0x000fe40005800000 */
[----:B------:R-:W-:Y:S02]  /*79c0*/  FSEL R65, R65, -INF , !P2 ;  /* 0xff80000041417808 */ /* 0x000fe40005000000 */
[----:B------:R-:W-:-:S02]  /*79d0*/  FSEL R7, R7, -INF , !P5 ;  /* 0xff80000007077808 */ /* 0x000fc40006800000 */
[----:B------:R-:W-:-:S04]  /*79e0*/  ISETP.GE.AND P5, PT, R0, R26, PT ;  /* 0x0000001a0000720c */ /* 0x000fc80003fa6270 */
[----:B------:R-:W-:Y:S02]  /*79f0*/  FSEL R9, R215, -INF , !P5 ;  /* 0xff800000d7097808 */ /* 0x000fe40006800000 */
[----:B-1----:R-:W-:Y:S02]  /*7a00*/  FSEL R4, R209, -INF , !P0 ;  /* 0xff800000d1047808 */ /* 0x002fe40004000000 */
[----:B------:R-:W-:Y:S02]  /*7a10*/  ISETP.GE.AND P0, PT, R2, R25, PT ;  /* 0x000000190200720c */ /* 0x000fe40003f06270 */
[----:B------:R-:W-:Y:S01]  /*7a20*/  IADD3 R2, R0, 0x18, RZ ;  /* 0x0000001800027810 */ /* 0x000fe20007ffe0ff */
[----:B------:R1:W-:Y:S01]  /*7a30*/  STL [R1+0x1c], R4 ;  /* 0x00001c0401007387 */ /* 0x0003e20000100800 */
[----:B------:R-:W-:Y:S01]  /*7a40*/  FSEL R67, R67, -INF , !P0 ;  /* 0xff80000043437808 */ /* 0x000fe20004000000 */
[----:B--2---:R-:W-:Y:S01]  /*7a50*/  IMAD.MOV.U32 R5, RZ, RZ, R248 ;  /* 0x000000ffff057224 */ /* 0x004fe200078e00f8 */
[C---:B------:R-:W-:Y:S01]  /*7a60*/  ISETP.GE.AND P6, PT, R2.reuse, R23, PT ;  /* 0x000000170200720c */ /* 0x040fe20003fc6270 */
[----:B------:R2:W-:Y:S01]  /*7a70*/  STL [R1+0x28], R6 ;  /* 0x0000280601007387 */ /* 0x0005e20000100800 */
[----:B------:R-:W-:-:S02]  /*7a80*/  ISETP.GE.AND P3, PT, R2, R26, PT ;  /* 0x0000001a0200720c */ /* 0x000fc40003f66270 */
[C---:B------:R-:W-:Y:S02]  /*7a90*/  ISETP.GE.AND P4, PT, R2.reuse, R24, PT ;  /* 0x000000180200720c */ /* 0x040fe40003f86270 */
[----:B------:R-:W-:Y:S02]  /*7aa0*/  ISETP.GE.AND P2, PT, R2, R25, PT ;  /* 0x000000190200720c */ /* 0x000fe40003f46270 */
[----:B------:R-:W-:Y:S02]  /*7ab0*/  IADD3 R2, R0, 0x19, RZ ;  /* 0x0000001900027810 */ /* 0x000fe40007ffe0ff */
[----:B------:R-:W-:Y:S02]  /*7ac0*/  FSEL R66, R60, -INF , !P4 ;  /* 0xff8000003c427808 */ /* 0x000fe40006000000 */
[----:B------:R-:W-:Y:S02]  /*7ad0*/  ISETP.GE.AND P0, PT, R2, R23, PT ;  /* 0x000000170200720c */ /* 0x000fe40003f06270 */
[----:B------:R-:W-:-:S02]  /*7ae0*/  FSEL R13, R62, -INF , !P2 ;  /* 0xff8000003e0d7808 */ /* 0x000fc40005000000 */
[----:B------:R-:W-:Y:S02]  /*7af0*/  FSEL R248, R33, -INF , !P0 ;  /* 0xff80000021f87808 */ /* 0x000fe40004000000 */
[----:B------:R-:W-:-:S04]  /*7b00*/  ISETP.GE.AND P0, PT, R2, R25, PT ;  /* 0x000000190200720c */ /* 0x000fc80003f06270 */
[----:B------:R-:W-:Y:S01]  /*7b10*/  FSEL R15, R63, -INF , !P0 ;  /* 0xff8000003f0f7808 */ /* 0x000fe20004000000 */
[----:B-1----:R-:W-:Y:S02]  /*7b20*/  IMAD.MOV.U32 R4, RZ, RZ, R249 ;  /* 0x000000ffff047224 */ /* 0x002fe400078e00f9 */
[----:B--2---:R-:W-:Y:S01]  /*7b30*/  IMAD.MOV.U32 R6, RZ, RZ, R250 ;  /* 0x000000ffff067224 */ /* 0x004fe200078e00fa */
[----:B------:R-:W-:Y:S02]  /*7b40*/  FSEL R250, R32, -INF , !P6 ;  /* 0xff80000020fa7808 */ /* 0x000fe40007000000 */
[----:B------:R-:W-:Y:S02]  /*7b50*/  FSEL R32, R34, -INF , !P3 ;  /* 0xff80000022207808 */ /* 0x000fe40005800000 */
[C---:B------:R-:W-:Y:S02]  /*7b60*/  ISETP.GE.AND P6, PT, R2.reuse, R26, PT ;  /* 0x0000001a0200720c */ /* 0x040fe40003fc6270 */
[----:B------:R-:W-:-:S02]  /*7b70*/  ISETP.GE.AND P3, PT, R2, R24, PT ;  /* 0x000000180200720c */ /* 0x000fc40003f66270 */
[----:B------:R-:W-:Y:S02]  /*7b80*/  IADD3 R2, R0, 0x20, RZ ;  /* 0x0000002000027810 */ /* 0x000fe40007ffe0ff */
        /* <DEDUP_REMOVED lines=10> */
[----:B------:R-:W-:-:S02]  /*7c30*/  FSEL R244, R49, -INF , !P0 ;  /* 0xff80000031f47808 */ /* 0x000fc40004000000 */
[C---:B------:R-:W-:Y:S02]  /*7c40*/  ISETP.GE.AND P6, PT, R2.reuse, R26, PT ;  /* 0x0000001a0200720c */ /* 0x040fe40003fc6270 */
[C---:B------:R-:W-:Y:S02]  /*7c50*/  ISETP.GE.AND P2, PT, R2.reuse, R24, PT ;  /* 0x000000180200720c */ /* 0x040fe40003f46270 */
[----:B------:R-:W-:Y:S02]  /*7c60*/  ISETP.GE.AND P0, PT, R2, R25, PT ;  /* 0x000000190200720c */ /* 0x000fe40003f06270 */
[----:B------:R-:W-:Y:S02]  /*7c70*/  IADD3 R2, R0, 0x28, RZ ;  /* 0x0000002800027810 */ /* 0x000fe40007ffe0ff */
[----:B------:R-:W-:Y:S02]  /*7c80*/  FSEL R249, R51, -INF , !P6 ;  /* 0xff80000033f97808 */ /* 0x000fe40007000000 */
        /* <DEDUP_REMOVED lines=8> */
[----:B------:R-:W-:Y:S02]  /*7d10*/  FSEL R49, R43, -INF , !P0 ;  /* 0xff8000002b317808 */ /* 0x000fe40004000000 */
[----:B------:R-:W-:Y:S02]  /*7d20*/  ISETP.GE.AND P0, PT, R2, R23, PT ;  /* 0x000000170200720c */ /* 0x000fe40003f06270 */
[----:B------:R-:W-:Y:S02]  /*7d30*/  FSEL R217, R28, -INF , !P6 ;  /* 0xff8000001cd97808 */ /* 0x000fe40007000000 */
        /* <DEDUP_REMOVED lines=19> */
[----:B------:R-:W-:-:S02]  /*7e70*/  ISETP.GE.AND P0, PT, R2, R25, PT ;  /* 0x000000190200720c */ /* 0x000fc40003f06270 */
[----:B------:R-:W-:Y:S02]  /*7e80*/  FSEL R210, R44, -INF , !P6 ;  /* 0xff8000002cd27808 */ /* 0x000fe40007000000 */
[----:B------:R-:W-:Y:S02]  /*7e90*/  FSEL R241, R39, -INF , !P0 ;  /* 0xff80000027f17808 */ /* 0x000fe40004000000 */
[----:B------:R-:W-:Y:S02]  /*7ea0*/  ISETP.GE.AND P0, PT, R0, R23, PT ;  /* 0x000000170000720c */ /* 0x000fe40003f06270 */
[----:B------:R-:W-:Y:S02]  /*7eb0*/  FSEL R214, R46, -INF , !P2 ;  /* 0xff8000002ed67808 */ /* 0x000fe40005000000 */
[----:B------:R-:W-:Y:S02]  /*7ec0*/  FSEL R6, R212, -INF , !P0 ;  /* 0xff800000d4067808 */ /* 0x000fe40004000000 */
[----:B------:R-:W-:-:S02]  /*7ed0*/  ISETP.GE.AND P0, PT, R0, R25, PT ;  /* 0x000000190000720c */ /* 0x000fc40003f06270 */
[C---:B------:R-:W-:Y:S02]  /*7ee0*/  ISETP.GE.AND P6, PT, R2.reuse, R26, PT ;  /* 0x0000001a0200720c */ /* 0x040fe40003fc6270 */
[----:B------:R-:W-:Y:S02]  /*7ef0*/  FSEL R14, R5, -INF , !P0 ;  /* 0xff800000050e7808 */ /* 0x000fe40004000000 */
[----:B------:R-:W-:Y:S02]  /*7f00*/  PLOP3.LUT P0, PT, PT, PT, UP0, 0x80, 0x0 ;  /* 0x000000000000781c */ /* 0x000fe40003f0f008 */
[----:B------:R-:W-:Y:S02]  /*7f10*/  ISETP.GE.AND P2, PT, R2, R24, PT ;  /* 0x000000180200720c */ /* 0x000fe40003f46270 */
[----:B------:R-:W-:Y:S02]  /*7f20*/  IADD3 R2, R0, 0x38, RZ ;  /* 0x0000003800027810 */ /* 0x000fe40007ffe0ff */
[----:B------:R-:W-:-:S02]  /*7f30*/  FSEL R245, R38, -INF , !P3 ;  /* 0xff80000026f57808 */ /* 0x000fc40005800000 */
[----:B------:R-:W-:Y:S02]  /*7f40*/  FSEL R218, R37, -INF , !P2 ;  /* 0xff80000025da7808 */ /* 0x000fe40005000000 */
[CC--:B------:R-:W-:Y:S02]  /*7f50*/  ISETP.GE.AND P3, PT, R2.reuse, R24.reuse, PT ;  /* 0x000000180200720c */ /* 0x0c0fe40003f66270 */
[----:B------:R-:W-:Y:S02]  /*7f60*/  ISETP.GE.AND P2, PT, R2, R25, PT ;  /* 0x000000190200720c */ /* 0x000fe40003f46270 */
[C---:B------:R-:W-:Y:S02]  /*7f70*/  ISETP.GE.AND P1, PT, R0.reuse, R24, PT ;  /* 0x000000180000720c */ /* 0x040fe40003f26270 */
[----:B------:R-:W-:Y:S02]  /*7f80*/  IADD3 R0, R0, 0x39, RZ ;  /* 0x0000003900007810 */ /* 0x000fe40007ffe0ff */
[----:B------:R-:W-:-:S02]  /*7f90*/  FSEL R213, R47, -INF , !P6 ;  /* 0xff8000002fd57808 */ /* 0x000fc40007000000 */
[----:B------:R-:W-:Y:S02]  /*7fa0*/  FSEL R219, R36, -INF , !P4 ;  /* 0xff80000024db7808 */ /* 0x000fe40006000000 */
[----:B------:R-:W-:Y:S02]  /*7fb0*/  FSEL R212, R52, -INF , !P3 ;  /* 0xff80000034d47808 */ /* 0x000fe40005800000 */
[----:B------:R-:W-:Y:S02]  /*7fc0*/  FSEL R215, R54, -INF , !P2 ;  /* 0xff80000036d77808 */ /* 0x000fe40005000000 */
[----:B------:R-:W-:Y:S02]  /*7fd0*/  FSEL R11, R4, -INF , !P1 ;  /* 0xff800000040b7808 */ /* 0x000fe40004800000 */
[C---:B------:R-:W-:Y:S02]  /*7fe0*/  ISETP.GE.AND P6, PT, R2.reuse, R23, PT ;  /* 0x000000170200720c */ /* 0x040fe40003fc6270 */
[----:B------:R-:W-:-:S02]  /*7ff0*/  ISETP.GE.AND P4, PT, R2, R26, PT ;  /* 0x0000001a0200720c */ /* 0x000fc40003f86270 */
[C---:B------:R-:W-:Y:S02]  /*8000*/  ISETP.GE.AND P5, PT, R0.reuse, R23, PT ;  /* 0x000000170000720c */ /* 0x040fe40003fa6270 */
[C---:B------:R-:W-:Y:S02]  /*8010*/  ISETP.GE.AND P3, PT, R0.reuse, R26, PT ;  /* 0x0000001a0000720c */ /* 0x040fe40003f66270 */
[C---:B------:R-:W-:Y:S02]  /*8020*/  ISETP.GE.AND P2, PT, R0.reuse, R24, PT ;  /* 0x000000180000720c */ /* 0x040fe40003f46270 */
[----:B------:R-:W-:Y:S02]  /*8030*/  ISETP.GE.AND P1, PT, R0, R25, PT ;  /* 0x000000190000720c */ /* 0x000fe40003f26270 */
[----:B------:R-:W-:Y:S02]  /*8040*/  FSEL R208, R53, -INF , !P2 ;  /* 0xff80000035d07808 */ /* 0x000fe40005000000 */
[----:B------:R-:W-:-:S02]  /*8050*/  FSEL R211, R55, -INF , !P1 ;  /* 0xff80000037d37808 */ /* 0x000fc40004800000 */
[----:B------:R-:W-:Y:S02]  /*8060*/  FSEL R205, R16, -INF , !P6 ;  /* 0xff80000010cd7808 */ /* 0x000fe40007000000 */
[----:B------:R-:W-:Y:S02]  /*8070*/  FSEL R207, R18, -INF , !P4 ;  /* 0xff80000012cf7808 */ /* 0x000fe40006000000 */
[----:B------:R-:W-:Y:S02]  /*8080*/  FSEL R204, R17, -INF , !P5 ;  /* 0xff80000011cc7808 */ /* 0x000fe40006800000 */
[----:B------:R-:W-:Y:S01]  /*8090*/  FSEL R206, R19, -INF , !P3 ;  /* 0xff80000013ce7808 */ /* 0x000fe20005800000 */
[----:B------:R-:W-:Y:S05]  /*80a0*/  @!P0 BRA `(.L_x_31) ;  /* 0x0000024000008947 */ /* 0x000fea0003800000 */
[----:B------:R-:W2:Y:S04]  /*80b0*/  LDL.64 R4, [R1+0x88] ;  /* 0x0000880001047983 */ /* 0x000ea80000100a00 */
[----:B------:R-:W3:Y:S01]  /*80c0*/  LDL.64 R34, [R1+0x80] ;  /* 0x0000800001227983 */ /* 0x000ee20000100a00 */
[----:B------:R-:W-:-:S02]  /*80d0*/  UIADD3 UR13, UR8, -0x3, URZ ;  /* 0xfffffffd080d7890 */ /* 0x000fc4000fffe03f */
[----:B------:R-:W-:Y:S02]  /*80e0*/  ULDC.64 UR4, c[0x0][0x198] ;  /* 0x0000660000047ab9 */ /* 0x000fe40000000a00 */
[----:B------:R-:W-:Y:S02]  /*80f0*/  USHF.R.S32.HI UR12, URZ, 0x1f, UR13 ;  /* 0x0000001f3f0c7899 */ /* 0x000fe4000801140d */
[----:B------:R-:W-:Y:S02]  /*8100*/  UIMAD.WIDE.U32 UR18, UR13, UR4, URZ ;  /* 0x000000040d1272a5 */ /* 0x000fe4000f8e003f */
[----:B------:R-:W-:Y:S02]  /*8110*/  UIMAD UR12, UR12, UR4, URZ ;  /* 0x000000040c0c72a4 */ /* 0x000fe4000f8e023f */
[----:B------:R-:W-:Y:S02]  /*8120*/  USHF.L.U32 UR4, UR6, 0x5, URZ ;  /* 0x0000000506047899 */ /* 0x000fe4000800063f */
[----:B------:R-:W-:Y:S01]  /*8130*/  UIMAD UR5, UR13, UR5, UR12 ;  /* 0x000000050d0572a4 */ /* 0x000fe2000f8e020c */
[----:B------:R-:W-:-:S03]  /*8140*/  IMAD.U32 R0, RZ, RZ, UR18 ;  /* 0x00000012ff007e24 */ /* 0x000fc6000f8e00ff */
[----:B------:R-:W-:-:S06]  /*8150*/  UIADD3 UR5, UR19, UR5, URZ ;  /* 0x0000000513057290 */ /* 0x000fcc000fffe03f */
[----:B------:R-:W-:Y:S01]  /*8160*/  IMAD.U32 R2, RZ, RZ, UR5 ;  /* 0x00000005ff027e24 */ /* 0x000fe2000f8e00ff */
[----:B------:R-:W-:Y:S01]  /*8170*/  USHF.L.U64.HI UR5, UR6, 0x5, UR7 ;  /* 0x0000000506057899 */ /* 0x000fe20008010207 */
[----:B--2---:R-:W-:Y:S01]  /*8180*/  LEA R0, P0, R0, R4, 0x6 ;  /* 0x0000000400007211 */ /* 0x004fe200078030ff */
[----:B------:R-:W-:-:S05]  /*8190*/  IMAD.U32 R4, RZ, RZ, UR18 ;  /* 0x00000012ff047e24 */ /* 0x000fca000f8e00ff */
[----:B---3--:R-:W-:Y:S02]  /*81a0*/  LEA.HI.X R2, R4, R35, R2, 0x6, P0 ;  /* 0x0000002304027211 */ /* 0x008fe400000f3402 */
[----:B------:R-:W-:-:S04]  /*81b0*/  LEA R4, P0, R0, c[0x0][0x168], 0x1 ;  /* 0x00005a0000047a11 */ /* 0x000fc800078008ff */
[----:B------:R-:W-:-:S05]  /*81c0*/  LEA.HI.X R5, R0, c[0x0][0x16c], R2, 0x1, P0 ;  /* 0x00005b0000057a11 */ /* 0x000fca00000f0c02 */
[----:B------:R-:W-:Y:S01]  /*81d0*/  @!PT LDS RZ, [RZ] ;  /* 0x00000000fffff984 */ /* 0x000fe20000000800 */
[----:B------:R-:W-:Y:S01]  /*81e0*/  @!PT LDS RZ, [RZ] ;  /* 0x00000000fffff984 */ /* 0x000fe20000000800 */
[----:B------:R-:W-:Y:S01]  /*81f0*/  @!PT LDS RZ, [RZ] ;  /* 0x00000000fffff984 */ /* 0x000fe20000000800 */
[----:B------:R1:W-:Y:S04]  /*8200*/  LDGSTS.E.BYPASS.LTC128B.128 [R239+0x8000], [R4.64] ;  /* 0x0800000004ef7fae */ /* 0x0003e8000b901d50 */
[----:B------:R1:W-:Y:S02]  /*8210*/  LDGSTS.E.BYPASS.LTC128B.128 [R239+0xa000], [R4.64+0x80] ;  /* 0x0a00008004ef7fae */ /* 0x0003e4000b901d50 */
[----:B-1----:R-:W-:-:S04]  /*8220*/  IADD3 R4, P0, R4, UR4, RZ ;  /* 0x0000000404047c10 */ /* 0x002fc8000ff1e0ff */
[----:B------:R-:W-:-:S05]  /*8230*/  IADD3.X R5, R5, UR5, RZ, P0, !PT ;  /* 0x0000000505057c10 */ /* 0x000fca00087fe4ff */
        /* <DEDUP_REMOVED lines=9> */
[----:B------:R1:W-:Y:S04]  /*82d0*/  LDGSTS.E.BYPASS.LTC128B.128 [R239+0xb800], [R4.64+0x80] ;  /* 0x0b80008004ef7fae */ /* 0x0003e8000b901d50 */
[----:B------:R-:W0:Y:S02]  /*82e0*/  LDGDEPBAR ;  /* 0x00000000000079af */ /* 0x000e240000000000 */
.L_x_31:
[----:B------:R-:W2:Y:S01]  /*82f0*/  LDL.LU R34, [R1+0x24] ;  /* 0x0000240001227983 */ /* 0x000ea20000300800 */
[----:B------:R-:W-:-:S03]  /*8300*/  MOV R37, R32 ;  /* 0x0000002000257202 */ /* 0x000fc60000000f00 */
[----:B------:R-:W3:Y:S04]  /*8310*/  LDL.LU R43, [R1+0x1c] ;  /* 0x00001c00012b7983 */ /* 0x000ee80000300800 */
[----:B------:R-:W4:Y:S04]  /*8320*/  LDL.LU R39, [R1+0x30] ;  /* 0x0000300001277983 */ /* 0x000f280000300800 */
[----:B------:R-:W5:Y:S01]  /*8330*/  LDL.LU R38, [R1+0x28] ;  /* 0x0000280001267983 */ /* 0x000f620000300800 */
[----:B------:R-:W-:Y:S01]  /*8340*/  FMNMX.FTZ R0, R156, R6, !PT ;  /* 0x000000069c007209 */ /* 0x000fe20007810000 */
[----:B------:R-:W-:Y:S01]  /*8350*/  IMAD.MOV.U32 R45, RZ, RZ, R13 ;  /* 0x000000ffff2d7224 */ /* 0x000fe200078e000d */
[----:B------:R-:W-:Y:S01]  /*8360*/  MOV R16, R64 ;  /* 0x0000004000107202 */ /* 0x000fe20000000f00 */
[----:B------:R-:W5:Y:S01]  /*8370*/  LDL.LU R28, [R1+0x58] ;  /* 0x00005800011c7983 */ /* 0x000f620000300800 */
[----:B------:R-:W-:Y:S01]  /*8380*/  FMNMX.FTZ R2, R7, R0, !PT ;  /* 0x0000000007027209 */ /* 0x000fe20007810000 */
[----:B------:R-:W-:Y:S01]  /*8390*/  IMAD.MOV.U32 R17, RZ, RZ, R40 ;  /* 0x000000ffff117224 */ /* 0x000fe200078e0028 */
[----:B------:R-:W-:Y:S01]  /*83a0*/  FMNMX.FTZ R0, R155, R9, !PT ;  /* 0x000000099b007209 */ /* 0x000fe20007810000 */
[----:B------:R-:W5:Y:S01]  /*83b0*/  LDL.LU R18, [R1+0x4] ;  /* 0x0000040001127983 */ /* 0x000f620000300800 */
[----:B------:R-:W-:Y:S01]  /*83c0*/  FMNMX.FTZ R2, R8, R2, !PT ;  /* 0x0000000208027209 */ /* 0x000fe20007810000 */
[----:B------:R-:W-:Y:S01]  /*83d0*/  IMAD.MOV.U32 R40, RZ, RZ, R61 ;  /* 0x000000ffff287224 */ /* 0x000fe200078e003d */
[----:B------:R-:W-:-:S02]  /*83e0*/  FMNMX.FTZ R0, R10, R0, !PT ;  /* 0x000000000a007209 */ /* 0x000fc40007810000 */
[----:B------:R-:W-:Y:S02]  /*83f0*/  MOV R19, R41 ;  /* 0x0000002900137202 */ /* 0x000fe40000000f00 */
[----:B------:R-:W-:Y:S02]  /*8400*/  FMNMX.FTZ R0, R20, R0, !PT ;  /* 0x0000000014007209 */ /* 0x000fe40007810000 */
[----:B------:R-:W-:Y:S02]  /*8410*/  FMNMX.FTZ R2, R12, R2, !PT ;  /* 0x000000020c027209 */ /* 0x000fe40007810000 */
[----:B------:R-:W-:Y:S02]  /*8420*/  FMNMX.FTZ R0, R21, R0, !PT ;  /* 0x0000000015007209 */ /* 0x000fe40007810000 */
[----:B------:R-:W-:Y:S02]  /*8430*/  MOV R47, R67 ;  /* 0x00000043002f7202 */ /* 0x000fe40000000f00 */
[----:B------:R-:W-:-:S02]  /*8440*/  MOV R41, R65 ;  /* 0x0000004100297202 */ /* 0x000fc40000000f00 */
[----:B------:R-:W-:Y:S02]  /*8450*/  MOV R44, R15 ;  /* 0x0000000f002c7202 */ /* 0x000fe40000000f00 */
[----:B--2---:R-:W-:-:S04]  /*8460*/  FMNMX.FTZ R2, R34, R2, !PT ;  /* 0x0000000222027209 */ /* 0x004fc80007810000 */
[----:B---3--:R-:W-:Y:S02]  /*8470*/  FMNMX.FTZ R2, R43, R2, !PT ;  /* 0x000000022b027209 */ /* 0x008fe40007810000 */
[----:B----4-:R-:W-:-:S04]  /*8480*/  FMNMX.FTZ R0, R39, R0, !PT ;  /* 0x0000000027007209 */ /* 0x010fc80007810000 */
[----:B-----5:R-:W-:Y:S02]  /*8490*/  FMNMX.FTZ R0, R38, R0, !PT ;  /* 0x0000000026007209 */ /* 0x020fe40007810000 */
        /* <DEDUP_REMOVED lines=17> */
[----:B-1----:R-:W-:Y:S02]  /*85b0*/  FMNMX.FTZ R4, R207, R0, !PT ;  /* 0x00000000cf047209 */ /* 0x002fe40007810000 */
[----:B------:R-:W-:Y:S02]  /*85c0*/  FMNMX.FTZ R0, R204, R2, !PT ;  /* 0x00000002cc007209 */ /* 0x000fe40007810000 */
[----:B------:R-:W-:-:S03]  /*85d0*/  FMNMX.FTZ R4, R206, R4, !PT ;  /* 0x00000004ce047209 */ /* 0x000fc60007810000 */
[----:B------:R-:W1:Y:S04]  /*85e0*/  SHFL.BFLY PT, R2, R0, 0x2, 0x1f ;  /* 0x0c401f0000027f89 */ /* 0x000e6800000e0000 */
[----:B------:R-:W2:Y:S01]  /*85f0*/  SHFL.BFLY PT, R5, R4, 0x2, 0x1f ;  /* 0x0c401f0004057f89 */ /* 0x000ea200000e0000 */
[----:B-1----:R-:W-:Y:S02]  /*8600*/  FMNMX.FTZ R2, R0, R2, !PT ;  /* 0x0000000200027209 */ /* 0x002fe40007810000 */
[----:B--2---:R-:W-:-:S03]  /*8610*/  FMNMX.FTZ R0, R4, R5, !PT ;  /* 0x0000000504007209 */ /* 0x004fc60007810000 */
[----:B------:R-:W1:Y:S04]  /*8620*/  SHFL.BFLY PT, R5, R2, 0x1, 0x1f ;  /* 0x0c201f0002057f89 */ /* 0x000e6800000e0000 */
[----:B------:R-:W2:Y:S01]  /*8630*/  SHFL.BFLY PT, R4, R0, 0x1, 0x1f ;  /* 0x0c201f0000047f89 */ /* 0x000ea200000e0000 */
[----:B-1----:R-:W-:Y:S02]  /*8640*/  FMNMX.FTZ R46, R2, R5, !PT ;  /* 0x00000005022e7209 */ /* 0x002fe40007810000 */
[----:B------:R-:W-:Y:S02]  /*8650*/  FMNMX.FTZ R2, R154, R11, !PT ;  /* 0x0000000b9a027209 */ /* 0x000fe40007810000 */
[----:B--2---:R-:W-:Y:S02]  /*8660*/  FMNMX.FTZ R29, R0, R4, !PT ;  /* 0x00000004001d7209 */ /* 0x004fe40007810000 */
        /* <DEDUP_REMOVED lines=13> */
[----:B------:R-:W-:Y:S02]  /*8740*/  FSETP.NEU.FTZ.AND P1, PT, R46, -INF , PT ;  /* 0xff8000002e00780b */ /* 0x000fe40003f3d000 */
[----:B------:R-:W-:Y:S02]  /*8750*/  FMNMX.FTZ R2, R40, R2, !PT ;  /* 0x0000000228027209 */ /* 0x000fe40007810000 */
[----:B------:R-:W-:Y:S02]  /*8760*/  FMNMX.FTZ R0, R44, R0, !PT ;  /* 0x000000002c007209 */ /* 0x000fe40007810000 */
[----:B------:R-:W-:Y:S02]  /*8770*/  FSEL R4, R46, RZ, P1 ;  /* 0x000000ff2e047208 */ /* 0x000fe40000800000 */
[----:B------:R-:W-:Y:S02]  /*8780*/  FMNMX.FTZ R2, R17, R2, !PT ;  /* 0x0000000211027209 */ /* 0x000fe40007810000 */
[----:B------:R-:W-:-:S02]  /*8790*/  FMNMX.FTZ R0, R42, R0, !PT ;  /* 0x000000002a007209 */ /* 0x000fc40007810000 */
[----:B------:R-:W-:Y:S01]  /*87a0*/  FSETP.NEU.FTZ.AND P0, PT, R29, -INF , PT ;  /* 0xff8000001d00780b */ /* 0x000fe20003f1d000 */
[----:B------:R-:W-:Y:S01]  /*87b0*/  FADD.FTZ R5, R156, -R4 ;  /* 0x800000049c057221 */ /* 0x000fe20000010000 */
[----:B------:R-:W-:Y:S02]  /*87c0*/  FMNMX.FTZ R2, R19, R2, !PT ;  /* 0x0000000213027209 */ /* 0x000fe40007810000 */
[----:B------:R-:W-:Y:S02]  /*87d0*/  FMNMX.FTZ R0, R49, R0, !PT ;  /* 0x0000000031007209 */ /* 0x000fe40007810000 */
[----:B------:R-:W-:Y:S02]  /*87e0*/  FSEL R4, R29, RZ, P0 ;  /* 0x000000ff1d047208 */ /* 0x000fe40000000000 */
[----:B------:R-:W-:Y:S02]  /*87f0*/  FMNMX.FTZ R2, R243, R2, !PT ;  /* 0x00000002f3027209 */ /* 0x000fe40007810000 */
[----:B------:R-:W-:Y:S01]  /*8800*/  FMNMX.FTZ R0, R50, R0, !PT ;  /* 0x0000000032007209 */ /* 0x000fe20007810000 */
[----:B------:R-:W-:-:S02]  /*8810*/  FMUL.FTZ R5, R5, c[0x0][0x23c] ;  /* 0x00008f0005057a20 */ /* 0x000fc40000410000 */
[----:B------:R-:W-:Y:S01]  /*8820*/  FADD.FTZ R15, R155, -R4 ;  /* 0x800000049b0f7221 */ /* 0x000fe20000010000 */
[----:B------:R-:W-:Y:S02]  /*8830*/  FMNMX.FTZ R4, R247, R2, !PT ;  /* 0x00000002f7047209 */ /* 0x000fe40007810000 */
[----:B------:R-:W-:Y:S02]  /*8840*/  FMNMX.FTZ R2, R48, R0, !PT ;  /* 0x0000000030027209 */ /* 0x000fe40007810000 */
[----:B------:R-:W1:Y:S01]  /*8850*/  MUFU.EX2 R0, R5 ;  /* 0x0000000500007308 */ /* 0x000e620000000800 */
[----:B------:R-:W-:Y:S04]  /*8860*/  STL [R1+0x6c], R46 ;  /* 0x00006c2e01007387 */ /* 0x000fe80000100800 */
[----:B------:R2:W-:Y:S01]  /*8870*/  STL [R1+0x78], R29 ;  /* 0x0000781d01007387 */ /* 0x0005e20000100800 */
[----:B-1----:R-:W-:-:S03]  /*8880*/  FMUL.FTZ R52, R72, R0 ;  /* 0x0000000048347220 */ /* 0x002fc60000410000 */
[----:B------:R-:W3:Y:S01]  /*8890*/  LDL.LU R72, [R1+0x8] ;  /* 0x0000080001487983 */ /* 0x000ee20000300800 */
[-C--:B------:R-:W-:Y:S01]  /*88a0*/  FMUL.FTZ R53, R73, R0.reuse ;  /* 0x0000000049357220 */ /* 0x080fe20000410000 */
[----:B------:R-:W-:Y:S01]  /*88b0*/  MOV R73, R29 ;  /* 0x0000001d00497202 */ /* 0x000fe20000000f00 */
[----:B--2---:R-:W-:Y:S02]  /*88c0*/  FMUL.FTZ R29, R77, R0 ;  /* 0x000000004d1d7220 */ /* 0x004fe40000410000 */
[----:B------:R-:W2:Y:S01]  /*88d0*/  LDL.LU R77, [R1+0xc] ;  /* 0x00000c00014d7983 */ /* 0x000ea20000300800 */
[----:B------:R-:W-:Y:S01]  /*88e0*/  FMUL.FTZ R13, R46, c[0x0][0x23c] ;  /* 0x00008f002e0d7a20 */ /* 0x000fe20000410000 */
[----:B------:R-:W-:Y:S02]  /*88f0*/  FMNMX.FTZ R4, R219, R4, !PT ;  /* 0x00000004db047209 */ /* 0x000fe40007810000 */
[----:B------:R-:W-:Y:S02]  /*8900*/  FMNMX.FTZ R2, R245, R2, !PT ;  /* 0x00000002f5027209 */ /* 0x000fe40007810000 */
[----:B------:R-:W-:-:S02]  /*8910*/  FSEL R13, R13, RZ, P1 ;  /* 0x000000ff0d0d7208 */ /* 0x000fc40000800000 */
[----:B------:R-:W-:Y:S02]  /*8920*/  FMNMX.FTZ R4, R218, R4, !PT ;  /* 0x00000004da047209 */ /* 0x000fe40007810000 */
[----:B------:R-:W-:Y:S01]  /*8930*/  FMNMX.FTZ R5, R241, R2, !PT ;  /* 0x00000002f1057209 */ /* 0x000fe20007810000 */
[--C-:B------:R-:W-:Y:S01]  /*8940*/  FFMA.FTZ R6, R6, c[0x0][0x23c], -R13.reuse ;  /* 0x00008f0006067a23 */ /* 0x100fe2000001080d */
[----:B------:R-:W-:Y:S01]  /*8950*/  FMNMX.FTZ R2, R212, R4, !PT ;  /* 0x00000004d4027209 */ /* 0x000fe20007810000 */
[--C-:B------:R-:W-:Y:S01]  /*8960*/  FFMA.FTZ R7, R7, c[0x0][0x23c], -R13.reuse ;  /* 0x00008f0007077a23 */ /* 0x100fe2000001080d */
[----:B------:R-:W-:Y:S01]  /*8970*/  FMNMX.FTZ R5, R215, R5, !PT ;  /* 0x00000005d7057209 */ /* 0x000fe20007810000 */
[----:B------:R-:W1:Y:S01]  /*8980*/  MUFU.EX2 R155, R6 ;  /* 0x00000006009b7308 */ /* 0x000e620000000800 */
[----:B------:R-:W-:Y:S02]  /*8990*/  FMNMX.FTZ R2, R208, R2, !PT ;  /* 0x00000002d0027209 */ /* 0x000fe40007810000 */
[----:B------:R-:W-:Y:S01]  /*89a0*/  FMNMX.FTZ R5, R211, R5, !PT ;  /* 0x00000005d3057209 */ /* 0x000fe20007810000 */
[----:B------:R-:W-:-:S04]  /*89b0*/  FFMA.FTZ R4, R8, c[0x0][0x23c], -R13 ;  /* 0x00008f0008047a23 */ /* 0x000fc8000001080d */
[----:B------:R4:W-:Y:S01]  /*89c0*/  MUFU.EX2 R36, R7 ;  /* 0x0000000700247308 */ /* 0x0009e20000000800 */
[----:B------:R-:W-:Y:S01]  /*89d0*/  SHFL.BFLY PT, R8, R5, 0x2, 0x1f ;  /* 0x0c401f0005087f89 */ /* 0x000fe200000e0000 */
[----:B------:R-:W-:Y:S01]  /*89e0*/  FMUL.FTZ R56, R196, R0 ;  /* 0x00000000c4387220 */ /* 0x000fe20000410000 */
[----:B------:R-:W-:Y:S01]  /*89f0*/  MOV R33, R28 ;  /* 0x0000001c00217202 */ /* 0x000fe20000000f00 */
[----:B------:R-:W-:-:S04]  /*8a00*/  FMUL.FTZ R57, R197, R0 ;  /* 0x00000000c5397220 */ /* 0x000fc80000410000 */
[----:B------:R5:W-:Y:S01]  /*8a10*/  MUFU.EX2 R35, R4 ;  /* 0x0000000400237308 */ /* 0x000be20000000800 */
[----:B----4-:R-:W4:Y:S01]  /*8a20*/  SHFL.BFLY PT, R7, R2, 0x2, 0x1f ;  /* 0x0c401f0002077f89 */ /* 0x010f2200000e0000 */
[-C--:B------:R-:W-:Y:S02]  /*8a30*/  FMUL.FTZ R64, R172, R0.reuse ;  /* 0x00000000ac407220 */ /* 0x080fe40000410000 */
[-C--:B------:R-:W-:Y:S02]  /*8a40*/  FMUL.FTZ R65, R173, R0.reuse ;  /* 0x00000000ad417220 */ /* 0x080fe40000410000 */
[-C--:B------:R-:W-:Y:S02]  /*8a50*/  FMUL.FTZ R60, R188, R0.reuse ;  /* 0x00000000bc3c7220 */ /* 0x080fe40000410000 */
[----:B-----5:R-:W-:Y:S02]  /*8a60*/  FMUL.FTZ R4, R15, c[0x0][0x23c] ;  /* 0x00008f000f047a20 */ /* 0x020fe40000410000 */
[----:B------:R-:W-:-:S02]  /*8a70*/  FMUL.FTZ R61, R189, R0 ;  /* 0x00000000bd3d7220 */ /* 0x000fc40000410000 */
[-C--:B------:R-:W-:Y:S02]  /*8a80*/  FMUL.FTZ R196, R124, R0.reuse ;  /* 0x000000007cc47220 */ /* 0x080fe40000410000 */
[-C--:B------:R-:W-:Y:S02]  /*8a90*/  FMUL.FTZ R197, R125, R0.reuse ;  /* 0x000000007dc57220 */ /* 0x080fe40000410000 */
[-C--:B-1----:R-:W-:Y:S02]  /*8aa0*/  FFMA.FTZ R18, R18, R0.reuse, R155 ;  /* 0x0000000012127223 */ /* 0x082fe4000001009b */
[-C--:B------:R-:W-:Y:S02]  /*8ab0*/  FMUL.FTZ R164, R164, R0.reuse ;  /* 0x00000000a4a47220 */ /* 0x080fe40000410000 */
[-C--:B------:R-:W-:Y:S02]  /*8ac0*/  FMUL.FTZ R165, R165, R0.reuse ;  /* 0x00000000a5a57220 */ /* 0x080fe40000410000 */
[----:B------:R-:W-:-:S02]  /*8ad0*/  FMUL.FTZ R180, R180, R0 ;  /* 0x00000000b4b47220 */ /* 0x000fc40000410000 */
[-C--:B------:R-:W-:Y:S02]  /*8ae0*/  FMUL.FTZ R181, R181, R0.reuse ;  /* 0x00000000b5b57220 */ /* 0x080fe40000410000 */
[-C--:B------:R-:W-:Y:S02]  /*8af0*/  FMUL.FTZ R28, R76, R0.reuse ;  /* 0x000000004c1c7220 */ /* 0x080fe40000410000 */
[-C--:B------:R-:W-:Y:S02]  /*8b00*/  FMUL.FTZ R88, R88, R0.reuse ;  /* 0x0000000058587220 */ /* 0x080fe40000410000 */
        /* <DEDUP_REMOVED lines=15> */
[----:B------:R1:W5:Y:S01]  /*8c00*/  MUFU.EX2 R0, R4 ;  /* 0x0000000400007308 */ /* 0x0003620000000800 */
[----:B------:R-:W-:Y:S02]  /*8c10*/  FFMA.FTZ R6, R12, c[0x0][0x23c], -R13 ;  /* 0x00008f000c067a23 */ /* 0x000fe4000001080d */
[----:B-1----:R-:W-:-:S05]  /*8c20*/  FMUL.FTZ R4, R73, c[0x0][0x23c] ;  /* 0x00008f0049047a20 */ /* 0x002fca0000410000 */
[----:B------:R1:W-:Y:S01]  /*8c30*/  MUFU.EX2 R32, R6 ;  /* 0x0000000600207308 */ /* 0x0003e20000000800 */
[----:B------:R-:W-:Y:S02]  /*8c40*/  FSEL R12, R4, RZ, P0 ;  /* 0x000000ff040c7208 */ /* 0x000fe40000000000 */
[----:B----4-:R-:W-:Y:S02]  /*8c50*/  FMNMX.FTZ R4, R2, R7, !PT ;  /* 0x0000000702047209 */ /* 0x010fe40007810000 */
[----:B------:R-:W-:Y:S01]  /*8c60*/  FMNMX.FTZ R2, R5, R8, !PT ;  /* 0x0000000805027209 */ /* 0x000fe20007810000 */
[----:B-1----:R-:W-:-:S04]  /*8c70*/  FFMA.FTZ R6, R9, c[0x0][0x23c], -R12 ;  /* 0x00008f0009067a23 */ /* 0x002fc8000001080c */
[----:B------:R1:W3:Y:S01]  /*8c80*/  MUFU.EX2 R9, R6 ;  /* 0x0000000600097308 */ /* 0x0002e20000000800 */
[----:B------:R-:W-:Y:S04]  /*8c90*/  SHFL.BFLY PT, R5, R2, 0x1, 0x1f ;  /* 0x0c201f0002057f89 */ /* 0x000fe800000e0000 */
[----:B-1----:R-:W1:Y:S01]  /*8ca0*/  SHFL.BFLY PT, R6, R4, 0x1, 0x1f ;  /* 0x0c201f0004067f89 */ /* 0x002e6200000e0000 */
[----:B------:R-:W-:Y:S02]  /*8cb0*/  IMAD.MOV.U32 R15, RZ, RZ, R66 ;  /* 0x000000ffff0f7224 */ /* 0x000fe400078e0042 */
[-C--:B-----5:R-:W-:Y:S02]  /*8cc0*/  FMUL.FTZ R66, R174, R0.reuse ;  /* 0x00000000ae427220 */ /* 0x0a0fe40000410000 */
[----:B------:R-:W-:-:S02]  /*8cd0*/  FMUL.FTZ R58, R198, R0 ;  /* 0x00000000c63a7220 */ /* 0x000fc40000410000 */
[-C--:B------:R-:W-:Y:S02]  /*8ce0*/  FMUL.FTZ R59, R199, R0.reuse ;  /* 0x00000000c73b7220 */ /* 0x080fe40000410000 */
[----:B------:R-:W-:Y:S02]  /*8cf0*/  FFMA.FTZ R7, R10, c[0x0][0x23c], -R12 ;  /* 0x00008f000a077a23 */ /* 0x000fe4000001080c */
[-C--:B------:R-:W-:Y:S02]  /*8d00*/  FMUL.FTZ R67, R175, R0.reuse ;  /* 0x00000000af437220 */ /* 0x080fe40000410000 */
[-C--:B------:R-:W-:Y:S02]  /*8d10*/  FMUL.FTZ R62, R190, R0.reuse ;  /* 0x00000000be3e7220 */ /* 0x080fe40000410000 */
[-C--:B------:R-:W-:Y:S02]  /*8d20*/  FMUL.FTZ R63, R191, R0.reuse ;  /* 0x00000000bf3f7220 */ /* 0x080fe40000410000 */
[----:B------:R-:W-:-:S02]  /*8d30*/  FMUL.FTZ R174, R94, R0 ;  /* 0x000000005eae7220 */ /* 0x000fc40000410000 */
[-C--:B------:R-:W-:Y:S02]  /*8d40*/  FMUL.FTZ R198, R126, R0.reuse ;  /* 0x000000007ec67220 */ /* 0x080fe40000410000 */
[-C--:B------:R-:W-:Y:S02]  /*8d50*/  FMUL.FTZ R199, R127, R0.reuse ;  /* 0x000000007fc77220 */ /* 0x080fe40000410000 */
[----:B------:R-:W-:Y:S01]  /*8d60*/  FMUL.FTZ R166, R166, R0 ;  /* 0x00000000a6a67220 */ /* 0x000fe20000410000 */
[----:B-1----:R-:W-:Y:S01]  /*8d70*/  FMNMX.FTZ R200, R4, R6, !PT ;  /* 0x0000000604c87209 */ /* 0x002fe20007810000 */
        /* <DEDUP_REMOVED lines=21> */
[----:B------:R-:W-:Y:S01]  /*8ed0*/  FMUL.FTZ R203, R203, R0 ;  /* 0x00000000cbcb7220 */ /* 0x000fe20000410000 */
[----:B------:R-:W-:Y:S02]  /*8ee0*/  MOV R76, R15 ;  /* 0x0000000f004c7202 */ /* 0x000fe40000000f00 */
[----:B------:R-:W-:Y:S01]  /*8ef0*/  MUFU.EX2 R15, R7 ;  /* 0x00000007000f7308 */ /* 0x000fe20000000800 */
[----:B------:R-:W-:Y:S01]  /*8f00*/  FMNMX.FTZ R75, R2, R5, !PT ;  /* 0x00000005024b7209 */ /* 0x000fe20007810000 */
[C---:B------:R-:W-:Y:S01]  /*8f10*/  FMUL.FTZ R2, R200.reuse, c[0x0][0x23c] ;  /* 0x00008f00c8027a20 */ /* 0x040fe20000410000 */
[----:B------:R-:W-:-:S04]  /*8f20*/  FSETP.NEU.FTZ.AND P0, PT, R200, -INF , PT ;  /* 0xff800000c800780b */ /* 0x000fc80003f1d000 */
[----:B------:R-:W-:-:S05]  /*8f30*/  FSEL R2, R2, RZ, P0 ;  /* 0x000000ff02027208 */ /* 0x000fca0000000000 */
[----:B------:R-:W-:-:S04]  /*8f40*/  FFMA.FTZ R4, R11, c[0x0][0x23c], -R2 ;  /* 0x00008f000b047a23 */ /* 0x000fc80000010802 */
[----:B------:R-:W-:Y:S01]  /*8f50*/  MUFU.EX2 R6, R4 ;  /* 0x0000000400067308 */ /* 0x000fe20000000800 */
[----:B------:R-:W-:Y:S01]  /*8f60*/  MOV R109, R41 ;  /* 0x00000029006d7202 */ /* 0x000fe20000000f00 */
[----:B---3--:R-:W-:Y:S02]  /*8f70*/  FFMA.FTZ R94, R72, R0, R9 ;  /* 0x00000000485e7223 */ /* 0x008fe40000010009 */
[----:B------:R-:W-:-:S04]  /*8f80*/  FFMA.FTZ R0, R20, c[0x0][0x23c], -R12 ;  /* 0x00008f0014007a23 */ /* 0x000fc8000001080c */
[----:B------:R1:W-:Y:S01]  /*8f90*/  MUFU.EX2 R7, R0 ;  /* 0x0000000000077308 */ /* 0x0003e20000000800 */
[----:B------:R-:W-:Y:S01]  /*8fa0*/  MOV R72, R34 ;  /* 0x0000002200487202 */ /* 0x000fe20000000f00 */
[----:B-1----:R-:W-:-:S06]  /*8fb0*/  FFMA.FTZ R0, R21, c[0x0][0x23c], -R12 ;  /* 0x00008f0015007a23 */ /* 0x002fcc000001080c */
[----:B------:R1:W-:Y:S02]  /*8fc0*/  MUFU.EX2 R34, R0 ;  /* 0x0000000000227308 */ /* 0x0003e40000000800 */
[----:B-1----:R-:W-:Y:S02]  /*8fd0*/  FSEL R0, R200, RZ, P0 ;  /* 0x000000ffc8007208 */ /* 0x002fe40000000000 */
[----:B------:R-:W-:-:S03]  /*8fe0*/  FSETP.NEU.FTZ.AND P0, PT, R75, -INF , PT ;  /* 0xff8000004b00780b */ /* 0x000fc60003f1d000 */
[----:B------:R-:W-:-:S04]  /*8ff0*/  FADD.FTZ R0, R154, -R0 ;  /* 0x800000009a007221 */ /* 0x000fc80000010000 */
[----:B------:R-:W-:Y:S01]  /*9000*/  FMUL.FTZ R4, R0, c[0x0][0x23c] ;  /* 0x00008f0000047a20 */ /* 0x000fe20000410000 */
[----:B------:R-:W-:-:S05]  /*9010*/  FSEL R0, R75, RZ, P0 ;  /* 0x000000ff4b007208 */ /* 0x000fca0000000000 */
[----:B------:R-:W-:Y:S02]  /*9020*/  FADD.FTZ R5, R3, -R0 ;  /* 0x8000000003057221 */ /* 0x000fe40000010000 */
[----:B------:R-:W-:Y:S01]  /*9030*/  FMUL.FTZ R0, R75, c[0x0][0x23c] ;  /* 0x00008f004b007a20 */ /* 0x000fe20000410000 */
[----:B------:R-:W2:Y:S01]  /*9040*/  MUFU.EX2 R4, R4 ;  /* 0x0000000400047308 */ /* 0x000ea20000000800 */
[----:B------:R-:W-:-:S03]  /*9050*/  FFMA.FTZ R3, R22, c[0x0][0x23c], -R2 ;  /* 0x00008f0016037a23 */ /* 0x000fc60000010802 */
[----:B------:R-:W-:-:S04]  /*9060*/  FSEL R0, R0, RZ, P0 ;  /* 0x000000ff00007208 */ /* 0x000fc80000000000 */
[----:B------:R1:W-:Y:S01]  /*9070*/  MUFU.EX2 R108, R3 ;  /* 0x00000003006c7308 */ /* 0x0003e20000000800 */
[----:B------:R-:W-:Y:S01]  /*9080*/  MOV R10, R36 ;  /* 0x00000024000a7202 */ /* 0x000fe20000000f00 */
[----:B-1----:R-:W-:Y:S02]  /*9090*/  FMUL.FTZ R3, R5, c[0x0][0x23c] ;  /* 0x00008f0005037a20 */ /* 0x002fe40000410000 */
[----:B------:R-:W-:-:S04]  /*90a0*/  FFMA.FTZ R5, R14, c[0x0][0x23c], -R0 ;  /* 0x00008f000e057a23 */ /* 0x000fc80000010800 */
[----:B------:R-:W1:Y:S01]  /*90b0*/  MUFU.EX2 R3, R3 ;  /* 0x0000000300037308 */ /* 0x000e620000000800 */
[----:B--2---:R-:W-:Y:S02]  /*90c0*/  FFMA.FTZ R93, R77, R4, R6 ;  /* 0x000000044d5d7223 */ /* 0x004fe40000010006 */
[----:B------:R-:W-:-:S05]  /*90d0*/  IMAD.MOV.U32 R77, RZ, RZ, R40 ;  /* 0x000000ffff4d7224 */ /* 0x000fca00078e0028 */
[----:B------:R-:W2:Y:S01]  /*90e0*/  MUFU.EX2 R5, R5 ;  /* 0x0000000500057308 */ /* 0x000ea20000000800 */
[----:B------:R-:W-:Y:S01]  /*90f0*/  FMUL.FTZ R40, R128, R4 ;  /* 0x0000000480287220 */ /* 0x000fe20000410000 */
[----:B------:R-:W-:Y:S01]  /*9100*/  MOV R21, R18 ;  /* 0x0000001200157202 */ /* 0x000fe20000000f00 */
[-C--:B------:R-:W-:Y:S01]  /*9110*/  FMUL.FTZ R41, R129, R4.reuse ;  /* 0x0000000481297220 */ /* 0x080fe20000410000 */
[----:B------:R-:W-:Y:S01]  /*9120*/  MOV R129, R17 ;  /* 0x0000001100817202 */ /* 0x000fe20000000f00 */
[----:B------:R-:W-:Y:S01]  /*9130*/  FMUL.FTZ R36, R132, R4 ;  /* 0x0000000484247220 */ /* 0x000fe20000410000 */
[----:B------:R-:W-:Y:S01]  /*9140*/  MOV R128, R16 ;  /* 0x0000001000807202 */ /* 0x000fe20000000f00 */
[----:B------:R-:W-:Y:S02]  /*9150*/  IMAD.MOV.U32 R132, RZ, RZ, R19 ;  /* 0x000000ffff847224 */ /* 0x000fe400078e0013 */
[----:B------:R-:W-:Y:S01]  /*9160*/  IMAD.MOV.U32 R92, RZ, RZ, R76 ;  /* 0x000000ffff5c7224 */ /* 0x000fe200078e004c */
[----:B------:R-:W3:Y:S01]  /*9170*/  LDSM.16.MT88.4 R16, [R221+0xc000] ;  /* 0x00c00000dd10783b */ /* 0x000ee20000004200 */
[----:B------:R-:W-:Y:S01]  /*9180*/  IMAD.MOV.U32 R74, RZ, RZ, R32 ;  /* 0x000000ffff4a7224 */ /* 0x000fe200078e0020 */
[----:B------:R-:W-:Y:S01]  /*9190*/  MOV R22, R10 ;  /* 0x0000000a00167202 */ /* 0x000fe20000000f00 */
[----:B------:R-:W-:Y:S01]  /*91a0*/  IMAD.MOV.U32 R10, RZ, RZ, R92 ;  /* 0x000000ffff0a7224 */ /* 0x000fe200078e005c */
[----:B------:R-:W-:Y:S01]  /*91b0*/  MOV R95, R51 ;  /* 0x00000033005f7202 */ /* 0x000fe20000000f00 */
[----:B-1----:R-:W-:Y:S01]  /*91c0*/  FMUL.FTZ R51, R147, R3 ;  /* 0x0000000393337220 */ /* 0x002fe20000410000 */
[----:B------:R-:W-:Y:S01]  /*91d0*/  MOV R92, R33 ;  /* 0x00000021005c7202 */ /* 0x000fe20000000f00 */
[----:B------:R-:W-:Y:S01]  /*91e0*/  FMUL.FTZ R32, R148, R4 ;  /* 0x0000000494207220 */ /* 0x000fe20000410000 */
[----:B------:R-:W-:Y:S01]  /*91f0*/  MOV R148, R74 ;  /* 0x0000004a00947202 */ /* 0x000fe20000000f00 */
[----:B------:R-:W-:Y:S01]  /*9200*/  IMAD.MOV.U32 R147, RZ, RZ, R34 ;  /* 0x000000ffff937224 */ /* 0x000fe200078e0022 */
[----:B------:R-:W-:Y:S01]  /*9210*/  MOV R78, R73 ;  /* 0x00000049004e7202 */ /* 0x000fe20000000f00 */
[----:B------:R-:W-:Y:S01]  /*9220*/  IMAD.MOV.U32 R143, RZ, RZ, R156 ;  /* 0x000000ffff8f7224 */ /* 0x000fe200078e009c */
[----:B------:R-:W-:Y:S01]  /*9230*/  MOV R79, R72 ;  /* 0x00000048004f7202 */ /* 0x000fe20000000f00 */
[----:B------:R-:W-:Y:S01]  /*9240*/  FMUL.FTZ R34, R150, R3 ;  /* 0x0000000396227220 */ /* 0x000fe20000410000 */
[----:B------:R-:W-:Y:S01]  /*9250*/  MOV R142, R47 ;  /* 0x0000002f008e7202 */ /* 0x000fe20000000f00 */
[----:B------:R-:W-:Y:S01]  /*9260*/  IMAD.MOV.U32 R111, RZ, RZ, R46 ;  /* 0x000000ffff6f7224 */ /* 0x000fe200078e002e */
[----:B------:R-:W-:Y:S01]  /*9270*/  MOV R110, R50 ;  /* 0x00000032006e7202 */ /* 0x000fe20000000f00 */
[----:B------:R-:W-:Y:S01]  /*9280*/  IMAD.MOV.U32 R74, RZ, RZ, R39 ;  /* 0x000000ffff4a7224 */ /* 0x000fe200078e0027 */
[----:B------:R-:W-:Y:S01]  /*9290*/  MOV R156, R43 ;  /* 0x0000002b009c7202 */ /* 0x000fe20000000f00 */
[-C--:B------:R-:W-:Y:S01]  /*92a0*/  FMUL.FTZ R162, R162, R3.reuse ;  /* 0x00000003a2a27220 */ /* 0x080fe20000410000 */
[----:B------:R-:W-:Y:S01]  /*92b0*/  MOV R73, R38 ;  /* 0x0000002600497202 */ /* 0x000fe20000000f00 */
[-C--:B------:R-:W-:Y:S01]  /*92c0*/  FMUL.FTZ R163, R163, R3.reuse ;  /* 0x00000003a3a37220 */ /* 0x080fe20000410000 */
[----:B------:R-:W-:Y:S01]  /*92d0*/  MOV R72, R42 ;  /* 0x0000002a00487202 */ /* 0x000fe20000000f00 */
[----:B------:R-:W-:Y:S01]  /*92e0*/  FMUL.FTZ R170, R170, R3 ;  /* 0x00000003aaaa7220 */ /* 0x000fe20000410000 */
[----:B------:R-:W-:Y:S01]  /*92f0*/  MOV R150, R35 ;  /* 0x0000002300967202 */ /* 0x000fe20000000f00 */
        /* <DEDUP_REMOVED lines=27> */
[----:B--2---:R-:W-:Y:S02]  /*94b0*/  FFMA.FTZ R92, R92, R3, R5 ;  /* 0x000000035c5c7223 */ /* 0x004fe40000010005 */
[----:B------:R-:W-:-:S04]  /*94c0*/  FFMA.FTZ R3, R152, c[0x0][0x23c], -R2 ;  /* 0x00008f0098037a23 */ /* 0x000fc80000010802 */
[----:B------:R1:W-:Y:S01]  /*94d0*/  MUFU.EX2 R102, R3 ;  /* 0x0000000300667308 */ /* 0x0003e20000000800 */
[----:B------:R-:W-:Y:S01]  /*94e0*/  MOV R154, R95 ;  /* 0x0000005f009a7202 */ /* 0x000fe20000000f00 */
[----:B------:R-:W-:Y:S01]  /*94f0*/  IMAD.MOV.U32 R141, RZ, RZ, R48 ;  /* 0x000000ffff8d7224 */ /* 0x000fe200078e0030 */
[----:B------:R-:W-:Y:S01]  /*9500*/  MOV R201, R49 ;  /* 0x0000003100c97202 */ /* 0x000fe20000000f00 */
[-C--:B------:R-:W-:Y:S01]  /*9510*/  FMUL.FTZ R160, R160, R4.reuse ;  /* 0x00000004a0a07220 */ /* 0x080fe20000410000 */
[----:B------:R-:W-:Y:S01]  /*9520*/  MOV R8, R45 ;  /* 0x0000002d00087202 */ /* 0x000fe20000000f00 */
[----:B------:R-:W-:Y:S01]  /*9530*/  FMUL.FTZ R161, R161, R4 ;  /* 0x00000004a1a17220 */ /* 0x000fe20000410000 */
[----:B------:R-:W-:Y:S01]  /*9540*/  MOV R140, R44 ;  /* 0x0000002c008c7202 */ /* 0x000fe20000000f00 */
[----:B-1----:R-:W-:-:S04]  /*9550*/  FFMA.FTZ R3, R158, c[0x0][0x23c], -R0 ;  /* 0x00008f009e037a23 */ /* 0x002fc80000010800 */
[----:B------:R1:W-:Y:S01]  /*9560*/  MUFU.EX2 R95, R3 ;  /* 0x00000003005f7308 */ /* 0x0003e20000000800 */
[----:B------:R-:W-:Y:S01]  /*9570*/  MOV R76, R37 ;  /* 0x00000025004c7202 */ /* 0x000fe20000000f00 */
[-C--:B------:R-:W-:Y:S02]  /*9580*/  FMUL.FTZ R168, R168, R4.reuse ;  /* 0x00000004a8a87220 */ /* 0x080fe40000410000 */
[-C--:B------:R-:W-:Y:S02]  /*9590*/  FMUL.FTZ R169, R169, R4.reuse ;  /* 0x00000004a9a97220 */ /* 0x080fe40000410000 */
[-C--:B------:R-:W-:Y:S02]  /*95a0*/  FMUL.FTZ R176, R176, R4.reuse ;  /* 0x00000004b0b07220 */ /* 0x080fe40000410000 */
[-C--:B------:R-:W-:Y:S02]  /*95b0*/  FMUL.FTZ R177, R177, R4.reuse ;  /* 0x00000004b1b17220 */ /* 0x080fe40000410000 */
[----:B------:R-:W-:-:S02]  /*95c0*/  FMUL.FTZ R184, R184, R4 ;  /* 0x00000004b8b87220 */ /* 0x000fc40000410000 */
[-C--:B------:R-:W-:Y:S02]  /*95d0*/  FMUL.FTZ R185, R185, R4.reuse ;  /* 0x00000004b9b97220 */ /* 0x080fe40000410000 */
[----:B-1----:R-:W-:Y:S02]  /*95e0*/  FFMA.FTZ R3, R157, c[0x0][0x23c], -R0 ;  /* 0x00008f009d037a23 */ /* 0x002fe40000010800 */
[-C--:B------:R-:W-:Y:S02]  /*95f0*/  FMUL.FTZ R192, R192, R4.reuse ;  /* 0x00000004c0c07220 */ /* 0x080fe40000410000 */
[-C--:B------:R-:W-:Y:S01]  /*9600*/  FMUL.FTZ R193, R193, R4.reuse ;  /* 0x00000004c1c17220 */ /* 0x080fe20000410000 */
[----:B------:R1:W2:Y:S01]  /*9610*/  MUFU.EX2 R103, R3 ;  /* 0x0000000300677308 */ /* 0x0002a20000000800 */
        /* <DEDUP_REMOVED lines=17> */
[----:B------:R-:W-:Y:S02]  /*9730*/  FMUL.FTZ R33, R149, R4 ;  /* 0x0000000495217220 */ /* 0x000fe40000410000 */
[----:B------:R-:W-:Y:S02]  /*9740*/  FFMA.FTZ R4, R27, c[0x0][0x23c], -R2 ;  /* 0x00008f001b047a23 */ /* 0x000fe40000010802 */
[----:B-1----:R-:W-:Y:S01]  /*9750*/  FFMA.FTZ R3, R153, c[0x0][0x23c], -R0 ;  /* 0x00008f0099037a23 */ /* 0x002fe20000010800 */
[----:B------:R-:W-:Y:S01]  /*9760*/  MOV R151, R7 ;  /* 0x0000000700977202 */ /* 0x000fe20000000f00 */
[----:B------:R1:W4:Y:S01]  /*9770*/  MUFU.EX2 R146, R4 ;  /* 0x0000000400927308 */ /* 0x0003220000000800 */
[----:B------:R-:W-:Y:S01]  /*9780*/  MOV R20, R202 ;  /* 0x000000ca00147202 */ /* 0x000fe20000000f00 */
[----:B------:R-:W-:Y:S01]  /*9790*/  IMAD.MOV.U32 R101, RZ, RZ, R10 ;  /* 0x000000ffff657224 */ /* 0x000fe200078e000a */
[----:B------:R-:W-:-:S02]  /*97a0*/  MOV R202, R8 ;  /* 0x0000000800ca7202 */ /* 0x000fc40000000f00 */
[----:B------:R-:W-:-:S03]  /*97b0*/  F2FP.BF16.PACK_AB R8, R22, R155 ;  /* 0x0000009b1608723e */ /* 0x000fc600000010ff */
[----:B------:R-:W5:Y:S01]  /*97c0*/  MUFU.EX2 R144, R3 ;  /* 0x0000000300907308 */ /* 0x000f620000000800 */
[----:B------:R-:W-:Y:S02]  /*97d0*/  F2FP.BF16.PACK_AB R9, R15, R9 ;  /* 0x000000090f09723e */ /* 0x000fe400000010ff */
[----:B------:R-:W-:Y:S02]  /*97e0*/  F2FP.BF16.PACK_AB R10, R148, R150 ;  /* 0x00000096940a723e */ /* 0x000fe400000010ff */
[----:B------:R-:W-:Y:S01]  /*97f0*/  F2FP.BF16.PACK_AB R11, R147, R151 ;  /* 0x00000097930b723e */ /* 0x000fe200000010ff */
[----:B------:R-:W-:Y:S01]  /*9800*/  IMAD.MOV.U32 R7, RZ, RZ, R203 ;  /* 0x000000ffff077224 */ /* 0x000fe200078e00cb */
[----:B------:R-:W-:Y:S02]  /*9810*/  MOV R100, R79 ;  /* 0x0000004f00647202 */ /* 0x000fe40000000f00 */
[----:B------:R-:W-:Y:S02]  /*9820*/  MOV R14, R78 ;  /* 0x0000004e000e7202 */ /* 0x000fe40000000f00 */
[----:B------:R-:W-:-:S02]  /*9830*/  MOV R203, R77 ;  /* 0x0000004d00cb7202 */ /* 0x000fc40000000f00 */
[----:B------:R-:W-:Y:S02]  /*9840*/  MOV R133, R76 ;  /* 0x0000004c00857202 */ /* 0x000fe40000000f00 */
[----:B---3--:R-:W-:Y:S01]  /*9850*/  HMMA.16816.F32.BF16 R76, R8, R16, R164 ;  /* 0x00000010084c723c */ /* 0x008fe200000418a4 */
[----:B-1----:R-:W-:Y:S01]  /*9860*/  F2FP.BF16.PACK_AB R4, R108, R6 ;  /* 0x000000066c04723e */ /* 0x002fe200000010ff */
[----:B------:R-:W-:-:S05]  /*9870*/  IMAD.MOV.U32 R155, RZ, RZ, R7 ;  /* 0x000000ffff9b7224 */ /* 0x000fca00078e0007 */
[----:B--2---:R-:W-:Y:S01]  /*9880*/  IMAD.MOV.U32 R164, RZ, RZ, R103 ;  /* 0x000000ffffa47224 */ /* 0x004fe200078e0067 */
[----:B------:R-:W-:Y:S02]  /*9890*/  MOV R167, R102 ;  /* 0x0000006600a77202 */ /* 0x000fe40000000f00 */
[----:B------:R-:W-:Y:S02]  /*98a0*/  F2FP.BF16.PACK_AB R5, R95, R5 ;  /* 0x000000055f05723e */ /* 0x000fe400000010ff */
[----:B----4-:R-:W-:Y:S02]  /*98b0*/  F2FP.BF16.PACK_AB R6, R146, R167 ;  /* 0x000000a79206723e */ /* 0x010fe400000010ff */
[----:B-----5:R-:W-:Y:S01]  /*98c0*/  F2FP.BF16.PACK_AB R7, R144, R164 ;  /* 0x000000a49007723e */ /* 0x020fe200000010ff */
[----:B------:R-:W-:Y:S08]  /*98d0*/  HMMA.16816.F32.BF16 R64, R8, R18, R64 ;  /* 0x000000120840723c */ /* 0x000ff00000041840 */
[C---:B------:R-:W-:Y:S08]  /*98e0*/  HMMA.16816.F32.BF16 R160, R4.reuse, R16, R160 ;  /* 0x0000001004a0723c */ /* 0x040ff000000418a0 */
[----:B------:R-:W-:Y:S01]  /*98f0*/  HMMA.16816.F32.BF16 R168, R4, R18, R168 ;  /* 0x0000001204a8723c */ /* 0x000fe200000418a8 */
[----:B------:R-:W1:Y:S01]  /*9900*/  LDSM.16.MT88.4 R16, [R222+0xc000] ;  /* 0x00c00000de10783b */ /* 0x000e620000004200 */
[----:B------:R-:W-:-:S02]  /*9910*/  MOV R153, R154 ;  /* 0x0000009a00997202 */ /* 0x000fc40000000f00 */
[----:B------:R-:W-:Y:S01]  /*9920*/  MOV R154, R20 ;  /* 0x00000014009a7202 */ /* 0x000fe20000000f00 */
[----:B------:R-:W-:Y:S01]  /*9930*/  STL [R1+0x68], R200 ;  /* 0x000068c801007387 */ /* 0x000fe20000100800 */
[----:B------:R-:W-:Y:S01]  /*9940*/  MOV R149, R75 ;  /* 0x0000004b00957202 */ /* 0x000fe20000000f00 */
[----:B------:R-:W-:Y:S01]  /*9950*/  IMAD.MOV.U32 R20, RZ, RZ, R72 ;  /* 0x000000ffff147224 */ /* 0x000fe200078e0048 */
[----:B------:R-:W-:Y:S01]  /*9960*/  MOV R157, R74 ;  /* 0x0000004a009d7202 */ /* 0x000fe20000000f00 */
[----:B------:R1:W-:Y:S01]  /*9970*/  STL [R1+0x64], R75 ;  /* 0x0000644b01007387 */ /* 0x0003e20000100800 */
[----:B------:R-:W-:Y:S02]  /*9980*/  MOV R158, R73 ;  /* 0x00000049009e7202 */ /* 0x000fe40000000f00 */
        /* <DEDUP_REMOVED lines=10> */
[----:B------:R-:W-:Y:S01]  /*9a30*/  MOV R145, R129 ;  /* 0x0000008100917202 */ /* 0x000fe20000000f00 */
[----:B------:R-:W-:Y:S01]  /*9a40*/  IMAD.MOV.U32 R135, RZ, RZ, R110 ;  /* 0x000000ffff877224 */ /* 0x000fe200078e006e */
[----:B------:R-:W-:Y:S01]  /*9a50*/  MOV R134, R128 ;  /* 0x0000008000867202 */ /* 0x000fe20000000f00 */
[----:B------:R-:W-:Y:S01]  /*9a60*/  IMAD.MOV.U32 R183, RZ, RZ, R108 ;  /* 0x000000ffffb77224 */ /* 0x000fe200078e006c */
[----:B------:R-:W-:-:S02]  /*9a70*/  MOV R152, R143 ;  /* 0x0000008f00987202 */ /* 0x000fc40000000f00 */
[----:B------:R-:W-:Y:S02]  /*9a80*/  MOV R165, R142 ;  /* 0x0000008e00a57202 */ /* 0x000fe40000000f00 */
[----:B------:R-:W-:Y:S02]  /*9a90*/  MOV R166, R111 ;  /* 0x0000006f00a67202 */ /* 0x000fe40000000f00 */
[----:B------:R-:W-:Y:S02]  /*9aa0*/  MOV R180, R141 ;  /* 0x0000008d00b47202 */ /* 0x000fe40000000f00 */
[----:B------:R-:W-:Y:S02]  /*9ab0*/  MOV R181, R140 ;  /* 0x0000008c00b57202 */ /* 0x000fe40000000f00 */
[----:B------:R-:W-:Y:S01]  /*9ac0*/  MOV R182, R109 ;  /* 0x0000006d00b67202 */ /* 0x000fe20000000f00 */
[-C--:B-1----:R-:W-:Y:S08]  /*9ad0*/  HMMA.16816.F32.BF16 R140, R8, R16.reuse, R28 ;  /* 0x00000010088c723c */ /* 0x082ff0000004181c */
[C---:B------:R-:W-:Y:S08]  /*9ae0*/  HMMA.16816.F32.BF16 R80, R4.reuse, R16, R80 ;  /* 0x000000100450723c */ /* 0x040ff00000041850 */
[-C--:B------:R-:W-:Y:S08]  /*9af0*/  HMMA.16816.F32.BF16 R108, R4, R18.reuse, R84 ;  /* 0x00000012046c723c */ /* 0x080ff00000041854 */
[----:B------:R-:W-:Y:S01]  /*9b00*/  HMMA.16816.F32.BF16 R128, R8, R18, R88 ;  /* 0x000000120880723c */ /* 0x000fe20000041858 */
[----:B------:R-:W1:Y:S01]  /*9b10*/  LDSM.16.MT88.4 R16, [R221+0xe000] ;  /* 0x00e00000dd10783b */ /* 0x000e620000004200 */
[----:B------:R-:W-:Y:S01]  /*9b20*/  IMAD.MOV.U32 R27, RZ, RZ, R101 ;  /* 0x000000ffff1b7224 */ /* 0x000fe200078e0065 */
[----:B------:R-:W-:-:S05]  /*9b30*/  MOV R3, R100 ;  /* 0x0000006400037202 */ /* 0x000fca0000000f00 */
[-C--:B-1----:R-:W-:Y:S08]  /*9b40*/  HMMA.16816.F32.BF16 R100, R8, R16.reuse, R172 ;  /* 0x000000100864723c */ /* 0x082ff000000418ac */
[C---:B------:R-:W-:Y:S08]  /*9b50*/  HMMA.16816.F32.BF16 R96, R4.reuse, R16, R96 ;  /* 0x000000100460723c */ /* 0x040ff00000041860 */
[-C--:B------:R-:W-:Y:S08]  /*9b60*/  HMMA.16816.F32.BF16 R44, R4, R18.reuse, R44 ;  /* 0x00000012042c723c */ /* 0x080ff0000004182c */
[----:B------:R-:W-:Y:S01]  /*9b70*/  HMMA.16816.F32.BF16 R28, R8, R18, R104 ;  /* 0x00000012081c723c */ /* 0x000fe20000041868 */
[----:B------:R-:W1:Y:S01]  /*9b80*/  LDSM.16.MT88.4 R16, [R222+0xe000] ;  /* 0x00e00000de10783b */ /* 0x000e620000004200 */
[----:B------:R-:W-:-:S02]  /*9b90*/  MOV R174, R27 ;  /* 0x0000001b00ae7202 */ /* 0x000fc40000000f00 */
[----:B------:R-:W-:Y:S01]  /*9ba0*/  MOV R172, R165 ;  /* 0x000000a500ac7202 */ /* 0x000fe20000000f00 */
[----:B------:R-:W-:Y:S01]  /*9bb0*/  IMAD.MOV.U32 R165, RZ, RZ, R200 ;  /* 0x000000ffffa57224 */ /* 0x000fe200078e00c8 */
[----:B------:R-:W-:Y:S01]  /*9bc0*/  MOV R27, R134 ;  /* 0x00000086001b7202 */ /* 0x000fe20000000f00 */
[----:B------:R-:W-:Y:S01]  /*9bd0*/  IMAD.MOV.U32 R106, RZ, RZ, R133 ;  /* 0x000000ffff6a7224 */ /* 0x000fe200078e0085 */
[----:B------:R-:W-:Y:S02]  /*9be0*/  MOV R104, R203 ;  /* 0x000000cb00687202 */ /* 0x000fe40000000f00 */
[----:B------:R-:W-:Y:S02]  /*9bf0*/  MOV R134, R202 ;  /* 0x000000ca00867202 */ /* 0x000fe40000000f00 */
[----:B------:R-:W-:Y:S02]  /*9c00*/  MOV R133, R201 ;  /* 0x000000c900857202 */ /* 0x000fe40000000f00 */
[-C--:B-1----:R-:W-:Y:S08]  /*9c10*/  HMMA.16816.F32.BF16 R200, R8, R16.reuse, R188 ;  /* 0x0000001008c8723c */ /* 0x082ff000000418bc */
[C---:B------:R-:W-:Y:S08]  /*9c20*/  HMMA.16816.F32.BF16 R88, R4.reuse, R16, R112 ;  /* 0x000000100458723c */ /* 0x040ff00000041870 */
[-C--:B------:R-:W-:Y:S08]  /*9c30*/  HMMA.16816.F32.BF16 R84, R4, R18.reuse, R116 ;  /* 0x000000120454723c */ /* 0x080ff00000041874 */
[----:B------:R-:W-:Y:S01]  /*9c40*/  HMMA.16816.F32.BF16 R188, R8, R18, R120 ;  /* 0x0000001208bc723c */ /* 0x000fe20000041878 */
[----:B------:R-:W1:Y:S01]  /*9c50*/  LDSM.16.MT88.4 R16, [R224+0xe000] ;  /* 0x00e00000e010783b */ /* 0x000e620000004200 */
[----:B------:R-:W-:Y:S01]  /*9c60*/  MOV R173, R180 ;  /* 0x000000b400ad7202 */ /* 0x000fe20000000f00 */
[----:B------:R-:W-:Y:S01]  /*9c70*/  IMAD.MOV.U32 R175, RZ, RZ, R183 ;  /* 0x000000ffffaf7224 */ /* 0x000fe200078e00b7 */
[----:B------:R-:W-:-:S02]  /*9c80*/  MOV R107, R181 ;  /* 0x000000b5006b7202 */ /* 0x000fc40000000f00 */
[----:B------:R-:W-:Y:S02]  /*9c90*/  MOV R105, R182 ;  /* 0x000000b600697202 */ /* 0x000fe40000000f00 */
[-C--:B-1----:R-:W-:Y:S08]  /*9ca0*/  HMMA.16816.F32.BF16 R196, R8, R16.reuse, R196 ;  /* 0x0000001008c4723c */ /* 0x082ff000000418c4 */
[C---:B------:R-:W-:Y:S08]  /*9cb0*/  HMMA.16816.F32.BF16 R40, R4.reuse, R16, R40 ;  /* 0x000000100428723c */ /* 0x040ff00000041828 */
[-C--:B------:R-:W-:Y:S08]  /*9cc0*/  HMMA.16816.F32.BF16 R36, R4, R18.reuse, R36 ;  /* 0x000000120424723c */ /* 0x080ff00000041824 */
[----:B------:R-:W-:Y:S01]  /*9cd0*/  HMMA.16816.F32.BF16 R180, R8, R18, R136 ;  /* 0x0000001208b4723c */ /* 0x000fe20000041888 */
[----:B------:R-:W1:Y:S01]  /*9ce0*/  LDSM.16.MT88.4 R16, [R223+0xe000] ;  /* 0x00e00000df10783b */ /* 0x000e620000004200 */
[----:B------:R-:W-:Y:S01]  /*9cf0*/  MOV R114, R156 ;  /* 0x0000009c00727202 */ /* 0x000fe20000000f00 */
[----:B------:R-:W-:Y:S01]  /*9d00*/  FFMA.FTZ R3, R3, c[0x0][0x23c], -R13 ;  /* 0x00008f0003037a23 */ /* 0x000fe2000001080d */
[----:B------:R-:W-:Y:S01]  /*9d10*/  MOV R112, R157 ;  /* 0x0000009d00707202 */ /* 0x000fe20000000f00 */
[----:B------:R-:W-:Y:S01]  /*9d20*/  IMAD.MOV.U32 R115, RZ, RZ, R159 ;  /* 0x000000ffff737224 */ /* 0x000fe200078e009f */
[----:B------:R-:W-:-:S02]  /*9d30*/  MOV R113, R158 ;  /* 0x0000009e00717202 */ /* 0x000fc40000000f00 */
[-C--:B-1----:R-:W-:Y:S08]  /*9d40*/  HMMA.16816.F32.BF16 R48, R4, R16.reuse, R48 ;  /* 0x000000100430723c */ /* 0x082ff00000041830 */
[C---:B------:R-:W-:Y:S01]  /*9d50*/  HMMA.16816.F32.BF16 R156, R8.reuse, R16, R124 ;  /* 0x00000010089c723c */ /* 0x040fe2000004187c */
[----:B------:R1:W-:Y:S07]  /*9d60*/  MUFU.EX2 R17, R3 ;  /* 0x0000000300117308 */ /* 0x0003ee0000000800 */
[----:B------:R-:W-:Y:S01]  /*9d70*/  HMMA.16816.F32.BF16 R152, R8, R18, R152 ;  /* 0x000000120898723c */ /* 0x000fe20000041898 */
[----:B-1----:R-:W-:-:S04]  /*9d80*/  FFMA.FTZ R3, R114, c[0x0][0x23c], -R13 ;  /* 0x00008f0072037a23 */ /* 0x002fc8000001080d */
[----:B------:R1:W2:Y:S03]  /*9d90*/  MUFU.EX2 R10, R3 ;  /* 0x00000003000a7308 */ /* 0x0002a60000000800 */
[----:B------:R-:W-:Y:S01]  /*9da0*/  HMMA.16816.F32.BF16 R32, R4, R18, R32 ;  /* 0x000000120420723c */ /* 0x000fe20000041820 */
[----:B------:R-:W-:Y:S02]  /*9db0*/  MOV R114, R115 ;  /* 0x0000007300727202 */ /* 0x000fe40000000f00 */
[----:B------:R-:W-:Y:S02]  /*9dc0*/  MOV R115, R104 ;  /* 0x0000006800737202 */ /* 0x000fe40000000f00 */
[----:B------:R-:W-:Y:S01]  /*9dd0*/  MOV R104, R105 ;  /* 0x0000006900687202 */ /* 0x000fe20000000f00 */
[----:B-1----:R-:W-:-:S04]  /*9de0*/  FFMA.FTZ R3, R250, c[0x0][0x23c], -R13 ;  /* 0x00008f00fa037a23 */ /* 0x002fc8000001080d */
[----:B------:R1:W-:Y:S02]  /*9df0*/  MUFU.EX2 R4, R3 ;  /* 0x0000000300047308 */ /* 0x0003e40000000800 */
[----:B-1----:R-:W-:-:S06]  /*9e00*/  FFMA.FTZ R3, R248, c[0x0][0x23c], -R13 ;  /* 0x00008f00f8037a23 */ /* 0x002fcc000001080d */
[----:B------:R1:W-:Y:S02]  /*9e10*/  MUFU.EX2 R105, R3 ;  /* 0x0000000300697308 */ /* 0x0003e40000000800 */
[----:B-1----:R-:W-:-:S06]  /*9e20*/  FFMA.FTZ R3, R112, c[0x0][0x23c], -R12 ;  /* 0x00008f0070037a23 */ /* 0x002fcc000001080c */
[----:B------:R1:W-:Y:S02]  /*9e30*/  MUFU.EX2 R8, R3 ;  /* 0x0000000300087308 */ /* 0x0003e40000000800 */
[----:B-1----:R-:W-:-:S06]  /*9e40*/  FFMA.FTZ R3, R113, c[0x0][0x23c], -R12 ;  /* 0x00008f0071037a23 */ /* 0x002fcc000001080c */
[----:B------:R1:W-:Y:S01]  /*9e50*/  MUFU.EX2 R6, R3 ;  /* 0x0000000300067308 */ /* 0x0003e20000000800 */
[----:B------:R-:W-:Y:S01]  /*9e60*/  MOV R112, R172 ;  /* 0x000000ac00707202 */ /* 0x000fe20000000f00 */
[----:B-1----:R-:W-:-:S06]  /*9e70*/  FFMA.FTZ R3, R106, c[0x0][0x23c], -R12 ;  /* 0x00008f006a037a23 */ /* 0x002fcc000001080c */
[----:B------:R1:W3:Y:S02]  /*9e80*/  MUFU.EX2 R9, R3 ;  /* 0x0000000300097308 */ /* 0x0002e40000000800 */
[----:B-1----:R-:W-:-:S06]  /*9e90*/  FFMA.FTZ R3, R251, c[0x0][0x23c], -R12 ;  /* 0x00008f00fb037a23 */ /* 0x002fcc000001080c */
[----:B------:R1:W4:Y:S01]  /*9ea0*/  MUFU.EX2 R106, R3 ;  /* 0x00000003006a7308 */ /* 0x0003220000000800 */
[----:B------:R-:W-:Y:S02]  /*9eb0*/  IMAD.MOV.U32 R119, RZ, RZ, R115 ;  /* 0x000000ffff777224 */ /* 0x000fe400078e0073 */
[----:B-1----:R-:W-:-:S05]  /*9ec0*/  FFMA.FTZ R3, R114, c[0x0][0x23c], -R2 ;  /* 0x00008f0072037a23 */ /* 0x002fca0000010802 */
[----:B------:R1:W-:Y:S01]  /*9ed0*/  MUFU.EX2 R172, R3 ;  /* 0x0000000300ac7308 */ /* 0x0003e20000000800 */
[----:B------:R-:W-:Y:S02]  /*9ee0*/  FFMA.FTZ R127, R249, c[0x0][0x23c], -R12 ;  /* 0x00008f00f97f7a23 */ /* 0x000fe4000001080c */
[----:B-1----:R-:W-:-:S05]  /*9ef0*/  FFMA.FTZ R3, R104, c[0x0][0x23c], -R2 ;  /* 0x00008f0068037a23 */ /* 0x002fca0000010802 */
[----:B------:R1:W-:Y:S01]  /*9f00*/  MUFU.EX2 R104, R3 ;  /* 0x0000000300687308 */ /* 0x0003e20000000800 */
[----:B------:R-:W-:Y:S01]  /*9f10*/  MOV R114, R173 ;  /* 0x000000ad00727202 */ /* 0x000fe20000000f00 */
[----:B------:R-:W-:Y:S01]  /*9f20*/  IMAD.MOV.U32 R115, RZ, RZ, R134 ;  /* 0x000000ffff737224 */ /* 0x000fe200078e0086 */
[----:B------:R-:W-:Y:S01]  /*9f30*/  MOV R113, R135 ;  /* 0x0000008700717202 */ /* 0x000fe20000000f00 */
[--C-:B------:R-:W-:Y:S02]  /*9f40*/  FFMA.FTZ R137, R246, c[0x0][0x23c], -R13.reuse ;  /* 0x00008f00f6897a23 */ /* 0x100fe4000001080d */
[----:B------:R-:W-:Y:S02]  /*9f50*/  FFMA.FTZ R136, R244, c[0x0][0x23c], -R13 ;  /* 0x00008f00f4887a23 */ /* 0x000fe4000001080d */
[----:B-1----:R-:W-:Y:S01]  /*9f60*/  FFMA.FTZ R3, R174, c[0x0][0x23c], -R2 ;  /* 0x00008f00ae037a23 */ /* 0x002fe20000010802 */
[----:B------:R-:W-:Y:S02]  /*9f70*/  MOV R174, R27 ;  /* 0x0000001b00ae7202 */ /* 0x000fe40000000f00 */
[----:B------:R-:W-:Y:S01]  /*9f80*/  MOV R27, R145 ;  /* 0x00000091001b7202 */ /* 0x000fe20000000f00 */
[----:B------:R1:W5:Y:S01]  /*9f90*/  MUFU.EX2 R7, R3 ;  /* 0x0000000300077308 */ /* 0x0003620000000800 */
[----:B------:R-:W-:Y:S01]  /*9fa0*/  MOV R145, R132 ;  /* 0x0000008400917202 */ /* 0x000fe20000000f00 */
[----:B------:R-:W-:-:S02]  /*9fb0*/  FFMA.FTZ R125, R240, c[0x0][0x23c], -R12 ;  /* 0x00008f00f07d7a23 */ /* 0x000fc4000001080c */
[--C-:B------:R-:W-:Y:S02]  /*9fc0*/  FFMA.FTZ R124, R27, c[0x0][0x23c], -R2.reuse ;  /* 0x00008f001b7c7a23 */ /* 0x100fe40000010802 */
[--C-:B------:R-:W-:Y:S01]  /*9fd0*/  FFMA.FTZ R27, R145, c[0x0][0x23c], -R2.reuse ;  /* 0x00008f00911b7a23 */ /* 0x100fe20000010802 */
[----:B------:R-:W-:Y:S01]  /*9fe0*/  MOV R145, R14 ;  /* 0x0000000e00917202 */ /* 0x000fe20000000f00 */
[--C-:B------:R-:W-:Y:S02]  /*9ff0*/  FFMA.FTZ R135, R217, c[0x0][0x23c], -R13.reuse ;  /* 0x00008f00d9877a23 */ /* 0x100fe4000001080d */
[--C-:B------:R-:W-:Y:S02]  /*a000*/  FFMA.FTZ R134, R216, c[0x0][0x23c], -R13.reuse ;  /* 0x00008f00d8867a23 */ /* 0x100fe4000001080d */
[----:B-1----:R-:W-:Y:S02]  /*a010*/  FFMA.FTZ R3, R119, c[0x0][0x23c], -R2 ;  /* 0x00008f0077037a23 */ /* 0x002fe40000010802 */
[----:B------:R-:W-:-:S02]  /*a020*/  FFMA.FTZ R173, R210, c[0x0][0x23c], -R13 ;  /* 0x00008f00d2ad7a23 */ /* 0x000fc4000001080d */
[----:B------:R1:W1:Y:S01]  /*a030*/  MUFU.EX2 R249, R3 ;  /* 0x0000000300f97308 */ /* 0x0002620000000800 */
[--C-:B------:R-:W-:Y:S02]  /*a040*/  FFMA.FTZ R251, R209, c[0x0][0x23c], -R13.reuse ;  /* 0x00008f00d1fb7a23 */ /* 0x100fe4000001080d */
[--C-:B------:R-:W-:Y:S02]  /*a050*/  FFMA.FTZ R250, R205, c[0x0][0x23c], -R13.reuse ;  /* 0x00008f00cdfa7a23 */ /* 0x100fe4000001080d */
[----:B------:R-:W-:Y:S02]  /*a060*/  FFMA.FTZ R5, R204, c[0x0][0x23c], -R13 ;  /* 0x00008f00cc057a23 */ /* 0x000fe4000001080d */
[--C-:B------:R-:W-:Y:S02]  /*a070*/  FFMA.FTZ R132, R252, c[0x0][0x23c], -R12.reuse ;  /* 0x00008f00fc847a23 */ /* 0x100fe4000001080c */
[--C-:B------:R-:W-:Y:S02]  /*a080*/  FFMA.FTZ R126, R242, c[0x0][0x23c], -R12.reuse ;  /* 0x00008f00f27e7a23 */ /* 0x100fe4000001080c */
[----:B------:R-:W-:-:S02]  /*a090*/  FFMA.FTZ R248, R214, c[0x0][0x23c], -R12 ;  /* 0x00008f00d6f87a23 */ /* 0x000fc4000001080c */
[--C-:B------:R-:W-:Y:S02]  /*a0a0*/  FFMA.FTZ R246, R213, c[0x0][0x23c], -R12.reuse ;  /* 0x00008f00d5f67a23 */ /* 0x100fe4000001080c */
[----:B------:R-:W-:Y:S02]  /*a0b0*/  FFMA.FTZ R244, R207, c[0x0][0x23c], -R12 ;  /* 0x00008f00cff47a23 */ /* 0x000fe4000001080c */
[----:B-1----:R-:W-:Y:S02]  /*a0c0*/  FFMA.FTZ R3, R174, c[0x0][0x23c], -R0 ;  /* 0x00008f00ae037a23 */ /* 0x002fe40000010800 */
[----:B------:R-:W-:Y:S02]  /*a0d0*/  FFMA.FTZ R240, R206, c[0x0][0x23c], -R12 ;  /* 0x00008f00cef07a23 */ /* 0x000fe4000001080c */
[----:B------:R-:W-:Y:S02]  /*a0e0*/  IMAD.MOV.U32 R174, RZ, RZ, R15 ;  /* 0x000000ffffae7224 */ /* 0x000fe400078e000f */
[----:B------:R-:W1:Y:S01]  /*a0f0*/  LDSM.16.MT88.4 R12, [R221+0xc800] ;  /* 0x00c80000dd0c783b */ /* 0x000e620000004200 */
[----:B------:R-:W-:Y:S01]  /*a100*/  IMAD.MOV.U32 R118, RZ, RZ, R112 ;  /* 0x000000ffff767224 */ /* 0x000fe200078e0070 */
[----:B------:R2:W-:Y:S01]  /*a110*/  MUFU.EX2 R204, R3 ;  /* 0x0000000300cc7308 */ /* 0x0005e20000000800 */
[----:B------:R-:W-:-:S02]  /*a120*/  MOV R119, R115 ;  /* 0x0000007300777202 */ /* 0x000fc40000000f00 */
[----:B------:R-:W-:Y:S02]  /*a130*/  MOV R112, R107 ;  /* 0x0000006b00707202 */ /* 0x000fe40000000f00 */
[----:B------:R-:W-:Y:S01]  /*a140*/  MOV R107, R22 ;  /* 0x00000016006b7202 */ /* 0x000fe20000000f00 */
[--C-:B------:R-:W-:Y:S01]  /*a150*/  FFMA.FTZ R22, R243, c[0x0][0x23c], -R2.reuse ;  /* 0x00008f00f3167a23 */ /* 0x100fe20000010802 */
[----:B------:R-:W-:Y:S01]  /*a160*/  MOV R115, R21 ;  /* 0x0000001500737202 */ /* 0x000fe20000000f00 */
[--C-:B------:R-:W-:Y:S02]  /*a170*/  FFMA.FTZ R243, R218, c[0x0][0x23c], -R2.reuse ;  /* 0x00008f00daf37a23 */ /* 0x100fe40000010802 */
[--C-:B------:R-:W-:Y:S02]  /*a180*/  FFMA.FTZ R21, R247, c[0x0][0x23c], -R2.reuse ;  /* 0x00008f00f7157a23 */ /* 0x100fe40000010802 */
[----:B------:R-:W-:Y:S02]  /*a190*/  FFMA.FTZ R219, R219, c[0x0][0x23c], -R2 ;  /* 0x00008f00dbdb7a23 */ /* 0x000fe40000010802 */
[----:B--2---:R-:W-:-:S02]  /*a1a0*/  FFMA.FTZ R3, R118, c[0x0][0x23c], -R0 ;  /* 0x00008f0076037a23 */ /* 0x004fc40000010800 */
[--C-:B------:R-:W-:Y:S02]  /*a1b0*/  FFMA.FTZ R242, R212, c[0x0][0x23c], -R2.reuse ;  /* 0x00008f00d4f27a23 */ /* 0x100fe40000010802 */
[----:B------:R-:W-:Y:S01]  /*a1c0*/  FFMA.FTZ R218, R208, c[0x0][0x23c], -R2 ;  /* 0x00008f00d0da7a23 */ /* 0x000fe20000010802 */
[----:B------:R2:W-:Y:S01]  /*a1d0*/  MUFU.EX2 R16, R3 ;  /* 0x0000000300107308 */ /* 0x0005e20000000800 */
[--C-:B------:R-:W-:Y:S02]  /*a1e0*/  FFMA.FTZ R2, R112, c[0x0][0x23c], -R0.reuse ;  /* 0x00008f0070027a23 */ /* 0x100fe40000010800 */
[----:B------:R-:W-:Y:S01]  /*a1f0*/  FFMA.FTZ R217, R211, c[0x0][0x23c], -R0 ;  /* 0x00008f00d3d97a23 */ /* 0x000fe20000010800 */
[----:B------:R-:W-:Y:S01]  /*a200*/  MOV R214, R10 ;  /* 0x0000000a00d67202 */ /* 0x000fe20000000f00 */
[----:B---3--:R-:W-:-:S03]  /*a210*/  IMAD.MOV.U32 R207, RZ, RZ, R9 ;  /* 0x000000ffffcf7224 */ /* 0x008fc600078e0009 */
[----:B------:R-:W-:Y:S01]  /*a220*/  MUFU.EX2 R211, R2 ;  /* 0x0000000200d37308 */ /* 0x000fe20000000800 */
[--C-:B------:R-:W-:Y:S02]  /*a230*/  FFMA.FTZ R216, R215, c[0x0][0x23c], -R0.reuse ;  /* 0x00008f00d7d87a23 */ /* 0x100fe40000010800 */
[----:B--2---:R-:W-:Y:S01]  /*a240*/  FFMA.FTZ R3, R119, c[0x0][0x23c], -R0 ;  /* 0x00008f0077037a23 */ /* 0x004fe20000010800 */
[----:B------:R-:W-:-:S04]  /*a250*/  MOV R247, R8 ;  /* 0x0000000800f77202 */ /* 0x000fc80000000f00 */
[----:B------:R-:W2:Y:S01]  /*a260*/  MUFU.EX2 R206, R3 ;  /* 0x0000000300ce7308 */ /* 0x000ea20000000800 */
[----:B------:R-:W-:Y:S02]  /*a270*/  MOV R215, R6 ;  /* 0x0000000600d77202 */ /* 0x000fe40000000f00 */
[----:B------:R-:W-:Y:S02]  /*a280*/  F2FP.BF16.PACK_AB R8, R214, R17 ;  /* 0x00000011d608723e */ /* 0x000fe400000010ff */
[----:B------:R-:W-:Y:S02]  /*a290*/  F2FP.BF16.PACK_AB R9, R215, R247 ;  /* 0x000000f7d709723e */ /* 0x000fe400000010ff */
[----:B------:R-:W-:Y:S02]  /*a2a0*/  F2FP.BF16.PACK_AB R10, R105, R4 ;  /* 0x00000004690a723e */ /* 0x000fe400000010ff */
[----:B----4-:R-:W-:Y:S01]  /*a2b0*/  F2FP.BF16.PACK_AB R11, R106, R207 ;  /* 0x000000cf6a0b723e */ /* 0x010fe200000010ff */
[--C-:B------:R-:W-:Y:S01]  /*a2c0*/  FFMA.FTZ R20, R20, c[0x0][0x23c], -R0.reuse ;  /* 0x00008f0014147a23 */ /* 0x100fe20000010800 */
[----:B-----5:R-:W-:Y:S01]  /*a2d0*/  MOV R252, R7 ;  /* 0x0000000700fc7202 */ /* 0x020fe20000000f00 */
[----:B------:R-:W-:-:S02]  /*a2e0*/  FFMA.FTZ R133, R133, c[0x0][0x23c], -R0 ;  /* 0x00008f0085857a23 */ /* 0x000fc40000010800 */
[--C-:B------:R-:W-:Y:S02]  /*a2f0*/  FFMA.FTZ R138, R113, c[0x0][0x23c], -R0.reuse ;  /* 0x00008f00718a7a23 */ /* 0x100fe40000010800 */
[--C-:B------:R-:W-:Y:S02]  /*a300*/  FFMA.FTZ R139, R114, c[0x0][0x23c], -R0.reuse ;  /* 0x00008f00728b7a23 */ /* 0x100fe40000010800 */
[--C-:B------:R-:W-:Y:S02]  /*a310*/  FFMA.FTZ R245, R245, c[0x0][0x23c], -R0.reuse ;  /* 0x00008f00f5f57a23 */ /* 0x100fe40000010800 */
[----:B------:R-:W-:Y:S01]  /*a320*/  FFMA.FTZ R241, R241, c[0x0][0x23c], -R0 ;  /* 0x00008f00f1f17a23 */ /* 0x000fe20000010800 */
[----:B------:R-:W-:Y:S01]  /*a330*/  MOV R210, R167 ;  /* 0x000000a700d27202 */ /* 0x000fe20000000f00 */
[----:B------:R-:W-:Y:S02]  /*a340*/  FADD.FTZ R0, R107, R115 ;  /* 0x000000736b007221 */ /* 0x000fe40000010000 */
[----:B------:R-:W-:Y:S01]  /*a350*/  FADD.FTZ R213, R174, R94 ;  /* 0x0000005eaed57221 */ /* 0x000fe20000010000 */
[----:B------:R-:W-:Y:S01]  /*a360*/  MOV R174, R166 ;  /* 0x000000a600ae7202 */ /* 0x000fe20000000f00 */
[----:B------:R-:W-:Y:S01]  /*a370*/  FADD.FTZ R212, R175, R93 ;  /* 0x0000005dafd47221 */ /* 0x000fe20000010000 */
[----:B------:R-:W-:Y:S01]  /*a380*/  MOV R175, R165 ;  /* 0x000000a500af7202 */ /* 0x000fe20000000f00 */
[----:B------:R-:W-:-:S02]  /*a390*/  IMAD.MOV.U32 R107, RZ, RZ, R164 ;  /* 0x000000ffff6b7224 */ /* 0x000fc400078e00a4 */
[----:B-1----:R-:W-:Y:S01]  /*a3a0*/  HMMA.16816.F32.BF16 R164, R8, R12, R76 ;  /* 0x0000000c08a4723c */ /* 0x002fe2000004184c */
[----:B------:R-:W-:Y:S02]  /*a3b0*/  F2FP.BF16.PACK_AB R6, R249, R252 ;  /* 0x000000fcf906723e */ /* 0x000fe400000010ff */
[----:B--2---:R-:W-:-:S04]  /*a3c0*/  F2FP.BF16.PACK_AB R7, R211, R206 ;  /* 0x000000ced307723e */ /* 0x004fc800000010ff */
[----:B------:R-:W-:Y:S02]  /*a3d0*/  MOV R77, R5 ;  /* 0x00000005004d7202 */ /* 0x000fe40000000f00 */
[----:B------:R-:W-:Y:S02]  /*a3e0*/  MOV R76, R4 ;  /* 0x00000004004c7202 */ /* 0x000fe40000000f00 */
[----:B------:R-:W-:Y:S02]  /*a3f0*/  F2FP.BF16.PACK_AB R4, R104, R172 ;  /* 0x000000ac6804723e */ /* 0x000fe400000010ff */
[----:B------:R-:W-:Y:S01]  /*a400*/  F2FP.BF16.PACK_AB R5, R16, R204 ;  /* 0x000000cc1005723e */ /* 0x000fe200000010ff */
[----:B------:R-:W-:Y:S01]  /*a410*/  IMAD.MOV.U32 R209, RZ, RZ, R151 ;  /* 0x000000ffffd17224 */ /* 0x000fe200078e0097 */
[----:B------:R-:W-:Y:S01]  /*a420*/  MOV R205, R150 ;  /* 0x0000009600cd7202 */ /* 0x000fe20000000f00 */
[----:B------:R-:W-:Y:S01]  /*a430*/  IMAD.MOV.U32 R78, RZ, RZ, R149 ;  /* 0x000000ffff4e7224 */ /* 0x000fe200078e0095 */
[----:B------:R-:W-:-:S02]  /*a440*/  MOV R2, R148 ;  /* 0x0000009400027202 */ /* 0x000fc40000000f00 */
[----:B------:R-:W-:Y:S07]  /*a450*/  HMMA.16816.F32.BF16 R148, R8, R14, R64 ;  /* 0x0000000e0894723c */ /* 0x000fee0000041840 */
[----:B------:R-:W-:Y:S01]  /*a460*/  IMAD.MOV.U32 R64, RZ, RZ, R17 ;  /* 0x000000ffff407224 */ /* 0x000fe200078e0011 */
[----:B------:R-:W-:Y:S01]  /*a470*/  MOV R67, R16 ;  /* 0x0000001000437202 */ /* 0x000fe20000000f00 */
[C---:B------:R-:W-:Y:S01]  /*a480*/  HMMA.16816.F32.BF16 R160, R4.reuse, R12, R160 ;  /* 0x0000000c04a0723c */ /* 0x040fe200000418a0 */
[----:B------:R-:W1:Y:S07]  /*a490*/  LDSM.16.MT88.4 R16, [R222+0xc800] ;  /* 0x00c80000de10783b */ /* 0x000e6e0000004200 */
[----:B------:R-:W-:Y:S01]  /*a4a0*/  HMMA.16816.F32.BF16 R168, R4, R14, R168 ;  /* 0x0000000e04a8723c */ /* 0x000fe200000418a8 */
[----:B------:R-:W2:Y:S01]  /*a4b0*/  LDSM.16.MT88.4 R12, [R224+0xc800] ;  /* 0x00c80000e00c783b */ /* 0x000ea20000004200 */
[----:B------:R-:W-:-:S02]  /*a4c0*/  MOV R208, R147 ;  /* 0x0000009300d07202 */ /* 0x000fc40000000f00 */
[----:B------:R-:W-:Y:S02]  /*a4d0*/  MOV R79, R146 ;  /* 0x00000092004f7202 */ /* 0x000fe40000000f00 */
[----:B------:R-:W-:Y:S02]  /*a4e0*/  MOV R65, R145 ;  /* 0x0000009100417202 */ /* 0x000fe40000000f00 */
[----:B------:R-:W-:Y:S01]  /*a4f0*/  MOV R66, R144 ;  /* 0x0000009000427202 */ /* 0x000fe20000000f00 */
[----:B------:R-:W-:Y:S01]  /*a500*/  FADD.FTZ R3, R95, R92 ;  /* 0x0000005c5f037221 */ /* 0x000fe20000010000 */
[-C--:B-1----:R-:W-:Y:S07]  /*a510*/  HMMA.16816.F32.BF16 R144, R8, R16.reuse, R72 ;  /* 0x000000100890723c */ /* 0x082fee0000041848 */
[----:B------:R-:W-:Y:S01]  /*a520*/  IMAD.MOV.U32 R72, RZ, RZ, R106 ;  /* 0x000000ffff487224 */ /* 0x000fe200078e006a */
[----:B------:R-:W-:Y:S01]  /*a530*/  HMMA.16816.F32.BF16 R176, R4, R16, R176 ;  /* 0x0000001004b0723c */ /* 0x000fe200000418b0 */
[----:B------:R-:W-:-:S02]  /*a540*/  MOV R73, R105 ;  /* 0x0000006900497202 */ /* 0x000fc40000000f00 */
[----:B------:R-:W-:Y:S02]  /*a550*/  MOV R74, R104 ;  /* 0x00000068004a7202 */ /* 0x000fe40000000f00 */
[----:B------:R-:W-:-:S03]  /*a560*/  MOV R75, R107 ;  /* 0x0000006b004b7202 */ /* 0x000fc60000000f00 */
[-C--:B------:R-:W-:Y:S08]  /*a570*/  HMMA.16816.F32.BF16 R184, R4, R18.reuse, R184 ;  /* 0x0000001204b8723c */ /* 0x080ff000000418b8 */
[C---:B------:R-:W-:Y:S01]  /*a580*/  HMMA.16816.F32.BF16 R120, R8.reuse, R18, R60 ;  /* 0x000000120878723c */ /* 0x040fe2000004183c */
[----:B------:R-:W1:Y:S07]  /*a590*/  LDSM.16.MT88.4 R16, [R223+0xc800] ;  /* 0x00c80000df10783b */ /* 0x000e6e0000004200 */
[-C--:B--2---:R-:W-:Y:S08]  /*a5a0*/  HMMA.16816.F32.BF16 R116, R8, R12.reuse, R56 ;  /* 0x0000000c0874723c */ /* 0x084ff00000041838 */
[C---:B------:R-:W-:Y:S08]  /*a5b0*/  HMMA.16816.F32.BF16 R192, R4.reuse, R12, R192 ;  /* 0x0000000c04c0723c */ /* 0x040ff000000418c0 */
[-C--:B------:R-:W-:Y:S08]  /*a5c0*/  HMMA.16816.F32.BF16 R104, R4, R14.reuse, R68 ;  /* 0x0000000e0468723c */ /* 0x080ff00000041844 */
[----:B------:R-:W-:Y:S01]  /*a5d0*/  HMMA.16816.F32.BF16 R92, R8, R14, R52 ;  /* 0x0000000e085c723c */ /* 0x000fe20000041834 */
[----:B------:R-:W2:Y:S01]  /*a5e0*/  LDSM.16.MT88.4 R12, [R221+0xe800] ;  /* 0x00e80000dd0c783b */ /* 0x000ea20000004200 */
[----:B------:R-:W-:Y:S01]  /*a5f0*/  MOV R60, R247 ;  /* 0x000000f7003c7202 */ /* 0x000fe20000000f00 */
[----:B------:R-:W-:Y:S01]  /*a600*/  IMAD.MOV.U32 R62, RZ, RZ, R252 ;  /* 0x000000ffff3e7224 */ /* 0x000fe200078e00fc */
[----:B------:R-:W-:-:S02]  /*a610*/  MOV R61, R207 ;  /* 0x000000cf003d7202 */ /* 0x000fc40000000f00 */
[----:B------:R-:W-:Y:S01]  /*a620*/  MOV R63, R206 ;  /* 0x000000ce003f7202 */ /* 0x000fe20000000f00 */
[----:B------:R-:W-:Y:S01]  /*a630*/  IMAD.MOV.U32 R54, RZ, RZ, R211 ;  /* 0x000000ffff367224 */ /* 0x000fe200078e00d3 */
[----:B------:R-:W-:Y:S01]  /*a640*/  MOV R53, R208 ;  /* 0x000000d000357202 */ /* 0x000fe20000000f00 */
[-C--:B-1----:R-:W-:Y:S01]  /*a650*/  HMMA.16816.F32.BF16 R112, R4, R16.reuse, R80 ;  /* 0x000000100470723c */ /* 0x082fe20000041850 */
[----:B------:R-:W-:Y:S02]  /*a660*/  MOV R247, R205 ;  /* 0x000000cd00f77202 */ /* 0x000fe40000000f00 */
[----:B------:R-:W-:Y:S02]  /*a670*/  MOV R52, R204 ;  /* 0x000000cc00347202 */ /* 0x000fe40000000f00 */
[----:B------:R-:W-:Y:S02]  /*a680*/  MOV R252, R210 ;  /* 0x000000d200fc7202 */ /* 0x000fe40000000f00 */
[----:B------:R-:W-:Y:S01]  /*a690*/  IMAD.MOV.U32 R83, RZ, RZ, R209 ;  /* 0x000000ffff537224 */ /* 0x000fe200078e00d1 */
[----:B------:R-:W-:Y:S08]  /*a6a0*/  HMMA.16816.F32.BF16 R140, R8, R16, R140 ;  /* 0x00000010088c723c */ /* 0x000ff0000004188c */
[-C--:B------:R-:W-:Y:S08]  /*a6b0*/  HMMA.16816.F32.BF16 R108, R4, R18.reuse, R108 ;  /* 0x00000012046c723c */ /* 0x080ff0000004186c */
[C---:B------:R-:W-:Y:S01]  /*a6c0*/  HMMA.16816.F32.BF16 R208, R8.reuse, R18, R128 ;  /* 0x0000001208d0723c */ /* 0x040fe20000041880 */
[----:B------:R-:W1:Y:S06]  /*a6d0*/  LDSM.16.MT88.4 R16, [R224+0xe800] ;  /* 0x00e80000e010783b */ /* 0x000e6c0000004200 */
[----:B------:R-:W-:Y:S01]  /*a6e0*/  MOV R128, R174 ;  /* 0x000000ae00807202 */ /* 0x000fe20000000f00 */
[----:B--2---:R-:W-:Y:S01]  /*a6f0*/  HMMA.16816.F32.BF16 R204, R8, R12, R100 ;  /* 0x0000000c08cc723c */ /* 0x004fe20000041864 */
[----:B------:R-:W-:Y:S01]  /*a700*/  MOV R129, R173 ;  /* 0x000000ad00817202 */ /* 0x000fe20000000f00 */
[----:B------:R-:W-:Y:S01]  /*a710*/  IMAD.MOV.U32 R130, RZ, RZ, R172 ;  /* 0x000000ffff827224 */ /* 0x000fe200078e00ac */
[----:B------:R-:W-:-:S05]  /*a720*/  MOV R131, R175 ;  /* 0x000000af00837202 */ /* 0x000fca0000000f00 */
[C---:B------:R-:W-:Y:S08]  /*a730*/  HMMA.16816.F32.BF16 R100, R4.reuse, R12, R96 ;  /* 0x0000000c0464723c */ /* 0x040ff00000041860 */
[-C--:B------:R-:W-:Y:S08]  /*a740*/  HMMA.16816.F32.BF16 R96, R4, R14.reuse, R44 ;  /* 0x0000000e0460723c */ /* 0x080ff0000004182c */
[----:B------:R-:W-:Y:S01]  /*a750*/  HMMA.16816.F32.BF16 R172, R8, R14, R28 ;  /* 0x0000000e08ac723c */ /* 0x000fe2000004181c */
[----:B------:R-:W2:Y:S04]  /*a760*/  LDSM.16.MT88.4 R28, [R222+0xe800] ;  /* 0x00e80000de1c783b */ /* 0x000ea80000004200 */
[----:B------:R-:W3:Y:S01]  /*a770*/  LDSM.16.MT88.4 R12, [R223+0xe800] ;  /* 0x00e80000df0c783b */ /* 0x000ee20000004200 */
[----:B------:R-:W-:Y:S01]  /*a780*/  IMAD.MOV.U32 R59, RZ, RZ, R64 ;  /* 0x000000ffff3b7224 */ /* 0x000fe200078e0040 */
[----:B------:R-:W-:Y:S01]  /*a790*/  MOV R58, R65 ;  /* 0x00000041003a7202 */ /* 0x000fe20000000f00 */
[----:B------:R-:W-:Y:S01]  /*a7a0*/  IMAD.MOV.U32 R65, RZ, RZ, R76 ;  /* 0x000000ffff417224 */ /* 0x000fe200078e004c */
[----:B------:R-:W-:-:S02]  /*a7b0*/  MOV R57, R66 ;  /* 0x0000004200397202 */ /* 0x000fc40000000f00 */
[----:B------:R-:W-:Y:S02]  /*a7c0*/  MOV R64, R67 ;  /* 0x0000004300407202 */ /* 0x000fe40000000f00 */
[----:B------:R-:W-:Y:S02]  /*a7d0*/  MOV R66, R77 ;  /* 0x0000004d00427202 */ /* 0x000fe40000000f00 */
[----:B------:R-:W-:Y:S01]  /*a7e0*/  MOV R67, R78 ;  /* 0x0000004e00437202 */ /* 0x000fe20000000f00 */
[----:B------:R-:W-:Y:S01]  /*a7f0*/  IMAD.MOV.U32 R82, RZ, RZ, R72 ;  /* 0x000000ffff527224 */ /* 0x000fe200078e0048 */
[----:B------:R-:W-:Y:S02]  /*a800*/  MOV R81, R73 ;  /* 0x0000004900517202 */ /* 0x000fe40000000f00 */
[----:B------:R-:W-:Y:S02]  /*a810*/  MOV R80, R74 ;  /* 0x0000004a00507202 */ /* 0x000fe40000000f00 */
[----:B------:R-:W-:-:S02]  /*a820*/  MOV R55, R75 ;  /* 0x0000004b00377202 */ /* 0x000fc40000000f00 */
[----:B-1----:R-:W-:Y:S01]  /*a830*/  HMMA.16816.F32.BF16 R72, R4, R18, R36 ;  /* 0x000000120448723c */ /* 0x002fe20000041824 */
[----:B------:R-:W-:-:S06]  /*a840*/  MOV R56, R79 ;  /* 0x0000004f00387202 */ /* 0x000fcc0000000f00 */
[----:B------:R-:W-:Y:S01]  /*a850*/  MOV R39, R64 ;  /* 0x0000004000277202 */ /* 0x000fe20000000f00 */
[----:B------:R-:W-:Y:S01]  /*a860*/  IMAD.MOV.U32 R37, RZ, RZ, R66 ;  /* 0x000000ffff257224 */ /* 0x000fe200078e0042 */
[----:B------:R-:W-:Y:S01]  /*a870*/  MOV R38, R65 ;  /* 0x0000004100267202 */ /* 0x000fe20000000f00 */
[----:B------:R-:W-:Y:S01]  /*a880*/  HMMA.16816.F32.BF16 R76, R4, R16, R40 ;  /* 0x00000010044c723c */ /* 0x000fe20000041828 */
[----:B------:R-:W-:-:S07]  /*a890*/  MOV R36, R67 ;  /* 0x0000004300247202 */ /* 0x000fce0000000f00 */
[C---:B--2---:R-:W-:Y:S08]  /*a8a0*/  HMMA.16816.F32.BF16 R88, R4.reuse, R28, R88 ;  /* 0x0000001c0458723c */ /* 0x044ff00000041858 */
[C---:B------:R-:W-:Y:S08]  /*a8b0*/  HMMA.16816.F32.BF16 R84, R4.reuse, R30, R84 ;  /* 0x0000001e0454723c */ /* 0x040ff00000041854 */
[C---:B---3--:R-:W-:Y:S08]  /*a8c0*/  HMMA.16816.F32.BF16 R68, R4.reuse, R12, R48 ;  /* 0x0000000c0444723c */ /* 0x048ff00000041830 */
[----:B------:R-:W-:Y:S07]  /*a8d0*/  HMMA.16816.F32.BF16 R64, R4, R14, R32 ;  /* 0x0000000e0440723c */ /* 0x000fee0000041820 */
        /* <DEDUP_REMOVED lines=8> */
[----:B------:R-:W-:-:S02]  /*a960*/  MOV R4, R83 ;  /* 0x0000005300047202 */ /* 0x000fc40000000f00 */
[----:B------:R-:W-:Y:S02]  /*a970*/  MOV R129, R59 ;  /* 0x0000003b00817202 */ /* 0x000fe40000000f00 */
[----:B------:R-:W-:Y:S02]  /*a980*/  MOV R35, R128 ;  /* 0x0000008000237202 */ /* 0x000fe40000000f00 */
[----:B------:R-:W-:Y:S02]  /*a990*/  MOV R201, R56 ;  /* 0x0000003800c97202 */ /* 0x000fe40000000f00 */
[----:B------:R-:W-:Y:S01]  /*a9a0*/  MOV R202, R57 ;  /* 0x0000003900ca7202 */ /* 0x000fe20000000f00 */
[----:B------:R-:W-:Y:S01]  /*a9b0*/  IMAD.MOV.U32 R200, RZ, RZ, R53 ;  /* 0x000000ffffc87224 */ /* 0x000fe200078e0035 */
[----:B------:R-:W-:Y:S01]  /*a9c0*/  HMMA.16816.F32.BF16 R56, R8, R30, R188 ;  /* 0x0000001e0838723c */ /* 0x000fe200000418bc */
[----:B------:R-:W-:Y:S01]  /*a9d0*/  MOV R128, R52 ;  /* 0x0000003400807202 */ /* 0x000fe20000000f00 */
[----:B------:R-:W-:Y:S01]  /*a9e0*/  LDSM.16.MT88.4 R28, [R221+0xd000] ;  /* 0x00d00000dd1c783b */ /* 0x000fe20000004200 */
[----:B------:R-:W-:-:S04]  /*a9f0*/  MOV R83, R54 ;  /* 0x0000003600537202 */ /* 0x000fc80000000f00 */
[----:B------:R-:W-:Y:S01]  /*aa00*/  MOV R189, R55 ;  /* 0x0000003700bd7202 */ /* 0x000fe20000000f00 */
[----:B------:R-:W-:Y:S01]  /*aa10*/  HMMA.16816.F32.BF16 R44, R8, R18, R180 ;  /* 0x00000012082c723c */ /* 0x000fe200000418b4 */
[----:B------:R-:W-:Y:S01]  /*aa20*/  MOV R190, R2 ;  /* 0x0000000200be7202 */ /* 0x000fe20000000f00 */
[----:B------:R-:W-:Y:S02]  /*aa30*/  FADD.FTZ R2, R247, R0 ;  /* 0x00000000f7027221 */ /* 0x000fe40000010000 */
[----:B------:R-:W-:-:S04]  /*aa40*/  FADD.FTZ R0, R4, R213 ;  /* 0x000000d504007221 */ /* 0x000fc80000010000 */
[----:B------:R-:W-:Y:S01]  /*aa50*/  HMMA.16816.F32.BF16 R52, R8, R16, R196 ;  /* 0x000000100834723c */ /* 0x000fe200000418c4 */
[----:B------:R-:W1:Y:S01]  /*aa60*/  LDSM.16.MT88.4 R16, [R222+0xd000] ;  /* 0x00d00000de10783b */ /* 0x000e620000004200 */
[----:B------:R-:W-:-:S06]  /*aa70*/  MOV R203, R131 ;  /* 0x0000008300cb7202 */ /* 0x000fcc0000000f00 */
[C---:B------:R-:W-:Y:S01]  /*aa80*/  HMMA.16816.F32.BF16 R40, R8.reuse, R14, R152 ;  /* 0x0000000e0828723c */ /* 0x040fe20000041898 */
[----:B------:R2:W-:Y:S07]  /*aa90*/  MUFU.EX2 R154, R21 ;  /* 0x00000015009a7308 */ /* 0x0005ee0000000800 */
[----:B------:R-:W-:Y:S01]  /*aaa0*/  HMMA.16816.F32.BF16 R48, R8, R12, R156 ;  /* 0x0000000c0830723c */ /* 0x000fe2000004189c */
[----:B------:R-:W3:Y:S01]  /*aab0*/  LDSM.16.MT88.4 R12, [R224+0xd000] ;  /* 0x00d00000e00c783b */ /* 0x000ee20000004200 */
[----:B--2---:R-:W-:-:S02]  /*aac0*/  FADD.FTZ R21, R200, R0 ;  /* 0x00000000c8157221 */ /* 0x004fc40000010000 */
[----:B------:R-:W-:Y:S01]  /*aad0*/  IMAD.MOV.U32 R200, RZ, RZ, R201 ;  /* 0x000000ffffc87224 */ /* 0x000fe200078e00c9 */
[----:B------:R-:W-:Y:S02]  /*aae0*/  MOV R201, R202 ;  /* 0x000000ca00c97202 */ /* 0x000fe40000000f00 */
[----:B------:R-:W-:Y:S02]  /*aaf0*/  MOV R202, R203 ;  /* 0x000000cb00ca7202 */ /* 0x000fe40000000f00 */
[----:B------:R-:W-:Y:S01]  /*ab00*/  MOV R203, R5 ;  /* 0x0000000500cb7202 */ /* 0x000fe20000000f00 */
[----:B------:R-:W-:Y:S01]  /*ab10*/  IMAD.MOV.U32 R5, RZ, RZ, R6 ;  /* 0x000000ffff057224 */ /* 0x000fe200078e0006 */
[----:B------:R-:W-:Y:S01]  /*ab20*/  MOV R6, R7 ;  /* 0x0000000700067202 */ /* 0x000fe20000000f00 */
[----:B------:R-:W-:Y:S01]  /*ab30*/  MUFU.EX2 R191, R136 ;  /* 0x0000008800bf7308 */ /* 0x000fe20000000800 */
[----:B------:R-:W-:Y:S02]  /*ab40*/  MOV R7, R32 ;  /* 0x0000002000077202 */ /* 0x000fe40000000f00 */
[----:B------:R-:W-:Y:S01]  /*ab50*/  MOV R32, R33 ;  /* 0x0000002100207202 */ /* 0x000fe20000000f00 */
[----:B------:R-:W-:Y:S01]  /*ab60*/  IMAD.MOV.U32 R33, RZ, RZ, R34 ;  /* 0x000000ffff217224 */ /* 0x000fe200078e0022 */
[----:B------:R-:W-:-:S02]  /*ab70*/  MOV R34, R35 ;  /* 0x0000002300227202 */ /* 0x000fc40000000f00 */
[----:B------:R-:W-:Y:S01]  /*ab80*/  MOV R35, R36 ;  /* 0x0000002400237202 */ /* 0x000fe20000000f00 */
[----:B------:R-:W-:Y:S01]  /*ab90*/  MUFU.EX2 R131, R135 ;  /* 0x0000008700837308 */ /* 0x000fe20000000800 */
[----:B------:R-:W-:Y:S01]  /*aba0*/  MOV R36, R37 ;  /* 0x0000002500247202 */ /* 0x000fe20000000f00 */
[----:B------:R-:W-:Y:S01]  /*abb0*/  IMAD.MOV.U32 R37, RZ, RZ, R38 ;  /* 0x000000ffff257224 */ /* 0x000fe200078e0026 */
[----:B------:R-:W-:Y:S02]  /*abc0*/  MOV R38, R39 ;  /* 0x0000002700267202 */ /* 0x000fe40000000f00 */
[----:B------:R-:W-:-:S03]  /*abd0*/  MOV R39, R80 ;  /* 0x0000005000277202 */ /* 0x000fc60000000f00 */
[----:B------:R-:W-:Y:S01]  /*abe0*/  MUFU.EX2 R137, R137 ;  /* 0x0000008900897308 */ /* 0x000fe20000000800 */
[----:B------:R-:W-:Y:S01]  /*abf0*/  MOV R80, R81 ;  /* 0x0000005100507202 */ /* 0x000fe20000000f00 */
[----:B------:R-:W-:-:S06]  /*ac00*/  IMAD.MOV.U32 R81, RZ, RZ, R82 ;  /* 0x000000ffff517224 */ /* 0x000fcc00078e0052 */
[----:B------:R-:W-:Y:S01]  /*ac10*/  MUFU.EX2 R134, R134 ;  /* 0x0000008600867308 */ /* 0x000fe20000000800 */
[----:B------:R-:W-:Y:S01]  /*ac20*/  FADD.FTZ R4, R252, R212 ;  /* 0x000000d4fc047221 */ /* 0x000fe20000010000 */
[----:B------:R-:W-:-:S06]  /*ac30*/  MOV R82, R249 ;  /* 0x000000f900527202 */ /* 0x000fcc0000000f00 */
[----:B------:R-:W-:Y:S08]  /*ac40*/  MUFU.EX2 R136, R132 ;  /* 0x0000008400887308 */ /* 0x000ff00000000800 */
[----:B------:R-:W2:Y:S08]  /*ac50*/  MUFU.EX2 R135, R127 ;  /* 0x0000007f00877308 */ /* 0x000eb00000000800 */
[----:B------:R-:W-:Y:S08]  /*ac60*/  MUFU.EX2 R126, R126 ;  /* 0x0000007e007e7308 */ /* 0x000ff00000000800 */
[----:B------:R-:W4:Y:S01]  /*ac70*/  MUFU.EX2 R125, R125 ;  /* 0x0000007d007d7308 */ /* 0x000f220000000800 */
[----:B------:R-:W-:-:S07]  /*ac80*/  FADD.FTZ R3, R189, R3 ;  /* 0x00000003bd037221 */ /* 0x000fce0000010000 */
[----:B------:R-:W5:Y:S01]  /*ac90*/  MUFU.EX2 R124, R124 ;  /* 0x0000007c007c7308 */ /* 0x000f620000000800 */
[----:B------:R-:W-:Y:S01]  /*aca0*/  IMAD.MOV.U32 R197, RZ, RZ, R202 ;  /* 0x000000ffffc57224 */ /* 0x000fe200078e00ca */
[----:B------:R-:W-:-:S06]  /*acb0*/  MOV R188, R6 ;  /* 0x0000000600bc7202 */ /* 0x000fcc0000000f00 */
[----:B------:R-:W1:Y:S01]  /*acc0*/  MUFU.EX2 R152, R27 ;  /* 0x0000001b00987308 */ /* 0x000e620000000800 */
[----:B------:R-:W-:Y:S01]  /*acd0*/  IMAD.MOV.U32 R189, RZ, RZ, R7 ;  /* 0x000000ffffbd7224 */ /* 0x000fe200078e0007 */
[----:B------:R-:W-:-:S06]  /*ace0*/  MOV R202, R36 ;  /* 0x0000002400ca7202 */ /* 0x000fcc0000000f00 */
[----:B------:R1:W-:Y:S01]  /*acf0*/  MUFU.EX2 R153, R22 ;  /* 0x0000001600997308 */ /* 0x0003e20000000800 */
[----:B------:R-:W-:-:S07]  /*ad00*/  MOV R198, R203 ;  /* 0x000000cb00c67202 */ /* 0x000fce0000000f00 */
[----:B------:R2:W-:Y:S08]  /*ad10*/  MUFU.EX2 R247, R20 ;  /* 0x0000001400f77308 */ /* 0x0005f00000000800 */
[----:B------:R-:W3:Y:S01]  /*ad20*/  MUFU.EX2 R252, R133 ;  /* 0x0000008500fc7308 */ /* 0x000ee20000000800 */
[----:B-1----:R-:W-:Y:S01]  /*ad30*/  FADD.FTZ R22, R190, R2 ;  /* 0x00000002be167221 */ /* 0x002fe20000010000 */
[----:B------:R-:W-:-:S06]  /*ad40*/  MOV R190, R32 ;  /* 0x0000002000be7202 */ /* 0x000fcc0000000f00 */
[----:B------:R-:W-:Y:S01]  /*ad50*/  MUFU.EX2 R249, R138 ;  /* 0x0000008a00f97308 */ /* 0x000fe20000000800 */
[----:B--2---:R-:W-:-:S07]  /*ad60*/  FADD.FTZ R20, R201, R3 ;  /* 0x00000003c9147221 */ /* 0x004fce0000010000 */
[----:B------:R1:W2:Y:S01]  /*ad70*/  MUFU.EX2 R0, R139 ;  /* 0x0000008b00007308 */ /* 0x0002a20000000800 */
[----:B------:R-:W-:Y:S01]  /*ad80*/  FADD.FTZ R2, R200, R4 ;  /* 0x00000004c8027221 */ /* 0x000fe20000010000 */
[----:B------:R-:W-:Y:S01]  /*ad90*/  MOV R200, R34 ;  /* 0x0000002200c87202 */ /* 0x000fe20000000f00 */
[----:B------:R-:W-:Y:S01]  /*ada0*/  IMAD.MOV.U32 R201, RZ, RZ, R35 ;  /* 0x000000ffffc97224 */ /* 0x000fe200078e0023 */
[----:B------:R-:W-:Y:S01]  /*adb0*/  MOV R203, R37 ;  /* 0x0000002500cb7202 */ /* 0x000fe20000000f00 */
[----:B------:R-:W-:Y:S01]  /*adc0*/  IMAD.MOV.U32 R37, RZ, RZ, R83 ;  /* 0x000000ffff257224 */ /* 0x000fe200078e0053 */
[----:B------:R-:W-:Y:S02]  /*add0*/  MOV R32, R38 ;  /* 0x0000002600207202 */ /* 0x000fe40000000f00 */
[----:B------:R-:W-:Y:S02]  /*ade0*/  MOV R35, R81 ;  /* 0x0000005100237202 */ /* 0x000fe40000000f00 */
[----:B------:R-:W-:-:S02]  /*adf0*/  F2FP.BF16.PACK_AB R9, R135, R136 ;  /* 0x000000888709723e */ /* 0x000fc400000010ff */
[----:B------:R-:W-:Y:S02]  /*ae00*/  F2FP.BF16.PACK_AB R10, R134, R131 ;  /* 0x00000083860a723e */ /* 0x000fe400000010ff */
[----:B-1----:R-:W-:Y:S02]  /*ae10*/  MOV R139, R191 ;  /* 0x000000bf008b7202 */ /* 0x002fe40000000f00 */
[----:B------:R-:W-:Y:S01]  /*ae20*/  MOV R191, R33 ;  /* 0x0000002100bf7202 */ /* 0x000fe20000000f00 */
[----:B------:R-:W-:Y:S01]  /*ae30*/  IMAD.MOV.U32 R33, RZ, RZ, R39 ;  /* 0x000000ffff217224 */ /* 0x000fe200078e0027 */
[----:B------:R-:W-:Y:S02]  /*ae40*/  F2FP.BF16.PACK_AB R8, R139, R137 ;  /* 0x000000898b08723e */ /* 0x000fe400000010ff */
[----:B----4-:R-:W-:Y:S02]  /*ae50*/  F2FP.BF16.PACK_AB R11, R125, R126 ;  /* 0x0000007e7d0b723e */ /* 0x010fe400000010ff */
[----:B------:R-:W-:-:S02]  /*ae60*/  MOV R34, R80 ;  /* 0x0000005000227202 */ /* 0x000fc40000000f00 */
[----:B------:R-:W-:Y:S01]  /*ae70*/  MOV R157, R188 ;  /* 0x000000bc009d7202 */ /* 0x000fe20000000f00 */
[----:B------:R-:W-:Y:S01]  /*ae80*/  IMAD.MOV.U32 R159, RZ, RZ, R190 ;  /* 0x000000ffff9f7224 */ /* 0x000fe200078e00be */
[----:B------:R-:W-:Y:S02]  /*ae90*/  MOV R36, R82 ;  /* 0x0000005200247202 */ /* 0x000fe40000000f00 */
[----:B------:R-:W-:Y:S02]  /*aea0*/  MOV R38, R215 ;  /* 0x000000d700267202 */ /* 0x000fe40000000f00 */
[----:B------:R-:W-:Y:S01]  /*aeb0*/  MOV R188, R191 ;  /* 0x000000bf00bc7202 */ /* 0x000fe20000000f00 */
[----:B------:R-:W-:Y:S01]  /*aec0*/  IMAD.MOV.U32 R191, RZ, RZ, R202 ;  /* 0x000000ffffbf7224 */ /* 0x000fe200078e00ca */
[----:B------:R-:W-:Y:S02]  /*aed0*/  MOV R158, R189 ;  /* 0x000000bd009e7202 */ /* 0x000fe40000000f00 */
[----:B-----5:R-:W-:-:S02]  /*aee0*/  MOV R138, R124 ;  /* 0x0000007c008a7202 */ /* 0x020fc40000000f00 */
[----:B------:R-:W-:Y:S02]  /*aef0*/  MOV R189, R200 ;  /* 0x000000c800bd7202 */ /* 0x000fe40000000f00 */
[----:B------:R-:W-:Y:S02]  /*af00*/  MOV R190, R201 ;  /* 0x000000c900be7202 */ /* 0x000fe40000000f00 */
[----:B------:R-:W-:Y:S01]  /*af10*/  MOV R202, R32 ;  /* 0x0000002000ca7202 */ /* 0x000fe20000000f00 */
[----:B------:R-:W-:Y:S01]  /*af20*/  IMAD.MOV.U32 R32, RZ, RZ, R35 ;  /* 0x000000ffff207224 */ /* 0x000fe200078e0023 */
[----:B------:R-:W-:Y:S02]  /*af30*/  MOV R201, R33 ;  /* 0x0000002100c97202 */ /* 0x000fe40000000f00 */
[----:B------:R-:W-:Y:S02]  /*af40*/  MOV R200, R34 ;  /* 0x0000002200c87202 */ /* 0x000fe40000000f00 */
[----:B------:R-:W-:-:S02]  /*af50*/  MOV R39, R214 ;  /* 0x000000d600277202 */ /* 0x000fc40000000f00 */
[----:B------:R-:W-:Y:S02]  /*af60*/  MOV R33, R36 ;  /* 0x0000002400217202 */ /* 0x000fe40000000f00 */
[----:B------:R-:W-:Y:S02]  /*af70*/  MOV R34, R37 ;  /* 0x0000002500227202 */ /* 0x000fe40000000f00 */
[----:B------:R-:W-:Y:S01]  /*af80*/  MOV R35, R38 ;  /* 0x0000002600237202 */ /* 0x000fe20000000f00 */
[----:B------:R-:W-:Y:S01]  /*af90*/  HMMA.16816.F32.BF16 R180, R8, R16, R144 ;  /* 0x0000001008b4723c */ /* 0x000fe20000041890 */
[----:B------:R-:W-:Y:S02]  /*afa0*/  MOV R199, R5 ;  /* 0x0000000500c77202 */ /* 0x000fe40000000f00 */
[----:B------:R-:W-:Y:S02]  /*afb0*/  F2FP.BF16.PACK_AB R4, R152, R138 ;  /* 0x0000008a9804723e */ /* 0x000fe400000010ff */
[----:B---3--:R-:W-:-:S02]  /*afc0*/  F2FP.BF16.PACK_AB R5, R252, R247 ;  /* 0x000000f7fc05723e */ /* 0x008fc400000010ff */
[----:B------:R-:W-:Y:S02]  /*afd0*/  F2FP.BF16.PACK_AB R6, R154, R153 ;  /* 0x000000999a06723e */ /* 0x000fe400000010ff */
[----:B--2---:R-:W-:Y:S01]  /*afe0*/  F2FP.BF16.PACK_AB R7, R0, R249 ;  /* 0x000000f90007723e */ /* 0x004fe200000010ff */
[----:B------:R-:W-:Y:S01]  /*aff0*/  IMAD.MOV.U32 R27, RZ, RZ, R188 ;  /* 0x000000ffff1b7224 */ /* 0x000fe200078e00bc */
        /* <DEDUP_REMOVED lines=9> */
[----:B------:R-:W-:Y:S01]  /*b090*/  HMMA.16816.F32.BF16 R212, R8, R18, R120 ;  /* 0x0000001208d4723c */ /* 0x000fe20000041878 */
[----:B------:R-:W-:Y:S01]  /*b0a0*/  MOV R37, R128 ;  /* 0x0000008000257202 */ /* 0x000fe20000000f00 */
[----:B------:R-:W1:Y:S01]  /*b0b0*/  LDSM.16.MT88.4 R32, [R221+0xf000] ;  /* 0x00f00000dd20783b */ /* 0x000e620000004200 */
[----:B------:R-:W-:Y:S02]  /*b0c0*/  MOV R38, R129 ;  /* 0x0000008100267202 */ /* 0x000fe40000000f00 */
[----:B------:R-:W-:Y:S02]  /*b0d0*/  MOV R39, R130 ;  /* 0x0000008200277202 */ /* 0x000fe40000000f00 */
[----:B------:R-:W-:-:S02]  /*b0e0*/  IMAD.MOV.U32 R121, RZ, RZ, R131 ;  /* 0x000000ffff797224 */ /* 0x000fc400078e0083 */
[----:B------:R-:W-:Y:S01]  /*b0f0*/  HMMA.16816.F32.BF16 R128, R4, R14, R104 ;  /* 0x0000000e0480723c */ /* 0x000fe20000041868 */
[----:B------:R-:W-:Y:S01]  /*b100*/  IMAD.MOV.U32 R155, RZ, RZ, R198 ;  /* 0x000000ffff9b7224 */ /* 0x000fe200078e00c6 */
[----:B------:R-:W-:Y:S01]  /*b110*/  MOV R156, R199 ;  /* 0x000000c7009c7202 */ /* 0x000fe20000000f00 */
[----:B------:R-:W-:-:S04]  /*b120*/  IMAD.MOV.U32 R132, RZ, RZ, R36 ;  /* 0x000000ffff847224 */ /* 0x000fc800078e0024 */
[----:B------:R-:W-:Y:S02]  /*b130*/  MOV R107, R153 ;  /* 0x00000099006b7202 */ /* 0x000fe40000000f00 */
[----:B------:R-:W-:Y:S02]  /*b140*/  MOV R106, R134 ;  /* 0x00000086006a7202 */ /* 0x000fe40000000f00 */
[----:B------:R-:W-:Y:S01]  /*b150*/  MOV R104, R154 ;  /* 0x0000009a00687202 */ /* 0x000fe20000000f00 */
[----:B------:R-:W-:Y:S01]  /*b160*/  HMMA.16816.F32.BF16 R164, R8, R28, R164 ;  /* 0x0000001c08a4723c */ /* 0x000fe200000418a4 */
[----:B------:R-:W-:Y:S02]  /*b170*/  MOV R134, R37 ;  /* 0x0000002500867202 */ /* 0x000fe40000000f00 */
[----:B------:R-:W-:Y:S02]  /*b180*/  MOV R154, R38 ;  /* 0x00000026009a7202 */ /* 0x000fe40000000f00 */
[----:B------:R-:W-:-:S02]  /*b190*/  MOV R153, R39 ;  /* 0x0000002700997202 */ /* 0x000fc40000000f00 */
[----:B------:R-:W2:Y:S01]  /*b1a0*/  LDSM.16.MT88.4 R36, [R223+0xd000] ;  /* 0x00d00000df24783b */ /* 0x000ea20000004200 */
[----:B------:R-:W-:Y:S01]  /*b1b0*/  HMMA.16816.F32.BF16 R160, R4, R28, R160 ;  /* 0x0000001c04a0723c */ /* 0x000fe200000418a0 */
[----:B------:R-:W-:-:S07]  /*b1c0*/  MOV R122, R197 ;  /* 0x000000c5007a7202 */ /* 0x000fce0000000f00 */
[-C--:B------:R-:W-:Y:S08]  /*b1d0*/  HMMA.16816.F32.BF16 R168, R4, R30.reuse, R168 ;  /* 0x0000001e04a8723c */ /* 0x080ff000000418a8 */
[----:B------:R-:W-:Y:S01]  /*b1e0*/  HMMA.16816.F32.BF16 R80, R8, R30, R148 ;  /* 0x0000001e0850723c */ /* 0x000fe20000041894 */
[----:B------:R-:W3:Y:S06]  /*b1f0*/  LDSM.16.MT88.4 R28, [R222+0xf000] ;  /* 0x00f00000de1c783b */ /* 0x000eec0000004200 */
[----:B------:R-:W-:Y:S01]  /*b200*/  MOV R148, R155 ;  /* 0x0000009b00947202 */ /* 0x000fe20000000f00 */
[----:B------:R-:W-:Y:S01]  /*b210*/  IMAD.MOV.U32 R149, RZ, RZ, R156 ;  /* 0x000000ffff957224 */ /* 0x000fe200078e009c */
[----:B------:R-:W-:Y:S01]  /*b220*/  MOV R150, R157 ;  /* 0x0000009d00967202 */ /* 0x000fe20000000f00 */
[----:B------:R-:W-:Y:S01]  /*b230*/  HMMA.16816.F32.BF16 R176, R4, R16, R176 ;  /* 0x0000001004b0723c */ /* 0x000fe200000418b0 */
[----:B------:R-:W-:-:S02]  /*b240*/  MOV R155, R158 ;  /* 0x0000009e009b7202 */ /* 0x000fc40000000f00 */
[----:B------:R-:W-:-:S05]  /*b250*/  MOV R151, R159 ;  /* 0x0000009f00977202 */ /* 0x000fca0000000f00 */
[----:B------:R-:W-:Y:S01]  /*b260*/  HMMA.16816.F32.BF16 R184, R4, R18, R184 ;  /* 0x0000001204b8723c */ /* 0x000fe200000418b8 */
[----:B------:R-:W4:Y:S07]  /*b270*/  LDSM.16.MT88.4 R16, [R224+0xf000] ;  /* 0x00f00000e010783b */ /* 0x000f2e0000004200 */
[-C--:B------:R-:W-:Y:S08]  /*b280*/  HMMA.16816.F32.BF16 R196, R8, R12.reuse, R116 ;  /* 0x0000000c08c4723c */ /* 0x080ff00000041874 */
[----:B------:R-:W-:Y:S08]  /*b290*/  HMMA.16816.F32.BF16 R192, R4, R12, R192 ;  /* 0x0000000c04c0723c */ /* 0x000ff000000418c0 */
[----:B------:R-:W-:Y:S01]  /*b2a0*/  HMMA.16816.F32.BF16 R156, R8, R14, R92 ;  /* 0x0000000e089c723c */ /* 0x000fe2000004185c */
[----:B------:R-:W5:Y:S01]  /*b2b0*/  LDSM.16.MT88.4 R12, [R223+0xf000] ;  /* 0x00f00000df0c783b */ /* 0x000f620000004200 */
[----:B------:R-:W-:Y:S01]  /*b2c0*/  MOV R120, R126 ;  /* 0x0000007e00787202 */ /* 0x000fe20000000f00 */
[----:B------:R-:W-:-:S05]  /*b2d0*/  IMAD.MOV.U32 R105, RZ, RZ, R125 ;  /* 0x000000ffff697224 */ /* 0x000fca00078e007d */
[----:B-1----:R-:W-:Y:S01]  /*b2e0*/  HMMA.16816.F32.BF16 R92, R4, R32, R100 ;  /* 0x00000020045c723c */ /* 0x002fe20000041864 */
[----:B------:R-:W-:-:S07]  /*b2f0*/  MOV R123, R0 ;  /* 0x00000000007b7202 */ /* 0x000fce0000000f00 */
[----:B------:R-:W-:Y:S01]  /*b300*/  HMMA.16816.F32.BF16 R100, R4, R34, R96 ;  /* 0x000000220464723c */ /* 0x000fe20000041860 */
[----:B------:R-:W-:-:S06]  /*b310*/  MOV R0, R154 ;  /* 0x0000009a00007202 */ /* 0x000fcc0000000f00 */
[----:B------:R-:W-:Y:S02]  /*b320*/  MOV R98, R148 ;  /* 0x0000009400627202 */ /* 0x000fe40000000f00 */
[----:B------:R-:W-:Y:S02]  /*b330*/  MOV R148, R3 ;  /* 0x0000000300947202 */ /* 0x000fe40000000f00 */
[----:B------:R-:W-:Y:S01]  /*b340*/  MOV R3, R155 ;  /* 0x0000009b00037202 */ /* 0x000fe20000000f00 */
[----:B--2---:R-:W-:Y:S01]  /*b350*/  HMMA.16816.F32.BF16 R124, R4, R36, R112 ;  /* 0x00000024047c723c */ /* 0x004fe20000041870 */
[----:B------:R-:W-:-:S03]  /*b360*/  IMAD.MOV.U32 R99, RZ, RZ, R147 ;  /* 0x000000ffff637224 */ /* 0x000fc600078e0093 */
[----:B------:R-:W-:-:S04]  /*b370*/  FADD.FTZ R3, R3, R21 ;  /* 0x0000001503037221 */ /* 0x000fc80000010000 */
[----:B---3--:R-:W-:Y:S01]  /*b380*/  HMMA.16816.F32.BF16 R112, R4, R28, R88 ;  /* 0x0000001c0470723c */ /* 0x008fe20000041858 */
[----:B------:R-:W-:Y:S01]  /*b390*/  MOV R96, R150 ;  /* 0x0000009600607202 */ /* 0x000fe20000000f00 */
[----:B------:R-:W-:-:S05]  /*b3a0*/  FADD.FTZ R0, R0, R22 ;  /* 0x0000001600007221 */ /* 0x000fca0000010000 */
[----:B------:R-:W-:Y:S01]  /*b3b0*/  MOV R90, R134 ;  /* 0x00000086005a7202 */ /* 0x000fe20000000f00 */
[----:B------:R-:W-:Y:S01]  /*b3c0*/  IMAD.MOV.U32 R89, RZ, RZ, R151 ;  /* 0x000000ffff597224 */ /* 0x000fe200078e0097 */
[----:B------:R-:W-:Y:S01]  /*b3d0*/  MOV R88, R133 ;  /* 0x0000008500587202 */ /* 0x000fe20000000f00 */
[----:B------:R-:W-:Y:S01]  /*b3e0*/  IMAD.MOV.U32 R91, RZ, RZ, R132 ;  /* 0x000000ffff5b7224 */ /* 0x000fe200078e0084 */
[----:B------:R-:W-:Y:S01]  /*b3f0*/  MOV R151, R135 ;  /* 0x0000008700977202 */ /* 0x000fe20000000f00 */
[----:B------:R-:W-:Y:S01]  /*b400*/  HMMA.16816.F32.BF16 R108, R4, R38, R108 ;  /* 0x00000026046c723c */ /* 0x000fe2000004186c */
[----:B------:R-:W-:Y:S01]  /*b410*/  FADD.FTZ R2, R89, R2 ;  /* 0x0000000259027221 */ /* 0x000fe20000010000 */
[----:B------:R-:W-:Y:S01]  /*b420*/  MOV R97, R149 ;  /* 0x0000009500617202 */ /* 0x000fe20000000f00 */
[----:B------:R-:W-:Y:S01]  /*b430*/  IMAD.MOV.U32 R149, RZ, RZ, R153 ;  /* 0x000000ffff957224 */ /* 0x000fe200078e0099 */
[----:B------:R-:W-:-:S04]  /*b440*/  MOV R150, R152 ;  /* 0x0000009800967202 */ /* 0x000fc80000000f00 */
[----:B------:R-:W-:Y:S01]  /*b450*/  HMMA.16816.F32.BF16 R116, R4, R30, R84 ;  /* 0x0000001e0474723c */ /* 0x000fe20000041854 */
[----:B------:R-:W-:-:S07]  /*b460*/  FADD.FTZ R0, R91, R0 ;  /* 0x000000005b007221 */ /* 0x000fce0000010000 */
[C---:B----4-:R-:W-:Y:S08]  /*b470*/  HMMA.16816.F32.BF16 R76, R4.reuse, R16, R76 ;  /* 0x00000010044c723c */ /* 0x050ff0000004184c */
[C---:B------:R-:W-:Y:S01]  /*b480*/  HMMA.16816.F32.BF16 R132, R4.reuse, R18, R72 ;  /* 0x000000120484723c */ /* 0x040fe20000041848 */
[----:B------:R-:W1:Y:S07]  /*b490*/  LDSM.16.MT88.4 R72, [R224+0xd800] ;  /* 0x00d80000e048783b */ /* 0x000e6e0000004200 */
[C---:B-----5:R-:W-:Y:S08]  /*b4a0*/  HMMA.16816.F32.BF16 R144, R4.reuse, R12, R68 ;  /* 0x0000000c0490723c */ /* 0x060ff00000041844 */
[----:B------:R-:W-:Y:S07]  /*b4b0*/  HMMA.16816.F32.BF16 R64, R4, R14, R64 ;  /* 0x0000000e0440723c */ /* 0x000fee0000041840 */
[----:B------:R-:W-:-:S02]  /*b4c0*/  FADD.FTZ R4, R90, R20 ;  /* 0x000000145a047221 */ /* 0x000fc40000010000 */
[----:B------:R-:W-:Y:S01]  /*b4d0*/  FADD.FTZ R5, R188, R3 ;  /* 0x00000003bc057221 */ /* 0x000fe20000010000 */
[----:B------:R-:W-:Y:S01]  /*b4e0*/  HMMA.16816.F32.BF16 R44, R8, R18, R44 ;  /* 0x00000012082c723c */ /* 0x000fe2000004182c */
[----:B------:R-:W-:Y:S02]  /*b4f0*/  FADD.FTZ R3, R201, R2 ;  /* 0x00000002c9037221 */ /* 0x000fe40000010000 */
[----:B------:R-:W-:-:S04]  /*b500*/  FADD.FTZ R2, R202, R4 ;  /* 0x00000004ca027221 */ /* 0x000fc80000010000 */
[----:B------:R-:W-:Y:S01]  /*b510*/  IMAD.MOV.U32 R19, RZ, RZ, R139 ;  /* 0x000000ffff137224 */ /* 0x000fe200078e008b */
[----:B------:R-:W-:Y:S01]  /*b520*/  HMMA.16816.F32.BF16 R48, R8, R12, R48 ;  /* 0x0000000c0830723c */ /* 0x000fe20000041830 */
[----:B------:R-:W-:-:S06]  /*b530*/  MOV R18, R138 ;  /* 0x0000008a00127202 */ /* 0x000fcc0000000f00 */
[----:B------:R-:W-:Y:S01]  /*b540*/  MOV R13, R136 ;  /* 0x00000088000d7202 */ /* 0x000fe20000000f00 */
[C---:B------:R-:W-:Y:S01]  /*b550*/  HMMA.16816.F32.BF16 R140, R8.reuse, R36, R140 ;  /* 0x00000024088c723c */ /* 0x040fe2000004188c */
[----:B------:R-:W-:Y:S02]  /*b560*/  MOV R12, R137 ;  /* 0x00000089000c7202 */ /* 0x000fe40000000f00 */
[----:B------:R-:W2:Y:S05]  /*b570*/  LDSM.16.MT88.4 R136, [R224+0xf800] ;  /* 0x00f80000e088783b */ /* 0x000eaa0000004200 */
[C---:B------:R-:W-:Y:S08]  /*b580*/  HMMA.16816.F32.BF16 R152, R8.reuse, R32, R204 ;  /* 0x000000200898723c */ /* 0x040ff000000418cc */
[C---:B------:R-:W-:Y:S01]  /*b590*/  HMMA.16816.F32.BF16 R52, R8.reuse, R16, R52 ;  /* 0x000000100834723c */ /* 0x040fe20000041834 */
[----:B------:R3:W-:Y:S07]  /*b5a0*/  MUFU.EX2 R16, R88 ;  /* 0x0000005800107308 */ /* 0x0007ee0000000800 */
[C---:B------:R-:W-:Y:S08]  /*b5b0*/  HMMA.16816.F32.BF16 R36, R8.reuse, R38, R208 ;  /* 0x000000260824723c */ /* 0x040ff000000418d0 */
[C---:B------:R-:W-:Y:S01]  /*b5c0*/  HMMA.16816.F32.BF16 R32, R8.reuse, R34, R172 ;  /* 0x000000220820723c */ /* 0x040fe200000418ac */
[----:B---3--:R-:W3:Y:S07]  /*b5d0*/  LDSM.16.MT88.4 R88, [R223+0xd800] ;  /* 0x00d80000df58783b */ /* 0x008eee0000004200 */
[C---:B------:R-:W-:Y:S08]  /*b5e0*/  HMMA.16816.F32.BF16 R60, R8.reuse, R28, R60 ;  /* 0x0000001c083c723c */ /* 0x040ff0000004183c */
[C---:B------:R-:W-:Y:S08]  /*b5f0*/  HMMA.16816.F32.BF16 R56, R8.reuse, R30, R56 ;  /* 0x0000001e0838723c */ /* 0x040ff00000041838 */
[----:B------:R-:W-:Y:S01]  /*b600*/  HMMA.16816.F32.BF16 R40, R8, R14, R40 ;  /* 0x0000000e0828723c */ /* 0x000fe20000041828 */
[----:B------:R-:W-:Y:S08]  /*b610*/  MUFU.EX2 R219, R219 ;  /* 0x000000db00db7308 */ /* 0x000ff00000000800 */
[----:B------:R-:W4:Y:S01]  /*b620*/  MUFU.EX2 R243, R243 ;  /* 0x000000f300f37308 */ /* 0x000f220000000800 */
[----:B------:R-:W-:-:S07]  /*b630*/  FADD.FTZ R9, R96, R5 ;  /* 0x0000000560097221 */ /* 0x000fce0000010000 */
[----:B------:R-:W-:Y:S01]  /*b640*/  MUFU.EX2 R242, R242 ;  /* 0x000000f200f27308 */ /* 0x000fe20000000800 */
[----:B------:R-:W5:Y:S07]  /*b650*/  LDSM.16.MT88.4 R4, [R223+0xf800] ;  /* 0x00f80000df04783b */ /* 0x000f6e0000004200 */
[----:B------:R-:W-:Y:S08]  /*b660*/  MUFU.EX2 R218, R218 ;  /* 0x000000da00da7308 */ /* 0x000ff00000000800 */
[----:B------:R-:W-:Y:S08]  /*b670*/  MUFU.EX2 R245, R245 ;  /* 0x000000f500f57308 */ /* 0x000ff00000000800 */
[----:B------:R-:W1:Y:S08]  /*b680*/  MUFU.EX2 R241, R241 ;  /* 0x000000f100f17308 */ /* 0x000e700000000800 */
[----:B------:R-:W-:Y:S08]  /*b690*/  MUFU.EX2 R216, R216 ;  /* 0x000000d800d87308 */ /* 0x000ff00000000800 */
[----:B------:R-:W1:Y:S08]  /*b6a0*/  MUFU.EX2 R217, R217 ;  /* 0x000000d900d97308 */ /* 0x000e700000000800 */
[----:B------:R-:W-:Y:S08]  /*b6b0*/  MUFU.EX2 R27, R27 ;  /* 0x0000001b001b7308 */ /* 0x000ff00000000800 */
[----:B------:R-:W1:Y:S08]  /*b6c0*/  MUFU.EX2 R251, R251 ;  /* 0x000000fb00fb7308 */ /* 0x000e700000000800 */
[----:B------:R-:W-:Y:S08]  /*b6d0*/  MUFU.EX2 R250, R250 ;  /* 0x000000fa00fa7308 */ /* 0x000ff00000000800 */
[----:B------:R-:W-:Y:S08]  /*b6e0*/  MUFU.EX2 R248, R248 ;  /* 0x000000f800f87308 */ /* 0x000ff00000000800 */
[----:B------:R-:W1:Y:S08]  /*b6f0*/  MUFU.EX2 R246, R246 ;  /* 0x000000f600f67308 */ /* 0x000e700000000800 */
[----:B------:R-:W-:Y:S08]  /*b700*/  MUFU.EX2 R244, R244 ;  /* 0x000000f400f47308 */ /* 0x000ff00000000800 */
[----:B------:R-:W2:Y:S01]  /*b710*/  MUFU.EX2 R240, R240 ;  /* 0x000000f000f07308 */ /* 0x000ea20000000800 */
[----:B------:R-:W-:Y:S01]  /*b720*/  MOV R188, R189 ;  /* 0x000000bd00bc7202 */ /* 0x000fe20000000f00 */
[----:B------:R-:W-:Y:S01]  /*b730*/  IMAD.MOV.U32 R189, RZ, RZ, R190 ;  /* 0x000000ffffbd7224 */ /* 0x000fe200078e00be */
[----:B------:R-:W-:Y:S01]  /*b740*/  MOV R190, R191 ;  /* 0x000000bf00be7202 */ /* 0x000fe20000000f00 */
[----:B------:R-:W-:Y:S01]  /*b750*/  IMAD.MOV.U32 R209, RZ, RZ, R148 ;  /* 0x000000ffffd17224 */ /* 0x000fe200078e0094 */
[----:B------:R-:W-:Y:S01]  /*b760*/  MOV R191, R200 ;  /* 0x000000c800bf7202 */ /* 0x000fe20000000f00 */
[----:B------:R-:W3:Y:S01]  /*b770*/  LDSM.16.MT88.4 R172, [R221+0xd800] ;  /* 0x00d80000ddac783b */ /* 0x000ee20000004200 */
[----:B------:R-:W-:-:S02]  /*b780*/  MOV R208, R149 ;  /* 0x0000009500d07202 */ /* 0x000fc40000000f00 */
[----:B------:R-:W-:Y:S02]  /*b790*/  MOV R30, R150 ;  /* 0x00000096001e7202 */ /* 0x000fe40000000f00 */
[----:B------:R-:W-:Y:S01]  /*b7a0*/  MOV R17, R151 ;  /* 0x0000009700117202 */ /* 0x000fe20000000f00 */
[----:B------:R-:W-:Y:S01]  /*b7b0*/  FADD.FTZ R10, R203, R0 ;  /* 0x00000000cb0a7221 */ /* 0x000fe20000010000 */
[----:B----4-:R-:W-:Y:S02]  /*b7c0*/  F2FP.BF16.PACK_AB R148, R243, R219 ;  /* 0x000000dbf394723e */ /* 0x010fe400000010ff */
[----:B-1----:R-:W-:Y:S02]  /*b7d0*/  F2FP.BF16.PACK_AB R149, R241, R245 ;  /* 0x000000f5f195723e */ /* 0x002fe400000010ff */
[----:B------:R-:W-:Y:S02]  /*b7e0*/  F2FP.BF16.PACK_AB R150, R218, R242 ;  /* 0x000000f2da96723e */ /* 0x000fe400000010ff */
[----:B------:R-:W-:-:S02]  /*b7f0*/  F2FP.BF16.PACK_AB R151, R217, R216 ;  /* 0x000000d8d997723e */ /* 0x000fc400000010ff */
[----:B------:R-:W-:Y:S02]  /*b800*/  F2FP.BF16.PACK_AB R200, R251, R27 ;  /* 0x0000001bfbc8723e */ /* 0x000fe400000010ff */
[----:B------:R-:W-:Y:S02]  /*b810*/  F2FP.BF16.PACK_AB R201, R246, R248 ;  /* 0x000000f8f6c9723e */ /* 0x000fe400000010ff */
[----:B------:R-:W-:Y:S02]  /*b820*/  F2FP.BF16.PACK_AB R202, R16, R250 ;  /* 0x000000fa10ca723e */ /* 0x000fe400000010ff */
[----:B--2---:R-:W-:Y:S02]  /*b830*/  F2FP.BF16.PACK_AB R203, R240, R244 ;  /* 0x000000f4f0cb723e */ /* 0x004fe400000010ff */
[----:B------:R-:W-:Y:S02]  /*b840*/  MOV R22, R191 ;  /* 0x000000bf00167202 */ /* 0x000fe40000000f00 */
[----:B------:R-:W-:Y:S01]  /*b850*/  MOV R11, R190 ;  /* 0x000000be000b7202 */ /* 0x000fe20000000f00 */
[----:B------:R-:W-:Y:S01]  /*b860*/  FADD.FTZ R0, R97, R3 ;  /* 0x0000000361007221 */ /* 0x000fe20000010000 */
[----:B------:R-:W-:Y:S01]  /*b870*/  MOV R14, R189 ;  /* 0x000000bd000e7202 */ /* 0x000fe20000000f00 */
[----:B------:R-:W-:Y:S01]  /*b880*/  FADD.FTZ R8, R98, R2 ;  /* 0x0000000262087221 */ /* 0x000fe20000010000 */
[----:B------:R-:W-:Y:S01]  /*b890*/  HMMA.16816.F32.BF16 R68, R148, R74, R128 ;  /* 0x0000004a9444723c */ /* 0x000fe20000041880 */
[----:B------:R-:W-:-:S02]  /*b8a0*/  IMAD.MOV.U32 R15, RZ, RZ, R188 ;  /* 0x000000ffff0f7224 */ /* 0x000fc400078e00bc */
[----:B------:R-:W-:Y:S01]  /*b8b0*/  FADD.FTZ R3, R22, R10 ;  /* 0x0000000a16037221 */ /* 0x000fe20000010000 */
[----:B------:R-:W-:Y:S01]  /*b8c0*/  MOV R31, R121 ;  /* 0x00000079001f7202 */ /* 0x000fe20000000f00 */
[----:B------:R-:W-:Y:S01]  /*b8d0*/  FADD.FTZ R2, R11, R9 ;  /* 0x000000090b027221 */ /* 0x000fe20000010000 */
[----:B------:R-:W-:Y:S01]  /*b8e0*/  MOV R29, R107 ;  /* 0x0000006b001d7202 */ /* 0x000fe20000000f00 */
[----:B------:R-:W-:Y:S01]  /*b8f0*/  FADD.FTZ R0, R14, R0 ;  /* 0x000000000e007221 */ /* 0x000fe20000010000 */
[----:B------:R-:W-:Y:S01]  /*b900*/  HMMA.16816.F32.BF16 R128, R148, R136, R76 ;  /* 0x000000889480723c */ /* 0x000fe2000004184c */
[----:B------:R-:W-:Y:S01]  /*b910*/  IMAD.MOV.U32 R28, RZ, RZ, R120 ;  /* 0x000000ffff1c7224 */ /* 0x000fe200078e0078 */
[----:B------:R-:W-:Y:S01]  /*b920*/  MOV R204, R106 ;  /* 0x0000006a00cc7202 */ /* 0x000fe20000000f00 */
[----:B------:R-:W-:Y:S01]  /*b930*/  IMAD.MOV.U32 R206, RZ, RZ, R104 ;  /* 0x000000ffffce7224 */ /* 0x000fe200078e0068 */
[----:B------:R-:W-:Y:S01]  /*b940*/  MOV R205, R105 ;  /* 0x0000006900cd7202 */ /* 0x000fe20000000f00 */
[----:B------:R-:W-:Y:S03]  /*b950*/  LDSM.16.MT88.4 R188, [R222+0xd800] ;  /* 0x00d80000debc783b */ /* 0x000fe60000004200 */
[----:B---3--:R-:W-:Y:S01]  /*b960*/  HMMA.16816.F32.BF16 R76, R200, R88, R140 ;  /* 0x00000058c84c723c */ /* 0x008fe2000004188c */
[----:B------:R-:W-:Y:S01]  /*b970*/  MOV R207, R99 ;  /* 0x0000006300cf7202 */ /* 0x000fe20000000f00 */
[----:B------:R-:W1:Y:S06]  /*b980*/  LDSM.16.MT88.4 R104, [R221+0xf800] ;  /* 0x00f80000dd68783b */ /* 0x000e6c0000004200 */
[-C--:B-----5:R-:W-:Y:S08]  /*b990*/  HMMA.16816.F32.BF16 R144, R148, R4.reuse, R144 ;  /* 0x000000049490723c */ /* 0x0a0ff00000041890 */
        /* <DEDUP_REMOVED lines=11> */
[----:B------:R-:W-:Y:S01]  /*ba50*/  MOV R211, R122 ;  /* 0x0000007a00d37202 */ /* 0x000fe20000000f00 */
[----:B------:R-:W-:Y:S01]  /*ba60*/  FADD.FTZ R3, R28, R3 ;  /* 0x000000031c037221 */ /* 0x000fe20000010000 */
[----:B------:R-:W-:Y:S01]  /*ba70*/  MOV R210, R123 ;  /* 0x0000007b00d27202 */ /* 0x000fe20000000f00 */
[----:B------:R-:W-:Y:S01]  /*ba80*/  FADD.FTZ R2, R29, R2 ;  /* 0x000000021d027221 */ /* 0x000fe20000010000 */
[----:B------:R-:W2:Y:S01]  /*ba90*/  LDSM.16.MT88.4 R120, [R222+0xf800] ;  /* 0x00f80000de78783b */ /* 0x000ea20000004200 */
        /* <DEDUP_REMOVED lines=21> */
[----:B------:R-:W-:Y:S01]  /*bbf0*/  STL [R1+0x4], R4 ;  /* 0x0000040401007387 */ /* 0x000fe20000100800 */
[----:B------:R-:W-:-:S03]  /*bc00*/  UISETP.GE.AND UP0, UPT, UR8, 0x3, UPT ;  /* 0x000000030800788c */ /* 0x000fc6000bf06270 */
[----:B------:R3:W-:Y:S04]  /*bc10*/  STL [R1+0x8], R3 ;  /* 0x0000080301007387 */ /* 0x0007e80000100800 */
[----:B------:R4:W-:Y:S04]  /*bc20*/  STL [R1+0xc], R2 ;  /* 0x00000c0201007387 */ /* 0x0009e80000100800 */
[----:B------:R4:W-:Y:S01]  /*bc30*/  STL [R1+0x58], R0 ;  /* 0x0000580001007387 */ /* 0x0009e20000100800 */
[----:B------:R-:W-:Y:S01]  /*bc40*/  PLOP3.LUT P0, PT, PT, PT, UP0, 0x80, 0x0 ;  /* 0x000000000000781c */ /* 0x000fe20003f0f008 */
[-C--:B------:R-:W-:Y:S08]  /*bc50*/  HMMA.16816.F32.BF16 R164, R200, R172.reuse, R164 ;  /* 0x000000acc8a4723c */ /* 0x080ff000000418a4 */
[C---:B------:R-:W-:Y:S08]  /*bc60*/  HMMA.16816.F32.BF16 R160, R148.reuse, R172, R160 ;  /* 0x000000ac94a0723c */ /* 0x040ff000000418a0 */
[----:B------:R-:W-:Y:S01]  /*bc70*/  HMMA.16816.F32.BF16 R168, R148, R174, R168 ;  /* 0x000000ae94a8723c */ /* 0x000fe200000418a8 */
[----:B---3--:R-:W-:-:S07]  /*bc80*/  MOV R3, R210 ;  /* 0x000000d200037202 */ /* 0x008fce0000000f00 */
[----:B------:R-:W-:Y:S08]  /*bc90*/  HMMA.16816.F32.BF16 R172, R200, R174, R80 ;  /* 0x000000aec8ac723c */ /* 0x000ff00000041850 */
[C---:B------:R-:W-:Y:S08]  /*bca0*/  HMMA.16816.F32.BF16 R80, R148.reuse, R88, R124 ;  /* 0x000000589450723c */ /* 0x040ff0000004187c */
[C---:B------:R-:W-:Y:S08]  /*bcb0*/  HMMA.16816.F32.BF16 R84, R148.reuse, R90, R108 ;  /* 0x0000005a9454723c */ /* 0x040ff0000004186c */
[C---:B-1----:R-:W-:Y:S08]  /*bcc0*/  HMMA.16816.F32.BF16 R96, R148.reuse, R104, R92 ;  /* 0x000000689460723c */ /* 0x042ff0000004185c */
[C---:B------:R-:W-:Y:S08]  /*bcd0*/  HMMA.16816.F32.BF16 R176, R148.reuse, R188, R176 ;  /* 0x000000bc94b0723c */ /* 0x040ff000000418b0 */
[C---:B------:R-:W-:Y:S08]  /*bce0*/  HMMA.16816.F32.BF16 R184, R148.reuse, R190, R184 ;  /* 0x000000be94b8723c */ /* 0x040ff000000418b8 */
[C---:B------:R-:W-:Y:S08]  /*bcf0*/  HMMA.16816.F32.BF16 R192, R148.reuse, R72, R192 ;  /* 0x0000004894c0723c */ /* 0x040ff000000418c0 */
[C---:B------:R-:W-:Y:S08]  /*bd00*/  HMMA.16816.F32.BF16 R100, R148.reuse, R106, R100 ;  /* 0x0000006a9464723c */ /* 0x040ff00000041864 */
[C---:B--2---:R-:W-:Y:S08]  /*bd10*/  HMMA.16816.F32.BF16 R112, R148.reuse, R120, R112 ;  /* 0x000000789470723c */ /* 0x044ff00000041870 */
[C---:B------:R-:W-:Y:S08]  /*bd20*/  HMMA.16816.F32.BF16 R116, R148.reuse, R122, R116 ;  /* 0x0000007a9474723c */ /* 0x040ff00000041874 */
[----:B------:R-:W-:Y:S08]  /*bd30*/  HMMA.16816.F32.BF16 R132, R148, R138, R132 ;  /* 0x0000008a9484723c */ /* 0x000ff00000041884 */
[C---:B------:R-:W-:Y:S08]  /*bd40*/  HMMA.16816.F32.BF16 R180, R200.reuse, R188, R180 ;  /* 0x000000bcc8b4723c */ /* 0x040ff000000418b4 */
[C---:B------:R-:W-:Y:S08]  /*bd50*/  HMMA.16816.F32.BF16 R196, R200.reuse, R72, R196 ;  /* 0x00000048c8c4723c */ /* 0x040ff000000418c4 */
[C---:B------:R-:W-:Y:S08]  /*bd60*/  HMMA.16816.F32.BF16 R92, R200.reuse, R104, R152 ;  /* 0x00000068c85c723c */ /* 0x040ff00000041898 */
[----:B------:R-:W-:Y:S01]  /*bd70*/  HMMA.16816.F32.BF16 R108, R200, R120, R60 ;  /* 0x00000078c86c723c */ /* 0x000fe2000004183c */
[----:B------:R-:W-:Y:S01]  /*bd80*/  IMAD.MOV.U32 R155, RZ, RZ, R208 ;  /* 0x000000ffff9b7224 */ /* 0x000fe200078e00d0 */
[----:B------:R-:W-:-:S06]  /*bd90*/  MOV R154, R211 ;  /* 0x000000d3009a7202 */ /* 0x000fcc0000000f00 */
[C---:B------:R-:W-:Y:S08]  /*bda0*/  HMMA.16816.F32.BF16 R124, R200.reuse, R136, R52 ;  /* 0x00000088c87c723c */ /* 0x040ff00000041834 */
[C---:B------:R-:W-:Y:S08]  /*bdb0*/  HMMA.16816.F32.BF16 R188, R200.reuse, R190, R212 ;  /* 0x000000bec8bc723c */ /* 0x040ff000000418d4 */
[C---:B------:R-:W-:Y:S08]  /*bdc0*/  HMMA.16816.F32.BF16 R72, R200.reuse, R74, R156 ;  /* 0x0000004ac848723c */ /* 0x040ff0000004189c */
[----:B------:R-:W-:Y:S01]  /*bdd0*/  HMMA.16816.F32.BF16 R88, R200, R90, R36 ;  /* 0x0000005ac858723c */ /* 0x000fe20000041824 */
[----:B------:R-:W-:-:S07]  /*bde0*/  MOV R156, R209 ;  /* 0x000000d1009c7202 */ /* 0x000fce0000000f00 */
[C---:B------:R-:W-:Y:S08]  /*bdf0*/  HMMA.16816.F32.BF16 R104, R200.reuse, R106, R32 ;  /* 0x0000006ac868723c */ /* 0x040ff00000041820 */
[C---:B------:R-:W-:Y:S08]  /*be00*/  HMMA.16816.F32.BF16 R120, R200.reuse, R122, R56 ;  /* 0x0000007ac878723c */ /* 0x040ff00000041838 */
[----:B------:R-:W-:Y:S08]  /*be10*/  HMMA.16816.F32.BF16 R136, R200, R138, R44 ;  /* 0x0000008ac888723c */ /* 0x000ff0000004182c */
[-C--:B------:R-:W-:Y:S08]  /*be20*/  HMMA.16816.F32.BF16 R148, R148, R6.reuse, R64 ;  /* 0x000000069494723c */ /* 0x080ff00000041840 */
[----:B------:R-:W-:Y:S01]  /*be30*/  HMMA.16816.F32.BF16 R200, R200, R6, R40 ;  /* 0x00000006c8c8723c */ /* 0x000fe20000041828 */
[----:B------:R-:W-:Y:S11]  /*be40*/  @!P0 BRA `(.L_x_30) ;  /* 0x0000555000008947 */ /* 0x000ff60003800000 */
[----:B----4-:R-:W2:Y:S04]  /*be50*/  LDL.64 R208, [R1+0xb8] ;  /* 0x0000b80001d07983 */ /* 0x010ea80000100a00 */
[----:B------:R-:W3:Y:S01]  /*be60*/  LDL.64 R210, [R1+0xb0] ;  /* 0x0000b00001d27983 */ /* 0x000ee20000100a00 */
[----:B------:R-:W-:Y:S01]  /*be70*/  UIADD3 UR20, UR8, -0x3, URZ ;  /* 0xfffffffd08147890 */ /* 0x000fe2000fffe03f */
[----:B------:R-:W-:-:S04]  /*be80*/  DEPBAR.LE SB0, 0x0 ;  /* 0x000080000000791a */ /* 0x000fc80000000000 */
[----:B------:R-:W-:Y:S01]  /*be90*/  USHF.R.S32.HI UR12, URZ, 0x1f, UR20 ;  /* 0x0000001f3f0c7899 */ /* 0x000fe20008011414 */
[----:B------:R-:W-:Y:S01]  /*bea0*/  STL.64 [R1+0x138], R94 ;  /* 0x0001385e01007387 */ /* 0x000fe20000100a00 */
[----:B------:R-:W-:Y:S02]  /*beb0*/  ULDC.64 UR4, c[0x0][0x1a0] ;  /* 0x0000680000047ab9 */ /* 0x000fe40000000a00 */
[----:B------:R-:W-:Y:S01]  /*bec0*/  UIMAD UR12, UR12, UR4, URZ ;  /* 0x000000040c0c72a4 */ /* 0x000fe2000f8e023f */
[----:B------:R-:W-:Y:S01]  /*bed0*/  STL.64 [R1+0x130], R92 ;  /* 0x0001305c01007387 */ /* 0x000fe20000100a00 */
[----:B------:R-:W-:Y:S02]  /*bee0*/  UIMAD.WIDE.U32 UR18, UR20, UR4, URZ ;  /* 0x00000004141272a5 */ /* 0x000fe4000f8e003f */
[----:B------:R-:W-:Y:S01]  /*bef0*/  UIMAD UR12, UR20, UR5, UR12 ;  /* 0x00000005140c72a4 */ /* 0x000fe2000f8e020c */
[----:B------:R-:W-:Y:S03]  /*bf00*/  STL.64 [R1+0x128], R90 ;  /* 0x0001285a01007387 */ /* 0x000fe60000100a00 */
[----:B------:R-:W-:Y:S01]  /*bf10*/  UIADD3 UR12, UR19, UR12, URZ ;  /* 0x0000000c130c7290 */ /* 0x000fe2000fffe03f */
[----:B------:R-:W-:Y:S01]  /*bf20*/  IMAD.U32 R4, RZ, RZ, UR18 ;  /* 0x00000012ff047e24 */ /* 0x000fe2000f8e00ff */
[----:B------:R-:W-:Y:S01]  /*bf30*/  STL.64 [R1+0x120], R88 ;  /* 0x0001205801007387 */ /* 0x000fe20000100a00 */
[----:B------:R-:W-:-:S03]  /*bf40*/  IMAD.U32 R5, RZ, RZ, UR19 ;  /* 0x00000013ff057e24 */ /* 0x000fc6000f8e00ff */
[----:B------:R-:W-:Y:S01]  /*bf50*/  IMAD.U32 R2, RZ, RZ, UR12 ;  /* 0x0000000cff027e24 */ /* 0x000fe2000f8e00ff */
[----:B------:R-:W-:Y:S01]  /*bf60*/  USHF.L.U32 UR12, UR4, 0x5, URZ ;  /* 0x00000005040c7899 */ /* 0x000fe2000800063f */
[----:B------:R-:W-:Y:S01]  /*bf70*/  STL.64 [R1+0x118], R86 ;  /* 0x0001185601007387 */ /* 0x000fe20000100a00 */
[----:B------:R-:W-:-:S03]  /*bf80*/  USHF.L.U64.HI UR4, UR4, 0x5, UR5 ;  /* 0x0000000504047899 */ /* 0x000fc60008010205 */
[----:B------:R-:W-:Y:S04]  /*bf90*/  STL.64 [R1+0x110], R84 ;  /* 0x0001105401007387 */ /* 0x000fe80000100a00 */
[----:B------:R-:W-:Y:S04]  /*bfa0*/  STL [R1+0x108], R81 ;  /* 0x0001085101007387 */ /* 0x000fe80000100800 */
        /* <DEDUP_REMOVED lines=13> */
[----:B------:R-:W-:Y:S01]  /*c080*/  BAR.SYNC.DEFER_BLOCKING 0x0 ;  /* 0x0000000000007b1d */ /* 0x000fe20000010000 */
[----:B--2---:R-:W-:-:S04]  /*c090*/  LEA R0, P0, R4, R208, 0x6 ;  /* 0x000000d004007211 */ /* 0x004fc800078030ff */
        /* <DEDUP_REMOVED lines=20> */
[----:B------:R-:W-:Y:S04]  /*c1e0*/  LDSM.16.M88.4 R156, [R227] ;  /* 0x00000000e39c783b */ /* 0x000fe80000000200 */
[----:B------:R-:W4:Y:S04]  /*c1f0*/  LDSM.16.M88.4 R12, [R220+0x8000] ;  /* 0x00800000dc0c783b */ /* 0x000f280000000200 */
[----:B------:R-:W2:Y:S04]  /*c200*/  LDSM.16.M88.4 R152, [R227+0x2000] ;  /* 0x00200000e398783b */ /* 0x000ea80000000200 */
[----:B------:R-:W-:Y:S04]  /*c210*/  LDSM.16.M88.4 R64, [R228] ;  /* 0x00000000e440783b */ /* 0x000fe80000000200 */
[----:B-1----:R-:W1:Y:S04]  /*c220*/  LDSM.16.M88.4 R4, [R231] ;  /* 0x00000000e704783b */ /* 0x002e680000000200 */
[----:B------:R-:W-:Y:S04]  /*c230*/  LDSM.16.M88.4 R60, [R228+0x2000] ;  /* 0x00200000e43c783b */ /* 0x000fe80000000200 */
[----:B---3--:R-:W3:Y:S04]  /*c240*/  LDSM.16.M88.4 R8, [R220+0x8800] ;  /* 0x00880000dc08783b */ /* 0x008ee80000000200 */
[----:B------:R-:W1:Y:S04]  /*c250*/  LDSM.16.M88.4 R16, [R238] ;  /* 0x00000000ee10783b */ /* 0x000e680000000200 */
[----:B------:R-:W-:Y:S04]  /*c260*/  LDSM.16.M88.4 R52, [R230+0x2000] ;  /* 0x00200000e634783b */ /* 0x000fe80000000200 */
[----:B------:R-:W-:Y:S04]  /*c270*/  LDSM.16.M88.4 R56, [R230] ;  /* 0x00000000e638783b */ /* 0x000fe80000000200 */
[----:B------:R-:W-:Y:S01]  /*c280*/  LDSM.16.M88.4 R44, [R229+0x2000] ;  /* 0x00200000e52c783b */ /* 0x000fe20000000200 */
[-C--:B----4-:R-:W-:Y:S03]  /*c290*/  HMMA.16816.F32.BF16 R40, R156, R12.reuse, RZ ;  /* 0x0000000c9c28723c */ /* 0x090fe600000418ff */
[----:B------:R-:W-:Y:S04]  /*c2a0*/  LDSM.16.M88.4 R48, [R229] ;  /* 0x00000000e530783b */ /* 0x000fe80000000200 */
[----:B------:R-:W0:Y:S01]  /*c2b0*/  LDGDEPBAR ;  /* 0x00000000000079af */ /* 0x000e220000000000 */
[C---:B--2---:R-:W-:Y:S08]  /*c2c0*/  HMMA.16816.F32.BF16 R36, R152.reuse, R12, RZ ;  /* 0x0000000c9824723c */ /* 0x044ff000000418ff */
[-C--:B------:R-:W-:Y:S08]  /*c2d0*/  HMMA.16816.F32.BF16 R32, R152, R14.reuse, RZ ;  /* 0x0000000e9820723c */ /* 0x080ff000000418ff */
[----:B------:R-:W-:Y:S01]  /*c2e0*/  HMMA.16816.F32.BF16 R28, R156, R14, RZ ;  /* 0x0000000e9c1c723c */ /* 0x000fe200000418ff */
[----:B------:R-:W2:Y:S07]  /*c2f0*/  LDSM.16.M88.4 R12, [R226+0x8000] ;  /* 0x00800000e20c783b */ /* 0x000eae0000000200 */
[----:B-1----:R-:W-:Y:S08]  /*c300*/  HMMA.16816.F32.BF16 R248, R64, R4, R40 ;  /* 0x0000000440f8723c */ /* 0x002ff00000041828 */
[----:B---3--:R-:W-:Y:S08]  /*c310*/  HMMA.16816.F32.BF16 R204, R156, R8, RZ ;  /* 0x000000089ccc723c */ /* 0x008ff000000418ff */
[----:B------:R-:W-:Y:S08]  /*c320*/  HMMA.16816.F32.BF16 R212, R60, R4, R36 ;  /* 0x000000043cd4723c */ /* 0x000ff00000041824 */
[C---:B------:R-:W-:Y:S08]  /*c330*/  HMMA.16816.F32.BF16 R40, R152.reuse, R8, RZ ;  /* 0x000000089828723c */ /* 0x040ff000000418ff */
[-C--:B------:R-:W-:Y:S08]  /*c340*/  HMMA.16816.F32.BF16 R36, R152, R10.reuse, RZ ;  /* 0x0000000a9824723c */ /* 0x080ff000000418ff */
[----:B------:R-:W-:Y:S08]  /*c350*/  HMMA.16816.F32.BF16 R8, R156, R10, RZ ;  /* 0x0000000a9c08723c */ /* 0x000ff000000418ff */
[-C--:B------:R-:W-:Y:S01]  /*c360*/  HMMA.16816.F32.BF16 R216, R60, R6.reuse, R32 ;  /* 0x000000063cd8723c */ /* 0x080fe20000041820 */
[----:B------:R-:W1:Y:S07]  /*c370*/  LDSM.16.M88.4 R32, [R226+0x8800] ;  /* 0x00880000e220783b */ /* 0x000e6e0000000200 */
[C---:B------:R-:W-:Y:S01]  /*c380*/  HMMA.16816.F32.BF16 R4, R64.reuse, R6, R28 ;  /* 0x000000064004723c */ /* 0x040fe2000004181c */
[----:B------:R-:W3:Y:S07]  /*c390*/  LDSM.16.M88.4 R28, [R225] ;  /* 0x00000000e11c783b */ /* 0x000eee0000000200 */
[-C--:B------:R-:W-:Y:S08]  /*c3a0*/  HMMA.16816.F32.BF16 R68, R64, R16.reuse, R204 ;  /* 0x000000104044723c */ /* 0x080ff000000418cc */
[C---:B------:R-:W-:Y:S01]  /*c3b0*/  HMMA.16816.F32.BF16 R244, R60.reuse, R16, R40 ;  /* 0x000000103cf4723c */ /* 0x040fe20000041828 */
[----:B------:R-:W-:Y:S07]  /*c3c0*/  LDSM.16.M88.4 R40, [R227+0x4000] ;  /* 0x00400000e328783b */ /* 0x000fee0000000200 */
[-C--:B------:R-:W-:Y:S01]  /*c3d0*/  HMMA.16816.F32.BF16 R240, R60, R18.reuse, R36 ;  /* 0x000000123cf0723c */ /* 0x080fe20000041824 */
[----:B------:R-:W-:Y:S07]  /*c3e0*/  LDSM.16.M88.4 R36, [R227+0x6000] ;  /* 0x00600000e324783b */ /* 0x000fee0000000200 */
[----:B------:R-:W-:Y:S01]  /*c3f0*/  HMMA.16816.F32.BF16 R208, R64, R18, R8 ;  /* 0x0000001240d0723c */ /* 0x000fe20000041808 */
[----:B------:R-:W4:Y:S07]  /*c400*/  LDSM.16.M88.4 R8, [R225+0x800] ;  /* 0x00080000e108783b */ /* 0x000f2e0000000200 */
[-C--:B--2---:R-:W-:Y:S08]  /*c410*/  HMMA.16816.F32.BF16 R204, R52, R12.reuse, R212 ;  /* 0x0000000c34cc723c */ /* 0x084ff000000418d4 */
[----:B------:R-:W-:Y:S08]  /*c420*/  HMMA.16816.F32.BF16 R16, R56, R12, R248 ;  /* 0x0000000c3810723c */ /* 0x000ff000000418f8 */
[-C--:B------:R-:W-:Y:S08]  /*c430*/  HMMA.16816.F32.BF16 R216, R52, R14.reuse, R216 ;  /* 0x0000000e34d8723c */ /* 0x080ff000000418d8 */
[C---:B------:R-:W-:Y:S01]  /*c440*/  HMMA.16816.F32.BF16 R12, R56.reuse, R14, R4 ;  /* 0x0000000e380c723c */ /* 0x040fe20000041804 */
[----:B------:R-:W2:Y:S07]  /*c450*/  LDSM.16.M88.4 R4, [R220+0xa000] ;  /* 0x00a00000dc04783b */ /* 0x000eae0000000200 */
[-C--:B-1----:R-:W-:Y:S08]  /*c460*/  HMMA.16816.F32.BF16 R72, R56, R32.reuse, R68 ;  /* 0x000000203848723c */ /* 0x082ff00000041844 */
[C---:B------:R-:W-:Y:S08]  /*c470*/  HMMA.16816.F32.BF16 R68, R52.reuse, R32, R244 ;  /* 0x000000203444723c */ /* 0x040ff000000418f4 */
[-C--:B------:R-:W-:Y:S08]  /*c480*/  HMMA.16816.F32.BF16 R248, R52, R34.reuse, R240 ;  /* 0x0000002234f8723c */ /* 0x080ff000000418f0 */
[----:B------:R-:W-:Y:S01]  /*c490*/  HMMA.16816.F32.BF16 R244, R56, R34, R208 ;  /* 0x0000002238f4723c */ /* 0x000fe200000418d0 */
[----:B------:R-:W1:Y:S04]  /*c4a0*/  LDSM.16.M88.4 R208, [R220+0xa800] ;  /* 0x00a80000dcd0783b */ /* 0x000e680000000200 */
[----:B------:R-:W-:Y:S03]  /*c4b0*/  LDSM.16.M88.4 R32, [R228+0x4000] ;  /* 0x00400000e420783b */ /* 0x000fe60000000200 */
[-C--:B---3--:R-:W-:Y:S01]  /*c4c0*/  HMMA.16816.F32.BF16 R240, R44, R28.reuse, R204 ;  /* 0x0000001c2cf0723c */ /* 0x088fe200000418cc */
[----:B------:R-:W-:Y:S07]  /*c4d0*/  LDSM.16.M88.4 R204, [R235] ;  /* 0x00000000ebcc783b */ /* 0x000fee0000000200 */
[----:B------:R-:W-:Y:S08]  /*c4e0*/  HMMA.16816.F32.BF16 R212, R48, R28, R16 ;  /* 0x0000001c30d4723c */ /* 0x000ff00000041810 */
[-C--:B------:R-:W-:Y:S08]  /*c4f0*/  HMMA.16816.F32.BF16 R16, R44, R30.reuse, R216 ;  /* 0x0000001e2c10723c */ /* 0x080ff000000418d8 */
[C---:B------:R-:W-:Y:S01]  /*c500*/  HMMA.16816.F32.BF16 R12, R48.reuse, R30, R12 ;  /* 0x0000001e300c723c */ /* 0x040fe2000004180c */
[----:B------:R-:W3:Y:S07]  /*c510*/  LDSM.16.M88.4 R28, [R228+0x6000] ;  /* 0x00600000e41c783b */ /* 0x000eee0000000200 */
[-C--:B----4-:R-:W-:Y:S08]  /*c520*/  HMMA.16816.F32.BF16 R76, R48, R8.reuse, R72 ;  /* 0x00000008304c723c */ /* 0x090ff00000041848 */
[C---:B------:R-:W-:Y:S08]  /*c530*/  HMMA.16816.F32.BF16 R72, R44.reuse, R8, R68 ;  /* 0x000000082c48723c */ /* 0x040ff00000041844 */
[-C--:B------:R-:W-:Y:S08]  /*c540*/  HMMA.16816.F32.BF16 R68, R44, R10.reuse, R248 ;  /* 0x0000000a2c44723c */ /* 0x080ff000000418f8 */
[----:B------:R-:W-:Y:S01]  /*c550*/  HMMA.16816.F32.BF16 R248, R48, R10, R244 ;  /* 0x0000000a30f8723c */ /* 0x000fe200000418f4 */
[----:B------:R-:W4:Y:S07]  /*c560*/  LDSM.16.M88.4 R8, [R234] ;  /* 0x00000000ea08783b */ /* 0x000f2e0000000200 */
[-C--:B--2---:R-:W-:Y:S08]  /*c570*/  HMMA.16816.F32.BF16 R244, R36, R4.reuse, R240 ;  /* 0x0000000424f4723c */ /* 0x084ff000000418f0 */
[----:B------:R-:W-:Y:S08]  /*c580*/  HMMA.16816.F32.BF16 R216, R40, R4, R212 ;  /* 0x0000000428d8723c */ /* 0x000ff000000418d4 */
[-C--:B------:R-:W-:Y:S01]  /*c590*/  HMMA.16816.F32.BF16 R240, R36, R6.reuse, R16 ;  /* 0x0000000624f0723c */ /* 0x080fe20000041810 */
[----:B------:R-:W-:Y:S07]  /*c5a0*/  LDSM.16.M88.4 R16, [R230+0x4000] ;  /* 0x00400000e610783b */ /* 0x000fee0000000200 */
[C---:B------:R-:W-:Y:S01]  /*c5b0*/  HMMA.16816.F32.BF16 R212, R40.reuse, R6, R12 ;  /* 0x0000000628d4723c */ /* 0x040fe2000004180c */
[----:B------:R-:W-:Y:S04]  /*c5c0*/  LDSM.16.M88.4 R12, [R230+0x6000] ;  /* 0x00600000e60c783b */ /* 0x000fe80000000200 */
[----:B------:R-:W2:Y:S03]  /*c5d0*/  LDSM.16.M88.4 R4, [R226+0xa000] ;  /* 0x00a00000e204783b */ /* 0x000ea60000000200 */
[-C--:B-1----:R-:W-:Y:S08]  /*c5e0*/  HMMA.16816.F32.BF16 R76, R40, R208.reuse, R76 ;  /* 0x000000d0284c723c */ /* 0x082ff0000004184c */
[C---:B------:R-:W-:Y:S08]  /*c5f0*/  HMMA.16816.F32.BF16 R72, R36.reuse, R208, R72 ;  /* 0x000000d02448723c */ /* 0x040ff00000041848 */
[-C--:B------:R-:W-:Y:S08]  /*c600*/  HMMA.16816.F32.BF16 R68, R36, R210.reuse, R68 ;  /* 0x000000d22444723c */ /* 0x080ff00000041844 */
[----:B------:R-:W-:Y:S08]  /*c610*/  HMMA.16816.F32.BF16 R248, R40, R210, R248 ;  /* 0x000000d228f8723c */ /* 0x000ff000000418f8 */
[-C--:B---3--:R-:W-:Y:S08]  /*c620*/  HMMA.16816.F32.BF16 R244, R28, R204.reuse, R244 ;  /* 0x000000cc1cf4723c */ /* 0x088ff000000418f4 */
[----:B------:R-:W-:Y:S08]  /*c630*/  HMMA.16816.F32.BF16 R216, R32, R204, R216 ;  /* 0x000000cc20d8723c */ /* 0x000ff000000418d8 */
[-C--:B------:R-:W-:Y:S08]  /*c640*/  HMMA.16816.F32.BF16 R208, R28, R206.reuse, R240 ;  /* 0x000000ce1cd0723c */ /* 0x080ff000000418f0 */
[C---:B------:R-:W-:Y:S01]  /*c650*/  HMMA.16816.F32.BF16 R204, R32.reuse, R206, R212 ;  /* 0x000000ce20cc723c */ /* 0x040fe200000418d4 */
[----:B------:R-:W1:Y:S07]  /*c660*/  LDSM.16.M88.4 R212, [R226+0xa800] ;  /* 0x00a80000e2d4783b */ /* 0x000e6e0000000200 */
[-C--:B----4-:R-:W-:Y:S08]  /*c670*/  HMMA.16816.F32.BF16 R92, R32, R8.reuse, R76 ;  /* 0x00000008205c723c */ /* 0x090ff0000004184c */
[C---:B------:R-:W-:Y:S08]  /*c680*/  HMMA.16816.F32.BF16 R84, R28.reuse, R8, R72 ;  /* 0x000000081c54723c */ /* 0x040ff00000041848 */
[-C--:B------:R-:W-:Y:S08]  /*c690*/  HMMA.16816.F32.BF16 R76, R28, R10.reuse, R68 ;  /* 0x0000000a1c4c723c */ /* 0x080ff00000041844 */
[----:B------:R-:W-:Y:S01]  /*c6a0*/  HMMA.16816.F32.BF16 R240, R32, R10, R248 ;  /* 0x0000000a20f0723c */ /* 0x000fe200000418f8 */
[----:B------:R-:W-:Y:S07]  /*c6b0*/  LDSM.16.M88.4 R8, [R229+0x4000] ;  /* 0x00400000e508783b */ /* 0x000fee0000000200 */
[-C--:B--2---:R-:W-:Y:S08]  /*c6c0*/  HMMA.16816.F32.BF16 R72, R12, R4.reuse, R244 ;  /* 0x000000040c48723c */ /* 0x084ff000000418f4 */
[----:B------:R-:W-:Y:S08]  /*c6d0*/  HMMA.16816.F32.BF16 R88, R16, R4, R216 ;  /* 0x000000041058723c */ /* 0x000ff000000418d8 */
[-C--:B------:R-:W-:Y:S01]  /*c6e0*/  HMMA.16816.F32.BF16 R68, R12, R6.reuse, R208 ;  /* 0x000000060c44723c */ /* 0x080fe200000418d0 */
[----:B------:R-:W-:Y:S07]  /*c6f0*/  LDSM.16.M88.4 R208, [R225+0x2000] ;  /* 0x00200000e1d0783b */ /* 0x000fee0000000200 */
[----:B------:R-:W-:Y:S01]  /*c700*/  HMMA.16816.F32.BF16 R248, R16, R6, R204 ;  /* 0x0000000610f8723c */ /* 0x000fe200000418cc */
[----:B------:R-:W2:Y:S04]  /*c710*/  LDSM.16.M88.4 R4, [R229+0x6000] ;  /* 0x00600000e504783b */ /* 0x000ea80000000200 */
[----:B------:R-:W3:Y:S03]  /*c720*/  LDSM.16.M88.4 R204, [R225+0x2800] ;  /* 0x00280000e1cc783b */ /* 0x000ee60000000200 */
[----:B-1----:R-:W-:Y:S08]  /*c730*/  HMMA.16816.F32.BF16 R216, R12, R212, R84 ;  /* 0x000000d40cd8723c */ /* 0x002ff00000041854 */
[C---:B------:R-:W-:Y:S08]  /*c740*/  HMMA.16816.F32.BF16 R240, R16.reuse, R214, R240 ;  /* 0x000000d610f0723c */ /* 0x040ff000000418f0 */
[----:B------:R-:W-:Y:S08]  /*c750*/  HMMA.16816.F32.BF16 R244, R16, R212, R92 ;  /* 0x000000d410f4723c */ /* 0x000ff0000004185c */
[----:B------:R-:W-:Y:S01]  /*c760*/  HMMA.16816.F32.BF16 R84, R12, R214, R76 ;  /* 0x000000d60c54723c */ /* 0x000fe2000004184c */
[----:B------:R-:W1:Y:S07]  /*c770*/  LDSM.16.M88.4 R212, [R220+0x9800] ;  /* 0x00980000dcd4783b */ /* 0x000e6e0000000200 */
[C---:B--2---:R-:W-:Y:S08]  /*c780*/  HMMA.16816.F32.BF16 R68, R4.reuse, R210, R68 ;  /* 0x000000d20444723c */ /* 0x044ff00000041844 */
[----:B------:R-:W-:Y:S08]  /*c790*/  HMMA.16816.F32.BF16 R92, R4, R208, R72 ;  /* 0x000000d0045c723c */ /* 0x000ff00000041848 */
[----:B---3--:R-:W-:Y:S08]  /*c7a0*/  HMMA.16816.F32.BF16 R240, R8, R206, R240 ;  /* 0x000000ce08f0723c */ /* 0x008ff000000418f0 */
[----:B------:R-:W-:-:S02]  /*c7b0*/  IMAD.MOV.U32 R75, RZ, RZ, R68 ;  /* 0x000000ffff4b7224 */ /* 0x000fc400078e0044 */
[----:B------:R-:W-:Y:S02]  /*c7c0*/  IMAD.MOV.U32 R74, RZ, RZ, R70 ;  /* 0x000000ffff4a7224 */ /* 0x000fe400078e0046 */
[----:B------:R-:W-:Y:S02]  /*c7d0*/  IMAD.MOV.U32 R77, RZ, RZ, R69 ;  /* 0x000000ffff4d7224 */ /* 0x000fe400078e0045 */
[----:B------:R-:W-:Y:S02]  /*c7e0*/  IMAD.MOV.U32 R2, RZ, RZ, R71 ;  /* 0x000000ffff027224 */ /* 0x000fe400078e0047 */
[----:B------:R-:W-:Y:S01]  /*c7f0*/  HMMA.16816.F32.BF16 R68, R4, R204, R216 ;  /* 0x000000cc0444723c */ /* 0x000fe200000418d8 */
[----:B------:R-:W-:Y:S02]  /*c800*/  IMAD.MOV.U32 R3, RZ, RZ, R93 ;  /* 0x000000ffff037224 */ /* 0x000fe400078e005d */
[----:B------:R-:W-:Y:S02]  /*c810*/  IMAD.MOV.U32 R72, RZ, RZ, R92 ;  /* 0x000000ffff487224 */ /* 0x000fe400078e005c */
[----:B------:R-:W-:-:S03]  /*c820*/  IMAD.MOV.U32 R76, RZ, RZ, R94 ;  /* 0x000000ffff4c7224 */ /* 0x000fc600078e005e */
[C---:B------:R-:W-:Y:S08]  /*c830*/  HMMA.16816.F32.BF16 R88, R8.reuse, R208, R88 ;  /* 0x000000d00858723c */ /* 0x040ff00000041858 */
[----:B------:R-:W-:Y:S01]  /*c840*/  HMMA.16816.F32.BF16 R248, R8, R210, R248 ;  /* 0x000000d208f8723c */ /* 0x000fe200000418f8 */
[----:B------:R-:W2:Y:S01]  /*c850*/  LDSM.16.M88.4 R208, [R236] ;  /* 0x00000000ecd0783b */ /* 0x000ea20000000200 */
[----:B------:R-:W-:-:S02]  /*c860*/  IMAD.MOV.U32 R219, RZ, RZ, R3 ;  /* 0x000000ffffdb7224 */ /* 0x000fc400078e0003 */
[----:B------:R-:W-:-:S04]  /*c870*/  IMAD.MOV.U32 R252, RZ, RZ, R95 ;  /* 0x000000fffffc7224 */ /* 0x000fc800078e005f */
[----:B------:R-:W-:Y:S01]  /*c880*/  IMAD.MOV.U32 R78, RZ, RZ, R70 ;  /* 0x000000ffff4e7224 */ /* 0x000fe200078e0046 */
[----:B------:R-:W-:Y:S01]  /*c890*/  HMMA.16816.F32.BF16 R244, R8, R204, R244 ;  /* 0x000000cc08f4723c */ /* 0x000fe200000418f4 */
[----:B------:R-:W-:Y:S01]  /*c8a0*/  IMAD.MOV.U32 R70, RZ, RZ, R240 ;  /* 0x000000ffff467224 */ /* 0x000fe200078e00f0 */
[----:B------:R3:W5:Y:S01]  /*c8b0*/  LDL.LU.64 R94, [R1+0x138] ;  /* 0x00013800015e7983 */ /* 0x0007620000300a00 */
[----:B------:R-:W-:Y:S02]  /*c8c0*/  IMAD.MOV.U32 R240, RZ, RZ, R219 ;  /* 0x000000fffff07224 */ /* 0x000fe400078e00db */
[----:B------:R-:W-:Y:S01]  /*c8d0*/  IMAD.MOV.U32 R3, RZ, RZ, R243 ;  /* 0x000000ffff037224 */ /* 0x000fe200078e00f3 */
[----:B------:R3:W5:Y:S01]  /*c8e0*/  LDL.LU.64 R92, [R1+0x130] ;  /* 0x00013000015c7983 */ /* 0x0007620000300a00 */
[----:B------:R-:W-:Y:S01]  /*c8f0*/  IMAD.MOV.U32 R73, RZ, RZ, R89 ;  /* 0x000000ffff497224 */ /* 0x000fe200078e0059 */
[----:B-1----:R-:W-:Y:S01]  /*c900*/  HMMA.16816.F32.BF16 R216, R156, R212, RZ ;  /* 0x000000d49cd8723c */ /* 0x002fe200000418ff */
[----:B------:R-:W-:-:S02]  /*c910*/  IMAD.MOV.U32 R204, RZ, RZ, R68 ;  /* 0x000000ffffcc7224 */ /* 0x000fc400078e0044 */
[----:B------:R-:W-:Y:S02]  /*c920*/  IMAD.MOV.U32 R0, RZ, RZ, R91 ;  /* 0x000000ffff007224 */ /* 0x000fe400078e005b */
[----:B------:R-:W-:-:S03]  /*c930*/  IMAD.MOV.U32 R243, RZ, RZ, R204 ;  /* 0x000000fffff37224 */ /* 0x000fc600078e00cc */
[----:B------:R-:W-:Y:S01]  /*c940*/  HMMA.16816.F32.BF16 R84, R4, R206, R84 ;  /* 0x000000ce0454723c */ /* 0x000fe20000041854 */
[----:B------:R-:W-:Y:S02]  /*c950*/  IMAD.MOV.U32 R21, RZ, RZ, R242 ;  /* 0x000000ffff157224 */ /* 0x000fe400078e00f2 */
[----:B------:R-:W-:Y:S02]  /*c960*/  IMAD.MOV.U32 R81, RZ, RZ, R69 ;  /* 0x000000ffff517224 */ /* 0x000fe400078e0045 */
[----:B------:R-:W-:Y:S02]  /*c970*/  IMAD.MOV.U32 R27, RZ, RZ, R90 ;  /* 0x000000ffff1b7224 */ /* 0x000fe400078e005a */
[----:B------:R-:W-:-:S09]  /*c980*/  IMAD.MOV.U32 R20, RZ, RZ, R88 ;  /* 0x000000ffff147224 */ /* 0x000fd200078e0058 */
[----:B--2---:R-:W-:Y:S08]  /*c990*/  HMMA.16816.F32.BF16 R216, R64, R208, R216 ;  /* 0x000000d040d8723c */ /* 0x004ff000000418d8 */
[----:B------:R-:W-:Y:S01]  /*c9a0*/  HMMA.16816.F32.BF16 R204, R152, R212, RZ ;  /* 0x000000d498cc723c */ /* 0x000fe200000418ff */
[----:B------:R-:W-:Y:S01]  /*c9b0*/  IMAD.MOV.U32 R242, RZ, RZ, R74 ;  /* 0x000000fffff27224 */ /* 0x000fe200078e004a */
[----:B------:R3:W5:Y:S01]  /*c9c0*/  LDL.LU.64 R90, [R1+0x128] ;  /* 0x00012800015a7983 */ /* 0x0007620000300a00 */
[----:B------:R-:W-:-:S04]  /*c9d0*/  IMAD.MOV.U32 R69, RZ, RZ, R241 ;  /* 0x000000ffff457224 */ /* 0x000fc800078e00f1 */
[----:B------:R-:W-:Y:S01]  /*c9e0*/  IMAD.MOV.U32 R212, RZ, RZ, R73 ;  /* 0x000000ffffd47224 */ /* 0x000fe200078e0049 */
[----:B------:R3:W5:Y:S01]  /*c9f0*/  LDL.LU.64 R88, [R1+0x120] ;  /* 0x0001200001587983 */ /* 0x0007620000300a00 */
[----:B------:R-:W-:Y:S02]  /*ca00*/  IMAD.MOV.U32 R213, RZ, RZ, R72 ;  /* 0x000000ffffd57224 */ /* 0x000fe400078e0048 */
[----:B------:R-:W-:Y:S02]  /*ca10*/  IMAD.MOV.U32 R68, RZ, RZ, R86 ;  /* 0x000000ffff447224 */ /* 0x000fe400078e0056 */
[----:B------:R-:W-:Y:S02]  /*ca20*/  IMAD.MOV.U32 R22, RZ, RZ, R87 ;  /* 0x000000ffff167224 */ /* 0x000fe400078e0057 */
[----:B------:R-:W-:Y:S01]  /*ca30*/  IMAD.MOV.U32 R80, RZ, RZ, R84 ;  /* 0x000000ffff507224 */ /* 0x000fe200078e0054 */
[----:B------:R3:W5:Y:S01]  /*ca40*/  LDL.LU.64 R86, [R1+0x118] ;  /* 0x0001180001567983 */ /* 0x0007620000300a00 */
[----:B------:R-:W-:-:S02]  /*ca50*/  IMAD.MOV.U32 R72, RZ, RZ, R219 ;  /* 0x000000ffff487224 */ /* 0x000fc400078e00db */
[----:B------:R-:W-:Y:S02]  /*ca60*/  IMAD.MOV.U32 R219, RZ, RZ, R212 ;  /* 0x000000ffffdb7224 */ /* 0x000fe400078e00d4 */
[----:B------:R-:W1:Y:S01]  /*ca70*/  S2R R212, SR_TID.X ;  /* 0x0000000000d47919 */ /* 0x000e620000002100 */
[----:B------:R-:W-:Y:S02]  /*ca80*/  IMAD.MOV.U32 R79, RZ, RZ, R85 ;  /* 0x000000ffff4f7224 */ /* 0x000fe400078e0055 */
[----:B------:R-:W-:Y:S01]  /*ca90*/  HMMA.16816.F32.BF16 R204, R60, R208, R204 ;  /* 0x000000d03ccc723c */ /* 0x000fe200000418cc */
[----:B------:R-:W-:Y:S01]  /*caa0*/  IMAD.MOV.U32 R74, RZ, RZ, R217 ;  /* 0x000000ffff4a7224 */ /* 0x000fe200078e00d9 */
[----:B------:R3:W5:Y:S01]  /*cab0*/  LDL.LU.64 R84, [R1+0x110] ;  /* 0x0001100001547983 */ /* 0x0007620000300a00 */
[----:B------:R-:W-:Y:S02]  /*cac0*/  IMAD.MOV.U32 R217, RZ, RZ, R0 ;  /* 0x000000ffffd97224 */ /* 0x000fe400078e0000 */
[----:B------:R-:W-:-:S02]  /*cad0*/  IMAD.U32 R0, RZ, RZ, UR20 ;  /* 0x00000014ff007e24 */ /* 0x000fc4000f8e00ff */
[----:B------:R-:W-:Y:S02]  /*cae0*/  IMAD.MOV.U32 R241, RZ, RZ, R75 ;  /* 0x000000fffff17224 */ /* 0x000fe400078e004b */
[----:B-1----:R-:W-:-:S05]  /*caf0*/  IMAD.SHL.U32 R212, R212, 0x2, RZ ;  /* 0x00000002d4d47824 */ /* 0x002fca00078e00ff */
[----:B------:R-:W-:-:S05]  /*cb00*/  LOP3.LUT R212, R212, 0x6, RZ, 0xc0, !PT ;  /* 0x00000006d4d47812 */ /* 0x000fca00078ec0ff */
[----:B------:R-:W-:Y:S02]  /*cb10*/  IMAD R0, R0, 0x40, R212 ;  /* 0x0000004000007824 */ /* 0x000fe400078e02d4 */
[----:B------:R-:W-:Y:S02]  /*cb20*/  IMAD.MOV.U32 R212, RZ, RZ, R241 ;  /* 0x000000ffffd47224 */ /* 0x000fe400078e00f1 */
[----:B------:R-:W-:Y:S02]  /*cb30*/  IMAD.MOV.U32 R241, RZ, RZ, R242 ;  /* 0x000000fffff17224 */ /* 0x000fe400078e00f2 */
[----:B------:R-:W-:Y:S01]  /*cb40*/  IMAD.MOV.U32 R242, RZ, RZ, R2 ;  /* 0x000000fffff27224 */ /* 0x000fe200078e0002 */
[----:B------:R-:W-:Y:S01]  /*cb50*/  IADD3 R2, R0, 0x1, RZ ;  /* 0x0000000100027810 */ /* 0x000fe20007ffe0ff */
[----:B------:R-:W-:Y:S02]  /*cb60*/  IMAD.MOV.U32 R75, RZ, RZ, R216 ;  /* 0x000000ffff4b7224 */ /* 0x000fe400078e00d8 */
[----:B------:R-:W-:Y:S01]  /*cb70*/  IMAD.MOV.U32 R216, RZ, RZ, R219 ;  /* 0x000000ffffd87224 */ /* 0x000fe200078e00db */
[----:B------:R-:W-:Y:S01]  /*cb80*/  ISETP.GE.AND P1, PT, R2, R23, PT ;  /* 0x000000170200720c */ /* 0x000fe20003f26270 */
[----:B------:R-:W-:-:S02]  /*cb90*/  IMAD.MOV.U32 R73, RZ, RZ, R218 ;  /* 0x000000ffff497224 */ /* 0x000fc400078e00da */
[----:B------:R-:W-:Y:S02]  /*cba0*/  IMAD.MOV.U32 R218, RZ, RZ, R213 ;  /* 0x000000ffffda7224 */ /* 0x000fe400078e00d5 */
[----:B------:R-:W-:Y:S02]  /*cbb0*/  IMAD.MOV.U32 R213, RZ, RZ, R77 ;  /* 0x000000ffffd57224 */ /* 0x000fe400078e004d */
[----:B------:R-:W-:Y:S01]  /*cbc0*/  IMAD.MOV.U32 R77, RZ, RZ, R204 ;  /* 0x000000ffff4d7224 */ /* 0x000fe200078e00cc */
[----:B------:R-:W-:Y:S02]  /*cbd0*/  FSEL R204, R216, -INF , !P1 ;  /* 0xff800000d8cc7808 */ /* 0x000fe40004800000 */
[----:B------:R-:W-:-:S03]  /*cbe0*/  ISETP.GE.AND P5, PT, R2, R26, PT ;  /* 0x0000001a0200720c */ /* 0x000fc60003fa6270 */
[----:B------:R1:W-:Y:S01]  /*cbf0*/  STL [R1+0x4c], R204 ;  /* 0x00004ccc01007387 */ /* 0x0003e20000100800 */
[C---:B------:R-:W-:Y:S02]  /*cc00*/  ISETP.GE.AND P2, PT, R2.reuse, R24, PT ;  /* 0x000000180200720c */ /* 0x040fe40003f46270 */
[----:B------:R-:W-:Y:S02]  /*cc10*/  ISETP.GE.AND P3, PT, R2, R25, PT ;  /* 0x000000190200720c */ /* 0x000fe40003f66270 */
[C---:B------:R-:W-:Y:S02]  /*cc20*/  ISETP.GE.AND P6, PT, R0.reuse, R23, PT ;  /* 0x000000170000720c */ /* 0x040fe40003fc6270 */
[C---:B------:R-:W-:Y:S02]  /*cc30*/  IADD3 R2, R0.reuse, 0x8, RZ ;  /* 0x0000000800027810 */ /* 0x040fe40007ffe0ff */
[----:B------:R-:W-:Y:S01]  /*cc40*/  ISETP.GE.AND P0, PT, R0, R26, PT ;  /* 0x0000001a0000720c */ /* 0x000fe20003f06270 */
[----:B------:R-:W-:Y:S01]  /*cc50*/  IMAD.MOV.U32 R219, RZ, RZ, R240 ;  /* 0x000000ffffdb7224 */ /* 0x000fe200078e00f0 */
[----:B------:R-:W-:Y:S01]  /*cc60*/  FSEL R20, R20, -INF , !P6 ;  /* 0xff80000014147808 */ /* 0x000fe20007000000 */
[----:B------:R-:W-:Y:S01]  /*cc70*/  IMAD.MOV.U32 R240, RZ, RZ, R76 ;  /* 0x000000fffff07224 */ /* 0x000fe200078e004c */
[----:B------:R-:W-:-:S02]  /*cc80*/  ISETP.GE.AND P1, PT, R2, R24, PT ;  /* 0x000000180200720c */ /* 0x000fc40003f26270 */
[----:B------:R-:W-:Y:S02]  /*cc90*/  FSEL R27, R27, -INF , !P0 ;  /* 0xff8000001b1b7808 */ /* 0x000fe40004000000 */
[----:B-1----:R-:W-:Y:S02]  /*cca0*/  FSEL R204, R217, -INF , !P5 ;  /* 0xff800000d9cc7808 */ /* 0x002fe40006800000 */
[----:B------:R-:W-:-:S03]  /*ccb0*/  ISETP.GE.AND P5, PT, R0, R24, PT ;  /* 0x000000180000720c */ /* 0x000fc60003fa6270 */
[----:B------:R1:W-:Y:S01]  /*ccc0*/  STL [R1+0x50], R204 ;  /* 0x000050cc01007387 */ /* 0x0003e20000100800 */
[C---:B------:R-:W-:Y:S01]  /*ccd0*/  ISETP.GE.AND P4, PT, R2.reuse, R23, PT ;  /* 0x000000170200720c */ /* 0x040fe20003f86270 */
[----:B------:R-:W-:Y:S01]  /*cce0*/  IMAD.MOV.U32 R76, RZ, RZ, R205 ;  /* 0x000000ffff4c7224 */ /* 0x000fe200078e00cd */
[C---:B------:R-:W-:Y:S02]  /*ccf0*/  ISETP.GE.AND P6, PT, R2.reuse, R26, PT ;  /* 0x0000001a0200720c */ /* 0x040fe40003fc6270 */
[-C--:B------:R-:W-:Y:S02]  /*cd00*/  ISETP.GE.AND P0, PT, R2, R25.reuse, PT ;  /* 0x000000190200720c */ /* 0x080fe40003f06270 */
[C---:B------:R-:W-:Y:S02]  /*cd10*/  IADD3 R2, R0.reuse, 0x9, RZ ;  /* 0x0000000900027810 */ /* 0x040fe40007ffe0ff */
[----:B------:R-:W-:Y:S02]  /*cd20*/  FSEL R205, R219, -INF , !P2 ;  /* 0xff800000dbcd7808 */ /* 0x000fe40005000000 */
[----:B------:R-:W-:-:S02]  /*cd30*/  ISETP.GE.AND P2, PT, R0, R25, PT ;  /* 0x000000190000720c */ /* 0x000fc40003f46270 */
[----:B-1----:R-:W-:Y:S02]  /*cd40*/  FSEL R204, R218, -INF , !P5 ;  /* 0xff800000dacc7808 */ /* 0x002fe40006800000 */
[----:B------:R-:W-:-:S03]  /*cd50*/  ISETP.GE.AND P5, PT, R2, R24, PT ;  /* 0x000000180200720c */ /* 0x000fc60003fa6270 */
[----:B------:R1:W-:Y:S04]  /*cd60*/  STL [R1+0x1c], R204 ;  /* 0x00001ccc01007387 */ /* 0x0003e80000100800 */
[----:B------:R-:W-:Y:S01]  /*cd70*/  STL [R1+0x38], R205 ;  /* 0x000038cd01007387 */ /* 0x000fe20000100800 */
[----:B------:R-:W-:Y:S02]  /*cd80*/  IMAD.MOV.U32 R209, RZ, RZ, R206 ;  /* 0x000000ffffd17224 */ /* 0x000fe400078e00ce */
[----:B------:R-:W-:Y:S01]  /*cd90*/  IMAD.MOV.U32 R208, RZ, RZ, R207 ;  /* 0x000000ffffd07224 */ /* 0x000fe200078e00cf */
[----:B-1----:R-:W-:-:S05]  /*cda0*/  FSEL R204, R212, -INF , !P1 ;  /* 0xff800000d4cc7808 */ /* 0x002fca0004800000 */
[----:B------:R1:W-:Y:S01]  /*cdb0*/  STL [R1+0x34], R204 ;  /* 0x000034cc01007387 */ /* 0x0003e20000100800 */
[----:B------:R-:W-:Y:S02]  /*cdc0*/  FSEL R212, R240, -INF , !P2 ;  /* 0xff800000f0d47808 */ /* 0x000fe40005000000 */
[C---:B------:R-:W-:Y:S02]  /*cdd0*/  ISETP.GE.AND P1, PT, R2.reuse, R23, PT ;  /* 0x000000170200720c */ /* 0x040fe40003f26270 */
[----:B------:R-:W-:Y:S02]  /*cde0*/  ISETP.GE.AND P2, PT, R2, R25, PT ;  /* 0x000000190200720c */ /* 0x000fe40003f46270 */
[----:B-1----:R-:W-:-:S05]  /*cdf0*/  FSEL R204, R213, -INF , !P5 ;  /* 0xff800000d5cc7808 */ /* 0x002fca0006800000 */
[----:B------:R-:W-:Y:S04]  /*ce00*/  STL [R1+0x54], R204 ;  /* 0x000054cc01007387 */ /* 0x000fe80000100800 */
[----:B------:R-:W1:Y:S04]  /*ce10*/  LDSM.16.M88.4 R204, [R220+0x9000] ;  /* 0x00900000dccc783b */ /* 0x000e680000000200 */
[----:B------:R2:W-:Y:S01]  /*ce20*/  STL [R1+0x24], R212 ;  /* 0x000024d401007387 */ /* 0x0005e20000100800 */
[----:B------:R-:W-:Y:S02]  /*ce30*/  ISETP.GE.AND P5, PT, R2, R26, PT ;  /* 0x0000001a0200720c */ /* 0x000fe40003fa6270 */
[----:B------:R-:W-:-:S02]  /*ce40*/  IADD3 R2, R0, 0x10, RZ ;  /* 0x0000001000027810 */ /* 0x000fc40007ffe0ff */
[----:B------:R-:W-:Y:S02]  /*ce50*/  FSEL R213, R241, -INF , !P0 ;  /* 0xff800000f1d57808 */ /* 0x000fe40004000000 */
[----:B------:R-:W-:Y:S02]  /*ce60*/  ISETP.GE.AND P0, PT, R2, R25, PT ;  /* 0x000000190200720c */ /* 0x000fe40003f06270 */
[----:B--2---:R-:W-:-:S05]  /*ce70*/  FSEL R212, R252, -INF , !P3 ;  /* 0xff800000fcd47808 */ /* 0x004fca0005800000 */
[----:B------:R2:W-:Y:S01]  /*ce80*/  STL [R1+0x40], R212 ;  /* 0x000040d401007387 */ /* 0x0005e20000100800 */
[----:B------:R-:W-:Y:S02]  /*ce90*/  FSEL R252, R248, -INF , !P4 ;  /* 0xff800000f8fc7808 */ /* 0x000fe40006000000 */
[C---:B------:R-:W-:Y:S02]  /*cea0*/  ISETP.GE.AND P3, PT, R2.reuse, R23, PT ;  /* 0x000000170200720c */ /* 0x040fe40003f66270 */
[----:B------:R-:W-:Y:S02]  /*ceb0*/  ISETP.GE.AND P4, PT, R2, R26, PT ;  /* 0x0000001a0200720c */ /* 0x000fe40003f86270 */
[----:B--2---:R-:W-:-:S05]  /*cec0*/  FSEL R212, R249, -INF , !P1 ;  /* 0xff800000f9d47808 */ /* 0x004fca0004800000 */
[----:B------:R2:W-:Y:S01]  /*ced0*/  STL [R1], R212 ;  /* 0x000000d401007387 */ /* 0x0005e20000100800 */
[----:B------:R-:W-:Y:S02]  /*cee0*/  ISETP.GE.AND P1, PT, R2, R24, PT ;  /* 0x000000180200720c */ /* 0x000fe40003f26270 */
[----:B------:R-:W-:Y:S01]  /*cef0*/  IADD3 R2, R0, 0x11, RZ ;  /* 0x0000001100027810 */ /* 0x000fe20007ffe0ff */
[----:B------:R4:W-:Y:S01]  /*cf00*/  STL [R1+0x3c], R213 ;  /* 0x00003cd501007387 */ /* 0x0009e20000100800 */
[----:B--2---:R-:W-:Y:S02]  /*cf10*/  FSEL R212, R242, -INF , !P2 ;  /* 0xff800000f2d47808 */ /* 0x004fe40005000000 */
[----:B----4-:R-:W-:-:S03]  /*cf20*/  FSEL R213, R250, -INF , !P6 ;  /* 0xff800000fad57808 */ /* 0x010fc60007000000 */
[----:B------:R2:W-:Y:S01]  /*cf30*/  STL [R1+0x60], R212 ;  /* 0x000060d401007387 */ /* 0x0005e20000100800 */
[----:B------:R-:W-:-:S03]  /*cf40*/  ISETP.GE.AND P6, PT, R2, R23, PT ;  /* 0x000000170200720c */ /* 0x000fc60003fc6270 */
[----:B------:R4:W-:Y:S01]  /*cf50*/  STL [R1+0x18], R213 ;  /* 0x000018d501007387 */ /* 0x0009e20000100800 */
[----:B------:R-:W-:Y:S02]  /*cf60*/  ISETP.GE.AND P2, PT, R2, R26, PT ;  /* 0x0000001a0200720c */ /* 0x000fe40003f46270 */
[----:B--2---:R-:W-:Y:S02]  /*cf70*/  FSEL R212, R251, -INF , !P5 ;  /* 0xff800000fbd47808 */ /* 0x004fe40006800000 */
[----:B----4-:R-:W-:-:S03]  /*cf80*/  FSEL R213, R244, -INF , !P3 ;  /* 0xff800000f4d57808 */ /* 0x010fc60005800000 */
[----:B------:R2:W-:Y:S04]  /*cf90*/  STL [R1+0x20], R212 ;  /* 0x000020d401007387 */ /* 0x0005e80000100800 */
[----:B------:R4:W-:Y:S01]  /*cfa0*/  STL [R1+0x94], R213 ;  /* 0x000094d501007387 */ /* 0x0009e20000100800 */
[----:B--2---:R-:W-:Y:S02]  /*cfb0*/  FSEL R212, R245, -INF , !P6 ;  /* 0xff800000f5d47808 */ /* 0x004fe40007000000 */
[----:B----4-:R-:W-:-:S03]  /*cfc0*/  FSEL R213, R246, -INF , !P4 ;  /* 0xff800000f6d57808 */ /* 0x010fc60006000000 */
[----:B------:R2:W-:Y:S04]  /*cfd0*/  STL [R1+0x90], R212 ;  /* 0x000090d401007387 */ /* 0x0005e80000100800 */
[----:B------:R-:W-:Y:S01]  /*cfe0*/  STL [R1+0x9c], R213 ;  /* 0x00009cd501007387 */ /* 0x000fe20000100800 */
[----:B--2---:R-:W-:-:S05]  /*cff0*/  FSEL R212, R247, -INF , !P2 ;  /* 0xff800000f7d47808 */ /* 0x004fca0005000000 */
[----:B------:R2:W-:Y:S01]  /*d000*/  STL [R1+0x98], R212 ;  /* 0x000098d401007387 */ /* 0x0005e20000100800 */
[C---:B------:R-:W-:Y:S02]  /*d010*/  ISETP.GE.AND P5, PT, R2.reuse, R24, PT ;  /* 0x000000180200720c */ /* 0x040fe40003fa6270 */
[----:B------:R-:W-:Y:S02]  /*d020*/  ISETP.GE.AND P3, PT, R2, R25, PT ;  /* 0x000000190200720c */ /* 0x000fe40003f66270 */
[----:B------:R-:W-:Y:S02]  /*d030*/  IADD3 R2, R0, 0x18, RZ ;  /* 0x0000001800027810 */ /* 0x000fe40007ffe0ff */
[----:B--2---:R-:W-:Y:S02]  /*d040*/  FSEL R212, R243, -INF , !P1 ;  /* 0xff800000f3d47808 */ /* 0x004fe40004800000 */
[----:B-1----:R-:W-:Y:S01]  /*d050*/  HMMA.16816.F32.BF16 R240, R152, R206, RZ ;  /* 0x000000ce98f0723c */ /* 0x002fe200000418ff */
[----:B------:R-:W-:-:S02]  /*d060*/  ISETP.GE.AND P4, PT, R2, R23, PT ;  /* 0x000000170200720c */ /* 0x000fc40003f86270 */
[C---:B------:R-:W-:Y:S02]  /*d070*/  ISETP.GE.AND P6, PT, R2.reuse, R26, PT ;  /* 0x0000001a0200720c */ /* 0x040fe40003fc6270 */
[C---:B------:R-:W-:Y:S02]  /*d080*/  ISETP.GE.AND P2, PT, R2.reuse, R24, PT ;  /* 0x000000180200720c */ /* 0x040fe40003f46270 */
[----:B------:R-:W-:Y:S01]  /*d090*/  ISETP.GE.AND P1, PT, R2, R25, PT ;  /* 0x000000190200720c */ /* 0x000fe20003f26270 */
[C---:B------:R-:W-:Y:S01]  /*d0a0*/  HMMA.16816.F32.BF16 R248, R152.reuse, R204, RZ ;  /* 0x000000cc98f8723c */ /* 0x040fe200000418ff */
[----:B------:R1:W-:Y:S07]  /*d0b0*/  STL [R1+0xa0], R212 ;  /* 0x0000a0d401007387 */ /* 0x0003ee0000100800 */
[----:B------:R-:W-:Y:S08]  /*d0c0*/  HMMA.16816.F32.BF16 R244, R152, R214, RZ ;  /* 0x000000d698f4723c */ /* 0x000ff000000418ff */
[----:B------:R-:W-:-:S02]  /*d0d0*/  IMAD.MOV.U32 R2, RZ, RZ, R242 ;  /* 0x000000ffff027224 */ /* 0x000fc400078e00f2 */
[----:B------:R-:W-:Y:S02]  /*d0e0*/  IMAD.MOV.U32 R213, RZ, RZ, R241 ;  /* 0x000000ffffd57224 */ /* 0x000fe400078e00f1 */
[----:B------:R-:W-:Y:S01]  /*d0f0*/  IMAD.MOV.U32 R155, RZ, RZ, R2 ;  /* 0x000000ffff9b7224 */ /* 0x000fe200078e0002 */
[----:B------:R-:W-:Y:S01]  /*d100*/  IADD3 R2, R0, 0x19, RZ ;  /* 0x0000001900027810 */ /* 0x000fe20007ffe0ff */
[----:B------:R-:W-:Y:S01]  /*d110*/  IMAD.MOV.U32 R154, RZ, RZ, R213 ;  /* 0x000000ffff9a7224 */ /* 0x000fe200078e00d5 */
[----:B------:R-:W-:Y:S01]  /*d120*/  FSEL R213, R81, -INF , !P5 ;  /* 0xff80000051d57808 */ /* 0x000fe20006800000 */
[----:B------:R-:W-:Y:S01]  /*d130*/  IMAD.MOV.U32 R216, RZ, RZ, R240 ;  /* 0x000000ffffd87224 */ /* 0x000fe200078e00f0 */
[----:B------:R-:W-:Y:S01]  /*d140*/  ISETP.GE.AND P5, PT, R2, R24, PT ;  /* 0x000000180200720c */ /* 0x000fe20003fa6270 */
[----:B------:R3:W5:Y:S01]  /*d150*/  LDL.LU R81, [R1+0x108] ;  /* 0x0001080001517983 */ /* 0x0007620000300800 */
[----:B------:R-:W-:Y:S01]  /*d160*/  FSEL R152, R80, -INF , !P2 ;  /* 0xff80000050987808 */ /* 0x000fe20005000000 */
[----:B------:R-:W-:-:S02]  /*d170*/  IMAD.MOV.U32 R153, RZ, RZ, R216 ;  /* 0x000000ffff997224 */ /* 0x000fc400078e00d8 */
[----:B------:R-:W-:Y:S01]  /*d180*/  STL [R1+0x7c], R213 ;  /* 0x00007cd501007387 */ /* 0x000fe20000100800 */
[----:B------:R-:W-:Y:S01]  /*d190*/  HMMA.16816.F32.BF16 R216, R156, R204, RZ ;  /* 0x000000cc9cd8723c */ /* 0x000fe200000418ff */
[----:B-1----:R-:W-:Y:S02]  /*d1a0*/  IMAD.MOV.U32 R212, RZ, RZ, R243 ;  /* 0x000000ffffd47224 */ /* 0x002fe400078e00f3 */
[----:B------:R3:W5:Y:S04]  /*d1b0*/  LDL.LU R80, [R1+0x104] ;  /* 0x0001040001507983 */ /* 0x0007680000300800 */
[----:B------:R-:W-:Y:S01]  /*d1c0*/  FSEL R204, R79, -INF , !P5 ;  /* 0xff8000004fcc7808 */ /* 0x000fe20006800000 */
[----:B------:R1:W-:Y:S01]  /*d1d0*/  STL [R1+0x5c], R152 ;  /* 0x00005c9801007387 */ /* 0x0003e20000100800 */
[----:B------:R-:W-:-:S02]  /*d1e0*/  ISETP.GE.AND P2, PT, R2, R23, PT ;  /* 0x000000170200720c */ /* 0x000fc40003f46270 */
[----:B------:R-:W-:Y:S01]  /*d1f0*/  ISETP.GE.AND P5, PT, R2, R26, PT ;  /* 0x0000001a0200720c */ /* 0x000fe20003fa6270 */
[----:B------:R3:W5:Y:S01]  /*d200*/  LDL.LU R79, [R1+0x100] ;  /* 0x00010000014f7983 */ /* 0x0007620000300800 */
[C---:B------:R-:W-:Y:S03]  /*d210*/  HMMA.16816.F32.BF16 R240, R156.reuse, R206, RZ ;  /* 0x000000ce9cf0723c */ /* 0x040fe600000418ff */
[----:B------:R-:W-:Y:S01]  /*d220*/  STL [R1+0x44], R204 ;  /* 0x000044cc01007387 */ /* 0x000fe20000100800 */
[----:B-1----:R-:W-:Y:S02]  /*d230*/  FSEL R152, R78, -INF , !P0 ;  /* 0xff8000004e987808 */ /* 0x002fe40004000000 */
[----:B------:R-:W-:Y:S01]  /*d240*/  ISETP.GE.AND P0, PT, R2, R25, PT ;  /* 0x000000190200720c */ /* 0x000fe20003f06270 */
[----:B------:R-:W-:Y:S01]  /*d250*/  IMAD.MOV.U32 R2, RZ, RZ, R212 ;  /* 0x000000ffff027224 */ /* 0x000fe200078e00d4 */
[----:B------:R3:W5:Y:S01]  /*d260*/  LDL.LU R78, [R1+0xfc] ;  /* 0x0000fc00014e7983 */ /* 0x0007620000300800 */
[----:B------:R-:W-:Y:S03]  /*d270*/  HMMA.16816.F32.BF16 R212, R156, R214, RZ ;  /* 0x000000d69cd4723c */ /* 0x000fe600000418ff */
[----:B------:R-:W-:Y:S04]  /*d280*/  STL [R1+0x48], R152 ;  /* 0x0000489801007387 */ /* 0x000fe80000100800 */
[----:B------:R-:W-:-:S02]  /*d290*/  IMAD.MOV.U32 R157, RZ, RZ, R153 ;  /* 0x000000ffff9d7224 */ /* 0x000fc400078e0099 */
[----:B------:R-:W-:Y:S02]  /*d2a0*/  IMAD.MOV.U32 R158, RZ, RZ, R154 ;  /* 0x000000ffff9e7224 */ /* 0x000fe400078e009a */
[----:B------:R-:W-:Y:S02]  /*d2b0*/  IMAD.MOV.U32 R159, RZ, RZ, R155 ;  /* 0x000000ffff9f7224 */ /* 0x000fe400078e009b */
[----:B------:R-:W1:Y:S01]  /*d2c0*/  LDSM.16.M88.4 R152, [R237] ;  /* 0x00000000ed98783b */ /* 0x000e620000000200 */
[----:B------:R-:W-:Y:S08]  /*d2d0*/  HMMA.16816.F32.BF16 R244, R60, R210, R244 ;  /* 0x000000d23cf4723c */ /* 0x000ff000000418f4 */
[----:B-1----:R-:W-:Y:S07]  /*d2e0*/  HMMA.16816.F32.BF16 R204, R64, R152, R216 ;  /* 0x0000009840cc723c */ /* 0x002fee00000418d8 */
[----:B------:R-:W-:-:S02]  /*d2f0*/  IMAD.MOV.U32 R216, RZ, RZ, R157 ;  /* 0x000000ffffd87224 */ /* 0x000fc400078e009d */
[----:B------:R-:W-:Y:S02]  /*d300*/  IMAD.MOV.U32 R217, RZ, RZ, R158 ;  /* 0x000000ffffd97224 */ /* 0x000fe400078e009e */
[----:B------:R-:W-:Y:S02]  /*d310*/  IMAD.MOV.U32 R218, RZ, RZ, R159 ;  /* 0x000000ffffda7224 */ /* 0x000fe400078e009f */
[----:B------:R-:W-:Y:S01]  /*d320*/  IMAD.MOV.U32 R219, RZ, RZ, R2 ;  /* 0x000000ffffdb7224 */ /* 0x000fe200078e0002 */
[C---:B------:R-:W-:Y:S08]  /*d330*/  HMMA.16816.F32.BF16 R156, R60.reuse, R152, R248 ;  /* 0x000000983c9c723c */ /* 0x040ff000000418f8 */
[-C--:B------:R-:W-:Y:S01]  /*d340*/  HMMA.16816.F32.BF16 R216, R60, R154.reuse, R216 ;  /* 0x0000009a3cd8723c */ /* 0x080fe200000418d8 */
[----:B------:R-:W1:Y:S07]  /*d350*/  LDSM.16.M88.4 R60, [R226+0x9000] ;  /* 0x00900000e23c783b */ /* 0x000e6e0000000200 */
[----:B------:R-:W-:Y:S01]  /*d360*/  HMMA.16816.F32.BF16 R240, R64, R154, R240 ;  /* 0x0000009a40f0723c */ /* 0x000fe200000418f0 */
[----:B------:R-:W-:-:S02]  /*d370*/  IMAD.MOV.U32 R250, RZ, RZ, R209 ;  /* 0x000000fffffa7224 */ /* 0x000fc400078e00d1 */
[----:B------:R-:W-:-:S05]  /*d380*/  IMAD.MOV.U32 R251, RZ, RZ, R208 ;  /* 0x000000fffffb7224 */ /* 0x000fca00078e00d0 */
[----:B------:R-:W-:Y:S01]  /*d390*/  HMMA.16816.F32.BF16 R208, R64, R210, R212 ;  /* 0x000000d240d0723c */ /* 0x000fe200000418d4 */
[----:B------:R-:W2:Y:S07]  /*d3a0*/  LDSM.16.M88.4 R64, [R225+0x1000] ;  /* 0x00100000e140783b */ /* 0x000eae0000000200 */
[-C--:B-1----:R-:W-:Y:S01]  /*d3b0*/  HMMA.16816.F32.BF16 R152, R52, R60.reuse, R156 ;  /* 0x0000003c3498723c */ /* 0x082fe2000004189c */
[----:B------:R-:W1:Y:S07]  /*d3c0*/  LDSM.16.M88.4 R156, [R226+0x9800] ;  /* 0x00980000e29c783b */ /* 0x000e6e0000000200 */
[----:B------:R-:W-:Y:S01]  /*d3d0*/  HMMA.16816.F32.BF16 R204, R56, R60, R204 ;  /* 0x0000003c38cc723c */ /* 0x000fe200000418cc */
[----:B------:R-:W-:-:S02]  /*d3e0*/  IMAD.MOV.U32 R248, RZ, RZ, R77 ;  /* 0x000000fffff87224 */ /* 0x000fc400078e004d */
[----:B------:R-:W-:Y:S01]  /*d3f0*/  IMAD.MOV.U32 R249, RZ, RZ, R76 ;  /* 0x000000fffff97224 */ /* 0x000fe200078e004c */
[----:B------:R-:W-:Y:S01]  /*d400*/  IADD3 R2, R0, 0x20, RZ ;  /* 0x0000002000027810 */ /* 0x000fe20007ffe0ff */
[----:B------:R3:W5:Y:S03]  /*d410*/  LDL.LU R77, [R1+0xf8] ;  /* 0x0000f800014d7983 */ /* 0x0007660000300800 */
[-C--:B------:R-:W-:Y:S01]  /*d420*/  HMMA.16816.F32.BF16 R216, R52, R62.reuse, R216 ;  /* 0x0000003e34d8723c */ /* 0x080fe200000418d8 */
[----:B------:R3:W5:Y:S07]  /*d430*/  LDL.LU R76, [R1+0xf4] ;  /* 0x0000f400014c7983 */ /* 0x00076e0000300800 */
[----:B------:R-:W-:Y:S01]  /*d440*/  HMMA.16816.F32.BF16 R240, R56, R62, R240 ;  /* 0x0000003e38f0723c */ /* 0x000fe200000418f0 */
[----:B------:R-:W4:Y:S07]  /*d450*/  LDSM.16.M88.4 R60, [R225+0x1800] ;  /* 0x00180000e13c783b */ /* 0x000f2e0000000200 */
[----:B--2---:R-:W-:Y:S08]  /*d460*/  HMMA.16816.F32.BF16 R212, R48, R64, R204 ;  /* 0x0000004030d4723c */ /* 0x004ff000000418cc */
[C---:B-1----:R-:W-:Y:S08]  /*d470*/  HMMA.16816.F32.BF16 R248, R52.reuse, R156, R248 ;  /* 0x0000009c34f8723c */ /* 0x042ff000000418f8 */
[----:B------:R-:W-:Y:S07]  /*d480*/  HMMA.16816.F32.BF16 R244, R52, R158, R244 ;  /* 0x0000009e34f4723c */ /* 0x000fee00000418f4 */
[----:B------:R-:W-:-:S02]  /*d490*/  IMAD.MOV.U32 R52, RZ, RZ, R75 ;  /* 0x000000ffff347224 */ /* 0x000fc400078e004b */
[----:B------:R-:W-:Y:S01]  /*d4a0*/  IMAD.MOV.U32 R53, RZ, RZ, R74 ;  /* 0x000000ffff357224 */ /* 0x000fe200078e004a */
[----:B------:R-:W-:Y:S01]  /*d4b0*/  HMMA.16816.F32.BF16 R204, R44, R64, R152 ;  /* 0x000000402ccc723c */ /* 0x000fe20000041898 */
[----:B------:R-:W-:Y:S01]  /*d4c0*/  IMAD.MOV.U32 R54, RZ, RZ, R73 ;  /* 0x000000ffff367224 */ /* 0x000fe200078e0049 */
[----:B------:R-:W1:Y:S01]  /*d4d0*/  LDSM.16.M88.4 R152, [R220+0xb000] ;  /* 0x00b00000dc98783b */ /* 0x000e620000000200 */
[----:B------:R-:W-:-:S03]  /*d4e0*/  IMAD.MOV.U32 R55, RZ, RZ, R72 ;  /* 0x000000ffff377224 */ /* 0x000fc600078e0048 */
[----:B------:R3:W5:Y:S04]  /*d4f0*/  LDL.LU R75, [R1+0xf0] ;  /* 0x0000f000014b7983 */ /* 0x0007680000300800 */
[C---:B------:R-:W-:Y:S01]  /*d500*/  HMMA.16816.F32.BF16 R52, R56.reuse, R156, R52 ;  /* 0x0000009c3834723c */ /* 0x040fe20000041834 */
[----:B------:R3:W5:Y:S04]  /*d510*/  LDL.LU R74, [R1+0xec] ;  /* 0x0000ec00014a7983 */ /* 0x0007680000300800 */
[----:B------:R3:W5:Y:S03]  /*d520*/  LDL.LU R73, [R1+0xe8] ;  /* 0x0000e80001497983 */ /* 0x0007660000300800 */
[----:B------:R-:W-:Y:S01]  /*d530*/  HMMA.16816.F32.BF16 R208, R56, R158, R208 ;  /* 0x0000009e38d0723c */ /* 0x000fe200000418d0 */
[----:B------:R3:W5:Y:S07]  /*d540*/  LDL.LU R72, [R1+0xe4] ;  /* 0x0000e40001487983 */ /* 0x00076e0000300800 */
[C---:B------:R-:W-:Y:S08]  /*d550*/  HMMA.16816.F32.BF16 R216, R44.reuse, R66, R216 ;  /* 0x000000422cd8723c */ /* 0x040ff000000418d8 */
[C---:B----4-:R-:W-:Y:S08]  /*d560*/  HMMA.16816.F32.BF16 R248, R44.reuse, R60, R248 ;  /* 0x0000003c2cf8723c */ /* 0x050ff000000418f8 */
[----:B------:R-:W-:Y:S01]  /*d570*/  HMMA.16816.F32.BF16 R244, R44, R62, R244 ;  /* 0x0000003e2cf4723c */ /* 0x000fe200000418f4 */
[----:B------:R-:W2:Y:S07]  /*d580*/  LDSM.16.M88.4 R44, [R220+0xb800] ;  /* 0x00b80000dc2c783b */ /* 0x000eae0000000200 */
[C---:B------:R-:W-:Y:S08]  /*d590*/  HMMA.16816.F32.BF16 R156, R48.reuse, R66, R240 ;  /* 0x00000042309c723c */ /* 0x040ff000000418f0 */
[----:B------:R-:W-:Y:S01]  /*d5a0*/  HMMA.16816.F32.BF16 R240, R48, R60, R52 ;  /* 0x0000003c30f0723c */ /* 0x000fe20000041834 */
[----:B------:R-:W4:Y:S07]  /*d5b0*/  LDSM.16.M88.4 R52, [R233] ;  /* 0x00000000e934783b */ /* 0x000f2e0000000200 */
[----:B-1----:R-:W-:Y:S08]  /*d5c0*/  HMMA.16816.F32.BF16 R56, R40, R152, R212 ;  /* 0x000000982838723c */ /* 0x002ff000000418d4 */
[----:B------:R-:W-:Y:S01]  /*d5d0*/  HMMA.16816.F32.BF16 R208, R48, R62, R208 ;  /* 0x0000003e30d0723c */ /* 0x000fe200000418d0 */
[----:B------:R-:W1:Y:S07]  /*d5e0*/  LDSM.16.M88.4 R48, [R232] ;  /* 0x00000000e830783b */ /* 0x000e6e0000000200 */
[C---:B------:R-:W-:Y:S08]  /*d5f0*/  HMMA.16816.F32.BF16 R64, R36.reuse, R152, R204 ;  /* 0x000000982440723c */ /* 0x040ff000000418cc */
[-C--:B------:R-:W-:Y:S08]  /*d600*/  HMMA.16816.F32.BF16 R216, R36, R154.reuse, R216 ;  /* 0x0000009a24d8723c */ /* 0x080ff000000418d8 */
[----:B------:R-:W-:Y:S08]  /*d610*/  HMMA.16816.F32.BF16 R212, R40, R154, R156 ;  /* 0x0000009a28d4723c */ /* 0x000ff0000004189c */
[C---:B--2---:R-:W-:Y:S08]  /*d620*/  HMMA.16816.F32.BF16 R204, R36.reuse, R44, R248 ;  /* 0x0000002c24cc723c */ /* 0x044ff000000418f8 */
[----:B------:R-:W-:Y:S01]  /*d630*/  HMMA.16816.F32.BF16 R156, R36, R46, R244 ;  /* 0x0000002e249c723c */ /* 0x000fe200000418f4 */
[----:B------:R-:W-:Y:S07]  /*d640*/  LDSM.16.M88.4 R36, [R226+0xb800] ;  /* 0x00b80000e224783b */ /* 0x000fee0000000200 */
[----:B----4-:R-:W-:Y:S01]  /*d650*/  HMMA.16816.F32.BF16 R60, R32, R52, R56 ;  /* 0x00000034203c723c */ /* 0x010fe20000041838 */
[----:B------:R-:W2:Y:S07]  /*d660*/  LDSM.16.M88.4 R56, [R226+0xb000] ;  /* 0x00b00000e238783b */ /* 0x000eae0000000200 */
[C---:B------:R-:W-:Y:S08]  /*d670*/  HMMA.16816.F32.BF16 R240, R40.reuse, R44, R240 ;  /* 0x0000002c28f0723c */ /* 0x040ff000000418f0 */
[----:B------:R-:W-:Y:S01]  /*d680*/  HMMA.16816.F32.BF16 R152, R40, R46, R208 ;  /* 0x0000002e2898723c */ /* 0x000fe200000418d0 */
[----:B------:R-:W4:Y:S07]  /*d690*/  LDSM.16.M88.4 R40, [R225+0x3000] ;  /* 0x00300000e128783b */ /* 0x000f2e0000000200 */
[C---:B------:R-:W-:Y:S08]  /*d6a0*/  HMMA.16816.F32.BF16 R64, R28.reuse, R52, R64 ;  /* 0x000000341c40723c */ /* 0x040ff00000041840 */
[-C--:B------:R-:W-:Y:S08]  /*d6b0*/  HMMA.16816.F32.BF16 R208, R28, R54.reuse, R216 ;  /* 0x000000361cd0723c */ /* 0x080ff000000418d8 */
[----:B------:R-:W-:Y:S08]  /*d6c0*/  HMMA.16816.F32.BF16 R212, R32, R54, R212 ;  /* 0x0000003620d4723c */ /* 0x000ff000000418d4 */
[C---:B-1----:R-:W-:Y:S08]  /*d6d0*/  HMMA.16816.F32.BF16 R52, R28.reuse, R48, R204 ;  /* 0x000000301c34723c */ /* 0x042ff000000418cc */
[----:B------:R-:W-:Y:S08]  /*d6e0*/  HMMA.16816.F32.BF16 R44, R28, R50, R156 ;  /* 0x000000321c2c723c */ /* 0x000ff0000004189c */
[C---:B------:R-:W-:Y:S08]  /*d6f0*/  HMMA.16816.F32.BF16 R28, R32.reuse, R48, R240 ;  /* 0x00000030201c723c */ /* 0x040ff000000418f0 */
[----:B------:R-:W-:Y:S08]  /*d700*/  HMMA.16816.F32.BF16 R32, R32, R50, R152 ;  /* 0x000000322020723c */ /* 0x000ff00000041898 */
[-C--:B--2---:R-:W-:Y:S08]  /*d710*/  HMMA.16816.F32.BF16 R244, R16, R56.reuse, R60 ;  /* 0x0000003810f4723c */ /* 0x084ff0000004183c */
[C---:B------:R-:W-:Y:S08]  /*d720*/  HMMA.16816.F32.BF16 R216, R12.reuse, R56, R64 ;  /* 0x000000380cd8723c */ /* 0x040ff00000041840 */
[C---:B------:R-:W-:Y:S08]  /*d730*/  HMMA.16816.F32.BF16 R64, R12.reuse, R36, R52 ;  /* 0x000000240c40723c */ /* 0x040ff00000041834 */
[C---:B------:R-:W-:Y:S08]  /*d740*/  HMMA.16816.F32.BF16 R60, R12.reuse, R58, R208 ;  /* 0x0000003a0c3c723c */ /* 0x040ff000000418d0 */
[----:B------:R-:W-:Y:S01]  /*d750*/  HMMA.16816.F32.BF16 R52, R12, R38, R44 ;  /* 0x000000260c34723c */ /* 0x000fe2000004182c */
[----:B------:R-:W1:Y:S01]  /*d760*/  LDSM.16.M88.4 R12, [R225+0x3800] ;  /* 0x00380000e10c783b */ /* 0x000e620000000200 */
[----:B------:R-:W-:Y:S01]  /*d770*/  FSEL R248, R71, -INF , !P3 ;  /* 0xff80000047f87808 */ /* 0x000fe20005800000 */
[----:B------:R-:W-:-:S05]  /*d780*/  UISETP.NE.AND UP0, UPT, UR8, 0x3, UPT ;  /* 0x000000030800788c */ /* 0x000fca000bf05270 */
[C---:B------:R-:W-:Y:S08]  /*d790*/  HMMA.16816.F32.BF16 R56, R16.reuse, R58, R212 ;  /* 0x0000003a1038723c */ /* 0x040ff000000418d4 */
[C---:B------:R-:W-:Y:S08]  /*d7a0*/  HMMA.16816.F32.BF16 R44, R16.reuse, R36, R28 ;  /* 0x00000024102c723c */ /* 0x040ff0000004181c */
[----:B------:R-:W-:Y:S01]  /*d7b0*/  HMMA.16816.F32.BF16 R48, R16, R38, R32 ;  /* 0x000000261030723c */ /* 0x000fe20000041820 */
[----:B------:R-:W-:Y:S01]  /*d7c0*/  FSEL R152, R70, -INF , !P4 ;  /* 0xff80000046987808 */ /* 0x000fe20006000000 */
[----:B------:R3:W5:Y:S01]  /*d7d0*/  LDL.LU R71, [R1+0xe0] ;  /* 0x0000e00001477983 */ /* 0x0007620000300800 */
[----:B------:R-:W-:Y:S01]  /*d7e0*/  FSEL R153, R69, -INF , !P2 ;  /* 0xff80000045997808 */ /* 0x000fe20005000000 */
[----:B------:R-:W-:-:S04]  /*d7f0*/  DEPBAR.LE SB0, 0x0 ;  /* 0x000080000000791a */ /* 0x000fc80000000000 */
[-C--:B----4-:R-:W-:Y:S08]  /*d800*/  HMMA.16816.F32.BF16 R16, R8, R40.reuse, R244 ;  /* 0x000000280810723c */ /* 0x090ff000000418f4 */
[----:B------:R-:W-:Y:S01]  /*d810*/  HMMA.16816.F32.BF16 R28, R4, R40, R216 ;  /* 0x00000028041c723c */ /* 0x000fe200000418d8 */
[----:B------:R-:W-:Y:S01]  /*d820*/  FSEL R249, R68, -INF , !P1 ;  /* 0xff80000044f97808 */ /* 0x000fe20004800000 */
[----:B------:R3:W5:Y:S01]  /*d830*/  LDL.LU R70, [R1+0xdc] ;  /* 0x0000dc0001467983 */ /* 0x0007620000300800 */
[----:B------:R-:W-:-:S05]  /*d840*/  ISETP.GE.AND P3, PT, R2, R23, PT ;  /* 0x000000170200720c */ /* 0x000fca0003f66270 */
[-C--:B------:R-:W-:Y:S01]  /*d850*/  HMMA.16816.F32.BF16 R32, R4, R42.reuse, R60 ;  /* 0x0000002a0420723c */ /* 0x080fe2000004183c */
[C---:B------:R-:W-:Y:S01]  /*d860*/  ISETP.GE.AND P4, PT, R2.reuse, R26, PT ;  /* 0x0000001a0200720c */ /* 0x040fe20003f86270 */
[----:B------:R3:W5:Y:S01]  /*d870*/  LDL.LU R69, [R1+0xd8] ;  /* 0x0000d80001457983 */ /* 0x0007620000300800 */
[C---:B------:R-:W-:Y:S02]  /*d880*/  ISETP.GE.AND P2, PT, R2.reuse, R24, PT ;  /* 0x000000180200720c */ /* 0x040fe40003f46270 */
[----:B------:R-:W-:Y:S01]  /*d890*/  ISETP.GE.AND P1, PT, R2, R25, PT ;  /* 0x000000190200720c */ /* 0x000fe20003f26270 */
[----:B------:R3:W5:Y:S01]  /*d8a0*/  LDL.LU R68, [R1+0xd4] ;  /* 0x0000d40001447983 */ /* 0x0007620000300800 */
[----:B------:R-:W-:Y:S01]  /*d8b0*/  IADD3 R2, R0, 0x21, RZ ;  /* 0x0000002100027810 */ /* 0x000fe20007ffe0ff */
[----:B------:R-:W-:Y:S01]  /*d8c0*/  HMMA.16816.F32.BF16 R40, R8, R42, R56 ;  /* 0x0000002a0828723c */ /* 0x000fe20000041838 */
[----:B------:R-:W-:Y:S02]  /*d8d0*/  FSEL R247, R22, -INF , !P0 ;  /* 0xff80000016f77808 */ /* 0x000fe40004000000 */
[----:B------:R-:W-:-:S02]  /*d8e0*/  FSEL R61, R21, -INF , !P6 ;  /* 0xff800000153d7808 */ /* 0x000fc40007000000 */
[C---:B------:R-:W-:Y:S02]  /*d8f0*/  ISETP.GE.AND P6, PT, R2.reuse, R23, PT ;  /* 0x000000170200720c */ /* 0x040fe40003fc6270 */
[----:B------:R-:W-:Y:S01]  /*d900*/  ISETP.GE.AND P0, PT, R2, R26, PT ;  /* 0x0000001a0200720c */ /* 0x000fe20003f06270 */
[----:B-1----:R-:W-:Y:S01]  /*d910*/  HMMA.16816.F32.BF16 R36, R8, R12, R44 ;  /* 0x0000000c0824723c */ /* 0x002fe2000004182c */
[----:B------:R-:W-:Y:S02]  /*d920*/  FSEL R157, R16, -INF , !P3 ;  /* 0xff800000109d7808 */ /* 0x000fe40005800000 */
[----:B------:R-:W-:Y:S02]  /*d930*/  FSEL R60, R17, -INF , !P6 ;  /* 0xff800000113c7808 */ /* 0x000fe40007000000 */
[----:B------:R-:W-:Y:S02]  /*d940*/  FSEL R244, R18, -INF , !P4 ;  /* 0xff80000012f47808 */ /* 0x000fe40006000000 */
[----:B------:R-:W-:-:S02]  /*d950*/  FSEL R159, R19, -INF , !P0 ;  /* 0xff800000139f7808 */ /* 0x000fc40004000000 */
[----:B------:R-:W-:Y:S01]  /*d960*/  FSEL R62, R3, -INF , !P5 ;  /* 0xff800000033e7808 */ /* 0x000fe20006800000 */
[C---:B------:R-:W-:Y:S01]  /*d970*/  HMMA.16816.F32.BF16 R16, R4.reuse, R12, R64 ;  /* 0x0000000c0410723c */ /* 0x040fe20000041840 */
[CC--:B------:R-:W-:Y:S02]  /*d980*/  ISETP.GE.AND P5, PT, R2.reuse, R24.reuse, PT ;  /* 0x000000180200720c */ /* 0x0c0fe40003fa6270 */
[----:B------:R-:W-:Y:S02]  /*d990*/  ISETP.GE.AND P3, PT, R2, R25, PT ;  /* 0x000000190200720c */ /* 0x000fe40003f66270 */
[C---:B------:R-:W-:Y:S02]  /*d9a0*/  IADD3 R3, R0.reuse, 0x28, RZ ;  /* 0x0000002800037810 */ /* 0x040fe40007ffe0ff */
[----:B------:R-:W-:Y:S01]  /*d9b0*/  IADD3 R2, R0, 0x29, RZ ;  /* 0x0000002900027810 */ /* 0x000fe20007ffe0ff */
[----:B------:R-:W-:Y:S01]  /*d9c0*/  HMMA.16816.F32.BF16 R4, R4, R14, R52 ;  /* 0x0000000e0404723c */ /* 0x000fe20000041834 */
[----:B------:R-:W-:-:S02]  /*d9d0*/  ISETP.GE.AND P0, PT, R3, R24, PT ;  /* 0x000000180300720c */ /* 0x000fc40003f06270 */
[----:B------:R-:W-:Y:S02]  /*d9e0*/  FSEL R246, R28, -INF , !P2 ;  /* 0xff8000001cf67808 */ /* 0x000fe40005000000 */
[----:B------:R-:W-:Y:S02]  /*d9f0*/  ISETP.GE.AND P2, PT, R2, R24, PT ;  /* 0x000000180200720c */ /* 0x000fe40003f46270 */
[----:B------:R-:W-:Y:S02]  /*da00*/  FSEL R158, R29, -INF , !P5 ;  /* 0xff8000001d9e7808 */ /* 0x000fe40006800000 */
[----:B------:R-:W-:Y:S02]  /*da10*/  FSEL R63, R32, -INF , !P0 ;  /* 0xff800000203f7808 */ /* 0x000fe40004000000 */
[C---:B------:R-:W-:Y:S02]  /*da20*/  ISETP.GE.AND P6, PT, R3.reuse, R23, PT ;  /* 0x000000170300720c */ /* 0x040fe40003fc6270 */
[----:B------:R-:W-:-:S02]  /*da30*/  ISETP.GE.AND P4, PT, R3, R26, PT ;  /* 0x0000001a0300720c */ /* 0x000fc40003f86270 */
[----:B------:R-:W-:Y:S02]  /*da40*/  ISETP.GE.AND P5, PT, R3, R25, PT ;  /* 0x000000190300720c */ /* 0x000fe40003fa6270 */
[C---:B------:R-:W-:Y:S02]  /*da50*/  ISETP.GE.AND P0, PT, R2.reuse, R23, PT ;  /* 0x000000170200720c */ /* 0x040fe40003f06270 */
[----:B------:R-:W-:Y:S02]  /*da60*/  FSEL R245, R33, -INF , !P2 ;  /* 0xff80000021f57808 */ /* 0x000fe40005000000 */
[----:B------:R-:W-:Y:S02]  /*da70*/  ISETP.GE.AND P2, PT, R2, R26, PT ;  /* 0x0000001a0200720c */ /* 0x000fe40003f46270 */
[----:B------:R-:W-:Y:S02]  /*da80*/  IADD3 R3, R0, 0x31, RZ ;  /* 0x0000003100037810 */ /* 0x000fe40007ffe0ff */
[----:B------:R-:W-:-:S02]  /*da90*/  FSEL R250, R30, -INF , !P1 ;  /* 0xff8000001efa7808 */ /* 0x000fc40004800000 */
[----:B------:R-:W-:Y:S02]  /*daa0*/  FSEL R30, R41, -INF , !P0 ;  /* 0xff800000291e7808 */ /* 0x000fe40004000000 */
[----:B------:R-:W-:Y:S02]  /*dab0*/  ISETP.GE.AND P0, PT, R3, R23, PT ;  /* 0x000000170300720c */ /* 0x000fe40003f06270 */
[----:B------:R-:W-:Y:S02]  /*dac0*/  FSEL R53, R43, -INF , !P2 ;  /* 0xff8000002b357808 */ /* 0x000fe40005000000 */
[----:B------:R-:W-:Y:S02]  /*dad0*/  IADD3 R12, R0, 0x30, RZ ;  /* 0x00000030000c7810 */ /* 0x000fe40007ffe0ff */
[----:B------:R-:W-:Y:S01]  /*dae0*/  FSEL R13, R34, -INF , !P5 ;  /* 0xff800000220d7808 */ /* 0x000fe20006800000 */
[----:B------:R-:W-:Y:S01]  /*daf0*/  BAR.SYNC.DEFER_BLOCKING 0x0 ;  /* 0x0000000000007b1d */ /* 0x000fe20000010000 */
[----:B------:R-:W-:-:S02]  /*db00*/  ISETP.GE.AND P2, PT, R3, R26, PT ;  /* 0x0000001a0300720c */ /* 0x000fc40003f46270 */
[----:B------:R-:W-:Y:S02]  /*db10*/  ISETP.GE.AND P1, PT, R2, R25, PT ;  /* 0x000000190200720c */ /* 0x000fe40003f26270 */
[----:B------:R-:W-:Y:S01]  /*db20*/  FSEL R28, R37, -INF , !P0 ;  /* 0xff800000251c7808 */ /* 0x000fe20004000000 */
[----:B------:R1:W-:Y:S01]  /*db30*/  STL [R1+0x2c], R13 ;  /* 0x00002c0d01007387 */ /* 0x0003e20000100800 */
[-C--:B------:R-:W-:Y:S02]  /*db40*/  ISETP.GE.AND P0, PT, R12, R24.reuse, PT ;  /* 0x000000180c00720c */ /* 0x080fe40003f06270 */
[----:B------:R-:W-:Y:S02]  /*db50*/  FSEL R47, R39, -INF , !P2 ;  /* 0xff800000272f7808 */ /* 0x000fe40005000000 */
[----:B------:R-:W-:Y:S02]  /*db60*/  IADD3 R2, R0, 0x38, RZ ;  /* 0x0000003800027810 */ /* 0x000fe40007ffe0ff */
[----:B------:R-:W-:-:S02]  /*db70*/  ISETP.GE.AND P2, PT, R3, R24, PT ;  /* 0x000000180300720c */ /* 0x000fc40003f46270 */
[----:B------:R-:W-:Y:S01]  /*db80*/  IADD3 R0, R0, 0x39, RZ ;  /* 0x0000003900007810 */ /* 0x000fe20007ffe0ff */
[----:B------:R-:W-:Y:S01]  /*db90*/  HMMA.16816.F32.BF16 R8, R8, R14, R48 ;  /* 0x0000000e0808723c */ /* 0x000fe20000041830 */
[----:B------:R-:W-:Y:S02]  /*dba0*/  FSEL R52, R16, -INF , !P0 ;  /* 0xff80000010347808 */ /* 0x000fe40004000000 */
[-C--:B------:R-:W-:Y:S02]  /*dbb0*/  ISETP.GE.AND P0, PT, R2, R24.reuse, PT ;  /* 0x000000180200720c */ /* 0x080fe40003f06270 */
[----:B------:R-:W-:Y:S02]  /*dbc0*/  FSEL R251, R31, -INF , !P3 ;  /* 0xff8000001ffb7808 */ /* 0x000fe40005800000 */
[----:B------:R-:W-:Y:S02]  /*dbd0*/  FSEL R51, R17, -INF , !P2 ;  /* 0xff80000011337808 */ /* 0x000fe40005000000 */
[----:B------:R-:W-:-:S02]  /*dbe0*/  ISETP.GE.AND P2, PT, R0, R24, PT ;  /* 0x000000180000720c */ /* 0x000fc40003f46270 */
[----:B-1----:R-:W-:Y:S02]  /*dbf0*/  FSEL R13, R35, -INF , !P1 ;  /* 0xff800000230d7808 */ /* 0x002fe40004800000 */
[C---:B------:R-:W-:Y:S02]  /*dc00*/  ISETP.GE.AND P1, PT, R12.reuse, R26, PT ;  /* 0x0000001a0c00720c */ /* 0x040fe40003f26270 */
[----:B------:R-:W-:Y:S02]  /*dc10*/  ISETP.GE.AND P3, PT, R12, R23, PT ;  /* 0x000000170c00720c */ /* 0x000fe40003f66270 */
[----:B------:R-:W-:Y:S02]  /*dc20*/  FSEL R48, R38, -INF , !P1 ;  /* 0xff80000026307808 */ /* 0x000fe40004800000 */
[----:B------:R-:W-:Y:S02]  /*dc30*/  ISETP.GE.AND P1, PT, R12, R25, PT ;  /* 0x000000190c00720c */ /* 0x000fe40003f26270 */
[----:B------:R-:W-:-:S02]  /*dc40*/  FSEL R50, R4, -INF , !P0 ;  /* 0xff80000004327808 */ /* 0x000fc40004000000 */
[----:B------:R-:W-:Y:S02]  /*dc50*/  FSEL R31, R40, -INF , !P6 ;  /* 0xff800000281f7808 */ /* 0x000fe40007000000 */
[----:B------:R-:W-:Y:S02]  /*dc60*/  FSEL R54, R42, -INF , !P4 ;  /* 0xff8000002a367808 */ /* 0x000fe40006000000 */
[----:B------:R-:W-:Y:S02]  /*dc70*/  ISETP.GE.AND P0, PT, R3, R25, PT ;  /* 0x000000190300720c */ /* 0x000fe40003f06270 */
[----:B------:R-:W-:Y:S02]  /*dc80*/  FSEL R49, R5, -INF , !P2 ;  /* 0xff80000005317808 */ /* 0x000fe40005000000 */
[C---:B------:R-:W-:Y:S02]  /*dc90*/  ISETP.GE.AND P6, PT, R2.reuse, R23, PT ;  /* 0x000000170200720c */ /* 0x040fe40003fc6270 */
[----:B------:R-:W-:-:S02]  /*dca0*/  ISETP.GE.AND P4, PT, R2, R26, PT ;  /* 0x0000001a0200720c */ /* 0x000fc40003f86270 */
[----:B------:R-:W-:Y:S02]  /*dcb0*/  ISETP.GE.AND P2, PT, R2, R25, PT ;  /* 0x000000190200720c */ /* 0x000fe40003f46270 */
[----:B------:R-:W-:Y:S02]  /*dcc0*/  FSEL R29, R36, -INF , !P3 ;  /* 0xff800000241d7808 */ /* 0x000fe40005800000 */
[----:B------:R-:W-:Y:S02]  /*dcd0*/  FSEL R2, R18, -INF , !P1 ;  /* 0xff80000012027808 */ /* 0x000fe40004800000 */
[C---:B------:R-:W-:Y:S02]  /*dce0*/  ISETP.GE.AND P5, PT, R0.reuse, R23, PT ;  /* 0x000000170000720c */ /* 0x040fe40003fa6270 */
[C---:B------:R-:W-:Y:S02]  /*dcf0*/  ISETP.GE.AND P3, PT, R0.reuse, R26, PT ;  /* 0x0000001a0000720c */ /* 0x040fe40003f66270 */
[----:B------:R-:W-:-:S02]  /*dd00*/  ISETP.GE.AND P1, PT, R0, R25, PT ;  /* 0x000000190000720c */ /* 0x000fc40003f26270 */
[----:B------:R-:W-:Y:S01]  /*dd10*/  FSEL R0, R19, -INF , !P0 ;  /* 0xff80000013007808 */ /* 0x000fe20004000000 */
[----:B------:R3:W-:Y:S04]  /*dd20*/  STL [R1+0x28], R13 ;  /* 0x0000280d01007387 */ /* 0x0007e80000100800 */
[----:B------:R3:W-:Y:S04]  /*dd30*/  STL [R1+0x14], R2 ;  /* 0x0000140201007387 */ /* 0x0007e80000100800 */
[----:B------:R3:W-:Y:S01]  /*dd40*/  STL [R1+0x10], R0 ;  /* 0x0000100001007387 */ /* 0x0007e20000100800 */
[----:B------:R-:W-:-:S02]  /*dd50*/  PLOP3.LUT P0, PT, PT, PT, UP0, 0x80, 0x0 ;  /* 0x000000000000781c */ /* 0x000fc40003f0f008 */
[----:B------:R-:W-:Y:S02]  /*dd60*/  FSEL R38, R6, -INF , !P2 ;  /* 0xff80000006267808 */ /* 0x000fe40005000000 */
[----:B------:R-:W-:Y:S02]  /*dd70*/  FSEL R39, R7, -INF , !P1 ;  /* 0xff80000007277808 */ /* 0x000fe40004800000 */
[----:B------:R-:W-:Y:S02]  /*dd80*/  FSEL R22, R8, -INF , !P6 ;  /* 0xff80000008167808 */ /* 0x000fe40007000000 */
[----:B------:R-:W-:Y:S02]  /*dd90*/  FSEL R21, R9, -INF , !P5 ;  /* 0xff80000009157808 */ /* 0x000fe40006800000 */
[----:B------:R-:W-:Y:S02]  /*dda0*/  FSEL R46, R10, -INF , !P4 ;  /* 0xff8000000a2e7808 */ /* 0x000fe40006000000 */
[----:B------:R-:W-:Y:S01]  /*ddb0*/  FSEL R23, R11, -INF , !P3 ;  /* 0xff8000000b177808 */ /* 0x000fe20005800000 */
[----:B------:R-:W-:Y:S05]  /*ddc0*/  @!P0 BRA `(.L_x_32) ;  /* 0x0000024000008947 */ /* 0x000fea0003800000 */
[----:B------:R-:W2:Y:S04]  /*ddd0*/  LDL.64 R204, [R1+0x88] ;  /* 0x0000880001cc7983 */ /* 0x000ea80000100a00 */
[----:B------:R-:W4:Y:S01]  /*dde0*/  LDL.64 R206, [R1+0x80] ;  /* 0x0000800001ce7983 */ /* 0x000f220000100a00 */
[----:B------:R-:W-:-:S02]  /*ddf0*/  UIADD3 UR13, UR8, -0x4, URZ ;  /* 0xfffffffc080d7890 */ /* 0x000fc4000fffe03f */
[----:B------:R-:W-:Y:S02]  /*de00*/  ULDC.64 UR4, c[0x0][0x198] ;  /* 0x0000660000047ab9 */ /* 0x000fe40000000a00 */
[----:B------:R-:W-:Y:S02]  /*de10*/  USHF.R.S32.HI UR12, URZ, 0x1f, UR13 ;  /* 0x0000001f3f0c7899 */ /* 0x000fe4000801140d */
[----:B------:R-:W-:Y:S02]  /*de20*/  UIMAD.WIDE.U32 UR18, UR13, UR4, URZ ;  /* 0x000000040d1272a5 */ /* 0x000fe4000f8e003f */
[----:B------:R-:W-:Y:S02]  /*de30*/  UIMAD UR12, UR12, UR4, URZ ;  /* 0x000000040c0c72a4 */ /* 0x000fe4000f8e023f */
[----:B------:R-:W-:Y:S02]  /*de40*/  USHF.L.U32 UR4, UR6, 0x5, URZ ;  /* 0x0000000506047899 */ /* 0x000fe4000800063f */
[----:B------:R-:W-:Y:S01]  /*de50*/  UIMAD UR5, UR13, UR5, UR12 ;  /* 0x000000050d0572a4 */ /* 0x000fe2000f8e020c */
[----:B---3--:R-:W-:-:S02]  /*de60*/  IMAD.U32 R0, RZ, RZ, UR18 ;  /* 0x00000012ff007e24 */ /* 0x008fc4000f8e00ff */
[----:B------:R-:W-:Y:S01]  /*de70*/  IMAD.U32 R3, RZ, RZ, UR18 ;  /* 0x00000012ff037e24 */ /* 0x000fe2000f8e00ff */
[----:B------:R-:W-:-:S06]  /*de80*/  UIADD3 UR5, UR19, UR5, URZ ;  /* 0x0000000513057290 */ /* 0x000fcc000fffe03f */
[----:B------:R-:W-:Y:S01]  /*de90*/  IMAD.U32 R2, RZ, RZ, UR5 ;  /* 0x00000005ff027e24 */ /* 0x000fe2000f8e00ff */
[----:B------:R-:W-:Y:S01]  /*dea0*/  USHF.L.U64.HI UR5, UR6, 0x5, UR7 ;  /* 0x0000000506057899 */ /* 0x000fe20008010207 */
[----:B--2---:R-:W-:-:S04]  /*deb0*/  LEA R0, P0, R0, R204, 0x6 ;  /* 0x000000cc00007211 */ /* 0x004fc800078030ff */
[----:B----4-:R-:W-:Y:S02]  /*dec0*/  LEA.HI.X R3, R3, R207, R2, 0x6, P0 ;  /* 0x000000cf03037211 */ /* 0x010fe400000f3402 */
        /* <DEDUP_REMOVED lines=20> */
.L_x_32:
[----:B------:R-:W2:Y:S04]  /*e010*/  LDL.LU R9, [R1+0x90] ;  /* 0x0000900001097983 */ /* 0x000ea80000300800 */
[----:B------:R-:W4:Y:S04]  /*e020*/  LDL.LU R8, [R1+0x94] ;  /* 0x0000940001087983 */ /* 0x000f280000300800 */
[----:B---3--:R-:W3:Y:S04]  /*e030*/  LDL.LU R6, [R1+0x48] ;  /* 0x0000480001067983 */ /* 0x008ee80000300800 */
[----:B------:R-:W3:Y:S04]  /*e040*/  LDL.LU R5, [R1+0x5c] ;  /* 0x00005c0001057983 */ /* 0x000ee80000300800 */
[----:B------:R-:W3:Y:S04]  /*e050*/  LDL.LU R4, [R1+0x7c] ;  /* 0x00007c0001047983 */ /* 0x000ee80000300800 */
[----:B-1----:R-:W3:Y:S04]  /*e060*/  LDL.LU R3, [R1+0xa0] ;  /* 0x0000a00001037983 */ /* 0x002ee80000300800 */
[----:B------:R-:W3:Y:S04]  /*e070*/  LDL.LU R2, [R1+0x98] ;  /* 0x0000980001027983 */ /* 0x000ee80000300800 */
[----:B------:R-:W3:Y:S04]  /*e080*/  LDL.LU R0, [R1+0x9c] ;  /* 0x00009c0001007983 */ /* 0x000ee80000300800 */
[----:B------:R-:W3:Y:S01]  /*e090*/  LDL.LU R7, [R1+0x6c] ;  /* 0x00006c0001077983 */ /* 0x000ee20000300800 */
[----:B--2---:R-:W-:-:S02]  /*e0a0*/  MOV R65, R9 ;  /* 0x0000000900417202 */ /* 0x004fc40000000f00 */
[----:B----4-:R-:W-:Y:S02]  /*e0b0*/  MOV R24, R8 ;  /* 0x0000000800187202 */ /* 0x010fe40000000f00 */
[----:B---3--:R-:W-:Y:S02]  /*e0c0*/  MOV R26, R6 ;  /* 0x00000006001a7202 */ /* 0x008fe40000000f00 */
[----:B------:R-:W2:Y:S01]  /*e0d0*/  LDL.LU R6, [R1+0x4c] ;  /* 0x00004c0001067983 */ /* 0x000ea20000300800 */
[----:B------:R-:W-:-:S03]  /*e0e0*/  MOV R56, R5 ;  /* 0x0000000500387202 */ /* 0x000fc60000000f00 */
[----:B------:R-:W3:Y:S04]  /*e0f0*/  LDL.LU R9, [R1] ;  /* 0x0000000001097983 */ /* 0x000ee80000300800 */
[----:B------:R-:W4:Y:S04]  /*e100*/  LDL.LU R17, [R1+0x78] ;  /* 0x0000780001117983 */ /* 0x000f280000300800 */
        /* <DEDUP_REMOVED lines=14> */
[----:B------:R-:W-:Y:S04]  /*e1f0*/  STL [R1+0xe4], R228 ;  /* 0x0000e4e401007387 */ /* 0x000fe80000100800 */
[----:B------:R1:W-:Y:S04]  /*e200*/  STL [R1+0xe0], R227 ;  /* 0x0000e0e301007387 */ /* 0x0003e80000100800 */
[----:B-1----:R-:W4:Y:S04]  /*e210*/  LDL.LU R227, [R1+0x2c] ;  /* 0x00002c0001e37983 */ /* 0x002f280000300800 */
[----:B------:R1:W-:Y:S04]  /*e220*/  STL [R1+0xdc], R226 ;  /* 0x0000dce201007387 */ /* 0x0003e80000100800 */
[----:B-1----:R-:W4:Y:S04]  /*e230*/  LDL.LU R226, [R1+0x28] ;  /* 0x0000280001e27983 */ /* 0x002f280000300800 */
[----:B------:R1:W-:Y:S04]  /*e240*/  STL [R1+0xd8], R225 ;  /* 0x0000d8e101007387 */ /* 0x0003e80000100800 */
[----:B-1----:R-:W4:Y:S04]  /*e250*/  LDL.LU R225, [R1+0x14] ;  /* 0x0000140001e17983 */ /* 0x002f280000300800 */
[----:B------:R1:W-:Y:S04]  /*e260*/  STL [R1+0xd4], R220 ;  /* 0x0000d4dc01007387 */ /* 0x0003e80000100800 */
[----:B-1----:R-:W4:Y:S01]  /*e270*/  LDL.LU R220, [R1+0x10] ;  /* 0x0000100001dc7983 */ /* 0x002f220000300800 */
[----:B------:R-:W-:-:S02]  /*e280*/  MOV R64, R0 ;  /* 0x0000000000407202 */ /* 0x000fc40000000f00 */
[----:B------:R-:W-:Y:S02]  /*e290*/  FMNMX.FTZ R0, R7, R20, !PT ;  /* 0x0000001407007209 */ /* 0x000fe40007810000 */
[----:B------:R-:W-:Y:S02]  /*e2a0*/  MOV R58, R3 ;  /* 0x00000003003a7202 */ /* 0x000fe40000000f00 */
[----:B------:R-:W-:Y:S02]  /*e2b0*/  MOV R59, R2 ;  /* 0x00000002003b7202 */ /* 0x000fe40000000f00 */
[----:B------:R-:W-:Y:S02]  /*e2c0*/  MOV R57, R4 ;  /* 0x0000000400397202 */ /* 0x000fe40000000f00 */
[----:B--2---:R-:W-:-:S04]  /*e2d0*/  FMNMX.FTZ R0, R6, R0, !PT ;  /* 0x0000000006007209 */ /* 0x004fc80007810000 */
[----:B------:R-:W-:-:S04]  /*e2e0*/  FMNMX.FTZ R0, R252, R0, !PT ;  /* 0x00000000fc007209 */ /* 0x000fc80007810000 */
[----:B---3--:R-:W-:-:S04]  /*e2f0*/  FMNMX.FTZ R0, R9, R0, !PT ;  /* 0x0000000009007209 */ /* 0x008fc80007810000 */
        /* <DEDUP_REMOVED lines=9> */
[----:B----4-:R-:W-:Y:S02]  /*e390*/  FMNMX.FTZ R0, R17, R27, !PT ;  /* 0x0000001b11007209 */ /* 0x010fe40007810000 */
[----:B------:R-:W-:Y:S02]  /*e3a0*/  FMNMX.FTZ R156, R28, R156, !PT ;  /* 0x0000009c1c9c7209 */ /* 0x000fe40007810000 */
[----:B------:R-:W-:Y:S02]  /*e3b0*/  FMNMX.FTZ R0, R34, R0, !PT ;  /* 0x0000000022007209 */ /* 0x000fe40007810000 */
[----:B------:R-:W-:Y:S02]  /*e3c0*/  FMNMX.FTZ R156, R22, R156, !PT ;  /* 0x0000009c169c7209 */ /* 0x000fe40007810000 */
        /* <DEDUP_REMOVED lines=32> */
[----:B------:R-:W-:-:S03]  /*e5d0*/  FMNMX.FTZ R154, R63, R3, !PT ;  /* 0x000000033f9a7209 */ /* 0x000fc60007810000 */
[----:B------:R-:W1:Y:S01]  /*e5e0*/  SHFL.BFLY PT, R3, R0, 0x2, 0x1f ;  /* 0x0c401f0000037f89 */ /* 0x000e6200000e0000 */
[----:B------:R-:W-:Y:S02]  /*e5f0*/  FMNMX.FTZ R154, R245, R154, !PT ;  /* 0x0000009af59a7209 */ /* 0x000fe40007810000 */
[----:B------:R-:W-:Y:S01]  /*e600*/  FMNMX.FTZ R2, R248, R2, !PT ;  /* 0x00000002f8027209 */ /* 0x000fe20007810000 */
[----:B------:R-:W2:Y:S01]  /*e610*/  SHFL.BFLY PT, R4, R156, 0x1, 0x1f ;  /* 0x0c201f009c047f89 */ /* 0x000ea200000e0000 */
        /* <DEDUP_REMOVED lines=8> */
[----:B------:R-:W3:Y:S01]  /*e6a0*/  SHFL.BFLY PT, R5, R154, 0x2, 0x1f ;  /* 0x0c401f009a057f89 */ /* 0x000ee200000e0000 */
[----:B------:R-:W-:Y:S02]  /*e6b0*/  FMNMX.FTZ R2, R227, R2, !PT ;  /* 0x00000002e3027209 */ /* 0x000fe40007810000 */
[----:B-1----:R-:W-:Y:S02]  /*e6c0*/  FMNMX.FTZ R0, R0, R3, !PT ;  /* 0x0000000300007209 */ /* 0x002fe40007810000 */
[----:B------:R-:W-:Y:S02]  /*e6d0*/  FMNMX.FTZ R2, R226, R2, !PT ;  /* 0x00000002e2027209 */ /* 0x000fe40007810000 */
[----:B--2---:R-:W-:Y:S01]  /*e6e0*/  FMNMX.FTZ R156, R156, R4, !PT ;  /* 0x000000049c9c7209 */ /* 0x004fe20007810000 */
[----:B------:R-:W1:Y:S01]  /*e6f0*/  SHFL.BFLY PT, R155, R0, 0x1, 0x1f ;  /* 0x0c201f00009b7f89 */ /* 0x000e6200000e0000 */
[----:B------:R-:W-:Y:S02]  /*e700*/  FMNMX.FTZ R2, R225, R2, !PT ;  /* 0x00000002e1027209 */ /* 0x000fe40007810000 */
[----:B------:R-:W-:-:S02]  /*e710*/  FSETP.NEU.FTZ.AND P3, PT, R156, -INF , PT ;  /* 0xff8000009c00780b */ /* 0x000fc40003f7d000 */
[----:B---3--:R-:W-:Y:S02]  /*e720*/  FMNMX.FTZ R154, R154, R5, !PT ;  /* 0x000000059a9a7209 */ /* 0x008fe40007810000 */
[----:B------:R-:W-:Y:S01]  /*e730*/  FMNMX.FTZ R3, R220, R2, !PT ;  /* 0x00000002dc037209 */ /* 0x000fe20007810000 */
[----:B------:R-:W-:-:S05]  /*e740*/  FMUL.FTZ R2, R156, c[0x0][0x23c] ;  /* 0x00008f009c027a20 */ /* 0x000fca0000410000 */
[----:B------:R-:W-:-:S05]  /*e750*/  FSEL R2, R2, RZ, P3 ;  /* 0x000000ff02027208 */ /* 0x000fca0001800000 */
[----:B------:R-:W-:-:S04]  /*e760*/  FFMA.FTZ R4, R20, c[0x0][0x23c], -R2 ;  /* 0x00008f0014047a23 */ /* 0x000fc80000010802 */
[----:B------:R2:W-:Y:S01]  /*e770*/  MUFU.EX2 R8, R4 ;  /* 0x0000000400087308 */ /* 0x0005e20000000800 */
[----:B-1----:R-:W-:Y:S01]  /*e780*/  FMNMX.FTZ R155, R0, R155, !PT ;  /* 0x0000009b009b7209 */ /* 0x002fe20007810000 */
[----:B------:R-:W-:-:S03]  /*e790*/  FFMA.FTZ R0, R252, c[0x0][0x23c], -R2 ;  /* 0x00008f00fc007a23 */ /* 0x000fc60000010802 */
[----:B------:R-:W-:-:S03]  /*e7a0*/  FSETP.NEU.FTZ.AND P2, PT, R155, -INF , PT ;  /* 0xff8000009b00780b */ /* 0x000fc60003f5d000 */
[----:B------:R1:W-:Y:S01]  /*e7b0*/  MUFU.EX2 R42, R0 ;  /* 0x00000000002a7308 */ /* 0x0003e20000000800 */
[----:B--2---:R-:W-:Y:S02]  /*e7c0*/  FFMA.FTZ R4, R6, c[0x0][0x23c], -R2 ;  /* 0x00008f0006047a23 */ /* 0x004fe40000010802 */
[----:B------:R-:W2:Y:S05]  /*e7d0*/  SHFL.BFLY PT, R6, R154, 0x1, 0x1f ;  /* 0x0c201f009a067f89 */ /* 0x000eaa00000e0000 */
[----:B------:R3:W-:Y:S01]  /*e7e0*/  MUFU.EX2 R32, R4 ;  /* 0x0000000400207308 */ /* 0x0007e20000000800 */
[----:B-1----:R-:W-:-:S05]  /*e7f0*/  FMUL.FTZ R0, R155, c[0x0][0x23c] ;  /* 0x00008f009b007a20 */ /* 0x002fca0000410000 */
[----:B------:R-:W-:Y:S01]  /*e800*/  FSEL R0, R0, RZ, P2 ;  /* 0x000000ff00007208 */ /* 0x000fe20001000000 */
[----:B---3--:R-:W-:-:S04]  /*e810*/  FFMA.FTZ R4, R9, c[0x0][0x23c], -R2 ;  /* 0x00008f0009047a23 */ /* 0x008fc80000010802 */
[----:B------:R1:W-:Y:S01]  /*e820*/  MUFU.EX2 R43, R4 ;  /* 0x00000004002b7308 */ /* 0x0003e20000000800 */
[----:B--2---:R-:W-:Y:S01]  /*e830*/  FMNMX.FTZ R154, R154, R6, !PT ;  /* 0x000000069a9a7209 */ /* 0x004fe20007810000 */
[----:B-1----:R-:W-:-:S06]  /*e840*/  FFMA.FTZ R4, R27, c[0x0][0x23c], -R0 ;  /* 0x00008f001b047a23 */ /* 0x002fcc0000010800 */
[----:B------:R1:W-:Y:S01]  /*e850*/  MUFU.EX2 R9, R4 ;  /* 0x0000000400097308 */ /* 0x0003e20000000800 */
[----:B------:R-:W-:Y:S01]  /*e860*/  FSETP.NEU.FTZ.AND P1, PT, R154, -INF , PT ;  /* 0xff8000009a00780b */ /* 0x000fe20003f3d000 */
[----:B-1----:R-:W-:-:S06]  /*e870*/  FFMA.FTZ R4, R34, c[0x0][0x23c], -R0 ;  /* 0x00008f0022047a23 */ /* 0x002fcc0000010800 */
[----:B------:R1:W-:Y:S02]  /*e880*/  MUFU.EX2 R34, R4 ;  /* 0x0000000400227308 */ /* 0x0003e40000000800 */
[----:B-1----:R-:W-:Y:S02]  /*e890*/  FFMA.FTZ R4, R12, c[0x0][0x23c], -R0 ;  /* 0x00008f000c047a23 */ /* 0x002fe40000010800 */
[----:B------:R-:W-:-:S04]  /*e8a0*/  FMUL.FTZ R12, R154, c[0x0][0x23c] ;  /* 0x00008f009a0c7a20 */ /* 0x000fc80000410000 */
[----:B------:R1:W-:Y:S01]  /*e8b0*/  MUFU.EX2 R55, R4 ;  /* 0x0000000400377308 */ /* 0x0003e20000000800 */
[----:B------:R-:W-:Y:S01]  /*e8c0*/  FSEL R12, R12, RZ, P1 ;  /* 0x000000ff0c0c7208 */ /* 0x000fe20000800000 */
[----:B-1----:R-:W-:-:S06]  /*e8d0*/  FFMA.FTZ R4, R11, c[0x0][0x23c], -R0 ;  /* 0x00008f000b047a23 */ /* 0x002fcc0000010800 */
[----:B------:R1:W-:Y:S02]  /*e8e0*/  MUFU.EX2 R11, R4 ;  /* 0x00000004000b7308 */ /* 0x0003e40000000800 */
[----:B-1----:R-:W-:-:S06]  /*e8f0*/  FFMA.FTZ R4, R36, c[0x0][0x23c], -R12 ;  /* 0x00008f0024047a23 */ /* 0x002fcc000001080c */
[----:B------:R1:W-:Y:S02]  /*e900*/  MUFU.EX2 R45, R4 ;  /* 0x00000004002d7308 */ /* 0x0003e40000000800 */
[----:B-1----:R-:W-:Y:S02]  /*e910*/  FFMA.FTZ R4, R10, c[0x0][0x23c], -R12 ;  /* 0x00008f000a047a23 */ /* 0x002fe4000001080c */
[----:B------:R-:W2:Y:S01]  /*e920*/  LDL.LU R10, [R1+0x4] ;  /* 0x00000400010a7983 */ /* 0x000ea20000300800 */
[----:B------:R-:W-:-:S04]  /*e930*/  FMNMX.FTZ R3, R38, R3, !PT ;  /* 0x0000000326037209 */ /* 0x000fc80007810000 */
[----:B------:R-:W-:-:S05]  /*e940*/  FMNMX.FTZ R3, R39, R3, !PT ;  /* 0x0000000327037209 */ /* 0x000fca0007810000 */
[----:B------:R-:W1:Y:S02]  /*e950*/  SHFL.BFLY PT, R5, R3, 0x2, 0x1f ;  /* 0x0c401f0003057f89 */ /* 0x000e6400000e0000 */
[----:B-1----:R-:W-:-:S05]  /*e960*/  FMNMX.FTZ R3, R3, R5, !PT ;  /* 0x0000000503037209 */ /* 0x002fca0007810000 */
[----:B------:R-:W1:Y:S01]  /*e970*/  SHFL.BFLY PT, R5, R3, 0x1, 0x1f ;  /* 0x0c201f0003057f89 */ /* 0x000e6200000e0000 */
[----:B------:R3:W-:Y:S02]  /*e980*/  MUFU.EX2 R36, R4 ;  /* 0x0000000400247308 */ /* 0x0007e40000000800 */
[----:B---3--:R-:W-:Y:S01]  /*e990*/  FFMA.FTZ R4, R13, c[0x0][0x23c], -R12 ;  /* 0x00008f000d047a23 */ /* 0x008fe2000001080c */
[----:B-1----:R-:W-:-:S05]  /*e9a0*/  FMNMX.FTZ R3, R3, R5, !PT ;  /* 0x0000000503037209 */ /* 0x002fca0007810000 */
[----:B------:R1:W-:Y:S01]  /*e9b0*/  MUFU.EX2 R252, R4 ;  /* 0x0000000400fc7308 */ /* 0x0003e20000000800 */
[C---:B------:R-:W-:Y:S01]  /*e9c0*/  FSETP.NEU.FTZ.AND P0, PT, R3.reuse, -INF , PT ;  /* 0xff8000000300780b */ /* 0x040fe20003f1d000 */
[----:B------:R-:W-:-:S05]  /*e9d0*/  FMUL.FTZ R13, R3, c[0x0][0x23c] ;  /* 0x00008f00030d7a20 */ /* 0x000fca0000410000 */
[----:B------:R-:W-:Y:S01]  /*e9e0*/  FSEL R13, R13, RZ, P0 ;  /* 0x000000ff0d0d7208 */ /* 0x000fe20000000000 */
[----:B-1----:R-:W-:-:S04]  /*e9f0*/  FFMA.FTZ R4, R25, c[0x0][0x23c], -R12 ;  /* 0x00008f0019047a23 */ /* 0x002fc8000001080c */
[----:B------:R1:W-:Y:S01]  /*ea00*/  MUFU.EX2 R25, R4 ;  /* 0x0000000400197308 */ /* 0x0003e20000000800 */
[----:B------:R-:W-:Y:S01]  /*ea10*/  FSEL R5, R156, RZ, P3 ;  /* 0x000000ff9c057208 */ /* 0x000fe20001800000 */
[----:B-1----:R-:W-:-:S06]  /*ea20*/  FFMA.FTZ R4, R33, c[0x0][0x23c], -R13 ;  /* 0x00008f0021047a23 */ /* 0x002fcc000001080d */
[----:B------:R1:W-:Y:S01]  /*ea30*/  MUFU.EX2 R44, R4 ;  /* 0x00000004002c7308 */ /* 0x0003e20000000800 */
[----:B------:R-:W-:Y:S02]  /*ea40*/  FADD.FTZ R7, R7, -R5 ;  /* 0x8000000507077221 */ /* 0x000fe40000010000 */
[----:B-1----:R-:W-:-:S05]  /*ea50*/  FFMA.FTZ R4, R19, c[0x0][0x23c], -R13 ;  /* 0x00008f0013047a23 */ /* 0x002fca000001080d */
[----:B------:R1:W-:Y:S02]  /*ea60*/  MUFU.EX2 R33, R4 ;  /* 0x0000000400217308 */ /* 0x0003e40000000800 */
[----:B-1----:R-:W-:-:S06]  /*ea70*/  FFMA.FTZ R4, R18, c[0x0][0x23c], -R13 ;  /* 0x00008f0012047a23 */ /* 0x002fcc000001080d */
[----:B------:R1:W-:Y:S02]  /*ea80*/  MUFU.EX2 R27, R4 ;  /* 0x00000004001b7308 */ /* 0x0003e40000000800 */
[----:B-1----:R-:W-:-:S06]  /*ea90*/  FMUL.FTZ R4, R7, c[0x0][0x23c] ;  /* 0x00008f0007047a20 */ /* 0x002fcc0000410000 */
[----:B------:R-:W2:Y:S02]  /*eaa0*/  MUFU.EX2 R4, R4 ;  /* 0x0000000400047308 */ /* 0x000ea40000000800 */
[----:B--2---:R-:W-:Y:S02]  /*eab0*/  FFMA.FTZ R228, R10, R4, R8 ;  /* 0x000000040ae47223 */ /* 0x004fe40000010008 */
[----:B------:R-:W2:Y:S01]  /*eac0*/  LDL.LU R10, [R1+0x8] ;  /* 0x00000800010a7983 */ /* 0x000ea20000300800 */
[----:B------:R-:W-:-:S05]  /*ead0*/  FSEL R5, R155, RZ, P2 ;  /* 0x000000ff9b057208 */ /* 0x000fca0001000000 */
[----:B------:R-:W-:Y:S01]  /*eae0*/  FADD.FTZ R6, R17, -R5 ;  /* 0x8000000511067221 */ /* 0x000fe20000010000 */
[----:B------:R-:W-:-:S05]  /*eaf0*/  FSEL R5, R154, RZ, P1 ;  /* 0x000000ff9a057208 */ /* 0x000fca0000800000 */
[----:B------:R-:W-:Y:S01]  /*eb00*/  FADD.FTZ R7, R15, -R5 ;  /* 0x800000050f077221 */ /* 0x000fe20000010000 */
[----:B------:R-:W-:-:S05]  /*eb10*/  FSEL R5, R3, RZ, P0 ;  /* 0x000000ff03057208 */ /* 0x000fca0000000000 */
[----:B------:R-:W-:-:S04]  /*eb20*/  FADD.FTZ R5, R14, -R5 ;  /* 0x800000050e057221 */ /* 0x000fc80000010000 */
[----:B------:R-:W-:Y:S02]  /*eb30*/  FMUL.FTZ R14, R5, c[0x0][0x23c] ;  /* 0x00008f00050e7a20 */ /* 0x000fe40000410000 */
[----:B------:R-:W-:Y:S02]  /*eb40*/  FFMA.FTZ R5, R16, c[0x0][0x23c], -R13 ;  /* 0x00008f0010057a23 */ /* 0x000fe4000001080d */
[----:B------:R-:W1:Y:S01]  /*eb50*/  LDSM.16.MT88.4 R16, [R221+0xc000] ;  /* 0x00c00000dd10783b */ /* 0x000e620000004200 */
[----:B------:R-:W-:Y:S02]  /*eb60*/  FMUL.FTZ R6, R6, c[0x0][0x23c] ;  /* 0x00008f0006067a20 */ /* 0x000fe40000410000 */
[----:B------:R-:W-:Y:S02]  /*eb70*/  FMUL.FTZ R7, R7, c[0x0][0x23c] ;  /* 0x00008f0007077a20 */ /* 0x000fe40000410000 */
[----:B------:R-:W-:Y:S01]  /*eb80*/  FMUL.FTZ R41, R141, R4 ;  /* 0x000000048d297220 */ /* 0x000fe20000410000 */
[----:B------:R3:W-:Y:S01]  /*eb90*/  MUFU.EX2 R20, R6 ;  /* 0x0000000600147308 */ /* 0x0007e20000000800 */
[----:B------:R-:W-:-:S07]  /*eba0*/  MOV R141, R33 ;  /* 0x00000021008d7202 */ /* 0x000fce0000000f00 */
[----:B------:R-:W-:Y:S08]  /*ebb0*/  MUFU.EX2 R15, R7 ;  /* 0x00000007000f7308 */ /* 0x000ff00000000800 */
[----:B------:R-:W-:Y:S08]  /*ebc0*/  MUFU.EX2 R14, R14 ;  /* 0x0000000e000e7308 */ /* 0x000ff00000000800 */
[----:B------:R4:W1:Y:S01]  /*ebd0*/  MUFU.EX2 R33, R5 ;  /* 0x0000000500217308 */ /* 0x0008620000000800 */
[----:B------:R-:W-:Y:S01]  /*ebe0*/  FMUL.FTZ R40, R140, R4 ;  /* 0x000000048c287220 */ /* 0x000fe20000410000 */
[----:B------:R-:W-:Y:S01]  /*ebf0*/  MOV R140, R36 ;  /* 0x00000024008c7202 */ /* 0x000fe20000000f00 */
[----:B------:R-:W-:Y:S01]  /*ec00*/  FMUL.FTZ R36, R200, R4 ;  /* 0x00000004c8247220 */ /* 0x000fe20000410000 */
[----:B------:R-:W-:Y:S01]  /*ec10*/  MOV R200, R32 ;  /* 0x0000002000c87202 */ /* 0x000fe20000000f00 */
[-C--:B------:R-:W-:Y:S01]  /*ec20*/  FMUL.FTZ R37, R201, R4.reuse ;  /* 0x00000004c9257220 */ /* 0x080fe20000410000 */
[----:B------:R-:W-:Y:S01]  /*ec30*/  MOV R201, R11 ;  /* 0x0000000b00c97202 */ /* 0x000fe20000000f00 */
[----:B------:R-:W-:Y:S01]  /*ec40*/  FMUL.FTZ R164, R164, R4 ;  /* 0x00000004a4a47220 */ /* 0x000fe20000410000 */
[----:B------:R-:W-:Y:S01]  /*ec50*/  F2FP.BF16.PACK_AB R8, R200, R8 ;  /* 0x00000008c808723e */ /* 0x000fe200000010ff */
[-C--:B------:R-:W-:Y:S01]  /*ec60*/  FMUL.FTZ R165, R165, R4.reuse ;  /* 0x00000004a5a57220 */ /* 0x080fe20000410000 */
[----:B------:R-:W-:Y:S01]  /*ec70*/  F2FP.BF16.PACK_AB R11, R201, R55 ;  /* 0x00000037c90b723e */ /* 0x000fe200000010ff */
[----:B------:R-:W-:Y:S01]  /*ec80*/  FMUL.FTZ R172, R172, R4 ;  /* 0x00000004acac7220 */ /* 0x000fe20000410000 */
[----:B---3--:R-:W-:Y:S01]  /*ec90*/  F2FP.BF16.PACK_AB R6, R25, R252 ;  /* 0x000000fc1906723e */ /* 0x008fe200000010ff */
[----:B------:R-:W-:-:S02]  /*eca0*/  FMUL.FTZ R173, R173, R4 ;  /* 0x00000004adad7220 */ /* 0x000fc40000410000 */
[----:B------:R-:W-:Y:S01]  /*ecb0*/  FMUL.FTZ R180, R180, R4 ;  /* 0x00000004b4b47220 */ /* 0x000fe20000410000 */
[----:B----4-:R-:W-:Y:S01]  /*ecc0*/  F2FP.BF16.PACK_AB R5, R141, R44 ;  /* 0x0000002c8d05723e */ /* 0x010fe200000010ff */
[-C--:B------:R-:W-:Y:S01]  /*ecd0*/  FMUL.FTZ R181, R181, R4.reuse ;  /* 0x00000004b5b57220 */ /* 0x080fe20000410000 */
[----:B-1----:R-:W-:Y:S01]  /*ece0*/  F2FP.BF16.PACK_AB R7, R33, R27 ;  /* 0x0000001b2107723e */ /* 0x002fe200000010ff */
[-C--:B------:R-:W-:Y:S02]  /*ecf0*/  FMUL.FTZ R188, R188, R4.reuse ;  /* 0x00000004bcbc7220 */ /* 0x080fe40000410000 */
[-C--:B------:R-:W-:Y:S02]  /*ed00*/  FMUL.FTZ R189, R189, R4.reuse ;  /* 0x00000004bdbd7220 */ /* 0x080fe40000410000 */
[-C--:B------:R-:W-:Y:S02]  /*ed10*/  FMUL.FTZ R196, R196, R4.reuse ;  /* 0x00000004c4c47220 */ /* 0x080fe40000410000 */
[----:B------:R-:W-:-:S02]  /*ed20*/  FMUL.FTZ R197, R197, R4 ;  /* 0x00000004c5c57220 */ /* 0x000fc40000410000 */
[-C--:B-----5:R-:W-:Y:S02]  /*ed30*/  FMUL.FTZ R72, R72, R4.reuse ;  /* 0x0000000448487220 */ /* 0x0a0fe40000410000 */
        /* <DEDUP_REMOVED lines=16> */
[----:B------:R-:W-:Y:S01]  /*ee40*/  FMUL.FTZ R137, R137, R4 ;  /* 0x0000000489897220 */ /* 0x000fe20000410000 */
[----:B------:R-:W-:Y:S01]  /*ee50*/  F2FP.BF16.PACK_AB R4, R140, R45 ;  /* 0x0000002d8c04723e */ /* 0x000fe200000010ff */
[----:B------:R-:W-:-:S02]  /*ee60*/  FMUL.FTZ R166, R166, R20 ;  /* 0x00000014a6a67220 */ /* 0x000fc40000410000 */
[----:B------:R-:W-:Y:S02]  /*ee70*/  FMUL.FTZ R167, R167, R20 ;  /* 0x00000014a7a77220 */ /* 0x000fe40000410000 */
        /* <DEDUP_REMOVED lines=8> */
[-C--:B------:R-:W-:Y:S02]  /*ef00*/  FMUL.FTZ R174, R174, R20.reuse ;  /* 0x00000014aeae7220 */ /* 0x080fe40000410000 */
[-C--:B------:R-:W-:Y:S01]  /*ef10*/  FMUL.FTZ R175, R175, R20.reuse ;  /* 0x00000014afaf7220 */ /* 0x080fe20000410000 */
[C---:B------:R-:W-:Y:S08]  /*ef20*/  HMMA.16816.F32.BF16 R160, R4.reuse, R16, R160 ;  /* 0x0000001004a0723c */ /* 0x040ff000000418a0 */
[----:B------:R-:W-:Y:S01]  /*ef30*/  HMMA.16816.F32.BF16 R168, R4, R18, R168 ;  /* 0x0000001204a8723c */ /* 0x000fe200000418a8 */
        /* <DEDUP_REMOVED lines=24> */
[----:B--2---:R-:W-:Y:S01]  /*f0c0*/  FFMA.FTZ R32, R10, R20, R9 ;  /* 0x000000140a207223 */ /* 0x004fe20000010009 */
[----:B------:R-:W-:-:S02]  /*f0d0*/  F2FP.BF16.PACK_AB R9, R34, R9 ;  /* 0x000000092209723e */ /* 0x000fc400000010ff */
[----:B------:R-:W-:-:S07]  /*f0e0*/  F2FP.BF16.PACK_AB R10, R43, R42 ;  /* 0x0000002a2b0a723e */ /* 0x000fce00000010ff */
[C---:B------:R-:W-:Y:S08]  /*f0f0*/  HMMA.16816.F32.BF16 R164, R8.reuse, R16, R164 ;  /* 0x0000001008a4723c */ /* 0x040ff000000418a4 */
[----:B------:R-:W-:Y:S01]  /*f100*/  HMMA.16816.F32.BF16 R216, R8, R18, R172 ;  /* 0x0000001208d8723c */ /* 0x000fe200000418ac */
[----:B------:R-:W1:Y:S06]  /*f110*/  LDSM.16.MT88.4 R16, [R222+0xc000] ;  /* 0x00c00000de10783b */ /* 0x000e6c0000004200 */
[----:B------:R-:W-:-:S02]  /*f120*/  MOV R175, R65 ;  /* 0x0000004100af7202 */ /* 0x000fc40000000f00 */
[----:B------:R-:W-:Y:S02]  /*f130*/  MOV R174, R64 ;  /* 0x0000004000ae7202 */ /* 0x000fe40000000f00 */
[----:B------:R-:W-:Y:S02]  /*f140*/  MOV R173, R59 ;  /* 0x0000003b00ad7202 */ /* 0x000fe40000000f00 */
[----:B------:R-:W-:Y:S01]  /*f150*/  MOV R172, R58 ;  /* 0x0000003a00ac7202 */ /* 0x000fe20000000f00 */
[-C--:B-1----:R-:W-:Y:S07]  /*f160*/  HMMA.16816.F32.BF16 R240, R8, R16.reuse, R180 ;  /* 0x0000001008f0723c */ /* 0x082fee00000418b4 */
[----:B------:R-:W-:Y:S01]  /*f170*/  MOV R183, R57 ;  /* 0x0000003900b77202 */ /* 0x000fe20000000f00 */
[----:B------:R-:W-:Y:S01]  /*f180*/  HMMA.16816.F32.BF16 R212, R4, R16, R176 ;  /* 0x0000001004d4723c */ /* 0x000fe200000418b0 */
[----:B------:R-:W-:-:S07]  /*f190*/  MOV R182, R56 ;  /* 0x0000003800b67202 */ /* 0x000fce0000000f00 */
[-C--:B------:R-:W-:Y:S08]  /*f1a0*/  HMMA.16816.F32.BF16 R64, R4, R18.reuse, R184 ;  /* 0x000000120440723c */ /* 0x080ff000000418b8 */
[----:B------:R-:W-:Y:S01]  /*f1b0*/  HMMA.16816.F32.BF16 R56, R8, R18, R188 ;  /* 0x000000120838723c */ /* 0x000fe200000418bc */
[----:B------:R-:W1:Y:S01]  /*f1c0*/  LDSM.16.MT88.4 R16, [R224+0xc000] ;  /* 0x00c00000e010783b */ /* 0x000e620000004200 */
[----:B------:R-:W-:-:S02]  /*f1d0*/  FMUL.FTZ R80, R80, R15 ;  /* 0x0000000f50507220 */ /* 0x000fc40000410000 */
[----:B------:R-:W-:Y:S02]  /*f1e0*/  FMUL.FTZ R81, R81, R15 ;  /* 0x0000000f51517220 */ /* 0x000fe40000410000 */
[-C--:B------:R-:W-:Y:S02]  /*f1f0*/  FMUL.FTZ R82, R82, R14.reuse ;  /* 0x0000000e52527220 */ /* 0x080fe40000410000 */
[-C--:B-1----:R-:W-:Y:S08]  /*f200*/  HMMA.16816.F32.BF16 R208, R8, R16.reuse, R196 ;  /* 0x0000001008d0723c */ /* 0x082ff000000418c4 */
[C---:B------:R-:W-:Y:S08]  /*f210*/  HMMA.16816.F32.BF16 R204, R4.reuse, R16, R192 ;  /* 0x0000001004cc723c */ /* 0x040ff000000418c0 */
[-C--:B------:R-:W-:Y:S08]  /*f220*/  HMMA.16816.F32.BF16 R68, R4, R18.reuse, R68 ;  /* 0x000000120444723c */ /* 0x080ff00000041844 */
[----:B------:R-:W-:Y:S01]  /*f230*/  HMMA.16816.F32.BF16 R188, R8, R18, R72 ;  /* 0x0000001208bc723c */ /* 0x000fe20000041848 */
[----:B------:R-:W1:Y:S01]  /*f240*/  LDSM.16.MT88.4 R16, [R223+0xc000] ;  /* 0x00c00000df10783b */ /* 0x000e620000004200 */
[----:B------:R-:W-:-:S02]  /*f250*/  FMUL.FTZ R83, R83, R14 ;  /* 0x0000000e53537220 */ /* 0x000fc40000410000 */
[-C--:B------:R-:W-:Y:S02]  /*f260*/  FMUL.FTZ R84, R84, R15.reuse ;  /* 0x0000000f54547220 */ /* 0x080fe40000410000 */
[----:B------:R-:W-:Y:S02]  /*f270*/  FMUL.FTZ R85, R85, R15 ;  /* 0x0000000f55557220 */ /* 0x000fe40000410000 */
[-C--:B------:R-:W-:Y:S02]  /*f280*/  FMUL.FTZ R86, R86, R14.reuse ;  /* 0x0000000e56567220 */ /* 0x080fe40000410000 */
[----:B------:R-:W-:Y:S01]  /*f290*/  FMUL.FTZ R87, R87, R14 ;  /* 0x0000000e57577220 */ /* 0x000fe20000410000 */
[----:B-1----:R-:W-:Y:S07]  /*f2a0*/  HMMA.16816.F32.BF16 R184, R4, R16, R80 ;  /* 0x0000001004b8723c */ /* 0x002fee0000041850 */
[----:B------:R-:W-:-:S02]  /*f2b0*/  MOV R82, R182 ;  /* 0x000000b600527202 */ /* 0x000fc40000000f00 */
[----:B------:R-:W-:Y:S02]  /*f2c0*/  MOV R81, R183 ;  /* 0x000000b700517202 */ /* 0x000fe40000000f00 */
[----:B------:R-:W-:Y:S01]  /*f2d0*/  HMMA.16816.F32.BF16 R180, R4, R18, R84 ;  /* 0x0000001204b4723c */ /* 0x000fe20000041854 */
[----:B------:R-:W2:Y:S04]  /*f2e0*/  LDL.LU R84, [R1+0xc] ;  /* 0x00000c0001547983 */ /* 0x000ea80000300800 */
[----:B------:R-:W3:Y:S01]  /*f2f0*/  LDL.LU R85, [R1+0x58] ;  /* 0x0000580001557983 */ /* 0x000ee20000300800 */
[-C--:B------:R-:W-:Y:S02]  /*f300*/  FMUL.FTZ R78, R78, R20.reuse ;  /* 0x000000144e4e7220 */ /* 0x080fe40000410000 */
[----:B------:R-:W-:-:S02]  /*f310*/  FMUL.FTZ R79, R79, R20 ;  /* 0x000000144f4f7220 */ /* 0x000fc40000410000 */
[-C--:B------:R-:W-:Y:S02]  /*f320*/  FMUL.FTZ R90, R90, R20.reuse ;  /* 0x000000145a5a7220 */ /* 0x080fe40000410000 */
[----:B------:R-:W-:-:S03]  /*f330*/  FMUL.FTZ R91, R91, R20 ;  /* 0x000000145b5b7220 */ /* 0x000fc60000410000 */
[C---:B------:R-:W-:Y:S08]  /*f340*/  HMMA.16816.F32.BF16 R196, R8.reuse, R16, R76 ;  /* 0x0000001008c4723c */ /* 0x040ff0000004184c */
[----:B------:R-:W-:Y:S01]  /*f350*/  HMMA.16816.F32.BF16 R176, R8, R18, R88 ;  /* 0x0000001208b0723c */ /* 0x000fe20000041858 */
[----:B------:R-:W1:Y:S01]  /*f360*/  LDSM.16.MT88.4 R16, [R221+0xe000] ;  /* 0x00e00000dd10783b */ /* 0x000e620000004200 */
        /* <DEDUP_REMOVED lines=11> */
[----:B------:R-:W-:Y:S01]  /*f420*/  FMUL.FTZ R107, R107, R20 ;  /* 0x000000146b6b7220 */ /* 0x000fe20000410000 */
[----:B------:R-:W-:Y:S02]  /*f430*/  MOV R80, R172 ;  /* 0x000000ac00507202 */ /* 0x000fe40000000f00 */
[----:B------:R-:W-:-:S02]  /*f440*/  MOV R87, R173 ;  /* 0x000000ad00577202 */ /* 0x000fc40000000f00 */
[----:B------:R-:W-:Y:S02]  /*f450*/  MOV R73, R174 ;  /* 0x000000ae00497202 */ /* 0x000fe40000000f00 */
        /* <DEDUP_REMOVED lines=34> */
[-C--:B------:R-:W-:Y:S02]  /*f680*/  FMUL.FTZ R133, R133, R15.reuse ;  /* 0x0000000f85857220 */ /* 0x080fe40000410000 */
[-C--:B------:R-:W-:Y:S02]  /*f690*/  FMUL.FTZ R134, R134, R14.reuse ;  /* 0x0000000e86867220 */ /* 0x080fe40000410000 */
        /* <DEDUP_REMOVED lines=9> */
[-C--:B------:R-:W-:Y:S02]  /*f730*/  FMUL.FTZ R145, R145, R15.reuse ;  /* 0x0000000f91917220 */ /* 0x080fe40000410000 */
[-C--:B------:R-:W-:Y:S02]  /*f740*/  FMUL.FTZ R148, R148, R15.reuse ;  /* 0x0000000f94947220 */ /* 0x080fe40000410000 */
[----:B------:R-:W-:Y:S02]  /*f750*/  FMUL.FTZ R149, R149, R15 ;  /* 0x0000000f95957220 */ /* 0x000fe40000410000 */
[-C--:B------:R-:W-:Y:S02]  /*f760*/  FMUL.FTZ R146, R146, R14.reuse ;  /* 0x0000000e92927220 */ /* 0x080fe40000410000 */
[-C--:B------:R-:W-:Y:S02]  /*f770*/  FMUL.FTZ R147, R147, R14.reuse ;  /* 0x0000000e93937220 */ /* 0x080fe40000410000 */
[----:B------:R-:W-:-:S02]  /*f780*/  FMUL.FTZ R150, R150, R14 ;  /* 0x0000000e96967220 */ /* 0x000fc40000410000 */
[----:B------:R-:W-:Y:S01]  /*f790*/  FMUL.FTZ R151, R151, R14 ;  /* 0x0000000e97977220 */ /* 0x000fe20000410000 */
[----:B------:R-:W-:Y:S02]  /*f7a0*/  MOV R77, R42 ;  /* 0x0000002a004d7202 */ /* 0x000fe40000000f00 */
[----:B------:R-:W-:Y:S02]  /*f7b0*/  MOV R72, R201 ;  /* 0x000000c900487202 */ /* 0x000fe40000000f00 */
[----:B------:R-:W-:Y:S01]  /*f7c0*/  MOV R78, R43 ;  /* 0x0000002b004e7202 */ /* 0x000fe20000000f00 */
[C---:B-1----:R-:W-:Y:S08]  /*f7d0*/  HMMA.16816.F32.BF16 R144, R4.reuse, R16, R144 ;  /* 0x000000100490723c */ /* 0x042ff00000041890 */
[----:B------:R-:W-:Y:S07]  /*f7e0*/  HMMA.16816.F32.BF16 R148, R4, R18, R148 ;  /* 0x000000120494723c */ /* 0x000fee0000041894 */
[----:B------:R-:W-:Y:S01]  /*f7f0*/  FFMA.FTZ R4, R83, c[0x0][0x23c], -R2 ;  /* 0x00008f0053047a23 */ /* 0x000fe20000010802 */
[----:B------:R-:W-:-:S02]  /*f800*/  MOV R83, R76 ;  /* 0x0000004c00537202 */ /* 0x000fc40000000f00 */
[----:B------:R-:W-:Y:S02]  /*f810*/  MOV R76, R77 ;  /* 0x0000004d004c7202 */ /* 0x000fe40000000f00 */
[----:B------:R-:W-:Y:S02]  /*f820*/  MOV R77, R78 ;  /* 0x0000004e004d7202 */ /* 0x000fe40000000f00 */
[----:B------:R-:W-:Y:S02]  /*f830*/  MOV R78, R72 ;  /* 0x00000048004e7202 */ /* 0x000fe40000000f00 */
[----:B------:R1:W-:Y:S02]  /*f840*/  MUFU.EX2 R72, R4 ;  /* 0x0000000400487308 */ /* 0x0003e40000000800 */
[----:B-1----:R-:W-:-:S06]  /*f850*/  FFMA.FTZ R4, R86, c[0x0][0x23c], -R2 ;  /* 0x00008f0056047a23 */ /* 0x002fcc0000010802 */
[----:B------:R1:W-:Y:S02]  /*f860*/  MUFU.EX2 R126, R4 ;  /* 0x00000004007e7308 */ /* 0x0003e40000000800 */
[----:B-1----:R-:W-:-:S06]  /*f870*/  FFMA.FTZ R4, R152, c[0x0][0x23c], -R2 ;  /* 0x00008f0098047a23 */ /* 0x002fcc0000010802 */
[----:B------:R1:W-:Y:S02]  /*f880*/  MUFU.EX2 R127, R4 ;  /* 0x00000004007f7308 */ /* 0x0003e40000000800 */
[----:B-1----:R-:W-:-:S06]  /*f890*/  FFMA.FTZ R4, R153, c[0x0][0x23c], -R2 ;  /* 0x00008f0099047a23 */ /* 0x002fcc0000010802 */
[----:B------:R1:W4:Y:S01]  /*f8a0*/  MUFU.EX2 R5, R4 ;  /* 0x0000000400057308 */ /* 0x0003220000000800 */
[----:B------:R-:W-:Y:S02]  /*f8b0*/  FMUL.FTZ R43, R143, R20 ;  /* 0x000000148f2b7220 */ /* 0x000fe40000410000 */
[----:B-1----:R-:W-:-:S05]  /*f8c0*/  FFMA.FTZ R4, R73, c[0x0][0x23c], -R0 ;  /* 0x00008f0049047a23 */ /* 0x002fca0000010800 */
[----:B------:R1:W-:Y:S01]  /*f8d0*/  MUFU.EX2 R73, R4 ;  /* 0x0000000400497308 */ /* 0x0003e20000000800 */
[----:B------:R-:W-:Y:S01]  /*f8e0*/  MOV R74, R39 ;  /* 0x00000027004a7202 */ /* 0x000fe20000000f00 */
[----:B------:R-:W-:Y:S01]  /*f8f0*/  FMUL.FTZ R42, R142, R20 ;  /* 0x000000148e2a7220 */ /* 0x000fe20000410000 */
[----:B------:R-:W-:Y:S01]  /*f900*/  MOV R201, R38 ;  /* 0x0000002600c97202 */ /* 0x000fe20000000f00 */
[----:B-1----:R-:W-:-:S04]  /*f910*/  FFMA.FTZ R4, R87, c[0x0][0x23c], -R0 ;  /* 0x00008f0057047a23 */ /* 0x002fc80000010800 */
[----:B------:R1:W-:Y:S01]  /*f920*/  MUFU.EX2 R125, R4 ;  /* 0x00000004007d7308 */ /* 0x0003e20000000800 */
[-C--:B------:R-:W-:Y:S02]  /*f930*/  FMUL.FTZ R38, R202, R20.reuse ;  /* 0x00000014ca267220 */ /* 0x080fe40000410000 */
[----:B------:R-:W-:Y:S02]  /*f940*/  FMUL.FTZ R39, R203, R20 ;  /* 0x00000014cb277220 */ /* 0x000fe40000410000 */
[----:B-1----:R-:W-:-:S04]  /*f950*/  FFMA.FTZ R4, R61, c[0x0][0x23c], -R0 ;  /* 0x00008f003d047a23 */ /* 0x002fc80000010800 */
[----:B------:R1:W-:Y:S02]  /*f960*/  MUFU.EX2 R143, R4 ;  /* 0x00000004008f7308 */ /* 0x0003e40000000800 */
[----:B-1----:R-:W-:-:S06]  /*f970*/  FFMA.FTZ R4, R62, c[0x0][0x23c], -R0 ;  /* 0x00008f003e047a23 */ /* 0x002fcc0000010800 */
[----:B------:R1:W-:Y:S01]  /*f980*/  MUFU.EX2 R20, R4 ;  /* 0x0000000400147308 */ /* 0x0003e20000000800 */
[----:B------:R-:W-:Y:S01]  /*f990*/  HMMA.16816.F32.BF16 R40, R8, R16, R40 ;  /* 0x000000100828723c */ /* 0x000fe20000041828 */
[----:B-1----:R-:W-:-:S06]  /*f9a0*/  FFMA.FTZ R4, R80, c[0x0][0x23c], -R12 ;  /* 0x00008f0050047a23 */ /* 0x002fcc000001080c */
[----:B------:R1:W-:Y:S01]  /*f9b0*/  MUFU.EX2 R6, R4 ;  /* 0x0000000400067308 */ /* 0x0003e20000000800 */
[----:B------:R-:W-:Y:S01]  /*f9c0*/  HMMA.16816.F32.BF16 R36, R8, R18, R36 ;  /* 0x000000120824723c */ /* 0x000fe20000041824 */
[----:B------:R-:W2:Y:S01]  /*f9d0*/  LDSM.16.MT88.4 R16, [R221+0xc800] ;  /* 0x00c80000dd10783b */ /* 0x000ea20000004200 */
[----:B-1----:R-:W-:-:S05]  /*f9e0*/  FFMA.FTZ R4, R81, c[0x0][0x23c], -R12 ;  /* 0x00008f0051047a23 */ /* 0x002fca000001080c */
[----:B------:R1:W-:Y:S01]  /*f9f0*/  MUFU.EX2 R124, R4 ;  /* 0x00000004007c7308 */ /* 0x0003e20000000800 */
[----:B---3--:R-:W-:Y:S01]  /*fa00*/  FFMA.FTZ R44, R85, R14, R44 ;  /* 0x0000000e552c7223 */ /* 0x008fe2000001002c */
[----:B------:R-:W-:Y:S01]  /*fa10*/  MOV R85, R76 ;  /* 0x0000004c00557202 */ /* 0x000fe20000000f00 */
[----:B-1----:R-:W-:-:S05]  /*fa20*/  FFMA.FTZ R4, R82, c[0x0][0x23c], -R12 ;  /* 0x00008f0052047a23 */ /* 0x002fca000001080c */
[----:B------:R1:W-:Y:S01]  /*fa30*/  MUFU.EX2 R7, R4 ;  /* 0x0000000400077308 */ /* 0x0003e20000000800 */
[----:B------:R-:W-:Y:S02]  /*fa40*/  MOV R86, R77 ;  /* 0x0000004d00567202 */ /* 0x000fe40000000f00 */
        /* <DEDUP_REMOVED lines=9> */
[--C-:B------:R-:W-:Y:S01]  /*fae0*/  FFMA.FTZ R33, R31, c[0x0][0x23c], -R2.reuse ;  /* 0x00008f001f217a23 */ /* 0x100fe20000010802 */
[----:B------:R-:W-:Y:S01]  /*faf0*/  MOV R77, R250 ;  /* 0x000000fa004d7202 */ /* 0x000fe20000000f00 */
[--C-:B------:R-:W-:Y:S02]  /*fb00*/  FFMA.FTZ R252, R29, c[0x0][0x23c], -R2.reuse ;  /* 0x00008f001dfc7a23 */ /* 0x100fe40000010802 */
[----:B------:R-:W-:-:S02]  /*fb10*/  FFMA.FTZ R250, R28, c[0x0][0x23c], -R2 ;  /* 0x00008f001cfa7a23 */ /* 0x000fc40000010802 */
[----:B-1----:R-:W-:Y:S01]  /*fb20*/  FFMA.FTZ R4, R83, c[0x0][0x23c], -R13 ;  /* 0x00008f0053047a23 */ /* 0x002fe2000001080d */
[----:B------:R-:W-:Y:S01]  /*fb30*/  MOV R83, R78 ;  /* 0x0000004e00537202 */ /* 0x000fe20000000f00 */
[--C-:B------:R-:W-:Y:S01]  /*fb40*/  FFMA.FTZ R251, R21, c[0x0][0x23c], -R2.reuse ;  /* 0x00008f0015fb7a23 */ /* 0x100fe20000010802 */
[----:B------:R-:W-:Y:S01]  /*fb50*/  MOV R78, R32 ;  /* 0x00000020004e7202 */ /* 0x000fe20000000f00 */
[----:B------:R1:W-:Y:S01]  /*fb60*/  MUFU.EX2 R136, R4 ;  /* 0x0000000400887308 */ /* 0x0003e20000000800 */
[----:B------:R-:W-:Y:S01]  /*fb70*/  FFMA.FTZ R32, R30, c[0x0][0x23c], -R2 ;  /* 0x00008f001e207a23 */ /* 0x000fe20000010802 */
[----:B------:R-:W-:Y:S01]  /*fb80*/  MOV R103, R200 ;  /* 0x000000c800677202 */ /* 0x000fe20000000f00 */
[--C-:B------:R-:W-:Y:S02]  /*fb90*/  FFMA.FTZ R31, R244, c[0x0][0x23c], -R0.reuse ;  /* 0x00008f00f41f7a23 */ /* 0x100fe40000010800 */
[--C-:B------:R-:W-:Y:S02]  /*fba0*/  FFMA.FTZ R30, R159, c[0x0][0x23c], -R0.reuse ;  /* 0x00008f009f1e7a23 */ /* 0x100fe40000010800 */
[----:B------:R-:W-:-:S02]  /*fbb0*/  FFMA.FTZ R29, R54, c[0x0][0x23c], -R0 ;  /* 0x00008f00361d7a23 */ /* 0x000fc40000010800 */
[--C-:B------:R-:W-:Y:S02]  /*fbc0*/  FFMA.FTZ R28, R53, c[0x0][0x23c], -R0.reuse ;  /* 0x00008f00351c7a23 */ /* 0x100fe40000010800 */
[----:B------:R-:W-:Y:S02]  /*fbd0*/  FFMA.FTZ R244, R48, c[0x0][0x23c], -R0 ;  /* 0x00008f0030f47a23 */ /* 0x000fe40000010800 */
[--C-:B-1----:R-:W-:Y:S02]  /*fbe0*/  FFMA.FTZ R4, R248, c[0x0][0x23c], -R13.reuse ;  /* 0x00008f00f8047a23 */ /* 0x102fe4000001080d */
[----:B------:R-:W-:Y:S02]  /*fbf0*/  FFMA.FTZ R248, R22, c[0x0][0x23c], -R2 ;  /* 0x00008f0016f87a23 */ /* 0x000fe40000010802 */
[----:B------:R-:W-:Y:S02]  /*fc00*/  FFMA.FTZ R2, R249, c[0x0][0x23c], -R13 ;  /* 0x00008f00f9027a23 */ /* 0x000fe4000001080d */
[----:B------:R-:W-:-:S02]  /*fc10*/  FFMA.FTZ R202, R47, c[0x0][0x23c], -R0 ;  /* 0x00008f002fca7a23 */ /* 0x000fc40000010800 */
[--C-:B------:R-:W-:Y:S02]  /*fc20*/  FFMA.FTZ R200, R46, c[0x0][0x23c], -R0.reuse ;  /* 0x00008f002ec87a23 */ /* 0x100fe40000010800 */
[----:B------:R-:W-:Y:S02]  /*fc30*/  FFMA.FTZ R159, R23, c[0x0][0x23c], -R0 ;  /* 0x00008f00179f7a23 */ /* 0x000fe40000010800 */
[----:B------:R-:W-:Y:S01]  /*fc40*/  FFMA.FTZ R0, R247, c[0x0][0x23c], -R13 ;  /* 0x00008f00f7007a23 */ /* 0x000fe2000001080d */
[----:B------:R-:W1:Y:S08]  /*fc50*/  MUFU.EX2 R2, R2 ;  /* 0x0000000200027308 */ /* 0x000e700000000800 */
[----:B------:R-:W-:Y:S08]  /*fc60*/  MUFU.EX2 R142, R4 ;  /* 0x00000004008e7308 */ /* 0x000ff00000000800 */
[----:B------:R3:W3:Y:S01]  /*fc70*/  MUFU.EX2 R4, R0 ;  /* 0x0000000000047308 */ /* 0x0006e20000000800 */
[----:B--2---:R-:W-:-:S02]  /*fc80*/  FFMA.FTZ R45, R84, R15, R45 ;  /* 0x0000000f542d7223 */ /* 0x004fc4000001002d */
[--C-:B------:R-:W-:Y:S01]  /*fc90*/  FFMA.FTZ R15, R246, c[0x0][0x23c], -R12.reuse ;  /* 0x00008f00f60f7a23 */ /* 0x100fe2000001080c */
[----:B----4-:R-:W-:Y:S01]  /*fca0*/  MOV R246, R5 ;  /* 0x0000000500f67202 */ /* 0x010fe20000000f00 */
[--C-:B------:R-:W-:Y:S01]  /*fcb0*/  FFMA.FTZ R14, R158, c[0x0][0x23c], -R12.reuse ;  /* 0x00008f009e0e7a23 */ /* 0x100fe2000001080c */
[----:B------:R-:W-:Y:S01]  /*fcc0*/  MOV R84, R74 ;  /* 0x0000004a00547202 */ /* 0x000fe20000000f00 */
[--C-:B------:R-:W-:Y:S01]  /*fcd0*/  FFMA.FTZ R157, R52, c[0x0][0x23c], -R12.reuse ;  /* 0x00008f00349d7a23 */ /* 0x100fe2000001080c */
[----:B-1----:R-:W-:Y:S01]  /*fce0*/  MOV R247, R2 ;  /* 0x0000000200f77202 */ /* 0x002fe20000000f00 */
[--C-:B------:R-:W-:Y:S01]  /*fcf0*/  FFMA.FTZ R2, R245, c[0x0][0x23c], -R12.reuse ;  /* 0x00008f00f5027a23 */ /* 0x100fe2000001080c */
[----:B------:R-:W-:Y:S01]  /*fd00*/  MOV R74, R201 ;  /* 0x000000c9004a7202 */ /* 0x000fe20000000f00 */
[--C-:B------:R-:W-:Y:S01]  /*fd10*/  FFMA.FTZ R203, R51, c[0x0][0x23c], -R12.reuse ;  /* 0x00008f0033cb7a23 */ /* 0x100fe2000001080c */
[----:B------:R-:W-:Y:S01]  /*fd20*/  F2FP.BF16.PACK_AB R8, R126, R72 ;  /* 0x000000487e08723e */ /* 0x000fe200000010ff */
[--C-:B------:R-:W-:Y:S01]  /*fd30*/  FFMA.FTZ R201, R50, c[0x0][0x23c], -R12.reuse ;  /* 0x00008f0032c97a23 */ /* 0x100fe2000001080c */
[----:B------:R-:W-:Y:S01]  /*fd40*/  F2FP.BF16.PACK_AB R9, R125, R73 ;  /* 0x000000497d09723e */ /* 0x000fe200000010ff */
[--C-:B------:R-:W-:Y:S01]  /*fd50*/  FFMA.FTZ R158, R49, c[0x0][0x23c], -R12.reuse ;  /* 0x00008f00319e7a23 */ /* 0x100fe2000001080c */
[----:B------:R-:W-:Y:S01]  /*fd60*/  F2FP.BF16.PACK_AB R10, R246, R127 ;  /* 0x0000007ff60a723e */ /* 0x000fe200000010ff */
[----:B---3--:R-:W-:Y:S01]  /*fd70*/  FFMA.FTZ R0, R63, c[0x0][0x23c], -R12 ;  /* 0x00008f003f007a23 */ /* 0x008fe2000001080c */
[----:B------:R-:W-:-:S02]  /*fd80*/  F2FP.BF16.PACK_AB R11, R20, R143 ;  /* 0x0000008f140b723e */ /* 0x000fc400000010ff */
[----:B------:R-:W-:Y:S02]  /*fd90*/  MOV R249, R7 ;  /* 0x0000000700f97202 */ /* 0x000fe40000000f00 */
[----:B------:R-:W-:Y:S02]  /*fda0*/  MOV R47, R6 ;  /* 0x00000006002f7202 */ /* 0x000fe40000000f00 */
[----:B------:R-:W-:Y:S01]  /*fdb0*/  MOV R12, R4 ;  /* 0x00000004000c7202 */ /* 0x000fe20000000f00 */
[----:B------:R-:W-:Y:S01]  /*fdc0*/  HMMA.16816.F32.BF16 R60, R8, R18, R216 ;  /* 0x00000012083c723c */ /* 0x000fe200000418d8 */
[----:B------:R-:W-:Y:S02]  /*fdd0*/  F2FP.BF16.PACK_AB R4, R124, R47 ;  /* 0x0000002f7c04723e */ /* 0x000fe400000010ff */
[----:B------:R-:W-:Y:S02]  /*fde0*/  F2FP.BF16.PACK_AB R5, R142, R136 ;  /* 0x000000888e05723e */ /* 0x000fe400000010ff */
[----:B------:R-:W-:-:S02]  /*fdf0*/  F2FP.BF16.PACK_AB R6, R80, R249 ;  /* 0x000000f95006723e */ /* 0x000fc400000010ff */
[----:B------:R-:W-:Y:S02]  /*fe00*/  F2FP.BF16.PACK_AB R7, R12, R247 ;  /* 0x000000f70c07723e */ /* 0x000fe400000010ff */
[----:B------:R-:W-:Y:S02]  /*fe10*/  MOV R219, R20 ;  /* 0x0000001400db7202 */ /* 0x000fe40000000f00 */
[----:B------:R-:W1:Y:S01]  /*fe20*/  LDSM.16.MT88.4 R20, [R222+0xc800] ;  /* 0x00c80000de14783b */ /* 0x000e620000004200 */
[-C--:B------:R-:W-:Y:S08]  /*fe30*/  HMMA.16816.F32.BF16 R164, R8, R16.reuse, R164 ;  /* 0x0000001008a4723c */ /* 0x080ff000000418a4 */
[C---:B------:R-:W-:Y:S08]  /*fe40*/  HMMA.16816.F32.BF16 R160, R4.reuse, R16, R160 ;  /* 0x0000001004a0723c */ /* 0x040ff000000418a0 */
[----:B------:R-:W-:Y:S01]  /*fe50*/  HMMA.16816.F32.BF16 R168, R4, R18, R168 ;  /* 0x0000001204a8723c */ /* 0x000fe200000418a8 */
[----:B------:R-:W2:Y:S01]  /*fe60*/  LDSM.16.MT88.4 R16, [R224+0xc800] ;  /* 0x00c80000e010783b */ /* 0x000ea20000004200 */
[----:B------:R-:W-:-:S02]  /*fe70*/  MOV R216, R81 ;  /* 0x0000005100d87202 */ /* 0x000fc40000000f00 */
[----:B------:R-:W-:Y:S02]  /*fe80*/  MOV R152, R82 ;  /* 0x0000005200987202 */ /* 0x000fe40000000f00 */
[----:B------:R-:W-:Y:S02]  /*fe90*/  MOV R217, R80 ;  /* 0x0000005000d97202 */ /* 0x000fe40000000f00 */
[----:B------:R-:W-:Y:S02]  /*fea0*/  MOV R46, R83 ;  /* 0x00000053002e7202 */ /* 0x000fe40000000f00 */
[----:B------:R-:W-:Y:S02]  /*feb0*/  MOV R218, R73 ;  /* 0x0000004900da7202 */ /* 0x000fe40000000f00 */
[----:B------:R-:W-:Y:S02]  /*fec0*/  MOV R139, R76 ;  /* 0x0000004c008b7202 */ /* 0x000fe40000000f00 */
[----:B------:R-:W-:-:S02]  /*fed0*/  MOV R123, R77 ;  /* 0x0000004d007b7202 */ /* 0x000fc40000000f00 */
[----:B------:R-:W-:Y:S02]  /*fee0*/  MOV R122, R78 ;  /* 0x0000004e007a7202 */ /* 0x000fe40000000f00 */
[----:B------:R-:W-:Y:S01]  /*fef0*/  MOV R121, R79 ;  /* 0x0000004f00797202 */ /* 0x000fe20000000f00 */
[----:B-1----:R-:W-:Y:S01]  /*ff00*/  HMMA.16816.F32.BF16 R80, R8, R20, R240 ;  /* 0x000000140850723c */ /* 0x002fe200000418f0 */
[----:B------:R-:W-:-:S06]  /*ff10*/  MOV R120, R55 ;  /* 0x0000003700787202 */ /* 0x000fcc0000000f00 */
[----:B------:R-:W-:Y:S01]  /*ff20*/  MOV R241, R74 ;  /* 0x0000004a00f17202 */ /* 0x000fe20000000f00 */
[----:B------:R-:W-:Y:S01]  /*ff30*/  HMMA.16816.F32.BF16 R64, R4, R22, R64 ;  /* 0x000000160440723c */ /* 0x000fe20000041840 */
[----:B------:R-:W-:Y:S02]  /*ff40*/  MOV R242, R75 ;  /* 0x0000004b00f27202 */ /* 0x000fe40000000f00 */
[----:B------:R-:W-:-:S05]  /*ff50*/  MOV R243, R72 ;  /* 0x0000004800f37202 */ /* 0x000fca0000000f00 */
[----:B------:R-:W-:Y:S08]  /*ff60*/  HMMA.16816.F32.BF16 R72, R4, R20, R212 ;  /* 0x000000140448723c */ /* 0x000ff000000418d4 */
[C---:B------:R-:W-:Y:S01]  /*ff70*/  HMMA.16816.F32.BF16 R56, R8.reuse, R22, R56 ;  /* 0x000000160838723c */ /* 0x040fe20000041838 */
[----:B------:R-:W1:Y:S07]  /*ff80*/  LDSM.16.MT88.4 R20, [R223+0xc800] ;  /* 0x00c80000df14783b */ /* 0x000e6e0000004200 */
[-C--:B--2---:R-:W-:Y:S08]  /*ff90*/  HMMA.16816.F32.BF16 R52, R8, R16.reuse, R208 ;  /* 0x000000100834723c */ /* 0x084ff000000418d0 */
[C---:B------:R-:W-:Y:S08]  /*ffa0*/  HMMA.16816.F32.BF16 R48, R4.reuse, R16, R204 ;  /* 0x000000100430723c */ /* 0x040ff000000418cc */
[-C--:B------:R-:W-:Y:S08]  /*ffb0*/  HMMA.16816.F32.BF16 R68, R4, R18.reuse, R68 ;  /* 0x000000120444723c */ /* 0x080ff00000041844 */
[----:B------:R-:W-:Y:S01]  /*ffc0*/  HMMA.16816.F32.BF16 R76, R8, R18, R188 ;  /* 0x00000012084c723c */ /* 0x000fe200000418bc */
[----:B------:R-:W2:Y:S01]  /*ffd0*/  LDSM.16.MT88.4 R16, [R221+0xe800] ;  /* 0x00e80000dd10783b */ /* 0x000ea20000004200 */
[----:B------:R-:W-:-:S02]  /*ffe0*/  MOV R137, R86 ;  /* 0x0000005600897202 */ /* 0x000fc40000000f00 */
[----:B------:R-:W-:Y:S02]  /*fff0*/  MOV R138, R87 ;  /* 0x00000057008a7202 */ /* 0x000fe40000000f00 */
[----:B------:R-:W-:Y:S02]  /*10000*/  MOV R245, R103 ;  /* 0x0000006700f57202 */ /* 0x000fe40000000f00 */
[----:B------:R-:W-:Y:S01]  /*10010*/  MOV R214, R84 ;  /* 0x0000005400d67202 */ /* 0x000fe20000000f00 */
[----:B-1----:R-:W-:Y:S01]  /*10020*/  HMMA.16816.F32.BF16 R100, R4, R22, R180 ;  /* 0x000000160464723c */ /* 0x002fe200000418b4 */
[----:B------:R-:W-:Y:S02]  /*10030*/  MOV R153, R85 ;  /* 0x0000005500997202 */ /* 0x000fe40000000f00 */
[----:B------:R-:W-:Y:S02]  /*10040*/  MOV R208, R143 ;  /* 0x0000008f00d07202 */ /* 0x000fe40000000f00 */
[----:B------:R-:W-:-:S02]  /*10050*/  MOV R204, R142 ;  /* 0x0000008e00cc7202 */ /* 0x000fc40000000f00 */
[----:B------:R-:W-:Y:S01]  /*10060*/  MOV R182, R140 ;  /* 0x0000008c00b67202 */ /* 0x000fe20000000f00 */
[-C--:B------:R-:W-:Y:S01]  /*10070*/  HMMA.16816.F32.BF16 R84, R4, R20.reuse, R184 ;  /* 0x000000140454723c */ /* 0x080fe200000418b8 */
[----:B------:R-:W-:Y:S02]  /*10080*/  MOV R191, R137 ;  /* 0x0000008900bf7202 */ /* 0x000fe40000000f00 */
[----:B------:R-:W-:Y:S02]  /*10090*/  MOV R212, R138 ;  /* 0x0000008a00d47202 */ /* 0x000fe40000000f00 */
[----:B------:R-:W-:Y:S02]  /*100a0*/  MOV R213, R139 ;  /* 0x0000008b00d57202 */ /* 0x000fe40000000f00 */
[----:B------:R-:W-:Y:S01]  /*100b0*/  MOV R184, R141 ;  /* 0x0000008d00b87202 */ /* 0x000fe20000000f00 */
[----:B------:R-:W-:Y:S01]  /*100c0*/  HMMA.16816.F32.BF16 R196, R8, R20, R196 ;  /* 0x0000001408c4723c */ /* 0x000fe200000418c4 */
[----:B------:R-:W-:-:S02]  /*100d0*/  MOV R190, R136 ;  /* 0x0000008800be7202 */ /* 0x000fc40000000f00 */
[----:B------:R-:W-:Y:S02]  /*100e0*/  MOV R189, R127 ;  /* 0x0000007f00bd7202 */ /* 0x000fe40000000f00 */
[----:B------:R-:W-:Y:S02]  /*100f0*/  MOV R187, R126 ;  /* 0x0000007e00bb7202 */ /* 0x000fe40000000f00 */
[----:B------:R-:W-:Y:S01]  /*10100*/  MOV R186, R125 ;  /* 0x0000007d00ba7202 */ /* 0x000fe20000000f00 */
[C---:B------:R-:W-:Y:S01]  /*10110*/  HMMA.16816.F32.BF16 R140, R8.reuse, R22, R176 ;  /* 0x00000016088c723c */ /* 0x040fe200000418b0 */
[----:B------:R-:W-:Y:S01]  /*10120*/  MOV R185, R124 ;  /* 0x0000007c00b97202 */ /* 0x000fe20000000f00 */
[----:B------:R-:W1:Y:S06]  /*10130*/  LDSM.16.MT88.4 R20, [R224+0xe800] ;  /* 0x00e80000e014783b */ /* 0x000e6c0000004200 */
[-C--:B--2---:R-:W-:Y:S08]  /*10140*/  HMMA.16816.F32.BF16 R172, R8, R16.reuse, R172 ;  /* 0x0000001008ac723c */ /* 0x084ff000000418ac */
[C---:B------:R-:W-:Y:S08]  /*10150*/  HMMA.16816.F32.BF16 R96, R4.reuse, R16, R96 ;  /* 0x000000100460723c */ /* 0x040ff00000041860 */
[-C--:B------:R-:W-:Y:S01]  /*10160*/  HMMA.16816.F32.BF16 R124, R4, R18.reuse, R24 ;  /* 0x00000012047c723c */ /* 0x080fe20000041818 */
[----:B------:R-:W2:Y:S07]  /*10170*/  LDSM.16.MT88.4 R24, [R222+0xe800] ;  /* 0x00e80000de18783b */ /* 0x000eae0000004200 */
[----:B------:R-:W-:Y:S01]  /*10180*/  HMMA.16816.F32.BF16 R136, R8, R18, R104 ;  /* 0x000000120888723c */ /* 0x000fe20000041868 */
[----:B------:R-:W3:Y:S01]  /*10190*/  LDSM.16.MT88.4 R16, [R223+0xe800] ;  /* 0x00e80000df10783b */ /* 0x000ee20000004200 */
[----:B------:R-:W-:-:S02]  /*101a0*/  MOV R178, R123 ;  /* 0x0000007b00b27202 */ /* 0x000fc40000000f00 */
[----:B------:R-:W-:Y:S02]  /*101b0*/  MOV R180, R241 ;  /* 0x000000f100b47202 */ /* 0x000fe40000000f00 */
[----:B------:R-:W-:Y:S01]  /*101c0*/  MOV R179, R121 ;  /* 0x0000007900b37202 */ /* 0x000fe20000000f00 */
[----:B------:R4:W-:Y:S01]  /*101d0*/  MUFU.EX2 R241, R0 ;  /* 0x0000000000f17308 */ /* 0x0009e20000000800 */
[----:B------:R-:W-:Y:S01]  /*101e0*/  MOV R181, R122 ;  /* 0x0000007a00b57202 */ /* 0x000fe20000000f00 */
[----:B-1----:R-:W-:Y:S01]  /*101f0*/  HMMA.16816.F32.BF16 R104, R8, R20, R88 ;  /* 0x000000140868723c */ /* 0x002fe20000041858 */
[----:B------:R-:W-:Y:S02]  /*10200*/  MOV R177, R179 ;  /* 0x000000b300b17202 */ /* 0x000fe40000000f00 */
[----:B------:R-:W-:Y:S02]  /*10210*/  MOV R183, R120 ;  /* 0x0000007800b77202 */ /* 0x000fe40000000f00 */
[----:B------:R-:W-:-:S03]  /*10220*/  MOV R207, R243 ;  /* 0x000000f300cf7202 */ /* 0x000fc60000000f00 */
[----:B------:R-:W-:Y:S01]  /*10230*/  HMMA.16816.F32.BF16 R128, R4, R20, R128 ;  /* 0x000000140480723c */ /* 0x000fe20000041880 */
[----:B------:R-:W-:Y:S01]  /*10240*/  MOV R210, R247 ;  /* 0x000000f700d27202 */ /* 0x000fe20000000f00 */
[----:B----4-:R-:W-:Y:S01]  /*10250*/  FFMA.FTZ R0, R178, c[0x0][0x23c], -R13 ;  /* 0x00008f00b2007a23 */ /* 0x010fe2000001080d */
[----:B------:R-:W-:-:S05]  /*10260*/  MOV R178, R180 ;  /* 0x000000b400b27202 */ /* 0x000fca0000000f00 */
[----:B------:R-:W-:Y:S01]  /*10270*/  HMMA.16816.F32.BF16 R132, R4, R22, R132 ;  /* 0x000000160484723c */ /* 0x000fe20000041884 */
[----:B------:R-:W-:Y:S01]  /*10280*/  MOV R180, R245 ;  /* 0x000000f500b47202 */ /* 0x000fe20000000f00 */
[----:B------:R1:W-:Y:S01]  /*10290*/  MUFU.EX2 R243, R35 ;  /* 0x0000002300f37308 */ /* 0x0003e20000000800 */
[----:B------:R-:W-:Y:S02]  /*102a0*/  MOV R206, R218 ;  /* 0x000000da00ce7202 */ /* 0x000fe40000000f00 */
[----:B------:R-:W-:-:S03]  /*102b0*/  MOV R205, R219 ;  /* 0x000000db00cd7202 */ /* 0x000fc60000000f00 */
[----:B--2---:R-:W-:Y:S01]  /*102c0*/  HMMA.16816.F32.BF16 R112, R4, R24, R112 ;  /* 0x000000180470723c */ /* 0x004fe20000041870 */
[----:B------:R-:W-:Y:S01]  /*102d0*/  MOV R179, R228 ;  /* 0x000000e400b37202 */ /* 0x000fe20000000f00 */
[----:B------:R2:W4:Y:S01]  /*102e0*/  MUFU.EX2 R247, R34 ;  /* 0x0000002200f77308 */ /* 0x0005220000000800 */
[----:B------:R-:W-:-:S07]  /*102f0*/  MOV R215, R242 ;  /* 0x000000f200d77202 */ /* 0x000fce0000000f00 */
[----:B------:R4:W-:Y:S01]  /*10300*/  MUFU.EX2 R188, R33 ;  /* 0x0000002100bc7308 */ /* 0x0009e20000000800 */
[----:B---3--:R-:W-:Y:S01]  /*10310*/  HMMA.16816.F32.BF16 R144, R4, R16, R144 ;  /* 0x000000100490723c */ /* 0x008fe20000041890 */
[----:B-1----:R-:W-:Y:S01]  /*10320*/  FFMA.FTZ R35, R214, c[0x0][0x23c], -R13 ;  /* 0x00008f00d6237a23 */ /* 0x002fe2000001080d */
[----:B------:R-:W-:Y:S02]  /*10330*/  MOV R211, R246 ;  /* 0x000000f600d37202 */ /* 0x000fe40000000f00 */
[----:B------:R-:W-:-:S03]  /*10340*/  MOV R209, R249 ;  /* 0x000000f900d17202 */ /* 0x000fc60000000f00 */
[----:B------:R-:W-:Y:S01]  /*10350*/  MUFU.EX2 R240, R31 ;  /* 0x0000001f00f07308 */ /* 0x000fe20000000800 */
[----:B------:R-:W-:Y:S01]  /*10360*/  HMMA.16816.F32.BF16 R148, R4, R18, R148 ;  /* 0x000000120494723c */ /* 0x000fe20000041894 */
[--C-:B--2---:R-:W-:Y:S01]  /*10370*/  FFMA.FTZ R34, R225, c[0x0][0x23c], -R13.reuse ;  /* 0x00008f00e1227a23 */ /* 0x104fe2000001080d */
[----:B------:R1:W5:Y:S06]  /*10380*/  LDL.LU R228, [R1+0xe4] ;  /* 0x0000e40001e47983 */ /* 0x00036c0000300800 */
[----:B------:R-:W-:Y:S01]  /*10390*/  HMMA.16816.F32.BF16 R88, R8, R16, R40 ;  /* 0x000000100858723c */ /* 0x000fe20000041828 */
[----:B------:R2:W-:Y:S01]  /*103a0*/  MUFU.EX2 R245, R2 ;  /* 0x0000000200f57308 */ /* 0x0005e20000000800 */
[----:B----4-:R-:W-:-:S06]  /*103b0*/  FFMA.FTZ R33, R220, c[0x0][0x23c], -R13 ;  /* 0x00008f00dc217a23 */ /* 0x010fcc000001080d */
[----:B------:R-:W-:Y:S01]  /*103c0*/  HMMA.16816.F32.BF16 R36, R8, R18, R36 ;  /* 0x000000120824723c */ /* 0x000fe20000041824 */
[----:B------:R-:W-:Y:S01]  /*103d0*/  LDSM.16.MT88.4 R16, [R222+0xd000] ;  /* 0x00d00000de10783b */ /* 0x000fe20000004200 */
[----:B------:R-:W-:Y:S06]  /*103e0*/  MUFU.EX2 R218, R15 ;  /* 0x0000000f00da7308 */ /* 0x000fec0000000800 */
[----:B------:R-:W-:Y:S01]  /*103f0*/  HMMA.16816.F32.BF16 R116, R4, R26, R116 ;  /* 0x0000001a0474723c */ /* 0x000fe20000041874 */
[----:B--2---:R-:W-:Y:S01]  /*10400*/  FFMA.FTZ R2, R177, c[0x0][0x23c], -R13 ;  /* 0x00008f00b1027a23 */ /* 0x004fe2000001080d */
[----:B------:R-:W-:Y:S05]  /*10410*/  MUFU.EX2 R219, R14 ;  /* 0x0000000e00db7308 */ /* 0x000fea0000000800 */
[----:B------:R-:W-:Y:S01]  /*10420*/  FADD.FTZ R6, R216, R181 ;  /* 0x000000b5d8067221 */ /* 0x000fe20000010000 */
[----:B------:R-:W-:Y:S01]  /*10430*/  HMMA.16816.F32.BF16 R120, R8, R24, R192 ;  /* 0x000000180878723c */ /* 0x000fe200000418c0 */
[----:B------:R-:W-:Y:S01]  /*10440*/  MOV R181, R185 ;  /* 0x000000b900b57202 */ /* 0x000fe20000000f00 */
[----:B------:R2:W-:Y:S01]  /*10450*/  MUFU.EX2 R192, R32 ;  /* 0x0000002000c07308 */ /* 0x0005e20000000800 */
[----:B------:R-:W-:Y:S01]  /*10460*/  MOV R185, R189 ;  /* 0x000000bd00b97202 */ /* 0x000fe20000000f00 */
[--C-:B------:R-:W-:Y:S01]  /*10470*/  FFMA.FTZ R4, R227, c[0x0][0x23c], -R13.reuse ;  /* 0x00008f00e3047a23 */ /* 0x100fe2000001080d */
[----:B------:R-:W-:Y:S01]  /*10480*/  MOV R189, R12 ;  /* 0x0000000c00bd7202 */ /* 0x000fe20000000f00 */
[----:B------:R-:W-:-:S02]  /*10490*/  FFMA.FTZ R5, R226, c[0x0][0x23c], -R13 ;  /* 0x00008f00e2057a23 */ /* 0x000fc4000001080d */
[----:B------:R-:W-:Y:S01]  /*104a0*/  HMMA.16816.F32.BF16 R92, R8, R22, R92 ;  /* 0x00000016085c723c */ /* 0x000fe2000004185c */
[----:B------:R-:W3:Y:S01]  /*104b0*/  LDSM.16.MT88.4 R20, [R221+0xd000] ;  /* 0x00d00000dd14783b */ /* 0x000ee20000004200 */
[----:B------:R4:W-:Y:S08]  /*104c0*/  MUFU.EX2 R214, R0 ;  /* 0x0000000000d67308 */ /* 0x0009f00000000800 */
[----:B------:R1:W-:Y:S01]  /*104d0*/  MUFU.EX2 R216, R2 ;  /* 0x0000000200d87308 */ /* 0x0003e20000000800 */
[----:B--2---:R-:W-:-:S07]  /*104e0*/  FFMA.FTZ R32, R178, c[0x0][0x23c], -R13 ;  /* 0x00008f00b2207a23 */ /* 0x004fce000001080d */
[----:B------:R-:W2:Y:S01]  /*104f0*/  MUFU.EX2 R242, R30 ;  /* 0x0000001e00f27308 */ /* 0x000ea20000000800 */
[----:B------:R-:W3:Y:S01]  /*10500*/  LDSM.16.MT88.4 R12, [R224+0xd000] ;  /* 0x00d00000e00c783b */ /* 0x000ee20000004200 */
[----:B----4-:R-:W-:Y:S01]  /*10510*/  FADD.FTZ R0, R180, R179 ;  /* 0x000000b3b4007221 */ /* 0x010fe20000010000 */
[----:B------:R-:W-:Y:S02]  /*10520*/  MOV R180, R183 ;  /* 0x000000b700b47202 */ /* 0x000fe40000000f00 */
[----:B------:R-:W-:Y:S01]  /*10530*/  MOV R183, R187 ;  /* 0x000000bb00b77202 */ /* 0x000fe20000000f00 */
[----:B------:R-:W-:Y:S01]  /*10540*/  HMMA.16816.F32.BF16 R108, R8, R26, R108 ;  /* 0x0000001a086c723c */ /* 0x000fe2000004186c */
[----:B------:R-:W-:Y:S01]  /*10550*/  MOV R187, R191 ;  /* 0x000000bf00bb7202 */ /* 0x000fe20000000f00 */
[----:B-1----:R-:W-:Y:S01]  /*10560*/  FADD.FTZ R2, R182, R45 ;  /* 0x0000002db6027221 */ /* 0x002fe20000010000 */
[----:B------:R-:W-:Y:S01]  /*10570*/  MOV R191, R205 ;  /* 0x000000cd00bf7202 */ /* 0x000fe20000000f00 */
[----:B------:R-:W-:Y:S01]  /*10580*/  MUFU.EX2 R246, R29 ;  /* 0x0000001d00f67308 */ /* 0x000fe20000000800 */
[----:B------:R-:W-:-:S07]  /*10590*/  MOV R182, R186 ;  /* 0x000000ba00b67202 */ /* 0x000fce0000000f00 */
[----:B------:R1:W4:Y:S01]  /*105a0*/  MUFU.EX2 R249, R28 ;  /* 0x0000001c00f97308 */ /* 0x0003220000000800 */
[----:B------:R-:W-:Y:S01]  /*105b0*/  MOV R205, R206 ;  /* 0x000000ce00cd7202 */ /* 0x000fe20000000f00 */
[----:B------:R-:W-:Y:S01]  /*105c0*/  FADD.FTZ R153, R153, R0 ;  /* 0x0000000099997221 */ /* 0x000fe20000010000 */
[----:B------:R-:W-:Y:S01]  /*105d0*/  MOV R186, R190 ;  /* 0x000000be00ba7202 */ /* 0x000fe20000000f00 */
[----:B------:R-:W-:Y:S01]  /*105e0*/  LDSM.16.MT88.4 R24, [R221+0xf000] ;  /* 0x00f00000dd18783b */ /* 0x000fe20000004200 */
[----:B------:R-:W-:Y:S02]  /*105f0*/  MOV R206, R207 ;  /* 0x000000cf00ce7202 */ /* 0x000fe40000000f00 */
[----:B------:R-:W-:Y:S01]  /*10600*/  MOV R207, R215 ;  /* 0x000000d700cf7202 */ /* 0x000fe20000000f00 */
[----:B------:R-:W-:Y:S01]  /*10610*/  FADD.FTZ R184, R184, R44 ;  /* 0x0000002cb8b87221 */ /* 0x000fe20000010000 */
[----:B------:R-:W-:Y:S01]  /*10620*/  MOV R190, R217 ;  /* 0x000000d900be7202 */ /* 0x000fe20000000f00 */
[----:B------:R3:W-:Y:S01]  /*10630*/  MUFU.EX2 R215, R4 ;  /* 0x0000000400d77308 */ /* 0x0007e20000000800 */
[----:B------:R-:W-:Y:S01]  /*10640*/  F2FP.BF16.PACK_AB R8, R247, R243 ;  /* 0x000000f3f708723e */ /* 0x000fe200000010ff */
[----:B------:R4:W5:Y:S01]  /*10650*/  LDL.LU R227, [R1+0xe0] ;  /* 0x0000e00001e37983 */ /* 0x0009620000300800 */
[----:B------:R-:W-:Y:S01]  /*10660*/  FADD.FTZ R0, R180, R6 ;  /* 0x00000006b4007221 */ /* 0x000fe20000010000 */
[----:B--2---:R-:W-:-:S02]  /*10670*/  F2FP.BF16.PACK_AB R9, R242, R240 ;  /* 0x000000f0f209723e */ /* 0x004fc400000010ff */
[----:B------:R-:W-:Y:S02]  /*10680*/  F2FP.BF16.PACK_AB R10, R192, R188 ;  /* 0x000000bcc00a723e */ /* 0x000fe400000010ff */
[----:B------:R-:W-:Y:S01]  /*10690*/  MOV R195, R183 ;  /* 0x000000b700c37202 */ /* 0x000fe20000000f00 */
[----:B------:R2:W2:Y:S01]  /*106a0*/  MUFU.EX2 R217, R5 ;  /* 0x0000000500d97308 */ /* 0x0004a20000000800 */
[----:B------:R-:W-:Y:S02]  /*106b0*/  F2FP.BF16.PACK_AB R6, R245, R241 ;  /* 0x000000f1f506723e */ /* 0x000fe400000010ff */
[----:B------:R-:W-:Y:S01]  /*106c0*/  MOV R193, R181 ;  /* 0x000000b500c17202 */ /* 0x000fe20000000f00 */
[----:B------:R-:W-:Y:S01]  /*106d0*/  FADD.FTZ R152, R152, R2 ;  /* 0x0000000298987221 */ /* 0x000fe20000010000 */
[----:B------:R-:W-:Y:S01]  /*106e0*/  MOV R194, R182 ;  /* 0x000000b600c27202 */ /* 0x000fe20000000f00 */
[----:B-1----:R-:W1:Y:S01]  /*106f0*/  LDSM.16.MT88.4 R28, [R223+0xd000] ;  /* 0x00d00000df1c783b */ /* 0x002e620000004200 */
[----:B---3--:R-:W-:-:S02]  /*10700*/  F2FP.BF16.PACK_AB R4, R219, R218 ;  /* 0x000000dadb04723e */ /* 0x008fc400000010ff */
[----:B----4-:R-:W-:Y:S01]  /*10710*/  F2FP.BF16.PACK_AB R11, R249, R246 ;  /* 0x000000f6f90b723e */ /* 0x010fe200000010ff */
[----:B------:R-:W-:Y:S01]  /*10720*/  MUFU.EX2 R252, R252 ;  /* 0x000000fc00fc7308 */ /* 0x000fe20000000800 */
[----:B------:R3:W5:Y:S01]  /*10730*/  LDL.LU R226, [R1+0xdc] ;  /* 0x0000dc0001e27983 */ /* 0x0007620000300800 */
[----:B--2---:R-:W-:Y:S02]  /*10740*/  F2FP.BF16.PACK_AB R5, R216, R214 ;  /* 0x000000d6d805723e */ /* 0x004fe400000010ff */
[----:B------:R-:W-:Y:S02]  /*10750*/  F2FP.BF16.PACK_AB R7, R217, R215 ;  /* 0x000000d7d907723e */ /* 0x000fe400000010ff */
[----:B------:R-:W-:Y:S01]  /*10760*/  HMMA.16816.F32.BF16 R40, R8, R22, R60 ;  /* 0x000000160828723c */ /* 0x000fe2000004183c */
[----:B------:R-:W-:Y:S01]  /*10770*/  MOV R2, R187 ;  /* 0x000000bb00027202 */ /* 0x000fe20000000f00 */
[----:B------:R-:W2:Y:S01]  /*10780*/  MUFU.EX2 R250, R250 ;  /* 0x000000fa00fa7308 */ /* 0x000ea20000000800 */
[----:B------:R-:W-:Y:S01]  /*10790*/  MOV R187, R204 ;  /* 0x000000cc00bb7202 */ /* 0x000fe20000000f00 */
[----:B------:R3:W5:Y:S04]  /*107a0*/  LDL.LU R225, [R1+0xd8] ;  /* 0x0000d80001e17983 */ /* 0x0007680000300800 */
[----:B------:R-:W-:Y:S08]  /*107b0*/  HMMA.16816.F32.BF16 R176, R4, R16, R72 ;  /* 0x0000001004b0723c */ /* 0x000ff00000041848 */
[----:B------:R-:W-:Y:S01]  /*107c0*/  HMMA.16816.F32.BF16 R164, R8, R20, R164 ;  /* 0x0000001408a4723c */ /* 0x000fe200000418a4 */
[----:B------:R-:W-:-:S07]  /*107d0*/  MOV R73, R195 ;  /* 0x000000c300497202 */ /* 0x000fce0000000f00 */
[----:B------:R-:W-:Y:S01]  /*107e0*/  HMMA.16816.F32.BF16 R160, R4, R20, R160 ;  /* 0x0000001404a0723c */ /* 0x000fe200000418a0 */
[----:B------:R-:W-:-:S07]  /*107f0*/  MOV R75, R193 ;  /* 0x000000c1004b7202 */ /* 0x000fce0000000f00 */
[----:B------:R-:W-:Y:S01]  /*10800*/  HMMA.16816.F32.BF16 R168, R4, R22, R168 ;  /* 0x0000001604a8723c */ /* 0x000fe200000418a8 */
[----:B------:R-:W-:Y:S01]  /*10810*/  MOV R74, R194 ;  /* 0x000000c2004a7202 */ /* 0x000fe20000000f00 */
[----:B------:R-:W4:Y:S01]  /*10820*/  LDSM.16.MT88.4 R20, [R222+0xf000] ;  /* 0x00f00000de14783b */ /* 0x000f220000004200 */
[----:B------:R-:W-:Y:S02]  /*10830*/  MOV R195, R185 ;  /* 0x000000b900c37202 */ /* 0x000fe40000000f00 */
[----:B------:R-:W-:-:S03]  /*10840*/  MOV R72, R186 ;  /* 0x000000ba00487202 */ /* 0x000fc60000000f00 */
[----:B------:R-:W-:Y:S01]  /*10850*/  HMMA.16816.F32.BF16 R180, R8, R16, R80 ;  /* 0x0000001008b4723c */ /* 0x000fe20000041850 */
[----:B------:R-:W-:-:S07]  /*10860*/  MOV R186, R208 ;  /* 0x000000d000ba7202 */ /* 0x000fce0000000f00 */
[----:B------:R-:W-:Y:S01]  /*10870*/  HMMA.16816.F32.BF16 R64, R4, R18, R64 ;  /* 0x000000120440723c */ /* 0x000fe20000041840 */
[----:B------:R-:W-:-:S07]  /*10880*/  MOV R185, R209 ;  /* 0x000000d100b97202 */ /* 0x000fce0000000f00 */
[----:B------:R-:W-:Y:S01]  /*10890*/  HMMA.16816.F32.BF16 R48, R4, R12, R48 ;  /* 0x0000000c0430723c */ /* 0x000fe20000041830 */
[----:B------:R-:W-:-:S07]  /*108a0*/  MOV R194, R210 ;  /* 0x000000d200c27202 */ /* 0x000fce0000000f00 */
[----:B------:R-:W-:Y:S01]  /*108b0*/  HMMA.16816.F32.BF16 R68, R4, R14, R68 ;  /* 0x0000000e0444723c */ /* 0x000fe20000041844 */
[----:B------:R-:W-:-:S07]  /*108c0*/  MOV R193, R211 ;  /* 0x000000d300c17202 */ /* 0x000fce0000000f00 */
[C---:B------:R-:W-:Y:S01]  /*108d0*/  HMMA.16816.F32.BF16 R60, R8.reuse, R14, R76 ;  /* 0x0000000e083c723c */ /* 0x040fe2000004184c */
[----:B------:R-:W-:Y:S01]  /*108e0*/  FADD.FTZ R2, R2, R153 ;  /* 0x0000009902027221 */ /* 0x000fe20000010000 */
[----:B------:R-:W-:Y:S01]  /*108f0*/  MUFU.EX2 R248, R248 ;  /* 0x000000f800f87308 */ /* 0x000fe20000000800 */
[----:B------:R3:W5:Y:S05]  /*10900*/  LDL.LU R220, [R1+0xd4] ;  /* 0x0000d40001dc7983 */ /* 0x00076a0000300800 */
[----:B------:R-:W-:Y:S01]  /*10910*/  HMMA.16816.F32.BF16 R208, R8, R18, R56 ;  /* 0x0000001208d0723c */ /* 0x000fe20000041838 */
[----:B------:R-:W2:Y:S06]  /*10920*/  LDSM.16.MT88.4 R16, [R224+0xf000] ;  /* 0x00f00000e010783b */ /* 0x000eac0000004200 */
[----:B------:R-:W-:-:S02]  /*10930*/  MOV R56, R205 ;  /* 0x000000cd00387202 */ /* 0x000fc40000000f00 */
[----:B------:R-:W-:Y:S02]  /*10940*/  MOV R57, R206 ;  /* 0x000000ce00397202 */ /* 0x000fe40000000f00 */
[----:B------:R-:W-:Y:S02]  /*10950*/  MOV R58, R207 ;  /* 0x000000cf003a7202 */ /* 0x000fe40000000f00 */
[----:B------:R-:W-:Y:S01]  /*10960*/  HMMA.16816.F32.BF16 R204, R8, R12, R52 ;  /* 0x0000000c08cc723c */ /* 0x000fe20000041834 */
[----:B------:R-:W2:Y:S01]  /*10970*/  LDSM.16.MT88.4 R12, [R223+0xf000] ;  /* 0x00f00000df0c783b */ /* 0x000ea20000004200 */
[----:B------:R-:W-:-:S05]  /*10980*/  MOV R59, R46 ;  /* 0x0000002e003b7202 */ /* 0x000fca0000000f00 */
[----:B------:R-:W-:Y:S01]  /*10990*/  MOV R55, R47 ;  /* 0x0000002f00377202 */ /* 0x000fe20000000f00 */
[C---:B-1----:R-:W-:Y:S08]  /*109a0*/  HMMA.16816.F32.BF16 R80, R4.reuse, R28, R84 ;  /* 0x0000001c0450723c */ /* 0x042ff00000041854 */
[C---:B------:R-:W-:Y:S08]  /*109b0*/  HMMA.16816.F32.BF16 R84, R4.reuse, R30, R100 ;  /* 0x0000001e0454723c */ /* 0x040ff00000041864 */
[C---:B------:R-:W-:Y:S08]  /*109c0*/  HMMA.16816.F32.BF16 R96, R4.reuse, R24, R96 ;  /* 0x000000180460723c */ /* 0x040ff00000041860 */
[C---:B------:R-:W-:Y:S08]  /*109d0*/  HMMA.16816.F32.BF16 R100, R4.reuse, R26, R124 ;  /* 0x0000001a0464723c */ /* 0x040ff0000004187c */
[C---:B----4-:R-:W-:Y:S08]  /*109e0*/  HMMA.16816.F32.BF16 R112, R4.reuse, R20, R112 ;  /* 0x000000140470723c */ /* 0x050ff00000041870 */
[C---:B------:R-:W-:Y:S08]  /*109f0*/  HMMA.16816.F32.BF16 R116, R4.reuse, R22, R116 ;  /* 0x000000160474723c */ /* 0x040ff00000041874 */
[C---:B--2---:R-:W-:Y:S08]  /*10a00*/  HMMA.16816.F32.BF16 R128, R4.reuse, R16, R128 ;  /* 0x000000100480723c */ /* 0x044ff00000041880 */
[C---:B------:R-:W-:Y:S08]  /*10a10*/  HMMA.16816.F32.BF16 R132, R4.reuse, R18, R132 ;  /* 0x000000120484723c */ /* 0x040ff00000041884 */
[C---:B------:R-:W-:Y:S08]  /*10a20*/  HMMA.16816.F32.BF16 R144, R4.reuse, R12, R144 ;  /* 0x0000000c0490723c */ /* 0x040ff00000041890 */
[----:B------:R-:W-:Y:S07]  /*10a30*/  HMMA.16816.F32.BF16 R44, R4, R14, R148 ;  /* 0x0000000e042c723c */ /* 0x000fee0000041894 */
[----:B------:R-:W-:-:S02]  /*10a40*/  MOV R5, R59 ;  /* 0x0000003b00057202 */ /* 0x000fc40000000f00 */
[----:B------:R-:W-:Y:S02]  /*10a50*/  MOV R6, R58 ;  /* 0x0000003a00067202 */ /* 0x000fe40000000f00 */
[----:B------:R-:W-:Y:S02]  /*10a60*/  MOV R7, R212 ;  /* 0x000000d400077202 */ /* 0x000fe40000000f00 */
[----:B------:R-:W-:Y:S01]  /*10a70*/  MOV R149, R57 ;  /* 0x0000003900957202 */ /* 0x000fe20000000f00 */
[----:B------:R-:W-:Y:S01]  /*10a80*/  FADD.FTZ R0, R5, R0 ;  /* 0x0000000005007221 */ /* 0x000fe20000010000 */
[----:B------:R-:W-:Y:S01]  /*10a90*/  MOV R150, R56 ;  /* 0x0000003800967202 */ /* 0x000fe20000000f00 */
[----:B------:R-:W-:Y:S01]  /*10aa0*/  FADD.FTZ R6, R6, R184 ;  /* 0x000000b806067221 */ /* 0x000fe20000010000 */
[----:B------:R-:W-:Y:S01]  /*10ab0*/  MOV R151, R55 ;  /* 0x0000003700977202 */ /* 0x000fe20000000f00 */
[----:B------:R-:W-:Y:S01]  /*10ac0*/  FADD.FTZ R4, R7, R152 ;  /* 0x0000009807047221 */ /* 0x000fe20000010000 */
[----:B------:R-:W-:Y:S01]  /*10ad0*/  MOV R148, R213 ;  /* 0x000000d500947202 */ /* 0x000fe20000000f00 */
[----:B------:R-:W-:Y:S01]  /*10ae0*/  HMMA.16816.F32.BF16 R76, R8, R28, R196 ;  /* 0x0000001c084c723c */ /* 0x000fe200000418c4 */
[----:B------:R-:W-:Y:S01]  /*10af0*/  FADD.FTZ R5, R149, R2 ;  /* 0x0000000295057221 */ /* 0x000fe20000010000 */
[----:B------:R-:W-:Y:S01]  /*10b00*/  MOV R153, R190 ;  /* 0x000000be00997202 */ /* 0x000fe20000000f00 */
[----:B------:R-:W-:Y:S01]  /*10b10*/  FADD.FTZ R2, R150, R0 ;  /* 0x0000000096027221 */ /* 0x000fe20000010000 */
[----:B------:R-:W-:Y:S01]  /*10b20*/  MOV R152, R191 ;  /* 0x000000bf00987202 */ /* 0x000fe20000000f00 */
[----:B------:R-:W-:-:S03]  /*10b30*/  FADD.FTZ R6, R148, R6 ;  /* 0x0000000694067221 */ /* 0x000fc60000010000 */
[----:B------:R-:W-:Y:S01]  /*10b40*/  HMMA.16816.F32.BF16 R52, R8, R24, R172 ;  /* 0x000000180834723c */ /* 0x000fe200000418ac */
[----:B------:R-:W1:Y:S01]  /*10b50*/  LDSM.16.MT88.4 R172, [R221+0xd800] ;  /* 0x00d80000ddac783b */ /* 0x000e620000004200 */
[----:B------:R-:W-:-:S06]  /*10b60*/  FADD.FTZ R0, R151, R4 ;  /* 0x0000000497007221 */ /* 0x000fcc0000010000 */
[C---:B------:R-:W-:Y:S01]  /*10b70*/  HMMA.16816.F32.BF16 R56, R8.reuse, R26, R136 ;  /* 0x0000001a0838723c */ /* 0x040fe20000041888 */
[----:B------:R-:W-:Y:S01]  /*10b80*/  FADD.FTZ R2, R74, R2 ;  /* 0x000000024a027221 */ /* 0x000fe20000010000 */
[----:B------:R-:W-:Y:S06]  /*10b90*/  LDSM.16.MT88.4 R136, [R224+0xf800] ;  /* 0x00f80000e088783b */ /* 0x000fec0000004200 */
[C---:B------:R-:W-:Y:S08]  /*10ba0*/  HMMA.16816.F32.BF16 R28, R8.reuse, R30, R140 ;  /* 0x0000001e081c723c */ /* 0x040ff0000004188c */
[C---:B------:R-:W-:Y:S01]  /*10bb0*/  HMMA.16816.F32.BF16 R24, R8.reuse, R20, R120 ;  /* 0x000000140818723c */ /* 0x040fe20000041878 */
[----:B------:R-:W-:Y:S07]  /*10bc0*/  LDSM.16.MT88.4 R120, [R222+0xf800] ;  /* 0x00f80000de78783b */ /* 0x000fee0000004200 */
[C---:B------:R-:W-:Y:S01]  /*10bd0*/  HMMA.16816.F32.BF16 R124, R8.reuse, R16, R104 ;  /* 0x00000010087c723c */ /* 0x040fe20000041868 */
[----:B------:R-:W-:Y:S07]  /*10be0*/  LDSM.16.MT88.4 R104, [R221+0xf800] ;  /* 0x00f80000dd68783b */ /* 0x000fee0000004200 */
[C---:B------:R-:W-:Y:S08]  /*10bf0*/  HMMA.16816.F32.BF16 R20, R8.reuse, R22, R108 ;  /* 0x000000160814723c */ /* 0x040ff0000004186c */
[C---:B------:R-:W-:Y:S08]  /*10c00*/  HMMA.16816.F32.BF16 R16, R8.reuse, R18, R92 ;  /* 0x000000120810723c */ /* 0x040ff0000004185c */
[C---:B------:R-:W-:Y:S01]  /*10c10*/  HMMA.16816.F32.BF16 R140, R8.reuse, R12, R88 ;  /* 0x0000000c088c723c */ /* 0x040fe20000041858 */
[----:B------:R-:W-:Y:S07]  /*10c20*/  LDSM.16.MT88.4 R88, [R223+0xd800] ;  /* 0x00d80000df58783b */ /* 0x000fee0000004200 */
[----:B------:R-:W-:Y:S07]  /*10c30*/  HMMA.16816.F32.BF16 R36, R8, R14, R36 ;  /* 0x0000000e0824723c */ /* 0x000fee0000041824 */
[----:B------:R-:W-:-:S02]  /*10c40*/  MOV R14, R188 ;  /* 0x000000bc000e7202 */ /* 0x000fc40000000f00 */
[----:B------:R-:W-:Y:S02]  /*10c50*/  MOV R11, R189 ;  /* 0x000000bd000b7202 */ /* 0x000fe40000000f00 */
[----:B------:R-:W2:Y:S01]  /*10c60*/  LDSM.16.MT88.4 R188, [R222+0xd800] ;  /* 0x00d80000debc783b */ /* 0x000ea20000004200 */
[----:B------:R-:W-:Y:S02]  /*10c70*/  FADD.FTZ R10, R72, R6 ;  /* 0x00000006480a7221 */ /* 0x000fe40000010000 */
[----:B------:R-:W-:Y:S02]  /*10c80*/  FADD.FTZ R9, R73, R5 ;  /* 0x0000000549097221 */ /* 0x000fe40000010000 */
[----:B------:R-:W-:Y:S01]  /*10c90*/  FADD.FTZ R8, R75, R0 ;  /* 0x000000004b087221 */ /* 0x000fe20000010000 */
[----:B------:R-:W-:Y:S04]  /*10ca0*/  LDSM.16.MT88.4 R4, [R223+0xf800] ;  /* 0x00f80000df04783b */ /* 0x000fe80000004200 */
[----:B------:R-:W4:Y:S01]  /*10cb0*/  LDSM.16.MT88.4 R72, [R224+0xd800] ;  /* 0x00d80000e048783b */ /* 0x000f220000004200 */
[----:B------:R-:W-:Y:S08]  /*10cc0*/  MUFU.EX2 R251, R251 ;  /* 0x000000fb00fb7308 */ /* 0x000ff00000000800 */
[----:B------:R-:W-:Y:S08]  /*10cd0*/  MUFU.EX2 R244, R244 ;  /* 0x000000f400f47308 */ /* 0x000ff00000000800 */
[----:B------:R-:W1:Y:S08]  /*10ce0*/  MUFU.EX2 R212, R202 ;  /* 0x000000ca00d47308 */ /* 0x000e700000000800 */
[----:B------:R1:W-:Y:S08]  /*10cf0*/  MUFU.EX2 R213, R200 ;  /* 0x000000c800d57308 */ /* 0x0003f00000000800 */
[----:B------:R-:W1:Y:S08]  /*10d00*/  MUFU.EX2 R159, R159 ;  /* 0x0000009f009f7308 */ /* 0x000e700000000800 */
[----:B------:R-:W-:Y:S08]  /*10d10*/  MUFU.EX2 R157, R157 ;  /* 0x0000009d009d7308 */ /* 0x000ff00000000800 */
[----:B------:R-:W1:Y:S08]  /*10d20*/  MUFU.EX2 R12, R203 ;  /* 0x000000cb000c7308 */ /* 0x000e700000000800 */
[----:B------:R1:W-:Y:S08]  /*10d30*/  MUFU.EX2 R13, R201 ;  /* 0x000000c9000d7308 */ /* 0x0003f00000000800 */
[----:B------:R-:W-:Y:S08]  /*10d40*/  MUFU.EX2 R158, R158 ;  /* 0x0000009e009e7308 */ /* 0x000ff00000000800 */
[----:B------:R-:W-:Y:S08]  /*10d50*/  MUFU.EX2 R34, R34 ;  /* 0x0000002200227308 */ /* 0x000ff00000000800 */
[----:B------:R-:W1:Y:S08]  /*10d60*/  MUFU.EX2 R33, R33 ;  /* 0x0000002100217308 */ /* 0x000e700000000800 */
[----:B------:R-:W-:Y:S08]  /*10d70*/  MUFU.EX2 R32, R32 ;  /* 0x0000002000207308 */ /* 0x000ff00000000800 */
[----:B------:R-:W2:Y:S01]  /*10d80*/  MUFU.EX2 R35, R35 ;  /* 0x0000002300237308 */ /* 0x000ea20000000800 */
[----:B-1----:R-:W-:-:S02]  /*10d90*/  F2FP.BF16.PACK_AB R200, R250, R252 ;  /* 0x000000fcfac8723e */ /* 0x002fc400000010ff */
[----:B------:R-:W-:Y:S02]  /*10da0*/  F2FP.BF16.PACK_AB R201, R212, R244 ;  /* 0x000000f4d4c9723e */ /* 0x000fe400000010ff */
[----:B------:R-:W-:Y:S02]  /*10db0*/  F2FP.BF16.PACK_AB R202, R251, R248 ;  /* 0x000000f8fbca723e */ /* 0x000fe400000010ff */
[----:B------:R-:W-:Y:S02]  /*10dc0*/  F2FP.BF16.PACK_AB R203, R159, R213 ;  /* 0x000000d59fcb723e */ /* 0x000fe400000010ff */
[----:B------:R-:W-:Y:S02]  /*10dd0*/  F2FP.BF16.PACK_AB R148, R12, R157 ;  /* 0x0000009d0c94723e */ /* 0x000fe400000010ff */
[----:B------:R-:W-:Y:S02]  /*10de0*/  F2FP.BF16.PACK_AB R149, R33, R34 ;  /* 0x000000222195723e */ /* 0x000fe400000010ff */
[----:B------:R-:W-:-:S02]  /*10df0*/  F2FP.BF16.PACK_AB R150, R158, R13 ;  /* 0x0000000d9e96723e */ /* 0x000fc400000010ff */
[----:B--2---:R-:W-:Y:S01]  /*10e00*/  F2FP.BF16.PACK_AB R151, R35, R32 ;  /* 0x000000202397723e */ /* 0x004fe200000010ff */
[----:B------:R-:W-:Y:S01]  /*10e10*/  HMMA.16816.F32.BF16 R164, R200, R172, R164 ;  /* 0x000000acc8a4723c */ /* 0x000fe200000418a4 */
[----:B------:R-:W-:-:S07]  /*10e20*/  MOV R0, R187 ;  /* 0x000000bb00007202 */ /* 0x000fce0000000f00 */
[----:B------:R-:W-:Y:S01]  /*10e30*/  HMMA.16816.F32.BF16 R160, R148, R172, R160 ;  /* 0x000000ac94a0723c */ /* 0x000fe200000418a0 */
[----:B------:R-:W-:-:S07]  /*10e40*/  MOV R15, R192 ;  /* 0x000000c0000f7202 */ /* 0x000fce0000000f00 */
[----:B------:R-:W-:Y:S01]  /*10e50*/  HMMA.16816.F32.BF16 R168, R148, R174, R168 ;  /* 0x000000ae94a8723c */ /* 0x000fe200000418a8 */
[----:B------:R-:W-:-:S07]  /*10e60*/  FADD.FTZ R0, R0, R10 ;  /* 0x0000000a00007221 */ /* 0x000fce0000010000 */
[----:B------:R-:W-:Y:S07]  /*10e70*/  HMMA.16816.F32.BF16 R172, R200, R174, R40 ;  /* 0x000000aec8ac723c */ /* 0x000fee0000041828 */
[----:B------:R-:W-:Y:S02]  /*10e80*/  MOV R41, R185 ;  /* 0x000000b900297202 */ /* 0x000fe40000000f00 */
[----:B------:R-:W-:Y:S02]  /*10e90*/  MOV R40, R186 ;  /* 0x000000ba00287202 */ /* 0x000fe40000000f00 */
[----:B------:R-:W-:Y:S01]  /*10ea0*/  HMMA.16816.F32.BF16 R184, R148, R190, R64 ;  /* 0x000000be94b8723c */ /* 0x000fe20000041840 */
[----:B------:R-:W-:-:S02]  /*10eb0*/  MOV R43, R193 ;  /* 0x000000c1002b7202 */ /* 0x000fc40000000f00 */
[----:B------:R-:W-:-:S04]  /*10ec0*/  MOV R42, R194 ;  /* 0x000000c2002a7202 */ /* 0x000fc80000000f00 */
[----:B------:R-:W-:Y:S01]  /*10ed0*/  MOV R67, R195 ;  /* 0x000000c300437202 */ /* 0x000fe20000000f00 */
[----:B------:R-:W-:Y:S01]  /*10ee0*/  HMMA.16816.F32.BF16 R176, R148, R188, R176 ;  /* 0x000000bc94b0723c */ /* 0x000fe200000418b0 */
[----:B------:R-:W-:-:S07]  /*10ef0*/  FADD.FTZ R2, R40, R2 ;  /* 0x0000000228027221 */ /* 0x000fce0000010000 */
[----:B----4-:R-:W-:Y:S01]  /*10f00*/  HMMA.16816.F32.BF16 R192, R148, R72, R48 ;  /* 0x0000004894c0723c */ /* 0x010fe20000041830 */
[----:B------:R-:W-:-:S07]  /*10f10*/  FADD.FTZ R2, R152, R2 ;  /* 0x0000000298027221 */ /* 0x000fce0000010000 */
        /* <DEDUP_REMOVED lines=15> */
[----:B------:R-:W-:Y:S08]  /*11010*/  HMMA.16816.F32.BF16 R144, R148, R4, R144 ;  /* 0x000000049490723c */ /* 0x000ff00000041890 */
[C---:B------:R-:W-:Y:S08]  /*11020*/  HMMA.16816.F32.BF16 R188, R200.reuse, R190, R208 ;  /* 0x000000bec8bc723c */ /* 0x040ff000000418d0 */
[C---:B------:R-:W-:Y:S08]  /*11030*/  HMMA.16816.F32.BF16 R72, R200.reuse, R74, R60 ;  /* 0x0000004ac848723c */ /* 0x040ff0000004183c */
        /* <DEDUP_REMOVED lines=45> */
[----:B------:R3:W-:Y:S01]  /*11310*/  STL [R1+0x4], R5 ;  /* 0x0000040501007387 */ /* 0x0007e20000100800 */
[----:B------:R-:W-:-:S03]  /*11320*/  UISETP.GE.AND UP0, UPT, UR8, 0x4, UPT ;  /* 0x000000040800788c */ /* 0x000fc6000bf06270 */
[----:B------:R3:W-:Y:S04]  /*11330*/  STL [R1+0x8], R4 ;  /* 0x0000080401007387 */ /* 0x0007e80000100800 */
[----:B------:R3:W-:Y:S04]  /*11340*/  STL [R1+0x58], R0 ;  /* 0x0000580001007387 */ /* 0x0007e80000100800 */
[----:B------:R3:W-:Y:S01]  /*11350*/  STL [R1+0xc], R2 ;  /* 0x00000c0201007387 */ /* 0x0007e20000100800 */
[----:B------:R-:W-:Y:S01]  /*11360*/  PLOP3.LUT P0, PT, PT, PT, UP0, 0x80, 0x0 ;  /* 0x000000000000781c */ /* 0x000fe20003f0f008 */
[----:B------:R-:W-:Y:S11]  /*11370*/  @UP0 UIADD3 UR8, UR8, -0x4, URZ ;  /* 0xfffffffc08080890 */ /* 0x000ff6000fffe03f */
[----:B------:R-:W-:Y:S01]  /*11380*/  @!UPT UIADD3 URZ, URZ, URZ, URZ ;  /* 0x0000003f3f3ff290 */ /* 0x000fe2000fffe03f */
[----:B------:R-:W-:Y:S05]  /*11390*/  @P0 BRA `(.L_x_33) ;  /* 0x0000001000000947 */ /* 0x000fea0003800000 */
.L_x_30:
[----:B----4-:R-:W-:-:S12]  /*113a0*/  UIADD3 UR8, UR20, -0x1, URZ ;  /* 0xffffffff14087890 */ /* 0x010fd8000fffe03f */
.L_x_33:
[----:B------:R-:W-:-:S13]  /*113b0*/  ISETP.LE.AND P0, PT, RZ, UR8, PT ;  /* 0x00000008ff007c0c */ /* 0x000fda000bf03270 */
[----:B------:R-:W-:Y:S05]  /*113c0*/  @!P0 BRA `(.L_x_34) ;  /* 0x00003b6000008947 */ /* 0x000fea0003800000 */
[----:B------:R-:W2:Y:S01]  /*113d0*/  LDL.LU.64 R6, [R1+0xb0] ;  /* 0x0000b00001067983 */ /* 0x000ea20000300a00 */
[----:B------:R-:W-:Y:S01]  /*113e0*/  MOV R159, R3 ;  /* 0x00000003009f7202 */ /* 0x000fe20000000f00 */
[----:B------:R-:W-:Y:S01]  /*113f0*/  IMAD.MOV.U32 R157, RZ, RZ, R155 ;  /* 0x000000ffff9d7224 */ /* 0x000fe200078e009b */
[----:B------:R-:W-:Y:S01]  /*11400*/  ULDC.64 UR4, c[0x0][0x1a0] ;  /* 0x0000680000047ab9 */ /* 0x000fe20000000a00 */
[----:B---3--:R-:W3:Y:S01]  /*11410*/  LDL.LU.64 R4, [R1+0xb8] ;  /* 0x0000b80001047983 */ /* 0x008ee20000300a00 */
[----:B------:R-:W-:Y:S01]  /*11420*/  IMAD.MOV.U32 R152, RZ, RZ, R156 ;  /* 0x000000ffff987224 */ /* 0x000fe200078e009c */
[----:B------:R-:W-:Y:S01]  /*11430*/  USHF.L.U64.HI UR7, UR6, 0x5, UR7 ;  /* 0x0000000506077899 */ /* 0x000fe20008010207 */
[----:B------:R-:W-:Y:S01]  /*11440*/  IMAD.MOV.U32 R158, RZ, RZ, R154 ;  /* 0x000000ffff9e7224 */ /* 0x000fe200078e009a */
[----:B------:R-:W-:Y:S02]  /*11450*/  USHF.L.U32 UR6, UR6, 0x5, URZ ;  /* 0x0000000506067899 */ /* 0x000fe4000800063f */
[----:B------:R-:W-:-:S02]  /*11460*/  USHF.L.U64.HI UR12, UR4, 0x5, UR5 ;  /* 0x00000005040c7899 */ /* 0x000fc40008010205 */
[----:B------:R-:W-:Y:S01]  /*11470*/  USHF.L.U32 UR13, UR4, 0x5, URZ ;  /* 0x00000005040d7899 */ /* 0x000fe2000800063f */
[----:B--2---:R-:W-:Y:S02]  /*11480*/  MOV R3, R7 ;  /* 0x0000000700037202 */ /* 0x004fe40000000f00 */
[----:B---3--:R-:W-:-:S05]  /*11490*/  MOV R2, R4 ;  /* 0x0000000400027202 */ /* 0x008fca0000000f00 */
[----:B------:R1:W-:Y:S01]  /*114a0*/  STL.64 [R1+0x68], R2 ;  /* 0x0000680201007387 */ /* 0x0003e20000100a00 */
[----:B------:R-:W-:Y:S05]  /*114b0*/  BRA `(.L_x_35) ;  /* 0x0000023000007947 */ /* 0x000fea0003800000 */
.L_x_37:
[----:B------:R-:W2:Y:S01]  /*114c0*/  LDL.64 R242, [R1+0x88] ;  /* 0x0000880001f27983 */ /* 0x000ea20000100a00 */
[----:B------:R-:W-:Y:S02]  /*114d0*/  ULDC.64 UR4, c[0x0][0x198] ;  /* 0x0000660000047ab9 */ /* 0x000fe40000000a00 */
[----:B------:R-:W-:Y:S01]  /*114e0*/  UIADD3 UR18, UR8, -0x1, URZ ;  /* 0xffffffff08127890 */ /* 0x000fe2000fffe03f */
[----:B------:R-:W3:Y:S03]  /*114f0*/  LDL.64 R240, [R1+0x80] ;  /* 0x0000800001f07983 */ /* 0x000ee60000100a00 */
[----:B------:R-:W-:Y:S02]  /*11500*/  USHF.R.S32.HI UR15, URZ, 0x1f, UR18 ;  /* 0x0000001f3f0f7899 */ /* 0x000fe40008011412 */
[----:B------:R-:W-:Y:S02]  /*11510*/  UIMAD.WIDE.U32 UR20, UR18, UR4, URZ ;  /* 0x00000004121472a5 */ /* 0x000fe4000f8e003f */
[----:B------:R-:W-:Y:S04]  /*11520*/  UIMAD UR15, UR15, UR4, URZ ;  /* 0x000000040f0f72a4 */ /* 0x000fe8000f8e023f */
[----:B------:R-:W-:Y:S01]  /*11530*/  UIMAD UR15, UR18, UR5, UR15 ;  /* 0x00000005120f72a4 */ /* 0x000fe2000f8e020f */
[----:B------:R-:W-:Y:S02]  /*11540*/  IMAD.U32 R0, RZ, RZ, UR20 ;  /* 0x00000014ff007e24 */ /* 0x000fe4000f8e00ff */
[----:B------:R-:W-:Y:S01]  /*11550*/  IMAD.U32 R3, RZ, RZ, UR20 ;  /* 0x00000014ff037e24 */ /* 0x000fe2000f8e00ff */
[----:B------:R-:W-:Y:S06]  /*11560*/  UIADD3 UR15, UR21, UR15, URZ ;  /* 0x0000000f150f7290 */ /* 0x000fec000fffe03f */
[----:B------:R-:W-:Y:S01]  /*11570*/  IMAD.U32 R2, RZ, RZ, UR15 ;  /* 0x0000000fff027e24 */ /* 0x000fe2000f8e00ff */
        /* <DEDUP_REMOVED lines=23> */
.L_x_35:
[----:B------:R-:W2:Y:S01]  /*116f0*/  LDL.64 R4, [R1+0x68] ;  /* 0x0000680001047983 */ /* 0x000ea20000100a00 */
[----:B------:R-:W-:Y:S04]  /*11700*/  DEPBAR.LE SB0, 0x0 ;  /* 0x000080000000791a */ /* 0x000fe80000000000 */
[----:B------:R-:W-:Y:S01]  /*11710*/  USHF.R.S32.HI UR5, URZ, 0x1f, UR8 ;  /* 0x0000001f3f057899 */ /* 0x000fe20008011408 */
[----:B------:R-:W-:Y:S01]  /*11720*/  BAR.SYNC.DEFER_BLOCKING 0x0 ;  /* 0x0000000000007b1d */ /* 0x000fe20000010000 */
[----:B------:R-:W-:Y:S01]  /*11730*/  UIMAD UR4, UR11, UR8, URZ ;  /* 0x000000080b0472a4 */ /* 0x000fe2000f8e023f */
[----:B-1----:R-:W-:Y:S03]  /*11740*/  IMAD.U32 R2, RZ, RZ, UR8 ;  /* 0x00000008ff027e24 */ /* 0x002fe6000f8e00ff */
[----:B------:R-:W-:Y:S01]  /*11750*/  UIMAD UR4, UR5, UR14, UR4 ;  /* 0x0000000e050472a4 */ /* 0x000fe2000f8e0204 */
[----:B--2---:R-:W-:Y:S05]  /*11760*/  IMAD.WIDE.U32 R2, R2, UR14, R4 ;  /* 0x0000000e02027c25 */ /* 0x004fea000f8e0004 */
[C---:B------:R-:W-:Y:S02]  /*11770*/  LEA R6, P0, R2.reuse, c[0x0][0x170], 0x1 ;  /* 0x00005c0002067a11 */ /* 0x040fe400078008ff */
[----:B------:R-:W-:Y:S04]  /*11780*/  IADD3 R0, R3, UR4, RZ ;  /* 0x0000000403007c10 */ /* 0x000fe8000fffe0ff */
[----:B------:R-:W-:Y:S02]  /*11790*/  LEA.HI.X R7, R2, c[0x0][0x174], R0, 0x1, P0 ;  /* 0x00005d0002077a11 */ /* 0x000fe400000f0c00 */
[----:B------:R-:W-:Y:S03]  /*117a0*/  IADD3 R4, P0, R6, UR13, RZ ;  /* 0x0000000d06047c10 */ /* 0x000fe6000ff1e0ff */
[----:B------:R-:W-:Y:S01]  /*117b0*/  @!PT LDS RZ, [RZ] ;  /* 0x00000000fffff984 */ /* 0x000fe20000000800 */
[----:B------:R-:W-:Y:S01]  /*117c0*/  @!PT LDS RZ, [RZ] ;  /* 0x00000000fffff984 */ /* 0x000fe20000000800 */
[----:B------:R-:W-:Y:S01]  /*117d0*/  @!PT LDS RZ, [RZ] ;  /* 0x00000000fffff984 */ /* 0x000fe20000000800 */
[----:B------:R1:W-:Y:S01]  /*117e0*/  LDGSTS.E.BYPASS.LTC128B.128 [R239+0xc000], [R6.64] ;  /* 0x0c00000006ef7fae */ /* 0x0003e2000b901d50 */
[----:B------:R-:W-:Y:S02]  /*117f0*/  IADD3.X R5, R7, UR12, RZ, P0, !PT ;  /* 0x0000000c07057c10 */ /* 0x000fe400087fe4ff */
[----:B------:R-:W-:Y:S03]  /*11800*/  IADD3 R2, P0, R4, UR13, RZ ;  /* 0x0000000d04027c10 */ /* 0x000fe6000ff1e0ff */
[----:B------:R1:W-:Y:S01]  /*11810*/  LDGSTS.E.BYPASS.LTC128B.128 [R239+0xe000], [R6.64+0x80] ;  /* 0x0e00008006ef7fae */ /* 0x0003e2000b901d50 */
[----:B------:R-:W-:Y:S02]  /*11820*/  IADD3.X R3, R5, UR12, RZ, P0, !PT ;  /* 0x0000000c05037c10 */ /* 0x000fe400087fe4ff */
[----:B------:R-:W-:Y:S03]  /*11830*/  IADD3 R8, P0, R2, UR13, RZ ;  /* 0x0000000d02087c10 */ /* 0x000fe6000ff1e0ff */
[----:B------:R1:W-:Y:S01]  /*11840*/  LDGSTS.E.BYPASS.LTC128B.128 [R239+0xc800], [R4.64] ;  /* 0x0c80000004ef7fae */ /* 0x0003e2000b901d50 */
[----:B------:R-:W-:Y:S02]  /*11850*/  IADD3.X R9, R3, UR12, RZ, P0, !PT ;  /* 0x0000000c03097c10 */ /* 0x000fe400087fe4ff */
[----:B------:R-:W-:Y:S03]  /*11860*/  ISETP.LT.AND P0, PT, RZ, UR8, PT ;  /* 0x00000008ff007c0c */ /* 0x000fe6000bf01270 */
[----:B------:R1:W-:Y:S06]  /*11870*/  LDGSTS.E.BYPASS.LTC128B.128 [R239+0xe800], [R4.64+0x80] ;  /* 0x0e80008004ef7fae */ /* 0x0003ec000b901d50 */
[----:B------:R2:W-:Y:S06]  /*11880*/  LDGSTS.E.BYPASS.LTC128B.128 [R239+0xd000], [R2.64] ;  /* 0x0d00000002ef7fae */ /* 0x0005ec000b901d50 */
[----:B------:R2:W-:Y:S06]  /*11890*/  LDGSTS.E.BYPASS.LTC128B.128 [R239+0xf000], [R2.64+0x80] ;  /* 0x0f00008002ef7fae */ /* 0x0005ec000b901d50 */
[----:B------:R3:W-:Y:S06]  /*118a0*/  LDGSTS.E.BYPASS.LTC128B.128 [R239+0xd800], [R8.64] ;  /* 0x0d80000008ef7fae */ /* 0x0007ec000b901d50 */
[----:B------:R3:W-:Y:S06]  /*118b0*/  LDGSTS.E.BYPASS.LTC128B.128 [R239+0xf800], [R8.64+0x80] ;  /* 0x0f80008008ef7fae */ /* 0x0007ec000b901d50 */
[----:B-----5:R-:W-:Y:S06]  /*118c0*/  LDSM.16.M88.4 R64, [R227] ;  /* 0x00000000e340783b */ /* 0x020fec0000000200 */
[----:B------:R-:W1:Y:S06]  /*118d0*/  LDSM.16.M88.4 R16, [R220+0x8000] ;  /* 0x00800000dc10783b */ /* 0x000e6c0000000200 */
        /* <DEDUP_REMOVED lines=9> */
[----:B------:R-:W3:Y:S05]  /*11970*/  LDSM.16.M88.4 R216, [R228+0x2000] ;  /* 0x00200000e4d8783b */ /* 0x000eea0000000200 */
        /* <DEDUP_REMOVED lines=30> */
[-C--:B--2---:R-:W-:Y:S08]  /*11b60*/  HMMA.16816.F32.BF16 R52, R208, R204.reuse, R52 ;  /* 0x000000ccd034723c */ /* 0x084ff00000041834 */
[C---:B------:R-:W-:Y:S08]  /*11b70*/  HMMA.16816.F32.BF16 R56, R216.reuse, R204, R56 ;  /* 0x000000ccd838723c */ /* 0x040ff00000041838 */
[-C--:B------:R-:W-:Y:S01]  /*11b80*/  HMMA.16816.F32.BF16 R60, R216, R206.reuse, R60 ;  /* 0x000000ced83c723c */ /* 0x080fe2000004183c */
[----:B------:R-:W1:Y:S07]  /*11b90*/  LDSM.16.M88.4 R216, [R226+0x8000] ;  /* 0x00800000e2d8783b */ /* 0x000e6e0000000200 */
[----:B------:R-:W-:Y:S01]  /*11ba0*/  HMMA.16816.F32.BF16 R64, R208, R206, R64 ;  /* 0x000000ced040723c */ /* 0x000fe20000041840 */
[----:B------:R-:W2:Y:S06]  /*11bb0*/  LDSM.16.M88.4 R204, [R230+0x2000] ;  /* 0x00200000e6cc783b */ /* 0x000eac0000000200 */
[----:B------:R-:W3:Y:S01]  /*11bc0*/  LDSM.16.M88.4 R208, [R226+0x8800] ;  /* 0x00880000e2d0783b */ /* 0x000ee20000000200 */
[-C--:B-1----:R-:W-:Y:S08]  /*11bd0*/  HMMA.16816.F32.BF16 R4, R212, R216.reuse, R4 ;  /* 0x000000d8d404723c */ /* 0x082ff00000041804 */
[C---:B--2---:R-:W-:Y:S08]  /*11be0*/  HMMA.16816.F32.BF16 R8, R204.reuse, R216, R8 ;  /* 0x000000d8cc08723c */ /* 0x044ff00000041808 */
[-C--:B------:R-:W-:Y:S08]  /*11bf0*/  HMMA.16816.F32.BF16 R12, R204, R218.reuse, R12 ;  /* 0x000000dacc0c723c */ /* 0x080ff0000004180c */
[C---:B------:R-:W-:Y:S01]  /*11c00*/  HMMA.16816.F32.BF16 R16, R212.reuse, R218, R16 ;  /* 0x000000dad410723c */ /* 0x040fe20000041810 */
[----:B------:R-:W1:Y:S07]  /*11c10*/  LDSM.16.M88.4 R216, [R226+0x9000] ;  /* 0x00900000e2d8783b */ /* 0x000e6e0000000200 */
[-C--:B---3--:R-:W-:Y:S08]  /*11c20*/  HMMA.16816.F32.BF16 R20, R212, R208.reuse, R20 ;  /* 0x000000d0d414723c */ /* 0x088ff00000041814 */
[C---:B------:R-:W-:Y:S08]  /*11c30*/  HMMA.16816.F32.BF16 R24, R204.reuse, R208, R24 ;  /* 0x000000d0cc18723c */ /* 0x040ff00000041818 */
[-C--:B------:R-:W-:Y:S08]  /*11c40*/  HMMA.16816.F32.BF16 R28, R204, R210.reuse, R28 ;  /* 0x000000d2cc1c723c */ /* 0x080ff0000004181c */
[C---:B------:R-:W-:Y:S01]  /*11c50*/  HMMA.16816.F32.BF16 R32, R212.reuse, R210, R32 ;  /* 0x000000d2d420723c */ /* 0x040fe20000041820 */
[----:B------:R-:W2:Y:S07]  /*11c60*/  LDSM.16.M88.4 R208, [R226+0x9800] ;  /* 0x00980000e2d0783b */ /* 0x000eae0000000200 */
        /* <DEDUP_REMOVED lines=8> */
[----:B------:R-:W1:Y:S07]  /*11cf0*/  LDSM.16.M88.4 R204, [R229] ;  /* 0x00000000e5cc783b */ /* 0x000e6e0000000200 */
        /* <DEDUP_REMOVED lines=17> */
[----:B------:R-:W-:Y:S07]  /*11e10*/  LDSM.16.M88.4 R216, [R220+0xa000] ;  /* 0x00a00000dcd8783b */ /* 0x000fee0000000200 */
        /* <DEDUP_REMOVED lines=28> */
[----:B------:R-:W3:Y:S01]  /*11fe0*/  LDSM.16.M88.4 R212, [R234] ;  /* 0x00000000ead4783b */ /* 0x000ee20000000200 */
        /* <DEDUP_REMOVED lines=53> */
[----:B------:R-:W2:Y:S01]  /*12340*/  LDSM.16.M88.4 R212, [R225+0x3800] ;  /* 0x00380000e1d4783b */ /* 0x000ea20000000200 */
[----:B------:R-:W-:Y:S05]  /*12350*/  DEPBAR.LE SB0, 0x0 ;  /* 0x000080000000791a */ /* 0x000fea0000000000 */
[----:B------:R-:W-:Y:S01]  /*12360*/  BAR.SYNC.DEFER_BLOCKING 0x0 ;  /* 0x0000000000007b1d */ /* 0x000fe20000010000 */
[-C--:B-1----:R-:W-:Y:S08]  /*12370*/  HMMA.16816.F32.BF16 R36, R204, R216.reuse, R36 ;  /* 0x000000d8cc24723c */ /* 0x082ff00000041824 */
[C---:B------:R-:W-:Y:S08]  /*12380*/  HMMA.16816.F32.BF16 R40, R208.reuse, R216, R40 ;  /* 0x000000d8d028723c */ /* 0x040ff00000041828 */
[-C--:B------:R-:W-:Y:S08]  /*12390*/  HMMA.16816.F32.BF16 R44, R208, R218.reuse, R44 ;  /* 0x000000dad02c723c */ /* 0x080ff0000004182c */
[C---:B------:R-:W-:Y:S08]  /*123a0*/  HMMA.16816.F32.BF16 R48, R204.reuse, R218, R48 ;  /* 0x000000dacc30723c */ /* 0x040ff00000041830 */
[-C--:B--2---:R-:W-:Y:S08]  /*123b0*/  HMMA.16816.F32.BF16 R52, R204, R212.reuse, R52 ;  /* 0x000000d4cc34723c */ /* 0x084ff00000041834 */
[C---:B------:R-:W-:Y:S08]  /*123c0*/  HMMA.16816.F32.BF16 R56, R208.reuse, R212, R56 ;  /* 0x000000d4d038723c */ /* 0x040ff00000041838 */
[-C--:B------:R-:W-:Y:S08]  /*123d0*/  HMMA.16816.F32.BF16 R60, R208, R214.reuse, R60 ;  /* 0x000000d6d03c723c */ /* 0x080ff0000004183c */
[----:B------:R-:W-:Y:S01]  /*123e0*/  HMMA.16816.F32.BF16 R64, R204, R214, R64 ;  /* 0x000000d6cc40723c */ /* 0x000fe20000041840 */
[----:B------:R-:W-:-:S07]  /*123f0*/  @P0 BRA `(.L_x_37) ;  /* 0xfffff0c000000947 */ /* 0x000fce000383ffff */
.L_x_36:
[----:B------:R-:W-:Y:S01]  /*12400*/  FMNMX.FTZ R0, R4, R152, !PT ;  /* 0x0000009804007209 */ /* 0x000fe20007810000 */
[----:B------:R-:W-:Y:S01]  /*12410*/  STL [R1+0xec], R230 ;  /* 0x0000ece601007387 */ /* 0x000fe20000100800 */
[----:B------:R-:W-:Y:S02]  /*12420*/  UIADD3 UR8, UR8, -0x1, URZ ;  /* 0xffffffff08087890 */ /* 0x000fe4000fffe03f */
[----:B-1----:R-:W-:Y:S01]  /*12430*/  FMNMX.FTZ R2, R5, R0, !PT ;  /* 0x0000000005027209 */ /* 0x002fe20007810000 */
        /* <DEDUP_REMOVED lines=72> */
[----:B------:R-:W3:Y:S08]  /*128c0*/  SHFL.BFLY PT, R2, R0, 0x2, 0x1f ;  /* 0x0c401f0000027f89 */ /* 0x000ef000000e0000 */
[----:B------:R-:W4:Y:S01]  /*128d0*/  SHFL.BFLY PT, R154, R153, 0x2, 0x1f ;  /* 0x0c401f00999a7f89 */ /* 0x000f2200000e0000 */
[----:B-1----:R-:W-:Y:S04]  /*128e0*/  FMNMX.FTZ R156, R156, R204, !PT ;  /* 0x000000cc9c9c7209 */ /* 0x002fe80007810000 */
[----:B------:R-:W-:Y:S02]  /*128f0*/  FSETP.NEU.FTZ.AND P1, PT, R156, -INF , PT ;  /* 0xff8000009c00780b */ /* 0x000fe40003f3d000 */
[----:B--2---:R-:W-:Y:S05]  /*12900*/  FMNMX.FTZ R155, R3, R155, !PT ;  /* 0x0000009b039b7209 */ /* 0x004fea0007810000 */
[----:B------:R-:W1:Y:S01]  /*12910*/  SHFL.BFLY PT, R205, R155, 0x1, 0x1f ;  /* 0x0c201f009bcd7f89 */ /* 0x000e6200000e0000 */
[----:B---3--:R-:W-:Y:S01]  /*12920*/  FMNMX.FTZ R2, R0, R2, !PT ;  /* 0x0000000200027209 */ /* 0x008fe20007810000 */
[----:B------:R-:W-:Y:S04]  /*12930*/  FADD.FTZ R0, -R156, R152 ;  /* 0x000000989c007221 */ /* 0x000fe80000010100 */
[----:B------:R-:W-:Y:S02]  /*12940*/  FMUL.FTZ R0, R0, c[0x0][0x23c] ;  /* 0x00008f0000007a20 */ /* 0x000fe40000410000 */
[----:B------:R-:W2:Y:S01]  /*12950*/  SHFL.BFLY PT, R3, R2, 0x1, 0x1f ;  /* 0x0c201f0002037f89 */ /* 0x000ea200000e0000 */
[----:B----4-:R-:W-:Y:S02]  /*12960*/  FMNMX.FTZ R154, R153, R154, !PT ;  /* 0x0000009a999a7209 */ /* 0x010fe40007810000 */
[----:B------:R3:W4:Y:S05]  /*12970*/  MUFU.EX2 R153, R0 ;  /* 0x0000000000997308 */ /* 0x00072a0000000800 */
[----:B------:R-:W4:Y:S01]  /*12980*/  SHFL.BFLY PT, R206, R154, 0x1, 0x1f ;  /* 0x0c201f009ace7f89 */ /* 0x000f2200000e0000 */
[----:B-1----:R-:W-:Y:S02]  /*12990*/  FMNMX.FTZ R155, R155, R205, !PT ;  /* 0x000000cd9b9b7209 */ /* 0x002fe40007810000 */
[----:B--2---:R-:W-:Y:S03]  /*129a0*/  FMNMX.FTZ R3, R2, R3, !PT ;  /* 0x0000000302037209 */ /* 0x004fe60007810000 */
[----:B---3--:R-:W-:Y:S02]  /*129b0*/  FADD.FTZ R0, -R155, R157 ;  /* 0x0000009d9b007221 */ /* 0x008fe40000010100 */
[----:B------:R-:W-:Y:S02]  /*129c0*/  FMUL.FTZ R157, R156, c[0x0][0x23c] ;  /* 0x00008f009c9d7a20 */ /* 0x000fe40000410000 */
[----:B------:R-:W-:Y:S01]  /*129d0*/  FMUL.FTZ R0, R0, c[0x0][0x23c] ;  /* 0x00008f0000007a20 */ /* 0x000fe20000410000 */
[----:B----4-:R-:W-:Y:S01]  /*129e0*/  FMNMX.FTZ R154, R154, R206, !PT ;  /* 0x000000ce9a9a7209 */ /* 0x010fe20007810000 */
[----:B------:R-:W-:Y:S01]  /*129f0*/  FMUL.FTZ R72, R153, R72 ;  /* 0x0000004899487220 */ /* 0x000fe20000410000 */
[----:B------:R-:W-:Y:S01]  /*12a00*/  FSEL R157, R157, RZ, P1 ;  /* 0x000000ff9d9d7208 */ /* 0x000fe20000800000 */
[----:B------:R1:W-:Y:S01]  /*12a10*/  MUFU.EX2 R152, R0 ;  /* 0x0000000000987308 */ /* 0x0003e20000000800 */
[----:B------:R-:W-:Y:S01]  /*12a20*/  FSETP.NEU.FTZ.AND P1, PT, R155, -INF , PT ;  /* 0xff8000009b00780b */ /* 0x000fe20003f3d000 */
[----:B------:R-:W2:Y:S01]  /*12a30*/  LDSM.16.MT88.4 R204, [R221+0xc000] ;  /* 0x00c00000ddcc783b */ /* 0x000ea20000004200 */
[----:B------:R-:W-:Y:S02]  /*12a40*/  FMUL.FTZ R73, R153, R73 ;  /* 0x0000004999497220 */ /* 0x000fe40000410000 */
[--C-:B------:R-:W-:Y:S02]  /*12a50*/  FFMA.FTZ R4, R4, c[0x0][0x23c], -R157.reuse ;  /* 0x00008f0004047a23 */ /* 0x100fe4000001089d */
[--C-:B------:R-:W-:Y:S02]  /*12a60*/  FFMA.FTZ R5, R5, c[0x0][0x23c], -R157.reuse ;  /* 0x00008f0005057a23 */ /* 0x100fe4000001089d */
[--C-:B------:R-:W-:Y:S01]  /*12a70*/  FFMA.FTZ R16, R16, c[0x0][0x23c], -R157.reuse ;  /* 0x00008f0010107a23 */ /* 0x100fe2000001089d */
[----:B------:R3:W4:Y:S01]  /*12a80*/  MUFU.EX2 R209, R4 ;  /* 0x0000000400d17308 */ /* 0x0007220000000800 */
[--C-:B------:R-:W-:Y:S02]  /*12a90*/  FFMA.FTZ R17, R17, c[0x0][0x23c], -R157.reuse ;  /* 0x00008f0011117a23 */ /* 0x100fe4000001089d */
[--C-:B------:R-:W-:Y:S02]  /*12aa0*/  FFMA.FTZ R215, R20, c[0x0][0x23c], -R157.reuse ;  /* 0x00008f0014d77a23 */ /* 0x100fe4000001089d */
[--C-:B------:R-:W-:Y:S02]  /*12ab0*/  FFMA.FTZ R248, R52, c[0x0][0x23c], -R157.reuse ;  /* 0x00008f0034f87a23 */ /* 0x100fe4000001089d */
[--C-:B------:R-:W-:Y:S02]  /*12ac0*/  FFMA.FTZ R249, R53, c[0x0][0x23c], -R157.reuse ;  /* 0x00008f0035f97a23 */ /* 0x100fe4000001089d */
[--C-:B------:R-:W-:Y:S01]  /*12ad0*/  FFMA.FTZ R213, R32, c[0x0][0x23c], -R157.reuse ;  /* 0x00008f0020d57a23 */ /* 0x100fe2000001089d */
[----:B------:R-:W2:Y:S01]  /*12ae0*/  MUFU.EX2 R210, R5 ;  /* 0x0000000500d27308 */ /* 0x000ea20000000800 */
[--C-:B------:R-:W-:Y:S02]  /*12af0*/  FFMA.FTZ R212, R33, c[0x0][0x23c], -R157.reuse ;  /* 0x00008f0021d47a23 */ /* 0x100fe4000001089d */
[--C-:B------:R-:W-:Y:S02]  /*12b00*/  FFMA.FTZ R243, R36, c[0x0][0x23c], -R157.reuse ;  /* 0x00008f0024f37a23 */ /* 0x100fe4000001089d */
[C---:B-1----:R-:W-:Y:S02]  /*12b10*/  FADD.FTZ R0, -R154.reuse, R158 ;  /* 0x0000009e9a007221 */ /* 0x042fe40000010100 */
[----:B------:R-:W-:Y:S02]  /*12b20*/  FMUL.FTZ R158, R154, c[0x0][0x23c] ;  /* 0x00008f009a9e7a20 */ /* 0x000fe40000410000 */
[----:B------:R-:W-:Y:S01]  /*12b30*/  FMUL.FTZ R0, R0, c[0x0][0x23c] ;  /* 0x00008f0000007a20 */ /* 0x000fe20000410000 */
[----:B------:R-:W1:Y:S01]  /*12b40*/  MUFU.EX2 R208, R16 ;  /* 0x0000001000d07308 */ /* 0x000e620000000800 */
[--C-:B------:R-:W-:Y:S02]  /*12b50*/  FFMA.FTZ R242, R37, c[0x0][0x23c], -R157.reuse ;  /* 0x00008f0025f27a23 */ /* 0x100fe4000001089d */
[--C-:B------:R-:W-:Y:S02]  /*12b60*/  FFMA.FTZ R241, R48, c[0x0][0x23c], -R157.reuse ;  /* 0x00008f0030f17a23 */ /* 0x100fe4000001089d */
[----:B---3--:R-:W-:Y:S02]  /*12b70*/  FMUL.FTZ R4, R155, c[0x0][0x23c] ;  /* 0x00008f009b047a20 */ /* 0x008fe40000410000 */
[--C-:B------:R-:W-:Y:S01]  /*12b80*/  FFMA.FTZ R250, R64, c[0x0][0x23c], -R157.reuse ;  /* 0x00008f0040fa7a23 */ /* 0x100fe2000001089d */
[----:B----4-:R-:W-:Y:S01]  /*12b90*/  MOV R64, R209 ;  /* 0x000000d100407202 */ /* 0x010fe20000000f00 */
[--C-:B------:R-:W-:Y:S01]  /*12ba0*/  FFMA.FTZ R214, R21, c[0x0][0x23c], -R157.reuse ;  /* 0x00008f0015d67a23 */ /* 0x100fe2000001089d */
[----:B------:R3:W-:Y:S01]  /*12bb0*/  MUFU.EX2 R2, R0 ;  /* 0x0000000000027308 */ /* 0x0007e20000000800 */
[----:B------:R-:W-:Y:S01]  /*12bc0*/  FSEL R4, R4, RZ, P1 ;  /* 0x000000ff04047208 */ /* 0x000fe20000800000 */
[--C-:B------:R-:W-:Y:S01]  /*12bd0*/  FFMA.FTZ R240, R49, c[0x0][0x23c], -R157.reuse ;  /* 0x00008f0031f07a23 */ /* 0x100fe2000001089d */
[----:B------:R-:W-:Y:S01]  /*12be0*/  FSETP.NEU.FTZ.AND P1, PT, R154, -INF , PT ;  /* 0xff8000009a00780b */ /* 0x000fe20003f3d000 */
[----:B------:R-:W-:Y:S01]  /*12bf0*/  FFMA.FTZ R157, R65, c[0x0][0x23c], -R157 ;  /* 0x00008f00419d7a23 */ /* 0x000fe2000001089d */
[----:B--2---:R-:W-:Y:S01]  /*12c00*/  MOV R21, R210 ;  /* 0x000000d200157202 */ /* 0x004fe20000000f00 */
[--C-:B------:R-:W-:Y:S01]  /*12c10*/  FFMA.FTZ R7, R7, c[0x0][0x23c], -R4.reuse ;  /* 0x00008f0007077a23 */ /* 0x100fe20000010804 */
[----:B------:R-:W-:Y:S01]  /*12c20*/  FSEL R158, R158, RZ, P1 ;  /* 0x000000ff9e9e7208 */ /* 0x000fe20000800000 */
[--C-:B------:R-:W-:Y:S01]  /*12c30*/  FFMA.FTZ R18, R18, c[0x0][0x23c], -R4.reuse ;  /* 0x00008f0012127a23 */ /* 0x100fe20000010804 */
[----:B------:R-:W-:Y:S01]  /*12c40*/  FSETP.NEU.FTZ.AND P1, PT, R3, -INF , PT ;  /* 0xff8000000300780b */ /* 0x000fe20003f3d000 */
[----:B------:R-:W-:Y:S01]  /*12c50*/  FFMA.FTZ R19, R19, c[0x0][0x23c], -R4 ;  /* 0x00008f0013137a23 */ /* 0x000fe20000010804 */
[----:B------:R-:W2:Y:S01]  /*12c60*/  MUFU.EX2 R211, R7 ;  /* 0x0000000700d37308 */ /* 0x000ea20000000800 */
[----:B------:R-:W-:Y:S02]  /*12c70*/  FFMA.FTZ R9, R9, c[0x0][0x23c], -R158 ;  /* 0x00008f0009097a23 */ /* 0x000fe4000001089e */
[----:B------:R-:W-:Y:S01]  /*12c80*/  FFMA.FTZ R6, R6, c[0x0][0x23c], -R4 ;  /* 0x00008f0006067a23 */ /* 0x000fe20000010804 */
[----:B-1----:R-:W-:Y:S01]  /*12c90*/  MOV R65, R208 ;  /* 0x000000d000417202 */ /* 0x002fe20000000f00 */
[--C-:B------:R-:W-:Y:S02]  /*12ca0*/  FFMA.FTZ R8, R8, c[0x0][0x23c], -R158.reuse ;  /* 0x00008f0008087a23 */ /* 0x100fe4000001089e */
[--C-:B------:R-:W-:Y:S02]  /*12cb0*/  FFMA.FTZ R12, R12, c[0x0][0x23c], -R158.reuse ;  /* 0x00008f000c0c7a23 */ /* 0x100fe4000001089e */
[----:B------:R-:W-:Y:S01]  /*12cc0*/  FFMA.FTZ R13, R13, c[0x0][0x23c], -R158 ;  /* 0x00008f000d0d7a23 */ /* 0x000fe2000001089e */
[----:B------:R1:W-:Y:S01]  /*12cd0*/  MUFU.EX2 R227, R17 ;  /* 0x0000001100e37308 */ /* 0x0003e20000000800 */
[--C-:B------:R-:W-:Y:S02]  /*12ce0*/  FFMA.FTZ R245, R54, c[0x0][0x23c], -R4.reuse ;  /* 0x00008f0036f57a23 */ /* 0x100fe40000010804 */
[C---:B---3--:R-:W-:Y:S02]  /*12cf0*/  FADD.FTZ R0, -R3.reuse, R159 ;  /* 0x0000009f03007221 */ /* 0x048fe40000010100 */
[----:B------:R-:W-:Y:S02]  /*12d00*/  FMUL.FTZ R159, R3, c[0x0][0x23c] ;  /* 0x00008f00039f7a20 */ /* 0x000fe40000410000 */
[----:B------:R-:W-:Y:S02]  /*12d10*/  FMUL.FTZ R0, R0, c[0x0][0x23c] ;  /* 0x00008f0000007a20 */ /* 0x000fe40000410000 */
[--C-:B------:R-:W-:Y:S01]  /*12d20*/  FFMA.FTZ R247, R66, c[0x0][0x23c], -R4.reuse ;  /* 0x00008f0042f77a23 */ /* 0x100fe20000010804 */
[----:B------:R-:W-:Y:S01]  /*12d30*/  FSEL R159, R159, RZ, P1 ;  /* 0x000000ff9f9f7208 */ /* 0x000fe20000800000 */
[----:B------:R3:W-:Y:S01]  /*12d40*/  MUFU.EX2 R230, R18 ;  /* 0x0000001200e67308 */ /* 0x0007e20000000800 */
[----:B------:R-:W-:Y:S01]  /*12d50*/  FMUL.FTZ R5, R153, R165 ;  /* 0x000000a599057220 */ /* 0x000fe20000410000 */
[----:B--2---:R-:W-:Y:S02]  /*12d60*/  MOV R20, R211 ;  /* 0x000000d300147202 */ /* 0x004fe40000000f00 */
[--C-:B------:R-:W-:Y:S02]  /*12d70*/  FFMA.FTZ R11, R11, c[0x0][0x23c], -R159.reuse ;  /* 0x00008f000b0b7a23 */ /* 0x100fe4000001089f */
[--C-:B------:R-:W-:Y:S02]  /*12d80*/  FFMA.FTZ R10, R10, c[0x0][0x23c], -R159.reuse ;  /* 0x00008f000a0a7a23 */ /* 0x100fe4000001089f */
[--C-:B------:R-:W-:Y:S02]  /*12d90*/  FFMA.FTZ R14, R14, c[0x0][0x23c], -R159.reuse ;  /* 0x00008f000e0e7a23 */ /* 0x100fe4000001089f */
[----:B------:R-:W2:Y:S01]  /*12da0*/  MUFU.EX2 R226, R19 ;  /* 0x0000001300e27308 */ /* 0x000ea20000000800 */
[--C-:B------:R-:W-:Y:S02]  /*12db0*/  FFMA.FTZ R15, R15, c[0x0][0x23c], -R159.reuse ;  /* 0x00008f000f0f7a23 */ /* 0x100fe4000001089f */
[----:B------:R-:W-:Y:S02]  /*12dc0*/  FMUL.FTZ R7, R152, R167 ;  /* 0x000000a798077220 */ /* 0x000fe40000410000 */
[--C-:B------:R-:W-:Y:S02]  /*12dd0*/  FFMA.FTZ R211, R22, c[0x0][0x23c], -R4.reuse ;  /* 0x00008f0016d37a23 */ /* 0x100fe40000010804 */
[--C-:B------:R-:W-:Y:S02]  /*12de0*/  FFMA.FTZ R210, R23, c[0x0][0x23c], -R4.reuse ;  /* 0x00008f0017d27a23 */ /* 0x100fe40000010804 */
[--C-:B------:R-:W-:Y:S01]  /*12df0*/  FFMA.FTZ R209, R34, c[0x0][0x23c], -R4.reuse ;  /* 0x00008f0022d17a23 */ /* 0x100fe20000010804 */
[----:B------:R-:W4:Y:S01]  /*12e00*/  MUFU.EX2 R252, R6 ;  /* 0x0000000600fc7308 */ /* 0x000f220000000800 */
[--C-:B------:R-:W-:Y:S02]  /*12e10*/  FFMA.FTZ R208, R35, c[0x0][0x23c], -R4.reuse ;  /* 0x00008f0023d07a23 */ /* 0x100fe40000010804 */
[--C-:B------:R-:W-:Y:S02]  /*12e20*/  FFMA.FTZ R219, R38, c[0x0][0x23c], -R4.reuse ;  /* 0x00008f0026db7a23 */ /* 0x100fe40000010804 */
[--C-:B------:R-:W-:Y:S02]  /*12e30*/  FFMA.FTZ R218, R39, c[0x0][0x23c], -R4.reuse ;  /* 0x00008f0027da7a23 */ /* 0x100fe40000010804 */
[--C-:B------:R-:W-:Y:S02]  /*12e40*/  FFMA.FTZ R217, R50, c[0x0][0x23c], -R4.reuse ;  /* 0x00008f0032d97a23 */ /* 0x100fe40000010804 */
[--C-:B------:R-:W-:Y:S01]  /*12e50*/  FFMA.FTZ R216, R51, c[0x0][0x23c], -R4.reuse ;  /* 0x00008f0033d87a23 */ /* 0x100fe20000010804 */
[----:B------:R-:W4:Y:S01]  /*12e60*/  MUFU.EX2 R246, R9 ;  /* 0x0000000900f67308 */ /* 0x000f220000000800 */
[----:B-1----:R-:W-:Y:S02]  /*12e70*/  FMUL.FTZ R17, R153, R173 ;  /* 0x000000ad99117220 */ /* 0x002fe40000410000 */
[----:B---3--:R-:W-:Y:S01]  /*12e80*/  FMUL.FTZ R18, R152, R174 ;  /* 0x000000ae98127220 */ /* 0x008fe20000410000 */
[----:B--2---:R-:W-:Y:S01]  /*12e90*/  F2FP.BF16.PACK_AB R167, R226, R230 ;  /* 0x000000e6e2a7723e */ /* 0x004fe200000010ff */
[C---:B------:R-:W-:Y:S01]  /*12ea0*/  FMUL.FTZ R19, R152.reuse, R175 ;  /* 0x000000af98137220 */ /* 0x040fe20000410000 */
[----:B------:R-:W2:Y:S01]  /*12eb0*/  LDL.LU R173, [R1+0x4] ;  /* 0x0000040001ad7983 */ /* 0x000ea20000300800 */
[C---:B------:R-:W-:Y:S02]  /*12ec0*/  FMUL.FTZ R22, R152.reuse, R182 ;  /* 0x000000b698167220 */ /* 0x040fe40000410000 */
[----:B------:R-:W-:Y:S01]  /*12ed0*/  FMUL.FTZ R23, R152, R183 ;  /* 0x000000b798177220 */ /* 0x000fe20000410000 */
[----:B------:R-:W1:Y:S01]  /*12ee0*/  MUFU.EX2 R244, R11 ;  /* 0x0000000b00f47308 */ /* 0x000e620000000800 */
[C---:B------:R-:W-:Y:S02]  /*12ef0*/  FMUL.FTZ R32, R2.reuse, R176 ;  /* 0x000000b002207220 */ /* 0x040fe40000410000 */
[----:B------:R-:W-:Y:S01]  /*12f00*/  FMUL.FTZ R33, R2, R177 ;  /* 0x000000b102217220 */ /* 0x000fe20000410000 */
[----:B----4-:R-:W-:Y:S01]  /*12f10*/  F2FP.BF16.PACK_AB R165, R20, R252 ;  /* 0x000000fc14a5723e */ /* 0x010fe200000010ff */
[----:B------:R-:W-:Y:S01]  /*12f20*/  FMUL.FTZ R6, R152, R166 ;  /* 0x000000a698067220 */ /* 0x000fe20000410000 */
[----:B------:R-:W-:Y:S01]  /*12f30*/  F2FP.BF16.PACK_AB R166, R227, R65 ;  /* 0x00000041e3a6723e */ /* 0x000fe200000010ff */
[C---:B------:R-:W-:Y:S02]  /*12f40*/  FMUL.FTZ R36, R2.reuse, R184 ;  /* 0x000000b802247220 */ /* 0x040fe40000410000 */
[C---:B------:R-:W-:Y:S01]  /*12f50*/  FMUL.FTZ R37, R2.reuse, R185 ;  /* 0x000000b902257220 */ /* 0x040fe20000410000 */
[----:B------:R3:W-:Y:S01]  /*12f60*/  MUFU.EX2 R229, R12 ;  /* 0x0000000c00e57308 */ /* 0x0007e20000000800 */
[C---:B------:R-:W-:Y:S01]  /*12f70*/  FMUL.FTZ R48, R153.reuse, R188 ;  /* 0x000000bc99307220 */ /* 0x040fe20000410000 */
[----:B------:R-:W-:Y:S01]  /*12f80*/  MOV R188, R65 ;  /* 0x0000004100bc7202 */ /* 0x000fe20000000f00 */
[----:B------:R-:W-:Y:S01]  /*12f90*/  FMUL.FTZ R49, R153, R189 ;  /* 0x000000bd99317220 */ /* 0x000fe20000410000 */
[----:B------:R-:W-:Y:S01]  /*12fa0*/  MOV R66, R246 ;  /* 0x000000f600427202 */ /* 0x000fe20000000f00 */
[--C-:B------:R-:W-:Y:S02]  /*12fb0*/  FFMA.FTZ R246, R67, c[0x0][0x23c], -R4.reuse ;  /* 0x00008f0043f67a23 */ /* 0x100fe40000010804 */
[----:B------:R-:W-:Y:S02]  /*12fc0*/  FMUL.FTZ R9, R2, R161 ;  /* 0x000000a102097220 */ /* 0x000fe40000410000 */
[----:B------:R-:W-:Y:S01]  /*12fd0*/  FMUL.FTZ R50, R152, R190 ;  /* 0x000000be98327220 */ /* 0x000fe20000410000 */
[----:B------:R4:W-:Y:S01]  /*12fe0*/  MUFU.EX2 R225, R13 ;  /* 0x0000000d00e17308 */ /* 0x0009e20000000800 */
[----:B------:R-:W-:Y:S01]  /*12ff0*/  MOV R190, R66 ;  /* 0x0000004200be7202 */ /* 0x000fe20000000f00 */
[C---:B------:R-:W-:Y:S01]  /*13000*/  FMUL.FTZ R65, R2.reuse, R193 ;  /* 0x000000c102417220 */ /* 0x040fe20000410000 */
[----:B-1----:R-:W-:Y:S01]  /*13010*/  MOV R51, R244 ;  /* 0x000000f400337202 */ /* 0x002fe20000000f00 */
[----:B------:R-:W-:Y:S02]  /*13020*/  FFMA.FTZ R244, R55, c[0x0][0x23c], -R4 ;  /* 0x00008f0037f47a23 */ /* 0x000fe40000010804 */
[----:B------:R-:W-:Y:S01]  /*13030*/  FMUL.FTZ R4, R153, R164 ;  /* 0x000000a499047220 */ /* 0x000fe20000410000 */
[----:B------:R-:W-:Y:S01]  /*13040*/  F2FP.BF16.PACK_AB R164, R21, R64 ;  /* 0x0000004015a4723e */ /* 0x000fe200000010ff */
[----:B------:R-:W1:Y:S02]  /*13050*/  LDSM.16.MT88.4 R52, [R222+0xc000] ;  /* 0x00c00000de34783b */ /* 0x000e640000004200 */
[----:B------:R-:W-:Y:S01]  /*13060*/  MUFU.EX2 R228, R14 ;  /* 0x0000000e00e47308 */ /* 0x000fe20000000800 */
[----:B------:R-:W-:Y:S01]  /*13070*/  MOV R189, R51 ;  /* 0x0000003300bd7202 */ /* 0x000fe20000000f00 */
[C---:B------:R-:W-:Y:S02]  /*13080*/  FMUL.FTZ R68, R2.reuse, R68 ;  /* 0x0000004402447220 */ /* 0x040fe40000410000 */
[C---:B---3--:R-:W-:Y:S01]  /*13090*/  FMUL.FTZ R12, R2.reuse, R168 ;  /* 0x000000a8020c7220 */ /* 0x048fe20000410000 */
[-C--:B------:R-:W-:Y:S05]  /*130a0*/  HMMA.16816.F32.BF16 R4, R164, R204.reuse, R4 ;  /* 0x000000cca404723c */ /* 0x080fea0000041804 */
[----:B------:R-:W-:Y:S01]  /*130b0*/  MUFU.EX2 R220, R15 ;  /* 0x0000000f00dc7308 */ /* 0x000fe20000000800 */
[----:B------:R-:W-:Y:S02]  /*130c0*/  FMUL.FTZ R69, R2, R69 ;  /* 0x0000004502457220 */ /* 0x000fe40000410000 */
[----:B------:R-:W-:Y:S04]  /*130d0*/  FMUL.FTZ R74, R152, R74 ;  /* 0x0000004a984a7220 */ /* 0x000fe80000410000 */
[----:B----4-:R-:W-:Y:S02]  /*130e0*/  FMUL.FTZ R13, R2, R169 ;  /* 0x000000a9020d7220 */ /* 0x010fe40000410000 */
[C---:B------:R-:W-:Y:S01]  /*130f0*/  FMUL.FTZ R75, R152.reuse, R75 ;  /* 0x0000004b984b7220 */ /* 0x040fe20000410000 */
[----:B------:R-:W3:Y:S01]  /*13100*/  MUFU.EX2 R0, R0 ;  /* 0x0000000000007308 */ /* 0x000ee20000000800 */
[C---:B------:R-:W-:Y:S02]  /*13110*/  FMUL.FTZ R76, R153.reuse, R76 ;  /* 0x0000004c994c7220 */ /* 0x040fe40000410000 */
[C---:B------:R-:W-:Y:S02]  /*13120*/  FMUL.FTZ R77, R153.reuse, R77 ;  /* 0x0000004d994d7220 */ /* 0x040fe40000410000 */
[C---:B------:R-:W-:Y:S02]  /*13130*/  FMUL.FTZ R78, R152.reuse, R78 ;  /* 0x0000004e984e7220 */ /* 0x040fe40000410000 */
[----:B------:R-:W-:Y:S02]  /*13140*/  FMUL.FTZ R79, R152, R79 ;  /* 0x0000004f984f7220 */ /* 0x000fe40000410000 */
[C---:B------:R-:W-:Y:S01]  /*13150*/  FMUL.FTZ R80, R2.reuse, R80 ;  /* 0x0000005002507220 */ /* 0x040fe20000410000 */
[----:B------:R4:W1:Y:S01]  /*13160*/  MUFU.EX2 R251, R8 ;  /* 0x0000000800fb7308 */ /* 0x0008620000000800 */
[C---:B------:R-:W-:Y:S02]  /*13170*/  FMUL.FTZ R81, R2.reuse, R81 ;  /* 0x0000005102517220 */ /* 0x040fe40000410000 */
[C---:B------:R-:W-:Y:S02]  /*13180*/  FMUL.FTZ R84, R2.reuse, R84 ;  /* 0x0000005402547220 */ /* 0x040fe40000410000 */
[----:B------:R-:W-:Y:S02]  /*13190*/  FMUL.FTZ R85, R2, R85 ;  /* 0x0000005502557220 */ /* 0x000fe40000410000 */
[C---:B------:R-:W-:Y:S02]  /*131a0*/  FMUL.FTZ R88, R153.reuse, R88 ;  /* 0x0000005899587220 */ /* 0x040fe40000410000 */
[----:B------:R-:W-:Y:S01]  /*131b0*/  FMUL.FTZ R89, R153, R89 ;  /* 0x0000005999597220 */ /* 0x000fe20000410000 */
[----:B------:R-:W1:Y:S01]  /*131c0*/  MUFU.EX2 R16, R10 ;  /* 0x0000000a00107308 */ /* 0x000e620000000800 */
[C---:B------:R-:W-:Y:S02]  /*131d0*/  FMUL.FTZ R90, R152.reuse, R90 ;  /* 0x0000005a985a7220 */ /* 0x040fe40000410000 */
[----:B------:R-:W-:Y:S02]  /*131e0*/  FMUL.FTZ R91, R152, R91 ;  /* 0x0000005b985b7220 */ /* 0x000fe40000410000 */
[----:B---3--:R-:W-:Y:S01]  /*131f0*/  FMUL.FTZ R11, R0, R163 ;  /* 0x000000a3000b7220 */ /* 0x008fe20000410000 */
[----:B------:R-:W-:Y:S01]  /*13200*/  F2FP.BF16.PACK_AB R163, R220, R228 ;  /* 0x000000e4dca3723e */ /* 0x000fe200000010ff */
[C---:B------:R-:W-:Y:S02]  /*13210*/  FMUL.FTZ R14, R0.reuse, R170 ;  /* 0x000000aa000e7220 */ /* 0x040fe40000410000 */
[C---:B------:R-:W-:Y:S01]  /*13220*/  FMUL.FTZ R15, R0.reuse, R171 ;  /* 0x000000ab000f7220 */ /* 0x040fe20000410000 */
[----:B------:R3:W-:Y:S01]  /*13230*/  MUFU.EX2 R184, R215 ;  /* 0x000000d700b87308 */ /* 0x0007e20000000800 */
[----:B------:R-:W3:Y:S01]  /*13240*/  LDSM.16.MT88.4 R168, [R224+0xc000] ;  /* 0x00c00000e0a8783b */ /* 0x000ee20000004200 */
[----:B------:R-:W-:Y:S02]  /*13250*/  FMUL.FTZ R34, R0, R178 ;  /* 0x000000b200227220 */ /* 0x000fe40000410000 */
[----:B----4-:R-:W-:Y:S01]  /*13260*/  FMUL.FTZ R8, R2, R160 ;  /* 0x000000a002087220 */ /* 0x010fe20000410000 */
[----:B-1----:R-:W-:Y:S01]  /*13270*/  F2FP.BF16.PACK_AB R160, R66, R251 ;  /* 0x000000fb42a0723e */ /* 0x002fe200000010ff */
[C---:B------:R-:W-:Y:S02]  /*13280*/  FMUL.FTZ R35, R0.reuse, R179 ;  /* 0x000000b300237220 */ /* 0x040fe40000410000 */
[C---:B------:R-:W-:Y:S02]  /*13290*/  FMUL.FTZ R38, R0.reuse, R186 ;  /* 0x000000ba00267220 */ /* 0x040fe40000410000 */
[C---:B------:R-:W-:Y:S01]  /*132a0*/  FMUL.FTZ R39, R0.reuse, R187 ;  /* 0x000000bb00277220 */ /* 0x040fe20000410000 */
[----:B------:R-:W-:Y:S01]  /*132b0*/  MUFU.EX2 R183, R211 ;  /* 0x000000d300b77308 */ /* 0x000fe20000000800 */
[C---:B------:R-:W-:Y:S01]  /*132c0*/  FMUL.FTZ R66, R0.reuse, R194 ;  /* 0x000000c200427220 */ /* 0x040fe20000410000 */
[----:B------:R-:W-:Y:S01]  /*132d0*/  F2FP.BF16.PACK_AB R161, R51, R16 ;  /* 0x0000001033a1723e */ /* 0x000fe200000010ff */
[----:B------:R-:W-:Y:S01]  /*132e0*/  FMUL.FTZ R10, R0, R162 ;  /* 0x000000a2000a7220 */ /* 0x000fe20000410000 */
[----:B------:R-:W-:Y:S01]  /*132f0*/  F2FP.BF16.PACK_AB R162, R225, R229 ;  /* 0x000000e5e1a2723e */ /* 0x000fe200000010ff */
[----:B------:R-:W-:Y:S02]  /*13300*/  FMUL.FTZ R51, R152, R191 ;  /* 0x000000bf98337220 */ /* 0x000fe40000410000 */
[----:B------:R-:W4:Y:S01]  /*13310*/  LDL.LU R191, [R1+0xc] ;  /* 0x00000c0001bf7983 */ /* 0x000f220000300800 */
[C---:B------:R-:W-:Y:S02]  /*13320*/  FMUL.FTZ R96, R2.reuse, R96 ;  /* 0x0000006002607220 */ /* 0x040fe40000410000 */
[----:B------:R-:W-:Y:S01]  /*13330*/  MUFU.EX2 R186, R210 ;  /* 0x000000d200ba7308 */ /* 0x000fe20000000800 */
[C---:B------:R-:W-:Y:S01]  /*13340*/  FMUL.FTZ R97, R2.reuse, R97 ;  /* 0x0000006102617220 */ /* 0x040fe20000410000 */
[C---:B------:R-:W-:Y:S01]  /*13350*/  HMMA.16816.F32.BF16 R8, R160.reuse, R204, R8 ;  /* 0x000000cca008723c */ /* 0x040fe20000041808 */
[----:B---3--:R-:W3:Y:S03]  /*13360*/  LDL.LU R215, [R1+0x8] ;  /* 0x0000080001d77983 */ /* 0x008ee60000300800 */
[C---:B------:R-:W-:Y:S02]  /*13370*/  FMUL.FTZ R100, R2.reuse, R100 ;  /* 0x0000006402647220 */ /* 0x040fe40000410000 */
[C---:B------:R-:W-:Y:S01]  /*13380*/  FMUL.FTZ R101, R2.reuse, R101 ;  /* 0x0000006502657220 */ /* 0x040fe20000410000 */
[----:B------:R-:W-:Y:S01]  /*13390*/  MOV R204, R16 ;  /* 0x0000001000cc7202 */ /* 0x000fe20000000f00 */
[-C--:B------:R-:W-:Y:S01]  /*133a0*/  HMMA.16816.F32.BF16 R12, R160, R206.reuse, R12 ;  /* 0x000000cea00c723c */ /* 0x080fe2000004180c */
[----:B------:R1:W-:Y:S03]  /*133b0*/  MUFU.EX2 R185, R214 ;  /* 0x000000d600b97308 */ /* 0x0003e60000000800 */
[C---:B------:R-:W-:Y:S01]  /*133c0*/  FMUL.FTZ R16, R153.reuse, R172 ;  /* 0x000000ac99107220 */ /* 0x040fe20000410000 */
[----:B------:R-:W-:Y:S01]  /*133d0*/  MOV R205, R64 ;  /* 0x0000004000cd7202 */ /* 0x000fe20000000f00 */
[C---:B------:R-:W-:Y:S02]  /*133e0*/  FMUL.FTZ R64, R2.reuse, R192 ;  /* 0x000000c002407220 */ /* 0x040fe40000410000 */
[----:B------:R-:W-:Y:S03]  /*133f0*/  FMUL.FTZ R112, R2, R112 ;  /* 0x0000007002707220 */ /* 0x000fe60000410000 */
[C---:B------:R-:W-:Y:S01]  /*13400*/  HMMA.16816.F32.BF16 R16, R164.reuse, R206, R16 ;  /* 0x000000cea410723c */ /* 0x040fe20000041810 */
[----:B------:R-:W-:Y:S03]  /*13410*/  MUFU.EX2 R194, R208 ;  /* 0x000000d000c27308 */ /* 0x000fe60000000800 */
[C---:B------:R-:W-:Y:S02]  /*13420*/  FMUL.FTZ R67, R0.reuse, R195 ;  /* 0x000000c300437220 */ /* 0x040fe40000410000 */
[----:B------:R-:W-:Y:S01]  /*13430*/  FMUL.FTZ R70, R0, R70 ;  /* 0x0000004600467220 */ /* 0x000fe20000410000 */
[----:B------:R-:W-:Y:S01]  /*13440*/  MOV R207, R21 ;  /* 0x0000001500cf7202 */ /* 0x000fe20000000f00 */
[C---:B------:R-:W-:Y:S01]  /*13450*/  FMUL.FTZ R21, R153.reuse, R181 ;  /* 0x000000b599157220 */ /* 0x040fe20000410000 */
[----:B------:R-:W-:Y:S03]  /*13460*/  MOV R206, R20 ;  /* 0x0000001400ce7202 */ /* 0x000fe60000000f00 */
[C---:B------:R-:W-:Y:S02]  /*13470*/  FMUL.FTZ R20, R153.reuse, R180 ;  /* 0x000000b499147220 */ /* 0x040fe40000410000 */
[C---:B------:R-:W-:Y:S01]  /*13480*/  FMUL.FTZ R113, R2.reuse, R113 ;  /* 0x0000007102717220 */ /* 0x040fe20000410000 */
[----:B-1----:R-:W-:Y:S01]  /*13490*/  MOV R214, R205 ;  /* 0x000000cd00d67202 */ /* 0x002fe20000000f00 */
[C---:B------:R-:W-:Y:S02]  /*134a0*/  FMUL.FTZ R116, R2.reuse, R116 ;  /* 0x0000007402747220 */ /* 0x040fe40000410000 */
[C---:B------:R-:W-:Y:S01]  /*134b0*/  FMUL.FTZ R117, R2.reuse, R117 ;  /* 0x0000007502757220 */ /* 0x040fe20000410000 */
[-C--:B------:R-:W-:Y:S03]  /*134c0*/  HMMA.16816.F32.BF16 R20, R164, R52.reuse, R20 ;  /* 0x00000034a414723c */ /* 0x080fe60000041814 */
[C---:B------:R-:W-:Y:S02]  /*134d0*/  FMUL.FTZ R128, R2.reuse, R128 ;  /* 0x0000008002807220 */ /* 0x040fe40000410000 */
[C---:B------:R-:W-:Y:S02]  /*134e0*/  FMUL.FTZ R129, R2.reuse, R129 ;  /* 0x0000008102817220 */ /* 0x040fe40000410000 */
[C---:B------:R-:W-:Y:S01]  /*134f0*/  FMUL.FTZ R132, R2.reuse, R132 ;  /* 0x0000008402847220 */ /* 0x040fe20000410000 */
[C---:B------:R-:W-:Y:S04]  /*13500*/  HMMA.16816.F32.BF16 R32, R160.reuse, R52, R32 ;  /* 0x00000034a020723c */ /* 0x040fe80000041820 */
[C---:B------:R-:W-:Y:S02]  /*13510*/  FMUL.FTZ R133, R2.reuse, R133 ;  /* 0x0000008502857220 */ /* 0x040fe40000410000 */
[C---:B------:R-:W-:Y:S02]  /*13520*/  FMUL.FTZ R144, R2.reuse, R144 ;  /* 0x0000009002907220 */ /* 0x040fe40000410000 */
[-C--:B------:R-:W-:Y:S04]  /*13530*/  HMMA.16816.F32.BF16 R36, R160, R54.reuse, R36 ;  /* 0x00000036a024723c */ /* 0x080fe80000041824 */
[C---:B------:R-:W-:Y:S02]  /*13540*/  FMUL.FTZ R145, R2.reuse, R145 ;  /* 0x0000009102917220 */ /* 0x040fe40000410000 */
[----:B------:R-:W-:Y:S02]  /*13550*/  FMUL.FTZ R148, R2, R148 ;  /* 0x0000009402947220 */ /* 0x000fe40000410000 */
[C---:B------:R-:W-:Y:S04]  /*13560*/  HMMA.16816.F32.BF16 R48, R164.reuse, R54, R48 ;  /* 0x00000036a430723c */ /* 0x040fe80000041830 */
[C---:B------:R-:W-:Y:S02]  /*13570*/  FMUL.FTZ R52, R153.reuse, R196 ;  /* 0x000000c499347220 */ /* 0x040fe40000410000 */
[----:B------:R-:W-:Y:S02]  /*13580*/  FMUL.FTZ R53, R153, R197 ;  /* 0x000000c599357220 */ /* 0x000fe40000410000 */
[C---:B------:R-:W-:Y:S01]  /*13590*/  FMUL.FTZ R54, R152.reuse, R198 ;  /* 0x000000c698367220 */ /* 0x040fe20000410000 */
[----:B------:R-:W-:Y:S03]  /*135a0*/  MUFU.EX2 R197, R209 ;  /* 0x000000d100c57308 */ /* 0x000fe60000000800 */
[----:B------:R-:W-:Y:S02]  /*135b0*/  FMUL.FTZ R55, R152, R199 ;  /* 0x000000c798377220 */ /* 0x000fe40000410000 */
[----:B------:R-:W-:Y:S02]  /*135c0*/  FMUL.FTZ R149, R2, R149 ;  /* 0x0000009502957220 */ /* 0x000fe40000410000 */
[--C-:B------:R-:W-:Y:S02]  /*135d0*/  FFMA.FTZ R175, R56, c[0x0][0x23c], -R158.reuse ;  /* 0x00008f0038af7a23 */ /* 0x100fe4000001089e */
[----:B------:R-:W-:Y:S01]  /*135e0*/  FFMA.FTZ R177, R57, c[0x0][0x23c], -R158 ;  /* 0x00008f0039b17a23 */ /* 0x000fe2000001089e */
[-C--:B------:R-:W-:Y:S01]  /*135f0*/  HMMA.16816.F32.BF16 R52, R164, R168.reuse, R52 ;  /* 0x000000a8a434723c */ /* 0x080fe20000041834 */
[----:B------:R-:W-:Y:S02]  /*13600*/  MUFU.EX2 R199, R213 ;  /* 0x000000d500c77308 */ /* 0x000fe40000000800 */
[--C-:B------:R-:W-:Y:S02]  /*13610*/  FFMA.FTZ R172, R46, c[0x0][0x23c], -R159.reuse ;  /* 0x00008f002eac7a23 */ /* 0x100fe4000001089f */
[--C-:B------:R-:W-:Y:S02]  /*13620*/  FFMA.FTZ R174, R47, c[0x0][0x23c], -R159.reuse ;  /* 0x00008f002fae7a23 */ /* 0x100fe4000001089f */
[--C-:B------:R-:W-:Y:S01]  /*13630*/  FFMA.FTZ R176, R58, c[0x0][0x23c], -R159.reuse ;  /* 0x00008f003ab07a23 */ /* 0x100fe2000001089f */
[C---:B------:R-:W-:Y:S03]  /*13640*/  HMMA.16816.F32.BF16 R64, R160.reuse, R168, R64 ;  /* 0x000000a8a040723c */ /* 0x040fe60000041840 */
[----:B------:R-:W-:Y:S01]  /*13650*/  MUFU.EX2 R213, R177 ;  /* 0x000000b100d57308 */ /* 0x000fe20000000800 */
[----:B------:R-:W-:Y:S02]  /*13660*/  FMUL.FTZ R71, R0, R71 ;  /* 0x0000004700477220 */ /* 0x000fe40000410000 */
[--C-:B------:R-:W-:Y:S02]  /*13670*/  FFMA.FTZ R178, R59, c[0x0][0x23c], -R159.reuse ;  /* 0x00008f003bb27a23 */ /* 0x100fe4000001089f */
[----:B------:R-:W-:Y:S01]  /*13680*/  LDSM.16.MT88.4 R56, [R223+0xc800] ;  /* 0x00c80000df38783b */ /* 0x000fe20000004200 */
[--C-:B------:R-:W-:Y:S02]  /*13690*/  FFMA.FTZ R180, R62, c[0x0][0x23c], -R159.reuse ;  /* 0x00008f003eb47a23 */ /* 0x100fe4000001089f */
[-C--:B------:R-:W-:Y:S02]  /*136a0*/  HMMA.16816.F32.BF16 R68, R160, R170.reuse, R68 ;  /* 0x000000aaa044723c */ /* 0x080fe40000041844 */
[----:B------:R-:W-:Y:S01]  /*136b0*/  MUFU.EX2 R208, R180 ;  /* 0x000000b400d07308 */ /* 0x000fe20000000800 */
[C---:B------:R-:W-:Y:S02]  /*136c0*/  FMUL.FTZ R82, R0.reuse, R82 ;  /* 0x0000005200527220 */ /* 0x040fe40000410000 */
[C---:B------:R-:W-:Y:S02]  /*136d0*/  FMUL.FTZ R83, R0.reuse, R83 ;  /* 0x0000005300537220 */ /* 0x040fe40000410000 */
[C---:B------:R-:W-:Y:S01]  /*136e0*/  FMUL.FTZ R86, R0.reuse, R86 ;  /* 0x0000005600567220 */ /* 0x040fe20000410000 */
[C---:B------:R-:W-:Y:S01]  /*136f0*/  HMMA.16816.F32.BF16 R72, R164.reuse, R170, R72 ;  /* 0x000000aaa448723c */ /* 0x040fe20000041848 */
[----:B------:R-:W1:Y:S03]  /*13700*/  LDSM.16.MT88.4 R168, [R223+0xc000] ;  /* 0x00c00000dfa8783b */ /* 0x000e660000004200 */
[----:B------:R-:W-:Y:S01]  /*13710*/  FMUL.FTZ R87, R0, R87 ;  /* 0x0000005700577220 */ /* 0x000fe20000410000 */
[----:B------:R-:W-:Y:S01]  /*13720*/  MUFU.EX2 R198, R212 ;  /* 0x000000d400c67308 */ /* 0x000fe20000000800 */
[C---:B------:R-:W-:Y:S02]  /*13730*/  FMUL.FTZ R92, R153.reuse, R92 ;  /* 0x0000005c995c7220 */ /* 0x040fe40000410000 */
[C---:B------:R-:W-:Y:S04]  /*13740*/  FMUL.FTZ R93, R153.reuse, R93 ;  /* 0x0000005d995d7220 */ /* 0x040fe80000410000 */
[C---:B------:R-:W-:Y:S02]  /*13750*/  FMUL.FTZ R94, R152.reuse, R94 ;  /* 0x0000005e985e7220 */ /* 0x040fe40000410000 */
[----:B------:R-:W-:Y:S01]  /*13760*/  FMUL.FTZ R95, R152, R95 ;  /* 0x0000005f985f7220 */ /* 0x000fe20000410000 */
[----:B------:R-:W-:Y:S01]  /*13770*/  MUFU.EX2 R211, R178 ;  /* 0x000000b200d37308 */ /* 0x000fe20000000800 */
[C---:B------:R-:W-:Y:S02]  /*13780*/  FMUL.FTZ R98, R0.reuse, R98 ;  /* 0x0000006200627220 */ /* 0x040fe40000410000 */
[C---:B------:R-:W-:Y:S02]  /*13790*/  FMUL.FTZ R99, R0.reuse, R99 ;  /* 0x0000006300637220 */ /* 0x040fe40000410000 */
[C---:B------:R-:W-:Y:S02]  /*137a0*/  FMUL.FTZ R102, R0.reuse, R102 ;  /* 0x0000006600667220 */ /* 0x040fe40000410000 */
[----:B------:R-:W-:Y:S02]  /*137b0*/  FMUL.FTZ R103, R0, R103 ;  /* 0x0000006700677220 */ /* 0x000fe40000410000 */
[C---:B------:R-:W-:Y:S01]  /*137c0*/  FMUL.FTZ R104, R153.reuse, R104 ;  /* 0x0000006899687220 */ /* 0x040fe20000410000 */
[----:B------:R-:W-:Y:S01]  /*137d0*/  MUFU.EX2 R212, R176 ;  /* 0x000000b000d47308 */ /* 0x000fe20000000800 */
[C---:B------:R-:W-:Y:S02]  /*137e0*/  FMUL.FTZ R105, R153.reuse, R105 ;  /* 0x0000006999697220 */ /* 0x040fe40000410000 */
[C---:B------:R-:W-:Y:S02]  /*137f0*/  FMUL.FTZ R106, R152.reuse, R106 ;  /* 0x0000006a986a7220 */ /* 0x040fe40000410000 */
[C---:B------:R-:W-:Y:S02]  /*13800*/  FMUL.FTZ R107, R152.reuse, R107 ;  /* 0x0000006b986b7220 */ /* 0x040fe40000410000 */
[C---:B------:R-:W-:Y:S02]  /*13810*/  FMUL.FTZ R108, R153.reuse, R108 ;  /* 0x0000006c996c7220 */ /* 0x040fe40000410000 */
[C---:B------:R-:W-:Y:S02]  /*13820*/  FMUL.FTZ R109, R153.reuse, R109 ;  /* 0x0000006d996d7220 */ /* 0x040fe40000410000 */
[C---:B------:R-:W-:Y:S02]  /*13830*/  FMUL.FTZ R110, R152.reuse, R110 ;  /* 0x0000006e986e7220 */ /* 0x040fe40000410000 */
[----:B------:R-:W-:Y:S02]  /*13840*/  FMUL.FTZ R111, R152, R111 ;  /* 0x0000006f986f7220 */ /* 0x000fe40000410000 */
[C---:B------:R-:W-:Y:S01]  /*13850*/  FMUL.FTZ R114, R0.reuse, R114 ;  /* 0x0000007200727220 */ /* 0x040fe20000410000 */
[-C--:B-1----:R-:W-:Y:S03]  /*13860*/  HMMA.16816.F32.BF16 R76, R164, R168.reuse, R76 ;  /* 0x000000a8a44c723c */ /* 0x082fe6000004184c */
[C---:B------:R-:W-:Y:S02]  /*13870*/  FMUL.FTZ R115, R0.reuse, R115 ;  /* 0x0000007300737220 */ /* 0x040fe40000410000 */
[C---:B------:R-:W-:Y:S02]  /*13880*/  FMUL.FTZ R118, R0.reuse, R118 ;  /* 0x0000007600767220 */ /* 0x040fe40000410000 */
[----:B------:R-:W-:Y:S01]  /*13890*/  FMUL.FTZ R119, R0, R119 ;  /* 0x0000007700777220 */ /* 0x000fe20000410000 */
[C---:B------:R-:W-:Y:S04]  /*138a0*/  HMMA.16816.F32.BF16 R80, R160.reuse, R168, R80 ;  /* 0x000000a8a050723c */ /* 0x040fe80000041850 */
[C---:B------:R-:W-:Y:S02]  /*138b0*/  FMUL.FTZ R120, R153.reuse, R120 ;  /* 0x0000007899787220 */ /* 0x040fe40000410000 */
[C---:B------:R-:W-:Y:S02]  /*138c0*/  FMUL.FTZ R121, R153.reuse, R121 ;  /* 0x0000007999797220 */ /* 0x040fe40000410000 */
[-C--:B------:R-:W-:Y:S04]  /*138d0*/  HMMA.16816.F32.BF16 R84, R160, R170.reuse, R84 ;  /* 0x000000aaa054723c */ /* 0x080fe80000041854 */
[C---:B------:R-:W-:Y:S02]  /*138e0*/  FMUL.FTZ R122, R152.reuse, R122 ;  /* 0x0000007a987a7220 */ /* 0x040fe40000410000 */
[C---:B------:R-:W-:Y:S02]  /*138f0*/  FMUL.FTZ R123, R152.reuse, R123 ;  /* 0x0000007b987b7220 */ /* 0x040fe40000410000 */
[C---:B------:R-:W-:Y:S01]  /*13900*/  HMMA.16816.F32.BF16 R88, R164.reuse, R170, R88 ;  /* 0x000000aaa458723c */ /* 0x040fe20000041858 */
[----:B------:R-:W1:Y:S03]  /*13910*/  LDSM.16.MT88.4 R168, [R221+0xe000] ;  /* 0x00e00000dda8783b */ /* 0x000e660000004200 */
[C---:B------:R-:W-:Y:S02]  /*13920*/  FMUL.FTZ R124, R153.reuse, R124 ;  /* 0x0000007c997c7220 */ /* 0x040fe40000410000 */
[C---:B------:R-:W-:Y:S02]  /*13930*/  FMUL.FTZ R125, R153.reuse, R125 ;  /* 0x0000007d997d7220 */ /* 0x040fe40000410000 */
[C---:B------:R-:W-:Y:S04]  /*13940*/  FMUL.FTZ R126, R152.reuse, R126 ;  /* 0x0000007e987e7220 */ /* 0x040fe80000410000 */
[----:B------:R-:W-:Y:S02]  /*13950*/  FMUL.FTZ R127, R152, R127 ;  /* 0x0000007f987f7220 */ /* 0x000fe40000410000 */
[C---:B------:R-:W-:Y:S02]  /*13960*/  FMUL.FTZ R130, R0.reuse, R130 ;  /* 0x0000008200827220 */ /* 0x040fe40000410000 */
[C---:B------:R-:W-:Y:S02]  /*13970*/  FMUL.FTZ R131, R0.reuse, R131 ;  /* 0x0000008300837220 */ /* 0x040fe40000410000 */
[C---:B------:R-:W-:Y:S02]  /*13980*/  FMUL.FTZ R134, R0.reuse, R134 ;  /* 0x0000008600867220 */ /* 0x040fe40000410000 */
[C---:B--2---:R-:W-:Y:S01]  /*13990*/  FFMA.FTZ R173, R153.reuse, R173, R214 ;  /* 0x000000ad99ad7223 */ /* 0x044fe200000100d6 */
[----:B------:R-:W-:Y:S01]  /*139a0*/  MOV R214, R204 ;  /* 0x000000cc00d67202 */ /* 0x000fe20000000f00 */
[----:B------:R-:W-:Y:S02]  /*139b0*/  FMUL.FTZ R135, R0, R135 ;  /* 0x0000008700877220 */ /* 0x000fe40000410000 */
[C---:B------:R-:W-:Y:S02]  /*139c0*/  FMUL.FTZ R136, R153.reuse, R136 ;  /* 0x0000008899887220 */ /* 0x040fe40000410000 */
[----:B------:R-:W-:Y:S02]  /*139d0*/  FMUL.FTZ R137, R153, R137 ;  /* 0x0000008999897220 */ /* 0x000fe40000410000 */
[C---:B------:R-:W-:Y:S02]  /*139e0*/  FMUL.FTZ R138, R152.reuse, R138 ;  /* 0x0000008a988a7220 */ /* 0x040fe40000410000 */
[----:B------:R-:W-:Y:S02]  /*139f0*/  FMUL.FTZ R139, R152, R139 ;  /* 0x0000008b988b7220 */ /* 0x000fe40000410000 */
[--C-:B------:R-:W-:Y:S02]  /*13a00*/  FFMA.FTZ R26, R26, c[0x0][0x23c], -R159.reuse ;  /* 0x00008f001a1a7a23 */ /* 0x100fe4000001089f */
[--C-:B------:R-:W-:Y:S02]  /*13a10*/  FFMA.FTZ R27, R27, c[0x0][0x23c], -R159.reuse ;  /* 0x00008f001b1b7a23 */ /* 0x100fe4000001089f */
[C---:B------:R-:W-:Y:S01]  /*13a20*/  FMUL.FTZ R140, R153.reuse, R140 ;  /* 0x0000008c998c7220 */ /* 0x040fe20000410000 */
[----:B------:R2:W-:Y:S01]  /*13a30*/  MUFU.EX2 R181, R26 ;  /* 0x0000001a00b57308 */ /* 0x0005e20000000800 */
[----:B------:R-:W-:Y:S02]  /*13a40*/  FMUL.FTZ R141, R153, R141 ;  /* 0x0000008d998d7220 */ /* 0x000fe40000410000 */
[C---:B------:R-:W-:Y:S01]  /*13a50*/  FMUL.FTZ R142, R152.reuse, R142 ;  /* 0x0000008e988e7220 */ /* 0x040fe20000410000 */
[-C--:B-1----:R-:W-:Y:S03]  /*13a60*/  HMMA.16816.F32.BF16 R92, R164, R168.reuse, R92 ;  /* 0x000000a8a45c723c */ /* 0x082fe6000004185c */
[----:B------:R-:W-:Y:S02]  /*13a70*/  FMUL.FTZ R143, R152, R143 ;  /* 0x0000008f988f7220 */ /* 0x000fe40000410000 */
[C---:B------:R-:W-:Y:S01]  /*13a80*/  FMUL.FTZ R146, R0.reuse, R146 ;  /* 0x0000009200927220 */ /* 0x040fe20000410000 */
[----:B------:R1:W-:Y:S01]  /*13a90*/  MUFU.EX2 R192, R27 ;  /* 0x0000001b00c07308 */ /* 0x0003e20000000800 */
[C---:B------:R-:W-:Y:S01]  /*13aa0*/  FMUL.FTZ R147, R0.reuse, R147 ;  /* 0x0000009300937220 */ /* 0x040fe20000410000 */
[C---:B------:R-:W-:Y:S04]  /*13ab0*/  HMMA.16816.F32.BF16 R96, R160.reuse, R168, R96 ;  /* 0x000000a8a060723c */ /* 0x040fe80000041860 */
[C---:B------:R-:W-:Y:S02]  /*13ac0*/  FMUL.FTZ R150, R0.reuse, R150 ;  /* 0x0000009600967220 */ /* 0x040fe40000410000 */
[----:B------:R-:W-:Y:S02]  /*13ad0*/  FMUL.FTZ R151, R0, R151 ;  /* 0x0000009700977220 */ /* 0x000fe40000410000 */
[-C--:B------:R-:W-:Y:S04]  /*13ae0*/  HMMA.16816.F32.BF16 R100, R160, R170.reuse, R100 ;  /* 0x000000aaa064723c */ /* 0x080fe80000041864 */
[----:B--2---:R-:W-:Y:S02]  /*13af0*/  FMUL.FTZ R26, R152, R202 ;  /* 0x000000ca981a7220 */ /* 0x004fe40000410000 */
[--C-:B------:R-:W-:Y:S01]  /*13b00*/  FFMA.FTZ R30, R30, c[0x0][0x23c], -R159.reuse ;  /* 0x00008f001e1e7a23 */ /* 0x100fe2000001089f */
[----:B------:R-:W2:Y:S01]  /*13b10*/  MUFU.EX2 R202, R243 ;  /* 0x000000f300ca7308 */ /* 0x000ea20000000800 */
[C---:B------:R-:W-:Y:S01]  /*13b20*/  HMMA.16816.F32.BF16 R104, R164.reuse, R170, R104 ;  /* 0x000000aaa468723c */ /* 0x040fe20000041868 */
[----:B------:R-:W4:Y:S03]  /*13b30*/  LDSM.16.MT88.4 R168, [R222+0xe000] ;  /* 0x00e00000dea8783b */ /* 0x000f260000004200 */
[--C-:B------:R-:W-:Y:S02]  /*13b40*/  FFMA.FTZ R31, R31, c[0x0][0x23c], -R159.reuse ;  /* 0x00008f001f1f7a23 */ /* 0x100fe4000001089f */
[----:B-1----:R-:W-:Y:S02]  /*13b50*/  FMUL.FTZ R27, R152, R203 ;  /* 0x000000cb981b7220 */ /* 0x002fe40000410000 */
[--C-:B------:R-:W-:Y:S01]  /*13b60*/  FFMA.FTZ R179, R60, c[0x0][0x23c], -R158.reuse ;  /* 0x00008f003cb37a23 */ /* 0x100fe2000001089e */
[----:B------:R-:W1:Y:S03]  /*13b70*/  MUFU.EX2 R205, R31 ;  /* 0x0000001f00cd7308 */ /* 0x000e660000000800 */
[----:B------:R-:W-:Y:S02]  /*13b80*/  FFMA.FTZ R60, R43, c[0x0][0x23c], -R159 ;  /* 0x00008f002b3c7a23 */ /* 0x000fe4000001089f */
[--C-:B------:R-:W-:Y:S02]  /*13b90*/  FFMA.FTZ R24, R24, c[0x0][0x23c], -R158.reuse ;  /* 0x00008f0018187a23 */ /* 0x100fe4000001089e */
[--C-:B------:R-:W-:Y:S02]  /*13ba0*/  FFMA.FTZ R25, R25, c[0x0][0x23c], -R158.reuse ;  /* 0x00008f0019197a23 */ /* 0x100fe4000001089e */
[--C-:B------:R-:W-:Y:S01]  /*13bb0*/  FFMA.FTZ R28, R28, c[0x0][0x23c], -R158.reuse ;  /* 0x00008f001c1c7a23 */ /* 0x100fe2000001089e */
[----:B------:R-:W-:Y:S01]  /*13bc0*/  MUFU.EX2 R243, R174 ;  /* 0x000000ae00f37308 */ /* 0x000fe20000000800 */
[----:B------:R-:W-:Y:S01]  /*13bd0*/  FFMA.FTZ R29, R29, c[0x0][0x23c], -R158 ;  /* 0x00008f001d1d7a23 */ /* 0x000fe2000001089e */
[----:B--2---:R-:W-:Y:S08]  /*13be0*/  MOV R176, R202 ;  /* 0x000000ca00b07202 */ /* 0x004ff00000000f00 */
[----:B------:R2:W-:Y:S01]  /*13bf0*/  MUFU.EX2 R182, R24 ;  /* 0x0000001800b67308 */ /* 0x0005e20000000800 */
[----:B-1----:R-:W-:Y:S02]  /*13c00*/  MOV R177, R205 ;  /* 0x000000cd00b17202 */ /* 0x002fe40000000f00 */
[----:B------:R-:W-:Y:S07]  /*13c10*/  F2FP.BF16.PACK_AB R31, R194, R197 ;  /* 0x000000c5c21f723e */ /* 0x000fee00000010ff */
[----:B------:R-:W1:Y:S01]  /*13c20*/  MUFU.EX2 R187, R30 ;  /* 0x0000001e00bb7308 */ /* 0x000e620000000800 */
[-C--:B----4-:R-:W-:Y:S08]  /*13c30*/  HMMA.16816.F32.BF16 R108, R164, R168.reuse, R108 ;  /* 0x000000a8a46c723c */ /* 0x090ff0000004186c */
[C---:B------:R-:W-:Y:S01]  /*13c40*/  HMMA.16816.F32.BF16 R112, R160.reuse, R168, R112 ;  /* 0x000000a8a070723c */ /* 0x040fe20000041870 */
[----:B------:R4:W-:Y:S03]  /*13c50*/  MUFU.EX2 R193, R25 ;  /* 0x0000001900c17308 */ /* 0x0009e60000000800 */
[----:B--2---:R-:W-:Y:S04]  /*13c60*/  FMUL.FTZ R24, R153, R200 ;  /* 0x000000c899187220 */ /* 0x004fe80000410000 */
[-C--:B------:R-:W-:Y:S03]  /*13c70*/  HMMA.16816.F32.BF16 R116, R160, R170.reuse, R116 ;  /* 0x000000aaa074723c */ /* 0x080fe60000041874 */
[----:B------:R2:W-:Y:S01]  /*13c80*/  MUFU.EX2 R196, R28 ;  /* 0x0000001c00c47308 */ /* 0x0005e20000000800 */
[----:B-1----:R-:W-:Y:S04]  /*13c90*/  F2FP.BF16.PACK_AB R43, R205, R187 ;  /* 0x000000bbcd2b723e */ /* 0x002fe800000010ff */
[C---:B------:R-:W-:Y:S01]  /*13ca0*/  HMMA.16816.F32.BF16 R120, R164.reuse, R170, R120 ;  /* 0x000000aaa478723c */ /* 0x040fe20000041878 */
[----:B------:R-:W1:Y:S03]  /*13cb0*/  LDSM.16.MT88.4 R168, [R224+0xe000] ;  /* 0x00e00000e0a8783b */ /* 0x000e660000004200 */
[----:B------:R-:W-:Y:S01]  /*13cc0*/  F2FP.BF16.PACK_AB R30, R198, R199 ;  /* 0x000000c7c61e723e */ /* 0x000fe200000010ff */
[----:B------:R2:W-:Y:S01]  /*13cd0*/  MUFU.EX2 R195, R29 ;  /* 0x0000001d00c37308 */ /* 0x0005e20000000800 */
[----:B----4-:R-:W-:Y:S02]  /*13ce0*/  FMUL.FTZ R25, R153, R201 ;  /* 0x000000c999197220 */ /* 0x010fe40000410000 */
[----:B---3--:R-:W-:Y:S01]  /*13cf0*/  FFMA.FTZ R153, R152, R215, R252 ;  /* 0x000000d798997223 */ /* 0x008fe200000100fc */
[----:B------:R-:W-:Y:S03]  /*13d00*/  MOV R215, R207 ;  /* 0x000000cf00d77202 */ /* 0x000fe60000000f00 */
[----:B------:R-:W-:Y:S01]  /*13d10*/  FFMA.FTZ R152, R2, R191, R251 ;  /* 0x000000bf02987223 */ /* 0x000fe200000100fb */
[----:B------:R-:W-:Y:S01]  /*13d20*/  MOV R191, R206 ;  /* 0x000000ce00bf7202 */ /* 0x000fe20000000f00 */
[----:B------:R-:W3:Y:S01]  /*13d30*/  LDL.LU R2, [R1+0x58] ;  /* 0x0000580001027983 */ /* 0x000ee20000300800 */
[----:B------:R-:W-:Y:S01]  /*13d40*/  MUFU.EX2 R206, R60 ;  /* 0x0000003c00ce7308 */ /* 0x000fe20000000800 */
[----:B--2---:R-:W-:Y:S09]  /*13d50*/  F2FP.BF16.PACK_AB R28, R185, R184 ;  /* 0x000000b8b91c723e */ /* 0x004ff200000010ff */
[----:B------:R-:W-:Y:S01]  /*13d60*/  MUFU.EX2 R207, R241 ;  /* 0x000000f100cf7308 */ /* 0x000fe20000000800 */
[----:B------:R-:W-:Y:S09]  /*13d70*/  F2FP.BF16.PACK_AB R29, R186, R183 ;  /* 0x000000b7ba1d723e */ /* 0x000ff200000010ff */
[----:B------:R-:W-:Y:S01]  /*13d80*/  MUFU.EX2 R251, R172 ;  /* 0x000000ac00fb7308 */ /* 0x000fe20000000800 */
[-C--:B-1----:R-:W-:Y:S09]  /*13d90*/  HMMA.16816.F32.BF16 R124, R164, R168.reuse, R124 ;  /* 0x000000a8a47c723c */ /* 0x082ff2000004187c */
[----:B------:R-:W-:Y:S01]  /*13da0*/  MUFU.EX2 R241, R246 ;  /* 0x000000f600f17308 */ /* 0x000fe20000000800 */
[C---:B------:R-:W-:Y:S08]  /*13db0*/  HMMA.16816.F32.BF16 R128, R160.reuse, R168, R128 ;  /* 0x000000a8a080723c */ /* 0x040ff00000041880 */
[-C--:B------:R-:W-:Y:S01]  /*13dc0*/  HMMA.16816.F32.BF16 R132, R160, R170.reuse, R132 ;  /* 0x000000aaa084723c */ /* 0x080fe20000041884 */
[----:B------:R-:W-:Y:S07]  /*13dd0*/  MUFU.EX2 R201, R242 ;  /* 0x000000f200c97308 */ /* 0x000fee0000000800 */
[C---:B------:R-:W-:Y:S01]  /*13de0*/  HMMA.16816.F32.BF16 R136, R164.reuse, R170, R136 ;  /* 0x000000aaa488723c */ /* 0x040fe20000041888 */
[----:B------:R-:W1:Y:S02]  /*13df0*/  LDSM.16.MT88.4 R168, [R223+0xe000] ;  /* 0x00e00000dfa8783b */ /* 0x000e640000004200 */
[----:B------:R-:W-:Y:S10]  /*13e00*/  MUFU.EX2 R242, R157 ;  /* 0x0000009d00f27308 */ /* 0x000ff40000000800 */
[----:B------:R-:W2:Y:S10]  /*13e10*/  MUFU.EX2 R203, R219 ;  /* 0x000000db00cb7308 */ /* 0x000eb40000000800 */
[----:B------:R4:W-:Y:S10]  /*13e20*/  MUFU.EX2 R219, R250 ;  /* 0x000000fa00db7308 */ /* 0x0009f40000000800 */
[----:B------:R-:W-:Y:S01]  /*13e30*/  MUFU.EX2 R200, R218 ;  /* 0x000000da00c87308 */ /* 0x000fe20000000800 */
[----:B--2---:R-:W-:Y:S01]  /*13e40*/  MOV R178, R203 ;  /* 0x000000cb00b27202 */ /* 0x004fe20000000f00 */
[-C--:B-1----:R-:W-:Y:S08]  /*13e50*/  HMMA.16816.F32.BF16 R140, R164, R168.reuse, R140 ;  /* 0x000000a8a48c723c */ /* 0x082ff0000004188c */
[----:B------:R-:W-:Y:S01]  /*13e60*/  MUFU.EX2 R218, R244 ;  /* 0x000000f400da7308 */ /* 0x000fe20000000800 */
[----:B----4-:R-:W-:Y:S01]  /*13e70*/  MOV R250, R207 ;  /* 0x000000cf00fa7202 */ /* 0x010fe20000000f00 */
[C---:B------:R-:W-:Y:S08]  /*13e80*/  HMMA.16816.F32.BF16 R144, R160.reuse, R168, R144 ;  /* 0x000000a8a090723c */ /* 0x040ff00000041890 */
[----:B------:R-:W-:Y:S01]  /*13e90*/  MUFU.EX2 R210, R179 ;  /* 0x000000b300d27308 */ /* 0x000fe20000000800 */
[--C-:B------:R-:W-:Y:S01]  /*13ea0*/  FFMA.FTZ R169, R40, c[0x0][0x23c], -R158.reuse ;  /* 0x00008f0028a97a23 */ /* 0x100fe2000001089e */
[-C--:B------:R-:W-:Y:S01]  /*13eb0*/  HMMA.16816.F32.BF16 R148, R160, R170.reuse, R148 ;  /* 0x000000aaa094723c */ /* 0x080fe20000041894 */
[----:B------:R-:W1:Y:S02]  /*13ec0*/  LDSM.16.MT88.4 R160, [R221+0xc800] ;  /* 0x00c80000dda0783b */ /* 0x000e640000004200 */
[----:B------:R-:W-:Y:S01]  /*13ed0*/  F2FP.BF16.PACK_AB R40, R193, R182 ;  /* 0x000000b6c128723e */ /* 0x000fe200000010ff */
[--C-:B------:R-:W-:Y:S04]  /*13ee0*/  FFMA.FTZ R168, R41, c[0x0][0x23c], -R158.reuse ;  /* 0x00008f0029a87a23 */ /* 0x100fe8000001089e */
[----:B------:R-:W2:Y:S01]  /*13ef0*/  MUFU.EX2 R169, R169 ;  /* 0x000000a900a97308 */ /* 0x000ea20000000800 */
[----:B------:R-:W-:Y:S01]  /*13f00*/  F2FP.BF16.PACK_AB R41, R192, R181 ;  /* 0x000000b5c029723e */ /* 0x000fe200000010ff */
[----:B------:R-:W-:Y:S01]  /*13f10*/  HMMA.16816.F32.BF16 R24, R164, R170, R24 ;  /* 0x000000aaa418723c */ /* 0x000fe20000041818 */
[----:B------:R-:W4:Y:S06]  /*13f20*/  LDSM.16.MT88.4 R164, [R222+0xc800] ;  /* 0x00c80000dea4783b */ /* 0x000f2c0000004200 */
[--C-:B------:R-:W-:Y:S01]  /*13f30*/  FFMA.FTZ R170, R44, c[0x0][0x23c], -R158.reuse ;  /* 0x00008f002caa7a23 */ /* 0x100fe2000001089e */
[----:B------:R-:W1:Y:S01]  /*13f40*/  MUFU.EX2 R168, R168 ;  /* 0x000000a800a87308 */ /* 0x000e620000000800 */
[--C-:B------:R-:W-:Y:S02]  /*13f50*/  FFMA.FTZ R171, R45, c[0x0][0x23c], -R158.reuse ;  /* 0x00008f002dab7a23 */ /* 0x100fe4000001089e */
[----:B------:R-:W4:Y:S01]  /*13f60*/  LDSM.16.MT88.4 R44, [R224+0xc800] ;  /* 0x00c80000e02c783b */ /* 0x000f220000004200 */
[----:B------:R-:W-:Y:S02]  /*13f70*/  FFMA.FTZ R158, R61, c[0x0][0x23c], -R158 ;  /* 0x00008f003d9e7a23 */ /* 0x000fe4000001089e */
[--C-:B------:R-:W-:Y:S01]  /*13f80*/  FFMA.FTZ R61, R42, c[0x0][0x23c], -R159.reuse ;  /* 0x00008f002a3d7a23 */ /* 0x100fe2000001089f */
[----:B------:R-:W-:Y:S01]  /*13f90*/  F2FP.BF16.PACK_AB R42, R195, R196 ;  /* 0x000000c4c32a723e */ /* 0x000fe200000010ff */
[----:B------:R-:W-:Y:S02]  /*13fa0*/  FFMA.FTZ R159, R63, c[0x0][0x23c], -R159 ;  /* 0x00008f003f9f7a23 */ /* 0x000fe4000001089f */
[----:B------:R1:W1:Y:S01]  /*13fb0*/  MUFU.EX2 R204, R61 ;  /* 0x0000003d00cc7308 */ /* 0x0002620000000800 */
[----:B--2---:R-:W-:Y:S09]  /*13fc0*/  MOV R179, R169 ;  /* 0x000000a900b37202 */ /* 0x004ff20000000f00 */
[----:B------:R-:W-:Y:S01]  /*13fd0*/  MUFU.EX2 R170, R170 ;  /* 0x000000aa00aa7308 */ /* 0x000fe20000000800 */
[----:B-1----:R-:W-:Y:S01]  /*13fe0*/  MOV R246, R168 ;  /* 0x000000a800f67202 */ /* 0x002fe20000000f00 */
[-C--:B------:R-:W-:Y:S08]  /*13ff0*/  HMMA.16816.F32.BF16 R4, R28, R160.reuse, R4 ;  /* 0x000000a01c04723c */ /* 0x080ff00000041804 */
[----:B------:R-:W-:Y:S01]  /*14000*/  MUFU.EX2 R252, R171 ;  /* 0x000000ab00fc7308 */ /* 0x000fe20000000800 */
[C---:B------:R-:W-:Y:S01]  /*14010*/  HMMA.16816.F32.BF16 R8, R40.reuse, R160, R8 ;  /* 0x000000a02808723c */ /* 0x040fe20000041808 */
[----:B------:R-:W-:Y:S03]  /*14020*/  LDSM.16.MT88.4 R60, [R222+0xd000] ;  /* 0x00d00000de3c783b */ /* 0x000fe60000004200 */
[----:B------:R-:W-:Y:S05]  /*14030*/  MOV R180, R204 ;  /* 0x000000cc00b47202 */ /* 0x000fea0000000f00 */
[----:B------:R-:W-:Y:S01]  /*14040*/  MUFU.EX2 R209, R158 ;  /* 0x0000009e00d17308 */ /* 0x000fe20000000800 */
[-C--:B------:R-:W-:Y:S08]  /*14050*/  HMMA.16816.F32.BF16 R12, R40, R162.reuse, R12 ;  /* 0x000000a2280c723c */ /* 0x080ff0000004180c */
[C---:B------:R-:W-:Y:S01]  /*14060*/  HMMA.16816.F32.BF16 R16, R28.reuse, R162, R16 ;  /* 0x000000a21c10723c */ /* 0x040fe20000041810 */
[----:B------:R-:W-:Y:S01]  /*14070*/  LDSM.16.MT88.4 R160, [R224+0xd000] ;  /* 0x00d00000e0a0783b */ /* 0x000fe20000004200 */
[----:B------:R-:W-:Y:S06]  /*14080*/  MUFU.EX2 R159, R159 ;  /* 0x0000009f009f7308 */ /* 0x000fec0000000800 */
[-C--:B----4-:R-:W-:Y:S08]  /*14090*/  HMMA.16816.F32.BF16 R20, R28, R164.reuse, R20 ;  /* 0x000000a41c14723c */ /* 0x090ff00000041814 */
[C---:B------:R-:W-:Y:S01]  /*140a0*/  HMMA.16816.F32.BF16 R32, R40.reuse, R164, R32 ;  /* 0x000000a42820723c */ /* 0x040fe20000041820 */
[----:B------:R-:W-:Y:S07]  /*140b0*/  MUFU.EX2 R164, R240 ;  /* 0x000000f000a47308 */ /* 0x000fee0000000800 */
[-C--:B------:R-:W-:Y:S03]  /*140c0*/  HMMA.16816.F32.BF16 R36, R40, R166.reuse, R36 ;  /* 0x000000a62824723c */ /* 0x080fe60000041824 */
[----:B------:R-:W1:Y:S05]  /*140d0*/  MUFU.EX2 R165, R217 ;  /* 0x000000d900a57308 */ /* 0x000e6a0000000800 */
[C---:B------:R-:W-:Y:S05]  /*140e0*/  HMMA.16816.F32.BF16 R48, R28.reuse, R166, R48 ;  /* 0x000000a61c30723c */ /* 0x040fea0000041830 */
[----:B------:R-:W2:Y:S03]  /*140f0*/  MUFU.EX2 R167, R216 ;  /* 0x000000d800a77308 */ /* 0x000ea60000000800 */
[-C--:B------:R-:W-:Y:S07]  /*14100*/  HMMA.16816.F32.BF16 R52, R28, R44.reuse, R52 ;  /* 0x0000002c1c34723c */ /* 0x080fee0000041834 */
[----:B------:R4:W2:Y:S01]  /*14110*/  MUFU.EX2 R240, R247 ;  /* 0x000000f700f07308 */ /* 0x0008a20000000800 */
[C---:B------:R-:W-:Y:S04]  /*14120*/  HMMA.16816.F32.BF16 R64, R40.reuse, R44, R64 ;  /* 0x0000002c2840723c */ /* 0x040fe80000041840 */
[----:B-1----:R-:W-:Y:S04]  /*14130*/  MOV R244, R165 ;  /* 0x000000a500f47202 */ /* 0x002fe80000000f00 */
[-C--:B------:R-:W-:Y:S01]  /*14140*/  HMMA.16816.F32.BF16 R68, R40, R46.reuse, R68 ;  /* 0x0000002e2844723c */ /* 0x080fe20000041844 */
[----:B------:R1:W-:Y:S07]  /*14150*/  MUFU.EX2 R217, R249 ;  /* 0x000000f900d97308 */ /* 0x0003ee0000000800 */
[C---:B------:R-:W-:Y:S01]  /*14160*/  HMMA.16816.F32.BF16 R72, R28.reuse, R46, R72 ;  /* 0x0000002e1c48723c */ /* 0x040fe20000041848 */
[----:B------:R-:W2:Y:S02]  /*14170*/  LDSM.16.MT88.4 R44, [R221+0xe800] ;  /* 0x00e80000dd2c783b */ /* 0x000ea40000004200 */
[----:B------:R1:W1:Y:S01]  /*14180*/  MUFU.EX2 R216, R245 ;  /* 0x000000f500d87308 */ /* 0x0002620000000800 */
[----:B----4-:R-:W-:Y:S04]  /*14190*/  MOV R247, R206 ;  /* 0x000000ce00f77202 */ /* 0x010fe80000000f00 */
[-C--:B------:R-:W-:Y:S08]  /*141a0*/  HMMA.16816.F32.BF16 R76, R28, R56.reuse, R76 ;  /* 0x000000381c4c723c */ /* 0x080ff0000004184c */
[C---:B------:R-:W-:Y:S04]  /*141b0*/  HMMA.16816.F32.BF16 R80, R40.reuse, R56, R80 ;  /* 0x000000382850723c */ /* 0x040fe80000041850 */
[----:B-1----:R-:W-:Y:S04]  /*141c0*/  MOV R249, R164 ;  /* 0x000000a400f97202 */ /* 0x002fe80000000f00 */
[-C--:B------:R-:W-:Y:S04]  /*141d0*/  HMMA.16816.F32.BF16 R84, R40, R58.reuse, R84 ;  /* 0x0000003a2854723c */ /* 0x080fe80000041854 */
[----:B------:R-:W-:Y:S04]  /*141e0*/  MOV R245, R170 ;  /* 0x000000aa00f57202 */ /* 0x000fe80000000f00 */
[C---:B------:R-:W-:Y:S01]  /*141f0*/  HMMA.16816.F32.BF16 R88, R28.reuse, R58, R88 ;  /* 0x0000003a1c58723c */ /* 0x040fe20000041858 */
[----:B------:R-:W1:Y:S07]  /*14200*/  LDSM.16.MT88.4 R56, [R222+0xe800] ;  /* 0x00e80000de38783b */ /* 0x000e6e0000004200 */
[-C--:B--2---:R-:W-:Y:S08]  /*14210*/  HMMA.16816.F32.BF16 R92, R28, R44.reuse, R92 ;  /* 0x0000002c1c5c723c */ /* 0x084ff0000004185c */
[C---:B------:R-:W-:Y:S08]  /*14220*/  HMMA.16816.F32.BF16 R96, R40.reuse, R44, R96 ;  /* 0x0000002c2860723c */ /* 0x040ff00000041860 */
[-C--:B------:R-:W-:Y:S08]  /*14230*/  HMMA.16816.F32.BF16 R100, R40, R46.reuse, R100 ;  /* 0x0000002e2864723c */ /* 0x080ff00000041864 */
[C---:B------:R-:W-:Y:S01]  /*14240*/  HMMA.16816.F32.BF16 R104, R28.reuse, R46, R104 ;  /* 0x0000002e1c68723c */ /* 0x040fe20000041868 */
[----:B------:R-:W2:Y:S03]  /*14250*/  LDSM.16.MT88.4 R44, [R224+0xe800] ;  /* 0x00e80000e02c783b */ /* 0x000ea60000004200 */
[----:B---3--:R-:W-:Y:S02]  /*14260*/  FFMA.FTZ R0, R0, R2, R214 ;  /* 0x0000000200007223 */ /* 0x008fe400000100d6 */
[----:B------:R-:W-:Y:S01]  /*14270*/  FADD.FTZ R2, R215, R173 ;  /* 0x000000add7027221 */ /* 0x000fe20000010000 */
[----:B------:R3:W4:Y:S01]  /*14280*/  MUFU.EX2 R214, R248 ;  /* 0x000000f800d67308 */ /* 0x0007220000000800 */
[-C--:B-1----:R-:W-:Y:S04]  /*14290*/  HMMA.16816.F32.BF16 R108, R28, R56.reuse, R108 ;  /* 0x000000381c6c723c */ /* 0x082fe8000004186c */
[----:B------:R-:W-:Y:S04]  /*142a0*/  FADD.FTZ R0, R189, R0 ;  /* 0x00000000bd007221 */ /* 0x000fe80000010000 */
[C---:B------:R-:W-:Y:S01]  /*142b0*/  HMMA.16816.F32.BF16 R112, R40.reuse, R56, R112 ;  /* 0x000000382870723c */ /* 0x040fe20000041870 */
[----:B------:R1:W1:Y:S03]  /*142c0*/  MUFU.EX2 R215, R175 ;  /* 0x000000af00d77308 */ /* 0x0002660000000800 */
[----:B------:R-:W-:Y:S04]  /*142d0*/  FADD.FTZ R0, R228, R0 ;  /* 0x00000000e4007221 */ /* 0x000fe80000010000 */
[-C--:B------:R-:W-:Y:S04]  /*142e0*/  HMMA.16816.F32.BF16 R116, R40, R58.reuse, R116 ;  /* 0x0000003a2874723c */ /* 0x080fe80000041874 */
[----:B---3--:R-:W-:Y:S04]  /*142f0*/  MOV R248, R167 ;  /* 0x000000a700f87202 */ /* 0x008fe80000000f00 */
[C---:B------:R-:W-:Y:S01]  /*14300*/  HMMA.16816.F32.BF16 R120, R28.reuse, R58, R120 ;  /* 0x0000003a1c78723c */ /* 0x040fe20000041878 */
[----:B------:R-:W3:Y:S07]  /*14310*/  LDSM.16.MT88.4 R56, [R223+0xe800] ;  /* 0x00e80000df38783b */ /* 0x000eee0000004200 */
[-C--:B--2---:R-:W-:Y:S01]  /*14320*/  HMMA.16816.F32.BF16 R124, R28, R44.reuse, R124 ;  /* 0x0000002c1c7c723c */ /* 0x084fe2000004187c */
[----:B-1----:R-:W-:Y:S07]  /*14330*/  LDSM.16.MT88.4 R172, [R221+0xd800] ;  /* 0x00d80000ddac783b */ /* 0x002fee0000004200 */
[C---:B------:R-:W-:Y:S08]  /*14340*/  HMMA.16816.F32.BF16 R128, R40.reuse, R44, R128 ;  /* 0x0000002c2880723c */ /* 0x040ff00000041880 */
[-C--:B------:R-:W-:Y:S08]  /*14350*/  HMMA.16816.F32.BF16 R132, R40, R46.reuse, R132 ;  /* 0x0000002e2884723c */ /* 0x080ff00000041884 */
[C---:B------:R-:W-:Y:S01]  /*14360*/  HMMA.16816.F32.BF16 R136, R28.reuse, R46, R136 ;  /* 0x0000002e1c88723c */ /* 0x040fe20000041888 */
[----:B------:R-:W1:Y:S07]  /*14370*/  LDSM.16.MT88.4 R44, [R221+0xd000] ;  /* 0x00d00000dd2c783b */ /* 0x000e6e0000004200 */
[-C--:B---3--:R-:W-:Y:S08]  /*14380*/  HMMA.16816.F32.BF16 R140, R28, R56.reuse, R140 ;  /* 0x000000381c8c723c */ /* 0x088ff0000004188c */
[C---:B------:R-:W-:Y:S08]  /*14390*/  HMMA.16816.F32.BF16 R144, R40.reuse, R56, R144 ;  /* 0x000000382890723c */ /* 0x040ff00000041890 */
[-C--:B------:R-:W-:Y:S07]  /*143a0*/  HMMA.16816.F32.BF16 R148, R40, R58.reuse, R148 ;  /* 0x0000003a2894723c */ /* 0x080fee0000041894 */
[----:B------:R-:W-:Y:S01]  /*143b0*/  FADD.FTZ R40, R191, R153 ;  /* 0x00000099bf287221 */ /* 0x000fe20000010000 */
[----:B------:R-:W-:Y:S01]  /*143c0*/  HMMA.16816.F32.BF16 R24, R28, R58, R24 ;  /* 0x0000003a1c18723c */ /* 0x000fe20000041818 */
[----:B------:R-:W2:Y:S03]  /*143d0*/  LDSM.16.MT88.4 R56, [R223+0xd000] ;  /* 0x00d00000df38783b */ /* 0x000ea60000004200 */
[----:B------:R-:W-:Y:S01]  /*143e0*/  FADD.FTZ R153, R190, R152 ;  /* 0x00000098be997221 */ /* 0x000fe20000010000 */
[----:B------:R-:W-:Y:S01]  /*143f0*/  F2FP.BF16.PACK_AB R41, R206, R204 ;  /* 0x000000ccce29723e */ /* 0x000fe200000010ff */
[----:B------:R-:W-:Y:S01]  /*14400*/  FADD.FTZ R152, R188, R2 ;  /* 0x00000002bc987221 */ /* 0x000fe20000010000 */
[----:B------:R-:W-:Y:S01]  /*14410*/  F2FP.BF16.PACK_AB R30, R164, R207 ;  /* 0x000000cfa41e723e */ /* 0x000fe200000010ff */
[----:B------:R-:W-:Y:S01]  /*14420*/  FADD.FTZ R2, R230, R40 ;  /* 0x00000028e6027221 */ /* 0x000fe20000010000 */
[----:B------:R-:W-:Y:S01]  /*14430*/  F2FP.BF16.PACK_AB R28, R201, R202 ;  /* 0x000000cac91c723e */ /* 0x000fe200000010ff */
[----:B------:R-:W-:Y:S02]  /*14440*/  LDSM.16.MT88.4 R188, [R222+0xd800] ;  /* 0x00d80000debc783b */ /* 0x000fe40000004200 */
[----:B------:R-:W-:Y:S02]  /*14450*/  F2FP.BF16.PACK_AB R29, R200, R203 ;  /* 0x000000cbc81d723e */ /* 0x000fe400000010ff */
[----:B------:R-:W-:Y:S02]  /*14460*/  F2FP.BF16.PACK_AB R31, R167, R165 ;  /* 0x000000a5a71f723e */ /* 0x000fe400000010ff */
[----:B------:R-:W-:Y:S02]  /*14470*/  F2FP.BF16.PACK_AB R40, R168, R169 ;  /* 0x000000a9a828723e */ /* 0x000fe400000010ff */
[----:B------:R-:W-:Y:S01]  /*14480*/  LDSM.16.MT88.4 R204, [R224+0xf800] ;  /* 0x00f80000e0cc783b */ /* 0x000fe20000004200 */
[----:B------:R-:W-:Y:S02]  /*14490*/  F2FP.BF16.PACK_AB R42, R252, R170 ;  /* 0x000000aafc2a723e */ /* 0x000fe400000010ff */
[-C--:B-1----:R-:W-:Y:S03]  /*144a0*/  HMMA.16816.F32.BF16 R4, R28, R44.reuse, R4 ;  /* 0x0000002c1c04723c */ /* 0x082fe60000041804 */
[----:B------:R-:W-:Y:S02]  /*144b0*/  F2FP.BF16.PACK_AB R43, R243, R251 ;  /* 0x000000fbf32b723e */ /* 0x000fe400000010ff */
[----:B------:R1:W5:Y:S01]  /*144c0*/  LDL.LU R230, [R1+0xec] ;  /* 0x0000ec0001e67983 */ /* 0x0003620000300800 */
[----:B------:R-:W-:Y:S02]  /*144d0*/  F2FP.BF16.PACK_AB R202, R242, R219 ;  /* 0x000000dbf2ca723e */ /* 0x000fe400000010ff */
[----:B------:R-:W-:Y:S02]  /*144e0*/  F2FP.BF16.PACK_AB R203, R241, R240 ;  /* 0x000000f0f1cb723e */ /* 0x000fe400000010ff */
[C---:B------:R-:W-:Y:S08]  /*144f0*/  HMMA.16816.F32.BF16 R8, R40.reuse, R44, R8 ;  /* 0x0000002c2808723c */ /* 0x040ff00000041808 */
[-C--:B------:R-:W-:Y:S08]  /*14500*/  HMMA.16816.F32.BF16 R12, R40, R46.reuse, R12 ;  /* 0x0000002e280c723c */ /* 0x080ff0000004180c */
[C---:B------:R-:W-:Y:S01]  /*14510*/  HMMA.16816.F32.BF16 R16, R28.reuse, R46, R16 ;  /* 0x0000002e1c10723c */ /* 0x040fe20000041810 */
[----:B------:R-:W3:Y:S07]  /*14520*/  LDSM.16.MT88.4 R44, [R221+0xf000] ;  /* 0x00f00000dd2c783b */ /* 0x000eee0000004200 */
[-C--:B------:R-:W-:Y:S08]  /*14530*/  HMMA.16816.F32.BF16 R20, R28, R60.reuse, R20 ;  /* 0x0000003c1c14723c */ /* 0x080ff00000041814 */
[C---:B------:R-:W-:Y:S08]  /*14540*/  HMMA.16816.F32.BF16 R32, R40.reuse, R60, R32 ;  /* 0x0000003c2820723c */ /* 0x040ff00000041820 */
[-C--:B------:R-:W-:Y:S08]  /*14550*/  HMMA.16816.F32.BF16 R36, R40, R62.reuse, R36 ;  /* 0x0000003e2824723c */ /* 0x080ff00000041824 */
[C---:B------:R-:W-:Y:S01]  /*14560*/  HMMA.16816.F32.BF16 R48, R28.reuse, R62, R48 ;  /* 0x0000003e1c30723c */ /* 0x040fe20000041830 */
[----:B------:R-:W1:Y:S07]  /*14570*/  LDSM.16.MT88.4 R60, [R222+0xf000] ;  /* 0x00f00000de3c783b */ /* 0x000e6e0000004200 */
[-C--:B------:R-:W-:Y:S08]  /*14580*/  HMMA.16816.F32.BF16 R52, R28, R160.reuse, R52 ;  /* 0x000000a01c34723c */ /* 0x080ff00000041834 */
        /* <DEDUP_REMOVED lines=9> */
[-C--:B---3--:R-:W-:Y:S08]  /*14620*/  HMMA.16816.F32.BF16 R92, R28, R44.reuse, R92 ;  /* 0x0000002c1c5c723c */ /* 0x088ff0000004185c */
[C---:B------:R-:W-:Y:S07]  /*14630*/  HMMA.16816.F32.BF16 R96, R40.reuse, R44, R96 ;  /* 0x0000002c2860723c */ /* 0x040fee0000041860 */
[----:B------:R-:W-:Y:S01]  /*14640*/  FADD.FTZ R45, R229, R153 ;  /* 0x00000099e52d7221 */ /* 0x000fe20000010000 */
[-C--:B------:R-:W-:Y:S01]  /*14650*/  HMMA.16816.F32.BF16 R100, R40, R46.reuse, R100 ;  /* 0x0000002e2864723c */ /* 0x080fe20000041864 */
[----:B------:R3:W5:Y:S03]  /*14660*/  LDL.LU R229, [R1+0xe8] ;  /* 0x0000e80001e57983 */ /* 0x0007660000300800 */
[----:B------:R-:W-:Y:S01]  /*14670*/  FADD.FTZ R44, R227, R152 ;  /* 0x00000098e32c7221 */ /* 0x000fe20000010000 */
[----:B------:R3:W5:Y:S01]  /*14680*/  LDL.LU R228, [R1+0xe4] ;  /* 0x0000e40001e47983 */ /* 0x0007620000300800 */
[----:B------:R-:W-:Y:S02]  /*14690*/  FADD.FTZ R45, R225, R45 ;  /* 0x0000002de12d7221 */ /* 0x000fe40000010000 */
[C---:B------:R-:W-:Y:S01]  /*146a0*/  HMMA.16816.F32.BF16 R104, R28.reuse, R46, R104 ;  /* 0x0000002e1c68723c */ /* 0x040fe20000041868 */
[----:B------:R3:W5:Y:S03]  /*146b0*/  LDL.LU R227, [R1+0xe0] ;  /* 0x0000e00001e37983 */ /* 0x0007660000300800 */
[----:B------:R-:W-:Y:S04]  /*146c0*/  FADD.FTZ R157, R182, R45 ;  /* 0x0000002db69d7221 */ /* 0x000fe80000010000 */
[-C--:B-1----:R-:W-:Y:S08]  /*146d0*/  HMMA.16816.F32.BF16 R108, R28, R60.reuse, R108 ;  /* 0x0000003c1c6c723c */ /* 0x082ff0000004186c */
[C---:B------:R-:W-:Y:S07]  /*146e0*/  HMMA.16816.F32.BF16 R112, R40.reuse, R60, R112 ;  /* 0x0000003c2870723c */ /* 0x040fee0000041870 */
[----:B------:R-:W-:Y:S01]  /*146f0*/  FADD.FTZ R60, R226, R2 ;  /* 0x00000002e23c7221 */ /* 0x000fe20000010000 */
[-C--:B------:R-:W-:Y:S01]  /*14700*/  HMMA.16816.F32.BF16 R116, R40, R62.reuse, R116 ;  /* 0x0000003e2874723c */ /* 0x080fe20000041874 */
[----:B------:R3:W5:Y:S03]  /*14710*/  LDL.LU R226, [R1+0xdc] ;  /* 0x0000dc0001e27983 */ /* 0x0007660000300800 */
[----:B------:R-:W-:Y:S01]  /*14720*/  FADD.FTZ R2, R220, R0 ;  /* 0x00000000dc027221 */ /* 0x000fe20000010000 */
[----:B------:R3:W5:Y:S01]  /*14730*/  LDL.LU R225, [R1+0xd8] ;  /* 0x0000d80001e17983 */ /* 0x0007620000300800 */
[----:B------:R-:W-:Y:S01]  /*14740*/  FADD.FTZ R0, R184, R44 ;  /* 0x0000002cb8007221 */ /* 0x000fe20000010000 */
[----:B------:R-:W-:Y:S01]  /*14750*/  MOV R184, R201 ;  /* 0x000000c900b87202 */ /* 0x000fe20000000f00 */
[C---:B------:R-:W-:Y:S01]  /*14760*/  HMMA.16816.F32.BF16 R120, R28.reuse, R62, R120 ;  /* 0x0000003e1c78723c */ /* 0x040fe20000041878 */
[----:B------:R-:W-:Y:S03]  /*14770*/  LDSM.16.MT88.4 R44, [R223+0xd800] ;  /* 0x00d80000df2c783b */ /* 0x000fe60000004200 */
[----:B------:R-:W-:Y:S01]  /*14780*/  FADD.FTZ R60, R183, R60 ;  /* 0x0000003cb73c7221 */ /* 0x000fe20000010000 */
[----:B------:R-:W-:Y:S01]  /*14790*/  F2FP.BF16.PACK_AB R201, R218, R216 ;  /* 0x000000d8dac9723e */ /* 0x000fe200000010ff */
[----:B------:R-:W-:Y:S01]  /*147a0*/  FADD.FTZ R153, R181, R2 ;  /* 0x00000002b5997221 */ /* 0x000fe20000010000 */
[----:B------:R-:W-:Y:S01]  /*147b0*/  MOV R183, R200 ;  /* 0x000000c800b77202 */ /* 0x000fe20000000f00 */
[-C--:B------:R-:W-:Y:S01]  /*147c0*/  HMMA.16816.F32.BF16 R124, R28, R160.reuse, R124 ;  /* 0x000000a01c7c723c */ /* 0x080fe2000004187c */
[----:B------:R3:W5:Y:S03]  /*147d0*/  LDL.LU R220, [R1+0xd4] ;  /* 0x0000d40001dc7983 */ /* 0x0007660000300800 */
[----:B------:R-:W-:Y:S01]  /*147e0*/  FADD.FTZ R152, R186, R60 ;  /* 0x0000003cba987221 */ /* 0x000fe20000010000 */
[----:B----4-:R-:W-:Y:S01]  /*147f0*/  F2FP.BF16.PACK_AB R200, R217, R214 ;  /* 0x000000d6d9c8723e */ /* 0x010fe200000010ff */
[----:B------:R-:W-:Y:S01]  /*14800*/  LDSM.16.MT88.4 R60, [R222+0xf800] ;  /* 0x00f80000de3c783b */ /* 0x000fe20000004200 */
[----:B------:R-:W-:Y:S01]  /*14810*/  FADD.FTZ R158, R185, R0 ;  /* 0x00000000b99e7221 */ /* 0x000fe20000010000 */
[C---:B------:R-:W-:Y:S04]  /*14820*/  HMMA.16816.F32.BF16 R128, R40.reuse, R160, R128 ;  /* 0x000000a02880723c */ /* 0x040fe80000041880 */
[----:B------:R-:W-:Y:S02]  /*14830*/  MOV R2, R193 ;  /* 0x000000c100027202 */ /* 0x000fe40000000f00 */
[----:B------:R-:W-:Y:S02]  /*14840*/  MOV R0, R192 ;  /* 0x000000c000007202 */ /* 0x000fe40000000f00 */
[-C--:B------:R-:W-:Y:S04]  /*14850*/  HMMA.16816.F32.BF16 R132, R40, R162.reuse, R132 ;  /* 0x000000a22884723c */ /* 0x080fe80000041884 */
[----:B------:R-:W-:Y:S01]  /*14860*/  FADD.FTZ R2, R2, R157 ;  /* 0x0000009d02027221 */ /* 0x000fe20000010000 */
[----:B------:R-:W-:Y:S01]  /*14870*/  MOV R157, R155 ;  /* 0x0000009b009d7202 */ /* 0x000fe20000000f00 */
[----:B------:R-:W-:Y:S02]  /*14880*/  FADD.FTZ R0, R0, R153 ;  /* 0x0000009900007221 */ /* 0x000fe40000010000 */
[C---:B------:R-:W-:Y:S08]  /*14890*/  HMMA.16816.F32.BF16 R136, R28.reuse, R162, R136 ;  /* 0x000000a21c88723c */ /* 0x040ff00000041888 */
[-C--:B--2---:R-:W-:Y:S08]  /*148a0*/  HMMA.16816.F32.BF16 R140, R28, R56.reuse, R140 ;  /* 0x000000381c8c723c */ /* 0x084ff0000004188c */
[C---:B------:R-:W-:Y:S08]  /*148b0*/  HMMA.16816.F32.BF16 R144, R40.reuse, R56, R144 ;  /* 0x000000382890723c */ /* 0x040ff00000041890 */
[-C--:B------:R-:W-:Y:S01]  /*148c0*/  HMMA.16816.F32.BF16 R148, R40, R58.reuse, R148 ;  /* 0x0000003a2894723c */ /* 0x080fe20000041894 */
[----:B------:R-:W1:Y:S07]  /*148d0*/  LDSM.16.MT88.4 R40, [R224+0xd800] ;  /* 0x00d80000e028783b */ /* 0x000e6e0000004200 */
[----:B------:R-:W-:Y:S01]  /*148e0*/  HMMA.16816.F32.BF16 R24, R28, R58, R24 ;  /* 0x0000003a1c18723c */ /* 0x000fe20000041818 */
[----:B------:R-:W2:Y:S06]  /*148f0*/  LDSM.16.MT88.4 R56, [R221+0xf800] ;  /* 0x00f80000dd38783b */ /* 0x000eac0000004200 */
[----:B------:R-:W-:Y:S01]  /*14900*/  F2FP.BF16.PACK_AB R28, R213, R215 ;  /* 0x000000d7d51c723e */ /* 0x000fe200000010ff */
[-C--:B------:R-:W-:Y:S01]  /*14910*/  HMMA.16816.F32.BF16 R164, R200, R172.reuse, R4 ;  /* 0x000000acc8a4723c */ /* 0x080fe20000041804 */
[----:B------:R-:W4:Y:S04]  /*14920*/  LDSM.16.MT88.4 R4, [R223+0xf800] ;  /* 0x00f80000df04783b */ /* 0x000f280000004200 */
[----:B------:R-:W-:Y:S02]  /*14930*/  F2FP.BF16.PACK_AB R29, R211, R212 ;  /* 0x000000d4d31d723e */ /* 0x000fe400000010ff */
[----:B------:R-:W-:Y:S02]  /*14940*/  F2FP.BF16.PACK_AB R30, R209, R210 ;  /* 0x000000d2d11e723e */ /* 0x000fe400000010ff */
[----:B------:R-:W-:Y:S07]  /*14950*/  F2FP.BF16.PACK_AB R31, R159, R208 ;  /* 0x000000d09f1f723e */ /* 0x000fee00000010ff */
[C---:B------:R-:W-:Y:S07]  /*14960*/  HMMA.16816.F32.BF16 R160, R28.reuse, R172, R8 ;  /* 0x000000ac1ca0723c */ /* 0x040fee0000041808 */
[----:B------:R-:W-:Y:S01]  /*14970*/  MOV R8, R197 ;  /* 0x000000c500087202 */ /* 0x000fe20000000f00 */
[-C--:B------:R-:W-:Y:S04]  /*14980*/  HMMA.16816.F32.BF16 R168, R28, R174.reuse, R12 ;  /* 0x000000ae1ca8723c */ /* 0x080fe8000004180c */
[----:B------:R-:W-:Y:S01]  /*14990*/  MOV R9, R177 ;  /* 0x000000b100097202 */ /* 0x000fe20000000f00 */
[----:B------:R-:W-:Y:S01]  /*149a0*/  FADD.FTZ R8, R8, R152 ;  /* 0x0000009808087221 */ /* 0x000fe20000010000 */
[----:B------:R-:W-:Y:S02]  /*149b0*/  MOV R10, R195 ;  /* 0x000000c3000a7202 */ /* 0x000fe40000000f00 */
[C---:B------:R-:W-:Y:S04]  /*149c0*/  HMMA.16816.F32.BF16 R172, R200.reuse, R174, R16 ;  /* 0x000000aec8ac723c */ /* 0x040fe80000041810 */
[----:B------:R-:W-:Y:S02]  /*149d0*/  MOV R15, R183 ;  /* 0x000000b7000f7202 */ /* 0x000fe40000000f00 */
[----:B------:R-:W-:Y:S02]  /*149e0*/  MOV R13, R180 ;  /* 0x000000b4000d7202 */ /* 0x000fe40000000f00 */
[-C--:B------:R-:W-:Y:S04]  /*149f0*/  HMMA.16816.F32.BF16 R180, R200, R188.reuse, R20 ;  /* 0x000000bcc8b4723c */ /* 0x080fe80000041814 */
[----:B------:R-:W-:Y:S02]  /*14a00*/  MOV R19, R179 ;  /* 0x000000b300137202 */ /* 0x000fe40000000f00 */
[----:B------:R-:W-:Y:S02]  /*14a10*/  MOV R18, R178 ;  /* 0x000000b200127202 */ /* 0x000fe40000000f00 */
[----:B------:R-:W-:Y:S02]  /*14a20*/  MOV R17, R176 ;  /* 0x000000b000117202 */ /* 0x000fe40000000f00 */
[C---:B------:R-:W-:Y:S04]  /*14a30*/  HMMA.16816.F32.BF16 R176, R28.reuse, R188, R32 ;  /* 0x000000bc1cb0723c */ /* 0x040fe80000041820 */
[----:B------:R-:W-:Y:S02]  /*14a40*/  MOV R14, R184 ;  /* 0x000000b8000e7202 */ /* 0x000fe40000000f00 */
[----:B------:R-:W-:Y:S02]  /*14a50*/  MOV R23, R187 ;  /* 0x000000bb00177202 */ /* 0x000fe40000000f00 */
[-C--:B------:R-:W-:Y:S04]  /*14a60*/  HMMA.16816.F32.BF16 R184, R28, R190.reuse, R36 ;  /* 0x000000be1cb8723c */ /* 0x080fe80000041824 */
[----:B------:R-:W-:Y:S01]  /*14a70*/  MOV R12, R199 ;  /* 0x000000c7000c7202 */ /* 0x000fe20000000f00 */
[----:B------:R-:W-:Y:S01]  /*14a80*/  FADD.FTZ R0, R23, R0 ;  /* 0x0000000017007221 */ /* 0x000fe20000010000 */
[----:B------:R-:W-:Y:S02]  /*14a90*/  MOV R16, R198 ;  /* 0x000000c600107202 */ /* 0x000fe40000000f00 */
[C---:B------:R-:W-:Y:S04]  /*14aa0*/  HMMA.16816.F32.BF16 R188, R200.reuse, R190, R48 ;  /* 0x000000bec8bc723c */ /* 0x040fe80000041830 */
[----:B------:R-:W-:Y:S01]  /*14ab0*/  MOV R22, R196 ;  /* 0x000000c400167202 */ /* 0x000fe20000000f00 */
[----:B------:R-:W-:Y:S01]  /*14ac0*/  FADD.FTZ R9, R9, R0 ;  /* 0x0000000009097221 */ /* 0x000fe20000010000 */
[----:B------:R-:W-:Y:S01]  /*14ad0*/  MOV R11, R194 ;  /* 0x000000c2000b7202 */ /* 0x000fe20000000f00 */
[----:B------:R-:W-:Y:S01]  /*14ae0*/  FADD.FTZ R12, R12, R158 ;  /* 0x0000009e0c0c7221 */ /* 0x000fe20000010000 */
[-C--:B-1----:R-:W-:Y:S04]  /*14af0*/  HMMA.16816.F32.BF16 R196, R200, R40.reuse, R52 ;  /* 0x00000028c8c4723c */ /* 0x082fe80000041834 */
[----:B------:R-:W-:Y:S01]  /*14b00*/  FADD.FTZ R2, R22, R2 ;  /* 0x0000000216027221 */ /* 0x000fe20000010000 */
[----:B------:R-:W-:Y:S01]  /*14b10*/  MOV R152, R156 ;  /* 0x0000009c00987202 */ /* 0x000fe20000000f00 */
[----:B------:R-:W-:Y:S01]  /*14b20*/  FADD.FTZ R12, R16, R12 ;  /* 0x0000000c100c7221 */ /* 0x000fe20000010000 */
        /* <DEDUP_REMOVED lines=22> */
[-C--:B--2---:R-:W-:Y:S04]  /*14c90*/  HMMA.16816.F32.BF16 R92, R200, R56.reuse, R92 ;  /* 0x00000038c85c723c */ /* 0x084fe8000004185c */
[----:B------:R-:W-:Y:S04]  /*14ca0*/  FADD.FTZ R9, R216, R9 ;  /* 0x00000009d8097221 */ /* 0x000fe80000010000 */
        /* <DEDUP_REMOVED lines=11> */
[-C--:B----4-:R-:W-:Y:S08]  /*14d60*/  HMMA.16816.F32.BF16 R140, R200, R4.reuse, R140 ;  /* 0x00000004c88c723c */ /* 0x090ff0000004188c */
        /* <DEDUP_REMOVED lines=17> */
[----:B------:R3:W-:Y:S01]  /*14e80*/  STL [R1+0x4], R6 ;  /* 0x0000040601007387 */ /* 0x0007e20000100800 */
[----:B------:R-:W-:Y:S02]  /*14e90*/  FADD.FTZ R2, R210, R0 ;  /* 0x00000000d2027221 */ /* 0x000fe40000010000 */
[----:B------:R-:W-:Y:S02]  /*14ea0*/  FADD.FTZ R0, R208, R4 ;  /* 0x00000004d0007221 */ /* 0x000fe40000010000 */
[----:B------:R-:W-:Y:S02]  /*14eb0*/  FADD.FTZ R4, R241, R5 ;  /* 0x00000005f1047221 */ /* 0x000fe40000010000 */
[----:B------:R-:W-:Y:S02]  /*14ec0*/  FADD.FTZ R2, R209, R2 ;  /* 0x00000002d1027221 */ /* 0x000fe40000010000 */
[----:B------:R-:W-:Y:S01]  /*14ed0*/  FADD.FTZ R0, R159, R0 ;  /* 0x000000009f007221 */ /* 0x000fe20000010000 */
[----:B------:R3:W-:Y:S01]  /*14ee0*/  STL [R1+0x8], R4 ;  /* 0x0000080401007387 */ /* 0x0007e20000100800 */
[----:B------:R-:W-:Y:S03]  /*14ef0*/  MOV R159, R3 ;  /* 0x00000003009f7202 */ /* 0x000fe60000000f00 */
[----:B------:R3:W-:Y:S04]  /*14f00*/  STL [R1+0xc], R2 ;  /* 0x00000c0201007387 */ /* 0x0007e80000100800 */
[----:B------:R3:W-:Y:S02]  /*14f10*/  STL [R1+0x58], R0 ;  /* 0x0000580001007387 */ /* 0x0007e40000100800 */
[----:B---3-5:R-:W-:-:S05]  /*14f20*/  @P0 BRA `(.L_x_35) ;  /* 0xffffc7c000000947 */ /* 0x028fca000383ffff */
.L_x_34:
[----:B---3--:R-:W2:Y:S01]  /*14f30*/  LDL.LU R2, [R1+0x4] ;  /* 0x0000040001027983 */ /* 0x008ea20000300800 */
[----:B------:R-:W1:Y:S01]  /*14f40*/  S2UR UR6, SR_CTAID.Y ;  /* 0x00000000000679c3 */ /* 0x000e620000002600 */
[----:B------:R-:W-:-:S02]  /*14f50*/  UISETP.NE.AND UP0, UPT, UR9, -0x1, UPT ;  /* 0xffffffff0900788c */ /* 0x000fc4000bf05270 */
[----:B------:R-:W3:Y:S01]  /*14f60*/  LDL.LU R9, [R1+0x8] ;  /* 0x0000080001097983 */ /* 0x000ee20000300800 */
[----:B------:R-:W-:-:S03]  /*14f70*/  ULDC.64 UR4, c[0x0][0x1e8] ;  /* 0x00007a0000047ab9 */ /* 0x000fc60000000a00 */
[----:B------:R-:W4:Y:S04]  /*14f80*/  LDL.LU R8, [R1+0xc] ;  /* 0x00000c0001087983 */ /* 0x000f280000300800 */
[----:B------:R-:W4:Y:S01]  /*14f90*/  LDL.LU R7, [R1+0x58] ;  /* 0x0000580001077983 */ /* 0x000f220000300800 */
[----:B------:R-:W-:Y:S01]  /*14fa0*/  @UP0 UIMAD.WIDE.U32 UR14, UR9, UR4, URZ ;  /* 0x00000004090e02a5 */ /* 0x000fe2000f8e003f */
[----:B------:R-:W1:Y:S01]  /*14fb0*/  S2UR UR11, SR_CTAID.X ;  /* 0x00000000000b79c3 */ /* 0x000e620000002500 */
[----:B------:R-:W-:Y:S01]  /*14fc0*/  ULDC UR8, c[0x0][0x214] ;  /* 0x0000850000087ab9 */ /* 0x000fe20000000800 */
[----:B------:R-:W-:Y:S01]  /*14fd0*/  BSSY B0, `(.L_x_38) ;  /* 0x00001ae000007945 */ /* 0x000fe20003800000 */
[----:B------:R-:W-:Y:S02]  /*14fe0*/  @UP0 UIMAD UR7, UR9, UR5, UR15 ;  /* 0x00000005090702a4 */ /* 0x000fe4000f8e020f */
[----:B------:R-:W-:-:S02]  /*14ff0*/  UMOV UR24, URZ ;  /* 0x0000003f00187c82 */ /* 0x000fc40008000000 */
[----:B------:R-:W-:Y:S01]  /*15000*/  ULDC.64 UR4, c[0x0][0x1e0] ;  /* 0x0000780000047ab9 */ /* 0x000fe20000000a00 */
[----:B------:R-:W1:Y:S01]  /*15010*/  S2UR UR12, SR_CTAID.Z ;  /* 0x00000000000c79c3 */ /* 0x000e620000002700 */
[----:B------:R-:W-:Y:S02]  /*15020*/  UMOV UR25, URZ ;  /* 0x0000003f00197c82 */ /* 0x000fe40008000000 */
[----:B-1----:R-:W-:Y:S02]  /*15030*/  @!UP0 USHF.R.S32.HI UR13, URZ, 0x1f, UR6 ;  /* 0x0000001f3f0d8899 */ /* 0x002fe40008011406 */
[----:B------:R-:W-:Y:S02]  /*15040*/  @!UP0 UIMAD.WIDE.U32 UR22, UR6, UR4, URZ ;  /* 0x00000004061682a5 */ /* 0x000fe4000f8e003f */
[----:B------:R-:W-:-:S03]  /*15050*/  @!UP0 UIMAD UR13, UR13, UR4, URZ ;  /* 0x000000040d0d82a4 */ /* 0x000fc6000f8e023f */
[----:B------:R-:W-:Y:S02]  /*15060*/  ULDC.U8 UR4, c[0x0][0x329] ;  /* 0x0000ca4000047ab9 */ /* 0x000fe40000000000 */
[----:B------:R-:W-:Y:S02]  /*15070*/  UISETP.NE.AND UP1, UPT, UR4, URZ, UPT ;  /* 0x0000003f0400728c */ /* 0x000fe4000bf25270 */
[----:B------:R-:W-:Y:S02]  /*15080*/  @!UP0 UIMAD UR13, UR6, UR5, UR13 ;  /* 0x00000005060d82a4 */ /* 0x000fe4000f8e020d */
[----:B------:R-:W-:Y:S02]  /*15090*/  @!UP0 UMOV UR14, UR22 ;  /* 0x00000016000e8c82 */ /* 0x000fe40008000000 */
[----:B------:R-:W-:Y:S02]  /*150a0*/  ULDC.U8 UR5, c[0x0][0x328] ;  /* 0x0000ca0000057ab9 */ /* 0x000fe40000000000 */
[----:B------:R-:W-:-:S02]  /*150b0*/  UISETP.NE.AND UP2, UPT, UR5, URZ, UPT ;  /* 0x0000003f0500728c */ /* 0x000fc4000bf45270 */
[----:B------:R-:W-:Y:S02]  /*150c0*/  @!UP0 UIADD3 UR7, UR23, UR13, URZ ;  /* 0x0000000d17078290 */ /* 0x000fe4000fffe03f */
[----:B------:R-:W-:Y:S02]  /*150d0*/  UISETP.NE.OR UP3, UPT, UR4, URZ, !UP2 ;  /* 0x0000003f0400728c */ /* 0x000fe4000d765670 */
[----:B------:R-:W-:Y:S02]  /*150e0*/  @UP1 ULDC UR15, c[0x0][0x210] ;  /* 0x00008400000f1ab9 */ /* 0x000fe40000000800 */
[----:B------:R-:W-:Y:S02]  /*150f0*/  ULDC UR5, c[0x0][0x234] ;  /* 0x00008d0000057ab9 */ /* 0x000fe40000000800 */
[----:B------:R-:W-:Y:S02]  /*15100*/  @UP1 UIMAD UR15, UR15, UR8, URZ ;  /* 0x000000080f0f12a4 */ /* 0x000fe4000f8e023f */
[----:B------:R-:W-:-:S02]  /*15110*/  @!UP1 USEL UR15, UR8, UR5, !UP2 ;  /* 0x00000005080f9287 */ /* 0x000fc4000d000000 */
[----:B------:R-:W-:Y:S02]  /*15120*/  ULDC UR4, c[0x0][0x1c0] ;  /* 0x0000700000047ab9 */ /* 0x000fe40000000800 */
[----:B------:R-:W-:Y:S02]  /*15130*/  @UP1 UMOV UR18, 0x1 ;  /* 0x0000000100121882 */ /* 0x000fe40000000000 */
[----:B------:R-:W-:Y:S02]  /*15140*/  @!UP1 UIMAD UR18, UR15, UR4, URZ ;  /* 0x000000040f1292a4 */ /* 0x000fe4000f8e023f */
[----:B------:R-:W-:Y:S02]  /*15150*/  @!UP3 UIMAD UR20, UR6, UR8, URZ ;  /* 0x000000080614b2a4 */ /* 0x000fe4000f8e023f */
[----:B------:R-:W-:Y:S02]  /*15160*/  @UP1 ULDC UR19, c[0x0][0x210] ;  /* 0x0000840000131ab9 */ /* 0x000fe40000000800 */
[----:B------:R-:W-:-:S02]  /*15170*/  UIMAD UR4, UR6, UR18, URZ ;  /* 0x00000012060472a4 */ /* 0x000fc4000f8e023f */
[----:B------:R-:W-:Y:S02]  /*15180*/  @!UP1 UMOV UR19, 0x1 ;  /* 0x0000000100139882 */ /* 0x000fe40000000000 */
[----:B------:R-:W-:Y:S02]  /*15190*/  @!UP3 USEL UR20, UR20, UR9, !UP0 ;  /* 0x000000091414b287 */ /* 0x000fe4000c000000 */
[----:B------:R-:W-:Y:S02]  /*151a0*/  UIMAD UR11, UR11, UR19, URZ ;  /* 0x000000130b0b72a4 */ /* 0x000fe4000f8e023f */
[----:B------:R-:W-:Y:S02]  /*151b0*/  USEL UR4, UR4, URZ, UP3 ;  /* 0x0000003f04047287 */ /* 0x000fe40009800000 */
[----:B------:R-:W-:Y:S02]  /*151c0*/  USHF.L.U32 UR11, UR11, 0x7, URZ ;  /* 0x000000070b0b7899 */ /* 0x000fe4000800063f */
[----:B------:R-:W-:-:S02]  /*151d0*/  UIMAD UR15, UR12, UR15, UR4 ;  /* 0x0000000f0c0f72a4 */ /* 0x000fc4000f8e0204 */
[----:B------:R-:W-:Y:S02]  /*151e0*/  @!UP3 UMOV UR24, UR20 ;  /* 0x000000140018bc82 */ /* 0x000fe40008000000 */
[----:B------:R-:W-:Y:S02]  /*151f0*/  USHF.R.S32.HI UR4, URZ, 0x1f, UR11 ;  /* 0x0000001f3f047899 */ /* 0x000fe4000801140b */
[----:B------:R-:W-:Y:S02]  /*15200*/  @!UP3 USHF.R.S32.HI UR25, URZ, 0x1f, UR20 ;  /* 0x0000001f3f19b899 */ /* 0x000fe40008011414 */
[----:B------:R-:W-:Y:S02]  /*15210*/  USHF.R.S32.HI UR5, URZ, 0x1f, UR15 ;  /* 0x0000001f3f057899 */ /* 0x000fe4000801140f */
[----:B------:R-:W-:-:S04]  /*15220*/  UIADD3 UR11, UP2, UP1, UR11, UR24, UR15 ;  /* 0x000000180b0b7290 */ /* 0x000fc8000f95e00f */
[----:B------:R-:W-:Y:S01]  /*15230*/  UIADD3.X UR4, UR4, UR25, UR5, UP2, UP1 ;  /* 0x0000001904047290 */ /* 0x000fe200097e2405 */
[----:B--2---:R-:W1:Y:S04]  /*15240*/  SHFL.BFLY PT, R0, R2, 0x2, 0x1f ;  /* 0x0c401f0002007f89 */ /* 0x004e6800000e0000 */
[----:B---3--:R-:W2:Y:S04]  /*15250*/  SHFL.BFLY PT, R4, R9, 0x2, 0x1f ;  /* 0x0c401f0009047f89 */ /* 0x008ea800000e0000 */
[----:B----4-:R-:W3:Y:S04]  /*15260*/  SHFL.BFLY PT, R5, R8, 0x2, 0x1f ;  /* 0x0c401f0008057f89 */ /* 0x010ee800000e0000 */
[----:B------:R-:W-:Y:S01]  /*15270*/  SHFL.BFLY PT, R6, R7, 0x2, 0x1f ;  /* 0x0c401f0007067f89 */ /* 0x000fe200000e0000 */
[----:B-1----:R-:W-:-:S02]  /*15280*/  FADD.FTZ R0, R0, R2 ;  /* 0x0000000200007221 */ /* 0x002fc40000010000 */
[----:B--2---:R-:W-:-:S03]  /*15290*/  FADD.FTZ R4, R4, R9 ;  /* 0x0000000904047221 */ /* 0x004fc60000010000 */
[----:B------:R-:W1:Y:S01]  /*152a0*/  SHFL.BFLY PT, R2, R0, 0x1, 0x1f ;  /* 0x0c201f0000027f89 */ /* 0x000e6200000e0000 */
[----:B---3--:R-:W-:-:S03]  /*152b0*/  FADD.FTZ R5, R5, R8 ;  /* 0x0000000805057221 */ /* 0x008fc60000010000 */
[----:B------:R-:W2:Y:S01]  /*152c0*/  SHFL.BFLY PT, R152, R4, 0x1, 0x1f ;  /* 0x0c201f0004987f89 */ /* 0x000ea200000e0000 */
[----:B-1----:R-:W-:Y:S01]  /*152d0*/  FADD.FTZ R153, R0, R2 ;  /* 0x0000000200997221 */ /* 0x002fe20000010000 */
[----:B------:R-:W-:Y:S01]  /*152e0*/  MOV R0, 0x3f800000 ;  /* 0x3f80000000007802 */ /* 0x000fe20000000f00 */
[----:B------:R-:W-:Y:S02]  /*152f0*/  FADD.FTZ R2, R6, R7 ;  /* 0x0000000706027221 */ /* 0x000fe40000010000 */
[----:B------:R-:W1:Y:S01]  /*15300*/  SHFL.BFLY PT, R7, R5, 0x1, 0x1f ;  /* 0x0c201f0005077f89 */ /* 0x000e6200000e0000 */
[----:B------:R-:W-:Y:S01]  /*15310*/  FSETP.NE.FTZ.AND P5, PT, R153, RZ, PT ;  /* 0x000000ff9900720b */ /* 0x000fe20003fb5000 */
[----:B--2---:R-:W-:Y:S01]  /*15320*/  FADD.FTZ R152, R4, R152 ;  /* 0x0000009804987221 */ /* 0x004fe20000010000 */
[----:B------:R-:W-:Y:S01]  /*15330*/  MOV R4, 0x3f800000 ;  /* 0x3f80000000047802 */ /* 0x000fe20000000f00 */
[----:B------:R-:W2:Y:S03]  /*15340*/  SHFL.BFLY PT, R6, R2, 0x1, 0x1f ;  /* 0x0c201f0002067f89 */ /* 0x000ea600000e0000 */
[----:B------:R-:W-:-:S07]  /*15350*/  FSETP.NE.FTZ.AND P4, PT, R152, RZ, PT ;  /* 0x000000ff9800720b */ /* 0x000fce0003f95000 */
[----:B------:R-:W3:Y:S08]  /*15360*/  @P5 MUFU.RCP R0, R153 ;  /* 0x0000009900005308 */ /* 0x000ef00000001000 */
[----:B------:R-:W-:Y:S01]  /*15370*/  @P4 MUFU.RCP R4, R152 ;  /* 0x0000009800044308 */ /* 0x000fe20000001000 */
[----:B-1----:R-:W-:Y:S02]  /*15380*/  FADD.FTZ R158, R5, R7 ;  /* 0x00000007059e7221 */ /* 0x002fe40000010000 */
[----:B--2---:R-:W-:-:S03]  /*15390*/  FADD.FTZ R157, R2, R6 ;  /* 0x00000006029d7221 */ /* 0x004fc60000010000 */
[----:B------:R-:W-:Y:S01]  /*153a0*/  FSETP.NE.FTZ.AND P3, PT, R158, RZ, PT ;  /* 0x000000ff9e00720b */ /* 0x000fe20003f75000 */
[C---:B---3--:R-:W-:Y:S01]  /*153b0*/  FMUL.FTZ R62, R0.reuse, R89 ;  /* 0x00000059003e7220 */ /* 0x048fe20000410000 */
[----:B------:R-:W-:Y:S01]  /*153c0*/  MOV R2, 0x3f800000 ;  /* 0x3f80000000027802 */ /* 0x000fe20000000f00 */
[C---:B------:R-:W-:Y:S01]  /*153d0*/  FMUL.FTZ R164, R0.reuse, R164 ;  /* 0x000000a400a47220 */ /* 0x040fe20000410000 */
[----:B------:R-:W-:Y:S01]  /*153e0*/  FSETP.NE.FTZ.AND P0, PT, R157, RZ, PT ;  /* 0x000000ff9d00720b */ /* 0x000fe20003f15000 */
[C---:B------:R-:W-:Y:S01]  /*153f0*/  FMUL.FTZ R7, R0.reuse, R165 ;  /* 0x000000a500077220 */ /* 0x040fe20000410000 */
[----:B------:R-:W1:Y:S01]  /*15400*/  S2R R89, SR_TID.X ;  /* 0x0000000000597919 */ /* 0x000e620000002100 */
[C---:B------:R-:W-:Y:S02]  /*15410*/  FMUL.FTZ R172, R0.reuse, R172 ;  /* 0x000000ac00ac7220 */ /* 0x040fe40000410000 */
[C---:B------:R-:W-:Y:S01]  /*15420*/  FMUL.FTZ R5, R0.reuse, R173 ;  /* 0x000000ad00057220 */ /* 0x040fe20000410000 */
[----:B------:R-:W-:Y:S01]  /*15430*/  F2FP.BF16.PACK_AB R7, R7, R164 ;  /* 0x000000a40707723e */ /* 0x000fe200000010ff */
[----:B------:R-:W-:-:S02]  /*15440*/  FMUL.FTZ R180, R0, R180 ;  /* 0x000000b400b47220 */ /* 0x000fc40000410000 */
[C---:B------:R-:W-:Y:S01]  /*15450*/  FMUL.FTZ R13, R0.reuse, R181 ;  /* 0x000000b5000d7220 */ /* 0x040fe20000410000 */
[----:B------:R-:W2:Y:S01]  /*15460*/  @P3 MUFU.RCP R2, R158 ;  /* 0x0000009e00023308 */ /* 0x000ea20000001000 */
[C---:B------:R-:W-:Y:S01]  /*15470*/  FMUL.FTZ R188, R0.reuse, R188 ;  /* 0x000000bc00bc7220 */ /* 0x040fe20000410000 */
[----:B------:R-:W-:Y:S01]  /*15480*/  F2FP.BF16.PACK_AB R5, R5, R172 ;  /* 0x000000ac0505723e */ /* 0x000fe200000010ff */
[C---:B------:R-:W-:Y:S01]  /*15490*/  FMUL.FTZ R16, R0.reuse, R189 ;  /* 0x000000bd00107220 */ /* 0x040fe20000410000 */
[----:B------:R-:W-:Y:S01]  /*154a0*/  F2FP.BF16.PACK_AB R13, R13, R180 ;  /* 0x000000b40d0d723e */ /* 0x000fe200000010ff */
[C---:B------:R-:W-:Y:S02]  /*154b0*/  FMUL.FTZ R196, R0.reuse, R196 ;  /* 0x000000c400c47220 */ /* 0x040fe40000410000 */
[----:B-----5:R-:W-:Y:S01]  /*154c0*/  FMUL.FTZ R23, R0, R197 ;  /* 0x000000c500177220 */ /* 0x020fe20000410000 */
        /* <DEDUP_REMOVED lines=32> */
[----:B------:R-:W-:Y:S01]  /*156d0*/  MOV R0, 0x3f800000 ;  /* 0x3f80000000007802 */ /* 0x000fe20000000f00 */
[----:B--2---:R-:W-:Y:S01]  /*156e0*/  FMUL.FTZ R26, R2, R68 ;  /* 0x00000044021a7220 */ /* 0x004fe20000410000 */
[----:B------:R-:W-:Y:S01]  /*156f0*/  F2FP.BF16.PACK_AB R34, R34, R140 ;  /* 0x0000008c2222723e */ /* 0x000fe200000010ff */
[----:B------:R-:W-:Y:S01]  /*15700*/  FMUL.FTZ R166, R4, R166 ;  /* 0x000000a604a67220 */ /* 0x000fe20000410000 */
[----:B------:R-:W-:Y:S01]  /*15710*/  F2FP.BF16.PACK_AB R30, R30, R200 ;  /* 0x000000c81e1e723e */ /* 0x000fe200000010ff */
[C---:B------:R-:W-:Y:S01]  /*15720*/  FMUL.FTZ R6, R4.reuse, R167 ;  /* 0x000000a704067220 */ /* 0x040fe20000410000 */
[----:B------:R-:W2:Y:S01]  /*15730*/  @P0 MUFU.RCP R0, R157 ;  /* 0x0000009d00000308 */ /* 0x000ea20000001000 */
        /* <DEDUP_REMOVED lines=12> */
[----:B--2---:R-:W-:Y:S01]  /*15800*/  FMUL.FTZ R67, R0, R70 ;  /* 0x0000004600437220 */ /* 0x004fe20000410000 */
[----:B-1----:R-:W-:Y:S01]  /*15810*/  SHF.R.S32.HI R70, RZ, 0x1f, R89 ;  /* 0x0000001fff467819 */ /* 0x002fe20000011459 */
[----:B------:R-:W-:Y:S01]  /*15820*/  FMUL.FTZ R74, R4, R74 ;  /* 0x0000004a044a7220 */ /* 0x000fe20000410000 */
[----:B------:R-:W-:Y:S01]  /*15830*/  F2FP.BF16.PACK_AB R22, R22, R198 ;  /* 0x000000c61616723e */ /* 0x000fe200000010ff */
[----:B------:R-:W-:Y:S01]  /*15840*/  FMUL.FTZ R19, R4, R75 ;  /* 0x0000004b04137220 */ /* 0x000fe20000410000 */
[----:B------:R-:W-:Y:S01]  /*15850*/  LEA.HI R28, R70, R89, RZ, 0x2 ;  /* 0x00000059461c7211 */ /* 0x000fe200078f10ff */
        /* <DEDUP_REMOVED lines=28> */
[----:B------:R-:W-:Y:S01]  /*15a20*/  FMUL.FTZ R29, R4, R203 ;  /* 0x000000cb041d7220 */ /* 0x000fe20000410000 */
[----:B------:R-:W-:Y:S01]  /*15a30*/  SHF.R.S32.HI R4, RZ, 0x1f, R28 ;  /* 0x0000001fff047819 */ /* 0x000fe2000001141c */
[C---:B------:R-:W-:Y:S01]  /*15a40*/  FMUL.FTZ R160, R2.reuse, R160 ;  /* 0x000000a002a07220 */ /* 0x040fe20000410000 */
[----:B------:R-:W-:Y:S01]  /*15a50*/  F2FP.BF16.PACK_AB R33, R33, R142 ;  /* 0x0000008e2121723e */ /* 0x000fe200000010ff */
        /* <DEDUP_REMOVED lines=26> */
[----:B------:R-:W-:Y:S01]  /*15c00*/  LEA.HI R84, R70, R89, RZ, 0x5 ;  /* 0x0000005946547211 */ /* 0x000fe200078f28ff */
[----:B------:R-:W-:Y:S01]  /*15c10*/  FMUL.FTZ R52, R2, R101 ;  /* 0x0000006502347220 */ /* 0x000fe20000410000 */
[----:B------:R-:W-:Y:S01]  /*15c20*/  F2FP.BF16.PACK_AB R56, R56, R96 ;  /* 0x000000603838723e */ /* 0x000fe200000010ff */
[C---:B------:R-:W-:Y:S01]  /*15c30*/  FMUL.FTZ R112, R2.reuse, R112 ;  /* 0x0000007002707220 */ /* 0x040fe20000410000 */
[----:B------:R-:W-:Y:S01]  /*15c40*/  SHF.R.S32.HI R26, RZ, 0x5, R84 ;  /* 0x00000005ff1a7819 */ /* 0x000fe20000011454 */
        /* <DEDUP_REMOVED lines=16> */
[----:B------:R-:W-:Y:S01]  /*15d50*/  SHF.R.S32.HI R2, RZ, 0x2, R28 ;  /* 0x00000002ff027819 */ /* 0x000fe2000001141c */
[----:B------:R-:W-:Y:S01]  /*15d60*/  FMUL.FTZ R163, R0, R163 ;  /* 0x000000a300a37220 */ /* 0x000fe20000410000 */
[----:B------:R-:W-:Y:S01]  /*15d70*/  F2FP.BF16.PACK_AB R32, R32, R144 ;  /* 0x000000902020723e */ /* 0x000fe200000010ff */
[----:B------:R-:W-:Y:S01]  /*15d80*/  FMUL.FTZ R9, R0, R162 ;  /* 0x000000a200097220 */ /* 0x000fe20000410000 */
[----:B------:R-:W-:Y:S01]  /*15d90*/  LEA.HI R4, R4, R2, RZ, 0x3 ;  /* 0x0000000204047211 */ /* 0x000fe200078f18ff */
[----:B------:R-:W-:-:S02]  /*15da0*/  FMUL.FTZ R171, R0, R171 ;  /* 0x000000ab00ab7220 */ /* 0x000fc40000410000 */
[----:B------:R-:W-:Y:S01]  /*15db0*/  FMUL.FTZ R14, R0, R170 ;  /* 0x000000aa000e7220 */ /* 0x000fe20000410000 */
[----:B------:R-:W-:Y:S01]  /*15dc0*/  LOP3.LUT R4, R4, 0xfffffff8, RZ, 0xc0, !PT ;  /* 0xfffffff804047812 */ /* 0x000fe200078ec0ff */
[C---:B------:R-:W-:Y:S01]  /*15dd0*/  FMUL.FTZ R179, R0.reuse, R179 ;  /* 0x000000b300b37220 */ /* 0x040fe20000410000 */
[----:B------:R-:W-:Y:S01]  /*15de0*/  F2FP.BF16.PACK_AB R9, R163, R9 ;  /* 0x00000009a309723e */ /* 0x000fe200000010ff */
[----:B------:R-:W-:Y:S01]  /*15df0*/  FMUL.FTZ R18, R0, R178 ;  /* 0x000000b200127220 */ /* 0x000fe20000410000 */
[----:B------:R-:W-:Y:S01]  /*15e00*/  IADD3 R4, R2, -R4, RZ ;  /* 0x8000000402047210 */ /* 0x000fe20007ffe0ff */
[C---:B------:R-:W-:Y:S01]  /*15e10*/  FMUL.FTZ R187, R0.reuse, R187 ;  /* 0x000000bb00bb7220 */ /* 0x040fe20000410000 */
[----:B------:R-:W-:Y:S01]  /*15e20*/  F2FP.BF16.PACK_AB R14, R171, R14 ;  /* 0x0000000eab0e723e */ /* 0x000fe200000010ff */
[----:B------:R-:W-:Y:S01]  /*15e30*/  FMUL.FTZ R24, R0, R186 ;  /* 0x000000ba00187220 */ /* 0x000fe20000410000 */
[----:B------:R-:W-:Y:S01]  /*15e40*/  SHF.L.U32 R2, R4, 0x6, RZ ;  /* 0x0000000604027819 */ /* 0x000fe200000006ff */
[C---:B------:R-:W-:Y:S01]  /*15e50*/  FMUL.FTZ R195, R0.reuse, R195 ;  /* 0x000000c300c37220 */ /* 0x040fe20000410000 */
[----:B------:R-:W-:Y:S01]  /*15e60*/  F2FP.BF16.PACK_AB R18, R179, R18 ;  /* 0x00000012b312723e */ /* 0x000fe200000010ff */
[C---:B------:R-:W-:Y:S01]  /*15e70*/  FMUL.FTZ R27, R0.reuse, R194 ;  /* 0x000000c2001b7220 */ /* 0x040fe20000410000 */
[----:B------:R-:W-:Y:S01]  /*15e80*/  F2FP.BF16.PACK_AB R24, R187, R24 ;  /* 0x00000018bb18723e */ /* 0x000fe200000010ff */
[----:B------:R-:W-:-:S02]  /*15e90*/  FMUL.FTZ R71, R0, R71 ;  /* 0x0000004700477220 */ /* 0x000fc40000410000 */
[C---:B------:R-:W-:Y:S01]  /*15ea0*/  FMUL.FTZ R83, R0.reuse, R83 ;  /* 0x0000005300537220 */ /* 0x040fe20000410000 */
[----:B------:R-:W-:Y:S01]  /*15eb0*/  F2FP.BF16.PACK_AB R27, R195, R27 ;  /* 0x0000001bc31b723e */ /* 0x000fe200000010ff */
        /* <DEDUP_REMOVED lines=28> */
[----:B------:R-:W-:Y:S02]  /*16080*/  LOP3.LUT R0, R28, 0x3ffffffc, RZ, 0xc0, !PT ;  /* 0x3ffffffc1c007812 */ /* 0x000fe400078ec0ff */
[----:B------:R-:W-:Y:S02]  /*16090*/  F2FP.BF16.PACK_AB R31, R147, R31 ;  /* 0x0000001f931f723e */ /* 0x000fe400000010ff */
[----:B------:R-:W-:Y:S02]  /*160a0*/  IADD3 R28, -R0, R89, RZ ;  /* 0x00000059001c7210 */ /* 0x000fe40007ffe1ff */
[----:B------:R-:W-:Y:S02]  /*160b0*/  LOP3.LUT R0, R2, 0x1c0, RZ, 0xc0, !PT ;  /* 0x000001c002007812 */ /* 0x000fe400078ec0ff */
[----:B------:R-:W-:Y:S02]  /*160c0*/  LOP3.LUT R2, R4, 0x1, RZ, 0xc0, !PT ;  /* 0x0000000104027812 */ /* 0x000fe400078ec0ff */
[----:B------:R-:W-:-:S02]  /*160d0*/  LEA R28, R26, R28, 0x9 ;  /* 0x0000001c1a1c7211 */ /* 0x000fc400078e48ff */
[----:B------:R-:W-:Y:S02]  /*160e0*/  LEA.HI R0, R0, R0, RZ, 0x1d ;  /* 0x0000000000007211 */ /* 0x000fe400078fe8ff */
[----:B------:R-:W-:Y:S02]  /*160f0*/  ISETP.NE.U32.AND P1, PT, R2, 0x1, PT ;  /* 0x000000010200780c */ /* 0x000fe40003f25070 */
[----:B------:R-:W-:Y:S02]  /*16100*/  LEA R0, R28, R0, 0x1 ;  /* 0x000000001c007211 */ /* 0x000fe400078e08ff */
[----:B------:R-:W-:Y:S02]  /*16110*/  F2FP.BF16.PACK_AB R28, R149, R148 ;  /* 0x00000094951c723e */ /* 0x000fe400000010ff */
[----:B------:R-:W-:Y:S02]  /*16120*/  SHF.L.U32 R0, R0, 0x1, RZ ;  /* 0x0000000100007819 */ /* 0x000fe400000006ff */
[----:B------:R-:W-:-:S02]  /*16130*/  F2FP.BF16.PACK_AB R69, R151, R69 ;  /* 0x000000459745723e */ /* 0x000fc400000010ff */
[C---:B------:R-:W-:Y:S01]  /*16140*/  IADD3 R2, R0.reuse, -0x10, RZ ;  /* 0xfffffff000027810 */ /* 0x040fe20007ffe0ff */
[----:B------:R1:W-:Y:S02]  /*16150*/  STS [R0+0x400], R6 ;  /* 0x0004000600007388 */ /* 0x0003e40000000800 */
[----:B------:R-:W-:Y:S02]  /*16160*/  @P1 IADD3 R2, R0, 0x10, RZ ;  /* 0x0000001000021810 */ /* 0x000fe40007ffe0ff */
[----:B------:R-:W-:Y:S01]  /*16170*/  R2P PR, R4, 0x6 ;  /* 0x0000000604007804 */ /* 0x000fe20000000000 */
[----:B------:R-:W-:Y:S01]  /*16180*/  STS [R0], R7 ;  /* 0x0000000700007388 */ /* 0x000fe20000000800 */
[----:B------:R-:W-:-:S03]  /*16190*/  MOV R4, 0x20 ;  /* 0x0000002000047802 */ /* 0x000fc60000000f00 */
[----:B------:R2:W-:Y:S01]  /*161a0*/  STS [R2], R5 ;  /* 0x0000000502007388 */ /* 0x0005e20000000800 */
[----:B------:R-:W-:-:S03]  /*161b0*/  SEL R4, R4, 0xffffffe0, !P1 ;  /* 0xffffffe004047807 */ /* 0x000fc60004800000 */
[----:B------:R3:W-:Y:S04]  /*161c0*/  STS [R2+0x400], R8 ;  /* 0x0004000802007388 */ /* 0x0007e80000000800 */
[----:B------:R-:W-:Y:S04]  /*161d0*/  STS [R0+0x2000], R10 ;  /* 0x0020000a00007388 */ /* 0x000fe80000000800 */
[----:B------:R4:W-:Y:S01]  /*161e0*/  STS [R0+0x2400], R9 ;  /* 0x0024000900007388 */ /* 0x0009e20000000800 */
[----:B-1----:R-:W-:-:S03]  /*161f0*/  MOV R6, 0x40 ;  /* 0x0000004000067802 */ /* 0x002fc60000000f00 */
[----:B------:R-:W-:Y:S01]  /*16200*/  STS [R2+0x2000], R11 ;  /* 0x0020000b02007388 */ /* 0x000fe20000000800 */
[----:B------:R-:W-:-:S03]  /*16210*/  SEL R6, R6, 0xffffffc0, !P2 ;  /* 0xffffffc006067807 */ /* 0x000fc60005000000 */
[----:B------:R1:W-:Y:S01]  /*16220*/  STS [R2+0x2400], R14 ;  /* 0x0024000e02007388 */ /* 0x0003e20000000800 */
[----:B--2---:R-:W-:Y:S02]  /*16230*/  IADD3 R5, R0, R4, RZ ;  /* 0x0000000400057210 */ /* 0x004fe40007ffe0ff */
[----:B------:R-:W-:Y:S02]  /*16240*/  IADD3 R4, R4, R2, RZ ;  /* 0x0000000204047210 */ /* 0x000fe40007ffe0ff */
[-C--:B---3--:R-:W-:Y:S01]  /*16250*/  IADD3 R8, R0, R6.reuse, RZ ;  /* 0x0000000600087210 */ /* 0x088fe20007ffe0ff */
[----:B------:R2:W-:Y:S01]  /*16260*/  STS [R5], R13 ;  /* 0x0000000d05007388 */ /* 0x0005e20000000800 */
[----:B------:R-:W-:-:S03]  /*16270*/  IADD3 R7, R5, R6, RZ ;  /* 0x0000000605077210 */ /* 0x000fc60007ffe0ff */
[----:B------:R3:W-:Y:S01]  /*16280*/  STS [R5+0x400], R12 ;  /* 0x0004000c05007388 */ /* 0x0007e20000000800 */
[----:B----4-:R-:W-:-:S03]  /*16290*/  IADD3 R9, R6, R2, RZ ;  /* 0x0000000206097210 */ /* 0x010fc60007ffe0ff */
[----:B------:R-:W-:Y:S01]  /*162a0*/  STS [R4], R16 ;  /* 0x0000001004007388 */ /* 0x000fe20000000800 */
[----:B------:R-:W-:-:S03]  /*162b0*/  IADD3 R6, R4, R6, RZ ;  /* 0x0000000604067210 */ /* 0x000fc60007ffe0ff */
[----:B------:R-:W-:Y:S04]  /*162c0*/  STS [R4+0x400], R15 ;  /* 0x0004000f04007388 */ /* 0x000fe80000000800 */
[----:B------:R-:W-:Y:S01]  /*162d0*/  STS [R5+0x2000], R17 ;  /* 0x0020001105007388 */ /* 0x000fe20000000800 */
[----:B-1----:R-:W-:-:S03]  /*162e0*/  MOV R14, 0x7f800000 ;  /* 0x7f800000000e7802 */ /* 0x002fc60000000f00 */
[----:B------:R-:W-:Y:S04]  /*162f0*/  STS [R5+0x2400], R18 ;  /* 0x0024001205007388 */ /* 0x000fe80000000800 */
[----:B------:R-:W-:Y:S01]  /*16300*/  STS [R4+0x2000], R25 ;  /* 0x0020001904007388 */ /* 0x000fe20000000800 */
[----:B--2---:R-:W-:-:S03]  /*16310*/  MOV R13, 0x7f800000 ;  /* 0x7f800000000d7802 */ /* 0x004fc60000000f00 */
[----:B------:R-:W-:Y:S01]  /*16320*/  STS [R4+0x2400], R24 ;  /* 0x0024001804007388 */ /* 0x000fe20000000800 */
[----:B---3--:R-:W-:-:S03]  /*16330*/  MOV R12, 0x7f800000 ;  /* 0x7f800000000c7802 */ /* 0x008fc60000000f00 */
[----:B------:R-:W-:Y:S04]  /*16340*/  STS [R8], R23 ;  /* 0x0000001708007388 */ /* 0x000fe80000000800 */
[----:B------:R-:W-:Y:S04]  /*16350*/  STS [R8+0x400], R22 ;  /* 0x0004001608007388 */ /* 0x000fe80000000800 */
[----:B------:R-:W-:Y:S04]  /*16360*/  STS [R9], R20 ;  /* 0x0000001409007388 */ /* 0x000fe80000000800 */
[----:B------:R-:W-:Y:S04]  /*16370*/  STS [R9+0x400], R19 ;  /* 0x0004001309007388 */ /* 0x000fe80000000800 */
[----:B------:R-:W-:Y:S04]  /*16380*/  STS [R8+0x2000], R21 ;  /* 0x0020001508007388 */ /* 0x000fe80000000800 */
[----:B------:R-:W-:Y:S04]  /*16390*/  STS [R8+0x2400], R27 ;  /* 0x0024001b08007388 */ /* 0x000fe80000000800 */
[----:B------:R-:W-:Y:S04]  /*163a0*/  STS [R9+0x2000], R68 ;  /* 0x0020004409007388 */ /* 0x000fe80000000800 */
[----:B------:R-:W-:Y:S04]  /*163b0*/  STS [R9+0x2400], R67 ;  /* 0x0024004309007388 */ /* 0x000fe80000000800 */
        /* <DEDUP_REMOVED lines=15> */
[----:B------:R2:W-:Y:S04]  /*164b0*/  STS [R2+0x6400], R51 ;  /* 0x0064003302007388 */ /* 0x0005e80000000800 */
[----:B------:R-:W-:Y:S04]  /*164c0*/  STS [R5+0x4000], R50 ;  /* 0x0040003205007388 */ /* 0x000fe80000000800 */
[----:B------:R-:W-:Y:S04]  /*164d0*/  STS [R5+0x4400], R49 ;  /* 0x0044003105007388 */ /* 0x000fe80000000800 */
[----:B------:R-:W-:Y:S04]  /*164e0*/  STS [R4+0x4000], R46 ;  /* 0x0040002e04007388 */ /* 0x000fe80000000800 */
[----:B------:R-:W-:Y:S01]  /*164f0*/  STS [R4+0x4400], R45 ;  /* 0x0044002d04007388 */ /* 0x000fe20000000800 */
[----:B-1----:R-:W-:-:S03]  /*16500*/  LOP3.LUT R0, R84, 0xffffffe0, RZ, 0xc0, !PT ;  /* 0xffffffe054007812 */ /* 0x002fc600078ec0ff */
[----:B------:R-:W-:Y:S01]  /*16510*/  STS [R5+0x6000], R48 ;  /* 0x0060003005007388 */ /* 0x000fe20000000800 */
[----:B------:R-:W-:-:S03]  /*16520*/  IADD3 R0, -R0, R89, RZ ;  /* 0x0000005900007210 */ /* 0x000fc60007ffe1ff */
[----:B------:R1:W-:Y:S01]  /*16530*/  STS [R5+0x6400], R47 ;  /* 0x0064002f05007388 */ /* 0x0003e20000000800 */
[----:B--2---:R-:W-:Y:S01]  /*16540*/  @P4 MUFU.LG2 R2, R152 ;  /* 0x0000009800024308 */ /* 0x004fe20000000c00 */
[----:B------:R-:W-:Y:S02]  /*16550*/  LOP3.LUT P1, RZ, R0, 0x3, RZ, 0xc0, !PT ;  /* 0x0000000300ff7812 */ /* 0x000fe4000782c0ff */
[----:B------:R-:W-:Y:S04]  /*16560*/  STS [R4+0x6000], R44 ;  /* 0x0060002c04007388 */ /* 0x000fe80000000800 */
[----:B------:R2:W-:Y:S01]  /*16570*/  STS [R4+0x6400], R43 ;  /* 0x0064002b04007388 */ /* 0x0005e20000000800 */
[----:B------:R-:W3:Y:S03]  /*16580*/  @P0 MUFU.LG2 R0, R157 ;  /* 0x0000009d00000308 */ /* 0x000ee60000000c00 */
[----:B------:R-:W-:Y:S04]  /*16590*/  STS [R8+0x4000], R42 ;  /* 0x0040002a08007388 */ /* 0x000fe80000000800 */
[----:B------:R-:W-:Y:S04]  /*165a0*/  STS [R8+0x4400], R41 ;  /* 0x0044002908007388 */ /* 0x000fe80000000800 */
[----:B------:R-:W-:Y:S04]  /*165b0*/  STS [R9+0x4000], R38 ;  /* 0x0040002609007388 */ /* 0x000fe80000000800 */
[----:B------:R-:W-:Y:S01]  /*165c0*/  STS [R9+0x4400], R37 ;  /* 0x0044002509007388 */ /* 0x000fe20000000800 */
[----:B-1----:R-:W-:Y:S01]  /*165d0*/  @P3 MUFU.LG2 R5, R158 ;  /* 0x0000009e00053308 */ /* 0x002fe20000000c00 */
[----:B---3--:R-:W-:-:S02]  /*165e0*/  @P0 FMUL.FTZ R0, R0, 0.69314718246459960938 ;  /* 0x3f31721800000820 */ /* 0x008fc40000410000 */
[----:B------:R-:W-:Y:S02]  /*165f0*/  STS [R8+0x6000], R40 ;  /* 0x0060002808007388 */ /* 0x000fe40000000800 */
[----:B------:R-:W-:Y:S02]  /*16600*/  @P0 FFMA.FTZ R12, R3, c[0x0][0x238], R0 ;  /* 0x00008e00030c0a23 */ /* 0x000fe40000010000 */
[----:B------:R-:W-:Y:S01]  /*16610*/  STS [R8+0x6400], R39 ;  /* 0x0064002708007388 */ /* 0x000fe20000000800 */
[----:B--2---:R-:W1:Y:S03]  /*16620*/  @P5 MUFU.LG2 R4, R153 ;  /* 0x0000009900045308 */ /* 0x004e660000000c00 */
        /* <DEDUP_REMOVED lines=8> */
[----:B--2---:R-:W-:-:S03]  /*166b0*/  MOV R9, 0x7f800000 ;  /* 0x7f80000000097802 */ /* 0x004fc60000000f00 */
[----:B------:R-:W-:Y:S04]  /*166c0*/  STS [R6+0x6000], R28 ;  /* 0x0060001c06007388 */ /* 0x000fe80000000800 */
[----:B------:R1:W-:Y:S04]  /*166d0*/  STS [R6+0x6400], R69 ;  /* 0x0064004506007388 */ /* 0x0003e80000000800 */
[----:B------:R-:W-:Y:S01]  /*166e0*/  BAR.SYNC.DEFER_BLOCKING 0x0 ;  /* 0x0000000000007b1d */ /* 0x000fe20000010000 */
[----:B-1----:R-:W-:Y:S02]  /*166f0*/  @P5 FMUL.FTZ R6, R4, 0.69314718246459960938 ;  /* 0x3f31721804065820 */ /* 0x002fe40000410000 */
[----:B------:R-:W-:-:S03]  /*16700*/  @P4 FMUL.FTZ R4, R2, 0.69314718246459960938 ;  /* 0x3f31721802044820 */ /* 0x000fc60000410000 */
[----:B------:R1:W2:Y:S01]  /*16710*/  LDS.128 R20, [R239] ;  /* 0x00000000ef147984 */ /* 0x0002a20000000c00 */
[----:B------:R-:W-:Y:S02]  /*16720*/  @P3 FMUL.FTZ R2, R5, 0.69314718246459960938 ;  /* 0x3f31721805023820 */ /* 0x000fe40000410000 */
[----:B------:R-:W-:Y:S01]  /*16730*/  @P5 FFMA.FTZ R13, R156, c[0x0][0x238], R6 ;  /* 0x00008e009c0d5a23 */ /* 0x000fe20000010006 */
[----:B------:R1:W3:Y:S01]  /*16740*/  LDS.128 R32, [R239+0x800] ;  /* 0x00080000ef207984 */ /* 0x0002e20000000c00 */
[----:B------:R-:W-:Y:S02]  /*16750*/  @P4 FFMA.FTZ R14, R155, c[0x0][0x238], R4 ;  /* 0x00008e009b0e4a23 */ /* 0x000fe40000010004 */
[----:B------:R-:W-:Y:S01]  /*16760*/  @P3 FFMA.FTZ R9, R154, c[0x0][0x238], R2 ;  /* 0x00008e009a093a23 */ /* 0x000fe20000010002 */
[----:B------:R1:W4:Y:S04]  /*16770*/  LDS.128 R40, [R239+0x1000] ;  /* 0x00100000ef287984 */ /* 0x0003280000000c00 */
[----:B------:R1:W1:Y:S04]  /*16780*/  LDS.128 R48, [R239+0x1800] ;  /* 0x00180000ef307984 */ /* 0x0002680000000c00 */
        /* <DEDUP_REMOVED lines=13> */
[----:B--234-:R-:W2:Y:S01]  /*16860*/  LDL.LU R159, [R1+0xd0] ;  /* 0x0000d000019f7983 */ /* 0x01cea20000300800 */
[----:B------:R-:W-:-:S04]  /*16870*/  SHF.R.S32.HI R0, RZ, 0x1f, R26 ;  /* 0x0000001fff007819 */ /* 0x000fc8000001141a */
[----:B------:R-:W-:-:S04]  /*16880*/  LEA.HI R0, R0, R26, RZ, 0x2 ;  /* 0x0000001a00007211 */ /* 0x000fc800078f10ff */
[----:B------:R-:W-:-:S05]  /*16890*/  LOP3.LUT R0, R0, 0xffffffc, RZ, 0xc0, !PT ;  /* 0x0ffffffc00007812 */ /* 0x000fca00078ec0ff */
[----:B------:R-:W-:-:S04]  /*168a0*/  IMAD.IADD R0, R26, 0x1, -R0 ;  /* 0x000000011a007824 */ /* 0x000fc800078e0a00 */
[----:B--2---:R-:W-:-:S05]  /*168b0*/  IMAD R0, R0, 0x10, R159 ;  /* 0x0000001000007824 */ /* 0x004fca00078e029f */
[C---:B------:R-:W-:Y:S02]  /*168c0*/  ISETP.GE.AND P6, PT, R0.reuse, UR10, PT ;  /* 0x0000000a00007c0c */ /* 0x040fe4000bfc6270 */
[C---:B------:R-:W-:Y:S02]  /*168d0*/  IADD3 R2, R0.reuse, 0x8, RZ ;  /* 0x0000000800027810 */ /* 0x040fe40007ffe0ff */
[----:B------:R-:W-:Y:S02]  /*168e0*/  IADD3 R5, R0, 0x40, RZ ;  /* 0x0000004000057810 */ /* 0x000fe40007ffe0ff */
[----:B------:R-:W-:Y:S02]  /*168f0*/  ISETP.GE.AND P5, PT, R2, UR10, PT ;  /* 0x0000000a02007c0c */ /* 0x000fe4000bfa6270 */
[----:B------:R-:W-:Y:S02]  /*16900*/  IADD3 R4, R0, 0x48, RZ ;  /* 0x0000004800047810 */ /* 0x000fe40007ffe0ff */
[----:B------:R-:W-:-:S02]  /*16910*/  ISETP.GE.AND P4, PT, R5, UR10, PT ;  /* 0x0000000a05007c0c */ /* 0x000fc4000bf86270 */
[----:B------:R-:W-:Y:S01]  /*16920*/  ISETP.GE.AND P3, PT, R4, UR10, PT ;  /* 0x0000000a04007c0c */ /* 0x000fe2000bf66270 */
[----:B------:R-:W-:-:S05]  /*16930*/  @!P6 IMAD R3, R0, UR19, RZ ;  /* 0x000000130003ec24 */ /* 0x000fca000f8e02ff */
[----:B------:R-:W-:Y:S01]  /*16940*/  @!P6 IADD3 R0, P0, R3, UR11, RZ ;  /* 0x0000000b0300ec10 */ /* 0x000fe2000ff1e0ff */
[----:B------:R-:W-:-:S03]  /*16950*/  @!P5 IMAD R2, R2, UR19, RZ ;  /* 0x000000130202dc24 */ /* 0x000fc6000f8e02ff */
[----:B------:R-:W-:Y:S01]  /*16960*/  @!P6 LEA.HI.X.SX32 R6, R3, UR4, 0x1, P0 ;  /* 0x000000040306ec11 */ /* 0x000fe200080f0eff */
[----:B------:R-:W-:Y:S01]  /*16970*/  @!P4 IMAD R5, R5, UR19, RZ ;  /* 0x000000130505cc24 */ /* 0x000fe2000f8e02ff */
[----:B------:R-:W-:Y:S01]  /*16980*/  @!P6 LEA R10, P1, R0, c[0x0][0x200], 0x2 ;  /* 0x00008000000aea11 */ /* 0x000fe200078210ff */
[----:B------:R-:W-:Y:S01]  /*16990*/  @!P3 IMAD R3, R4, UR19, RZ ;  /* 0x000000130403bc24 */ /* 0x000fe2000f8e02ff */
[----:B------:R-:W-:Y:S02]  /*169a0*/  @!P5 IADD3 R7, P0, R2, UR11, RZ ;  /* 0x0000000b0207dc10 */ /* 0x000fe4000ff1e0ff */
[----:B------:R-:W-:Y:S02]  /*169b0*/  @!P6 LEA.HI.X R11, R0, c[0x0][0x204], R6, 0x2, P1 ;  /* 0x00008100000bea11 */ /* 0x000fe400008f1406 */
[----:B------:R-:W-:Y:S02]  /*169c0*/  @!P5 LEA.HI.X.SX32 R2, R2, UR4, 0x1, P0 ;  /* 0x000000040202dc11 */ /* 0x000fe400080f0eff */
[----:B------:R-:W-:Y:S01]  /*169d0*/  @!P4 IADD3 R0, P1, R5, UR11, RZ ;  /* 0x0000000b0500cc10 */ /* 0x000fe2000ff3e0ff */
[----:B------:R2:W-:Y:S01]  /*169e0*/  @!P6 STG.E [R10.64], R13 ;  /* 0x0000000d0a00e986 */ /* 0x0005e2000c101910 */
[----:B------:R-:W-:-:S02]  /*169f0*/  @!P5 LEA R6, P2, R7, c[0x0][0x200], 0x2 ;  /* 0x000080000706da11 */ /* 0x000fc400078410ff */
[----:B------:R-:W-:Y:S02]  /*16a00*/  @!P3 IADD3 R8, P0, R3, UR11, RZ ;  /* 0x0000000b0308bc10 */ /* 0x000fe4000ff1e0ff */
[----:B------:R-:W-:Y:S02]  /*16a10*/  @!P4 LEA.HI.X.SX32 R5, R5, UR4, 0x1, P1 ;  /* 0x000000040505cc11 */ /* 0x000fe400088f0eff */
[----:B------:R-:W-:Y:S02]  /*16a20*/  @!P5 LEA.HI.X R7, R7, c[0x0][0x204], R2, 0x2, P2 ;  /* 0x000081000707da11 */ /* 0x000fe400010f1402 */
[----:B------:R-:W-:Y:S02]  /*16a30*/  @!P3 LEA.HI.X.SX32 R3, R3, UR4, 0x1, P0 ;  /* 0x000000040303bc11 */ /* 0x000fe400080f0eff */
[----:B------:R-:W-:Y:S01]  /*16a40*/  @!P4 LEA R4, P1, R0, c[0x0][0x200], 0x2 ;  /* 0x000080000004ca11 */ /* 0x000fe200078210ff */
[----:B------:R2:W-:Y:S01]  /*16a50*/  @!P5 STG.E [R6.64], R14 ;  /* 0x0000000e0600d986 */ /* 0x0005e2000c101910 */
[----:B------:R-:W-:-:S02]  /*16a60*/  @!P3 LEA R2, P0, R8, c[0x0][0x200], 0x2 ;  /* 0x000080000802ba11 */ /* 0x000fc400078010ff */
[----:B------:R-:W-:Y:S02]  /*16a70*/  @!P4 LEA.HI.X R5, R0, c[0x0][0x204], R5, 0x2, P1 ;  /* 0x000081000005ca11 */ /* 0x000fe400008f1405 */
[----:B------:R-:W-:-:S03]  /*16a80*/  @!P3 LEA.HI.X R3, R8, c[0x0][0x204], R3, 0x2, P0 ;  /* 0x000081000803ba11 */ /* 0x000fc600000f1403 */
[----:B------:R2:W-:Y:S04]  /*16a90*/  @!P4 STG.E [R4.64], R9 ;  /* 0x000000090400c986 */ /* 0x0005e8000c101910 */
[----:B------:R2:W-:Y:S02]  /*16aa0*/  @!P3 STG.E [R2.64], R12 ;  /* 0x0000000c0200b986 */ /* 0x0005e4000c101910 */
.L_x_39:
[----:B--234-:R-:W-:Y:S05]  /*16ab0*/  BSYNC B0 ;  /* 0x0000000000007941 */ /* 0x01cfea0003800000 */
.L_x_38:
[----:B------:R-:W2:Y:S04]  /*16ac0*/  LDL.LU.64 R4, [R1+0xa8] ;  /* 0x0000a80001047983 */ /* 0x000ea80000300a00 */
[----:B------:R-:W3:Y:S04]  /*16ad0*/  S2R R3, SR_TID.X ;  /* 0x0000000000037919 */ /* 0x000ee80000002100 */
[----:B------:R-:W4:Y:S01]  /*16ae0*/  S2R R8, SR_CTAID.Z ;  /* 0x0000000000087919 */ /* 0x000f220000002700 */
[----:B------:R-:W-:-:S02]  /*16af0*/  USHF.R.S32.HI UR6, URZ, 0x1f, UR12 ;  /* 0x0000001f3f067899 */ /* 0x000fc4000801140c */
[----:B------:R-:W-:Y:S01]  /*16b00*/  ULDC.64 UR4, c[0x0][0x1f0] ;  /* 0x00007c0000047ab9 */ /* 0x000fe20000000a00 */
[----:B------:R1:W5:Y:S01]  /*16b10*/  LDL.64 R12, [R1+0x70] ;  /* 0x00007000010c7983 */ /* 0x0003620000100a00 */
[----:B------:R-:W-:Y:S01]  /*16b20*/  UIMAD UR4, UR6, UR4, URZ ;  /* 0x00000004060472a4 */ /* 0x000fe2000f8e023f */
[----:B------:R-:W-:Y:S03]  /*16b30*/  BSSY B0, `(.L_x_40) ;  /* 0x0000014000007945 */ /* 0x000fe60003800000 */
[----:B------:R-:W-:Y:S01]  /*16b40*/  UIMAD UR4, UR12, UR5, UR4 ;  /* 0x000000050c0472a4 */ /* 0x000fe2000f8e0204 */
[----:B---3--:R-:W-:-:S04]  /*16b50*/  SHF.R.S32.HI R0, RZ, 0x1f, R3 ;  /* 0x0000001fff007819 */ /* 0x008fc80000011403 */
[----:B------:R-:W-:-:S04]  /*16b60*/  LEA.HI R0, R0, R3, RZ, 0x3 ;  /* 0x0000000300007211 */ /* 0x000fc800078f18ff */
[----:B------:R-:W-:Y:S02]  /*16b70*/  SHF.R.S32.HI R10, RZ, 0x3, R0 ;  /* 0x00000003ff0a7819 */ /* 0x000fe40000011400 */
[----:B--2---:R-:W-:-:S04]  /*16b80*/  IADD3 R2, P0, R4, UR14, RZ ;  /* 0x0000000e04027c10 */ /* 0x004fc8000ff1e0ff */
[----:B------:R-:W-:Y:S02]  /*16b90*/  IADD3.X R3, R5, UR7, RZ, P0, !PT ;  /* 0x0000000705037c10 */ /* 0x000fe400087fe4ff */
[----:B------:R-:W-:-:S03]  /*16ba0*/  ISETP.GE.AND P0, PT, R10, UR10, PT ;  /* 0x0000000a0a007c0c */ /* 0x000fc6000bf06270 */
[----:B----4-:R-:W-:-:S05]  /*16bb0*/  IMAD.WIDE.U32 R8, R8, c[0x0][0x1f0], R2 ;  /* 0x00007c0008087a25 */ /* 0x010fca00078e0002 */
[----:B------:R-:W-:-:S05]  /*16bc0*/  IADD3 R7, R9, UR4, RZ ;  /* 0x0000000409077c10 */ /* 0x000fca000fffe0ff */
[----:B------:R-:W-:Y:S05]  /*16bd0*/  @P0 BRA `(.L_x_41) ;  /* 0x0000009000000947 */ /* 0x000fea0003800000 */
[----:B-1----:R-:W-:Y:S01]  /*16be0*/  MOV R6, R8 ;  /* 0x0000000800067202 */ /* 0x002fe20000000f00 */
[----:B-----5:R-:W-:-:S04]  /*16bf0*/  IMAD R0, R13, c[0x0][0x1e8], RZ ;  /* 0x00007a000d007a24 */ /* 0x020fc800078e02ff */
[----:B------:R-:W-:-:S04]  /*16c00*/  IMAD.WIDE.U32 R2, R12, c[0x0][0x1e8], R6 ;  /* 0x00007a000c027a25 */ /* 0x000fc800078e0006 */
[----:B------:R-:W-:Y:S01]  /*16c10*/  IMAD R0, R12, c[0x0][0x1ec], R0 ;  /* 0x00007b000c007a24 */ /* 0x000fe200078e0200 */
[----:B------:R-:W-:-:S04]  /*16c20*/  LEA R4, P0, R2, c[0x0][0x1d0], 0x1 ;  /* 0x0000740002047a11 */ /* 0x000fc800078008ff */
[----:B------:R-:W-:-:S04]  /*16c30*/  IADD3 R0, R3, R0, RZ ;  /* 0x0000000003007210 */ /* 0x000fc80007ffe0ff */
[----:B------:R-:W-:-:S05]  /*16c40*/  LEA.HI.X R5, R2, c[0x0][0x1d4], R0, 0x1, P0 ;  /* 0x0000750002057a11 */ /* 0x000fca00000f0c00 */
[----:B------:R1:W-:Y:S04]  /*16c50*/  STG.E.128 [R4.64], R20 ;  /* 0x0000001404007986 */ /* 0x0003e8000c101d10 */
[----:B------:R1:W-:Y:S02]  /*16c60*/  STG.E.128 [R4.64+0x80], R16 ;  /* 0x0000801004007986 */ /* 0x0003e4000c101d10 */
.L_x_41:
[----:B-1----:R-:W-:Y:S05]  /*16c70*/  BSYNC B0 ;  /* 0x0000000000007941 */ /* 0x002fea0003800000 */
.L_x_40:
[----:B------:R-:W-:Y:S01]  /*16c80*/  IADD3 R0, R10, 0x10, RZ ;  /* 0x000000100a007810 */ /* 0x000fe20007ffe0ff */
[----:B------:R-:W-:Y:S03]  /*16c90*/  BSSY B0, `(.L_x_42) ;  /* 0x000000f000007945 */ /* 0x000fe60003800000 */
[----:B------:R-:W-:-:S13]  /*16ca0*/  ISETP.GE.AND P0, PT, R0, UR10, PT ;  /* 0x0000000a00007c0c */ /* 0x000fda000bf06270 */
[----:B------:R-:W-:Y:S05]  /*16cb0*/  @P0 BRA `(.L_x_43) ;  /* 0x000000c000000947 */ /* 0x000fea0003800000 */
[----:B-----5:R-:W-:Y:S01]  /*16cc0*/  IADD3 R4, P0, R12, 0x10, RZ ;  /* 0x000000100c047810 */ /* 0x020fe20007f1e0ff */
[----:B------:R-:W-:Y:S01]  /*16cd0*/  IMAD.MOV.U32 R2, RZ, RZ, R8 ;  /* 0x000000ffff027224 */ /* 0x000fe200078e0008 */
[----:B------:R-:W-:-:S03]  /*16ce0*/  MOV R3, R7 ;  /* 0x0000000700037202 */ /* 0x000fc60000000f00 */
[----:B------:R-:W-:Y:S02]  /*16cf0*/  IMAD.X R0, RZ, RZ, R13, P0 ;  /* 0x000000ffff007224 */ /* 0x000fe400000e060d */
[----:B------:R-:W-:-:S04]  /*16d00*/  IMAD.WIDE.U32 R2, R4, c[0x0][0x1e8], R2 ;  /* 0x00007a0004027a25 */ /* 0x000fc800078e0002 */
[----:B------:R-:W-:-:S04]  /*16d10*/  IMAD R0, R0, c[0x0][0x1e8], RZ ;  /* 0x00007a0000007a24 */ /* 0x000fc800078e02ff */
[----:B------:R-:W-:Y:S01]  /*16d20*/  IMAD R0, R4, c[0x0][0x1ec], R0 ;  /* 0x00007b0004007a24 */ /* 0x000fe200078e0200 */
[----:B------:R-:W-:-:S04]  /*16d30*/  LEA R4, P0, R2, c[0x0][0x1d0], 0x1 ;  /* 0x0000740002047a11 */ /* 0x000fc800078008ff */
[----:B------:R-:W-:-:S04]  /*16d40*/  IADD3 R0, R3, R0, RZ ;  /* 0x0000000003007210 */ /* 0x000fc80007ffe0ff */
[----:B------:R-:W-:-:S05]  /*16d50*/  LEA.HI.X R5, R2, c[0x0][0x1d4], R0, 0x1, P0 ;  /* 0x0000750002057a11 */ /* 0x000fca00000f0c00 */
[----:B------:R1:W-:Y:S04]  /*16d60*/  STG.E.128 [R4.64], R32 ;  /* 0x0000002004007986 */ /* 0x0003e8000c101d10 */
[----:B------:R1:W-:Y:S02]  /*16d70*/  STG.E.128 [R4.64+0x80], R28 ;  /* 0x0000801c04007986 */ /* 0x0003e4000c101d10 */
.L_x_43:
[----:B------:R-:W-:Y:S05]  /*16d80*/  BSYNC B0 ;  /* 0x0000000000007941 */ /* 0x000fea0003800000 */
.L_x_42:
[----:B------:R-:W-:Y:S01]  /*16d90*/  IADD3 R0, R10, 0x20, RZ ;  /* 0x000000200a007810 */ /* 0x000fe20007ffe0ff */
[----:B------:R-:W-:Y:S03]  /*16da0*/  BSSY B0, `(.L_x_44) ;  /* 0x000000f000007945 */ /* 0x000fe60003800000 */
[----:B------:R-:W-:-:S13]  /*16db0*/  ISETP.GE.AND P0, PT, R0, UR10, PT ;  /* 0x0000000a00007c0c */ /* 0x000fda000bf06270 */
[----:B------:R-:W-:Y:S05]  /*16dc0*/  @P0 BRA `(.L_x_45) ;  /* 0x000000c000000947 */ /* 0x000fea0003800000 */
[----:B-1---5:R-:W-:Y:S01]  /*16dd0*/  IADD3 R4, P0, R12, 0x20, RZ ;  /* 0x000000200c047810 */ /* 0x022fe20007f1e0ff */
        /* <DEDUP_REMOVED lines=11> */
.L_x_45:
[----:B------:R-:W-:Y:S05]  /*16e90*/  BSYNC B0 ;  /* 0x0000000000007941 */ /* 0x000fea0003800000 */
.L_x_44:
[----:B------:R-:W2:Y:S01]  /*16ea0*/  LDL.LU R0, [R1+0xa4] ;  /* 0x0000a40001007983 */ /* 0x000ea20000300800 */
[----:B------:R-:W-:Y:S01]  /*16eb0*/  BSSY B0, `(.L_x_46) ;  /* 0x000000f000007945 */ /* 0x000fe20003800000 */
[----:B--2---:R-:W-:-:S13]  /*16ec0*/  ISETP.GE.AND P0, PT, R0, UR10, PT ;  /* 0x0000000a00007c0c */ /* 0x004fda000bf06270 */
        /* <DEDUP_REMOVED lines=13> */
.L_x_47:
[----:B------:R-:W-:Y:S05]  /*16fa0*/  BSYNC B0 ;  /* 0x0000000000007941 */ /* 0x000fea0003800000 */
.L_x_46:
        /* <DEDUP_REMOVED lines=16> */
.L_x_49:
[----:B------:R-:W-:Y:S05]  /*170b0*/  BSYNC B0 ;  /* 0x0000000000007941 */ /* 0x000fea0003800000 */
.L_x_48:
        /* <DEDUP_REMOVED lines=16> */
.L_x_51:
[----:B------:R-:W-:Y:S05]  /*171c0*/  BSYNC B0 ;  /* 0x0000000000007941 */ /* 0x000fea0003800000 */
.L_x_50:
        /* <DEDUP_REMOVED lines=16> */
.L_x_53:
[----:B------:R-:W-:Y:S05]  /*172d0*/  BSYNC B0 ;  /* 0x0000000000007941 */ /* 0x000fea0003800000 */
.L_x_52:
[----:B------:R-:W2:Y:S02]  /*172e0*/  LDL.LU R0, [R1+0xc8] ;  /* 0x0000c80001007983 */ /* 0x000ea40000300800 */
[----:B--2---:R-:W-:-:S13]  /*172f0*/  ISETP.GE.AND P0, PT, R0, UR10, PT ;  /* 0x0000000a00007c0c */ /* 0x004fda000bf06270 */
[----:B------:R-:W-:Y:S05]  /*17300*/  @P0 EXIT ;  /* 0x000000000000094d */ /* 0x000fea0003800000 */
[----:B-----5:R-:W-:Y:S01]  /*17310*/  IADD3 R6, P0, R12, 0x70, RZ ;  /* 0x000000700c067810 */ /* 0x020fe20007f1e0ff */
[----:B------:R-:W-:Y:S01]  /*17320*/  IMAD.MOV.U32 R2, RZ, RZ, R8 ;  /* 0x000000ffff027224 */ /* 0x000fe200078e0008 */
[----:B------:R-:W-:-:S03]  /*17330*/  MOV R3, R7 ;  /* 0x0000000700037202 */ /* 0x000fc60000000f00 */
[----:B------:R-:W-:Y:S02]  /*17340*/  IMAD.X R0, RZ, RZ, R13, P0 ;  /* 0x000000ffff007224 */ /* 0x000fe400000e060d */
[----:B-1----:R-:W-:-:S04]  /*17350*/  IMAD.WIDE.U32 R4, R6, c[0x0][0x1e8], R2 ;  /* 0x00007a0006047a25 */ /* 0x002fc800078e0002 */
[----:B------:R-:W-:Y:S01]  /*17360*/  IMAD R0, R0, c[0x0][0x1e8], RZ ;  /* 0x00007a0000007a24 */ /* 0x000fe200078e02ff */
[----:B------:R-:W-:-:S03]  /*17370*/  LEA R2, P0, R4, c[0x0][0x1d0], 0x1 ;  /* 0x0000740004027a11 */ /* 0x000fc600078008ff */
[----:B------:R-:W-:-:S05]  /*17380*/  IMAD R0, R6, c[0x0][0x1ec], R0 ;  /* 0x00007b0006007a24 */ /* 0x000fca00078e0200 */
[----:B------:R-:W-:-:S04]  /*17390*/  IADD3 R0, R5, R0, RZ ;  /* 0x0000000005007210 */ /* 0x000fc80007ffe0ff */
[----:B------:R-:W-:-:S05]  /*173a0*/  LEA.HI.X R3, R4, c[0x0][0x1d4], R0, 0x1, P0 ;  /* 0x0000750004037a11 */ /* 0x000fca00000f0c00 */
[----:B------:R-:W-:Y:S04]  /*173b0*/  STG.E.128 [R2.64], R80 ;  /* 0x0000005002007986 */ /* 0x000fe8000c101d10 */
[----:B------:R-:W-:Y:S01]  /*173c0*/  STG.E.128 [R2.64+0x80], R76 ;  /* 0x0000804c02007986 */ /* 0x000fe2000c101d10 */
[----:B------:R-:W-:Y:S05]  /*173d0*/  EXIT ;  /* 0x000000000000794d */ /* 0x000fea0003800000 */
.L_x_26:
[----:B-1----:R-:W-:Y:S01]  /*173e0*/  UISETP.NE.AND UP4, UPT, UR9, -0x1, UPT ;  /* 0xffffffff0900788c */ /* 0x002fe2000bf85270 */
[----:B------:R-:W-:Y:S01]  /*173f0*/  SHF.R.S32.HI R8, RZ, 0x1f, R156 ;  /* 0x0000001fff087819 */ /* 0x000fe2000001149c */
[----:B------:R-:W-:Y:S01]  /*17400*/  ULDC.64 UR6, c[0x0][0x1e8] ;  /* 0x00007a0000067ab9 */ /* 0x000fe20000000a00 */
[----:B------:R-:W1:Y:S01]  /*17410*/  S2R R12, SR_CTAID.Z ;  /* 0x00000000000c7919 */ /* 0x000e620000002700 */
[----:B------:R-:W-:Y:S01]  /*17420*/  ULDC.64 UR4, c[0x0][0x1e0] ;  /* 0x0000780000047ab9 */ /* 0x000fe20000000a00 */
[----:B------:R-:W-:Y:S01]  /*17430*/  LEA.HI R8, R8, R156, RZ, 0x3 ;  /* 0x0000009c08087211 */ /* 0x000fe200078f18ff */
[----:B------:R-:W-:Y:S01]  /*17440*/  ULDC.U8 UR20, c[0x0][0x328] ;  /* 0x0000ca0000147ab9 */ /* 0x000fe20000000000 */
[----:B------:R-:W2:Y:S01]  /*17450*/  S2R R6, SR_CTAID.X ;  /* 0x0000000000067919 */ /* 0x000ea20000002500 */
[----:B------:R-:W-:Y:S01]  /*17460*/  USHF.R.S32.HI UR14, URZ, 0x1f, UR11 ;  /* 0x0000001f3f0e7899 */ /* 0x000fe2000801140b */
[----:B------:R-:W-:Y:S01]  /*17470*/  LOP3.LUT R0, R8, 0x1ffffff8, RZ, 0xc0, !PT ;  /* 0x1ffffff808007812 */ /* 0x000fe200078ec0ff */
[----:B------:R-:W-:Y:S01]  /*17480*/  UISETP.NE.AND UP3, UPT, UR20, URZ, UPT ;  /* 0x0000003f1400728c */ /* 0x000fe2000bf65270 */
[----:B------:R-:W-:Y:S01]  /*17490*/  SHF.R.S32.HI R8, RZ, 0x3, R8 ;  /* 0x00000003ff087819 */ /* 0x000fe20000011408 */
[----:B------:R-:W-:Y:S01]  /*174a0*/  @UP4 UIMAD.WIDE.U32 UR18, UR9, UR6, URZ ;  /* 0x00000006091242a5 */ /* 0x000fe2000f8e003f */
[----:B------:R-:W-:Y:S01]  /*174b0*/  BSSY B0, `(.L_x_54) ;  /* 0x000003a000007945 */ /* 0x000fe20003800000 */
[----:B------:R-:W-:Y:S01]  /*174c0*/  @!UP4 USHF.R.S32.HI UR21, URZ, 0x1f, UR10 ;  /* 0x0000001f3f15c899 */ /* 0x000fe2000801140a */
[----:B------:R-:W-:Y:S01]  /*174d0*/  IMAD.IADD R0, R156, 0x1, -R0 ;  /* 0x000000019c007824 */ /* 0x000fe200078e0a00 */
[----:B------:R-:W-:Y:S01]  /*174e0*/  @UP4 UIMAD UR7, UR9, UR7, UR19 ;  /* 0x00000007090742a4 */ /* 0x000fe2000f8e0213 */
[----:B------:R-:W-:Y:S01]  /*174f0*/  SHF.R.S32.HI R9, RZ, 0x1f, R8 ;  /* 0x0000001fff097819 */ /* 0x000fe20000011408 */
[----:B------:R-:W-:Y:S01]  /*17500*/  @!UP4 UIMAD UR21, UR21, UR4, URZ ;  /* 0x000000041515c2a4 */ /* 0x000fe2000f8e023f */
[----:B------:R-:W-:Y:S01]  /*17510*/  IMAD.SHL.U32 R0, R0, 0x8, RZ ;  /* 0x0000000800007824 */ /* 0x000fe200078e00ff */
[----:B------:R-:W-:-:S02]  /*17520*/  ULDC.U8 UR19, c[0x0][0x329] ;  /* 0x0000ca4000137ab9 */ /* 0x000fc40000000000 */
[----:B------:R-:W-:Y:S02]  /*17530*/  UISETP.NE.AND UP1, UPT, UR19, URZ, UPT ;  /* 0x0000003f1300728c */ /* 0x000fe4000bf25270 */
[----:B------:R-:W-:Y:S02]  /*17540*/  @!UP4 UIMAD.WIDE.U32 UR22, UR10, UR4, URZ ;  /* 0x000000040a16c2a5 */ /* 0x000fe4000f8e003f */
[----:B------:R-:W-:Y:S02]  /*17550*/  @!UP4 UIMAD UR21, UR10, UR5, UR21 ;  /* 0x000000050a15c2a4 */ /* 0x000fe4000f8e0215 */
[----:B------:R-:W-:Y:S02]  /*17560*/  UISETP.NE.OR UP2, UPT, UR19, URZ, !UP3 ;  /* 0x0000003f1300728c */ /* 0x000fe4000df45670 */
[----:B------:R-:W-:Y:S01]  /*17570*/  ULDC.64 UR4, c[0x0][0x1f0] ;  /* 0x00007c0000047ab9 */ /* 0x000fe20000000a00 */
[----:B--2---:R-:W-:Y:S01]  /*17580*/  IMAD.WIDE R6, R6, 0x80, R8 ;  /* 0x0000008006067825 */ /* 0x004fe200078e0208 */
[----:B------:R-:W-:-:S02]  /*17590*/  UIMAD UR4, UR14, UR4, URZ ;  /* 0x000000040e0472a4 */ /* 0x000fc4000f8e023f */
[----:B------:R-:W-:Y:S02]  /*175a0*/  ULDC UR13, c[0x0][0x214] ;  /* 0x00008500000d7ab9 */ /* 0x000fe40000000800 */
[----:B------:R-:W-:Y:S02]  /*175b0*/  @UP1 ULDC UR14, c[0x0][0x210] ;  /* 0x00008400000e1ab9 */ /* 0x000fe40000000800 */
[----:B------:R-:W-:Y:S02]  /*175c0*/  ULDC UR8, c[0x0][0x234] ;  /* 0x00008d0000087ab9 */ /* 0x000fe40000000800 */
[----:B------:R-:W-:Y:S02]  /*175d0*/  @UP1 UIMAD UR14, UR14, UR13, URZ ;  /* 0x0000000d0e0e12a4 */ /* 0x000fe4000f8e023f */
[----:B------:R-:W-:Y:S02]  /*175e0*/  UISETP.NE.OR UP0, UPT, UR9, -0x1, UP2 ;  /* 0xffffffff0900788c */ /* 0x000fe40009705670 */
[----:B------:R-:W-:-:S02]  /*175f0*/  @!UP1 USEL UR14, UR13, UR8, !UP3 ;  /* 0x000000080d0e9287 */ /* 0x000fc4000d800000 */
[----:B------:R-:W-:Y:S02]  /*17600*/  ULDC UR6, c[0x0][0x1c0] ;  /* 0x0000700000067ab9 */ /* 0x000fe40000000800 */
[----:B------:R-:W-:Y:S02]  /*17610*/  @UP1 UMOV UR19, 0x1 ;  /* 0x0000000100131882 */ /* 0x000fe40000000000 */
[----:B------:R-:W-:Y:S02]  /*17620*/  @!UP1 UIMAD UR19, UR14, UR6, URZ ;  /* 0x000000060e1392a4 */ /* 0x000fe4000f8e023f */
[----:B------:R-:W-:Y:S02]  /*17630*/  @!UP4 UMOV UR18, UR22 ;  /* 0x000000160012cc82 */ /* 0x000fe40008000000 */
[----:B------:R-:W-:Y:S01]  /*17640*/  @!UP4 UIADD3 UR7, UR23, UR21, URZ ;  /* 0x000000151707c290 */ /* 0x000fe2000fffe03f */
[----:B------:R-:W-:Y:S01]  /*17650*/  IADD3 R2, P0, R0, UR18, RZ ;  /* 0x0000001200027c10 */ /* 0x000fe2000ff1e0ff */
[----:B------:R-:W-:-:S02]  /*17660*/  UIADD3 UR15, -UR12, UR15, URZ ;  /* 0x0000000f0c0f7290 */ /* 0x000fc4000fffe13f */
[----:B------:R-:W-:Y:S02]  /*17670*/  UIMAD UR19, UR10, UR19, URZ ;  /* 0x000000130a1372a4 */ /* 0x000fe4000f8e023f */
[----:B------:R-:W-:Y:S01]  /*17680*/  @!UP0 UIMAD UR9, UR10, UR13, URZ ;  /* 0x0000000d0a0982a4 */ /* 0x000fe2000f8e023f */
[----:B------:R-:W-:Y:S01]  /*17690*/  LEA.HI.X.SX32 R3, R0, UR7, 0x1, P0 ;  /* 0x0000000700037c11 */ /* 0x000fe200080f0eff */
[----:B------:R-:W-:Y:S01]  /*176a0*/  @UP1 ULDC UR20, c[0x0][0x210] ;  /* 0x0000840000141ab9 */ /* 0x000fe20000000800 */
[----:B------:R-:W-:Y:S01]  /*176b0*/  ISETP.GE.AND P0, PT, R8, UR15, PT ;  /* 0x0000000f08007c0c */ /* 0x000fe2000bf06270 */
[----:B------:R-:W-:Y:S02]  /*176c0*/  USEL UR19, UR19, URZ, UP2 ;  /* 0x0000003f13137287 */ /* 0x000fe40009000000 */
[----:B------:R-:W-:Y:S01]  /*176d0*/  @!UP1 UMOV UR20, 0x1 ;  /* 0x0000000100149882 */ /* 0x000fe20000000000 */
[----:B-1----:R-:W-:Y:S01]  /*176e0*/  IMAD.WIDE.U32 R12, R12, c[0x0][0x1f0], R2 ;  /* 0x00007c000c0c7a25 */ /* 0x002fe200078e0002 */
[----:B------:R-:W-:-:S02]  /*176f0*/  UIMAD UR12, UR12, UR20, URZ ;  /* 0x000000140c0c72a4 */ /* 0x000fc4000f8e023f */
[----:B------:R-:W-:Y:S02]  /*17700*/  UIMAD UR19, UR11, UR14, UR19 ;  /* 0x0000000e0b1372a4 */ /* 0x000fe4000f8e0213 */
[----:B------:R-:W-:Y:S02]  /*17710*/  UMOV UR24, URZ ;  /* 0x0000003f00187c82 */ /* 0x000fe40008000000 */
[----:B------:R-:W-:Y:S02]  /*17720*/  @!UP2 UMOV UR24, UR9 ;  /* 0x000000090018ac82 */ /* 0x000fe40008000000 */
[----:B------:R-:W-:Y:S02]  /*17730*/  UIMAD UR4, UR11, UR5, UR4 ;  /* 0x000000050b0472a4 */ /* 0x000fe4000f8e0204 */
[----:B------:R-:W-:Y:S02]  /*17740*/  UMOV UR25, URZ ;  /* 0x0000003f00197c82 */ /* 0x000fe40008000000 */
[----:B------:R-:W-:-:S02]  /*17750*/  USHF.R.S32.HI UR6, URZ, 0x1f, UR12 ;  /* 0x0000001f3f067899 */ /* 0x000fc4000801140c */
[----:B------:R-:W-:Y:S01]  /*17760*/  @!UP2 USHF.R.S32.HI UR25, URZ, 0x1f, UR9 ;  /* 0x0000001f3f19a899 */ /* 0x000fe20008011409 */
[----:B------:R-:W-:Y:S01]  /*17770*/  IADD3 R11, R13, UR4, RZ ;  /* 0x000000040d0b7c10 */ /* 0x000fe2000fffe0ff */
[----:B------:R-:W-:Y:S02]  /*17780*/  USHF.R.S32.HI UR7, URZ, 0x1f, UR19 ;  /* 0x0000001f3f077899 */ /* 0x000fe40008011413 */
[----:B------:R-:W-:-:S04]  /*17790*/  UIADD3 UR12, UP1, UP0, UR12, UR24, UR19 ;  /* 0x000000180c0c7290 */ /* 0x000fc8000f83e013 */
[----:B------:R-:W-:Y:S01]  /*177a0*/  UIADD3.X UR6, UR6, UR25, UR7, UP1, UP0 ;  /* 0x0000001906067290 */ /* 0x000fe20008fe0407 */
[----:B------:R-:W-:Y:S06]  /*177b0*/  @P0 BRA `(.L_x_55) ;  /* 0x0000009000000947 */ /* 0x000fec0003800000 */
[----:B------:R-:W-:Y:S01]  /*177c0*/  MOV R10, R12 ;  /* 0x0000000c000a7202 */ /* 0x000fe20000000f00 */
[----:B------:R-:W-:-:S04]  /*177d0*/  IMAD R0, R7, c[0x0][0x1e8], RZ ;  /* 0x00007a0007007a24 */ /* 0x000fc800078e02ff */
[----:B------:R-:W-:-:S04]  /*177e0*/  IMAD.WIDE.U32 R2, R6, c[0x0][0x1e8], R10 ;  /* 0x00007a0006027a25 */ /* 0x000fc800078e000a */
[----:B------:R-:W-:Y:S01]  /*177f0*/  IMAD R0, R6, c[0x0][0x1ec], R0 ;  /* 0x00007b0006007a24 */ /* 0x000fe200078e0200 */
[----:B------:R-:W-:-:S04]  /*17800*/  LEA R4, P0, R2, c[0x0][0x1d0], 0x1 ;  /* 0x0000740002047a11 */ /* 0x000fc800078008ff */
[----:B------:R-:W-:-:S04]  /*17810*/  IADD3 R0, R0, R3, RZ ;  /* 0x0000000300007210 */ /* 0x000fc80007ffe0ff */
[----:B------:R-:W-:-:S05]  /*17820*/  LEA.HI.X R5, R2, c[0x0][0x1d4], R0, 0x1, P0 ;  /* 0x0000750002057a11 */ /* 0x000fca00000f0c00 */
[----:B------:R1:W-:Y:S04]  /*17830*/  STG.E.128 [R4.64], RZ ;  /* 0x000000ff04007986 */ /* 0x0003e8000c101d10 */
[----:B------:R1:W-:Y:S02]  /*17840*/  STG.E.128 [R4.64+0x80], RZ ;  /* 0x000080ff04007986 */ /* 0x0003e4000c101d10 */
.L_x_55:
[----:B------:R-:W-:Y:S05]  /*17850*/  BSYNC B0 ;  /* 0x0000000000007941 */ /* 0x000fea0003800000 */
.L_x_54:
[----:B------:R-:W-:Y:S01]  /*17860*/  IADD3 R20, R8, 0x10, RZ ;  /* 0x0000001008147810 */ /* 0x000fe20007ffe0ff */
[----:B------:R-:W-:Y:S03]  /*17870*/  BSSY B0, `(.L_x_56) ;  /* 0x000000f000007945 */ /* 0x000fe60003800000 */
[----:B------:R-:W-:-:S13]  /*17880*/  ISETP.GE.AND P0, PT, R20, UR15, PT ;  /* 0x0000000f14007c0c */ /* 0x000fda000bf06270 */
[----:B------:R-:W-:Y:S05]  /*17890*/  @P0 BRA `(.L_x_57) ;  /* 0x000000c000000947 */ /* 0x000fea0003800000 */
[----:B------:R-:W-:Y:S02]  /*178a0*/  IADD3 R0, P0, R6, 0x10, RZ ;  /* 0x0000001006007810 */ /* 0x000fe40007f1e0ff */
[----:B------:R-:W-:-:S03]  /*178b0*/  MOV R3, R11 ;  /* 0x0000000b00037202 */ /* 0x000fc60000000f00 */
[----:B------:R-:W-:-:S04]  /*178c0*/  IMAD.X R2, RZ, RZ, R7, P0 ;  /* 0x000000ffff027224 */ /* 0x000fc800000e0607 */
[----:B-1----:R-:W-:Y:S02]  /*178d0*/  IMAD R4, R2, c[0x0][0x1e8], RZ ;  /* 0x00007a0002047a24 */ /* 0x002fe400078e02ff */
[----:B------:R-:W-:-:S04]  /*178e0*/  IMAD.MOV.U32 R2, RZ, RZ, R12 ;  /* 0x000000ffff027224 */ /* 0x000fc800078e000c */
[----:B------:R-:W-:-:S04]  /*178f0*/  IMAD.WIDE.U32 R2, R0, c[0x0][0x1e8], R2 ;  /* 0x00007a0000027a25 */ /* 0x000fc800078e0002 */
[----:B------:R-:W-:Y:S01]  /*17900*/  IMAD R0, R0, c[0x0][0x1ec], R4 ;  /* 0x00007b0000007a24 */ /* 0x000fe200078e0204 */
[----:B------:R-:W-:-:S04]  /*17910*/  LEA R4, P0, R2, c[0x0][0x1d0], 0x1 ;  /* 0x0000740002047a11 */ /* 0x000fc800078008ff */
[----:B------:R-:W-:-:S04]  /*17920*/  IADD3 R0, R0, R3, RZ ;  /* 0x0000000300007210 */ /* 0x000fc80007ffe0ff */
[----:B------:R-:W-:-:S05]  /*17930*/  LEA.HI.X R5, R2, c[0x0][0x1d4], R0, 0x1, P0 ;  /* 0x0000750002057a11 */ /* 0x000fca00000f0c00 */
[----:B------:R1:W-:Y:S04]  /*17940*/  STG.E.128 [R4.64], RZ ;  /* 0x000000ff04007986 */ /* 0x0003e8000c101d10 */
[----:B------:R1:W-:Y:S02]  /*17950*/  STG.E.128 [R4.64+0x80], RZ ;  /* 0x000080ff04007986 */ /* 0x0003e4000c101d10 */
.L_x_57:
[----:B------:R-:W-:Y:S05]  /*17960*/  BSYNC B0 ;  /* 0x0000000000007941 */ /* 0x000fea0003800000 */
.L_x_56:
        /* <DEDUP_REMOVED lines=16> */
.L_x_59:
[----:B------:R-:W-:Y:S05]  /*17a70*/  BSYNC B0 ;  /* 0x0000000000007941 */ /* 0x000fea0003800000 */
.L_x_58:
        /* <DEDUP_REMOVED lines=16> */
.L_x_61:
[----:B------:R-:W-:Y:S05]  /*17b80*/  BSYNC B0 ;  /* 0x0000000000007941 */ /* 0x000fea0003800000 */
.L_x_60:
        /* <DEDUP_REMOVED lines=16> */
.L_x_63:
[----:B------:R-:W-:Y:S05]  /*17c90*/  BSYNC B0 ;  /* 0x0000000000007941 */ /* 0x000fea0003800000 */
.L_x_62:
        /* <DEDUP_REMOVED lines=16> */
.L_x_65:
[----:B------:R-:W-:Y:S05]  /*17da0*/  BSYNC B0 ;  /* 0x0000000000007941 */ /* 0x000fea0003800000 */
.L_x_64:
        /* <DEDUP_REMOVED lines=16> */
.L_x_67:
[----:B------:R-:W-:Y:S05]  /*17eb0*/  BSYNC B0 ;  /* 0x0000000000007941 */ /* 0x000fea0003800000 */
.L_x_66:
[----:B------:R-:W-:Y:S01]  /*17ec0*/  IADD3 R15, R8, 0x70, RZ ;  /* 0x00000070080f7810 */ /* 0x000fe20007ffe0ff */
[----:B------:R-:W-:Y:S03]  /*17ed0*/  BSSY B0, `(.L_x_68) ;  /* 0x000000f000007945 */ /* 0x000fe60003800000 */
[----:B------:R-:W-:-:S13]  /*17ee0*/  ISETP.GE.AND P0, PT, R15, UR15, PT ;  /* 0x0000000f0f007c0c */ /* 0x000fda000bf06270 */
[----:B------:R-:W-:Y:S05]  /*17ef0*/  @P0 BRA `(.L_x_69) ;  /* 0x000000c000000947 */ /* 0x000fea0003800000 */
[----:B------:R-:W-:Y:S01]  /*17f00*/  IADD3 R0, P0, R6, 0x70, RZ ;  /* 0x0000007006007810 */ /* 0x000fe20007f1e0ff */
        /* <DEDUP_REMOVED lines=9> */
[----:B------:R1:W-:Y:S04]  /*17fa0*/  STG.E.128 [R2.64], RZ ;  /* 0x000000ff02007986 */ /* 0x0003e8000c101d10 */
[----:B------:R1:W-:Y:S02]  /*17fb0*/  STG.E.128 [R2.64+0x80], RZ ;  /* 0x000080ff02007986 */ /* 0x0003e4000c101d10 */
.L_x_69:
[----:B------:R-:W-:Y:S05]  /*17fc0*/  BSYNC B0 ;  /* 0x0000000000007941 */ /* 0x000fea0003800000 */
.L_x_68:
[----:B------:R-:W-:-:S04]  /*17fd0*/  LOP3.LUT P6, RZ, R156, 0x7, RZ, 0xc0, !PT ;  /* 0x000000079cff7812 */ /* 0x000fc800078cc0ff */
[----:B------:R-:W-:Y:S02]  /*17fe0*/  ISETP.GE.OR P2, PT, R8, UR15, P6 ;  /* 0x0000000f08007c0c */ /* 0x000fe4000b746670 */
[----:B------:R-:W-:Y:S02]  /*17ff0*/  ISETP.GE.OR P1, PT, R20, UR15, P6 ;  /* 0x0000000f14007c0c */ /* 0x000fe4000b726670 */
[----:B------:R-:W-:Y:S02]  /*18000*/  ISETP.GE.OR P5, PT, R19, UR15, P6 ;  /* 0x0000000f13007c0c */ /* 0x000fe4000b7a6670 */
[----:B------:R-:W-:Y:S02]  /*18010*/  ISETP.GE.OR P4, PT, R18, UR15, P6 ;  /* 0x0000000f12007c0c */ /* 0x000fe4000b786670 */
[----:B------:R-:W-:-:S05]  /*18020*/  ISETP.GE.OR P3, PT, R17, UR15, P6 ;  /* 0x0000000f11007c0c */ /* 0x000fca000b766670 */
[----:B------:R-:W-:Y:S02]  /*18030*/  @!P2 IMAD R0, R8, UR20, RZ ;  /* 0x000000140800ac24 */ /* 0x000fe4000f8e02ff */
[----:B-1----:R-:W-:Y:S02]  /*18040*/  @!P2 IMAD.MOV.U32 R5, RZ, RZ, 0x7f800000 ;  /* 0x7f800000ff05a424 */ /* 0x002fe400078e00ff */
[----:B------:R-:W-:Y:S01]  /*18050*/  @!P5 IMAD R6, R19, UR20, RZ ;  /* 0x000000141306dc24 */ /* 0x000fe2000f8e02ff */
[----:B------:R-:W-:Y:S01]  /*18060*/  @!P2 IADD3 R3, P0, R0, UR12, RZ ;  /* 0x0000000c0003ac10 */ /* 0x000fe2000ff1e0ff */
[----:B------:R-:W-:-:S03]  /*18070*/  @!P5 IMAD.MOV.U32 R12, RZ, RZ, 0x7f800000 ;  /* 0x7f800000ff0cd424 */ /* 0x000fc600078e00ff */
[----:B------:R-:W-:Y:S01]  /*18080*/  @!P2 LEA.HI.X.SX32 R4, R0, UR6, 0x1, P0 ;  /* 0x000000060004ac11 */ /* 0x000fe200080f0eff */
[----:B------:R-:W-:Y:S01]  /*18090*/  @!P1 IMAD R0, R20, UR20, RZ ;  /* 0x0000001414009c24 */ /* 0x000fe2000f8e02ff */
[----:B------:R-:W-:-:S04]  /*180a0*/  @!P2 LEA R2, P0, R3, c[0x0][0x200], 0x2 ;  /* 0x000080000302aa11 */ /* 0x000fc800078010ff */
[----:B------:R-:W-:Y:S02]  /*180b0*/  @!P2 LEA.HI.X R3, R3, c[0x0][0x204], R4, 0x2, P0 ;  /* 0x000081000303aa11 */ /* 0x000fe400000f1404 */
[----:B------:R-:W-:-:S03]  /*180c0*/  @!P1 IADD3 R4, P0, R0, UR12, RZ ;  /* 0x0000000c00049c10 */ /* 0x000fc6000ff1e0ff */
[----:B------:R1:W-:Y:S02]  /*180d0*/  @!P2 STG.E [R2.64], R5 ;  /* 0x000000050200a986 */ /* 0x0003e4000c101910 */
[----:B-1----:R-:W-:Y:S01]  /*180e0*/  @!P1 LEA.HI.X.SX32 R3, R0, UR6, 0x1, P0 ;  /* 0x0000000600039c11 */ /* 0x002fe200080f0eff */
[----:B------:R-:W-:Y:S01]  /*180f0*/  @!P4 IMAD R5, R18, UR20, RZ ;  /* 0x000000141205cc24 */ /* 0x000fe2000f8e02ff */
[----:B------:R-:W-:Y:S02]  /*18100*/  @!P1 LEA R2, P2, R4, c[0x0][0x200], 0x2 ;  /* 0x0000800004029a11 */ /* 0x000fe400078410ff */
[----:B------:R-:W-:Y:S02]  /*18110*/  @!P5 IADD3 R0, P0, R6, UR12, RZ ;  /* 0x0000000c0600dc10 */ /* 0x000fe4000ff1e0ff */
[----:B------:R-:W-:Y:S02]  /*18120*/  @!P1 LEA.HI.X R3, R4, c[0x0][0x204], R3, 0x2, P2 ;  /* 0x0000810004039a11 */ /* 0x000fe400010f1403 */
[----:B------:R-:W-:-:S02]  /*18130*/  @!P5 LEA.HI.X.SX32 R6, R6, UR6, 0x1, P0 ;  /* 0x000000060606dc11 */ /* 0x000fc400080f0eff */
[C---:B------:R-:W-:Y:S02]  /*18140*/  @!P5 LEA R10, P2, R0.reuse, c[0x0][0x200], 0x2 ;  /* 0x00008000000ada11 */ /* 0x040fe400078410ff */
[C---:B------:R-:W-:Y:S02]  /*18150*/  @!P4 IADD3 R4, P0, R5.reuse, UR12, RZ ;  /* 0x0000000c0504cc10 */ /* 0x040fe4000ff1e0ff */
[----:B------:R-:W-:Y:S01]  /*18160*/  @!P5 LEA.HI.X R11, R0, c[0x0][0x204], R6, 0x2, P2 ;  /* 0x00008100000bda11 */ /* 0x000fe200010f1406 */
[----:B------:R-:W-:Y:S01]  /*18170*/  @!P1 IMAD.MOV.U32 R6, RZ, RZ, 0x7f800000 ;  /* 0x7f800000ff069424 */ /* 0x000fe200078e00ff */
[----:B------:R-:W-:Y:S02]  /*18180*/  ISETP.GE.OR P2, PT, R16, UR15, P6 ;  /* 0x0000000f10007c0c */ /* 0x000fe4000b746670 */
[----:B------:R-:W-:Y:S01]  /*18190*/  @!P4 LEA.HI.X.SX32 R0, R5, UR6, 0x1, P0 ;  /* 0x000000060500cc11 */ /* 0x000fe200080f0eff */
[----:B------:R-:W-:Y:S01]  /*181a0*/  @!P3 IMAD R5, R17, UR20, RZ ;  /* 0x000000141105bc24 */ /* 0x000fe2000f8e02ff */
[----:B------:R-:W-:Y:S01]  /*181b0*/  @!P4 LEA R8, P0, R4, c[0x0][0x200], 0x2 ;  /* 0x000080000408ca11 */ /* 0x000fe200078010ff */
[----:B------:R1:W-:Y:S01]  /*181c0*/  @!P1 STG.E [R2.64], R6 ;  /* 0x0000000602009986 */ /* 0x0003e2000c101910 */
[----:B------:R-:W-:-:S02]  /*181d0*/  ISETP.GE.OR P1, PT, R14, UR15, P6 ;  /* 0x0000000f0e007c0c */ /* 0x000fc4000b726670 */
[----:B------:R-:W-:Y:S01]  /*181e0*/  @!P4 LEA.HI.X R9, R4, c[0x0][0x204], R0, 0x2, P0 ;  /* 0x000081000409ca11 */ /* 0x000fe200000f1400 */
[----:B------:R2:W-:Y:S01]  /*181f0*/  @!P5 STG.E [R10.64], R12 ;  /* 0x0000000c0a00d986 */ /* 0x0005e2000c101910 */
[----:B------:R-:W-:Y:S02]  /*18200*/  @!P3 IADD3 R0, P0, R5, UR12, RZ ;  /* 0x0000000c0500bc10 */ /* 0x000fe4000ff1e0ff */
[----:B------:R-:W-:Y:S02]  /*18210*/  ISETP.GE.OR P6, PT, R15, UR15, P6 ;  /* 0x0000000f0f007c0c */ /* 0x000fe4000b7c6670 */
[----:B-1----:R-:W-:Y:S01]  /*18220*/  @!P3 LEA.HI.X.SX32 R3, R5, UR6, 0x1, P0 ;  /* 0x000000060503bc11 */ /* 0x002fe200080f0eff */
[----:B------:R-:W-:Y:S01]  /*18230*/  @!P2 IMAD R2, R16, UR20, RZ ;  /* 0x000000141002ac24 */ /* 0x000fe2000f8e02ff */
[----:B------:R-:W-:Y:S01]  /*18240*/  @!P3 LEA R6, P0, R0, c[0x0][0x200], 0x2 ;  /* 0x000080000006ba11 */ /* 0x000fe200078010ff */
[----:B--2---:R-:W-:-:S03]  /*18250*/  @!P3 IMAD.MOV.U32 R10, RZ, RZ, 0x7f800000 ;  /* 0x7f800000ff0ab424 */ /* 0x004fc600078e00ff */
[----:B------:R-:W-:Y:S01]  /*18260*/  @!P3 LEA.HI.X R7, R0, c[0x0][0x204], R3, 0x2, P0 ;  /* 0x000081000007ba11 */ /* 0x000fe200000f1403 */
[----:B------:R-:W-:Y:S01]  /*18270*/  @!P1 IMAD R3, R14, UR20, RZ ;  /* 0x000000140e039c24 */ /* 0x000fe2000f8e02ff */
[----:B------:R-:W-:-:S04]  /*18280*/  @!P2 IADD3 R0, P0, R2, UR12, RZ ;  /* 0x0000000c0200ac10 */ /* 0x000fc8000ff1e0ff */
[----:B------:R-:W-:Y:S02]  /*18290*/  @!P2 LEA.HI.X.SX32 R2, R2, UR6, 0x1, P0 ;  /* 0x000000060202ac11 */ /* 0x000fe400080f0eff */
[----:B------:R-:W-:-:S04]  /*182a0*/  @!P2 LEA R4, P0, R0, c[0x0][0x200], 0x2 ;  /* 0x000080000004aa11 */ /* 0x000fc800078010ff */
[----:B------:R-:W-:Y:S02]  /*182b0*/  @!P2 LEA.HI.X R5, R0, c[0x0][0x204], R2, 0x2, P0 ;  /* 0x000081000005aa11 */ /* 0x000fe400000f1402 */
[----:B------:R-:W-:-:S04]  /*182c0*/  @!P1 IADD3 R0, P0, R3, UR12, RZ ;  /* 0x0000000c03009c10 */ /* 0x000fc8000ff1e0ff */
[----:B------:R-:W-:Y:S02]  /*182d0*/  @!P1 LEA.HI.X.SX32 R3, R3, UR6, 0x1, P0 ;  /* 0x0000000603039c11 */ /* 0x000fe400080f0eff */
[----:B------:R-:W-:-:S04]  /*182e0*/  @!P1 LEA R2, P0, R0, c[0x0][0x200], 0x2 ;  /* 0x0000800000029a11 */ /* 0x000fc800078010ff */
[----:B------:R-:W-:Y:S01]  /*182f0*/  @!P1 LEA.HI.X R3, R0, c[0x0][0x204], R3, 0x2, P0 ;  /* 0x0000810000039a11 */ /* 0x000fe200000f1403 */
[----:B------:R-:W-:-:S05]  /*18300*/  @!P4 IMAD.MOV.U32 R0, RZ, RZ, 0x7f800000 ;  /* 0x7f800000ff00c424 */ /* 0x000fca00078e00ff */
[----:B------:R1:W-:Y:S04]  /*18310*/  @!P4 STG.E [R8.64], R0 ;  /* 0x000000000800c986 */ /* 0x0003e8000c101910 */
[----:B------:R2:W-:Y:S01]  /*18320*/  @!P3 STG.E [R6.64], R10 ;  /* 0x0000000a0600b986 */ /* 0x0005e2000c101910 */
[----:B-1----:R-:W-:Y:S02]  /*18330*/  @!P2 IMAD.MOV.U32 R8, RZ, RZ, 0x7f800000 ;  /* 0x7f800000ff08a424 */ /* 0x002fe400078e00ff */
[----:B------:R-:W-:-:S03]  /*18340*/  @!P1 IMAD.MOV.U32 R0, RZ, RZ, 0x7f800000 ;  /* 0x7f800000ff009424 */ /* 0x000fc600078e00ff */
[----:B------:R2:W-:Y:S04]  /*18350*/  @!P2 STG.E [R4.64], R8 ;  /* 0x000000080400a986 */ /* 0x0005e8000c101910 */
[----:B------:R2:W-:Y:S01]  /*18360*/  @!P1 STG.E [R2.64], R0 ;  /* 0x0000000002009986 */ /* 0x0005e2000c101910 */
[----:B------:R-:W-:Y:S05]  /*18370*/  @P6 EXIT ;  /* 0x000000000000694d */ /* 0x000fea0003800000 */
[----:B--2---:R-:W-:-:S05]  /*18380*/  IMAD R0, R15, UR20, RZ ;  /* 0x000000140f007c24 */ /* 0x004fca000f8e02ff */
[----:B------:R-:W-:-:S04]  /*18390*/  IADD3 R3, P0, R0, UR12, RZ ;  /* 0x0000000c00037c10 */ /* 0x000fc8000ff1e0ff */
[----:B------:R-:W-:Y:S02]  /*183a0*/  LEA.HI.X.SX32 R0, R0, UR6, 0x1, P0 ;  /* 0x0000000600007c11 */ /* 0x000fe400080f0eff */
[----:B------:R-:W-:-:S04]  /*183b0*/  LEA R2, P0, R3, c[0x0][0x200], 0x2 ;  /* 0x0000800003027a11 */ /* 0x000fc800078010ff */
[----:B------:R-:W-:Y:S01]  /*183c0*/  LEA.HI.X R3, R3, c[0x0][0x204], R0, 0x2, P0 ;  /* 0x0000810003037a11 */ /* 0x000fe200000f1400 */
[----:B------:R-:W-:-:S05]  /*183d0*/  IMAD.MOV.U32 R0, RZ, RZ, 0x7f800000 ;  /* 0x7f800000ff007424 */ /* 0x000fca00078e00ff */
[----:B------:R-:W-:Y:S01]  /*183e0*/  STG.E [R2.64], R0 ;  /* 0x0000000002007986 */ /* 0x000fe2000c101910 */
[----:B------:R-:W-:Y:S05]  /*183f0*/  EXIT ;  /* 0x000000000000794d */ /* 0x000fea0003800000 */
.L_x_70:
        /* <DEDUP_REMOVED lines=16> */
.L_x_1394:


//--------------------- .text._ZN5flash16flash_fwd_kernelI23Flash_fwd_kernel_traitsILi128ELi128ELi64ELi4ELb0ELb0EN7cutlass10bfloat16_tE19Flash_kernel_traitsILi128ELi128ELi64ELi4ES3_EELb0ELb1ELb0ELb0ELb0ELb1ELb1ELb0EEEvNS_16Flash_fwd_paramsE --------------------------
	.section	.text._ZN5flash16flash_fwd_kernelI23Flash_fwd_kernel_traitsILi128ELi128ELi64ELi4ELb0ELb0EN7cutlass10bfloat16_tE19Flash_kernel_traitsILi128ELi128ELi64ELi4ES3_EELb0ELb1ELb0ELb0ELb0ELb1ELb1ELb0EEEvNS_16Flash_fwd_paramsE,"ax",@progbits
	.sectioninfo	@"SHI_REGISTERS=255"
	.align	128
        .global         _ZN5flash16flash_fwd_kernelI23Flash_fwd_kernel_traitsILi128ELi128ELi64ELi4ELb0ELb0EN7cutlass10bfloat16_tE19Flash_kernel_traitsILi128ELi128ELi64ELi4ES3_EELb0ELb1ELb0ELb0ELb0ELb1ELb1ELb0EEEvNS_16Flash_fwd_paramsE
        .type           _ZN5flash16flash_fwd_kernelI23Flash_fwd_kernel_traitsILi128ELi128ELi64ELi4ELb0ELb0EN7cutlass10bfloat16_tE19Flash_kernel_traitsILi128ELi128ELi64ELi4ES3_EELb0ELb1ELb0ELb0ELb0ELb1ELb1ELb0EEEvNS_16Flash_fwd_paramsE,@function
        .size           _ZN5flash16flash_fwd_kernelI23Flash_fwd_kernel_traitsILi128ELi128ELi64ELi4ELb0ELb0EN7cutlass10bfloat16_tE19Flash_kernel_traitsILi128ELi128ELi64ELi4ES3_EELb0ELb1ELb0ELb0ELb0ELb1ELb1ELb0EEEvNS_16Flash_fwd_paramsE,(.L_x_1395 - _ZN5flash16flash_fwd_kernelI23Flash_fwd_kernel_traitsILi128ELi128ELi64ELi4ELb0ELb0EN7cutlass10bfloat16_tE19Flash_kernel_traitsILi128ELi128ELi64ELi4ES3_EELb0ELb1ELb0ELb0ELb0ELb1ELb1ELb0EEEvNS_16Flash_fwd_paramsE)
        .other          _ZN5flash16flash_fwd_kernelI23Flash_fwd_kernel_traitsILi128ELi128ELi64ELi4ELb0ELb0EN7cutlass10bfloat16_tE19Flash_kernel_traitsILi128ELi128ELi64ELi4ES3_EELb0ELb1ELb0ELb0ELb0ELb1ELb1ELb0EEEvNS_16Flash_fwd_paramsE,@"STO_CUDA_ENTRY STV_DEFAULT"
_ZN5flash16flash_fwd_kernelI23Flash_fwd_kernel_traitsILi128ELi128ELi64ELi4ELb0ELb0EN7cutlass10bfloat16_tE19Flash_kernel_traitsILi128ELi128ELi64ELi4ES3_EELb0ELb1ELb0ELb0ELb0ELb1ELb1ELb0EEEvNS_16Flash_fwd_paramsE:
.text._ZN5flash16flash_fwd_kernelI23Flash_fwd_kernel_traitsILi128ELi128ELi64ELi4ELb0ELb0EN7cutlass10bfloat16_tE19Flash_kernel_traitsILi128ELi128ELi64ELi4ES3_EELb0ELb1ELb0ELb0ELb0ELb1ELb1ELb0EEEvNS_16Flash_fwd_paramsE:
        /* <DEDUP_REMOVED lines=56> */
.L_x_71:
[----:B------:R-:W-:Y:S02]  /*0380*/  ULDC UR6, c[0x0][0x218] ;  /* 0x0000860000067ab9 */ /* 0x000fe40000000800 */
.L_x_72:
        /* <DEDUP_REMOVED lines=70> */
.L_x_74:
        /* <DEDUP_REMOVED lines=46> */
.L_x_75:
[----:B------:R-:W1:Y:S01]  /*0ad0*/  S2R R4, SR_CTAID.X ;  /* 0x0000000000047919 */ /* 0x000e620000002500 */
[----:B------:R-:W-:Y:S01]  /*0ae0*/  SHF.R.S32.HI R25, RZ, 0x1f, R155 ;  /* 0x0000001fff197819 */ /* 0x000fe2000001149b */
[----:B------:R-:W-:Y:S01]  /*0af0*/  UIADD3 UR10, -UR12, UR15, URZ ;  /* 0x0000000f0c0a7290 */ /* 0x000fe2000fffe13f */
[----:B------:R-:W-:Y:S01]  /*0b00*/  IMAD.MOV.U32 R161, RZ, RZ, c[0x0][0x19c] ;  /* 0x00006700ffa17624 */ /* 0x000fe200078e00ff */
[----:B------:R-:W2:Y:S01]  /*0b10*/  S2R R8, SR_CTAID.Z ;  /* 0x0000000000087919 */ /* 0x000ea20000002700 */
[CC--:B------:R-:W-:Y:S01]  /*0b20*/  LEA.HI R0, R25.reuse, R155.reuse, RZ, 0x3 ;  /* 0x0000009b19007211 */ /* 0x0c0fe200078f18ff */
[----:B------:R-:W-:Y:S01]  /*0b30*/  ULDC.64 UR4, c[0x0][0x1a8] ;  /* 0x00006a0000047ab9 */ /* 0x000fe20000000a00 */
[----:B------:R-:W-:Y:S01]  /*0b40*/  LEA.HI R7, R25, R155, RZ, 0x6 ;  /* 0x0000009b19077211 */ /* 0x000fe200078f30ff */
[----:B------:R-:W-:Y:S01]  /*0b50*/  UIMAD UR4, UR19, UR4, URZ ;  /* 0x00000004130472a4 */ /* 0x000fe2000f8e023f */
[----:B------:R-:W-:Y:S01]  /*0b60*/  SHF.R.S32.HI R2, RZ, 0x3, R0 ;  /* 0x00000003ff027819 */ /* 0x000fe20000011400 */
[----:B------:R-:W-:Y:S01]  /*0b70*/  UIADD3 UR14, UR8, -0x1, URZ ;  /* 0xffffffff080e7890 */ /* 0x000fe2000fffe03f */
[----:B------:R-:W-:Y:S01]  /*0b80*/  LOP3.LUT R0, R0, 0xfffffff8, RZ, 0xc0, !PT ;  /* 0xfffffff800007812 */ /* 0x000fe200078ec0ff */
[----:B------:R-:W-:Y:S01]  /*0b90*/  UIMAD UR4, UR11, UR5, UR4 ;  /* 0x000000050b0472a4 */ /* 0x000fe2000f8e0204 */
[C---:B------:R-:W-:Y:S01]  /*0ba0*/  IADD3 R23, R2.reuse, 0x10, RZ ;  /* 0x0000001002177810 */ /* 0x040fe20007ffe0ff */
[----:B------:R-:W-:Y:S01]  /*0bb0*/  UIMAD UR11, UR14, -0x40, UR13 ;  /* 0xffffffc00e0b78a4 */ /* 0x000fe2000f8e020d */
[----:B------:R-:W-:Y:S01]  /*0bc0*/  SHF.R.S32.HI R3, RZ, 0x1f, R2 ;  /* 0x0000001fff037819 */ /* 0x000fe20000011402 */
[----:B------:R-:W-:Y:S01]  /*0bd0*/  IMAD.IADD R60, R155, 0x1, -R0 ;  /* 0x000000019b3c7824 */ /* 0x000fe200078e0a00 */
[----:B------:R-:W-:Y:S01]  /*0be0*/  ISETP.GE.AND P0, PT, R23, UR10, PT ;  /* 0x0000000a17007c0c */ /* 0x000fe2000bf06270 */
[C---:B------:R-:W-:Y:S01]  /*0bf0*/  IMAD.SHL.U32 R0, R2.reuse, 0x40, RZ ;  /* 0x0000004002007824 */ /* 0x040fe200078e00ff */
[----:B------:R-:W-:Y:S01]  /*0c00*/  IADD3 R24, R2, 0x20, RZ ;  /* 0x0000002002187810 */ /* 0x000fe20007ffe0ff */
[----:B------:R-:W-:Y:S01]  /*0c10*/  IMAD.SHL.U32 R30, R60, 0x8, RZ ;  /* 0x000000083c1e7824 */ /* 0x000fe200078e00ff */
[----:B------:R-:W-:Y:S01]  /*0c20*/  IADD3 R28, R2, 0x30, RZ ;  /* 0x00000030021c7810 */ /* 0x000fe20007ffe0ff */
[----:B------:R-:W-:Y:S01]  /*0c30*/  UISETP.GE.AND UP0, UPT, UR8, 0x2, UPT ;  /* 0x000000020800788c */ /* 0x000fe2000bf06270 */
[----:B------:R-:W-:Y:S01]  /*0c40*/  LOP3.LUT R0, R0, 0x1c0, RZ, 0xc0, !PT ;  /* 0x000001c000007812 */ /* 0x000fe200078ec0ff */
[----:B-1----:R-:W-:Y:S01]  /*0c50*/  IMAD.WIDE R32, R4, 0x80, R2 ;  /* 0x0000008004207825 */ /* 0x002fe200078e0202 */
[----:B------:R-:W-:-:S02]  /*0c60*/  SHF.R.S32.HI R31, RZ, 0x1f, R30 ;  /* 0x0000001fff1f7819 */ /* 0x000fc4000001141e */
[----:B------:R-:W-:Y:S02]  /*0c70*/  IADD3 R4, P2, R30, UR6, RZ ;  /* 0x000000061e047c10 */ /* 0x000fe4000ff5e0ff */
[----:B------:R-:W-:Y:S01]  /*0c80*/  ISETP.GE.AND P1, PT, R2, UR10, PT ;  /* 0x0000000a02007c0c */ /* 0x000fe2000bf26270 */
[----:B------:R-:W-:Y:S01]  /*0c90*/  STL.64 [R1+0xa8], R32 ;  /* 0x0000a82001007387 */ /* 0x000fe20000100a00 */
[----:B------:R-:W-:Y:S02]  /*0ca0*/  SHF.R.U32.HI R6, RZ, 0x3, R0 ;  /* 0x00000003ff067819 */ /* 0x000fe40000011600 */
[----:B------:R-:W-:Y:S01]  /*0cb0*/  LOP3.LUT R0, R0, 0x38, R30, 0xf8, !PT ;  /* 0x0000003800007812 */ /* 0x000fe200078ef81e */
[----:B------:R-:W-:Y:S01]  /*0cc0*/  STL [R1+0xd8], R28 ;  /* 0x0000d81c01007387 */ /* 0x000fe20000100800 */
[----:B------:R-:W-:Y:S01]  /*0cd0*/  IADD3.X R5, R31, UR18, RZ, P2, !PT ;  /* 0x000000121f057c10 */ /* 0x000fe200097fe4ff */
[----:B------:R-:W-:Y:S01]  /*0ce0*/  UMOV UR18, 0x6 ;  /* 0x0000000600127882 */ /* 0x000fe20000000000 */
[----:B------:R-:W-:Y:S01]  /*0cf0*/  ISETP.GE.AND P5, PT, R24, UR10, PT ;  /* 0x0000000a18007c0c */ /* 0x000fe2000bfa6270 */
[----:B------:R-:W-:Y:S01]  /*0d00*/  STL.64 [R1+0xc0], R30 ;  /* 0x0000c01e01007387 */ /* 0x000fe20000100a00 */
[----:B------:R-:W-:Y:S01]  /*0d10*/  ISETP.GE.AND P3, PT, R28, UR10, PT ;  /* 0x0000000a1c007c0c */ /* 0x000fe2000bf66270 */
[----:B--2---:R-:W-:Y:S01]  /*0d20*/  IMAD.WIDE.U32 R4, R8, c[0x0][0x1a8], R4 ;  /* 0x00006a0008047a25 */ /* 0x004fe200078e0004 */
[----:B------:R-:W-:-:S02]  /*0d30*/  @!P0 IADD3 R12, P2, R32, 0x10, RZ ;  /* 0x00000010200c8810 */ /* 0x000fc40007f5e0ff */
[----:B------:R-:W-:Y:S01]  /*0d40*/  LOP3.LUT R0, R0, R6, RZ, 0x3c, !PT ;  /* 0x0000000600007212 */ /* 0x000fe200078e3cff */
[----:B------:R-:W-:Y:S01]  /*0d50*/  IMAD.SHL.U32 R6, R7, 0x8, RZ ;  /* 0x0000000807067824 */ /* 0x000fe200078e00ff */
[----:B------:R-:W-:Y:S01]  /*0d60*/  IADD3 R5, R5, UR4, RZ ;  /* 0x0000000405057c10 */ /* 0x000fe2000fffe0ff */
[----:B------:R-:W-:Y:S01]  /*0d70*/  @!P0 IMAD.X R7, RZ, RZ, R33, P2 ;  /* 0x000000ffff078224 */ /* 0x000fe200010e0621 */
[----:B------:R-:W-:Y:S02]  /*0d80*/  IADD3 R18, R2, 0x40, RZ ;  /* 0x0000004002127810 */ /* 0x000fe40007ffe0ff */
[----:B------:R-:W-:Y:S01]  /*0d90*/  LOP3.LUT R243, R0, 0xfffffe00, R6, 0xf8, !PT ;  /* 0xfffffe0000f37812 */ /* 0x000fe200078ef806 */
[----:B------:R-:W-:Y:S01]  /*0da0*/  @!P0 IMAD R6, R7, c[0x0][0x190], RZ ;  /* 0x0000640007068a24 */ /* 0x000fe200078e02ff */
[C---:B------:R-:W-:Y:S01]  /*0db0*/  @!P5 IADD3 R8, P4, R32.reuse, 0x20, RZ ;  /* 0x000000202008d810 */ /* 0x040fe20007f9e0ff */
[----:B------:R-:W-:Y:S01]  /*0dc0*/  @!P1 IMAD R0, R33, c[0x0][0x190], RZ ;  /* 0x0000640021009a24 */ /* 0x000fe200078e02ff */
[----:B------:R-:W-:Y:S01]  /*0dd0*/  @!P3 IADD3 R11, P2, R32, 0x30, RZ ;  /* 0x00000030200bb810 */ /* 0x000fe20007f5e0ff */
[----:B------:R-:W-:Y:S01]  /*0de0*/  @!P0 IMAD R16, R12, c[0x0][0x194], R6 ;  /* 0x000065000c108a24 */ /* 0x000fe200078e0206 */
[----:B------:R1:W-:Y:S01]  /*0df0*/  STL [R1+0xe0], R18 ;  /* 0x0000e01201007387 */ /* 0x0003e20000100800 */
[C---:B------:R-:W-:Y:S01]  /*0e00*/  @!P1 IMAD R9, R32.reuse, c[0x0][0x194], R0 ;  /* 0x0000650020099a24 */ /* 0x040fe200078e0200 */
[----:B------:R-:W-:Y:S01]  /*0e10*/  LEA.HI R154, R25, R155, RZ, 0x5 ;  /* 0x0000009b199a7211 */ /* 0x000fe200078f28ff */
[----:B------:R-:W-:-:S03]  /*0e20*/  @!P1 IMAD.WIDE.U32 R6, R32, c[0x0][0x190], R4 ;  /* 0x0000640020069a25 */ /* 0x000fc600078e0004 */
[----:B------:R-:W-:Y:S01]  /*0e30*/  SHF.R.S32.HI R153, RZ, 0x5, R154 ;  /* 0x00000005ff997819 */ /* 0x000fe2000001149a */
[--C-:B------:R-:W-:Y:S01]  /*0e40*/  @!P5 IMAD.X R0, RZ, RZ, R33.reuse, P4 ;  /* 0x000000ffff00d224 */ /* 0x100fe200020e0621 */
[----:B------:R-:W-:Y:S01]  /*0e50*/  ISETP.GE.AND P4, PT, R18, UR10, PT ;  /* 0x0000000a12007c0c */ /* 0x000fe2000bf86270 */
[----:B------:R-:W-:Y:S01]  /*0e60*/  @!P3 IMAD.X R10, RZ, RZ, R33, P2 ;  /* 0x000000ffff0ab224 */ /* 0x000fe200010e0621 */
[----:B------:R-:W-:Y:S01]  /*0e70*/  @!P1 LEA R14, P2, R6, c[0x0][0x160], 0x1 ;  /* 0x00005800060e9a11 */ /* 0x000fe200078408ff */
[----:B------:R-:W-:Y:S02]  /*0e80*/  @!P1 IMAD.IADD R7, R7, 0x1, R9 ;  /* 0x0000000107079824 */ /* 0x000fe400078e0209 */
[----:B------:R-:W-:Y:S02]  /*0e90*/  @!P5 IMAD R0, R0, c[0x0][0x190], RZ ;  /* 0x000064000000da24 */ /* 0x000fe400078e02ff */
[----:B------:R-:W-:Y:S01]  /*0ea0*/  @!P0 IMAD.WIDE.U32 R12, R12, c[0x0][0x190], R4 ;  /* 0x000064000c0c8a25 */ /* 0x000fe200078e0004 */
[----:B------:R-:W-:-:S03]  /*0eb0*/  @!P1 LEA.HI.X R15, R6, c[0x0][0x164], R7, 0x1, P2 ;  /* 0x00005900060f9a11 */ /* 0x000fc600010f0c07 */
[----:B------:R-:W-:Y:S01]  /*0ec0*/  @!P3 IMAD R6, R10, c[0x0][0x190], RZ ;  /* 0x000064000a06ba24 */ /* 0x000fe200078e02ff */
[----:B------:R-:W-:Y:S01]  /*0ed0*/  @!P0 LEA R10, P2, R12, c[0x0][0x160], 0x1 ;  /* 0x000058000c0a8a11 */ /* 0x000fe200078408ff */
[----:B------:R-:W-:Y:S02]  /*0ee0*/  @!P5 IMAD R17, R8, c[0x0][0x194], R0 ;  /* 0x000065000811da24 */ /* 0x000fe400078e0200 */
[----:B------:R-:W-:Y:S01]  /*0ef0*/  @!P0 IMAD.IADD R0, R13, 0x1, R16 ;  /* 0x000000010d008824 */ /* 0x000fe200078e0210 */
[----:B------:R-:W-:Y:S01]  /*0f00*/  IADD3 R16, R2, 0x50, RZ ;  /* 0x0000005002107810 */ /* 0x000fe20007ffe0ff */
[----:B------:R-:W-:Y:S02]  /*0f10*/  @!P3 IMAD R13, R11, c[0x0][0x194], R6 ;  /* 0x000065000b0dba24 */ /* 0x000fe400078e0206 */
[----:B------:R-:W-:Y:S02]  /*0f20*/  @!P3 IMAD.MOV.U32 R6, RZ, RZ, R4 ;  /* 0x000000ffff06b224 */ /* 0x000fe400078e0004 */
[----:B------:R-:W-:Y:S01]  /*0f30*/  @!P3 IMAD.MOV.U32 R7, RZ, RZ, R5 ;  /* 0x000000ffff07b224 */ /* 0x000fe200078e0005 */
[----:B------:R-:W-:Y:S01]  /*0f40*/  STL [R1+0xdc], R16 ;  /* 0x0000dc1001007387 */ /* 0x000fe20000100800 */
[----:B------:R-:W-:-:S02]  /*0f50*/  IMAD.SHL.U32 R243, R243, 0x2, RZ ;  /* 0x00000002f3f37824 */ /* 0x000fc400078e00ff */
[----:B------:R-:W-:-:S03]  /*0f60*/  @!P5 IMAD.WIDE.U32 R8, R8, c[0x0][0x190], R4 ;  /* 0x000064000808da25 */ /* 0x000fc600078e0004 */
[----:B------:R-:W-:Y:S01]  /*0f70*/  @!PT LDS RZ, [RZ] ;  /* 0x00000000fffff984 */ /* 0x000fe20000000800 */
[----:B------:R-:W-:Y:S01]  /*0f80*/  @!PT LDS RZ, [RZ] ;  /* 0x00000000fffff984 */ /* 0x000fe20000000800 */
[----:B------:R-:W-:Y:S01]  /*0f90*/  @!PT LDS RZ, [RZ] ;  /* 0x00000000fffff984 */ /* 0x000fe20000000800 */
[----:B------:R2:W-:Y:S01]  /*0fa0*/  @!P1 LDGSTS.E.BYPASS.LTC128B.128 [R243], [R14.64] ;  /* 0x000000000ef39fae */ /* 0x0005e2000b901d50 */
[----:B------:R-:W-:Y:S01]  /*0fb0*/  @!P3 IMAD.WIDE.U32 R6, R11, c[0x0][0x190], R6 ;  /* 0x000064000b06ba25 */ /* 0x000fe200078e0006 */
[----:B------:R-:W-:Y:S02]  /*0fc0*/  @!P0 LEA.HI.X R11, R12, c[0x0][0x164], R0, 0x1, P2 ;  /* 0x000059000c0b8a11 */ /* 0x000fe400010f0c00 */
[----:B------:R-:W-:Y:S01]  /*0fd0*/  ISETP.GE.AND P2, PT, R16, UR10, PT ;  /* 0x0000000a10007c0c */ /* 0x000fe2000bf46270 */
[----:B------:R2:W-:Y:S01]  /*0fe0*/  @!P1 LDGSTS.E.BYPASS.LTC128B.128 [R243+0x4000], [R14.64+0x80] ;  /* 0x040000800ef39fae */ /* 0x0005e2000b901d50 */
[----:B------:R-:W-:Y:S01]  /*0ff0*/  @!P5 IMAD.IADD R0, R9, 0x1, R17 ;  /* 0x000000010900d824 */ /* 0x000fe200078e0211 */
[----:B-1----:R-:W-:Y:S01]  /*1000*/  @!P5 LEA R18, P1, R8, c[0x0][0x160], 0x1 ;  /* 0x000058000812da11 */ /* 0x002fe200078208ff */
[----:B------:R-:W-:Y:S01]  /*1010*/  @!P3 IMAD.IADD R7, R7, 0x1, R13 ;  /* 0x000000010707b824 */ /* 0x000fe200078e020d */
[----:B------:R-:W-:Y:S01]  /*1020*/  @!P3 LEA R20, P6, R6, c[0x0][0x160], 0x1 ;  /* 0x000058000614ba11 */ /* 0x000fe200078c08ff */
[----:B------:R1:W-:Y:S01]  /*1030*/  @!P0 LDGSTS.E.BYPASS.LTC128B.128 [R243+0x800], [R10.64] ;  /* 0x008000000af38fae */ /* 0x0003e2000b901d50 */
[----:B------:R-:W-:-:S02]  /*1040*/  IADD3 R12, R2, 0x60, RZ ;  /* 0x00000060020c7810 */ /* 0x000fc40007ffe0ff */
[----:B------:R-:W-:Y:S01]  /*1050*/  @!P5 LEA.HI.X R19, R8, c[0x0][0x164], R0, 0x1, P1 ;  /* 0x000059000813da11 */ /* 0x000fe200008f0c00 */
[----:B------:R1:W-:Y:S01]  /*1060*/  @!P0 LDGSTS.E.BYPASS.LTC128B.128 [R243+0x4800], [R10.64+0x80] ;  /* 0x048000800af38fae */ /* 0x0003e2000b901d50 */
[----:B------:R-:W-:Y:S02]  /*1070*/  @!P3 LEA.HI.X R21, R6, c[0x0][0x164], R7, 0x1, P6 ;  /* 0x000059000615ba11 */ /* 0x000fe400030f0c07 */
[----:B------:R-:W-:Y:S01]  /*1080*/  ISETP.GE.AND P1, PT, R12, UR10, PT ;  /* 0x0000000a0c007c0c */ /* 0x000fe2000bf26270 */
[----:B------:R3:W-:Y:S01]  /*1090*/  STL [R1+0xe4], R12 ;  /* 0x0000e40c01007387 */ /* 0x0007e20000100800 */
[C---:B------:R-:W-:Y:S02]  /*10a0*/  @!P4 IADD3 R6, P6, R32.reuse, 0x40, RZ ;  /* 0x000000402006c810 */ /* 0x040fe40007fde0ff */
[----:B------:R-:W-:Y:S01]  /*10b0*/  @!P2 IADD3 R8, P0, R32, 0x50, RZ ;  /* 0x000000502008a810 */ /* 0x000fe20007f1e0ff */
[----:B------:R4:W-:Y:S01]  /*10c0*/  @!P5 LDGSTS.E.BYPASS.LTC128B.128 [R243+0x1000], [R18.64] ;  /* 0x0100000012f3dfae */ /* 0x0009e2000b901d50 */
[----:B------:R-:W-:Y:S01]  /*10d0*/  IADD3 R9, R2, 0x70, RZ ;  /* 0x0000007002097810 */ /* 0x000fe20007ffe0ff */
[----:B------:R-:W-:-:S02]  /*10e0*/  @!P4 IMAD.X R0, RZ, RZ, R33, P6 ;  /* 0x000000ffff00c224 */ /* 0x000fc400030e0621 */
[----:B------:R4:W-:Y:S01]  /*10f0*/  @!P5 LDGSTS.E.BYPASS.LTC128B.128 [R243+0x5000], [R18.64+0x80] ;  /* 0x0500008012f3dfae */ /* 0x0009e2000b901d50 */
[----:B------:R-:W-:-:S03]  /*1100*/  ISETP.GE.AND P5, PT, R23, UR11, PT ;  /* 0x0000000b17007c0c */ /* 0x000fc6000bfa6270 */
[----:B------:R5:W-:Y:S04]  /*1110*/  STL [R1+0xe8], R9 ;  /* 0x0000e80901007387 */ /* 0x000be80000100800 */
[----:B------:R4:W-:Y:S04]  /*1120*/  @!P3 LDGSTS.E.BYPASS.LTC128B.128 [R243+0x1800], [R20.64] ;  /* 0x0180000014f3bfae */ /* 0x0009e8000b901d50 */
[----:B------:R4:W-:Y:S01]  /*1130*/  @!P3 LDGSTS.E.BYPASS.LTC128B.128 [R243+0x5800], [R20.64+0x80] ;  /* 0x0580008014f3bfae */ /* 0x0009e2000b901d50 */
[----:B------:R-:W-:Y:S01]  /*1140*/  ISETP.GE.AND P3, PT, R23, UR11, PT ;  /* 0x0000000b17007c0c */ /* 0x000fe2000bf66270 */
[----:B-1----:R-:W-:Y:S01]  /*1150*/  @!P4 IMAD R11, R0, c[0x0][0x190], RZ ;  /* 0x00006400000bca24 */ /* 0x002fe200078e02ff */
[----:B------:R-:W-:Y:S01]  /*1160*/  @!P1 IADD3 R10, P6, R32, 0x60, RZ ;  /* 0x00000060200a9810 */ /* 0x000fe20007fde0ff */
[----:B------:R-:W-:Y:S01]  /*1170*/  @!P2 IMAD.X R0, RZ, RZ, R33, P0 ;  /* 0x000000ffff00a224 */ /* 0x000fe200000e0621 */
[----:B------:R-:W-:Y:S01]  /*1180*/  ISETP.GE.AND P0, PT, R9, UR10, PT ;  /* 0x0000000a09007c0c */ /* 0x000fe2000bf06270 */
[----:B------:R-:W-:-:S02]  /*1190*/  @!P4 IMAD R11, R6, c[0x0][0x194], R11 ;  /* 0x00006500060bca24 */ /* 0x000fc400078e020b */
[----:B------:R-:W-:-:S04]  /*11a0*/  @!P4 IMAD.WIDE.U32 R6, R6, c[0x0][0x190], R4 ;  /* 0x000064000606ca25 */ /* 0x000fc800078e0004 */
[----:B---3--:R-:W-:Y:S02]  /*11b0*/  @!P2 IMAD R12, R0, c[0x0][0x190], RZ ;  /* 0x00006400000caa24 */ /* 0x008fe400078e02ff */
[----:B------:R-:W-:Y:S02]  /*11c0*/  @!P4 IMAD.IADD R0, R7, 0x1, R11 ;  /* 0x000000010700c824 */ /* 0x000fe400078e020b */
[----:B-----5:R-:W-:Y:S01]  /*11d0*/  @!P1 IMAD.X R9, RZ, RZ, R33, P6 ;  /* 0x000000ffff099224 */ /* 0x020fe200030e0621 */
[----:B------:R-:W-:Y:S01]  /*11e0*/  @!P4 LEA R16, P6, R6, c[0x0][0x160], 0x1 ;  /* 0x000058000610ca11 */ /* 0x000fe200078c08ff */
[----:B------:R-:W-:Y:S02]  /*11f0*/  @!P2 IMAD R13, R8, c[0x0][0x194], R12 ;  /* 0x00006500080daa24 */ /* 0x000fe400078e020c */
[----:B--2---:R-:W-:Y:S01]  /*1200*/  @!P1 IMAD R14, R9, c[0x0][0x190], RZ ;  /* 0x00006400090e9a24 */ /* 0x004fe200078e02ff */
[----:B------:R-:W-:Y:S01]  /*1210*/  @!P4 LEA.HI.X R17, R6, c[0x0][0x164], R0, 0x1, P6 ;  /* 0x000059000611ca11 */ /* 0x000fe200030f0c00 */
[----:B------:R-:W-:Y:S01]  /*1220*/  @!P2 IMAD.WIDE.U32 R8, R8, c[0x0][0x190], R4 ;  /* 0x000064000808aa25 */ /* 0x000fe200078e0004 */
[----:B------:R-:W-:-:S03]  /*1230*/  @!P0 IADD3 R12, P6, R32, 0x70, RZ ;  /* 0x00000070200c8810 */ /* 0x000fc60007fde0ff */
[C---:B------:R-:W-:Y:S01]  /*1240*/  @!P1 IMAD R11, R10.reuse, c[0x0][0x194], R14 ;  /* 0x000065000a0b9a24 */ /* 0x040fe200078e020e */
[----:B------:R1:W-:Y:S01]  /*1250*/  @!P4 LDGSTS.E.BYPASS.LTC128B.128 [R243+0x2000], [R16.64] ;  /* 0x0200000010f3cfae */ /* 0x0003e2000b901d50 */
[----:B------:R-:W-:-:S03]  /*1260*/  @!P1 IMAD.WIDE.U32 R6, R10, c[0x0][0x190], R4 ;  /* 0x000064000a069a25 */ /* 0x000fc600078e0004 */
[----:B------:R1:W-:Y:S01]  /*1270*/  @!P4 LDGSTS.E.BYPASS.LTC128B.128 [R243+0x6000], [R16.64+0x80] ;  /* 0x0600008010f3cfae */ /* 0x0003e2000b901d50 */
[----:B------:R-:W-:Y:S01]  /*1280*/  @!P0 IMAD.X R10, RZ, RZ, R33, P6 ;  /* 0x000000ffff0a8224 */ /* 0x000fe200030e0621 */
[----:B------:R-:W-:Y:S01]  /*1290*/  @!P2 LEA R14, P6, R8, c[0x0][0x160], 0x1 ;  /* 0x00005800080eaa11 */ /* 0x000fe200078c08ff */
[----:B------:R-:W-:Y:S02]  /*12a0*/  @!P2 IMAD.IADD R0, R9, 0x1, R13 ;  /* 0x000000010900a824 */ /* 0x000fe400078e020d */
[----:B------:R-:W-:-:S03]  /*12b0*/  @!P0 IMAD R10, R10, c[0x0][0x190], RZ ;  /* 0x000064000a0a8a24 */ /* 0x000fc600078e02ff */
[----:B------:R-:W-:Y:S01]  /*12c0*/  @!P2 LEA.HI.X R15, R8, c[0x0][0x164], R0, 0x1, P6 ;  /* 0x00005900080faa11 */ /* 0x000fe200030f0c00 */
[----:B------:R-:W-:Y:S01]  /*12d0*/  @!P1 IMAD.IADD R0, R7, 0x1, R11 ;  /* 0x0000000107009824 */ /* 0x000fe200078e020b */
[----:B------:R-:W-:Y:S01]  /*12e0*/  @!P1 LEA R8, P6, R6, c[0x0][0x160], 0x1 ;  /* 0x0000580006089a11 */ /* 0x000fe200078c08ff */
[C---:B------:R-:W-:Y:S02]  /*12f0*/  @!P0 IMAD R7, R12.reuse, c[0x0][0x194], R10 ;  /* 0x000065000c078a24 */ /* 0x040fe400078e020a */
[----:B------:R-:W-:Y:S01]  /*1300*/  @!P0 IMAD.WIDE.U32 R12, R12, c[0x0][0x190], R4 ;  /* 0x000064000c0c8a25 */ /* 0x000fe200078e0004 */
[----:B------:R-:W-:Y:S01]  /*1310*/  @!P1 LEA.HI.X R9, R6, c[0x0][0x164], R0, 0x1, P6 ;  /* 0x0000590006099a11 */ /* 0x000fe200030f0c00 */
[----:B------:R2:W-:Y:S02]  /*1320*/  @!P2 LDGSTS.E.BYPASS.LTC128B.128 [R243+0x2800], [R14.64] ;  /* 0x028000000ef3afae */ /* 0x0005e4000b901d50 */
[----:B------:R-:W-:Y:S01]  /*1330*/  @!P0 IMAD.IADD R6, R13, 0x1, R7 ;  /* 0x000000010d068824 */ /* 0x000fe200078e0207 */
[----:B------:R-:W-:Y:S01]  /*1340*/  @!P0 LEA R10, P6, R12, c[0x0][0x160], 0x1 ;  /* 0x000058000c0a8a11 */ /* 0x000fe200078c08ff */
[----:B------:R-:W-:Y:S01]  /*1350*/  IMAD R0, R3, c[0x0][0x198], RZ ;  /* 0x0000660003007a24 */ /* 0x000fe200078e02ff */
[----:B------:R-:W-:Y:S01]  /*1360*/  SHF.R.S32.HI R13, RZ, 0x1f, R22 ;  /* 0x0000001fff0d7819 */ /* 0x000fe20000011416 */
[----:B------:R-:W-:Y:S01]  /*1370*/  IMAD.WIDE.U32 R4, R2, c[0x0][0x198], R30 ;  /* 0x0000660002047a25 */ /* 0x000fe200078e001e */
[----:B------:R-:W-:Y:S01]  /*1380*/  @!P0 LEA.HI.X R11, R12, c[0x0][0x164], R6, 0x1, P6 ;  /* 0x000059000c0b8a11 */ /* 0x000fe200030f0c06 */
[----:B------:R2:W-:Y:S01]  /*1390*/  @!P2 LDGSTS.E.BYPASS.LTC128B.128 [R243+0x6800], [R14.64+0x80] ;  /* 0x068000800ef3afae */ /* 0x0005e2000b901d50 */
[----:B------:R-:W-:Y:S01]  /*13a0*/  ISETP.GE.AND P2, PT, R24, UR11, PT ;  /* 0x0000000b18007c0c */ /* 0x000fe2000bf46270 */
[----:B------:R-:W-:Y:S01]  /*13b0*/  IMAD R0, R2, c[0x0][0x19c], R0 ;  /* 0x0000670002007a24 */ /* 0x000fe200078e0200 */
[----:B------:R-:W-:Y:S01]  /*13c0*/  IADD3 R6, P6, R4, UR20, RZ ;  /* 0x0000001404067c10 */ /* 0x000fe2000ffde0ff */
[----:B-1----:R-:W-:Y:S01]  /*13d0*/  IMAD.MOV.U32 R17, RZ, RZ, c[0x0][0x198] ;  /* 0x00006600ff117624 */ /* 0x002fe200078e00ff */
[----:B------:R1:W-:Y:S02]  /*13e0*/  @!P1 LDGSTS.E.BYPASS.LTC128B.128 [R243+0x3000], [R8.64] ;  /* 0x0300000008f39fae */ /* 0x0003e4000b901d50 */
[----:B------:R-:W-:Y:S01]  /*13f0*/  IADD3.X R7, R5, UR7, R0, P6, !PT ;  /* 0x0000000705077c10 */ /* 0x000fe2000b7fe400 */
[----:B------:R-:W-:Y:S01]  /*1400*/  IMAD R0, R3, c[0x0][0x1a0], RZ ;  /* 0x0000680003007a24 */ /* 0x000fe200078e02ff */
[----:B------:R-:W-:Y:S01]  /*1410*/  ULDC.64 UR6, c[0x0][0x198] ;  /* 0x0000660000067ab9 */ /* 0x000fe20000000a00 */
[C---:B------:R-:W-:Y:S01]  /*1420*/  IMAD.WIDE.U32 R4, R2.reuse, c[0x0][0x1a0], R30 ;  /* 0x0000680002047a25 */ /* 0x040fe200078e001e */
[----:B------:R-:W-:Y:S01]  /*1430*/  USHF.L.U64.HI UR20, UR6, UR18, UR7 ;  /* 0x0000001206147299 */ /* 0x000fe20008010207 */
[----:B------:R1:W-:Y:S01]  /*1440*/  @!P1 LDGSTS.E.BYPASS.LTC128B.128 [R243+0x7000], [R8.64+0x80] ;  /* 0x0700008008f39fae */ /* 0x0003e2000b901d50 */
[----:B------:R-:W-:Y:S01]  /*1450*/  USHF.R.S32.HI UR7, URZ, 0x1f, UR14 ;  /* 0x0000001f3f077899 */ /* 0x000fe2000801140e */
[----:B------:R-:W-:Y:S01]  /*1460*/  IMAD R0, R2, c[0x0][0x1a4], R0 ;  /* 0x0000690002007a24 */ /* 0x000fe200078e0200 */
[----:B----4-:R-:W-:Y:S01]  /*1470*/  IADD3 R18, P6, R4, UR22, RZ ;  /* 0x0000001604127c10 */ /* 0x010fe2000ffde0ff */
[----:B------:R-:W-:Y:S01]  /*1480*/  IMAD.WIDE.U32 R6, R22, c[0x0][0x1b0], R6 ;  /* 0x00006c0016067a25 */ /* 0x000fe200078e0006 */
[----:B------:R-:W-:Y:S01]  /*1490*/  UIMAD UR4, UR20, UR14, URZ ;  /* 0x0000000e140472a4 */ /* 0x000fe2000f8e023f */
[----:B------:R3:W-:Y:S01]  /*14a0*/  @!P0 LDGSTS.E.BYPASS.LTC128B.128 [R243+0x3800], [R10.64] ;  /* 0x038000000af38fae */ /* 0x0007e2000b901d50 */
[----:B------:R-:W-:Y:S01]  /*14b0*/  IADD3.X R19, R5, UR21, R0, P6, !PT ;  /* 0x0000001505137c10 */ /* 0x000fe2000b7fe400 */
[----:B------:R-:W-:Y:S01]  /*14c0*/  IMAD R0, R13, c[0x0][0x1b0], RZ ;  /* 0x00006c000d007a24 */ /* 0x000fe200078e02ff */
[----:B------:R-:W-:Y:S01]  /*14d0*/  USHF.L.U32 UR21, UR6, 0x6, URZ ;  /* 0x0000000606157899 */ /* 0x000fe2000800063f */
[----:B------:R-:W-:Y:S01]  /*14e0*/  IMAD.MOV.U32 R162, RZ, RZ, R6 ;  /* 0x000000ffffa27224 */ /* 0x000fe200078e0006 */
[----:B------:R-:W-:Y:S01]  /*14f0*/  ISETP.GE.AND P6, PT, R2, UR11, PT ;  /* 0x0000000b02007c0c */ /* 0x000fe2000bfc6270 */
[----:B------:R-:W-:Y:S01]  /*1500*/  IMAD R0, R22, c[0x0][0x1b4], R0 ;  /* 0x00006d0016007a24 */ /* 0x000fe200078e0200 */
[----:B------:R-:W-:Y:S01]  /*1510*/  UIMAD UR4, UR7, UR21, UR4 ;  /* 0x00000015070472a4 */ /* 0x000fe2000f8e0204 */
[----:B------:R4:W-:Y:S01]  /*1520*/  STL.64 [R1+0xb8], R6 ;  /* 0x0000b80601007387 */ /* 0x0009e20000100a00 */
[----:B------:R-:W-:Y:S01]  /*1530*/  IMAD.U32 R160, RZ, RZ, UR21 ;  /* 0x00000015ffa07e24 */ /* 0x000fe2000f8e00ff */
[----:B--2---:R-:W-:Y:S01]  /*1540*/  LEA.HI R14, R25, R155, RZ, 0x4 ;  /* 0x0000009b190e7211 */ /* 0x004fe200078f20ff */
[----:B------:R-:W-:Y:S01]  /*1550*/  IMAD.IADD R163, R7, 0x1, R0 ;  /* 0x0000000107a37824 */ /* 0x000fe200078e0200 */
[----:B------:R3:W-:Y:S01]  /*1560*/  @!P0 LDGSTS.E.BYPASS.LTC128B.128 [R243+0x7800], [R10.64+0x80] ;  /* 0x078000800af38fae */ /* 0x0007e2000b901d50 */
[----:B------:R-:W-:Y:S01]  /*1570*/  ISETP.GE.AND P0, PT, R28, UR11, PT ;  /* 0x0000000b1c007c0c */ /* 0x000fe2000bf06270 */
[----:B------:R-:W-:Y:S01]  /*1580*/  IMAD.WIDE.U32 R18, R22, c[0x0][0x1b8], R18 ;  /* 0x00006e0016127a25 */ /* 0x000fe200078e0012 */
[----:B------:R-:W-:Y:S01]  /*1590*/  SHF.R.S32.HI R3, RZ, 0x4, R14 ;  /* 0x00000004ff037819 */ /* 0x000fe2000001140e */
[----:B------:R-:W-:Y:S02]  /*15a0*/  STL.64 [R1+0xb0], R162 ;  /* 0x0000b0a201007387 */ /* 0x000fe40000100a00 */
[----:B------:R-:W-:-:S02]  /*15b0*/  IMAD.WIDE.U32 R4, R160, UR14, R162 ;  /* 0x0000000ea0047c25 */ /* 0x000fc4000f8e00a2 */
[----:B------:R-:W-:Y:S02]  /*15c0*/  STL.64 [R1+0xd0], R18 ;  /* 0x0000d01201007387 */ /* 0x000fe40000100a00 */
[----:B------:R-:W-:Y:S01]  /*15d0*/  IMAD.MOV.U32 R26, RZ, RZ, R18 ;  /* 0x000000ffff1a7224 */ /* 0x000fe200078e0012 */
[----:B------:R-:W-:Y:S01]  /*15e0*/  IADD3 R5, R5, UR4, RZ ;  /* 0x0000000405057c10 */ /* 0x000fe2000fffe0ff */
[----:B------:R-:W-:Y:S01]  /*15f0*/  UIMAD.WIDE.U32 UR4, UR6, 0x20, URZ ;  /* 0x00000020060478a5 */ /* 0x000fe2000f8e003f */
[----:B------:R-:W-:-:S04]  /*1600*/  @!P3 LEA R0, P1, R17, R4, 0x4 ;  /* 0x000000041100b211 */ /* 0x000fc800078220ff */
[----:B----4-:R-:W-:Y:S02]  /*1610*/  @!P3 LEA.HI.X R7, R17, R5, R161, 0x4, P1 ;  /* 0x000000051107b211 */ /* 0x010fe400008f24a1 */
[----:B-1----:R-:W-:Y:S02]  /*1620*/  @!P3 LEA R8, P1, R0, c[0x0][0x168], 0x1 ;  /* 0x00005a000008ba11 */ /* 0x002fe400078208ff */
[----:B---3--:R-:W-:Y:S01]  /*1630*/  LEA.HI R10, R14, R3, RZ, 0x1 ;  /* 0x000000030e0a7211 */ /* 0x008fe200078f08ff */
[----:B------:R-:W-:Y:S01]  /*1640*/  IMAD.SHL.U32 R11, R161, 0x20, RZ ;  /* 0x00000020a10b7824 */ /* 0x000fe200078e00ff */
[----:B------:R-:W-:Y:S02]  /*1650*/  @!P3 LEA.HI.X R9, R0, c[0x0][0x16c], R7, 0x1, P1 ;  /* 0x00005b000009ba11 */ /* 0x000fe400008f0c07 */
[----:B------:R-:W-:Y:S02]  /*1660*/  LOP3.LUT R0, R10, 0xfffffffe, RZ, 0xc0, !PT ;  /* 0xfffffffe0a007812 */ /* 0x000fe400078ec0ff */
[----:B------:R-:W-:-:S02]  /*1670*/  LOP3.LUT R10, R14, 0xfffffff0, RZ, 0xc0, !PT ;  /* 0xfffffff00e0a7812 */ /* 0x000fc400078ec0ff */
[C---:B------:R-:W-:Y:S01]  /*1680*/  @!P6 LEA R6, P4, R4.reuse, c[0x0][0x168], 0x1 ;  /* 0x00005a000406ea11 */ /* 0x040fe200078808ff */
[----:B------:R-:W-:Y:S01]  /*1690*/  IMAD.IADD R15, R3, 0x1, -R0 ;  /* 0x00000001030f7824 */ /* 0x000fe200078e0a00 */
[C---:B------:R-:W-:Y:S01]  /*16a0*/  @!P2 IADD3 R12, P1, R4.reuse, UR4, RZ ;  /* 0x00000004040cac10 */ /* 0x040fe2000ff3e0ff */
[----:B------:R-:W-:Y:S01]  /*16b0*/  IMAD.IADD R10, R155, 0x1, -R10 ;  /* 0x000000019b0a7824 */ /* 0x000fe200078e0a0a */
[----:B------:R-:W-:Y:S01]  /*16c0*/  @!P6 LEA.HI.X R7, R4, c[0x0][0x16c], R5, 0x1, P4 ;  /* 0x00005b000407ea11 */ /* 0x000fe200020f0c05 */
[----:B------:R-:W-:Y:S01]  /*16d0*/  IMAD.SHL.U32 R0, R60, 0x40, RZ ;  /* 0x000000403c007824 */ /* 0x000fe200078e00ff */
[----:B------:R-:W-:Y:S01]  /*16e0*/  @!P2 IADD3.X R14, R5, UR5, R11, P1, !PT ;  /* 0x00000005050eac10 */ /* 0x000fe20008ffe40b */
[----:B------:R-:W-:Y:S01]  /*16f0*/  ULDC.64 UR4, c[0x0][0x1a0] ;  /* 0x0000680000047ab9 */ /* 0x000fe20000000a00 */
[----:B------:R-:W-:Y:S01]  /*1700*/  SHF.R.S32.HI R3, RZ, 0x1f, R10 ;  /* 0x0000001fff037819 */ /* 0x000fe2000001140a */
[----:B------:R1:W-:Y:S01]  /*1710*/  @!P6 LDGSTS.E.BYPASS.LTC128B.128 [R243+0x8000], [R6.64] ;  /* 0x0800000006f3efae */ /* 0x0003e2000b901d50 */
[----:B------:R-:W-:Y:S01]  /*1720*/  LOP3.LUT R0, R0, 0x1c0, RZ, 0xc0, !PT ;  /* 0x000001c000007812 */ /* 0x000fe200078ec0ff */
[----:B------:R-:W-:Y:S01]  /*1730*/  USHF.L.U64.HI UR18, UR4, UR18, UR5 ;  /* 0x0000001204127299 */ /* 0x000fe20008010205 */
[----:B------:R-:W-:Y:S01]  /*1740*/  LEA.HI R16, R3, R10, RZ, 0x3 ;  /* 0x0000000a03107211 */ /* 0x000fe200078f18ff */
[----:B------:R1:W-:Y:S01]  /*1750*/  @!P6 LDGSTS.E.BYPASS.LTC128B.128 [R243+0xa000], [R6.64+0x80] ;  /* 0x0a00008006f3efae */ /* 0x0003e2000b901d50 */
[----:B------:R-:W-:Y:S01]  /*1760*/  ISETP.GE.AND P6, PT, R2, UR11, PT ;  /* 0x0000000b02007c0c */ /* 0x000fe2000bfc6270 */
[----:B------:R-:W-:Y:S01]  /*1770*/  USHF.L.U32 UR19, UR4, 0x6, URZ ;  /* 0x0000000604137899 */ /* 0x000fe2000800063f */
[----:B------:R-:W-:Y:S01]  /*1780*/  ISETP.GE.AND P4, PT, R24, UR11, PT ;  /* 0x0000000b18007c0c */ /* 0x000fe2000bf86270 */
[----:B------:R2:W-:Y:S01]  /*1790*/  @!P3 LDGSTS.E.BYPASS.LTC128B.128 [R243+0x8800], [R8.64] ;  /* 0x0880000008f3bfae */ /* 0x0005e2000b901d50 */
[----:B------:R-:W-:-:S02]  /*17a0*/  UIMAD UR5, UR18, UR14, URZ ;  /* 0x0000000e120572a4 */ /* 0x000fc4000f8e023f */
[----:B------:R-:W-:Y:S01]  /*17b0*/  UIMAD.WIDE.U32 UR22, UR4, 0x20, URZ ;  /* 0x00000020041678a5 */ /* 0x000fe2000f8e003f */
[----:B------:R2:W-:Y:S01]  /*17c0*/  @!P3 LDGSTS.E.BYPASS.LTC128B.128 [R243+0xa800], [R8.64+0x80] ;  /* 0x0a80008008f3bfae */ /* 0x0005e2000b901d50 */
[----:B------:R-:W-:Y:S01]  /*17d0*/  ISETP.GE.AND P3, PT, R28, UR11, PT ;  /* 0x0000000b1c007c0c */ /* 0x000fe2000bf66270 */
[----:B------:R-:W-:Y:S01]  /*17e0*/  UIMAD UR5, UR7, UR19, UR5 ;  /* 0x00000013070572a4 */ /* 0x000fe2000f8e0205 */
[----:B-1----:R-:W-:Y:S02]  /*17f0*/  IMAD.SHL.U32 R6, R2, 0x8, RZ ;  /* 0x0000000802067824 */ /* 0x002fe400078e00ff */
[----:B------:R-:W-:Y:S01]  /*1800*/  @!P0 IMAD.WIDE.U32 R2, R17, 0x30, R4 ;  /* 0x0000003011028825 */ /* 0x000fe200078e0004 */
[----:B------:R-:W-:Y:S02]  /*1810*/  LOP3.LUT R5, R16, 0xfffffff8, RZ, 0xc0, !PT ;  /* 0xfffffff810057812 */ /* 0x000fe400078ec0ff */
[----:B------:R-:W-:Y:S01]  /*1820*/  LOP3.LUT R11, R0, 0x8, R6, 0xf8, !PT ;  /* 0x00000008000b7812 */ /* 0x000fe200078ef806 */
[----:B------:R-:W-:Y:S01]  /*1830*/  @!P0 IMAD R6, R161, 0x30, RZ ;  /* 0x00000030a1068824 */ /* 0x000fe200078e02ff */
[----:B------:R-:W-:Y:S01]  /*1840*/  SHF.R.U32.HI R0, RZ, 0x3, R0 ;  /* 0x00000003ff007819 */ /* 0x000fe20000011600 */
[----:B------:R-:W-:Y:S01]  /*1850*/  IMAD.IADD R20, R10, 0x1, -R5 ;  /* 0x000000010a147824 */ /* 0x000fe200078e0a05 */
[C---:B------:R-:W-:Y:S01]  /*1860*/  @!P2 LEA R4, P1, R12.reuse, c[0x0][0x168], 0x1 ;  /* 0x00005a000c04aa11 */ /* 0x040fe200078208ff */
[----:B------:R-:W-:Y:S01]  /*1870*/  IMAD R7, R13, c[0x0][0x1b8], RZ ;  /* 0x00006e000d077a24 */ /* 0x000fe200078e02ff */
[----:B------:R-:W-:Y:S01]  /*1880*/  LOP3.LUT R11, R11, R0, RZ, 0x3c, !PT ;  /* 0x000000000b0b7212 */ /* 0x000fe200078e3cff */
[----:B------:R-:W-:Y:S01]  /*1890*/  @!P0 IMAD.IADD R0, R3, 0x1, R6 ;  /* 0x0000000103008824 */ /* 0x000fe200078e0206 */
[----:B------:R-:W-:Y:S01]  /*18a0*/  @!P2 LEA.HI.X R5, R12, c[0x0][0x16c], R14, 0x1, P1 ;  /* 0x00005b000c05aa11 */ /* 0x000fe200008f0c0e */
[----:B------:R-:W-:Y:S01]  /*18b0*/  IMAD R10, R22, c[0x0][0x1bc], R7 ;  /* 0x00006f00160a7a24 */ /* 0x000fe200078e0207 */
[----:B------:R-:W-:Y:S01]  /*18c0*/  @!P0 LEA R6, P1, R2, c[0x0][0x168], 0x1 ;  /* 0x00005a0002068a11 */ /* 0x000fe200078208ff */
[----:B------:R-:W-:-:S02]  /*18d0*/  IMAD.MOV.U32 R12, RZ, RZ, c[0x0][0x1a4] ;  /* 0x00006900ff0c7624 */ /* 0x000fc400078e00ff */
[----:B------:R1:W-:Y:S01]  /*18e0*/  @!P2 LDGSTS.E.BYPASS.LTC128B.128 [R243+0x9000], [R4.64] ;  /* 0x0900000004f3afae */ /* 0x0003e2000b901d50 */
[----:B------:R-:W-:Y:S01]  /*18f0*/  @!P0 LEA.HI.X R7, R2, c[0x0][0x16c], R0, 0x1, P1 ;  /* 0x00005b0002078a11 */ /* 0x000fe200008f0c00 */
[----:B------:R-:W-:Y:S02]  /*1900*/  IMAD.U32 R2, RZ, RZ, UR14 ;  /* 0x0000000eff027e24 */ /* 0x000fe4000f8e00ff */
[----:B------:R1:W-:Y:S01]  /*1910*/  @!P2 LDGSTS.E.BYPASS.LTC128B.128 [R243+0xb000], [R4.64+0x80] ;  /* 0x0b00008004f3afae */ /* 0x0003e2000b901d50 */
[----:B------:R-:W-:Y:S02]  /*1920*/  IMAD.IADD R27, R19, 0x1, R10 ;  /* 0x00000001131b7824 */ /* 0x000fe400078e020a */
[----:B------:R-:W-:Y:S01]  /*1930*/  IMAD.SHL.U32 R10, R15, 0x8, RZ ;  /* 0x000000080f0a7824 */ /* 0x000fe200078e00ff */
[----:B------:R3:W-:Y:S01]  /*1940*/  @!P0 LDGSTS.E.BYPASS.LTC128B.128 [R243+0x9800], [R6.64] ;  /* 0x0980000006f38fae */ /* 0x0007e2000b901d50 */
[----:B------:R-:W-:-:S03]  /*1950*/  IMAD.WIDE.U32 R2, R2, UR19, R26 ;  /* 0x0000001302027c25 */ /* 0x000fc6000f8e001a */
[----:B------:R3:W-:Y:S01]  /*1960*/  @!P0 LDGSTS.E.BYPASS.LTC128B.128 [R243+0xb800], [R6.64+0x80] ;  /* 0x0b80008006f38fae */ /* 0x0007e2000b901d50 */
[----:B------:R-:W-:Y:S01]  /*1970*/  IMAD.SHL.U32 R14, R12, 0x20, RZ ;  /* 0x000000200c0e7824 */ /* 0x000fe200078e00ff */
[----:B------:R-:W-:Y:S01]  /*1980*/  IADD3 R3, R3, UR5, RZ ;  /* 0x0000000503037c10 */ /* 0x000fe2000fffe0ff */
[----:B------:R-:W-:Y:S01]  /*1990*/  IMAD R0, R15, 0x200, R11 ;  /* 0x000002000f007824 */ /* 0x000fe200078e020b */
[----:B------:R-:W0:Y:S01]  /*19a0*/  LDGDEPBAR ;  /* 0x00000000000079af */ /* 0x000e220000000000 */
[C---:B--2---:R-:W-:Y:S02]  /*19b0*/  @!P6 LEA R8, P2, R2.reuse, c[0x0][0x170], 0x1 ;  /* 0x00005c000208ea11 */ /* 0x044fe400078408ff */
[----:B------:R-:W-:Y:S01]  /*19c0*/  @!P4 IADD3 R13, P0, R2, UR22, RZ ;  /* 0x00000016020dcc10 */ /* 0x000fe2000ff1e0ff */
[----:B------:R-:W-:Y:S01]  /*19d0*/  IMAD.SHL.U32 R224, R0, 0x2, RZ ;  /* 0x0000000200e07824 */ /* 0x000fe200078e00ff */
[----:B------:R-:W-:Y:S01]  /*19e0*/  @!P6 LEA.HI.X R9, R2, c[0x0][0x174], R3, 0x1, P2 ;  /* 0x00005d000209ea11 */ /* 0x000fe200010f0c03 */
[----:B------:R-:W-:Y:S03]  /*19f0*/  STL.64 [R1+0xc8], R26 ;  /* 0x0000c81a01007387 */ /* 0x000fe60000100a00 */
[----:B------:R-:W-:-:S02]  /*1a00*/  IADD3 R0, R224, 0x8000, RZ ;  /* 0x00008000e0007810 */ /* 0x000fc40007ffe0ff */
[----:B------:R-:W-:Y:S01]  /*1a10*/  IADD3 R235, R224, 0x8020, RZ ;  /* 0x00008020e0eb7810 */ /* 0x000fe20007ffe0ff */
[----:B-1----:R-:W-:-:S04]  /*1a20*/  IMAD.U32 R4, RZ, RZ, UR4 ;  /* 0x00000004ff047e24 */ /* 0x002fc8000f8e00ff */
[----:B------:R-:W-:-:S04]  /*1a30*/  @!P3 IMAD.WIDE.U32 R4, R4, 0x30, R2 ;  /* 0x000000300404b825 */ /* 0x000fc800078e0002 */
[----:B---3--:R-:W-:Y:S01]  /*1a40*/  IMAD.U32 R7, RZ, RZ, UR4 ;  /* 0x00000004ff077e24 */ /* 0x008fe2000f8e00ff */
        /* <DEDUP_REMOVED lines=18> */
[----:B------:R-:W-:Y:S02]  /*1b70*/  @!P3 LEA R10, P0, R4, c[0x0][0x170], 0x1 ;  /* 0x00005c00040aba11 */ /* 0x000fe400078008ff */
[----:B------:R-:W-:Y:S01]  /*1b80*/  LOP3.LUT R144, R12, 0xfffffe00, RZ, 0xc0, !PT ;  /* 0xfffffe000c907812 */ /* 0x000fe200078ec0ff */
[----:B------:R-:W-:Y:S01]  /*1b90*/  @P6 STS.128 [R243+0xe000], RZ ;  /* 0x00e000fff3006388 */ /* 0x000fe20000000c00 */
[----:B------:R-:W-:-:S02]  /*1ba0*/  @!P4 LEA.HI.X R7, R13, c[0x0][0x174], R11, 0x1, P1 ;  /* 0x00005d000d07ca11 */ /* 0x000fc400008f0c0b */
[----:B------:R-:W-:Y:S01]  /*1bb0*/  @!P3 LEA.HI.X R11, R4, c[0x0][0x174], R5, 0x1, P0 ;  /* 0x00005d00040bba11 */ /* 0x000fe200000f0c05 */
[----:B------:R-:W-:Y:S01]  /*1bc0*/  @!PT LDS RZ, [RZ] ;  /* 0x00000000fffff984 */ /* 0x000fe20000000800 */
[----:B------:R-:W-:Y:S01]  /*1bd0*/  @!PT LDS RZ, [RZ] ;  /* 0x00000000fffff984 */ /* 0x000fe20000000800 */
[----:B------:R-:W-:Y:S01]  /*1be0*/  @!PT LDS RZ, [RZ] ;  /* 0x00000000fffff984 */ /* 0x000fe20000000800 */
[----:B------:R1:W-:Y:S01]  /*1bf0*/  @!P6 LDGSTS.E.BYPASS.LTC128B.128 [R243+0xc000], [R8.64] ;  /* 0x0c00000008f3efae */ /* 0x0003e2000b901d50 */
[----:B------:R-:W-:Y:S01]  /*1c00*/  IMAD R4, R153, 0x400, R144 ;  /* 0x0000040099047824 */ /* 0x000fe200078e0290 */
[----:B------:R-:W-:Y:S02]  /*1c10*/  LOP3.LUT P0, RZ, R60, 0x2, RZ, 0xc0, !PT ;  /* 0x000000023cff7812 */ /* 0x000fe4000780c0ff */
[----:B------:R1:W-:Y:S02]  /*1c20*/  @!P6 LDGSTS.E.BYPASS.LTC128B.128 [R243+0xe000], [R8.64+0x80] ;  /* 0x0e00008008f3efae */ /* 0x0003e4000b901d50 */
[----:B------:R-:W-:Y:S02]  /*1c30*/  R2P PR, R20, 0x6 ;  /* 0x0000000614007804 */ /* 0x000fe40000000000 */
[----:B------:R-:W-:Y:S04]  /*1c40*/  @P5 STS.128 [R243+0xc800], RZ ;  /* 0x00c800fff3005388 */ /* 0x000fe80000000c00 */
[----:B------:R-:W-:Y:S03]  /*1c50*/  @P5 STS.128 [R243+0xe800], RZ ;  /* 0x00e800fff3005388 */ /* 0x000fe60000000c00 */
[----:B------:R-:W-:Y:S01]  /*1c60*/  @P0 IADD3 R235, R0, -0x20, RZ ;  /* 0xffffffe000eb0810 */ /* 0x000fe20007ffe0ff */
[----:B------:R-:W-:Y:S01]  /*1c70*/  @!PT LDS RZ, [RZ] ;  /* 0x00000000fffff984 */ /* 0x000fe20000000800 */
[----:B------:R-:W-:Y:S01]  /*1c80*/  @!PT LDS RZ, [RZ] ;  /* 0x00000000fffff984 */ /* 0x000fe20000000800 */
[----:B------:R-:W-:Y:S01]  /*1c90*/  @!PT LDS RZ, [RZ] ;  /* 0x00000000fffff984 */ /* 0x000fe20000000800 */
[----:B------:R2:W-:Y:S01]  /*1ca0*/  @!P5 LDGSTS.E.BYPASS.LTC128B.128 [R243+0xc800], [R2.64] ;  /* 0x0c80000002f3dfae */ /* 0x0005e2000b901d50 */
[----:B------:R-:W-:Y:S01]  /*1cb0*/  IMAD.MOV.U32 R0, RZ, RZ, 0x20 ;  /* 0x00000020ff007424 */ /* 0x000fe200078e00ff */
[----:B------:R-:W-:-:S02]  /*1cc0*/  LOP3.LUT P0, RZ, R60, 0x4, RZ, 0xc0, !PT ;  /* 0x000000043cff7812 */ /* 0x000fc4000780c0ff */
[----:B------:R2:W-:Y:S01]  /*1cd0*/  @!P5 LDGSTS.E.BYPASS.LTC128B.128 [R243+0xe800], [R2.64+0x80] ;  /* 0x0e80008002f3dfae */ /* 0x0005e2000b901d50 */
[C---:B------:R-:W-:Y:S02]  /*1ce0*/  IADD3 R242, R235.reuse, 0x800, RZ ;  /* 0x00000800ebf27810 */ /* 0x040fe40007ffe0ff */
        /* <DEDUP_REMOVED lines=20> */
[----:B------:R-:W-:-:S03]  /*1e30*/  IMAD.SHL.U32 R231, R2, 0x2, RZ ;  /* 0x0000000202e77824 */ /* 0x000fc600078e00ff */
[----:B------:R1:W-:Y:S01]  /*1e40*/  @!P3 LDGSTS.E.BYPASS.LTC128B.128 [R243+0xf800], [R10.64+0x80] ;  /* 0x0f8000800af3bfae */ /* 0x0003e2000b901d50 */
[C---:B------:R-:W-:Y:S02]  /*1e50*/  SEL R2, R0.reuse, 0xffffffe0, !P2 ;  /* 0xffffffe000027807 */ /* 0x040fe40005000000 */
[----:B------:R-:W-:Y:S01]  /*1e60*/  SEL R0, R0, 0xffffffe0, !P0 ;  /* 0xffffffe000007807 */ /* 0x000fe20004000000 */
[----:B------:R-:W-:Y:S02]  /*1e70*/  LDSM.16.M88.4 R12, [R231] ;  /* 0x00000000e70c783b */ /* 0x000fe40000000200 */
[----:B------:R-:W-:Y:S02]  /*1e80*/  IMAD R234, R2, 0x2, R231 ;  /* 0x0000000202ea7824 */ /* 0x000fe400078e02e7 */
[----:B------:R-:W2:Y:S01]  /*1e90*/  LDSM.16.M88.4 R24, [R224+0x8800] ;  /* 0x00880000e018783b */ /* 0x000ea20000000200 */
[C---:B------:R-:W-:Y:S02]  /*1ea0*/  IMAD R230, R0.reuse, 0x2, R224 ;  /* 0x0000000200e67824 */ /* 0x040fe400078e02e0 */
[----:B------:R-:W-:Y:S01]  /*1eb0*/  IMAD R229, R0, 0x2, R235 ;  /* 0x0000000200e57824 */ /* 0x000fe200078e02eb */
[----:B---3--:R-:W3:Y:S04]  /*1ec0*/  LDSM.16.M88.4 R4, [R224+0x8000] ;  /* 0x00800000e004783b */ /* 0x008ee80000000200 */
[----:B------:R-:W-:Y:S04]  /*1ed0*/  LDSM.16.M88.4 R16, [R224+0x9000] ;  /* 0x00900000e010783b */ /* 0x000fe80000000200 */
[----:B------:R-:W-:Y:S04]  /*1ee0*/  LDSM.16.M88.4 R28, [R224+0x9800] ;  /* 0x00980000e01c783b */ /* 0x000fe80000000200 */
[----:B------:R-:W-:Y:S04]  /*1ef0*/  LDSM.16.M88.4 R32, [R235] ;  /* 0x00000000eb20783b */ /* 0x000fe80000000200 */
[----:B-1----:R-:W1:Y:S04]  /*1f00*/  LDSM.16.M88.4 R8, [R231+0x2000] ;  /* 0x00200000e708783b */ /* 0x002e680000000200 */
[----:B------:R-:W-:Y:S04]  /*1f10*/  LDSM.16.M88.4 R48, [R235+0x800] ;  /* 0x00080000eb30783b */ /* 0x000fe80000000200 */
[----:B------:R-:W-:Y:S04]  /*1f20*/  LDSM.16.M88.4 R36, [R235+0x1800] ;  /* 0x00180000eb24783b */ /* 0x000fe80000000200 */
[----:B------:R-:W-:Y:S04]  /*1f30*/  LDSM.16.M88.4 R44, [R235+0x1000] ;  /* 0x00100000eb2c783b */ /* 0x000fe80000000200 */
[----:B------:R-:W-:Y:S01]  /*1f40*/  LDSM.16.M88.4 R88, [R230+0x8800] ;  /* 0x00880000e658783b */ /* 0x000fe20000000200 */
[C---:B--2---:R-:W-:Y:S03]  /*1f50*/  HMMA.16816.F32.BF16 R120, R12.reuse, R24, RZ ;  /* 0x000000180c78723c */ /* 0x044fe600000418ff */
[----:B------:R-:W-:Y:S04]  /*1f60*/  LDSM.16.M88.4 R100, [R230+0x9000] ;  /* 0x00900000e664783b */ /* 0x000fe80000000200 */
[----:B------:R-:W-:Y:S01]  /*1f70*/  LDSM.16.M88.4 R96, [R230+0x9800] ;  /* 0x00980000e660783b */ /* 0x000fe20000000200 */
[C---:B---3--:R-:W-:Y:S03]  /*1f80*/  HMMA.16816.F32.BF16 R52, R12.reuse, R4, RZ ;  /* 0x000000040c34723c */ /* 0x048fe600000418ff */
[----:B------:R-:W0:Y:S05]  /*1f90*/  LDGDEPBAR ;  /* 0x00000000000079af */ /* 0x000e2a0000000000 */
[----:B------:R-:W-:Y:S08]  /*1fa0*/  HMMA.16816.F32.BF16 R124, R12, R26, RZ ;  /* 0x0000001a0c7c723c */ /* 0x000ff000000418ff */
[C---:B-1----:R-:W-:Y:S07]  /*1fb0*/  HMMA.16816.F32.BF16 R40, R8.reuse, R4, RZ ;  /* 0x000000040828723c */ /* 0x042fee00000418ff */
[----:B------:R-:W-:Y:S01]  /*1fc0*/  IMAD.MOV.U32 R4, RZ, RZ, 0x10 ;  /* 0x00000010ff047424 */ /* 0x000fe200078e00ff */
[----:B------:R-:W-:Y:S04]  /*1fd0*/  HMMA.16816.F32.BF16 R72, R8, R6, RZ ;  /* 0x000000060848723c */ /* 0x000fe800000418ff */
[----:B------:R-:W-:-:S04]  /*1fe0*/  SEL R4, R4, 0xfffffff0, !P1 ;  /* 0xfffffff004047807 */ /* 0x000fc80004800000 */
[----:B------:R-:W-:Y:S01]  /*1ff0*/  HMMA.16816.F32.BF16 R64, R8, R24, RZ ;  /* 0x000000180840723c */ /* 0x000fe200000418ff */
[----:B------:R-:W-:-:S04]  /*2000*/  IMAD R232, R4, 0x2, R231 ;  /* 0x0000000204e87824 */ /* 0x000fc800078e02e7 */
[----:B------:R-:W-:Y:S01]  /*2010*/  IMAD R233, R2, 0x2, R232 ;  /* 0x0000000202e97824 */ /* 0x000fe200078e02e8 */
[----:B------:R-:W1:Y:S02]  /*2020*/  LDSM.16.M88.4 R20, [R232] ;  /* 0x00000000e814783b */ /* 0x000e640000000200 */
[C---:B------:R-:W-:Y:S08]  /*2030*/  HMMA.16816.F32.BF16 R56, R8.reuse, R16, RZ ;  /* 0x000000100838723c */ /* 0x040ff000000418ff */
[C---:B------:R-:W-:Y:S08]  /*2040*/  HMMA.16816.F32.BF16 R68, R8.reuse, R28, RZ ;  /* 0x0000001c0844723c */ /* 0x040ff000000418ff */
[C---:B------:R-:W-:Y:S01]  /*2050*/  HMMA.16816.F32.BF16 R76, R8.reuse, R26, RZ ;  /* 0x0000001a084c723c */ /* 0x040fe200000418ff */
[----:B------:R-:W-:Y:S07]  /*2060*/  LDSM.16.M88.4 R24, [R230+0x8000] ;  /* 0x00800000e618783b */ /* 0x000fee0000000200 */
[C---:B------:R-:W-:Y:S08]  /*2070*/  HMMA.16816.F32.BF16 R80, R8.reuse, R18, RZ ;  /* 0x000000120850723c */ /* 0x040ff000000418ff */
[----:B------:R-:W-:Y:S01]  /*2080*/  HMMA.16816.F32.BF16 R104, R8, R30, RZ ;  /* 0x0000001e0868723c */ /* 0x000fe200000418ff */
[----:B------:R-:W2:Y:S07]  /*2090*/  LDSM.16.M88.4 R8, [R232+0x2000] ;  /* 0x00200000e808783b */ /* 0x000eae0000000200 */
[C---:B------:R-:W-:Y:S08]  /*20a0*/  HMMA.16816.F32.BF16 R112, R12.reuse, R16, RZ ;  /* 0x000000100c70723c */ /* 0x040ff000000418ff */
[C---:B------:R-:W-:Y:S01]  /*20b0*/  HMMA.16816.F32.BF16 R116, R12.reuse, R18, RZ ;  /* 0x000000120c74723c */ /* 0x040fe200000418ff */
[----:B------:R-:W3:Y:S07]  /*20c0*/  LDSM.16.M88.4 R16, [R234] ;  /* 0x00000000ea10783b */ /* 0x000eee0000000200 */
[C---:B------:R-:W-:Y:S08]  /*20d0*/  HMMA.16816.F32.BF16 R128, R12.reuse, R6, RZ ;  /* 0x000000060c80723c */ /* 0x040ff000000418ff */
[C---:B------:R-:W-:Y:S08]  /*20e0*/  HMMA.16816.F32.BF16 R108, R12.reuse, R28, RZ ;  /* 0x0000001c0c6c723c */ /* 0x040ff000000418ff */
[----:B------:R-:W-:Y:S01]  /*20f0*/  HMMA.16816.F32.BF16 R92, R12, R30, RZ ;  /* 0x0000001e0c5c723c */ /* 0x000fe200000418ff */
[----:B------:R-:W4:Y:S07]  /*2100*/  LDSM.16.M88.4 R12, [R234+0x2000] ;  /* 0x00200000ea0c783b */ /* 0x000f2e0000000200 */
[-C--:B-1----:R-:W-:Y:S08]  /*2110*/  HMMA.16816.F32.BF16 R84, R20, R32.reuse, R52 ;  /* 0x000000201454723c */ /* 0x082ff00000041834 */
[C---:B--2---:R-:W-:Y:S01]  /*2120*/  HMMA.16816.F32.BF16 R28, R8.reuse, R32, R40 ;  /* 0x00000020081c723c */ /* 0x044fe20000041828 */
[----:B------:R-:W-:Y:S07]  /*2130*/  LDSM.16.M88.4 R40, [R233] ;  /* 0x00000000e928783b */ /* 0x000fee0000000200 */
[C---:B------:R-:W-:Y:S08]  /*2140*/  HMMA.16816.F32.BF16 R64, R8.reuse, R48, R64 ;  /* 0x000000300840723c */ /* 0x040ff00000041840 */
[C---:B------:R-:W-:Y:S01]  /*2150*/  HMMA.16816.F32.BF16 R60, R8.reuse, R50, R76 ;  /* 0x00000032083c723c */ /* 0x040fe2000004184c */
[----:B------:R-:W1:Y:S07]  /*2160*/  LDSM.16.M88.4 R76, [R229] ;  /* 0x00000000e54c783b */ /* 0x000e6e0000000200 */
        /* <DEDUP_REMOVED lines=9> */
[C---:B------:R-:W-:Y:S01]  /*2200*/  HMMA.16816.F32.BF16 R112, R20.reuse, R50, R124 ;  /* 0x000000321470723c */ /* 0x040fe2000004187c */
[----:B------:R-:W-:Y:S07]  /*2210*/  LDSM.16.M88.4 R48, [R229+0x1000] ;  /* 0x00100000e530783b */ /* 0x000fee0000000200 */
[C---:B------:R-:W-:Y:S08]  /*2220*/  HMMA.16816.F32.BF16 R120, R20.reuse, R46, R116 ;  /* 0x0000002e1478723c */ /* 0x040ff00000041874 */
[----:B------:R-:W-:Y:S01]  /*2230*/  HMMA.16816.F32.BF16 R108, R20, R38, R92 ;  /* 0x00000026146c723c */ /* 0x000fe2000004185c */
[----:B------:R-:W-:Y:S07]  /*2240*/  LDSM.16.M88.4 R36, [R232+0x4000] ;  /* 0x00400000e824783b */ /* 0x000fee0000000200 */
[----:B---3--:R-:W-:Y:S08]  /*2250*/  HMMA.16816.F32.BF16 R20, R16, R24, R84 ;  /* 0x000000181014723c */ /* 0x008ff00000041854 */
[----:B------:R-:W-:Y:S01]  /*2260*/  HMMA.16816.F32.BF16 R56, R8, R44, R56 ;  /* 0x0000002c0838723c */ /* 0x000fe20000041838 */
[----:B------:R-:W2:Y:S07]  /*2270*/  LDSM.16.M88.4 R8, [R233+0x2000] ;  /* 0x00200000e908783b */ /* 0x000eae0000000200 */
[C---:B----4-:R-:W-:Y:S01]  /*2280*/  HMMA.16816.F32.BF16 R124, R12.reuse, R88, R64 ;  /* 0x000000580c7c723c */ /* 0x050fe20000041840 */
[----:B------:R-:W3:Y:S07]  /*2290*/  LDSM.16.M88.4 R64, [R224+0xa000] ;  /* 0x00a00000e040783b */ /* 0x000eee0000000200 */
[----:B------:R-:W-:Y:S08]  /*22a0*/  HMMA.16816.F32.BF16 R44, R12, R24, R28 ;  /* 0x000000180c2c723c */ /* 0x000ff0000004181c */
[----:B-1----:R-:W-:Y:S08]  /*22b0*/  HMMA.16816.F32.BF16 R20, R40, R76, R20 ;  /* 0x0000004c2814723c */ /* 0x002ff00000041814 */
[-C--:B------:R-:W-:Y:S08]  /*22c0*/  HMMA.16816.F32.BF16 R28, R12, R26.reuse, R68 ;  /* 0x0000001a0c1c723c */ /* 0x080ff00000041844 */
[----:B------:R-:W-:Y:S01]  /*22d0*/  HMMA.16816.F32.BF16 R68, R16, R26, R104 ;  /* 0x0000001a1044723c */ /* 0x000fe20000041868 */
[----:B------:R-:W1:Y:S07]  /*22e0*/  LDSM.16.M88.4 R24, [R231+0x6000] ;  /* 0x00600000e718783b */ /* 0x000e6e0000000200 */
[C---:B------:R-:W-:Y:S08]  /*22f0*/  HMMA.16816.F32.BF16 R84, R12.reuse, R102, R72 ;  /* 0x000000660c54723c */ /* 0x040ff00000041848 */
[C---:B------:R-:W-:Y:S08]  /*2300*/  HMMA.16816.F32.BF16 R128, R12.reuse, R100, R56 ;  /* 0x000000640c80723c */ /* 0x040ff00000041838 */
[C---:B------:R-:W-:Y:S01]  /*2310*/  HMMA.16816.F32.BF16 R116, R12.reuse, R96, R52 ;  /* 0x000000600c74723c */ /* 0x040fe20000041834 */
[----:B------:R-:W-:Y:S07]  /*2320*/  LDSM.16.M88.4 R52, [R229+0x1800] ;  /* 0x00180000e534783b */ /* 0x000fee0000000200 */
[C---:B------:R-:W-:Y:S01]  /*2330*/  HMMA.16816.F32.BF16 R92, R12.reuse, R90, R60 ;  /* 0x0000005a0c5c723c */ /* 0x040fe2000004183c */
[----:B------:R-:W-:Y:S07]  /*2340*/  LDSM.16.M88.4 R60, [R235+0x2000] ;  /* 0x00200000eb3c783b */ /* 0x000fee0000000200 */
[----:B------:R-:W-:Y:S01]  /*2350*/  HMMA.16816.F32.BF16 R72, R12, R98, R80 ;  /* 0x000000620c48723c */ /* 0x000fe20000041850 */
[----:B------:R-:W4:Y:S07]  /*2360*/  LDSM.16.M88.4 R12, [R229+0x800] ;  /* 0x00080000e50c783b */ /* 0x000f2e0000000200 */
[----:B--2---:R-:W-:Y:S08]  /*2370*/  HMMA.16816.F32.BF16 R44, R8, R76, R44 ;  /* 0x0000004c082c723c */ /* 0x004ff0000004182c */
[C---:B------:R-:W-:Y:S08]  /*2380*/  HMMA.16816.F32.BF16 R104, R16.reuse, R100, R136 ;  /* 0x000000641068723c */ /* 0x040ff00000041888 */
[C---:B------:R-:W-:Y:S08]  /*2390*/  HMMA.16816.F32.BF16 R100, R16.reuse, R102, R120 ;  /* 0x000000661064723c */ /* 0x040ff00000041878 */
[C---:B------:R-:W-:Y:S08]  /*23a0*/  HMMA.16816.F32.BF16 R56, R16.reuse, R88, R132 ;  /* 0x000000581038723c */ /* 0x040ff00000041884 */
[C---:B------:R-:W-:Y:S01]  /*23b0*/  HMMA.16816.F32.BF16 R80, R16.reuse, R90, R112 ;  /* 0x0000005a1050723c */ /* 0x040fe20000041870 */
[----:B------:R-:W-:Y:S07]  /*23c0*/  LDSM.16.M88.4 R88, [R230+0xa000] ;  /* 0x00a00000e658783b */ /* 0x000fee0000000200 */
[C---:B------:R-:W-:Y:S08]  /*23d0*/  HMMA.16816.F32.BF16 R120, R16.reuse, R96, R140 ;  /* 0x000000601078723c */ /* 0x040ff0000004188c */
[----:B------:R-:W-:Y:S08]  /*23e0*/  HMMA.16816.F32.BF16 R108, R16, R98, R108 ;  /* 0x00000062106c723c */ /* 0x000ff0000004186c */
[----:B---3--:R-:W-:Y:S01]  /*23f0*/  HMMA.16816.F32.BF16 R16, R32, R64, R20 ;  /* 0x000000402010723c */ /* 0x008fe20000041814 */
[----:B------:R-:W2:Y:S07]  /*2400*/  LDSM.16.M88.4 R20, [R232+0x6000] ;  /* 0x00600000e814783b */ /* 0x000eae0000000200 */
[-C--:B------:R-:W-:Y:S01]  /*2410*/  HMMA.16816.F32.BF16 R96, R8, R78.reuse, R28 ;  /* 0x0000004e0860723c */ /* 0x080fe2000004181c */
[----:B------:R-:W3:Y:S07]  /*2420*/  LDSM.16.M88.4 R28, [R234+0x4000] ;  /* 0x00400000ea1c783b */ /* 0x000eee0000000200 */
[----:B------:R-:W-:Y:S08]  /*2430*/  HMMA.16816.F32.BF16 R76, R40, R78, R68 ;  /* 0x0000004e284c723c */ /* 0x000ff00000041844 */
[----:B-1----:R-:W-:Y:S01]  /*2440*/  HMMA.16816.F32.BF16 R68, R24, R64, R44 ;  /* 0x000000401844723c */ /* 0x002fe2000004182c */
[----:B------:R-:W-:Y:S07]  /*2450*/  LDSM.16.M88.4 R44, [R224+0xa800] ;  /* 0x00a80000e02c783b */ /* 0x000fee0000000200 */
[C---:B----4-:R-:W-:Y:S08]  /*2460*/  HMMA.16816.F32.BF16 R124, R8.reuse, R12, R124 ;  /* 0x0000000c087c723c */ /* 0x050ff0000004187c */
[C---:B------:R-:W-:Y:S08]  /*2470*/  HMMA.16816.F32.BF16 R112, R8.reuse, R14, R92 ;  /* 0x0000000e0870723c */ /* 0x040ff0000004185c */
[C---:B------:R-:W-:Y:S08]  /*2480*/  HMMA.16816.F32.BF16 R128, R8.reuse, R48, R128 ;  /* 0x000000300880723c */ /* 0x040ff00000041880 */
[C---:B------:R-:W-:Y:S08]  /*2490*/  HMMA.16816.F32.BF16 R132, R8.reuse, R50, R84 ;  /* 0x000000320884723c */ /* 0x040ff00000041854 */
[C---:B------:R-:W-:Y:S08]  /*24a0*/  HMMA.16816.F32.BF16 R136, R8.reuse, R52, R116 ;  /* 0x000000340888723c */ /* 0x040ff00000041874 */
[----:B------:R-:W-:Y:S08]  /*24b0*/  HMMA.16816.F32.BF16 R140, R8, R54, R72 ;  /* 0x00000036088c723c */ /* 0x000ff00000041848 */
[----:B------:R-:W-:Y:S01]  /*24c0*/  HMMA.16816.F32.BF16 R8, R36, R60, R16 ;  /* 0x0000003c2408723c */ /* 0x000fe20000041810 */
[----:B------:R-:W1:Y:S07]  /*24d0*/  LDSM.16.M88.4 R16, [R234+0x6000] ;  /* 0x00600000ea10783b */ /* 0x000e6e0000000200 */
[C---:B------:R-:W-:Y:S01]  /*24e0*/  HMMA.16816.F32.BF16 R92, R40.reuse, R12, R56 ;  /* 0x0000000c285c723c */ /* 0x040fe20000041838 */
[----:B------:R-:W-:Y:S07]  /*24f0*/  LDSM.16.M88.4 R56, [R229+0x2000] ;  /* 0x00200000e538783b */ /* 0x000fee0000000200 */
[----:B------:R-:W-:Y:S01]  /*2500*/  HMMA.16816.F32.BF16 R84, R40, R14, R80 ;  /* 0x0000000e2854723c */ /* 0x000fe20000041850 */
[----:B------:R-:W4:Y:S07]  /*2510*/  LDSM.16.M88.4 R12, [R233+0x4000] ;  /* 0x00400000e90c783b */ /* 0x000f2e0000000200 */
[----:B------:R-:W-:Y:S08]  /*2520*/  HMMA.16816.F32.BF16 R76, R32, R66, R76 ;  /* 0x00000042204c723c */ /* 0x000ff0000004184c */
[C---:B------:R-:W-:Y:S08]  /*2530*/  HMMA.16816.F32.BF16 R104, R40.reuse, R48, R104 ;  /* 0x000000302868723c */ /* 0x040ff00000041868 */
[----:B------:R-:W-:Y:S08]  /*2540*/  HMMA.16816.F32.BF16 R116, R40, R50, R100 ;  /* 0x000000322874723c */ /* 0x000ff00000041864 */
[----:B--2---:R-:W-:Y:S08]  /*2550*/  HMMA.16816.F32.BF16 R48, R20, R60, R68 ;  /* 0x0000003c1430723c */ /* 0x004ff00000041844 */
[----:B---3--:R-:W-:Y:S01]  /*2560*/  HMMA.16816.F32.BF16 R72, R28, R88, R8 ;  /* 0x000000581c48723c */ /* 0x008fe20000041808 */
[----:B------:R-:W2:Y:S07]  /*2570*/  LDSM.16.M88.4 R8, [R233+0x6000] ;  /* 0x00600000e908783b */ /* 0x000eae0000000200 */
[----:B------:R-:W-:Y:S08]  /*2580*/  HMMA.16816.F32.BF16 R68, R24, R66, R96 ;  /* 0x000000421844723c */ /* 0x000ff00000041860 */
[----:B------:R-:W-:Y:S08]  /*2590*/  HMMA.16816.F32.BF16 R64, R36, R62, R76 ;  /* 0x0000003e2440723c */ /* 0x000ff0000004184c */
[----:B-1----:R-:W-:Y:S08]  /*25a0*/  HMMA.16816.F32.BF16 R48, R16, R88, R48 ;  /* 0x000000581030723c */ /* 0x002ff00000041830 */
[C---:B------:R-:W-:Y:S08]  /*25b0*/  HMMA.16816.F32.BF16 R120, R40.reuse, R52, R120 ;  /* 0x000000342878723c */ /* 0x040ff00000041878 */
[----:B------:R-:W-:Y:S01]  /*25c0*/  HMMA.16816.F32.BF16 R108, R40, R54, R108 ;  /* 0x00000036286c723c */ /* 0x000fe2000004186c */
[----:B------:R-:W1:Y:S04]  /*25d0*/  LDSM.16.M88.4 R40, [R235+0x2800] ;  /* 0x00280000eb28783b */ /* 0x000e680000000200 */
[----:B------:R-:W-:Y:S03]  /*25e0*/  LDSM.16.M88.4 R52, [R224+0xb000] ;  /* 0x00b00000e034783b */ /* 0x000fe60000000200 */
[----:B----4-:R-:W-:Y:S08]  /*25f0*/  HMMA.16816.F32.BF16 R80, R12, R56, R72 ;  /* 0x000000380c50723c */ /* 0x010ff00000041848 */
[----:B------:R-:W-:Y:S08]  /*2600*/  HMMA.16816.F32.BF16 R60, R20, R62, R68 ;  /* 0x0000003e143c723c */ /* 0x000ff00000041844 */
[-C--:B------:R-:W-:Y:S08]  /*2610*/  HMMA.16816.F32.BF16 R72, R32, R44.reuse, R92 ;  /* 0x0000002c2048723c */ /* 0x080ff0000004185c */
[----:B------:R-:W-:Y:S01]  /*2620*/  HMMA.16816.F32.BF16 R76, R24, R44, R124 ;  /* 0x0000002c184c723c */ /* 0x000fe2000004187c */
[----:B------:R-:W-:-:S04]  /*2630*/  FMUL.FTZ R0, R80, c[0x0][0x2ec] ;  /* 0x0000bb0050007a20 */ /* 0x000fc80000410000 */
[----:B------:R3:W-:Y:S03]  /*2640*/  MUFU.TANH R159, R0 ;  /* 0x00000000009f7308 */ /* 0x0007e60000002400 */
[-C--:B------:R-:W-:Y:S08]  /*2650*/  HMMA.16816.F32.BF16 R96, R24, R46.reuse, R112 ;  /* 0x0000002e1860723c */ /* 0x080ff00000041870 */
[----:B------:R-:W-:Y:S01]  /*2660*/  HMMA.16816.F32.BF16 R92, R32, R46, R84 ;  /* 0x0000002e205c723c */ /* 0x000fe20000041854 */
[----:B---3--:R-:W-:-:S07]  /*2670*/  FMUL.FTZ R0, R81, c[0x0][0x2ec] ;  /* 0x0000bb0051007a20 */ /* 0x008fce0000410000 */
[----:B------:R-:W-:Y:S01]  /*2680*/  HMMA.16816.F32.BF16 R44, R28, R90, R64 ;  /* 0x0000005a1c2c723c */ /* 0x000fe20000041840 */
[----:B------:R3:W4:Y:S07]  /*2690*/  MUFU.TANH R152, R0 ;  /* 0x0000000000987308 */ /* 0x00072e0000002400 */
[----:B--2---:R-:W-:Y:S01]  /*26a0*/  HMMA.16816.F32.BF16 R84, R8, R56, R48 ;  /* 0x000000380854723c */ /* 0x004fe20000041830 */
[----:B------:R-:W2:Y:S07]  /*26b0*/  LDSM.16.M88.4 R48, [R230+0xa800] ;  /* 0x00a80000e630783b */ /* 0x000eae0000000200 */
[----:B------:R-:W-:Y:S01]  /*26c0*/  HMMA.16816.F32.BF16 R60, R16, R90, R60 ;  /* 0x0000005a103c723c */ /* 0x000fe2000004183c */
[----:B---3--:R-:W-:-:S04]  /*26d0*/  FMUL.FTZ R0, R82, c[0x0][0x2ec] ;  /* 0x0000bb0052007a20 */ /* 0x008fc80000410000 */
[----:B------:R3:W-:Y:S03]  /*26e0*/  MUFU.TANH R158, R0 ;  /* 0x00000000009e7308 */ /* 0x0007e60000002400 */
[----:B-1----:R-:W-:Y:S08]  /*26f0*/  HMMA.16816.F32.BF16 R64, R36, R40, R72 ;  /* 0x000000282440723c */ /* 0x002ff00000041848 */
[----:B------:R-:W-:Y:S01]  /*2700*/  HMMA.16816.F32.BF16 R72, R12, R58, R44 ;  /* 0x0000003a0c48723c */ /* 0x000fe2000004182c */
[----:B------:R-:W-:Y:S01]  /*2710*/  LDSM.16.M88.4 R44, [R229+0x2800] ;  /* 0x00280000e52c783b */ /* 0x000fe20000000200 */
[----:B---3--:R-:W-:-:S06]  /*2720*/  FMUL.FTZ R0, R83, c[0x0][0x2ec] ;  /* 0x0000bb0053007a20 */ /* 0x008fcc0000410000 */
[----:B------:R-:W-:Y:S01]  /*2730*/  HMMA.16816.F32.BF16 R80, R8, R58, R60 ;  /* 0x0000003a0850723c */ /* 0x000fe2000004183c */
[----:B------:R1:W-:Y:S01]  /*2740*/  MUFU.TANH R151, R0 ;  /* 0x0000000000977308 */ /* 0x0003e20000002400 */
[----:B------:R-:W3:Y:S06]  /*2750*/  LDSM.16.M88.4 R56, [R224+0xb800] ;  /* 0x00b80000e038783b */ /* 0x000eec0000000200 */
[----:B------:R-:W-:Y:S08]  /*2760*/  HMMA.16816.F32.BF16 R68, R20, R40, R76 ;  /* 0x000000281444723c */ /* 0x000ff0000004184c */
[----:B--2---:R-:W-:Y:S01]  /*2770*/  HMMA.16816.F32.BF16 R60, R28, R48, R64 ;  /* 0x000000301c3c723c */ /* 0x004fe20000041840 */
[----:B-1----:R-:W-:-:S04]  /*2780*/  FMUL.FTZ R0, R84, c[0x0][0x2ec] ;  /* 0x0000bb0054007a20 */ /* 0x002fc80000410000 */
[----:B------:R1:W-:Y:S03]  /*2790*/  MUFU.TANH R157, R0 ;  /* 0x00000000009d7308 */ /* 0x0003e60000002400 */
[-C--:B------:R-:W-:Y:S08]  /*27a0*/  HMMA.16816.F32.BF16 R76, R20, R42.reuse, R96 ;  /* 0x0000002a144c723c */ /* 0x080ff00000041860 */
[----:B------:R-:W-:Y:S01]  /*27b0*/  HMMA.16816.F32.BF16 R64, R36, R42, R92 ;  /* 0x0000002a2440723c */ /* 0x000fe2000004185c */
[----:B------:R-:W2:Y:S01]  /*27c0*/  LDSM.16.M88.4 R40, [R235+0x3000] ;  /* 0x00300000eb28783b */ /* 0x000ea20000000200 */
[----:B-1----:R-:W-:-:S06]  /*27d0*/  FMUL.FTZ R0, R85, c[0x0][0x2ec] ;  /* 0x0000bb0055007a20 */ /* 0x002fcc0000410000 */
[-C--:B------:R-:W-:Y:S01]  /*27e0*/  HMMA.16816.F32.BF16 R100, R24, R52.reuse, R128 ;  /* 0x000000341864723c */ /* 0x080fe20000041880 */
[----:B------:R1:W5:Y:S07]  /*27f0*/  MUFU.TANH R150, R0 ;  /* 0x0000000000967308 */ /* 0x00036e0000002400 */
[----:B------:R-:W-:Y:S08]  /*2800*/  HMMA.16816.F32.BF16 R88, R32, R52, R104 ;  /* 0x000000342058723c */ /* 0x000ff00000041868 */
[----:B------:R-:W-:Y:S01]  /*2810*/  HMMA.16816.F32.BF16 R68, R16, R48, R68 ;  /* 0x000000301044723c */ /* 0x000fe20000041844 */
[----:B-1----:R-:W-:-:S04]  /*2820*/  FMUL.FTZ R0, R86, c[0x0][0x2ec] ;  /* 0x0000bb0056007a20 */ /* 0x002fc80000410000 */
[----:B------:R1:W-:Y:S03]  /*2830*/  MUFU.TANH R156, R0 ;  /* 0x00000000009c7308 */ /* 0x0003e60000002400 */
[C---:B------:R-:W-:Y:S08]  /*2840*/  HMMA.16816.F32.BF16 R92, R24.reuse, R54, R132 ;  /* 0x00000036185c723c */ /* 0x040ff00000041884 */
[----:B---3--:R-:W-:Y:S01]  /*2850*/  HMMA.16816.F32.BF16 R96, R24, R56, R136 ;  /* 0x000000381860723c */ /* 0x008fe20000041888 */
[----:B-1----:R-:W-:-:S07]  /*2860*/  FMUL.FTZ R0, R87, c[0x0][0x2ec] ;  /* 0x0000bb0057007a20 */ /* 0x002fce0000410000 */
[----:B------:R-:W-:Y:S01]  /*2870*/  HMMA.16816.F32.BF16 R76, R16, R50, R76 ;  /* 0x00000032104c723c */ /* 0x000fe2000004184c */
[----:B------:R1:W3:Y:S07]  /*2880*/  MUFU.TANH R148, R0 ;  /* 0x0000000000947308 */ /* 0x0002ee0000002400 */
[----:B------:R-:W-:Y:S08]  /*2890*/  HMMA.16816.F32.BF16 R84, R8, R44, R68 ;  /* 0x0000002c0854723c */ /* 0x000ff00000041844 */
[----:B------:R-:W-:Y:S01]  /*28a0*/  HMMA.16816.F32.BF16 R52, R32, R54, R116 ;  /* 0x000000362034723c */ /* 0x000fe20000041874 */
[----:B-1----:R-:W-:-:S04]  /*28b0*/  FMUL.FTZ R0, R72, c[0x0][0x2ec] ;  /* 0x0000bb0048007a20 */ /* 0x002fc80000410000 */
[----:B------:R1:W1:Y:S03]  /*28c0*/  MUFU.TANH R147, R0 ;  /* 0x0000000000937308 */ /* 0x0002660000002400 */
[----:B------:R-:W-:Y:S01]  /*28d0*/  HMMA.16816.F32.BF16 R76, R8, R46, R76 ;  /* 0x0000002e084c723c */ /* 0x000fe2000004184c */
[----:B-1----:R-:W-:-:S04]  /*28e0*/  FMUL.FTZ R0, R73, c[0x0][0x2ec] ;  /* 0x0000bb0049007a20 */ /* 0x002fc80000410000 */
[----:B------:R1:W-:Y:S02]  /*28f0*/  MUFU.TANH R149, R0 ;  /* 0x0000000000957308 */ /* 0x0003e40000002400 */
[----:B-1----:R-:W-:-:S06]  /*2900*/  FMUL.FTZ R0, R74, c[0x0][0x2ec] ;  /* 0x0000bb004a007a20 */ /* 0x002fcc0000410000 */
[----:B------:R1:W1:Y:S02]  /*2910*/  MUFU.TANH R146, R0 ;  /* 0x0000000000927308 */ /* 0x0002640000002400 */
[----:B-1----:R-:W-:Y:S02]  /*2920*/  FMUL.FTZ R0, R75, c[0x0][0x2ec] ;  /* 0x0000bb004b007a20 */ /* 0x002fe40000410000 */
[----:B------:R-:W-:Y:S04]  /*2930*/  HMMA.16816.F32.BF16 R72, R12, R44, R60 ;  /* 0x0000002c0c48723c */ /* 0x000fe8000004183c */
[----:B------:R1:W-:Y:S04]  /*2940*/  MUFU.TANH R131, R0 ;  /* 0x0000000000837308 */ /* 0x0003e80000002400 */
[----:B------:R-:W-:Y:S08]  /*2950*/  HMMA.16816.F32.BF16 R60, R28, R50, R64 ;  /* 0x000000321c3c723c */ /* 0x000ff00000041840 */
[----:B--2---:R-:W-:Y:S01]  /*2960*/  HMMA.16816.F32.BF16 R64, R36, R40, R88 ;  /* 0x000000282440723c */ /* 0x004fe20000041858 */
[----:B-1----:R-:W-:-:S04]  /*2970*/  FMUL.FTZ R0, R80, c[0x0][0x2ec] ;  /* 0x0000bb0050007a20 */ /* 0x002fc80000410000 */
[----:B------:R1:W2:Y:S03]  /*2980*/  MUFU.TANH R129, R0 ;  /* 0x0000000000817308 */ /* 0x0002a60000002400 */
[----:B------:R-:W-:Y:S08]  /*2990*/  HMMA.16816.F32.BF16 R48, R20, R40, R100 ;  /* 0x000000281430723c */ /* 0x000ff00000041864 */
[----:B------:R-:W-:Y:S01]  /*29a0*/  HMMA.16816.F32.BF16 R68, R12, R46, R60 ;  /* 0x0000002e0c44723c */ /* 0x000fe2000004183c */
[----:B------:R-:W-:Y:S01]  /*29b0*/  LDSM.16.M88.4 R60, [R229+0x3000] ;  /* 0x00300000e53c783b */ /* 0x000fe20000000200 */
[----:B-1----:R-:W-:-:S04]  /*29c0*/  FMUL.FTZ R0, R81, c[0x0][0x2ec] ;  /* 0x0000bb0051007a20 */ /* 0x002fc80000410000 */
[----:B------:R1:W-:Y:S02]  /*29d0*/  MUFU.TANH R130, R0 ;  /* 0x0000000000827308 */ /* 0x0003e40000002400 */
[----:B-1----:R-:W-:-:S06]  /*29e0*/  FMUL.FTZ R0, R82, c[0x0][0x2ec] ;  /* 0x0000bb0052007a20 */ /* 0x002fcc0000410000 */
[----:B------:R1:W1:Y:S02]  /*29f0*/  MUFU.TANH R126, R0 ;  /* 0x00000000007e7308 */ /* 0x0002640000002400 */
[----:B-1----:R-:W-:Y:S02]  /*2a00*/  FMUL.FTZ R0, R83, c[0x0][0x2ec] ;  /* 0x0000bb0053007a20 */ /* 0x002fe40000410000 */
[----:B------:R-:W-:Y:S01]  /*2a10*/  HMMA.16816.F32.BF16 R80, R24, R58, R140 ;  /* 0x0000003a1850723c */ /* 0x000fe2000004188c */
[----:B------:R-:W1:Y:S03]  /*2a20*/  LDSM.16.M88.4 R24, [R230+0xb000] ;  /* 0x00b00000e618783b */ /* 0x000e660000000200 */
[----:B------:R2:W1:Y:S02]  /*2a30*/  MUFU.TANH R128, R0 ;  /* 0x0000000000807308 */ /* 0x0004640000002400 */
[----:B--2---:R-:W-:-:S06]  /*2a40*/  FMUL.FTZ R0, R72, c[0x0][0x2ec] ;  /* 0x0000bb0048007a20 */ /* 0x004fcc0000410000 */
[----:B------:R2:W1:Y:S02]  /*2a50*/  MUFU.TANH R125, R0 ;  /* 0x00000000007d7308 */ /* 0x0004640000002400 */
[----:B--2---:R-:W-:Y:S01]  /*2a60*/  FMUL.FTZ R0, R73, c[0x0][0x2ec] ;  /* 0x0000bb0049007a20 */ /* 0x004fe20000410000 */
[----:B-1----:R-:W-:Y:S05]  /*2a70*/  HMMA.16816.F32.BF16 R44, R28, R24, R64 ;  /* 0x000000181c2c723c */ /* 0x002fea0000041840 */
[----:B------:R1:W-:Y:S01]  /*2a80*/  MUFU.TANH R127, R0 ;  /* 0x00000000007f7308 */ /* 0x0003e20000002400 */
[----:B------:R-:W2:Y:S01]  /*2a90*/  LDSM.16.M88.4 R64, [R235+0x3800] ;  /* 0x00380000eb40783b */ /* 0x000ea20000000200 */
[----:B-1----:R-:W-:-:S06]  /*2aa0*/  FMUL.FTZ R0, R74, c[0x0][0x2ec] ;  /* 0x0000bb004a007a20 */ /* 0x002fcc0000410000 */
[----:B------:R1:W1:Y:S02]  /*2ab0*/  MUFU.TANH R115, R0 ;  /* 0x0000000000737308 */ /* 0x0002640000002400 */
[----:B-1----:R-:W-:Y:S02]  /*2ac0*/  FMUL.FTZ R0, R75, c[0x0][0x2ec] ;  /* 0x0000bb004b007a20 */ /* 0x002fe40000410000 */
[----:B------:R-:W-:Y:S04]  /*2ad0*/  HMMA.16816.F32.BF16 R72, R32, R56, R120 ;  /* 0x000000382048723c */ /* 0x000fe80000041878 */
[----:B------:R1:W-:Y:S02]  /*2ae0*/  MUFU.TANH R124, R0 ;  /* 0x00000000007c7308 */ /* 0x0003e40000002400 */
[----:B-1----:R-:W-:-:S06]  /*2af0*/  FMUL.FTZ R0, R84, c[0x0][0x2ec] ;  /* 0x0000bb0054007a20 */ /* 0x002fcc0000410000 */
[----:B------:R1:W1:Y:S02]  /*2b00*/  MUFU.TANH R113, R0 ;  /* 0x0000000000717308 */ /* 0x0002640000002400 */
[----:B-1----:R-:W-:-:S06]  /*2b10*/  FMUL.FTZ R0, R85, c[0x0][0x2ec] ;  /* 0x0000bb0055007a20 */ /* 0x002fcc0000410000 */
[----:B------:R1:W-:Y:S02]  /*2b20*/  MUFU.TANH R114, R0 ;  /* 0x0000000000727308 */ /* 0x0003e40000002400 */
[----:B-1----:R-:W-:-:S06]  /*2b30*/  FMUL.FTZ R0, R86, c[0x0][0x2ec] ;  /* 0x0000bb0056007a20 */ /* 0x002fcc0000410000 */
[----:B------:R1:W1:Y:S02]  /*2b40*/  MUFU.TANH R106, R0 ;  /* 0x00000000006a7308 */ /* 0x0002640000002400 */
[----:B-1----:R-:W-:Y:S02]  /*2b50*/  FMUL.FTZ R0, R87, c[0x0][0x2ec] ;  /* 0x0000bb0057007a20 */ /* 0x002fe40000410000 */
[----:B------:R-:W-:Y:S04]  /*2b60*/  HMMA.16816.F32.BF16 R84, R32, R58, R108 ;  /* 0x0000003a2054723c */ /* 0x000fe8000004186c */
[----:B------:R1:W1:Y:S04]  /*2b70*/  MUFU.TANH R112, R0 ;  /* 0x0000000000707308 */ /* 0x0002680000002400 */
[----:B------:R-:W-:Y:S08]  /*2b80*/  HMMA.16816.F32.BF16 R32, R16, R24, R48 ;  /* 0x000000181020723c */ /* 0x000ff00000041830 */
[----:B------:R-:W-:Y:S01]  /*2b90*/  HMMA.16816.F32.BF16 R48, R12, R60, R44 ;  /* 0x0000003c0c30723c */ /* 0x000fe2000004182c */
[----:B-1----:R-:W-:-:S04]  /*2ba0*/  FMUL.FTZ R0, R68, c[0x0][0x2ec] ;  /* 0x0000bb0044007a20 */ /* 0x002fc80000410000 */
[----:B------:R1:W1:Y:S03]  /*2bb0*/  MUFU.TANH R105, R0 ;  /* 0x0000000000697308 */ /* 0x0002660000002400 */
[----:B------:R-:W-:Y:S08]  /*2bc0*/  HMMA.16816.F32.BF16 R44, R36, R42, R52 ;  /* 0x0000002a242c723c */ /* 0x000ff00000041834 */
[----:B------:R-:W-:Y:S01]  /*2bd0*/  HMMA.16816.F32.BF16 R56, R8, R60, R32 ;  /* 0x0000003c0838723c */ /* 0x000fe20000041820 */
[----:B-1----:R-:W-:-:S07]  /*2be0*/  FMUL.FTZ R0, R69, c[0x0][0x2ec] ;  /* 0x0000bb0045007a20 */ /* 0x002fce0000410000 */
[----:B------:R-:W-:Y:S01]  /*2bf0*/  HMMA.16816.F32.BF16 R40, R20, R42, R92 ;  /* 0x0000002a1428723c */ /* 0x000fe2000004185c */
[----:B------:R-:W-:Y:S01]  /*2c00*/  FMUL.FTZ R3, R50, c[0x0][0x2ec] ;  /* 0x0000bb0032037a20 */ /* 0x000fe20000410000 */
[----:B------:R1:W-:Y:S01]  /*2c10*/  MUFU.TANH R107, R0 ;  /* 0x00000000006b7308 */ /* 0x0003e20000002400 */
[----:B------:R-:W-:-:S05]  /*2c20*/  FMUL.FTZ R5, R51, c[0x0][0x2ec] ;  /* 0x0000bb0033057a20 */ /* 0x000fca0000410000 */
[----:B------:R-:W-:Y:S02]  /*2c30*/  HMMA.16816.F32.BF16 R32, R28, R26, R44 ;  /* 0x0000001a1c20723c */ /* 0x000fe4000004182c */
[----:B------:R-:W-:Y:S06]  /*2c40*/  MUFU.TANH R93, R3 ;  /* 0x00000003005d7308 */ /* 0x000fec0000002400 */
[----:B--2---:R-:W-:Y:S01]  /*2c50*/  HMMA.16816.F32.BF16 R44, R36, R64, R72 ;  /* 0x00000040242c723c */ /* 0x004fe20000041848 */
[----:B------:R-:W-:Y:S01]  /*2c60*/  FMUL.FTZ R6, R57, c[0x0][0x2ec] ;  /* 0x0000bb0039067a20 */ /* 0x000fe20000410000 */
[----:B------:R2:W-:Y:S01]  /*2c70*/  MUFU.TANH R92, R5 ;  /* 0x00000005005c7308 */ /* 0x0005e20000002400 */
[----:B-1----:R-:W-:-:S05]  /*2c80*/  FMUL.FTZ R0, R70, c[0x0][0x2ec] ;  /* 0x0000bb0046007a20 */ /* 0x002fca0000410000 */
[----:B------:R-:W-:Y:S02]  /*2c90*/  HMMA.16816.F32.BF16 R36, R36, R66, R84 ;  /* 0x000000422424723c */ /* 0x000fe40000041854 */
[----:B------:R1:W1:Y:S06]  /*2ca0*/  MUFU.TANH R103, R0 ;  /* 0x0000000000677308 */ /* 0x00026c0000002400 */
[----:B------:R-:W-:Y:S01]  /*2cb0*/  HMMA.16816.F32.BF16 R52, R12, R62, R32 ;  /* 0x0000003e0c34723c */ /* 0x000fe20000041820 */
[----:B------:R-:W3:Y:S01]  /*2cc0*/  LDSM.16.M88.4 R32, [R230+0xb800] ;  /* 0x00b80000e620783b */ /* 0x000ee20000000200 */
[----:B--2---:R-:W-:Y:S01]  /*2cd0*/  FMUL.FTZ R5, R56, c[0x0][0x2ec] ;  /* 0x0000bb0038057a20 */ /* 0x004fe20000410000 */
[----:B------:R-:W-:Y:S01]  /*2ce0*/  MUFU.TANH R90, R6 ;  /* 0x00000006005a7308 */ /* 0x000fe20000002400 */
[----:B-1----:R-:W-:-:S07]  /*2cf0*/  FMUL.FTZ R0, R71, c[0x0][0x2ec] ;  /* 0x0000bb0047007a20 */ /* 0x002fce0000410000 */
[----:B------:R-:W-:Y:S01]  /*2d00*/  MUFU.TANH R91, R5 ;  /* 0x00000005005b7308 */ /* 0x000fe20000002400 */
[----:B------:R-:W-:Y:S07]  /*2d10*/  HMMA.16816.F32.BF16 R68, R20, R64, R96 ;  /* 0x000000401444723c */ /* 0x000fee0000041860 */
[----:B------:R1:W-:Y:S02]  /*2d20*/  MUFU.TANH R104, R0 ;  /* 0x0000000000687308 */ /* 0x0003e40000002400 */
[----:B-1----:R-:W-:-:S06]  /*2d30*/  FMUL.FTZ R0, R76, c[0x0][0x2ec] ;  /* 0x0000bb004c007a20 */ /* 0x002fcc0000410000 */
[----:B------:R1:W2:Y:S01]  /*2d40*/  MUFU.TANH R101, R0 ;  /* 0x0000000000657308 */ /* 0x0002a20000002400 */
[C---:B---3--:R-:W-:Y:S08]  /*2d50*/  HMMA.16816.F32.BF16 R44, R28.reuse, R32, R44 ;  /* 0x000000201c2c723c */ /* 0x048ff0000004182c */
[----:B------:R-:W-:Y:S01]  /*2d60*/  HMMA.16816.F32.BF16 R28, R28, R34, R36 ;  /* 0x000000221c1c723c */ /* 0x000fe20000041824 */
[----:B-1----:R-:W-:-:S04]  /*2d70*/  FMUL.FTZ R0, R77, c[0x0][0x2ec] ;  /* 0x0000bb004d007a20 */ /* 0x002fc80000410000 */
[----:B------:R1:W-:Y:S02]  /*2d80*/  MUFU.TANH R102, R0 ;  /* 0x0000000000667308 */ /* 0x0003e40000002400 */
[----:B-1----:R-:W-:-:S06]  /*2d90*/  FMUL.FTZ R0, R78, c[0x0][0x2ec] ;  /* 0x0000bb004e007a20 */ /* 0x002fcc0000410000 */
[----:B------:R1:W3:Y:S02]  /*2da0*/  MUFU.TANH R95, R0 ;  /* 0x00000000005f7308 */ /* 0x0002e40000002400 */
[----:B-1----:R-:W-:Y:S02]  /*2db0*/  FMUL.FTZ R0, R79, c[0x0][0x2ec] ;  /* 0x0000bb004f007a20 */ /* 0x002fe40000410000 */
[----:B------:R-:W-:Y:S04]  /*2dc0*/  HMMA.16816.F32.BF16 R76, R20, R66, R80 ;  /* 0x00000042144c723c */ /* 0x000fe80000041850 */
[----:B------:R1:W1:Y:S03]  /*2dd0*/  MUFU.TANH R100, R0 ;  /* 0x0000000000647308 */ /* 0x0002660000002400 */
[----:B------:R-:W-:-:S05]  /*2de0*/  FMUL.FTZ R21, R59, c[0x0][0x2ec] ;  /* 0x0000bb003b157a20 */ /* 0x000fca0000410000 */
[----:B------:R-:W-:Y:S01]  /*2df0*/  MUFU.TANH R88, R21 ;  /* 0x0000001500587308 */ /* 0x000fe20000002400 */
[----:B-1----:R-:W-:-:S07]  /*2e00*/  FMUL.FTZ R0, R48, c[0x0][0x2ec] ;  /* 0x0000bb0030007a20 */ /* 0x002fce0000410000 */
[----:B------:R1:W1:Y:S02]  /*2e10*/  MUFU.TANH R94, R0 ;  /* 0x00000000005e7308 */ /* 0x0002640000002400 */
[----:B-1----:R-:W-:Y:S02]  /*2e20*/  FMUL.FTZ R0, R49, c[0x0][0x2ec] ;  /* 0x0000bb0031007a20 */ /* 0x002fe40000410000 */
[----:B------:R-:W-:Y:S01]  /*2e30*/  HMMA.16816.F32.BF16 R48, R16, R26, R40 ;  /* 0x0000001a1030723c */ /* 0x000fe20000041828 */
[----:B------:R-:W1:Y:S03]  /*2e40*/  LDSM.16.M88.4 R40, [R229+0x3800] ;  /* 0x00380000e528783b */ /* 0x000e660000000200 */
[----:B------:R2:W-:Y:S01]  /*2e50*/  MUFU.TANH R167, R0 ;  /* 0x0000000000a77308 */ /* 0x0005e20000002400 */
[----:B------:R-:W-:-:S04]  /*2e60*/  DEPBAR.LE SB0, 0x0 ;  /* 0x000080000000791a */ /* 0x000fc80000000000 */
[----:B--2---:R-:W-:-:S05]  /*2e70*/  LOP3.LUT R0, R154, 0xffffffe0, RZ, 0xc0, !PT ;  /* 0xffffffe09a007812 */ /* 0x004fca00078ec0ff */
[----:B------:R-:W-:-:S10]  /*2e80*/  IMAD.IADD R0, R155, 0x1, -R0 ;  /* 0x000000019b007824 */ /* 0x000fd400078e0a00 */
[----:B------:R-:W-:Y:S01]  /*2e90*/  HMMA.16816.F32.BF16 R60, R8, R62, R48 ;  /* 0x0000003e083c723c */ /* 0x000fe20000041830 */
[----:B------:R-:W-:Y:S01]  /*2ea0*/  IMAD.SHL.U32 R155, R155, 0x2, RZ ;  /* 0x000000029b9b7824 */ /* 0x000fe200078e00ff */
[----:B------:R-:W-:-:S04]  /*2eb0*/  SHF.R.S32.HI R3, RZ, 0x1f, R0 ;  /* 0x0000001fff037819 */ /* 0x000fc80000011400 */
[----:B------:R-:W-:Y:S02]  /*2ec0*/  LOP3.LUT R7, R155, 0x6, RZ, 0xc0, !PT ;  /* 0x000000069b077812 */ /* 0x000fe400078ec0ff */
[----:B------:R-:W-:Y:S01]  /*2ed0*/  LEA.HI R3, R3, R0, RZ, 0x2 ;  /* 0x0000000003037211 */ /* 0x000fe200078f10ff */
[----:B------:R-:W-:Y:S01]  /*2ee0*/  HMMA.16816.F32.BF16 R48, R16, R32, R68 ;  /* 0x000000201030723c */ /* 0x000fe20000041844 */
[----:B------:R-:W-:Y:S02]  /*2ef0*/  LEA R0, R153, UR12, 0x4 ;  /* 0x0000000c99007c11 */ /* 0x000fe4000f8e20ff */
[----:B------:R-:W-:Y:S01]  /*2f00*/  SHF.R.S32.HI R164, RZ, 0x2, R3 ;  /* 0x00000002ffa47819 */ /* 0x000fe20000011403 */
[----:B------:R-:W-:-:S03]  /*2f10*/  IMAD.U32 R3, RZ, RZ, UR15 ;  /* 0x0000000fff037e24 */ /* 0x000fc6000f8e00ff */
[----:B------:R-:W-:Y:S01]  /*2f20*/  IADD3 R0, R0, 0x1, R164 ;  /* 0x0000000100007810 */ /* 0x000fe20007ffe0a4 */
[----:B------:R-:W-:Y:S01]  /*2f30*/  HMMA.16816.F32.BF16 R16, R16, R34, R76 ;  /* 0x000000221010723c */ /* 0x000fe2000004184c */
[----:B------:R2:W-:Y:S02]  /*2f40*/  STL [R1+0xec], R164 ;  /* 0x0000eca401007387 */ /* 0x0005e40000100800 */
[----:B------:R-:W-:Y:S01]  /*2f50*/  IADD3 R5, R0, UR13, -R3 ;  /* 0x0000000d00057c10 */ /* 0x000fe2000fffe803 */
[----:B------:R-:W-:Y:S02]  /*2f60*/  IMAD.U32 R3, RZ, RZ, UR14 ;  /* 0x0000000eff037e24 */ /* 0x000fe4000f8e00ff */
[----:B------:R-:W-:Y:S01]  /*2f70*/  IMAD.IADD R0, R144, 0x1, R145 ;  /* 0x0000000190007824 */ /* 0x000fe200078e0291 */
[----:B------:R-:W-:Y:S01]  /*2f80*/  IADD3 R5, R5, c[0x0][0x2e8], RZ ;  /* 0x0000ba0005057a10 */ /* 0x000fe20007ffe0ff */
[----:B------:R-:W-:Y:S01]  /*2f90*/  IMAD R3, R3, 0x40, R7 ;  /* 0x0000004003037824 */ /* 0x000fe200078e0207 */
[----:B-1----:R-:W-:Y:S01]  /*2fa0*/  HMMA.16816.F32.BF16 R44, R12, R40, R44 ;  /* 0x000000280c2c723c */ /* 0x002fe2000004182c */
[----:B------:R-:W-:Y:S01]  /*2fb0*/  FMUL.FTZ R7, R58, c[0x0][0x2ec] ;  /* 0x0000bb003a077a20 */ /* 0x000fe20000410000 */
[----:B------:R-:W-:-:S02]  /*2fc0*/  IMNMX R23, R5, UR13, PT ;  /* 0x0000000d05177c17 */ /* 0x000fc4000b800200 */
[----:B------:R-:W-:Y:S01]  /*2fd0*/  IADD3 R20, R5, 0x40, RZ ;  /* 0x0000004005147810 */ /* 0x000fe20007ffe0ff */
[----:B------:R1:W1:Y:S01]  /*2fe0*/  MUFU.TANH R89, R7 ;  /* 0x0000000700597308 */ /* 0x0002620000002400 */
[----:B------:R-:W-:Y:S02]  /*2ff0*/  IADD3 R6, R3, 0x1, RZ ;  /* 0x0000000103067810 */ /* 0x000fe40007ffe0ff */
[----:B------:R-:W-:Y:S01]  /*3000*/  IMNMX R26, R20, UR13, PT ;  /* 0x0000000d141a7c17 */ /* 0x000fe2000b800200 */
[----:B------:R-:W-:Y:S01]  /*3010*/  HMMA.16816.F32.BF16 R48, R8, R40, R48 ;  /* 0x000000280830723c */ /* 0x000fe20000041830 */
[C---:B------:R-:W-:Y:S02]  /*3020*/  ISETP.GE.AND P1, PT, R6.reuse, R23, PT ;  /* 0x000000170600720c */ /* 0x040fe40003f26270 */
[----:B------:R-:W-:Y:S02]  /*3030*/  ISETP.GE.AND P4, PT, R6, R26, PT ;  /* 0x0000001a0600720c */ /* 0x000fe40003f86270 */
[----:B----4-:R-:W-:-:S02]  /*3040*/  FSEL R56, R152, -INF , !P1 ;  /* 0xff80000098387808 */ /* 0x010fc40004800000 */
[----:B-----5:R-:W-:Y:S01]  /*3050*/  FSEL R72, R150, -INF , !P4 ;  /* 0xff80000096487808 */ /* 0x020fe20006000000 */
[----:B------:R-:W-:Y:S01]  /*3060*/  HMMA.16816.F32.BF16 R12, R12, R42, R28 ;  /* 0x0000002a0c0c723c */ /* 0x000fe2000004181c */
[C---:B-1----:R-:W-:Y:S02]  /*3070*/  IADD3 R7, R5.reuse, 0x8, RZ ;  /* 0x0000000805077810 */ /* 0x042fe40007ffe0ff */
[----:B------:R-:W-:-:S04]  /*3080*/  IADD3 R5, R5, 0x48, RZ ;  /* 0x0000004805057810 */ /* 0x000fc80007ffe0ff */
[----:B------:R-:W-:Y:S01]  /*3090*/  FMUL.FTZ R47, R47, c[0x0][0x2ec] ;  /* 0x0000bb002f2f7a20 */ /* 0x000fe20000410000 */
[----:B------:R-:W-:Y:S01]  /*30a0*/  IMNMX R24, R7, UR13, PT ;  /* 0x0000000d07187c17 */ /* 0x000fe2000b800200 */
[----:B------:R-:W-:Y:S01]  /*30b0*/  FMUL.FTZ R7, R53, c[0x0][0x2ec] ;  /* 0x0000bb0035077a20 */ /* 0x000fe20000410000 */
[----:B------:R-:W-:Y:S01]  /*30c0*/  IMNMX R25, R5, UR13, PT ;  /* 0x0000000d05197c17 */ /* 0x000fe2000b800200 */
[----:B------:R-:W-:Y:S01]  /*30d0*/  FMUL.FTZ R5, R52, c[0x0][0x2ec] ;  /* 0x0000bb0034057a20 */ /* 0x000fe20000410000 */
[CC--:B------:R-:W-:Y:S01]  /*30e0*/  ISETP.GE.AND P0, PT, R6.reuse, R24.reuse, PT ;  /* 0x000000180600720c */ /* 0x0c0fe20003f06270 */
[----:B------:R1:W-:Y:S01]  /*30f0*/  MUFU.TANH R83, R7 ;  /* 0x0000000700537308 */ /* 0x0003e20000002400 */
[----:B------:R-:W-:Y:S01]  /*3100*/  ISETP.GE.AND P2, PT, R6, R25, PT ;  /* 0x000000190600720c */ /* 0x000fe20003f46270 */
[----:B------:R-:W-:Y:S01]  /*3110*/  HMMA.16816.F32.BF16 R8, R8, R42, R16 ;  /* 0x0000002a0808723c */ /* 0x000fe20000041810 */
[----:B------:R-:W-:Y:S01]  /*3120*/  IADD3 R6, R3, 0x8, RZ ;  /* 0x0000000803067810 */ /* 0x000fe20007ffe0ff */
[----:B------:R-:W-:Y:S01]  /*3130*/  FMUL.FTZ R49, R49, c[0x0][0x2ec] ;  /* 0x0000bb0031317a20 */ /* 0x000fe20000410000 */
[----:B------:R-:W-:Y:S01]  /*3140*/  FSEL R65, R151, -INF , !P0 ;  /* 0xff80000097417808 */ /* 0x000fe20004000000 */
[----:B------:R-:W-:Y:S01]  /*3150*/  FMUL.FTZ R48, R48, c[0x0][0x2ec] ;  /* 0x0000bb0030307a20 */ /* 0x000fe20000410000 */
[C---:B------:R-:W-:Y:S01]  /*3160*/  ISETP.GE.AND P6, PT, R6.reuse, R23, PT ;  /* 0x000000170600720c */ /* 0x040fe20003fc6270 */
[----:B------:R4:W2:Y:S01]  /*3170*/  MUFU.TANH R82, R5 ;  /* 0x0000000500527308 */ /* 0x0008a20000002400 */
[----:B------:R-:W-:-:S02]  /*3180*/  ISETP.GE.AND P5, PT, R6, R24, PT ;  /* 0x000000180600720c */ /* 0x000fc40003fa6270 */
[----:B------:R-:W-:Y:S01]  /*3190*/  ISETP.GE.AND P3, PT, R6, R26, PT ;  /* 0x0000001a0600720c */ /* 0x000fe20003f66270 */
[----:B------:R-:W-:Y:S01]  /*31a0*/  FMUL.FTZ R12, R12, c[0x0][0x2ec] ;  /* 0x0000bb000c0c7a20 */ /* 0x000fe20000410000 */
[----:B------:R-:W-:Y:S01]  /*31b0*/  ISETP.GE.AND P1, PT, R6, R25, PT ;  /* 0x000000190600720c */ /* 0x000fe20003f26270 */
[----:B------:R-:W-:Y:S01]  /*31c0*/  FMUL.FTZ R6, R54, c[0x0][0x2ec] ;  /* 0x0000bb0036067a20 */ /* 0x000fe20000410000 */
[----:B------:R-:W-:Y:S01]  /*31d0*/  FSEL R73, R148, -INF , !P2 ;  /* 0xff80000094497808 */ /* 0x000fe20005000000 */
[----:B-1----:R-:W-:Y:S01]  /*31e0*/  FMUL.FTZ R7, R55, c[0x0][0x2ec] ;  /* 0x0000bb0037077a20 */ /* 0x002fe20000410000 */
[----:B------:R-:W-:Y:S01]  /*31f0*/  FSEL R57, R147, -INF , !P6 ;  /* 0xff80000093397808 */ /* 0x000fe20007000000 */
[----:B------:R1:W-:Y:S01]  /*3200*/  MUFU.TANH R81, R6 ;  /* 0x0000000600517308 */ /* 0x0003e20000002400 */
[----:B------:R-:W-:Y:S01]  /*3210*/  FSEL R64, R146, -INF , !P5 ;  /* 0xff80000092407808 */ /* 0x000fe20006800000 */
[----:B------:R-:W-:Y:S01]  /*3220*/  FMUL.FTZ R14, R14, c[0x0][0x2ec] ;  /* 0x0000bb000e0e7a20 */ /* 0x000fe20000410000 */
[----:B------:R-:W-:Y:S01]  /*3230*/  FSEL R68, R129, -INF , !P3 ;  /* 0xff80000081447808 */ /* 0x000fe20005800000 */
[----:B------:R-:W-:Y:S01]  /*3240*/  FMUL.FTZ R13, R13, c[0x0][0x2ec] ;  /* 0x0000bb000d0d7a20 */ /* 0x000fe20000410000 */
[----:B------:R-:W-:Y:S01]  /*3250*/  FSEL R69, R126, -INF , !P1 ;  /* 0xff8000007e457808 */ /* 0x000fe20004800000 */
[----:B------:R-:W-:Y:S01]  /*3260*/  FMUL.FTZ R15, R15, c[0x0][0x2ec] ;  /* 0x0000bb000f0f7a20 */ /* 0x000fe20000410000 */
[----:B----4-:R-:W-:Y:S01]  /*3270*/  IADD3 R5, R3, 0x9, RZ ;  /* 0x0000000903057810 */ /* 0x010fe20007ffe0ff */
[----:B------:R4:W-:Y:S01]  /*3280*/  MUFU.TANH R75, R7 ;  /* 0x00000007004b7308 */ /* 0x0009e20000002400 */
[----:B------:R-:W-:-:S02]  /*3290*/  FMUL.FTZ R8, R8, c[0x0][0x2ec] ;  /* 0x0000bb0008087a20 */ /* 0x000fc40000410000 */
[C---:B------:R-:W-:Y:S01]  /*32a0*/  ISETP.GE.AND P0, PT, R5.reuse, R23, PT ;  /* 0x000000170500720c */ /* 0x040fe20003f06270 */
[----:B------:R-:W-:Y:S01]  /*32b0*/  FMUL.FTZ R10, R10, c[0x0][0x2ec] ;  /* 0x0000bb000a0a7a20 */ /* 0x000fe20000410000 */
[----:B------:R-:W-:Y:S01]  /*32c0*/  ISETP.GE.AND P4, PT, R5, R24, PT ;  /* 0x000000180500720c */ /* 0x000fe20003f86270 */
[----:B------:R-:W-:Y:S01]  /*32d0*/  FMUL.FTZ R9, R9, c[0x0][0x2ec] ;  /* 0x0000bb0009097a20 */ /* 0x000fe20000410000 */
[----:B------:R-:W-:Y:S01]  /*32e0*/  ISETP.GE.AND P2, PT, R5, R26, PT ;  /* 0x0000001a0500720c */ /* 0x000fe20003f46270 */
[----:B------:R-:W-:Y:S01]  /*32f0*/  MUFU.TANH R49, R49 ;  /* 0x0000003100317308 */ /* 0x000fe20000002400 */
[----:B-1----:R-:W-:Y:S01]  /*3300*/  IADD3 R6, R3, 0x10, RZ ;  /* 0x0000001003067810 */ /* 0x002fe20007ffe0ff */
[----:B------:R-:W-:Y:S01]  /*3310*/  FMUL.FTZ R11, R11, c[0x0][0x2ec] ;  /* 0x0000bb000b0b7a20 */ /* 0x000fe20000410000 */
[----:B------:R-:W-:Y:S02]  /*3320*/  ISETP.GE.AND P6, PT, R5, R25, PT ;  /* 0x000000190500720c */ /* 0x000fe40003fc6270 */
[----:B------:R-:W-:-:S02]  /*3330*/  ISETP.GE.AND P5, PT, R6, R23, PT ;  /* 0x000000170600720c */ /* 0x000fc40003fa6270 */
[----:B------:R-:W-:Y:S01]  /*3340*/  IADD3 R5, R3, 0x11, RZ ;  /* 0x0000001103057810 */ /* 0x000fe20007ffe0ff */
[----:B----4-:R-:W-:Y:S01]  /*3350*/  FMUL.FTZ R7, R60, c[0x0][0x2ec] ;  /* 0x0000bb003c077a20 */ /* 0x010fe20000410000 */
[----:B------:R-:W-:Y:S01]  /*3360*/  FSEL R54, R149, -INF , !P0 ;  /* 0xff80000095367808 */ /* 0x000fe20004000000 */
[----:B------:R-:W-:Y:S01]  /*3370*/  MUFU.TANH R48, R48 ;  /* 0x0000003000307308 */ /* 0x000fe20000002400 */
[C---:B------:R-:W-:Y:S02]  /*3380*/  ISETP.GE.AND P3, PT, R6.reuse, R24, PT ;  /* 0x000000180600720c */ /* 0x040fe40003f66270 */
[C---:B------:R-:W-:Y:S02]  /*3390*/  ISETP.GE.AND P1, PT, R6.reuse, R26, PT ;  /* 0x0000001a0600720c */ /* 0x040fe40003f26270 */
[----:B------:R-:W-:Y:S01]  /*33a0*/  ISETP.GE.AND P0, PT, R6, R25, PT ;  /* 0x000000190600720c */ /* 0x000fe20003f06270 */
[----:B------:R-:W-:Y:S01]  /*33b0*/  FMUL.FTZ R6, R61, c[0x0][0x2ec] ;  /* 0x0000bb003d067a20 */ /* 0x000fe20000410000 */
[----:B------:R-:W-:Y:S01]  /*33c0*/  FSEL R59, R131, -INF , !P4 ;  /* 0xff800000833b7808 */ /* 0x000fe20006000000 */
[----:B------:R1:W-:Y:S01]  /*33d0*/  MUFU.TANH R74, R7 ;  /* 0x00000007004a7308 */ /* 0x0003e20000002400 */
[----:B------:R-:W-:-:S02]  /*33e0*/  FSEL R60, R130, -INF , !P2 ;  /* 0xff800000823c7808 */ /* 0x000fc40005000000 */
[----:B------:R-:W-:Y:S02]  /*33f0*/  FSEL R61, R128, -INF , !P6 ;  /* 0xff800000803d7808 */ /* 0x000fe40007000000 */
[----:B------:R-:W-:Y:S02]  /*3400*/  FSEL R53, R125, -INF , !P5 ;  /* 0xff8000007d357808 */ /* 0x000fe40006800000 */
[C---:B------:R-:W-:Y:S01]  /*3410*/  ISETP.GE.AND P4, PT, R5.reuse, R23, PT ;  /* 0x000000170500720c */ /* 0x040fe20003f86270 */
[----:B------:R4:W-:Y:S01]  /*3420*/  MUFU.TANH R71, R6 ;  /* 0x0000000600477308 */ /* 0x0009e20000002400 */
[C---:B------:R-:W-:Y:S02]  /*3430*/  ISETP.GE.AND P2, PT, R5.reuse, R24, PT ;  /* 0x000000180500720c */ /* 0x040fe40003f46270 */
[C---:B------:R-:W-:Y:S02]  /*3440*/  ISETP.GE.AND P6, PT, R5.reuse, R26, PT ;  /* 0x0000001a0500720c */ /* 0x040fe40003fc6270 */
[----:B------:R-:W-:-:S02]  /*3450*/  ISETP.GE.AND P5, PT, R5, R25, PT ;  /* 0x000000190500720c */ /* 0x000fc40003fa6270 */
[----:B------:R-:W-:Y:S01]  /*3460*/  IADD3 R5, R3, 0x18, RZ ;  /* 0x0000001803057810 */ /* 0x000fe20007ffe0ff */
[----:B-1----:R-:W-:Y:S01]  /*3470*/  FMUL.FTZ R7, R63, c[0x0][0x2ec] ;  /* 0x0000bb003f077a20 */ /* 0x002fe20000410000 */
[----:B------:R-:W-:Y:S01]  /*3480*/  FSEL R55, R115, -INF , !P3 ;  /* 0xff80000073377808 */ /* 0x000fe20005800000 */
[----:B------:R-:W-:Y:S01]  /*3490*/  MUFU.TANH R47, R47 ;  /* 0x0000002f002f7308 */ /* 0x000fe20000002400 */
[----:B------:R-:W-:Y:S02]  /*34a0*/  FSEL R58, R113, -INF , !P1 ;  /* 0xff800000713a7808 */ /* 0x000fe40004800000 */
[----:B------:R-:W-:Y:S02]  /*34b0*/  FSEL R66, R106, -INF , !P0 ;  /* 0xff8000006a427808 */ /* 0x000fe40004000000 */
[----:B------:R-:W-:Y:S01]  /*34c0*/  FSEL R52, R127, -INF , !P4 ;  /* 0xff8000007f347808 */ /* 0x000fe20006000000 */
[----:B----4-:R-:W-:Y:S01]  /*34d0*/  FMUL.FTZ R6, R62, c[0x0][0x2ec] ;  /* 0x0000bb003e067a20 */ /* 0x010fe20000410000 */
[C---:B------:R-:W-:Y:S01]  /*34e0*/  ISETP.GE.AND P3, PT, R5.reuse, R23, PT ;  /* 0x000000170500720c */ /* 0x040fe20003f66270 */
[----:B------:R1:W4:Y:S01]  /*34f0*/  MUFU.TANH R67, R7 ;  /* 0x0000000700437308 */ /* 0x0003220000002400 */
[----:B------:R-:W-:-:S02]  /*3500*/  ISETP.GE.AND P1, PT, R5, R24, PT ;  /* 0x000000180500720c */ /* 0x000fc40003f26270 */
[C---:B------:R-:W-:Y:S02]  /*3510*/  ISETP.GE.AND P0, PT, R5.reuse, R26, PT ;  /* 0x0000001a0500720c */ /* 0x040fe40003f06270 */
[----:B------:R-:W-:Y:S02]  /*3520*/  ISETP.GE.AND P4, PT, R5, R25, PT ;  /* 0x000000190500720c */ /* 0x000fe40003f86270 */
[----:B------:R-:W-:Y:S01]  /*3530*/  IADD3 R5, R3, 0x19, RZ ;  /* 0x0000001903057810 */ /* 0x000fe20007ffe0ff */
[----:B------:R5:W2:Y:S01]  /*3540*/  MUFU.TANH R70, R6 ;  /* 0x0000000600467308 */ /* 0x000aa20000002400 */
[----:B------:R-:W-:Y:S02]  /*3550*/  FSEL R40, R124, -INF , !P2 ;  /* 0xff8000007c287808 */ /* 0x000fe40005000000 */
[----:B------:R-:W-:Y:S02]  /*3560*/  FSEL R41, R114, -INF , !P6 ;  /* 0xff80000072297808 */ /* 0x000fe40007000000 */
[----:B------:R-:W-:-:S02]  /*3570*/  FSEL R80, R112, -INF , !P5 ;  /* 0xff80000070507808 */ /* 0x000fc40006800000 */
[----:B------:R-:W-:Y:S01]  /*3580*/  FSEL R32, R105, -INF , !P3 ;  /* 0xff80000069207808 */ /* 0x000fe20005800000 */
[----:B-1----:R-:W-:Y:S01]  /*3590*/  FMUL.FTZ R7, R51, c[0x0][0x2ec] ;  /* 0x0000bb0033077a20 */ /* 0x002fe20000410000 */
[C---:B------:R-:W-:Y:S01]  /*35a0*/  ISETP.GE.AND P2, PT, R5.reuse, R23, PT ;  /* 0x000000170500720c */ /* 0x040fe20003f46270 */
[----:B------:R-:W-:Y:S01]  /*35b0*/  MUFU.TANH R12, R12 ;  /* 0x0000000c000c7308 */ /* 0x000fe20000002400 */
[C---:B------:R-:W-:Y:S02]  /*35c0*/  ISETP.GE.AND P6, PT, R5.reuse, R24, PT ;  /* 0x000000180500720c */ /* 0x040fe40003fc6270 */
[C---:B------:R-:W-:Y:S02]  /*35d0*/  ISETP.GE.AND P5, PT, R5.reuse, R26, PT ;  /* 0x0000001a0500720c */ /* 0x040fe40003fa6270 */
[----:B------:R-:W-:Y:S01]  /*35e0*/  ISETP.GE.AND P3, PT, R5, R25, PT ;  /* 0x000000190500720c */ /* 0x000fe20003f66270 */
[----:B-----5:R-:W-:Y:S01]  /*35f0*/  FMUL.FTZ R6, R44, c[0x0][0x2ec] ;  /* 0x0000bb002c067a20 */ /* 0x020fe20000410000 */
[----:B------:R-:W-:Y:S01]  /*3600*/  IADD3 R5, R3, 0x20, RZ ;  /* 0x0000002003057810 */ /* 0x000fe20007ffe0ff */
[----:B------:R-:W-:Y:S01]  /*3610*/  MUFU.TANH R7, R7 ;  /* 0x0000000700077308 */ /* 0x000fe20000002400 */
[----:B------:R-:W-:-:S02]  /*3620*/  FSEL R36, R103, -INF , !P1 ;  /* 0xff80000067247808 */ /* 0x000fc40004800000 */
[----:B------:R-:W-:Y:S02]  /*3630*/  FSEL R44, R101, -INF , !P0 ;  /* 0xff800000652c7808 */ /* 0x000fe40004000000 */
[----:B---3--:R-:W-:Y:S02]  /*3640*/  FSEL R63, R95, -INF , !P4 ;  /* 0xff8000005f3f7808 */ /* 0x008fe40006000000 */
[----:B------:R-:W-:Y:S01]  /*3650*/  FSEL R27, R107, -INF , !P2 ;  /* 0xff8000006b1b7808 */ /* 0x000fe20005000000 */
[----:B------:R1:W3:Y:S01]  /*3660*/  MUFU.TANH R62, R6 ;  /* 0x00000006003e7308 */ /* 0x0002e20000002400 */
[C---:B------:R-:W-:Y:S02]  /*3670*/  ISETP.GE.AND P1, PT, R5.reuse, R23, PT ;  /* 0x000000170500720c */ /* 0x040fe40003f26270 */
[C---:B------:R-:W-:Y:S02]  /*3680*/  ISETP.GE.AND P0, PT, R5.reuse, R24, PT ;  /* 0x000000180500720c */ /* 0x040fe40003f06270 */
[----:B------:R-:W-:-:S02]  /*3690*/  ISETP.GE.AND P4, PT, R5, R26, PT ;  /* 0x0000001a0500720c */ /* 0x000fc40003f86270 */
[----:B------:R-:W-:Y:S01]  /*36a0*/  ISETP.GE.AND P2, PT, R5, R25, PT ;  /* 0x000000190500720c */ /* 0x000fe20003f46270 */
[----:B------:R-:W-:Y:S01]  /*36b0*/  MUFU.TANH R14, R14 ;  /* 0x0000000e000e7308 */ /* 0x000fe20000002400 */
[----:B------:R-:W-:Y:S02]  /*36c0*/  IADD3 R5, R3, 0x21, RZ ;  /* 0x0000002103057810 */ /* 0x000fe40007ffe0ff */
[----:B------:R-:W-:Y:S02]  /*36d0*/  FSEL R33, R104, -INF , !P6 ;  /* 0xff80000068217808 */ /* 0x000fe40007000000 */
[----:B------:R-:W-:Y:S02]  /*36e0*/  FSEL R34, R102, -INF , !P5 ;  /* 0xff80000066227808 */ /* 0x000fe40006800000 */
[----:B------:R-:W-:Y:S01]  /*36f0*/  FSEL R35, R100, -INF , !P3 ;  /* 0xff80000064237808 */ /* 0x000fe20005800000 */
[----:B-1----:R-:W-:Y:S01]  /*3700*/  FMUL.FTZ R6, R45, c[0x0][0x2ec] ;  /* 0x0000bb002d067a20 */ /* 0x002fe20000410000 */
[----:B------:R-:W-:Y:S01]  /*3710*/  FSEL R174, R94, -INF , !P1 ;  /* 0xff8000005eae7808 */ /* 0x000fe20004800000 */
[----:B------:R-:W-:Y:S01]  /*3720*/  MUFU.TANH R8, R8 ;  /* 0x0000000800087308 */ /* 0x000fe20000002400 */
[----:B------:R-:W-:-:S02]  /*3730*/  ISETP.GE.AND P6, PT, R5, R23, PT ;  /* 0x000000170500720c */ /* 0x000fc40003fc6270 */
[C---:B------:R-:W-:Y:S02]  /*3740*/  ISETP.GE.AND P5, PT, R5.reuse, R24, PT ;  /* 0x000000180500720c */ /* 0x040fe40003fa6270 */
[C---:B------:R-:W-:Y:S02]  /*3750*/  ISETP.GE.AND P3, PT, R5.reuse, R26, PT ;  /* 0x0000001a0500720c */ /* 0x040fe40003f66270 */
[----:B------:R-:W-:Y:S01]  /*3760*/  ISETP.GE.AND P1, PT, R5, R25, PT ;  /* 0x000000190500720c */ /* 0x000fe20003f26270 */
[----:B------:R1:W-:Y:S01]  /*3770*/  MUFU.TANH R22, R6 ;  /* 0x0000000600167308 */ /* 0x0003e20000002400 */
[----:B------:R-:W-:Y:S02]  /*3780*/  IADD3 R5, R3, 0x28, RZ ;  /* 0x0000002803057810 */ /* 0x000fe40007ffe0ff */
[----:B------:R-:W-:Y:S02]  /*3790*/  FSEL R170, R93, -INF , !P0 ;  /* 0xff8000005daa7808 */ /* 0x000fe40004000000 */
[----:B------:R-:W-:-:S02]  /*37a0*/  FSEL R171, R91, -INF , !P4 ;  /* 0xff8000005bab7808 */ /* 0x000fc40006000000 */
[----:B------:R-:W-:Y:S01]  /*37b0*/  FSEL R172, R89, -INF , !P2 ;  /* 0xff80000059ac7808 */ /* 0x000fe20005000000 */
[----:B------:R-:W-:Y:S01]  /*37c0*/  MUFU.TANH R10, R10 ;  /* 0x0000000a000a7308 */ /* 0x000fe20000002400 */
[----:B------:R-:W-:Y:S02]  /*37d0*/  FSEL R167, R167, -INF , !P6 ;  /* 0xff800000a7a77808 */ /* 0x000fe40007000000 */
[C---:B------:R-:W-:Y:S02]  /*37e0*/  ISETP.GE.AND P0, PT, R5.reuse, R23, PT ;  /* 0x000000170500720c */ /* 0x040fe40003f06270 */
[C---:B------:R-:W-:Y:S02]  /*37f0*/  ISETP.GE.AND P4, PT, R5.reuse, R24, PT ;  /* 0x000000180500720c */ /* 0x040fe40003f86270 */
[C---:B------:R-:W-:Y:S01]  /*3800*/  ISETP.GE.AND P2, PT, R5.reuse, R26, PT ;  /* 0x0000001a0500720c */ /* 0x040fe20003f46270 */
[----:B-1----:R-:W-:Y:S01]  /*3810*/  FMUL.FTZ R6, R46, c[0x0][0x2ec] ;  /* 0x0000bb002e067a20 */ /* 0x002fe20000410000 */
[----:B------:R-:W-:Y:S01]  /*3820*/  ISETP.GE.AND P6, PT, R5, R25, PT ;  /* 0x000000190500720c */ /* 0x000fe20003fc6270 */
[----:B------:R-:W-:Y:S01]  /*3830*/  MUFU.TANH R13, R13 ;  /* 0x0000000d000d7308 */ /* 0x000fe20000002400 */
[----:B------:R-:W-:-:S02]  /*3840*/  IADD3 R5, R3, 0x29, RZ ;  /* 0x0000002903057810 */ /* 0x000fc40007ffe0ff */
[----:B--2---:R-:W-:Y:S02]  /*3850*/  FSEL R164, R82, -INF , !P0 ;  /* 0xff80000052a47808 */ /* 0x004fe40004000000 */
[----:B------:R-:W-:Y:S02]  /*3860*/  ISETP.GE.AND P0, PT, R5, R25, PT ;  /* 0x000000190500720c */ /* 0x000fe40003f06270 */
[----:B------:R-:W-:Y:S01]  /*3870*/  FSEL R166, R92, -INF , !P5 ;  /* 0xff8000005ca67808 */ /* 0x000fe20006800000 */
[----:B------:R1:W2:Y:S01]  /*3880*/  MUFU.TANH R21, R6 ;  /* 0x0000000600157308 */ /* 0x0002a20000002400 */
[----:B----4-:R-:W-:Y:S02]  /*3890*/  FSEL R165, R67, -INF , !P0 ;  /* 0xff80000043a57808 */ /* 0x010fe40004000000 */
[----:B------:R-:W-:Y:S02]  /*38a0*/  FSEL R169, R90, -INF , !P3 ;  /* 0xff8000005aa97808 */ /* 0x000fe40005800000 */
[----:B------:R-:W-:-:S02]  /*38b0*/  FSEL R173, R88, -INF , !P1 ;  /* 0xff80000058ad7808 */ /* 0x000fc40004800000 */
[C---:B------:R-:W-:Y:S01]  /*38c0*/  ISETP.GE.AND P5, PT, R5.reuse, R23, PT ;  /* 0x000000170500720c */ /* 0x040fe20003fa6270 */
[----:B------:R-:W-:Y:S01]  /*38d0*/  MUFU.TANH R15, R15 ;  /* 0x0000000f000f7308 */ /* 0x000fe20000002400 */
[C---:B------:R-:W-:Y:S02]  /*38e0*/  ISETP.GE.AND P3, PT, R5.reuse, R24, PT ;  /* 0x000000180500720c */ /* 0x040fe40003f66270 */
[----:B------:R-:W-:Y:S02]  /*38f0*/  ISETP.GE.AND P1, PT, R5, R26, PT ;  /* 0x0000001a0500720c */ /* 0x000fe40003f26270 */
[----:B------:R-:W-:Y:S02]  /*3900*/  IADD3 R5, R3, 0x30, RZ ;  /* 0x0000003003057810 */ /* 0x000fe40007ffe0ff */
[----:B------:R-:W-:Y:S01]  /*3910*/  FSEL R152, R81, -INF , !P4 ;  /* 0xff80000051987808 */ /* 0x000fe20006000000 */
[----:B-1----:R-:W-:Y:S01]  /*3920*/  FMUL.FTZ R6, R50, c[0x0][0x2ec] ;  /* 0x0000bb0032067a20 */ /* 0x002fe20000410000 */
[----:B------:R-:W-:Y:S01]  /*3930*/  FSEL R154, R74, -INF , !P2 ;  /* 0xff8000004a9a7808 */ /* 0x000fe20005000000 */
[----:B------:R-:W-:Y:S01]  /*3940*/  MUFU.TANH R9, R9 ;  /* 0x0000000900097308 */ /* 0x000fe20000002400 */
[----:B------:R-:W-:-:S02]  /*3950*/  FSEL R168, R70, -INF , !P6 ;  /* 0xff80000046a87808 */ /* 0x000fc40007000000 */
[----:B------:R-:W-:Y:S02]  /*3960*/  FSEL R145, R83, -INF , !P5 ;  /* 0xff80000053917808 */ /* 0x000fe40006800000 */
[C---:B------:R-:W-:Y:S02]  /*3970*/  ISETP.GE.AND P4, PT, R5.reuse, R23, PT ;  /* 0x000000170500720c */ /* 0x040fe40003f86270 */
[C---:B------:R-:W-:Y:S01]  /*3980*/  ISETP.GE.AND P2, PT, R5.reuse, R24, PT ;  /* 0x000000180500720c */ /* 0x040fe20003f46270 */
[----:B------:R1:W4:Y:S01]  /*3990*/  MUFU.TANH R20, R6 ;  /* 0x0000000600147308 */ /* 0x0003220000002400 */
[C---:B------:R-:W-:Y:S02]  /*39a0*/  ISETP.GE.AND P6, PT, R5.reuse, R26, PT ;  /* 0x0000001a0500720c */ /* 0x040fe40003fc6270 */
[----:B------:R-:W-:Y:S02]  /*39b0*/  ISETP.GE.AND P5, PT, R5, R25, PT ;  /* 0x000000190500720c */ /* 0x000fe40003fa6270 */
[----:B------:R-:W-:-:S02]  /*39c0*/  IADD3 R5, R3, 0x38, RZ ;  /* 0x0000003803057810 */ /* 0x000fc40007ffe0ff */
[----:B------:R-:W-:Y:S01]  /*39d0*/  FSEL R146, R75, -INF , !P3 ;  /* 0xff8000004b927808 */ /* 0x000fe20005800000 */
[----:B------:R-:W5:Y:S01]  /*39e0*/  MUFU.TANH R11, R11 ;  /* 0x0000000b000b7308 */ /* 0x000f620000002400 */
[----:B------:R-:W-:Y:S02]  /*39f0*/  FSEL R149, R71, -INF , !P1 ;  /* 0xff80000047957808 */ /* 0x000fe40004800000 */
[----:B---3--:R-:W-:Y:S02]  /*3a00*/  FSEL R147, R62, -INF , !P4 ;  /* 0xff8000003e937808 */ /* 0x008fe40006000000 */
[----:B--2---:R-:W-:Y:S01]  /*3a10*/  FSEL R151, R21, -INF , !P2 ;  /* 0xff80000015977808 */ /* 0x004fe20005000000 */
[----:B------:R-:W-:Y:S01]  /*3a20*/  BAR.SYNC.DEFER_BLOCKING 0x0 ;  /* 0x0000000000007b1d */ /* 0x000fe20000010000 */
[----:B------:R-:W-:Y:S02]  /*3a30*/  ISETP.GE.AND P2, PT, R5, R23, PT ;  /* 0x000000170500720c */ /* 0x000fe40003f46270 */
[----:B-1----:R-:W-:-:S02]  /*3a40*/  IADD3 R6, R3, 0x31, RZ ;  /* 0x0000003103067810 */ /* 0x002fc40007ffe0ff */
[----:B------:R-:W-:Y:S02]  /*3a50*/  FSEL R153, R48, -INF , !P6 ;  /* 0xff80000030997808 */ /* 0x000fe40007000000 */
[C---:B------:R-:W-:Y:S02]  /*3a60*/  ISETP.GE.AND P0, PT, R6.reuse, R26, PT ;  /* 0x0000001a0600720c */ /* 0x040fe40003f06270 */
[C---:B------:R-:W-:Y:S02]  /*3a70*/  ISETP.GE.AND P3, PT, R6.reuse, R23, PT ;  /* 0x000000170600720c */ /* 0x040fe40003f66270 */
[----:B------:R-:W-:Y:S02]  /*3a80*/  FSEL R148, R49, -INF , !P0 ;  /* 0xff80000031947808 */ /* 0x000fe40004000000 */
[-C--:B------:R-:W-:Y:S02]  /*3a90*/  ISETP.GE.AND P0, PT, R3, R24.reuse, PT ;  /* 0x000000180300720c */ /* 0x080fe40003f06270 */
[----:B------:R-:W-:-:S02]  /*3aa0*/  ISETP.GE.AND P1, PT, R6, R24, PT ;  /* 0x000000180600720c */ /* 0x000fc40003f26270 */
[----:B------:R-:W-:Y:S02]  /*3ab0*/  FSEL R16, R158, -INF , !P0 ;  /* 0xff8000009e107808 */ /* 0x000fe40004000000 */
[----:B------:R-:W-:Y:S02]  /*3ac0*/  PLOP3.LUT P0, PT, PT, PT, UP0, 0x80, 0x0 ;  /* 0x000000000000781c */ /* 0x000fe40003f0f008 */
[----:B------:R-:W-:Y:S02]  /*3ad0*/  ISETP.GE.AND P4, PT, R6, R25, PT ;  /* 0x000000190600720c */ /* 0x000fe40003f86270 */
[----:B------:R-:W-:Y:S02]  /*3ae0*/  ISETP.GE.AND P6, PT, R5, R24, PT ;  /* 0x000000180500720c */ /* 0x000fe40003fc6270 */
[----:B----4-:R-:W-:Y:S02]  /*3af0*/  FSEL R155, R20, -INF , !P5 ;  /* 0xff800000149b7808 */ /* 0x010fe40006800000 */
[----:B------:R-:W-:-:S02]  /*3b00*/  FSEL R141, R22, -INF , !P3 ;  /* 0xff800000168d7808 */ /* 0x000fc40005800000 */
[----:B------:R-:W-:Y:S02]  /*3b10*/  FSEL R144, R47, -INF , !P1 ;  /* 0xff8000002f907808 */ /* 0x000fe40004800000 */
[----:B------:R-:W-:Y:S02]  /*3b20*/  FSEL R150, R7, -INF , !P4 ;  /* 0xff80000007967808 */ /* 0x000fe40006000000 */
[----:B------:R-:W-:Y:S02]  /*3b30*/  FSEL R137, R12, -INF , !P2 ;  /* 0xff8000000c897808 */ /* 0x000fe40005000000 */
[C---:B------:R-:W-:Y:S02]  /*3b40*/  ISETP.GE.AND P5, PT, R5.reuse, R26, PT ;  /* 0x0000001a0500720c */ /* 0x040fe40003fa6270 */
[----:B------:R-:W-:Y:S02]  /*3b50*/  ISETP.GE.AND P3, PT, R5, R25, PT ;  /* 0x000000190500720c */ /* 0x000fe40003f66270 */
[----:B------:R-:W-:-:S02]  /*3b60*/  ISETP.GE.AND P1, PT, R3, R23, PT ;  /* 0x000000170300720c */ /* 0x000fc40003f26270 */
[C---:B------:R-:W-:Y:S02]  /*3b70*/  ISETP.GE.AND P4, PT, R3.reuse, R26, PT ;  /* 0x0000001a0300720c */ /* 0x040fe40003f86270 */
[C---:B------:R-:W-:Y:S02]  /*3b80*/  ISETP.GE.AND P2, PT, R3.reuse, R25, PT ;  /* 0x000000190300720c */ /* 0x040fe40003f46270 */
[----:B------:R-:W-:Y:S02]  /*3b90*/  IADD3 R3, R3, 0x39, RZ ;  /* 0x0000003903037810 */ /* 0x000fe40007ffe0ff */
[----:B------:R-:W-:Y:S02]  /*3ba0*/  FSEL R139, R14, -INF , !P6 ;  /* 0xff8000000e8b7808 */ /* 0x000fe40007000000 */
[----:B------:R-:W-:Y:S02]  /*3bb0*/  FSEL R142, R8, -INF , !P5 ;  /* 0xff800000088e7808 */ /* 0x000fe40006800000 */
[----:B------:R-:W-:-:S02]  /*3bc0*/  FSEL R143, R10, -INF , !P3 ;  /* 0xff8000000a8f7808 */ /* 0x000fc40005800000 */
[----:B------:R-:W-:Y:S02]  /*3bd0*/  FSEL R14, R159, -INF , !P1 ;  /* 0xff8000009f0e7808 */ /* 0x000fe40004800000 */
[C---:B------:R-:W-:Y:S02]  /*3be0*/  ISETP.GE.AND P6, PT, R3.reuse, R23, PT ;  /* 0x000000170300720c */ /* 0x040fe40003fc6270 */
[C---:B------:R-:W-:Y:S02]  /*3bf0*/  ISETP.GE.AND P5, PT, R3.reuse, R24, PT ;  /* 0x000000180300720c */ /* 0x040fe40003fa6270 */
[C---:B------:R-:W-:Y:S02]  /*3c00*/  ISETP.GE.AND P3, PT, R3.reuse, R26, PT ;  /* 0x0000001a0300720c */ /* 0x040fe40003f66270 */
[----:B------:R-:W-:Y:S02]  /*3c10*/  ISETP.GE.AND P1, PT, R3, R25, PT ;  /* 0x000000190300720c */ /* 0x000fe40003f26270 */
[----:B------:R-:W-:-:S02]  /*3c20*/  FSEL R17, R157, -INF , !P4 ;  /* 0xff8000009d117808 */ /* 0x000fc40006000000 */
[----:B------:R-:W-:Y:S02]  /*3c30*/  FSEL R18, R156, -INF , !P2 ;  /* 0xff8000009c127808 */ /* 0x000fe40005000000 */
[----:B------:R-:W-:Y:S02]  /*3c40*/  FSEL R132, R13, -INF , !P6 ;  /* 0xff8000000d847808 */ /* 0x000fe40007000000 */
[----:B------:R-:W-:Y:S02]  /*3c50*/  FSEL R133, R15, -INF , !P5 ;  /* 0xff8000000f857808 */ /* 0x000fe40006800000 */
[----:B------:R-:W-:Y:S02]  /*3c60*/  FSEL R138, R9, -INF , !P3 ;  /* 0xff800000098a7808 */ /* 0x000fe40005800000 */
[----:B-----5:R-:W-:Y:S01]  /*3c70*/  FSEL R140, R11, -INF , !P1 ;  /* 0xff8000000b8c7808 */ /* 0x020fe20004800000 */
[----:B------:R-:W-:Y:S05]  /*3c80*/  @!P0 BRA `(.L_x_76) ;  /* 0x000001d000008947 */ /* 0x000fea0003800000 */
[----:B------:R-:W-:Y:S01]  /*3c90*/  UIADD3 UR7, UR8, -0x2, URZ ;  /* 0xfffffffe08077890 */ /* 0x000fe2000fffe03f */
[----:B------:R-:W-:-:S03]  /*3ca0*/  IMAD.U32 R3, RZ, RZ, UR6 ;  /* 0x00000006ff037e24 */ /* 0x000fc6000f8e00ff */
[----:B------:R-:W-:Y:S02]  /*3cb0*/  USHF.R.S32.HI UR5, URZ, 0x1f, UR7 ;  /* 0x0000001f3f057899 */ /* 0x000fe40008011407 */
[----:B------:R-:W-:Y:S01]  /*3cc0*/  UIMAD UR20, UR20, UR7, URZ ;  /* 0x00000007141472a4 */ /* 0x000fe2000f8e023f */
[----:B------:R-:W-:Y:S01]  /*3cd0*/  IMAD.WIDE.U32 R6, R160, UR7, R162 ;  /* 0x00000007a0067c25 */ /* 0x000fe2000f8e00a2 */
[----:B------:R-:W-:Y:S01]  /*3ce0*/  USHF.L.U32 UR7, UR6, 0x5, URZ ;  /* 0x0000000506077899 */ /* 0x000fe2000800063f */
[----:B------:R-:W-:Y:S01]  /*3cf0*/  SHF.L.U64.HI R3, R3, 0x5, R161 ;  /* 0x0000000503037819 */ /* 0x000fe200000102a1 */
[----:B------:R-:W-:Y:S02]  /*3d00*/  UIMAD UR5, UR5, UR21, UR20 ;  /* 0x00000015050572a4 */ /* 0x000fe4000f8e0214 */
[----:B------:R-:W-:-:S04]  /*3d10*/  LEA R10, P2, R6, c[0x0][0x168], 0x1 ;  /* 0x00005a00060a7a11 */ /* 0x000fc800078408ff */
[----:B------:R-:W-:Y:S02]  /*3d20*/  IADD3 R5, R7, UR5, RZ ;  /* 0x0000000507057c10 */ /* 0x000fe4000fffe0ff */
[----:B------:R-:W-:Y:S02]  /*3d30*/  IADD3 R8, P1, R10, UR7, RZ ;  /* 0x000000070a087c10 */ /* 0x000fe4000ff3e0ff */
[----:B------:R-:W-:Y:S02]  /*3d40*/  LEA.HI.X R11, R6, c[0x0][0x16c], R5, 0x1, P2 ;  /* 0x00005b00060b7a11 */ /* 0x000fe400010f0c05 */
[----:B------:R-:W-:-:S03]  /*3d50*/  IADD3 R6, P2, R8, UR7, RZ ;  /* 0x0000000708067c10 */ /* 0x000fc6000ff5e0ff */
[----:B------:R-:W-:Y:S01]  /*3d60*/  IMAD.X R9, R3, 0x1, R11, P1 ;  /* 0x0000000103097824 */ /* 0x000fe200008e060b */
[----:B------:R-:W-:Y:S01]  /*3d70*/  IADD3 R12, P1, R6, UR7, RZ ;  /* 0x00000007060c7c10 */ /* 0x000fe2000ff3e0ff */
[----:B------:R-:W-:Y:S01]  /*3d80*/  @!PT LDS RZ, [RZ] ;  /* 0x00000000fffff984 */ /* 0x000fe20000000800 */
[----:B------:R-:W-:Y:S01]  /*3d90*/  @!PT LDS RZ, [RZ] ;  /* 0x00000000fffff984 */ /* 0x000fe20000000800 */
[----:B------:R-:W-:Y:S01]  /*3da0*/  @!PT LDS RZ, [RZ] ;  /* 0x00000000fffff984 */ /* 0x000fe20000000800 */
[----:B------:R1:W-:Y:S02]  /*3db0*/  LDGSTS.E.BYPASS.LTC128B.128 [R243+0x8000], [R10.64] ;  /* 0x080000000af37fae */ /* 0x0003e4000b901d50 */
[--C-:B------:R-:W-:Y:S02]  /*3dc0*/  IMAD.X R7, R9, 0x1, R3.reuse, P2 ;  /* 0x0000000109077824 */ /* 0x100fe400010e0603 */
[----:B------:R1:W-:Y:S02]  /*3dd0*/  LDGSTS.E.BYPASS.LTC128B.128 [R243+0xa000], [R10.64+0x80] ;  /* 0x0a0000800af37fae */ /* 0x0003e4000b901d50 */
[----:B------:R-:W-:Y:S02]  /*3de0*/  IMAD.X R13, R7, 0x1, R3, P1 ;  /* 0x00000001070d7824 */ /* 0x000fe400008e0603 */
[----:B------:R1:W-:Y:S04]  /*3df0*/  LDGSTS.E.BYPASS.LTC128B.128 [R243+0x8800], [R8.64] ;  /* 0x0880000008f37fae */ /* 0x0003e8000b901d50 */
[----:B------:R1:W-:Y:S04]  /*3e00*/  LDGSTS.E.BYPASS.LTC128B.128 [R243+0xa800], [R8.64+0x80] ;  /* 0x0a80008008f37fae */ /* 0x0003e8000b901d50 */
[----:B------:R1:W-:Y:S04]  /*3e10*/  LDGSTS.E.BYPASS.LTC128B.128 [R243+0x9000], [R6.64] ;  /* 0x0900000006f37fae */ /* 0x0003e8000b901d50 */
[----:B------:R1:W-:Y:S04]  /*3e20*/  LDGSTS.E.BYPASS.LTC128B.128 [R243+0xb000], [R6.64+0x80] ;  /* 0x0b00008006f37fae */ /* 0x0003e8000b901d50 */
[----:B------:R1:W-:Y:S04]  /*3e30*/  LDGSTS.E.BYPASS.LTC128B.128 [R243+0x9800], [R12.64] ;  /* 0x098000000cf37fae */ /* 0x0003e8000b901d50 */
[----:B------:R1:W-:Y:S04]  /*3e40*/  LDGSTS.E.BYPASS.LTC128B.128 [R243+0xb800], [R12.64+0x80] ;  /* 0x0b8000800cf37fae */ /* 0x0003e8000b901d50 */
[----:B------:R-:W0:Y:S02]  /*3e50*/  LDGDEPBAR ;  /* 0x00000000000079af */ /* 0x000e240000000000 */
.L_x_76:
        /* <DEDUP_REMOVED lines=33> */
[----:B------:R-:W-:Y:S01]  /*4070*/  FMNMX.FTZ R136, R137, R136, !PT ;  /* 0x0000008889887209 */ /* 0x000fe20007810000 */
[----:B------:R-:W-:Y:S02]  /*4080*/  LDSM.16.MT88.4 R48, [R225+0xc800] ;  /* 0x00c80000e130783b */ /* 0x000fe40000004200 */
[----:B------:R-:W-:Y:S01]  /*4090*/  IMAD R227, R2, 0x2, R226 ;  /* 0x0000000202e37824 */ /* 0x000fe200078e02e2 */
[----:B------:R-:W-:Y:S01]  /*40a0*/  FMNMX.FTZ R136, R132, R136, !PT ;  /* 0x0000008884887209 */ /* 0x000fe20007810000 */
        /* <DEDUP_REMOVED lines=46> */
[C---:B------:R-:W-:Y:S01]  /*4390*/  FSETP.NEU.FTZ.AND P1, PT, R135.reuse, -INF , PT ;  /* 0xff8000008700780b */ /* 0x040fe20003f3d000 */
[----:B------:R-:W-:Y:S01]  /*43a0*/  FMUL.FTZ R21, R135, c[0x0][0x23c] ;  /* 0x00008f0087157a20 */ /* 0x000fe20000410000 */
[----:B------:R-:W-:Y:S01]  /*43b0*/  FMNMX.FTZ R3, R80, R3, !PT ;  /* 0x0000000350037209 */ /* 0x000fe20007810000 */
[----:B-1----:R-:W1:Y:S03]  /*43c0*/  SHFL.BFLY PT, R6, R134, 0x2, 0x1f ;  /* 0x0c401f0086067f89 */ /* 0x002e6600000e0000 */
[----:B------:R-:W-:-:S02]  /*43d0*/  FMNMX.FTZ R3, R63, R3, !PT ;  /* 0x000000033f037209 */ /* 0x000fc40007810000 */
[----:B------:R-:W-:Y:S02]  /*43e0*/  FSEL R21, R21, RZ, P1 ;  /* 0x000000ff15157208 */ /* 0x000fe40000800000 */
[----:B--2---:R-:W-:Y:S01]  /*43f0*/  FMNMX.FTZ R5, R35, R3, !PT ;  /* 0x0000000323057209 */ /* 0x004fe20007810000 */
[----:B------:R-:W-:-:S03]  /*4400*/  FFMA.FTZ R3, R53, c[0x0][0x23c], -R22 ;  /* 0x00008f0035037a23 */ /* 0x000fc60000010816 */
[----:B------:R-:W-:Y:S01]  /*4410*/  FMNMX.FTZ R5, R172, R5, !PT ;  /* 0x00000005ac057209 */ /* 0x000fe20007810000 */
[----:B------:R2:W-:Y:S03]  /*4420*/  MUFU.EX2 R217, R3 ;  /* 0x0000000300d97308 */ /* 0x0005e60000000800 */
[----:B------:R-:W-:-:S04]  /*4430*/  FMNMX.FTZ R5, R173, R5, !PT ;  /* 0x00000005ad057209 */ /* 0x000fc80007810000 */
[----:B------:R-:W-:Y:S02]  /*4440*/  FMNMX.FTZ R5, R168, R5, !PT ;  /* 0x00000005a8057209 */ /* 0x000fe40007810000 */
[----:B-1----:R-:W-:Y:S02]  /*4450*/  FMNMX.FTZ R134, R134, R6, !PT ;  /* 0x0000000686867209 */ /* 0x002fe40007810000 */
[----:B------:R-:W-:-:S03]  /*4460*/  FMNMX.FTZ R5, R165, R5, !PT ;  /* 0x00000005a5057209 */ /* 0x000fc60007810000 */
[----:B------:R-:W1:Y:S01]  /*4470*/  SHFL.BFLY PT, R6, R134, 0x1, 0x1f ;  /* 0x0c201f0086067f89 */ /* 0x000e6200000e0000 */
[----:B------:R-:W-:Y:S01]  /*4480*/  FMNMX.FTZ R5, R155, R5, !PT ;  /* 0x000000059b057209 */ /* 0x000fe20007810000 */
[----:B--2---:R-:W-:-:S03]  /*4490*/  FFMA.FTZ R3, R52, c[0x0][0x23c], -R22 ;  /* 0x00008f0034037a23 */ /* 0x004fc60000010816 */
[----:B------:R-:W-:Y:S01]  /*44a0*/  FMNMX.FTZ R5, R150, R5, !PT ;  /* 0x0000000596057209 */ /* 0x000fe20007810000 */
[----:B------:R2:W-:Y:S02]  /*44b0*/  MUFU.EX2 R220, R3 ;  /* 0x0000000300dc7308 */ /* 0x0005e40000000800 */
[----:B--2---:R-:W-:Y:S01]  /*44c0*/  FFMA.FTZ R3, R32, c[0x0][0x23c], -R22 ;  /* 0x00008f0020037a23 */ /* 0x004fe20000010816 */
[----:B-1----:R-:W-:-:S05]  /*44d0*/  FMNMX.FTZ R134, R134, R6, !PT ;  /* 0x0000000686867209 */ /* 0x002fca0007810000 */
[----:B------:R1:W-:Y:S01]  /*44e0*/  MUFU.EX2 R214, R3 ;  /* 0x0000000300d67308 */ /* 0x0003e20000000800 */
[C---:B------:R-:W-:Y:S01]  /*44f0*/  FSETP.NEU.FTZ.AND P1, PT, R134.reuse, -INF , PT ;  /* 0xff8000008600780b */ /* 0x040fe20003f3d000 */
[----:B------:R-:W-:-:S05]  /*4500*/  FMUL.FTZ R20, R134, c[0x0][0x23c] ;  /* 0x00008f0086147a20 */ /* 0x000fca0000410000 */
[----:B------:R-:W-:Y:S01]  /*4510*/  FSEL R20, R20, RZ, P1 ;  /* 0x000000ff14147208 */ /* 0x000fe20000800000 */
[----:B-1----:R-:W-:-:S04]  /*4520*/  FFMA.FTZ R3, R27, c[0x0][0x23c], -R22 ;  /* 0x00008f001b037a23 */ /* 0x002fc80000010816 */
[----:B------:R1:W-:Y:S02]  /*4530*/  MUFU.EX2 R10, R3 ;  /* 0x00000003000a7308 */ /* 0x0003e40000000800 */
[----:B-1----:R-:W-:Y:S01]  /*4540*/  FMNMX.FTZ R3, R143, R5, !PT ;  /* 0x000000058f037209 */ /* 0x002fe20007810000 */
[--C-:B------:R-:W-:Y:S01]  /*4550*/  FFMA.FTZ R5, R16, c[0x0][0x23c], -R21.reuse ;  /* 0x00008f0010057a23 */ /* 0x100fe20000010815 */
[----:B----4-:R-:W-:Y:S02]  /*4560*/  F2FP.BF16.PACK_AB R16, R199, R200 ;  /* 0x000000c8c710723e */ /* 0x010fe400000010ff */
[----:B------:R-:W-:Y:S02]  /*4570*/  FMNMX.FTZ R3, R140, R3, !PT ;  /* 0x000000038c037209 */ /* 0x000fe40007810000 */
[----:B------:R1:W-:Y:S03]  /*4580*/  MUFU.EX2 R198, R5 ;  /* 0x0000000500c67308 */ /* 0x0003e60000000800 */
[----:B------:R-:W2:Y:S01]  /*4590*/  SHFL.BFLY PT, R7, R3, 0x2, 0x1f ;  /* 0x0c401f0003077f89 */ /* 0x000ea200000e0000 */
[----:B-1----:R-:W-:-:S04]  /*45a0*/  FFMA.FTZ R5, R65, c[0x0][0x23c], -R21 ;  /* 0x00008f0041057a23 */ /* 0x002fc80000010815 */
[----:B------:R1:W-:Y:S01]  /*45b0*/  MUFU.EX2 R197, R5 ;  /* 0x0000000500c57308 */ /* 0x0003e20000000800 */
[----:B--2---:R-:W-:-:S05]  /*45c0*/  FMNMX.FTZ R3, R3, R7, !PT ;  /* 0x0000000703037209 */ /* 0x004fca0007810000 */
[----:B------:R-:W2:Y:S01]  /*45d0*/  SHFL.BFLY PT, R6, R3, 0x1, 0x1f ;  /* 0x0c201f0003067f89 */ /* 0x000ea200000e0000 */
[----:B-1----:R-:W-:-:S04]  /*45e0*/  FFMA.FTZ R5, R64, c[0x0][0x23c], -R21 ;  /* 0x00008f0040057a23 */ /* 0x002fc80000010815 */
[----:B------:R1:W-:Y:S02]  /*45f0*/  MUFU.EX2 R24, R5 ;  /* 0x0000000500187308 */ /* 0x0003e40000000800 */
[----:B-1----:R-:W-:Y:S01]  /*4600*/  FFMA.FTZ R5, R59, c[0x0][0x23c], -R21 ;  /* 0x00008f003b057a23 */ /* 0x002fe20000010815 */
[----:B--2---:R-:W-:Y:S01]  /*4610*/  FMNMX.FTZ R3, R3, R6, !PT ;  /* 0x0000000603037209 */ /* 0x004fe20007810000 */
[----:B------:R-:W-:-:S04]  /*4620*/  FFMA.FTZ R6, R58, c[0x0][0x23c], -R20 ;  /* 0x00008f003a067a23 */ /* 0x000fc80000010814 */
[----:B------:R1:W2:Y:S01]  /*4630*/  MUFU.EX2 R212, R5 ;  /* 0x0000000500d47308 */ /* 0x0002a20000000800 */
[----:B------:R-:W-:-:S07]  /*4640*/  FSETP.NEU.FTZ.AND P1, PT, R3, -INF , PT ;  /* 0xff8000000300780b */ /* 0x000fce0003f3d000 */
[----:B------:R-:W-:Y:S01]  /*4650*/  MUFU.EX2 R222, R6 ;  /* 0x0000000600de7308 */ /* 0x000fe20000000800 */
[--C-:B-1----:R-:W-:Y:S01]  /*4660*/  FFMA.FTZ R5, R55, c[0x0][0x23c], -R21.reuse ;  /* 0x00008f0037057a23 */ /* 0x102fe20000010815 */
[----:B--2---:R-:W-:Y:S01]  /*4670*/  F2FP.BF16.PACK_AB R19, R212, R24 ;  /* 0x00000018d413723e */ /* 0x004fe200000010ff */
[----:B------:R-:W-:Y:S05]  /*4680*/  LDSM.16.MT88.4 R52, [R225+0xc000] ;  /* 0x00c00000e134783b */ /* 0x000fea0000004200 */
[----:B------:R1:W-:Y:S02]  /*4690*/  MUFU.EX2 R216, R5 ;  /* 0x0000000500d87308 */ /* 0x0003e40000000800 */
[----:B-1----:R-:W-:-:S06]  /*46a0*/  FFMA.FTZ R5, R40, c[0x0][0x23c], -R21 ;  /* 0x00008f0028057a23 */ /* 0x002fcc0000010815 */
[----:B------:R1:W-:Y:S02]  /*46b0*/  MUFU.EX2 R202, R5 ;  /* 0x0000000500ca7308 */ /* 0x0003e40000000800 */
[--C-:B-1----:R-:W-:Y:S02]  /*46c0*/  FFMA.FTZ R5, R36, c[0x0][0x23c], -R21.reuse ;  /* 0x00008f0024057a23 */ /* 0x102fe40000010815 */
[----:B------:R-:W1:Y:S04]  /*46d0*/  LDSM.16.MT88.4 R36, [R226+0xc000] ;  /* 0x00c00000e224783b */ /* 0x000e680000004200 */
[----:B------:R2:W-:Y:S02]  /*46e0*/  MUFU.EX2 R219, R5 ;  /* 0x0000000500db7308 */ /* 0x0005e40000000800 */
[----:B--2---:R-:W-:-:S06]  /*46f0*/  FFMA.FTZ R5, R33, c[0x0][0x23c], -R21 ;  /* 0x00008f0021057a23 */ /* 0x004fcc0000010815 */
[----:B------:R2:W-:Y:S02]  /*4700*/  MUFU.EX2 R9, R5 ;  /* 0x0000000500097308 */ /* 0x0005e40000000800 */
[----:B--2---:R-:W-:Y:S01]  /*4710*/  FFMA.FTZ R5, R17, c[0x0][0x23c], -R20 ;  /* 0x00008f0011057a23 */ /* 0x004fe20000010814 */
[----:B------:R-:W-:-:S05]  /*4720*/  F2FP.BF16.PACK_AB R17, R197, R198 ;  /* 0x000000c6c511723e */ /* 0x000fca00000010ff */
[----:B------:R2:W-:Y:S02]  /*4730*/  MUFU.EX2 R196, R5 ;  /* 0x0000000500c47308 */ /* 0x0005e40000000800 */
[----:B--2---:R-:W-:-:S06]  /*4740*/  FFMA.FTZ R5, R72, c[0x0][0x23c], -R20 ;  /* 0x00008f0048057a23 */ /* 0x004fcc0000010814 */
[----:B------:R2:W3:Y:S02]  /*4750*/  MUFU.EX2 R175, R5 ;  /* 0x0000000500af7308 */ /* 0x0004e40000000800 */
[----:B--2---:R-:W-:Y:S01]  /*4760*/  FFMA.FTZ R5, R68, c[0x0][0x23c], -R20 ;  /* 0x00008f0044057a23 */ /* 0x004fe20000010814 */
[----:B---3--:R-:W-:-:S05]  /*4770*/  F2FP.BF16.PACK_AB R12, R175, R196 ;  /* 0x000000c4af0c723e */ /* 0x008fca00000010ff */
[----:B------:R2:W-:Y:S02]  /*4780*/  MUFU.EX2 R23, R5 ;  /* 0x0000000500177308 */ /* 0x0005e40000000800 */
[----:B--2---:R-:W-:-:S06]  /*4790*/  FFMA.FTZ R5, R60, c[0x0][0x23c], -R20 ;  /* 0x00008f003c057a23 */ /* 0x004fcc0000010814 */
[----:B------:R2:W3:Y:S02]  /*47a0*/  MUFU.EX2 R224, R5 ;  /* 0x0000000500e07308 */ /* 0x0004e40000000800 */
[----:B--2---:R-:W-:Y:S01]  /*47b0*/  FMUL.FTZ R5, R3, c[0x0][0x23c] ;  /* 0x00008f0003057a20 */ /* 0x004fe20000410000 */
[----:B---3--:R-:W-:-:S04]  /*47c0*/  F2FP.BF16.PACK_AB R14, R224, R23 ;  /* 0x00000017e00e723e */ /* 0x008fc800000010ff */
[----:B------:R-:W-:Y:S01]  /*47d0*/  FSEL R0, R5, RZ, P1 ;  /* 0x000000ff05007208 */ /* 0x000fe20000800000 */
[----:B------:R-:W-:-:S04]  /*47e0*/  FFMA.FTZ R5, R41, c[0x0][0x23c], -R20 ;  /* 0x00008f0029057a23 */ /* 0x000fc80000010814 */
[--C-:B------:R-:W-:Y:S01]  /*47f0*/  FFMA.FTZ R4, R69, c[0x0][0x23c], -R0.reuse ;  /* 0x00008f0045047a23 */ /* 0x100fe20000010800 */
[----:B------:R2:W-:Y:S08]  /*4800*/  MUFU.EX2 R203, R5 ;  /* 0x0000000500cb7308 */ /* 0x0005f00000000800 */
[----:B------:R3:W-:Y:S01]  /*4810*/  MUFU.EX2 R215, R4 ;  /* 0x0000000400d77308 */ /* 0x0007e20000000800 */
[----:B--2---:R-:W-:Y:S01]  /*4820*/  FFMA.FTZ R5, R18, c[0x0][0x23c], -R0 ;  /* 0x00008f0012057a23 */ /* 0x004fe20000010800 */
[----:B------:R-:W-:-:S06]  /*4830*/  F2FP.BF16.PACK_AB R18, R213, R25 ;  /* 0x00000019d512723e */ /* 0x000fcc00000010ff */
[----:B------:R2:W-:Y:S01]  /*4840*/  MUFU.EX2 R221, R5 ;  /* 0x0000000500dd7308 */ /* 0x0005e20000000800 */
[--C-:B---3--:R-:W-:Y:S01]  /*4850*/  FFMA.FTZ R4, R61, c[0x0][0x23c], -R0.reuse ;  /* 0x00008f003d047a23 */ /* 0x108fe20000010800 */
[C---:B-1----:R-:W-:Y:S06]  /*4860*/  HMMA.16816.F32.BF16 R56, R16.reuse, R36, RZ ;  /* 0x000000241038723c */ /* 0x042fec00000418ff */
[----:B------:R1:W3:Y:S02]  /*4870*/  MUFU.EX2 R218, R4 ;  /* 0x0000000400da7308 */ /* 0x0002e40000000800 */
[----:B------:R-:W-:Y:S01]  /*4880*/  HMMA.16816.F32.BF16 R108, R16, R84, RZ ;  /* 0x00000054106c723c */ /* 0x000fe200000418ff */
[----:B--2---:R-:W-:-:S05]  /*4890*/  FFMA.FTZ R5, R73, c[0x0][0x23c], -R0 ;  /* 0x00008f0049057a23 */ /* 0x004fca0000010800 */
[----:B------:R-:W2:Y:S02]  /*48a0*/  MUFU.EX2 R229, R5 ;  /* 0x0000000500e57308 */ /* 0x000ea40000000800 */
[C---:B------:R-:W-:Y:S01]  /*48b0*/  HMMA.16816.F32.BF16 R72, R16.reuse, R52, RZ ;  /* 0x000000341048723c */ /* 0x040fe200000418ff */
[----:B-1----:R-:W-:Y:S01]  /*48c0*/  FFMA.FTZ R4, R44, c[0x0][0x23c], -R20 ;  /* 0x00008f002c047a23 */ /* 0x002fe20000010814 */
[----:B---3--:R-:W-:Y:S01]  /*48d0*/  F2FP.BF16.PACK_AB R15, R218, R215 ;  /* 0x000000d7da0f723e */ /* 0x008fe200000010ff */
[----:B------:R-:W1:Y:S03]  /*48e0*/  LDSM.16.MT88.4 R44, [R226+0xc800] ;  /* 0x00c80000e22c783b */ /* 0x000e660000004200 */
[----:B------:R3:W4:Y:S02]  /*48f0*/  MUFU.EX2 R8, R4 ;  /* 0x0000000400087308 */ /* 0x0007240000000800 */
[----:B------:R-:W-:Y:S01]  /*4900*/  HMMA.16816.F32.BF16 R92, R16, R112, RZ ;  /* 0x00000070105c723c */ /* 0x000fe200000418ff */
[----:B--2---:R-:W-:-:S07]  /*4910*/  F2FP.BF16.PACK_AB R13, R229, R221 ;  /* 0x000000dde50d723e */ /* 0x004fce00000010ff */
[C---:B------:R-:W-:Y:S01]  /*4920*/  HMMA.16816.F32.BF16 R68, R12.reuse, R52, RZ ;  /* 0x000000340c44723c */ /* 0x040fe200000418ff */
[----:B---3--:R-:W-:Y:S01]  /*4930*/  FFMA.FTZ R4, R34, c[0x0][0x23c], -R20 ;  /* 0x00008f0022047a23 */ /* 0x008fe20000010814 */
[----:B----4-:R-:W-:Y:S02]  /*4940*/  MOV R2, R8 ;  /* 0x0000000800027202 */ /* 0x010fe40000000f00 */
[----:B------:R-:W-:Y:S01]  /*4950*/  F2FP.BF16.PACK_AB R8, R220, R217 ;  /* 0x000000d9dc08723e */ /* 0x000fe200000010ff */
[----:B------:R2:W3:Y:S02]  /*4960*/  MUFU.EX2 R252, R4 ;  /* 0x0000000400fc7308 */ /* 0x0004e40000000800 */
[----:B------:R-:W-:Y:S01]  /*4970*/  IMAD.MOV.U32 R52, RZ, RZ, R10 ;  /* 0x000000ffff347224 */ /* 0x000fe200078e000a */
[----:B------:R-:W-:Y:S01]  /*4980*/  HMMA.16816.F32.BF16 R40, R12, R36, RZ ;  /* 0x000000240c28723c */ /* 0x000fe200000418ff */
[----:B------:R-:W-:Y:S02]  /*4990*/  MOV R53, R9 ;  /* 0x0000000900357202 */ /* 0x000fe40000000f00 */
[----:B------:R-:W-:-:S02]  /*49a0*/  F2FP.BF16.PACK_AB R9, R202, R216 ;  /* 0x000000d8ca09723e */ /* 0x000fc400000010ff */
[----:B------:R-:W-:Y:S02]  /*49b0*/  F2FP.BF16.PACK_AB R10, R52, R214 ;  /* 0x000000d6340a723e */ /* 0x000fe400000010ff */
[----:B------:R-:W-:Y:S01]  /*49c0*/  F2FP.BF16.PACK_AB R11, R53, R219 ;  /* 0x000000db350b723e */ /* 0x000fe200000010ff */
[----:B------:R-:W-:Y:S01]  /*49d0*/  HMMA.16816.F32.BF16 R88, R12, R28, RZ ;  /* 0x0000001c0c58723c */ /* 0x000fe200000418ff */
[--C-:B--2---:R-:W-:Y:S01]  /*49e0*/  FFMA.FTZ R4, R66, c[0x0][0x23c], -R0.reuse ;  /* 0x00008f0042047a23 */ /* 0x104fe20000010800 */
[----:B---3--:R-:W-:Y:S01]  /*49f0*/  F2FP.BF16.PACK_AB R6, R252, R2 ;  /* 0x00000002fc06723e */ /* 0x008fe200000010ff */
[----:B------:R-:W2:Y:S05]  /*4a00*/  LDSM.16.MT88.4 R64, [R225+0xe000] ;  /* 0x00e00000e140783b */ /* 0x000eaa0000004200 */
[C---:B------:R-:W-:Y:S01]  /*4a10*/  HMMA.16816.F32.BF16 R156, R8.reuse, R48, R72 ;  /* 0x00000030089c723c */ /* 0x040fe20000041848 */
[----:B------:R3:W-:Y:S01]  /*4a20*/  MUFU.EX2 R26, R4 ;  /* 0x00000004001a7308 */ /* 0x0007e20000000800 */
[----:B------:R-:W-:Y:S06]  /*4a30*/  LDSM.16.MT88.4 R72, [R228+0xe800] ;  /* 0x00e80000e448783b */ /* 0x000fec0000004200 */
[----:B-1----:R-:W-:Y:S01]  /*4a40*/  HMMA.16816.F32.BF16 R180, R8, R44, R56 ;  /* 0x0000002c08b4723c */ /* 0x002fe20000041838 */
[----:B------:R-:W1:Y:S07]  /*4a50*/  LDSM.16.MT88.4 R56, [R226+0xe800] ;  /* 0x00e80000e238783b */ /* 0x000e6e0000004200 */
[----:B------:R-:W-:Y:S01]  /*4a60*/  HMMA.16816.F32.BF16 R104, R12, R84, RZ ;  /* 0x000000540c68723c */ /* 0x000fe200000418ff */
[----:B---3--:R-:W-:-:S02]  /*4a70*/  FFMA.FTZ R4, R80, c[0x0][0x23c], -R0 ;  /* 0x00008f0050047a23 */ /* 0x008fc40000010800 */
[----:B------:R-:W3:Y:S02]  /*4a80*/  LDSM.16.MT88.4 R80, [R228+0xe000] ;  /* 0x00e00000e450783b */ /* 0x000ee40000004200 */
[----:B------:R4:W4:Y:S02]  /*4a90*/  MUFU.EX2 R201, R4 ;  /* 0x0000000400c97308 */ /* 0x0009240000000800 */
[----:B------:R-:W-:Y:S01]  /*4aa0*/  IMAD.MOV.U32 R85, RZ, RZ, R217 ;  /* 0x000000ffff557224 */ /* 0x000fe200078e00d9 */
[----:B------:R-:W-:Y:S01]  /*4ab0*/  MOV R84, R216 ;  /* 0x000000d800547202 */ /* 0x000fe20000000f00 */
[--C-:B----4-:R-:W-:Y:S01]  /*4ac0*/  FFMA.FTZ R4, R63, c[0x0][0x23c], -R0.reuse ;  /* 0x00008f003f047a23 */ /* 0x110fe20000010800 */
[----:B------:R-:W-:Y:S01]  /*4ad0*/  F2FP.BF16.PACK_AB R5, R201, R26 ;  /* 0x0000001ac905723e */ /* 0x000fe200000010ff */
[----:B------:R-:W4:Y:S01]  /*4ae0*/  LDSM.16.MT88.4 R60, [R227+0xc000] ;  /* 0x00c00000e33c783b */ /* 0x000f220000004200 */
[-C--:B--2---:R-:W-:Y:S01]  /*4af0*/  HMMA.16816.F32.BF16 R120, R16, R64.reuse, RZ ;  /* 0x000000401078723c */ /* 0x084fe200000418ff */
[----:B------:R2:W-:Y:S07]  /*4b00*/  MUFU.EX2 R27, R4 ;  /* 0x00000004001b7308 */ /* 0x0005ee0000000800 */
[----:B------:R-:W-:Y:S07]  /*4b10*/  HMMA.16816.F32.BF16 R116, R12, R64, RZ ;  /* 0x000000400c74723c */ /* 0x000fee00000418ff */
[----:B------:R-:W-:Y:S01]  /*4b20*/  IMAD.MOV.U32 R65, RZ, RZ, R219 ;  /* 0x000000ffff417224 */ /* 0x000fe200078e00db */
[----:B------:R-:W-:Y:S01]  /*4b30*/  MOV R64, R218 ;  /* 0x000000da00407202 */ /* 0x000fe20000000f00 */
[----:B--2---:R-:W-:Y:S01]  /*4b40*/  FFMA.FTZ R4, R35, c[0x0][0x23c], -R0 ;  /* 0x00008f0023047a23 */ /* 0x004fe20000010800 */
[----:B-1----:R-:W-:Y:S03]  /*4b50*/  HMMA.16816.F32.BF16 R216, R8, R56, R108 ;  /* 0x0000003808d8723c */ /* 0x002fe6000004186c */
[----:B------:R1:W2:Y:S05]  /*4b60*/  MUFU.EX2 R36, R4 ;  /* 0x0000000400247308 */ /* 0x0002aa0000000800 */
[C---:B------:R-:W-:Y:S07]  /*4b70*/  HMMA.16816.F32.BF16 R32, R16.reuse, R28, RZ ;  /* 0x0000001c1020723c */ /* 0x040fee00000418ff */
[----:B------:R-:W-:Y:S01]  /*4b80*/  IMAD.MOV.U32 R29, RZ, RZ, R215 ;  /* 0x000000ffff1d7224 */ /* 0x000fe200078e00d7 */
[----:B---3--:R-:W-:Y:S01]  /*4b90*/  HMMA.16816.F32.BF16 R100, R16, R80, RZ ;  /* 0x000000501064723c */ /* 0x008fe200000418ff */
[----:B------:R-:W-:-:S02]  /*4ba0*/  MOV R28, R214 ;  /* 0x000000d6001c7202 */ /* 0x000fc40000000f00 */
[----:B-1----:R-:W-:Y:S02]  /*4bb0*/  F2FP.BF16.PACK_AB R4, R203, R222 ;  /* 0x000000decb04723e */ /* 0x002fe400000010ff */
[----:B--2---:R-:W-:-:S03]  /*4bc0*/  F2FP.BF16.PACK_AB R7, R36, R27 ;  /* 0x0000001b2407723e */ /* 0x004fc600000010ff */
[----:B----4-:R-:W-:Y:S08]  /*4bd0*/  HMMA.16816.F32.BF16 R128, R16, R60, RZ ;  /* 0x0000003c1080723c */ /* 0x010ff000000418ff */
[C---:B------:R-:W-:Y:S01]  /*4be0*/  HMMA.16816.F32.BF16 R160, R4.reuse, R48, R68 ;  /* 0x0000003004a0723c */ /* 0x040fe20000041844 */
[----:B------:R-:W1:Y:S06]  /*4bf0*/  LDSM.16.MT88.4 R68, [R227+0xe800] ;  /* 0x00e80000e344783b */ /* 0x000e6c0000004200 */
[----:B------:R-:W-:Y:S01]  /*4c00*/  IMAD.MOV.U32 R49, RZ, RZ, R213 ;  /* 0x000000ffff317224 */ /* 0x000fe200078e00d5 */
[----:B------:R-:W-:Y:S01]  /*4c10*/  HMMA.16816.F32.BF16 R184, R4, R76, R88 ;  /* 0x0000004c04b8723c */ /* 0x000fe20000041858 */
[----:B------:R-:W-:-:S07]  /*4c20*/  MOV R48, R212 ;  /* 0x000000d400307202 */ /* 0x000fce0000000f00 */
[----:B------:R-:W-:Y:S07]  /*4c30*/  HMMA.16816.F32.BF16 R88, R12, R112, RZ ;  /* 0x000000700c58723c */ /* 0x000fee00000418ff */
[----:B------:R-:W-:Y:S01]  /*4c40*/  MOV R113, R222 ;  /* 0x000000de00717202 */ /* 0x000fe20000000f00 */
[----:B------:R-:W-:Y:S01]  /*4c50*/  HMMA.16816.F32.BF16 R188, R8, R76, R32 ;  /* 0x0000004c08bc723c */ /* 0x000fe20000041820 */
[----:B------:R-:W2:Y:S01]  /*4c60*/  LDSM.16.MT88.4 R32, [R225+0xe800] ;  /* 0x00e80000e120783b */ /* 0x000ea20000004200 */
[----:B------:R-:W-:-:S06]  /*4c70*/  IMAD.MOV.U32 R112, RZ, RZ, R28 ;  /* 0x000000ffff707224 */ /* 0x000fcc00078e001c */
[----:B------:R-:W-:Y:S01]  /*4c80*/  HMMA.16816.F32.BF16 R176, R4, R44, R40 ;  /* 0x0000002c04b0723c */ /* 0x000fe20000041828 */
[----:B------:R-:W3:Y:S07]  /*4c90*/  LDSM.16.MT88.4 R40, [R227+0xc800] ;  /* 0x00c80000e328783b */ /* 0x000eee0000004200 */
[----:B------:R-:W-:Y:S07]  /*4ca0*/  HMMA.16816.F32.BF16 R124, R12, R60, RZ ;  /* 0x0000003c0c7c723c */ /* 0x000fee00000418ff */
[----:B------:R-:W-:Y:S01]  /*4cb0*/  IMAD.MOV.U32 R61, RZ, RZ, R221 ;  /* 0x000000ffff3d7224 */ /* 0x000fe200078e00dd */
[----:B-1----:R-:W-:Y:S01]  /*4cc0*/  HMMA.16816.F32.BF16 R244, R4, R68, R88 ;  /* 0x0000004404f4723c */ /* 0x002fe20000041858 */
[----:B------:R-:W-:-:S07]  /*4cd0*/  MOV R60, R220 ;  /* 0x000000dc003c7202 */ /* 0x000fce0000000f00 */
[----:B------:R-:W-:Y:S07]  /*4ce0*/  HMMA.16816.F32.BF16 R96, R12, R80, RZ ;  /* 0x000000500c60723c */ /* 0x000fee00000418ff */
[----:B------:R-:W-:Y:S01]  /*4cf0*/  IMAD.MOV.U32 R80, RZ, RZ, R2 ;  /* 0x000000ffff507224 */ /* 0x000fe200078e0002 */
[----:B------:R-:W-:Y:S01]  /*4d00*/  HMMA.16816.F32.BF16 R100, R8, R72, R100 ;  /* 0x000000480864723c */ /* 0x000fe20000041864 */
[----:B------:R-:W-:Y:S01]  /*4d10*/  FFMA.FTZ R2, R174, c[0x0][0x23c], -R22 ;  /* 0x00008f00ae027a23 */ /* 0x000fe20000010816 */
[----:B------:R-:W-:-:S06]  /*4d20*/  MOV R81, R27 ;  /* 0x0000001b00517202 */ /* 0x000fcc0000000f00 */
[----:B------:R-:W-:Y:S08]  /*4d30*/  HMMA.16816.F32.BF16 R88, R12, R86, RZ ;  /* 0x000000560c58723c */ /* 0x000ff000000418ff */
[-C--:B--2---:R-:W-:Y:S08]  /*4d40*/  HMMA.16816.F32.BF16 R208, R8, R32.reuse, R120 ;  /* 0x0000002008d0723c */ /* 0x084ff00000041878 */
[----:B------:R-:W-:Y:S07]  /*4d50*/  HMMA.16816.F32.BF16 R204, R4, R32, R116 ;  /* 0x0000002004cc723c */ /* 0x000fee0000041874 */
[----:B------:R-:W-:Y:S01]  /*4d60*/  IMAD.MOV.U32 R33, RZ, RZ, R36 ;  /* 0x000000ffff217224 */ /* 0x000fe200078e0024 */
[----:B---3--:R-:W-:Y:S01]  /*4d70*/  HMMA.16816.F32.BF16 R128, R8, R40, R128 ;  /* 0x000000280880723c */ /* 0x008fe20000041880 */
[----:B------:R-:W-:Y:S01]  /*4d80*/  IMAD.MOV.U32 R36, RZ, RZ, R101 ;  /* 0x000000ffff247224 */ /* 0x000fe200078e0065 */
[----:B------:R-:W-:-:S06]  /*4d90*/  MOV R32, R102 ;  /* 0x0000006600207202 */ /* 0x000fcc0000000f00 */
[C---:B------:R-:W-:Y:S07]  /*4da0*/  HMMA.16816.F32.BF16 R192, R4.reuse, R40, R124 ;  /* 0x0000002804c0723c */ /* 0x040fee000004187c */
[----:B------:R-:W-:Y:S01]  /*4db0*/  IMAD.MOV.U32 R41, RZ, RZ, R103 ;  /* 0x000000ffff297224 */ /* 0x000fe200078e0067 */
[----:B------:R-:W-:Y:S01]  /*4dc0*/  HMMA.16816.F32.BF16 R212, R4, R56, R104 ;  /* 0x0000003804d4723c */ /* 0x000fe20000041868 */
[----:B------:R-:W-:-:S07]  /*4dd0*/  MOV R40, R100 ;  /* 0x0000006400287202 */ /* 0x000fce0000000f00 */
[----:B------:R-:W-:Y:S08]  /*4de0*/  HMMA.16816.F32.BF16 R220, R4, R72, R96 ;  /* 0x0000004804dc723c */ /* 0x000ff00000041860 */
[----:B------:R-:W-:Y:S08]  /*4df0*/  HMMA.16816.F32.BF16 R248, R8, R68, R92 ;  /* 0x0000004408f8723c */ /* 0x000ff0000004185c */
[----:B------:R-:W-:Y:S08]  /*4e00*/  HMMA.16816.F32.BF16 R116, R4, R58, R88 ;  /* 0x0000003a0474723c */ /* 0x000ff00000041858 */
[C---:B------:R-:W-:Y:S08]  /*4e10*/  HMMA.16816.F32.BF16 R108, R12.reuse, R54, RZ ;  /* 0x000000360c6c723c */ /* 0x040ff000000418ff */
        /* <DEDUP_REMOVED lines=8> */
[----:B------:R-:W-:Y:S07]  /*4ea0*/  HMMA.16816.F32.BF16 R124, R4, R70, R12 ;  /* 0x00000046047c723c */ /* 0x000fee000004180c */
[----:B------:R-:W-:Y:S01]  /*4eb0*/  IMAD.MOV.U32 R13, RZ, RZ, R36 ;  /* 0x000000ffff0d7224 */ /* 0x000fe200078e0024 */
[----:B------:R-:W-:Y:S01]  /*4ec0*/  MOV R14, R53 ;  /* 0x00000035000e7202 */ /* 0x000fe20000000f00 */
[----:B------:R-:W-:Y:S01]  /*4ed0*/  IMAD.MOV.U32 R15, RZ, RZ, R52 ;  /* 0x000000ffff0f7224 */ /* 0x000fe200078e0034 */
[----:B------:R-:W-:Y:S01]  /*4ee0*/  HMMA.16816.F32.BF16 R36, R16, R38, RZ ;  /* 0x000000261024723c */ /* 0x000fe200000418ff */
[----:B------:R-:W-:-:S02]  /*4ef0*/  MOV R12, R32 ;  /* 0x00000020000c7202 */ /* 0x000fc40000000f00 */
[----:B------:R-:W-:-:S05]  /*4f00*/  MOV R32, R29 ;  /* 0x0000001d00207202 */ /* 0x000fca0000000f00 */
[C---:B------:R-:W-:Y:S08]  /*4f10*/  HMMA.16816.F32.BF16 R100, R4.reuse, R78, R100 ;  /* 0x0000004e0464723c */ /* 0x040ff00000041864 */
[C---:B------:R-:W-:Y:S08]  /*4f20*/  HMMA.16816.F32.BF16 R96, R4.reuse, R42, R96 ;  /* 0x0000002a0460723c */ /* 0x040ff00000041860 */
[C---:B------:R-:W-:Y:S08]  /*4f30*/  HMMA.16816.F32.BF16 R92, R4.reuse, R34, R92 ;  /* 0x00000022045c723c */ /* 0x040ff0000004185c */
[----:B------:R-:W-:Y:S08]  /*4f40*/  HMMA.16816.F32.BF16 R120, R4, R74, R88 ;  /* 0x0000004a0478723c */ /* 0x000ff00000041858 */
[C---:B------:R-:W-:Y:S08]  /*4f50*/  HMMA.16816.F32.BF16 R52, R16.reuse, R54, RZ ;  /* 0x000000361034723c */ /* 0x040ff000000418ff */
[----:B------:R-:W-:Y:S07]  /*4f60*/  HMMA.16816.F32.BF16 R4, R16, R62, RZ ;  /* 0x0000003e1004723c */ /* 0x000fee00000418ff */
[----:B------:R-:W-:Y:S01]  /*4f70*/  MOV R63, R12 ;  /* 0x0000000c003f7202 */ /* 0x000fe20000000f00 */
[----:B------:R-:W-:Y:S01]  /*4f80*/  HMMA.16816.F32.BF16 R88, R8, R46, R36 ;  /* 0x0000002e0858723c */ /* 0x000fe20000041824 */
[----:B------:R-:W-:-:S06]  /*4f90*/  IMAD.MOV.U32 R62, RZ, RZ, R13 ;  /* 0x000000ffff3e7224 */ /* 0x000fcc00078e000d */
[----:B------:R-:W-:Y:S01]  /*4fa0*/  IMAD.MOV.U32 R38, RZ, RZ, R48 ;  /* 0x000000ffff267224 */ /* 0x000fe200078e0030 */
[----:B------:R-:W-:Y:S01]  /*4fb0*/  HMMA.16816.F32.BF16 R52, R8, R50, R52 ;  /* 0x000000320834723c */ /* 0x000fe20000041834 */
[----:B------:R-:W-:Y:S01]  /*4fc0*/  MOV R39, R49 ;  /* 0x0000003100277202 */ /* 0x000fe20000000f00 */
[----:B------:R-:W-:-:S06]  /*4fd0*/  FFMA.FTZ R36, R147, c[0x0][0x23c], -R22 ;  /* 0x00008f0093247a23 */ /* 0x000fcc0000010816 */
[----:B------:R-:W-:Y:S07]  /*4fe0*/  HMMA.16816.F32.BF16 R48, R8, R42, R4 ;  /* 0x0000002a0830723c */ /* 0x000fee0000041804 */
[----:B------:R-:W-:Y:S01]  /*4ff0*/  MOV R43, R14 ;  /* 0x0000000e002b7202 */ /* 0x000fe20000000f00 */
[----:B------:R-:W-:Y:S01]  /*5000*/  HMMA.16816.F32.BF16 R4, R16, R66, RZ ;  /* 0x000000421004723c */ /* 0x000fe200000418ff */
[----:B------:R-:W-:Y:S02]  /*5010*/  IMAD.MOV.U32 R42, RZ, RZ, R15 ;  /* 0x000000ffff2a7224 */ /* 0x000fe400078e000f */
[----:B------:R-:W1:Y:S01]  /*5020*/  LDSM.16.MT88.4 R12, [R225+0xd000] ;  /* 0x00d00000e10c783b */ /* 0x000e620000004200 */
[----:B------:R-:W-:-:S04]  /*5030*/  IMAD.MOV.U32 R174, RZ, RZ, R43 ;  /* 0x000000ffffae7224 */ /* 0x000fc800078e002b */
[----:B------:R-:W-:Y:S11]  /*5040*/  HMMA.16816.F32.BF16 R28, R16, R30, RZ ;  /* 0x0000001e101c723c */ /* 0x000ff600000418ff */
[----:B------:R-:W-:Y:S05]  /*5050*/  @!UPT UIADD3 URZ, URZ, URZ, URZ ;  /* 0x0000003f3f3ff290 */ /* 0x000fea000fffe03f */
[----:B------:R-:W-:Y:S07]  /*5060*/  HMMA.16816.F32.BF16 R44, R8, R34, R4 ;  /* 0x00000022082c723c */ /* 0x000fee0000041804 */
[--C-:B------:R-:W-:Y:S01]  /*5070*/  FFMA.FTZ R35, R141, c[0x0][0x23c], -R22.reuse ;  /* 0x00008f008d237a23 */ /* 0x100fe20000010816 */
[----:B------:R-:W-:Y:S01]  /*5080*/  HMMA.16816.F32.BF16 R4, R16, R86, RZ ;  /* 0x000000561004723c */ /* 0x000fe200000418ff */
[----:B------:R-:W-:-:S07]  /*5090*/  FFMA.FTZ R34, R137, c[0x0][0x23c], -R22 ;  /* 0x00008f0089227a23 */ /* 0x000fce0000010816 */
[----:B------:R-:W-:Y:S07]  /*50a0*/  HMMA.16816.F32.BF16 R76, R8, R78, R28 ;  /* 0x0000004e084c723c */ /* 0x000fee000004181c */
[--C-:B------:R-:W-:Y:S02]  /*50b0*/  FFMA.FTZ R28, R133, c[0x0][0x23c], -R21.reuse ;  /* 0x00008f00851c7a23 */ /* 0x100fe40000010815 */
[--C-:B------:R-:W-:Y:S02]  /*50c0*/  FFMA.FTZ R29, R139, c[0x0][0x23c], -R21.reuse ;  /* 0x00008f008b1d7a23 */ /* 0x100fe40000010815 */
[----:B------:R-:W-:-:S02]  /*50d0*/  FFMA.FTZ R31, R151, c[0x0][0x23c], -R21 ;  /* 0x00008f00971f7a23 */ /* 0x000fc40000010815 */
[----:B------:R-:W-:-:S03]  /*50e0*/  FFMA.FTZ R30, R144, c[0x0][0x23c], -R21 ;  /* 0x00008f00901e7a23 */ /* 0x000fc60000010815 */
[----:B------:R-:W-:Y:S08]  /*50f0*/  HMMA.16816.F32.BF16 R56, R8, R58, R4 ;  /* 0x0000003a0838723c */ /* 0x000ff00000041804 */
[C---:B------:R-:W-:Y:S07]  /*5100*/  HMMA.16816.F32.BF16 R4, R16.reuse, R82, RZ ;  /* 0x000000521004723c */ /* 0x040fee00000418ff */
[----:B------:R-:W-:Y:S01]  /*5110*/  MOV R82, R33 ;  /* 0x0000002100527202 */ /* 0x000fe20000000f00 */
[----:B------:R-:W-:Y:S01]  /*5120*/  HMMA.16816.F32.BF16 R16, R16, R114, RZ ;  /* 0x000000721010723c */ /* 0x000fe200000418ff */
[----:B------:R2:W-:Y:S01]  /*5130*/  MUFU.EX2 R114, R2 ;  /* 0x0000000200727308 */ /* 0x0005e20000000800 */
[--C-:B------:R-:W-:Y:S11]  /*5140*/  FFMA.FTZ R33, R132, c[0x0][0x23c], -R22.reuse ;  /* 0x00008f0084217a23 */ /* 0x100ff60000010816 */
[----:B------:R-:W-:Y:S03]  /*5150*/  @!UPT UIADD3 URZ, URZ, URZ, URZ ;  /* 0x0000003f3f3ff290 */ /* 0x000fe6000fffe03f */
[----:B------:R-:W-:Y:S01]  /*5160*/  HMMA.16816.F32.BF16 R72, R8, R74, R4 ;  /* 0x0000004a0848723c */ /* 0x000fe20000041804 */
[----:B--2---:R-:W-:-:S06]  /*5170*/  FFMA.FTZ R2, R167, c[0x0][0x23c], -R22 ;  /* 0x00008f00a7027a23 */ /* 0x004fcc0000010816 */
[----:B------:R-:W-:Y:S01]  /*5180*/  IMAD.MOV.U32 R4, RZ, RZ, R82 ;  /* 0x000000ffff047224 */ /* 0x000fe200078e0052 */
[----:B------:R-:W-:Y:S01]  /*5190*/  HMMA.16816.F32.BF16 R68, R8, R70, R16 ;  /* 0x000000460844723c */ /* 0x000fe20000041810 */
[----:B------:R2:W-:Y:S01]  /*51a0*/  MUFU.EX2 R18, R2 ;  /* 0x0000000200127308 */ /* 0x0005e20000000800 */
[----:B------:R-:W-:Y:S01]  /*51b0*/  IMAD.MOV.U32 R6, RZ, RZ, R38 ;  /* 0x000000ffff067224 */ /* 0x000fe200078e0026 */
[----:B------:R-:W-:Y:S01]  /*51c0*/  MOV R7, R39 ;  /* 0x0000002700077202 */ /* 0x000fe20000000f00 */
[--C-:B------:R-:W-:Y:S01]  /*51d0*/  FFMA.FTZ R38, R143, c[0x0][0x23c], -R0.reuse ;  /* 0x00008f008f267a23 */ /* 0x100fe20000010800 */
[----:B------:R-:W-:Y:S01]  /*51e0*/  MOV R82, R80 ;  /* 0x0000005000527202 */ /* 0x000fe20000000f00 */
[----:B------:R-:W-:Y:S01]  /*51f0*/  FFMA.FTZ R39, R140, c[0x0][0x23c], -R0 ;  /* 0x00008f008c277a23 */ /* 0x000fe20000010800 */
[----:B------:R-:W-:Y:S01]  /*5200*/  MOV R140, R7 ;  /* 0x00000007008c7202 */ /* 0x000fe20000000f00 */
[----:B------:R-:W-:Y:S02]  /*5210*/  IMAD.MOV.U32 R16, RZ, RZ, R40 ;  /* 0x000000ffff107224 */ /* 0x000fe400078e0028 */
[----:B------:R-:W-:-:S02]  /*5220*/  FADD.FTZ R80, R198, R197 ;  /* 0x000000c5c6507221 */ /* 0x000fc40000010000 */
[----:B--2---:R-:W-:-:S04]  /*5230*/  FFMA.FTZ R2, R164, c[0x0][0x23c], -R22 ;  /* 0x00008f00a4027a23 */ /* 0x004fc80000010816 */
[----:B------:R2:W-:Y:S02]  /*5240*/  MUFU.EX2 R86, R2 ;  /* 0x0000000200567308 */ /* 0x0005e40000000800 */
[----:B--2---:R-:W-:Y:S02]  /*5250*/  FFMA.FTZ R2, R145, c[0x0][0x23c], -R22 ;  /* 0x00008f0091027a23 */ /* 0x004fe40000010816 */
[----:B------:R-:W-:-:S04]  /*5260*/  FFMA.FTZ R22, R148, c[0x0][0x23c], -R20 ;  /* 0x00008f0094167a23 */ /* 0x000fc80000010814 */
[----:B------:R2:W3:Y:S02]  /*5270*/  MUFU.EX2 R67, R2 ;  /* 0x0000000200437308 */ /* 0x0004e40000000800 */
[----:B--2---:R-:W-:Y:S01]  /*5280*/  FFMA.FTZ R2, R170, c[0x0][0x23c], -R21 ;  /* 0x00008f00aa027a23 */ /* 0x004fe20000010815 */
[----:B---3--:R-:W-:-:S05]  /*5290*/  F2FP.BF16.PACK_AB R10, R67, R86 ;  /* 0x00000056430a723e */ /* 0x008fca00000010ff */
[----:B------:R2:W3:Y:S02]  /*52a0*/  MUFU.EX2 R37, R2 ;  /* 0x0000000200257308 */ /* 0x0004e40000000800 */
[----:B--2---:R-:W-:Y:S02]  /*52b0*/  FFMA.FTZ R2, R166, c[0x0][0x23c], -R21 ;  /* 0x00008f00a6027a23 */ /* 0x004fe40000010815 */
[----:B---3--:R-:W-:-:S04]  /*52c0*/  IMAD.MOV.U32 R141, RZ, RZ, R37 ;  /* 0x000000ffff8d7224 */ /* 0x008fc800078e0025 */
[----:B------:R2:W3:Y:S01]  /*52d0*/  MUFU.EX2 R19, R2 ;  /* 0x0000000200137308 */ /* 0x0004e20000000800 */
[----:B------:R-:W-:-:S05]  /*52e0*/  IMAD.MOV.U32 R37, RZ, RZ, R252 ;  /* 0x000000ffff257224 */ /* 0x000fca00078e00fc */
[----:B------:R-:W-:Y:S01]  /*52f0*/  MOV R5, R37 ;  /* 0x0000002500057202 */ /* 0x000fe20000000f00 */
[----:B------:R-:W-:Y:S02]  /*5300*/  FFMA.FTZ R37, R150, c[0x0][0x23c], -R0 ;  /* 0x00008f0096257a23 */ /* 0x000fe40000010800 */
[----:B--2---:R-:W-:Y:S01]  /*5310*/  FFMA.FTZ R2, R152, c[0x0][0x23c], -R21 ;  /* 0x00008f0098027a23 */ /* 0x004fe20000010815 */
[----:B---3--:R-:W-:-:S03]  /*5320*/  F2FP.BF16.PACK_AB R9, R19, R141 ;  /* 0x0000008d1309723e */ /* 0x008fc600000010ff */
[----:B------:R2:W-:Y:S02]  /*5330*/  MUFU.EX2 R87, R2 ;  /* 0x0000000200577308 */ /* 0x0005e40000000800 */
[----:B--2---:R-:W-:Y:S02]  /*5340*/  FFMA.FTZ R2, R146, c[0x0][0x23c], -R21 ;  /* 0x00008f0092027a23 */ /* 0x004fe40000010815 */
[----:B------:R-:W-:-:S04]  /*5350*/  FFMA.FTZ R21, R142, c[0x0][0x23c], -R20 ;  /* 0x00008f008e157a23 */ /* 0x000fc80000010814 */
[----:B------:R2:W-:Y:S01]  /*5360*/  MUFU.EX2 R115, R2 ;  /* 0x0000000200737308 */ /* 0x0005e20000000800 */
[----:B------:R-:W-:Y:S02]  /*5370*/  IMAD.MOV.U32 R142, RZ, RZ, R114 ;  /* 0x000000ffff8e7224 */ /* 0x000fe400078e0072 */
[----:B------:R-:W-:Y:S02]  /*5380*/  IMAD.MOV.U32 R114, RZ, RZ, R32 ;  /* 0x000000ffff727224 */ /* 0x000fe400078e0020 */
[----:B------:R-:W-:Y:S01]  /*5390*/  FFMA.FTZ R32, R155, c[0x0][0x23c], -R0 ;  /* 0x00008f009b207a23 */ /* 0x000fe20000010800 */
[----:B------:R-:W-:Y:S01]  /*53a0*/  F2FP.BF16.PACK_AB R8, R18, R142 ;  /* 0x0000008e1208723e */ /* 0x000fe200000010ff */
[----:B------:R-:W-:Y:S01]  /*53b0*/  IMAD.MOV.U32 R143, RZ, RZ, R114 ;  /* 0x000000ffff8f7224 */ /* 0x000fe200078e0072 */
[----:B------:R-:W-:Y:S01]  /*53c0*/  MOV R114, R42 ;  /* 0x0000002a00727202 */ /* 0x000fe20000000f00 */
[----:B--2---:R-:W-:-:S04]  /*53d0*/  FFMA.FTZ R2, R171, c[0x0][0x23c], -R20 ;  /* 0x00008f00ab027a23 */ /* 0x004fc80000010814 */
[----:B------:R2:W-:Y:S02]  /*53e0*/  MUFU.EX2 R17, R2 ;  /* 0x0000000200117308 */ /* 0x0005e40000000800 */
[----:B--2---:R-:W-:-:S06]  /*53f0*/  FFMA.FTZ R2, R169, c[0x0][0x23c], -R20 ;  /* 0x00008f00a9027a23 */ /* 0x004fcc0000010814 */
[----:B------:R2:W-:Y:S02]  /*5400*/  MUFU.EX2 R83, R2 ;  /* 0x0000000200537308 */ /* 0x0005e40000000800 */
[----:B--2---:R-:W-:-:S06]  /*5410*/  FFMA.FTZ R2, R154, c[0x0][0x23c], -R20 ;  /* 0x00008f009a027a23 */ /* 0x004fcc0000010814 */
[----:B------:R2:W-:Y:S02]  /*5420*/  MUFU.EX2 R66, R2 ;  /* 0x0000000200427308 */ /* 0x0005e40000000800 */
[----:B--2---:R-:W-:-:S06]  /*5430*/  FFMA.FTZ R2, R149, c[0x0][0x23c], -R20 ;  /* 0x00008f0095027a23 */ /* 0x004fcc0000010814 */
[----:B------:R2:W3:Y:S02]  /*5440*/  MUFU.EX2 R27, R2 ;  /* 0x00000002001b7308 */ /* 0x0004e40000000800 */
[----:B--2---:R-:W-:Y:S01]  /*5450*/  FFMA.FTZ R2, R172, c[0x0][0x23c], -R0 ;  /* 0x00008f00ac027a23 */ /* 0x004fe20000010800 */
[----:B---3--:R-:W-:Y:S01]  /*5460*/  MOV R139, R27 ;  /* 0x0000001b008b7202 */ /* 0x008fe20000000f00 */
[----:B------:R-:W-:Y:S01]  /*5470*/  FFMA.FTZ R27, R153, c[0x0][0x23c], -R20 ;  /* 0x00008f00991b7a23 */ /* 0x000fe20000010814 */
[----:B------:R-:W-:-:S03]  /*5480*/  MOV R172, R5 ;  /* 0x0000000500ac7202 */ /* 0x000fc60000000f00 */
[----:B------:R2:W-:Y:S01]  /*5490*/  MUFU.EX2 R252, R2 ;  /* 0x0000000200fc7308 */ /* 0x0005e20000000800 */
[----:B------:R-:W-:Y:S01]  /*54a0*/  FFMA.FTZ R20, R138, c[0x0][0x23c], -R20 ;  /* 0x00008f008a147a23 */ /* 0x000fe20000010814 */
[----:B------:R-:W-:Y:S01]  /*54b0*/  MOV R138, R115 ;  /* 0x00000073008a7202 */ /* 0x000fe20000000f00 */
[----:B------:R-:W-:Y:S02]  /*54c0*/  IMAD.MOV.U32 R115, RZ, RZ, R81 ;  /* 0x000000ffff737224 */ /* 0x000fe400078e0051 */
[----:B------:R-:W-:Y:S01]  /*54d0*/  FADD.FTZ R81, R196, R175 ;  /* 0x000000afc4517221 */ /* 0x000fe20000010000 */
[----:B------:R-:W-:Y:S01]  /*54e0*/  F2FP.BF16.PACK_AB R11, R138, R87 ;  /* 0x000000578a0b723e */ /* 0x000fe200000010ff */
[----:B------:R-:W-:-:S06]  /*54f0*/  IMAD.MOV.U32 R175, RZ, RZ, R142 ;  /* 0x000000ffffaf7224 */ /* 0x000fcc00078e008e */
[----:B-1----:R-:W-:Y:S01]  /*5500*/  HMMA.16816.F32.BF16 R148, R8, R12, R156 ;  /* 0x0000000c0894723c */ /* 0x002fe2000004189c */
[----:B--2---:R-:W-:Y:S02]  /*5510*/  FFMA.FTZ R2, R173, c[0x0][0x23c], -R0 ;  /* 0x00008f00ad027a23 */ /* 0x004fe40000010800 */
[----:B------:R-:W-:Y:S02]  /*5520*/  IMAD.MOV.U32 R173, RZ, RZ, R4 ;  /* 0x000000ffffad7224 */ /* 0x000fe400078e0004 */
[----:B------:R1:W2:Y:S02]  /*5530*/  MUFU.EX2 R137, R2 ;  /* 0x0000000200897308 */ /* 0x0002a40000000800 */
[----:B------:R-:W-:Y:S01]  /*5540*/  MOV R158, R17 ;  /* 0x00000011009e7202 */ /* 0x000fe20000000f00 */
[----:B------:R-:W-:Y:S01]  /*5550*/  IMAD.MOV.U32 R157, RZ, RZ, R16 ;  /* 0x000000ffff9d7224 */ /* 0x000fe200078e0010 */
[----:B------:R-:W-:Y:S01]  /*5560*/  MOV R17, R62 ;  /* 0x0000003e00117202 */ /* 0x000fe20000000f00 */
[----:B------:R-:W-:Y:S01]  /*5570*/  IMAD.MOV.U32 R62, RZ, RZ, R63 ;  /* 0x000000ffff3e7224 */ /* 0x000fe200078e003f */
[----:B------:R-:W-:-:S02]  /*5580*/  F2FP.BF16.PACK_AB R4, R83, R158 ;  /* 0x0000009e5304723e */ /* 0x000fc400000010ff */
[----:B------:R-:W-:Y:S01]  /*5590*/  MOV R63, R41 ;  /* 0x00000029003f7202 */ /* 0x000fe20000000f00 */
[----:B------:R-:W-:Y:S01]  /*55a0*/  IMAD.MOV.U32 R16, RZ, RZ, R62 ;  /* 0x000000ffff107224 */ /* 0x000fe200078e003e */
[----:B------:R-:W-:Y:S01]  /*55b0*/  HMMA.16816.F32.BF16 R40, R8, R14, R52 ;  /* 0x0000000e0828723c */ /* 0x000fe20000041834 */
[----:B------:R-:W-:Y:S02]  /*55c0*/  MOV R156, R143 ;  /* 0x0000008f009c7202 */ /* 0x000fe40000000f00 */
[----:B------:R-:W-:Y:S02]  /*55d0*/  MOV R159, R141 ;  /* 0x0000008d009f7202 */ /* 0x000fe40000000f00 */
[----:B------:R-:W-:Y:S01]  /*55e0*/  MOV R62, R203 ;  /* 0x000000cb003e7202 */ /* 0x000fe20000000f00 */
[----:B-1----:R-:W-:Y:S01]  /*55f0*/  FFMA.FTZ R2, R168, c[0x0][0x23c], -R0 ;  /* 0x00008f00a8027a23 */ /* 0x002fe20000010800 */
[----:B--2---:R-:W-:-:S03]  /*5600*/  F2FP.BF16.PACK_AB R5, R137, R252 ;  /* 0x000000fc8905723e */ /* 0x004fc600000010ff */
[----:B------:R1:W-:Y:S02]  /*5610*/  MUFU.EX2 R133, R2 ;  /* 0x0000000200857308 */ /* 0x0003e40000000800 */
[----:B-1----:R-:W-:Y:S02]  /*5620*/  FFMA.FTZ R2, R165, c[0x0][0x23c], -R0 ;  /* 0x00008f00a5027a23 */ /* 0x002fe40000010800 */
[----:B------:R-:W-:-:S04]  /*5630*/  FADD.FTZ R0, R200, R199 ;  /* 0x000000c7c8007221 */ /* 0x000fc80000010000 */
[----:B------:R-:W1:Y:S01]  /*5640*/  MUFU.EX2 R132, R2 ;  /* 0x0000000200847308 */ /* 0x000e620000000800 */
[----:B------:R-:W-:Y:S01]  /*5650*/  IMAD.MOV.U32 R200, RZ, RZ, R6 ;  /* 0x000000ffffc87224 */ /* 0x000fe200078e0006 */
[----:B------:R-:W-:Y:S02]  /*5660*/  F2FP.BF16.PACK_AB R6, R139, R66 ;  /* 0x000000428b06723e */ /* 0x000fe400000010ff */
[----:B-1----:R-:W-:Y:S02]  /*5670*/  F2FP.BF16.PACK_AB R7, R132, R133 ;  /* 0x000000858407723e */ /* 0x002fe400000010ff */
[----:B------:R-:W-:Y:S02]  /*5680*/  MOV R2, R17 ;  /* 0x0000001100027202 */ /* 0x000fe40000000f00 */
[----:B------:R-:W-:Y:S01]  /*5690*/  MOV R17, R63 ;  /* 0x0000003f00117202 */ /* 0x000fe20000000f00 */
[----:B------:R-:W-:Y:S02]  /*56a0*/  IMAD.MOV.U32 R63, RZ, RZ, R202 ;  /* 0x000000ffff3f7224 */ /* 0x000fe400078e00ca */
[C---:B------:R-:W-:Y:S08]  /*56b0*/  HMMA.16816.F32.BF16 R144, R4.reuse, R12, R160 ;  /* 0x0000000c0490723c */ /* 0x040ff000000418a0 */
[----:B------:R-:W-:Y:S01]  /*56c0*/  HMMA.16816.F32.BF16 R152, R4, R14, R108 ;  /* 0x0000000e0498723c */ /* 0x000fe2000004186c */
[----:B------:R-:W1:Y:S06]  /*56d0*/  LDSM.16.MT88.4 R12, [R226+0xd000] ;  /* 0x00d00000e20c783b */ /* 0x000e6c0000004200 */
[----:B------:R-:W-:Y:S01]  /*56e0*/  IMAD.MOV.U32 R111, RZ, RZ, R140 ;  /* 0x000000ffff6f7224 */ /* 0x000fe200078e008c */
[-C--:B-1----:R-:W-:Y:S08]  /*56f0*/  HMMA.16816.F32.BF16 R164, R8, R12.reuse, R180 ;  /* 0x0000000c08a4723c */ /* 0x082ff000000418b4 */
[C---:B------:R-:W-:Y:S08]  /*5700*/  HMMA.16816.F32.BF16 R160, R4.reuse, R12, R176 ;  /* 0x0000000c04a0723c */ /* 0x040ff000000418b0 */
[-C--:B------:R-:W-:Y:S08]  /*5710*/  HMMA.16816.F32.BF16 R168, R4, R14.reuse, R104 ;  /* 0x0000000e04a8723c */ /* 0x080ff00000041868 */
[----:B------:R-:W-:Y:S01]  /*5720*/  HMMA.16816.F32.BF16 R52, R8, R14, R88 ;  /* 0x0000000e0834723c */ /* 0x000fe20000041858 */
[----:B------:R-:W1:Y:S07]  /*5730*/  LDSM.16.MT88.4 R12, [R228+0xd000] ;  /* 0x00d00000e40c783b */ /* 0x000e6e0000004200 */
[-C--:B-1----:R-:W-:Y:S08]  /*5740*/  HMMA.16816.F32.BF16 R176, R4, R12.reuse, R184 ;  /* 0x0000000c04b0723c */ /* 0x082ff000000418b8 */
[----:B------:R-:W-:Y:S07]  /*5750*/  HMMA.16816.F32.BF16 R180, R8, R12, R188 ;  /* 0x0000000c08b4723c */ /* 0x000fee00000418bc */
[----:B------:R-:W-:Y:S01]  /*5760*/  IMAD.MOV.U32 R191, RZ, RZ, R113 ;  /* 0x000000ffffbf7224 */ /* 0x000fe200078e0071 */
[----:B------:R-:W-:Y:S01]  /*5770*/  HMMA.16816.F32.BF16 R184, R4, R14, R100 ;  /* 0x0000000e04b8723c */ /* 0x000fe20000041864 */
[----:B------:R-:W-:Y:S01]  /*5780*/  MOV R113, R201 ;  /* 0x000000c900717202 */ /* 0x000fe20000000f00 */
[----:B------:R-:W-:Y:S01]  /*5790*/  IMAD.MOV.U32 R190, RZ, RZ, R83 ;  /* 0x000000ffffbe7224 */ /* 0x000fe200078e0053 */
[----:B------:R-:W-:Y:S01]  /*57a0*/  MOV R83, R65 ;  /* 0x0000004100537202 */ /* 0x000fe20000000f00 */
[----:B------:R-:W-:Y:S01]  /*57b0*/  IMAD.MOV.U32 R188, RZ, RZ, R87 ;  /* 0x000000ffffbc7224 */ /* 0x000fe200078e0057 */
[----:B------:R-:W-:-:S02]  /*57c0*/  MOV R189, R86 ;  /* 0x0000005600bd7202 */ /* 0x000fc40000000f00 */
[----:B------:R-:W-:Y:S01]  /*57d0*/  MOV R101, R2 ;  /* 0x0000000200657202 */ /* 0x000fe20000000f00 */
[C---:B------:R-:W-:Y:S01]  /*57e0*/  HMMA.16816.F32.BF16 R76, R8.reuse, R14, R76 ;  /* 0x0000000e084c723c */ /* 0x040fe2000004184c */
[----:B------:R-:W1:Y:S01]  /*57f0*/  LDSM.16.MT88.4 R12, [R227+0xd000] ;  /* 0x00d00000e30c783b */ /* 0x000e620000004200 */
[----:B------:R-:W-:Y:S01]  /*5800*/  IMAD.MOV.U32 R2, RZ, RZ, R61 ;  /* 0x000000ffff027224 */ /* 0x000fe200078e003d */
[----:B------:R-:W-:Y:S01]  /*5810*/  MOV R103, R17 ;  /* 0x0000001100677202 */ /* 0x000fe20000000f00 */
[----:B------:R-:W-:Y:S02]  /*5820*/  IMAD.MOV.U32 R100, RZ, RZ, R157 ;  /* 0x000000ffff647224 */ /* 0x000fe400078e009d */
[----:B------:R-:W-:Y:S02]  /*5830*/  IMAD.MOV.U32 R102, RZ, RZ, R16 ;  /* 0x000000ffff667224 */ /* 0x000fe400078e0010 */
[----:B------:R-:W-:Y:S01]  /*5840*/  IMAD.MOV.U32 R157, RZ, RZ, R18 ;  /* 0x000000ffff9d7224 */ /* 0x000fe200078e0012 */
[-C--:B-1----:R-:W-:Y:S07]  /*5850*/  HMMA.16816.F32.BF16 R196, R8, R12.reuse, R128 ;  /* 0x0000000c08c4723c */ /* 0x082fee0000041880 */
[----:B------:R-:W-:Y:S01]  /*5860*/  MOV R130, R200 ;  /* 0x000000c800827202 */ /* 0x000fe20000000f00 */
[----:B------:R-:W-:Y:S01]  /*5870*/  HMMA.16816.F32.BF16 R192, R4, R12, R192 ;  /* 0x0000000c04c0723c */ /* 0x000fe200000418c0 */
[----:B------:R-:W-:Y:S01]  /*5880*/  MOV R129, R66 ;  /* 0x0000004200817202 */ /* 0x000fe20000000f00 */
[----:B------:R-:W-:Y:S01]  /*5890*/  IMAD.MOV.U32 R128, RZ, RZ, R67 ;  /* 0x000000ffff807224 */ /* 0x000fe200078e0043 */
[----:B------:R-:W-:-:S05]  /*58a0*/  MOV R131, R60 ;  /* 0x0000003c00837202 */ /* 0x000fca0000000f00 */
[-C--:B------:R-:W-:Y:S07]  /*58b0*/  HMMA.16816.F32.BF16 R200, R4, R14.reuse, R96 ;  /* 0x0000000e04c8723c */ /* 0x080fee0000041860 */
[----:B------:R-:W-:Y:S01]  /*58c0*/  MOV R99, R62 ;  /* 0x0000003e00637202 */ /* 0x000fe20000000f00 */
[----:B------:R-:W-:Y:S01]  /*58d0*/  HMMA.16816.F32.BF16 R140, R8, R14, R48 ;  /* 0x0000000e088c723c */ /* 0x000fe20000041830 */
[----:B------:R-:W1:Y:S01]  /*58e0*/  LDSM.16.MT88.4 R12, [R225+0xf000] ;  /* 0x00f00000e10c783b */ /* 0x000e620000004200 */
[----:B------:R-:W-:Y:S01]  /*58f0*/  IMAD.MOV.U32 R98, RZ, RZ, R63 ;  /* 0x000000ffff627224 */ /* 0x000fe200078e003f */
[----:B------:R-:W-:-:S02]  /*5900*/  MOV R97, R84 ;  /* 0x0000005400617202 */ /* 0x000fc40000000f00 */
[----:B------:R-:W-:-:S03]  /*5910*/  MOV R96, R85 ;  /* 0x0000005500607202 */ /* 0x000fc60000000f00 */
[-C--:B-1----:R-:W-:Y:S07]  /*5920*/  HMMA.16816.F32.BF16 R48, R4, R12.reuse, R204 ;  /* 0x0000000c0430723c */ /* 0x082fee00000418cc */
[----:B------:R-:W-:Y:S01]  /*5930*/  IMAD.MOV.U32 R207, RZ, RZ, R64 ;  /* 0x000000ffffcf7224 */ /* 0x000fe200078e0040 */
[----:B------:R-:W-:Y:S01]  /*5940*/  HMMA.16816.F32.BF16 R208, R8, R12, R208 ;  /* 0x0000000c08d0723c */ /* 0x000fe200000418d0 */
[----:B------:R-:W-:Y:S01]  /*5950*/  MOV R205, R156 ;  /* 0x0000009c00cd7202 */ /* 0x000fe20000000f00 */
[----:B------:R-:W-:Y:S01]  /*5960*/  IMAD.MOV.U32 R206, RZ, RZ, R111 ;  /* 0x000000ffffce7224 */ /* 0x000fe200078e006f */
[----:B------:R-:W-:-:S02]  /*5970*/  MOV R156, R19 ;  /* 0x00000013009c7202 */ /* 0x000fc40000000f00 */
[----:B------:R-:W1:Y:S01]  /*5980*/  LDSM.16.MT88.4 R16, [R228+0xf000] ;  /* 0x00f00000e410783b */ /* 0x000e620000004200 */
[----:B------:R-:W-:Y:S02]  /*5990*/  MOV R204, R229 ;  /* 0x000000e500cc7202 */ /* 0x000fe40000000f00 */
[-C--:B------:R-:W-:Y:S01]  /*59a0*/  HMMA.16816.F32.BF16 R60, R4, R14.reuse, R92 ;  /* 0x0000000e043c723c */ /* 0x080fe2000004185c */
[----:B------:R-:W-:Y:S01]  /*59b0*/  FADD.FTZ R0, R25, R0 ;  /* 0x0000000019007221 */ /* 0x000fe20000010000 */
[----:B------:R-:W-:Y:S01]  /*59c0*/  MUFU.EX2 R36, R36 ;  /* 0x0000002400247308 */ /* 0x000fe20000000800 */
[----:B------:R2:W5:Y:S05]  /*59d0*/  LDL.LU R229, [R1+0x104] ;  /* 0x0001040001e57983 */ /* 0x00056a0000300800 */
[----:B------:R-:W-:Y:S01]  /*59e0*/  HMMA.16816.F32.BF16 R64, R8, R14, R44 ;  /* 0x0000000e0840723c */ /* 0x000fe2000004182c */
[----:B------:R-:W3:Y:S07]  /*59f0*/  LDSM.16.MT88.4 R12, [R226+0xf000] ;  /* 0x00f00000e20c783b */ /* 0x000eee0000004200 */
[C---:B-1----:R-:W-:Y:S08]  /*5a00*/  HMMA.16816.F32.BF16 R108, R4.reuse, R18, R120 ;  /* 0x00000012046c723c */ /* 0x042ff00000041878 */
[----:B------:R-:W-:Y:S08]  /*5a10*/  HMMA.16816.F32.BF16 R104, R4, R16, R220 ;  /* 0x000000100468723c */ /* 0x000ff000000418dc */
[-C--:B---3--:R-:W-:Y:S07]  /*5a20*/  HMMA.16816.F32.BF16 R84, R8, R12.reuse, R216 ;  /* 0x0000000c0854723c */ /* 0x088fee00000418d8 */
[----:B------:R-:W-:Y:S01]  /*5a30*/  MOV R218, R204 ;  /* 0x000000cc00da7202 */ /* 0x000fe20000000f00 */
[----:B------:R-:W-:Y:S01]  /*5a40*/  HMMA.16816.F32.BF16 R88, R4, R12, R212 ;  /* 0x0000000c0458723c */ /* 0x000fe200000418d4 */
[----:B------:R-:W-:Y:S01]  /*5a50*/  IMAD.MOV.U32 R219, RZ, RZ, R205 ;  /* 0x000000ffffdb7224 */ /* 0x000fe200078e00cd */
[----:B------:R-:W-:Y:S01]  /*5a60*/  MOV R204, R206 ;  /* 0x000000ce00cc7202 */ /* 0x000fe20000000f00 */
[----:B------:R-:W-:Y:S01]  /*5a70*/  IMAD.MOV.U32 R206, RZ, RZ, R224 ;  /* 0x000000ffffce7224 */ /* 0x000fe200078e00e0 */
[----:B------:R-:W-:-:S04]  /*5a80*/  MOV R205, R130 ;  /* 0x0000008200cd7202 */ /* 0x000fc80000000f00 */
[-C--:B------:R-:W-:Y:S08]  /*5a90*/  HMMA.16816.F32.BF16 R92, R4, R14.reuse, R116 ;  /* 0x0000000e045c723c */ /* 0x080ff00000041874 */
[C---:B------:R-:W-:Y:S01]  /*5aa0*/  HMMA.16816.F32.BF16 R56, R8.reuse, R14, R56 ;  /* 0x0000000e0838723c */ /* 0x040fe20000041838 */
[----:B------:R-:W1:Y:S01]  /*5ab0*/  LDSM.16.MT88.4 R12, [R227+0xf000] ;  /* 0x00f00000e30c783b */ /* 0x000e620000004200 */
[----:B------:R-:W-:Y:S01]  /*5ac0*/  FADD.FTZ R2, R2, R218 ;  /* 0x000000da02027221 */ /* 0x000fe20000010000 */
[----:B------:R-:W-:Y:S01]  /*5ad0*/  MOV R216, R204 ;  /* 0x000000cc00d87202 */ /* 0x000fe20000000f00 */
[----:B------:R-:W-:Y:S01]  /*5ae0*/  IMAD.MOV.U32 R217, RZ, RZ, R205 ;  /* 0x000000ffffd97224 */ /* 0x000fe200078e00cd */
[----:B------:R-:W-:Y:S01]  /*5af0*/  MOV R218, R206 ;  /* 0x000000ce00da7202 */ /* 0x000fe20000000f00 */
[----:B------:R-:W-:Y:S01]  /*5b00*/  IMAD.MOV.U32 R204, RZ, RZ, R96 ;  /* 0x000000ffffcc7224 */ /* 0x000fe200078e0060 */
[----:B------:R-:W-:Y:S01]  /*5b10*/  MOV R205, R97 ;  /* 0x0000006100cd7202 */ /* 0x000fe20000000f00 */
[C---:B------:R-:W-:Y:S01]  /*5b20*/  HMMA.16816.F32.BF16 R100, R8.reuse, R16, R100 ;  /* 0x000000100864723c */ /* 0x040fe20000041864 */
        /* <DEDUP_REMOVED lines=9> */
[----:B------:R-:W-:Y:S01]  /*5bc0*/  FADD.FTZ R0, R204, R0 ;  /* 0x00000000cc007221 */ /* 0x000fe20000010000 */
[----:B------:R-:W-:Y:S01]  /*5bd0*/  MOV R213, R206 ;  /* 0x000000ce00d57202 */ /* 0x000fe20000000f00 */
[----:B------:R-:W3:Y:S01]  /*5be0*/  MUFU.EX2 R35, R35 ;  /* 0x0000002300237308 */ /* 0x000ee20000000800 */
[----:B------:R-:W-:Y:S01]  /*5bf0*/  MOV R204, R129 ;  /* 0x0000008100cc7202 */ /* 0x000fe20000000f00 */
[----:B------:R2:W5:Y:S01]  /*5c00*/  LDL.LU R224, [R1+0x100] ;  /* 0x0001000001e07983 */ /* 0x0005620000300800 */
[----:B------:R-:W-:Y:S01]  /*5c10*/  MOV R130, R26 ;  /* 0x0000001a00827202 */ /* 0x000fe20000000f00 */
[----:B------:R-:W-:Y:S08]  /*5c20*/  HMMA.16816.F32.BF16 R16, R8, R18, R72 ;  /* 0x000000120810723c */ /* 0x000ff00000041848 */
[C---:B-1----:R-:W-:Y:S08]  /*5c30*/  HMMA.16816.F32.BF16 R120, R4.reuse, R12, R244 ;  /* 0x0000000c0478723c */ /* 0x042ff000000418f4 */
[----:B------:R-:W-:Y:S08]  /*5c40*/  HMMA.16816.F32.BF16 R44, R4, R14, R124 ;  /* 0x0000000e042c723c */ /* 0x000ff0000004187c */
[----:B------:R-:W-:Y:S01]  /*5c50*/  HMMA.16816.F32.BF16 R116, R8, R12, R248 ;  /* 0x0000000c0874723c */ /* 0x000fe200000418f8 */
[----:B------:R-:W-:Y:S01]  /*5c60*/  FADD.FTZ R5, R24, R80 ;  /* 0x0000005018057221 */ /* 0x000fe20000010000 */
[----:B------:R-:W-:Y:S01]  /*5c70*/  MUFU.EX2 R34, R34 ;  /* 0x0000002200227308 */ /* 0x000fe20000000800 */
[----:B------:R-:W-:Y:S01]  /*5c80*/  FADD.FTZ R4, R219, R2 ;  /* 0x00000002db047221 */ /* 0x000fe20000010000 */
[----:B------:R-:W-:Y:S01]  /*5c90*/  MOV R219, R207 ;  /* 0x000000cf00db7202 */ /* 0x000fe20000000f00 */
[----:B------:R-:W-:-:S05]  /*5ca0*/  FADD.FTZ R6, R23, R81 ;  /* 0x0000005117067221 */ /* 0x000fca0000010000 */
[----:B------:R-:W-:Y:S01]  /*5cb0*/  MUFU.EX2 R33, R33 ;  /* 0x0000002100217308 */ /* 0x000fe20000000800 */
[----:B------:R-:W-:Y:S01]  /*5cc0*/  IMAD.MOV.U32 R207, RZ, RZ, R99 ;  /* 0x000000ffffcf7224 */ /* 0x000fe200078e0063 */
        /* <DEDUP_REMOVED lines=18> */
[----:B------:R-:W-:Y:S01]  /*5df0*/  HMMA.16816.F32.BF16 R12, R8, R14, R68 ;  /* 0x0000000e080c723c */ /* 0x000fe20000041844 */
[----:B------:R-:W-:Y:S01]  /*5e00*/  FADD.FTZ R2, R191, R6 ;  /* 0x00000006bf027221 */ /* 0x000fe20000010000 */
[----:B------:R-:W-:Y:S01]  /*5e10*/  MOV R223, R207 ;  /* 0x000000cf00df7202 */ /* 0x000fe20000000f00 */
[----:B------:R-:W1:Y:S01]  /*5e20*/  LDSM.16.MT88.4 R188, [R228+0xd800] ;  /* 0x00d80000e4bc783b */ /* 0x000e620000004200 */
[----:B------:R-:W-:Y:S01]  /*5e30*/  IMAD.MOV.U32 R212, RZ, RZ, R206 ;  /* 0x000000ffffd47224 */ /* 0x000fe200078e00ce */
[----:B------:R-:W-:Y:S01]  /*5e40*/  MOV R222, R96 ;  /* 0x0000006000de7202 */ /* 0x000fe20000000f00 */
[----:B------:R-:W-:Y:S01]  /*5e50*/  IMAD.MOV.U32 R221, RZ, RZ, R97 ;  /* 0x000000ffffdd7224 */ /* 0x000fe200078e0061 */
        /* <DEDUP_REMOVED lines=9> */
[----:B------:R-:W4:Y:S01]  /*5ef0*/  LDSM.16.MT88.4 R156, [R225+0xd800] ;  /* 0x00d80000e19c783b */ /* 0x000f220000004200 */
[----:B------:R-:W-:Y:S01]  /*5f00*/  MOV R244, R82 ;  /* 0x0000005200f47202 */ /* 0x000fe20000000f00 */
[----:B------:R-:W-:Y:S01]  /*5f10*/  FADD.FTZ R11, R130, R5 ;  /* 0x00000005820b7221 */ /* 0x000fe20000010000 */
[----:B------:R-:W-:Y:S01]  /*5f20*/  MOV R250, R112 ;  /* 0x0000007000fa7202 */ /* 0x000fe20000000f00 */
[----:B------:R-:W1:Y:S01]  /*5f30*/  LDSM.16.MT88.4 R172, [R226+0xd800] ;  /* 0x00d80000e2ac783b */ /* 0x000e620000004200 */
[----:B------:R-:W-:-:S03]  /*5f40*/  MOV R249, R113 ;  /* 0x0000007100f97202 */ /* 0x000fc60000000f00 */
[----:B------:R-:W1:Y:S04]  /*5f50*/  LDSM.16.MT88.4 R204, [R227+0xd800] ;  /* 0x00d80000e3cc783b */ /* 0x000e680000004200 */
[----:B------:R-:W1:Y:S04]  /*5f60*/  LDSM.16.MT88.4 R80, [R225+0xf800] ;  /* 0x00f80000e150783b */ /* 0x000e680000004200 */
[----:B------:R-:W1:Y:S04]  /*5f70*/  LDSM.16.MT88.4 R96, [R226+0xf800] ;  /* 0x00f80000e260783b */ /* 0x000e680000004200 */
[----:B------:R-:W1:Y:S04]  /*5f80*/  LDSM.16.MT88.4 R112, [R228+0xf800] ;  /* 0x00f80000e470783b */ /* 0x000e680000004200 */
[----:B------:R-:W1:Y:S01]  /*5f90*/  LDSM.16.MT88.4 R4, [R227+0xf800] ;  /* 0x00f80000e304783b */ /* 0x000e620000004200 */
        /* <DEDUP_REMOVED lines=8> */
[----:B------:R-:W-:Y:S08]  /*6020*/  MUFU.EX2 R32, R32 ;  /* 0x0000002000207308 */ /* 0x000ff00000000800 */
[----:B------:R-:W1:Y:S08]  /*6030*/  MUFU.EX2 R37, R37 ;  /* 0x0000002500257308 */ /* 0x000e700000000800 */
[----:B------:R-:W-:Y:S08]  /*6040*/  MUFU.EX2 R38, R38 ;  /* 0x0000002600267308 */ /* 0x000ff00000000800 */
[----:B------:R-:W2:Y:S01]  /*6050*/  MUFU.EX2 R39, R39 ;  /* 0x0000002700277308 */ /* 0x000ea20000000800 */
[----:B------:R-:W-:Y:S01]  /*6060*/  MOV R215, R128 ;  /* 0x0000008000d77202 */ /* 0x000fe20000000f00 */
[----:B------:R-:W-:Y:S01]  /*6070*/  FADD.FTZ R10, R131, R0 ;  /* 0x00000000830a7221 */ /* 0x000fe20000010000 */
[----:B---3--:R-:W-:Y:S01]  /*6080*/  F2FP.BF16.PACK_AB R128, R35, R36 ;  /* 0x000000242380723e */ /* 0x008fe200000010ff */
[----:B------:R3:W5:Y:S01]  /*6090*/  LDL.LU R26, [R1+0xfc] ;  /* 0x0000fc00011a7983 */ /* 0x0007620000300800 */
[----:B-1----:R-:W-:-:S02]  /*60a0*/  F2FP.BF16.PACK_AB R129, R30, R31 ;  /* 0x0000001f1e81723e */ /* 0x002fc400000010ff */
[----:B------:R-:W-:Y:S02]  /*60b0*/  F2FP.BF16.PACK_AB R130, R33, R34 ;  /* 0x000000222182723e */ /* 0x000fe400000010ff */
[----:B------:R-:W-:Y:S02]  /*60c0*/  F2FP.BF16.PACK_AB R131, R28, R29 ;  /* 0x0000001d1c83723e */ /* 0x000fe400000010ff */
[----:B------:R-:W-:Y:S02]  /*60d0*/  F2FP.BF16.PACK_AB R124, R22, R27 ;  /* 0x0000001b167c723e */ /* 0x000fe400000010ff */
[----:B------:R-:W-:Y:S02]  /*60e0*/  F2FP.BF16.PACK_AB R125, R37, R32 ;  /* 0x00000020257d723e */ /* 0x000fe400000010ff */
[----:B------:R-:W-:Y:S02]  /*60f0*/  F2FP.BF16.PACK_AB R126, R20, R21 ;  /* 0x00000015147e723e */ /* 0x000fe400000010ff */
[----:B--2---:R-:W-:Y:S01]  /*6100*/  F2FP.BF16.PACK_AB R127, R39, R38 ;  /* 0x00000026277f723e */ /* 0x004fe200000010ff */
[----:B------:R-:W-:Y:S01]  /*6110*/  HMMA.16816.F32.BF16 R180, R128, R188, R180 ;  /* 0x000000bc80b4723c */ /* 0x000fe200000418b4 */
[----:B------:R-:W-:Y:S01]  /*6120*/  FADD.FTZ R0, R249, R11 ;  /* 0x0000000bf9007221 */ /* 0x000fe20000010000 */
[----:B------:R3:W5:Y:S01]  /*6130*/  LDL.LU R25, [R1+0xf8] ;  /* 0x0000f80001197983 */ /* 0x0007620000300800 */
[----:B------:R-:W-:-:S03]  /*6140*/  FADD.FTZ R2, R251, R9 ;  /* 0x00000009fb027221 */ /* 0x000fc60000010000 */
[----:B------:R3:W5:Y:S02]  /*6150*/  LDL.LU R24, [R1+0xf4] ;  /* 0x0000f40001187983 */ /* 0x0007640000300800 */
[C---:B------:R-:W-:Y:S08]  /*6160*/  HMMA.16816.F32.BF16 R176, R124.reuse, R188, R176 ;  /* 0x000000bc7cb0723c */ /* 0x040ff000000418b0 */
[-C--:B------:R-:W-:Y:S01]  /*6170*/  HMMA.16816.F32.BF16 R184, R124, R190.reuse, R184 ;  /* 0x000000be7cb8723c */ /* 0x080fe200000418b8 */
[----:B------:R-:W-:Y:S01]  /*6180*/  FADD.FTZ R2, R247, R2 ;  /* 0x00000002f7027221 */ /* 0x000fe20000010000 */
[----:B------:R3:W5:Y:S06]  /*6190*/  LDL.LU R23, [R1+0xf0] ;  /* 0x0000f00001177983 */ /* 0x00076c0000300800 */
[C---:B------:R-:W-:Y:S08]  /*61a0*/  HMMA.16816.F32.BF16 R188, R128.reuse, R190, R76 ;  /* 0x000000be80bc723c */ /* 0x040ff0000004184c */
[-C--:B----4-:R-:W-:Y:S08]  /*61b0*/  HMMA.16816.F32.BF16 R148, R128, R156.reuse, R148 ;  /* 0x0000009c8094723c */ /* 0x090ff00000041894 */
[C---:B------:R-:W-:Y:S08]  /*61c0*/  HMMA.16816.F32.BF16 R144, R124.reuse, R156, R144 ;  /* 0x0000009c7c90723c */ /* 0x040ff00000041890 */
[----:B------:R-:W-:Y:S08]  /*61d0*/  HMMA.16816.F32.BF16 R152, R124, R158, R152 ;  /* 0x0000009e7c98723c */ /* 0x000ff00000041898 */
        /* <DEDUP_REMOVED lines=74> */
[----:B------:R-:W-:Y:S01]  /*6680*/  IMAD.U32 R0, RZ, RZ, UR4 ;  /* 0x00000004ff007e24 */ /* 0x000fe2000f8e00ff */
[----:B------:R-:W-:Y:S02]  /*6690*/  UISETP.NE.AND UP0, UPT, UR8, 0x2, UPT ;  /* 0x000000020800788c */ /* 0x000fe4000bf05270 */
[----:B------:R-:W-:Y:S02]  /*66a0*/  UIMAD UR5, UR5, UR19, UR6 ;  /* 0x00000013050572a4 */ /* 0x000fe4000f8e0206 */
[----:B------:R-:W-:Y:S01]  /*66b0*/  USHF.L.U32 UR6, UR4, 0x5, URZ ;  /* 0x0000000504067899 */ /* 0x000fe2000800063f */
[----:B------:R-:W-:Y:S01]  /*66c0*/  BAR.SYNC.DEFER_BLOCKING 0x0 ;  /* 0x0000000000007b1d */ /* 0x000fe20000010000 */
[----:B--2---:R-:W-:-:S04]  /*66d0*/  IMAD.WIDE.U32 R4, R4, UR19, R138 ;  /* 0x0000001304047c25 */ /* 0x004fc8000f8e008a */
[----:B------:R-:W-:Y:S01]  /*66e0*/  IMAD.MOV.U32 R139, RZ, RZ, c[0x0][0x1a4] ;  /* 0x00006900ff8b7624 */ /* 0x000fe200078e00ff */
[----:B------:R-:W-:Y:S02]  /*66f0*/  IADD3 R2, R5, UR5, RZ ;  /* 0x0000000505027c10 */ /* 0x000fe4000fffe0ff */
[----:B------:R-:W-:Y:S02]  /*6700*/  LEA R8, P0, R4, c[0x0][0x170], 0x1 ;  /* 0x00005c0004087a11 */ /* 0x000fe400078008ff */
[----:B------:R-:W-:Y:S02]  /*6710*/  SHF.L.U64.HI R0, R0, 0x5, R139 ;  /* 0x0000000500007819 */ /* 0x000fe4000001028b */
[----:B------:R-:W-:Y:S01]  /*6720*/  LEA.HI.X R9, R4, c[0x0][0x174], R2, 0x1, P0 ;  /* 0x00005d0004097a11 */ /* 0x000fe200000f0c02 */
[----:B------:R-:W1:Y:S01]  /*6730*/  S2R R139, SR_TID.X ;  /* 0x00000000008b7919 */ /* 0x000e620000002100 */
[----:B------:R-:W-:-:S03]  /*6740*/  IADD3 R6, P0, R8, UR6, RZ ;  /* 0x0000000608067c10 */ /* 0x000fc6000ff1e0ff */
[----:B------:R-:W-:Y:S01]  /*6750*/  @!PT LDS RZ, [RZ] ;  /* 0x00000000fffff984 */ /* 0x000fe20000000800 */
[----:B------:R-:W-:Y:S01]  /*6760*/  @!PT LDS RZ, [RZ] ;  /* 0x00000000fffff984 */ /* 0x000fe20000000800 */
[----:B------:R-:W-:Y:S01]  /*6770*/  @!PT LDS RZ, [RZ] ;  /* 0x00000000fffff984 */ /* 0x000fe20000000800 */
[----:B------:R2:W-:Y:S02]  /*6780*/  LDGSTS.E.BYPASS.LTC128B.128 [R243+0xc000], [R8.64] ;  /* 0x0c00000008f37fae */ /* 0x0005e4000b901d50 */
[----:B------:R-:W-:Y:S01]  /*6790*/  IMAD.X R7, R0, 0x1, R9, P0 ;  /* 0x0000000100077824 */ /* 0x000fe200000e0609 */
[----:B------:R-:W-:Y:S01]  /*67a0*/  IADD3 R4, P0, R6, UR6, RZ ;  /* 0x0000000606047c10 */ /* 0x000fe2000ff1e0ff */
[----:B------:R2:W-:Y:S03]  /*67b0*/  LDGSTS.E.BYPASS.LTC128B.128 [R243+0xe000], [R8.64+0x80] ;  /* 0x0e00008008f37fae */ /* 0x0005e6000b901d50 */
[----:B------:R-:W-:Y:S01]  /*67c0*/  IADD3.X R5, R7, R0, RZ, P0, !PT ;  /* 0x0000000007057210 */ /* 0x000fe200007fe4ff */
[----:B------:R3:W-:Y:S01]  /*67d0*/  LDGSTS.E.BYPASS.LTC128B.128 [R243+0xc800], [R6.64] ;  /* 0x0c80000006f37fae */ /* 0x0007e2000b901d50 */
[----:B------:R-:W-:-:S03]  /*67e0*/  IADD3 R10, P0, R4, UR6, RZ ;  /* 0x00000006040a7c10 */ /* 0x000fc6000ff1e0ff */
[----:B------:R3:W-:Y:S02]  /*67f0*/  LDGSTS.E.BYPASS.LTC128B.128 [R243+0xe800], [R6.64+0x80] ;  /* 0x0e80008006f37fae */ /* 0x0007e4000b901d50 */
[----:B------:R-:W-:Y:S02]  /*6800*/  IMAD.X R11, R5, 0x1, R0, P0 ;  /* 0x00000001050b7824 */ /* 0x000fe400000e0600 */
[----:B------:R3:W-:Y:S04]  /*6810*/  LDGSTS.E.BYPASS.LTC128B.128 [R243+0xd000], [R4.64] ;  /* 0x0d00000004f37fae */ /* 0x0007e8000b901d50 */
[----:B------:R3:W-:Y:S01]  /*6820*/  LDGSTS.E.BYPASS.LTC128B.128 [R243+0xf000], [R4.64+0x80] ;  /* 0x0f00008004f37fae */ /* 0x0007e2000b901d50 */
[----:B-1----:R-:W-:-:S03]  /*6830*/  SHF.L.U32 R139, R139, 0x1, RZ ;  /* 0x000000018b8b7819 */ /* 0x002fc600000006ff */
[----:B------:R2:W-:Y:S01]  /*6840*/  LDGSTS.E.BYPASS.LTC128B.128 [R243+0xd800], [R10.64] ;  /* 0x0d8000000af37fae */ /* 0x0005e2000b901d50 */
[----:B------:R-:W-:-:S03]  /*6850*/  LOP3.LUT R139, R139, 0x6, RZ, 0xc0, !PT ;  /* 0x000000068b8b7812 */ /* 0x000fc600078ec0ff */
[----:B------:R2:W-:Y:S04]  /*6860*/  LDGSTS.E.BYPASS.LTC128B.128 [R243+0xf800], [R10.64+0x80] ;  /* 0x0f8000800af37fae */ /* 0x0005e8000b901d50 */
[----:B------:R-:W-:Y:S04]  /*6870*/  LDSM.16.M88.4 R16, [R231] ;  /* 0x00000000e710783b */ /* 0x000fe80000000200 */
[----:B------:R-:W-:Y:S04]  /*6880*/  LDSM.16.M88.4 R12, [R231+0x2000] ;  /* 0x00200000e70c783b */ /* 0x000fe80000000200 */
[----:B-----5:R-:W1:Y:S04]  /*6890*/  LDSM.16.M88.4 R48, [R224+0x9000] ;  /* 0x00900000e030783b */ /* 0x020e680000000200 */
[----:B------:R-:W4:Y:S04]  /*68a0*/  LDSM.16.M88.4 R44, [R224+0x9800] ;  /* 0x00980000e02c783b */ /* 0x000f280000000200 */
[----:B------:R-:W4:Y:S04]  /*68b0*/  LDSM.16.M88.4 R56, [R224+0x8000] ;  /* 0x00800000e038783b */ /* 0x000f280000000200 */
[----:B------:R-:W4:Y:S04]  /*68c0*/  LDSM.16.M88.4 R52, [R224+0x8800] ;  /* 0x00880000e034783b */ /* 0x000f280000000200 */
[----:B--2---:R-:W-:Y:S04]  /*68d0*/  LDSM.16.M88.4 R8, [R232] ;  /* 0x00000000e808783b */ /* 0x004fe80000000200 */
[----:B---3--:R-:W-:Y:S04]  /*68e0*/  LDSM.16.M88.4 R4, [R232+0x2000] ;  /* 0x00200000e804783b */ /* 0x008fe80000000200 */
[----:B------:R-:W2:Y:S04]  /*68f0*/  LDSM.16.M88.4 R32, [R241] ;  /* 0x00000000f120783b */ /* 0x000ea80000000200 */
[----:B------:R-:W3:Y:S04]  /*6900*/  LDSM.16.M88.4 R28, [R240] ;  /* 0x00000000f01c783b */ /* 0x000ee80000000200 */
[----:B------:R-:W2:Y:S04]  /*6910*/  LDSM.16.M88.4 R40, [R235] ;  /* 0x00000000eb28783b */ /* 0x000ea80000000200 */
[----:B------:R-:W2:Y:S01]  /*6920*/  LDSM.16.M88.4 R36, [R242] ;  /* 0x00000000f224783b */ /* 0x000ea20000000200 */
[----:B-1----:R-:W-:Y:S03]  /*6930*/  HMMA.16816.F32.BF16 R140, R12, R48, RZ ;  /* 0x000000300c8c723c */ /* 0x002fe600000418ff */
        /* <DEDUP_REMOVED lines=8> */
[----:B--2---:R-:W-:Y:S08]  /*69c0*/  HMMA.16816.F32.BF16 R140, R4, R32, R140 ;  /* 0x00000020048c723c */ /* 0x004ff0000004188c */
[-C--:B---3--:R-:W-:Y:S08]  /*69d0*/  HMMA.16816.F32.BF16 R64, R8, R28.reuse, R64 ;  /* 0x0000001c0840723c */ /* 0x088ff00000041840 */
        /* <DEDUP_REMOVED lines=16> */
[----:B------:R-:W-:Y:S01]  /*6ae0*/  MOV R33, R64 ;  /* 0x0000004000217202 */ /* 0x000fe20000000f00 */
[----:B------:R-:W-:Y:S01]  /*6af0*/  IMAD.MOV.U32 R32, RZ, RZ, R65 ;  /* 0x000000ffff207224 */ /* 0x000fe200078e0041 */
[C---:B------:R-:W-:Y:S08]  /*6b00*/  HMMA.16816.F32.BF16 R140, R12.reuse, R58, RZ ;  /* 0x0000003a0c8c723c */ /* 0x040ff000000418ff */
[C---:B------:R-:W-:Y:S07]  /*6b10*/  HMMA.16816.F32.BF16 R64, R12.reuse, R54, RZ ;  /* 0x000000360c40723c */ /* 0x040fee00000418ff */
[----:B------:R-:W-:Y:S01]  /*6b20*/  IMAD.MOV.U32 R21, RZ, RZ, R208 ;  /* 0x000000ffff157224 */ /* 0x000fe200078e00d0 */
[----:B------:R-:W-:Y:S01]  /*6b30*/  HMMA.16816.F32.BF16 R60, R12, R50, RZ ;  /* 0x000000320c3c723c */ /* 0x000fe200000418ff */
[----:B------:R-:W-:Y:S01]  /*6b40*/  IMAD.MOV.U32 R20, RZ, RZ, R209 ;  /* 0x000000ffff147224 */ /* 0x000fe200078e00d1 */
[----:B------:R-:W-:Y:S01]  /*6b50*/  MOV R0, R211 ;  /* 0x000000d300007202 */ /* 0x000fe20000000f00 */
[----:B------:R-:W-:-:S05]  /*6b60*/  IMAD.MOV.U32 R2, RZ, RZ, R210 ;  /* 0x000000ffff027224 */ /* 0x000fca00078e00d2 */
        /* <DEDUP_REMOVED lines=8> */
[----:B------:R-:W-:Y:S01]  /*6bf0*/  MOV R133, R14 ;  /* 0x0000000e00857202 */ /* 0x000fe20000000f00 */
[----:B------:R-:W-:Y:S01]  /*6c00*/  IMAD.MOV.U32 R137, RZ, RZ, R13 ;  /* 0x000000ffff897224 */ /* 0x000fe200078e000d */
[----:B------:R-:W-:Y:S01]  /*6c10*/  HMMA.16816.F32.BF16 R56, R8, R42, R56 ;  /* 0x0000002a0838723c */ /* 0x000fe20000041838 */
[----:B------:R-:W-:-:S02]  /*6c20*/  IMAD.MOV.U32 R132, RZ, RZ, R15 ;  /* 0x000000ffff847224 */ /* 0x000fc400078e000f */
[----:B------:R-:W-:Y:S05]  /*6c30*/  LDSM.16.M88.4 R12, [R230+0x8000] ;  /* 0x00800000e60c783b */ /* 0x000fea0000000200 */
        /* <DEDUP_REMOVED lines=20> */
[----:B------:R-:W-:Y:S01]  /*6d80*/  MOV R140, R41 ;  /* 0x00000029008c7202 */ /* 0x000fe20000000f00 */
[----:B------:R-:W-:Y:S02]  /*6d90*/  IMAD.MOV.U32 R141, RZ, RZ, R40 ;  /* 0x000000ffff8d7224 */ /* 0x000fe400078e0028 */
[----:B------:R-:W-:Y:S02]  /*6da0*/  IMAD.MOV.U32 R142, RZ, RZ, R37 ;  /* 0x000000ffff8e7224 */ /* 0x000fe400078e0025 */
[----:B------:R-:W-:Y:S01]  /*6db0*/  IMAD.MOV.U32 R143, RZ, RZ, R36 ;  /* 0x000000ffff8f7224 */ /* 0x000fe200078e0024 */
[-C--:B-1----:R-:W-:Y:S07]  /*6dc0*/  HMMA.16816.F32.BF16 R40, R8, R12.reuse, R248 ;  /* 0x0000000c0828723c */ /* 0x082fee00000418f8 */
[----:B------:R-:W-:Y:S01]  /*6dd0*/  MOV R248, R33 ;  /* 0x0000002100f87202 */ /* 0x000fe20000000f00 */
[----:B------:R-:W-:Y:S01]  /*6de0*/  IMAD.MOV.U32 R249, RZ, RZ, R32 ;  /* 0x000000fffff97224 */ /* 0x000fe200078e0020 */
[----:B------:R-:W-:Y:S01]  /*6df0*/  HMMA.16816.F32.BF16 R36, R4, R12, R212 ;  /* 0x0000000c0424723c */ /* 0x000fe200000418d4 */
[----:B------:R-:W-:-:S02]  /*6e00*/  IMAD.MOV.U32 R250, RZ, RZ, R27 ;  /* 0x000000fffffa7224 */ /* 0x000fc400078e001b */
[----:B------:R-:W-:-:S04]  /*6e10*/  IMAD.MOV.U32 R251, RZ, RZ, R22 ;  /* 0x000000fffffb7224 */ /* 0x000fc800078e0016 */
[----:B------:R-:W-:Y:S01]  /*6e20*/  MOV R212, R21 ;  /* 0x0000001500d47202 */ /* 0x000fe20000000f00 */
        /* <DEDUP_REMOVED lines=16> */
[----:B------:R-:W-:Y:S01]  /*6f30*/  MOV R49, R208 ;  /* 0x000000d000317202 */ /* 0x000fe20000000f00 */
[----:B------:R-:W-:-:S02]  /*6f40*/  IMAD.MOV.U32 R48, RZ, RZ, R209 ;  /* 0x000000ffff307224 */ /* 0x000fc400078e00d1 */
[----:B------:R-:W1:Y:S01]  /*6f50*/  LDSM.16.M88.4 R8, [R233] ;  /* 0x00000000e908783b */ /* 0x000e620000000200 */
[----:B------:R-:W-:Y:S02]  /*6f60*/  IMAD.MOV.U32 R27, RZ, RZ, R210 ;  /* 0x000000ffff1b7224 */ /* 0x000fe400078e00d2 */
[----:B------:R-:W-:Y:S01]  /*6f70*/  MOV R133, R4 ;  /* 0x0000000400857202 */ /* 0x000fe20000000f00 */
[----:B------:R-:W-:Y:S02]  /*6f80*/  IMAD.MOV.U32 R132, RZ, RZ, R5 ;  /* 0x000000ffff847224 */ /* 0x000fe400078e0005 */
[----:B------:R-:W-:Y:S02]  /*6f90*/  IMAD.MOV.U32 R51, RZ, RZ, R6 ;  /* 0x000000ffff337224 */ /* 0x000fe400078e0006 */
[----:B------:R-:W-:Y:S02]  /*6fa0*/  IMAD.MOV.U32 R50, RZ, RZ, R7 ;  /* 0x000000ffff327224 */ /* 0x000fe400078e0007 */
[----:B------:R-:W2:Y:S01]  /*6fb0*/  LDSM.16.M88.4 R4, [R233+0x2000] ;  /* 0x00200000e904783b */ /* 0x000ea20000000200 */
[----:B------:R-:W-:Y:S01]  /*6fc0*/  IMAD.MOV.U32 R22, RZ, RZ, R211 ;  /* 0x000000ffff167224 */ /* 0x000fe200078e00d3 */
[C---:B-1----:R-:W-:Y:S08]  /*6fd0*/  HMMA.16816.F32.BF16 R52, R8.reuse, R12, R52 ;  /* 0x0000000c0834723c */ /* 0x042ff00000041834 */
[----:B------:R-:W-:Y:S08]  /*6fe0*/  HMMA.16816.F32.BF16 R208, R8, R14, R28 ;  /* 0x0000000e08d0723c */ /* 0x000ff0000004181c */
[C---:B--2---:R-:W-:Y:S08]  /*6ff0*/  HMMA.16816.F32.BF16 R60, R4.reuse, R12, R60 ;  /* 0x0000000c043c723c */ /* 0x044ff0000004183c */
[----:B------:R-:W-:Y:S01]  /*7000*/  HMMA.16816.F32.BF16 R244, R4, R14, R44 ;  /* 0x0000000e04f4723c */ /* 0x000fe2000004182c */
[----:B------:R-:W1:Y:S01]  /*7010*/  LDSM.16.M88.4 R12, [R229+0x800] ;  /* 0x00080000e50c783b */ /* 0x000e620000000200 */
[----:B------:R-:W-:Y:S01]  /*7020*/  IMAD.MOV.U32 R17, RZ, RZ, R54 ;  /* 0x000000ffff117224 */ /* 0x000fe200078e0036 */
[----:B------:R-:W-:Y:S01]  /*7030*/  MOV R19, R52 ;  /* 0x0000003400137202 */ /* 0x000fe20000000f00 */
[----:B------:R-:W-:Y:S01]  /*7040*/  IMAD.MOV.U32 R16, RZ, RZ, R55 ;  /* 0x000000ffff107224 */ /* 0x000fe200078e0037 */
[----:B------:R-:W-:Y:S01]  /*7050*/  MOV R52, R49 ;  /* 0x0000003100347202 */ /* 0x000fe20000000f00 */
[----:B------:R-:W-:-:S02]  /*7060*/  IMAD.MOV.U32 R18, RZ, RZ, R53 ;  /* 0x000000ffff127224 */ /* 0x000fc400078e0035 */
[----:B------:R-:W-:Y:S02]  /*7070*/  IMAD.MOV.U32 R54, RZ, RZ, R27 ;  /* 0x000000ffff367224 */ /* 0x000fe400078e001b */
[----:B------:R-:W-:Y:S02]  /*7080*/  IMAD.MOV.U32 R55, RZ, RZ, R22 ;  /* 0x000000ffff377224 */ /* 0x000fe400078e0016 */
[----:B------:R-:W-:-:S04]  /*7090*/  IMAD.MOV.U32 R53, RZ, RZ, R48 ;  /* 0x000000ffff357224 */ /* 0x000fc800078e0030 */
[----:B------:R-:W-:Y:S01]  /*70a0*/  MOV R21, R60 ;  /* 0x0000003c00157202 */ /* 0x000fe20000000f00 */
[----:B------:R-:W-:Y:S01]  /*70b0*/  IMAD.MOV.U32 R20, RZ, RZ, R61 ;  /* 0x000000ffff147224 */ /* 0x000fe200078e003d */
[----:B------:R-:W-:Y:S01]  /*70c0*/  MOV R60, R133 ;  /* 0x00000085003c7202 */ /* 0x000fe20000000f00 */
[----:B------:R-:W-:Y:S02]  /*70d0*/  IMAD.MOV.U32 R2, RZ, RZ, R62 ;  /* 0x000000ffff027224 */ /* 0x000fe400078e003e */
[----:B------:R-:W-:Y:S02]  /*70e0*/  IMAD.MOV.U32 R0, RZ, RZ, R63 ;  /* 0x000000ffff007224 */ /* 0x000fe400078e003f */
[----:B------:R-:W-:Y:S02]  /*70f0*/  IMAD.MOV.U32 R61, RZ, RZ, R132 ;  /* 0x000000ffff3d7224 */ /* 0x000fe400078e0084 */
[----:B------:R-:W-:Y:S02]  /*7100*/  IMAD.MOV.U32 R62, RZ, RZ, R51 ;  /* 0x000000ffff3e7224 */ /* 0x000fe400078e0033 */
[----:B------:R-:W-:Y:S01]  /*7110*/  IMAD.MOV.U32 R63, RZ, RZ, R50 ;  /* 0x000000ffff3f7224 */ /* 0x000fe200078e0032 */
[-C--:B-1----:R-:W-:Y:S08]  /*7120*/  HMMA.16816.F32.BF16 R40, R8, R12.reuse, R40 ;  /* 0x0000000c0828723c */ /* 0x082ff00000041828 */
[----:B------:R-:W-:Y:S08]  /*7130*/  HMMA.16816.F32.BF16 R48, R4, R12, R36 ;  /* 0x0000000c0430723c */ /* 0x000ff00000041824 */
[----:B------:R-:W-:Y:S08]  /*7140*/  HMMA.16816.F32.BF16 R28, R8, R14, R56 ;  /* 0x0000000e081c723c */ /* 0x000ff00000041838 */
[----:B------:R-:W-:Y:S01]  /*7150*/  MOV R133, R40 ;  /* 0x0000002800857202 */ /* 0x000fe20000000f00 */
[----:B------:R-:W-:-:S02]  /*7160*/  IMAD.MOV.U32 R132, RZ, RZ, R41 ;  /* 0x000000ffff847224 */ /* 0x000fc400078e0029 */
[----:B------:R-:W-:Y:S02]  /*7170*/  IMAD.MOV.U32 R27, RZ, RZ, R42 ;  /* 0x000000ffff1b7224 */ /* 0x000fe400078e002a */
[----:B------:R-:W-:Y:S02]  /*7180*/  IMAD.MOV.U32 R22, RZ, RZ, R43 ;  /* 0x000000ffff167224 */ /* 0x000fe400078e002b */
[C---:B------:R-:W-:Y:S01]  /*7190*/  HMMA.16816.F32.BF16 R40, R4.reuse, R14, R32 ;  /* 0x0000000e0428723c */ /* 0x040fe20000041820 */
[----:B------:R-:W1:Y:S07]  /*71a0*/  LDSM.16.M88.4 R12, [R229+0x1000] ;  /* 0x00100000e50c783b */ /* 0x000e6e0000000200 */
[----:B-1----:R-:W-:Y:S07]  /*71b0*/  HMMA.16816.F32.BF16 R32, R4, R14, R216 ;  /* 0x0000000e0420723c */ /* 0x002fee00000418d8 */
[----:B------:R-:W-:Y:S01]  /*71c0*/  MOV R216, R19 ;  /* 0x0000001300d87202 */ /* 0x000fe20000000f00 */
[----:B------:R-:W-:Y:S01]  /*71d0*/  IMAD.MOV.U32 R217, RZ, RZ, R18 ;  /* 0x000000ffffd97224 */ /* 0x000fe200078e0012 */
[----:B------:R-:W-:Y:S01]  /*71e0*/  HMMA.16816.F32.BF16 R44, R8, R12, R64 ;  /* 0x0000000c082c723c */ /* 0x000fe20000041840 */
[----:B------:R-:W-:-:S02]  /*71f0*/  IMAD.MOV.U32 R218, RZ, RZ, R17 ;  /* 0x000000ffffda7224 */ /* 0x000fc400078e0011 */
[----:B------:R-:W-:-:S05]  /*7200*/  IMAD.MOV.U32 R219, RZ, RZ, R16 ;  /* 0x000000ffffdb7224 */ /* 0x000fca00078e0010 */
[----:B------:R-:W-:Y:S07]  /*7210*/  HMMA.16816.F32.BF16 R36, R4, R12, R140 ;  /* 0x0000000c0424723c */ /* 0x000fee000004188c */
[----:B------:R-:W-:Y:S01]  /*7220*/  MOV R140, R133 ;  /* 0x00000085008c7202 */ /* 0x000fe20000000f00 */
[----:B------:R-:W-:Y:S01]  /*7230*/  HMMA.16816.F32.BF16 R16, R8, R14, R212 ;  /* 0x0000000e0810723c */ /* 0x000fe200000418d4 */
[----:B------:R-:W1:Y:S01]  /*7240*/  LDSM.16.M88.4 R12, [R229+0x1800] ;  /* 0x00180000e50c783b */ /* 0x000e620000000200 */
        /* <DEDUP_REMOVED lines=17> */
[C---:B------:R-:W-:Y:S01]  /*7360*/  HMMA.16816.F32.BF16 R212, R8.reuse, R14, R208 ;  /* 0x0000000e08d4723c */ /* 0x040fe200000418d0 */
[----:B------:R-:W1:Y:S07]  /*7370*/  LDSM.16.M88.4 R12, [R224+0xa800] ;  /* 0x00a80000e00c783b */ /* 0x000e6e0000000200 */
[-C--:B-1----:R-:W-:Y:S08]  /*7380*/  HMMA.16816.F32.BF16 R140, R8, R12.reuse, R140 ;  /* 0x0000000c088c723c */ /* 0x082ff0000004188c */
[C---:B------:R-:W-:Y:S08]  /*7390*/  HMMA.16816.F32.BF16 R216, R4.reuse, R12, R48 ;  /* 0x0000000c04d8723c */ /* 0x040ff00000041830 */
[----:B------:R-:W-:Y:S08]  /*73a0*/  HMMA.16816.F32.BF16 R208, R4, R14, R40 ;  /* 0x0000000e04d0723c */ /* 0x000ff00000041828 */
[----:B------:R-:W-:Y:S01]  /*73b0*/  MOV R133, R140 ;  /* 0x0000008c00857202 */ /* 0x000fe20000000f00 */
[----:B------:R-:W-:-:S02]  /*73c0*/  IMAD.MOV.U32 R132, RZ, RZ, R141 ;  /* 0x000000ffff847224 */ /* 0x000fc400078e008d */
[----:B------:R-:W-:Y:S02]  /*73d0*/  IMAD.MOV.U32 R27, RZ, RZ, R142 ;  /* 0x000000ffff1b7224 */ /* 0x000fe400078e008e */
[----:B------:R-:W-:Y:S02]  /*73e0*/  IMAD.MOV.U32 R22, RZ, RZ, R143 ;  /* 0x000000ffff167224 */ /* 0x000fe400078e008f */
[C---:B------:R-:W-:Y:S01]  /*73f0*/  HMMA.16816.F32.BF16 R140, R8.reuse, R14, R28 ;  /* 0x0000000e088c723c */ /* 0x040fe2000004181c */
[----:B------:R-:W1:Y:S07]  /*7400*/  LDSM.16.M88.4 R12, [R224+0xb000] ;  /* 0x00b00000e00c783b */ /* 0x000e6e0000000200 */
[-C--:B-1----:R-:W-:Y:S08]  /*7410*/  HMMA.16816.F32.BF16 R44, R8, R12.reuse, R44 ;  /* 0x0000000c082c723c */ /* 0x082ff0000004182c */
[C---:B------:R-:W-:Y:S11]  /*7420*/  HMMA.16816.F32.BF16 R48, R4.reuse, R12, R36 ;  /* 0x0000000c0430723c */ /* 0x040ff60000041824 */
[----:B------:R-:W-:Y:S05]  /*7430*/  @!UPT UIADD3 URZ, URZ, URZ, URZ ;  /* 0x0000003f3f3ff290 */ /* 0x000fea000fffe03f */
[----:B------:R-:W-:Y:S01]  /*7440*/  MOV R21, R44 ;  /* 0x0000002c00157202 */ /* 0x000fe20000000f00 */
[----:B------:R-:W-:Y:S02]  /*7450*/  IMAD.MOV.U32 R20, RZ, RZ, R45 ;  /* 0x000000ffff147224 */ /* 0x000fe400078e002d */
[----:B------:R-:W-:Y:S02]  /*7460*/  IMAD.MOV.U32 R2, RZ, RZ, R46 ;  /* 0x000000ffff027224 */ /* 0x000fe400078e002e */
[----:B------:R-:W-:Y:S02]  /*7470*/  IMAD.MOV.U32 R0, RZ, RZ, R47 ;  /* 0x000000ffff007224 */ /* 0x000fe400078e002f */
[-C--:B------:R-:W-:Y:S08]  /*7480*/  HMMA.16816.F32.BF16 R44, R4, R14.reuse, R32 ;  /* 0x0000000e042c723c */ /* 0x080ff00000041820 */
[C---:B------:R-:W-:Y:S01]  /*7490*/  HMMA.16816.F32.BF16 R32, R8.reuse, R14, R16 ;  /* 0x0000000e0820723c */ /* 0x040fe20000041810 */
[----:B------:R-:W1:Y:S07]  /*74a0*/  LDSM.16.M88.4 R12, [R224+0xb800] ;  /* 0x00b80000e00c783b */ /* 0x000e6e0000000200 */
[-C--:B-1----:R-:W-:Y:S08]  /*74b0*/  HMMA.16816.F32.BF16 R40, R8, R12.reuse, R56 ;  /* 0x0000000c0828723c */ /* 0x082ff00000041838 */
[C---:B------:R-:W-:Y:S07]  /*74c0*/  HMMA.16816.F32.BF16 R36, R4.reuse, R12, R64 ;  /* 0x0000000c0424723c */ /* 0x040fee0000041840 */
[----:B------:R-:W-:Y:S01]  /*74d0*/  IMAD.MOV.U32 R66, RZ, RZ, R27 ;  /* 0x000000ffff427224 */ /* 0x000fe200078e001b */
[----:B------:R-:W-:Y:S01]  /*74e0*/  HMMA.16816.F32.BF16 R28, R4, R14, R60 ;  /* 0x0000000e041c723c */ /* 0x000fe2000004183c */
[----:B------:R-:W-:Y:S01]  /*74f0*/  LDSM.16.M88.4 R4, [R232+0x6000] ;  /* 0x00600000e804783b */ /* 0x000fe20000000200 */
[----:B------:R-:W-:Y:S01]  /*7500*/  IMAD.MOV.U32 R67, RZ, RZ, R22 ;  /* 0x000000ffff437224 */ /* 0x000fe200078e0016 */
[----:B------:R-:W-:Y:S01]  /*7510*/  MOV R64, R133 ;  /* 0x0000008500407202 */ /* 0x000fe20000000f00 */
[----:B------:R-:W-:-:S04]  /*7520*/  IMAD.MOV.U32 R65, RZ, RZ, R132 ;  /* 0x000000ffff417224 */ /* 0x000fc800078e0084 */
        /* <DEDUP_REMOVED lines=10> */
[C---:B------:R-:W-:Y:S01]  /*75d0*/  HMMA.16816.F32.BF16 R56, R8.reuse, R12, R220 ;  /* 0x0000000c0838723c */ /* 0x040fe200000418dc */
[----:B------:R-:W1:Y:S07]  /*75e0*/  LDSM.16.M88.4 R12, [R238] ;  /* 0x00000000ee0c783b */ /* 0x000e6e0000000200 */
[-C--:B-1----:R-:W-:Y:S08]  /*75f0*/  HMMA.16816.F32.BF16 R220, R8, R12.reuse, R64 ;  /* 0x0000000c08dc723c */ /* 0x082ff00000041840 */
[----:B------:R-:W-:Y:S07]  /*7600*/  HMMA.16816.F32.BF16 R244, R4, R12, R216 ;  /* 0x0000000c04f4723c */ /* 0x000fee00000418d8 */
[----:B------:R-:W-:Y:S01]  /*7610*/  MOV R216, R21 ;  /* 0x0000001500d87202 */ /* 0x000fe20000000f00 */
[----:B------:R-:W-:Y:S01]  /*7620*/  HMMA.16816.F32.BF16 R212, R8, R14, R140 ;  /* 0x0000000e08d4723c */ /* 0x000fe2000004188c */
[----:B------:R-:W-:-:S02]  /*7630*/  IMAD.MOV.U32 R217, RZ, RZ, R20 ;  /* 0x000000ffffd97224 */ /* 0x000fc400078e0014 */
[----:B------:R-:W-:Y:S02]  /*7640*/  IMAD.MOV.U32 R218, RZ, RZ, R2 ;  /* 0x000000ffffda7224 */ /* 0x000fe400078e0002 */
[----:B------:R-:W-:-:S03]  /*7650*/  IMAD.MOV.U32 R219, RZ, RZ, R0 ;  /* 0x000000ffffdb7224 */ /* 0x000fc600078e0000 */
[----:B------:R-:W-:Y:S01]  /*7660*/  MOV R65, R220 ;  /* 0x000000dc00417202 */ /* 0x000fe20000000f00 */
[----:B------:R-:W-:Y:S02]  /*7670*/  IMAD.MOV.U32 R64, RZ, RZ, R221 ;  /* 0x000000ffff407224 */ /* 0x000fe400078e00dd */
[----:B------:R-:W-:Y:S02]  /*7680*/  IMAD.MOV.U32 R55, RZ, RZ, R222 ;  /* 0x000000ffff377224 */ /* 0x000fe400078e00de */
[----:B------:R-:W-:Y:S02]  /*7690*/  IMAD.MOV.U32 R54, RZ, RZ, R223 ;  /* 0x000000ffff367224 */ /* 0x000fe400078e00df */
[----:B------:R-:W-:Y:S01]  /*76a0*/  HMMA.16816.F32.BF16 R220, R4, R14, R208 ;  /* 0x0000000e04dc723c */ /* 0x000fe200000418d0 */
[----:B------:R-:W1:Y:S07]  /*76b0*/  LDSM.16.M88.4 R12, [R237] ;  /* 0x00000000ed0c783b */ /* 0x000e6e0000000200 */
[----:B-1----:R-:W-:Y:S08]  /*76c0*/  HMMA.16816.F32.BF16 R216, R8, R12, R216 ;  /* 0x0000000c08d8723c */ /* 0x002ff000000418d8 */
[-C--:B------:R-:W-:Y:S08]  /*76d0*/  HMMA.16816.F32.BF16 R208, R4, R14.reuse, R44 ;  /* 0x0000000e04d0723c */ /* 0x080ff0000004182c */
[----:B------:R-:W-:Y:S07]  /*76e0*/  HMMA.16816.F32.BF16 R140, R8, R14, R32 ;  /* 0x0000000e088c723c */ /* 0x000fee0000041820 */
[----:B------:R-:W-:Y:S01]  /*76f0*/  MOV R32, R53 ;  /* 0x0000003500207202 */ /* 0x000fe20000000f00 */
[----:B------:R-:W-:Y:S01]  /*7700*/  IMAD.MOV.U32 R20, RZ, RZ, R217 ;  /* 0x000000ffff147224 */ /* 0x000fe200078e00d9 */
[----:B------:R-:W-:Y:S01]  /*7710*/  MOV R21, R216 ;  /* 0x000000d800157202 */ /* 0x000fe20000000f00 */
[----:B------:R-:W-:-:S02]  /*7720*/  IMAD.MOV.U32 R2, RZ, RZ, R218 ;  /* 0x000000ffff027224 */ /* 0x000fc400078e00da */
[----:B------:R-:W-:Y:S02]  /*7730*/  IMAD.MOV.U32 R0, RZ, RZ, R219 ;  /* 0x000000ffff007224 */ /* 0x000fe400078e00db */
[----:B------:R-:W-:Y:S01]  /*7740*/  HMMA.16816.F32.BF16 R216, R4, R12, R48 ;  /* 0x0000000c04d8723c */ /* 0x000fe20000041830 */
[----:B------:R-:W1:Y:S01]  /*7750*/  LDSM.16.M88.4 R12, [R236] ;  /* 0x00000000ec0c783b */ /* 0x000e620000000200 */
[----:B------:R-:W-:Y:S02]  /*7760*/  IMAD.MOV.U32 R33, RZ, RZ, R52 ;  /* 0x000000ffff217224 */ /* 0x000fe400078e0034 */
[----:B------:R-:W-:Y:S02]  /*7770*/  IMAD.MOV.U32 R34, RZ, RZ, R27 ;  /* 0x000000ffff227224 */ /* 0x000fe400078e001b */
[----:B------:R-:W-:Y:S01]  /*7780*/  IMAD.MOV.U32 R35, RZ, RZ, R22 ;  /* 0x000000ffff237224 */ /* 0x000fe200078e0016 */
[----:B------:R-:W-:Y:S01]  /*7790*/  MOV R48, R65 ;  /* 0x0000004100307202 */ /* 0x000fe20000000f00 */
[----:B------:R-:W-:-:S02]  /*77a0*/  IMAD.MOV.U32 R49, RZ, RZ, R64 ;  /* 0x000000ffff317224 */ /* 0x000fc400078e0040 */
[----:B------:R-:W-:Y:S02]  /*77b0*/  IMAD.MOV.U32 R50, RZ, RZ, R55 ;  /* 0x000000ffff327224 */ /* 0x000fe400078e0037 */
[----:B------:R-:W-:Y:S01]  /*77c0*/  IMAD.MOV.U32 R51, RZ, RZ, R54 ;  /* 0x000000ffff337224 */ /* 0x000fe200078e0036 */
[-C--:B-1----:R-:W-:Y:S08]  /*77d0*/  HMMA.16816.F32.BF16 R64, R8, R12.reuse, R40 ;  /* 0x0000000c0840723c */ /* 0x082ff00000041828 */
[C---:B------:R-:W-:Y:S08]  /*77e0*/  HMMA.16816.F32.BF16 R52, R4.reuse, R12, R36 ;  /* 0x0000000c0434723c */ /* 0x040ff00000041824 */
[-C--:B------:R-:W-:Y:S01]  /*77f0*/  HMMA.16816.F32.BF16 R44, R4, R14.reuse, R28 ;  /* 0x0000000e042c723c */ /* 0x080fe2000004181c */
[----:B------:R-:W-:Y:S07]  /*7800*/  LDSM.16.M88.4 R4, [R234+0x6000] ;  /* 0x00600000ea04783b */ /* 0x000fee0000000200 */
[----:B------:R-:W-:Y:S01]  /*7810*/  HMMA.16816.F32.BF16 R16, R8, R14, R16 ;  /* 0x0000000e0810723c */ /* 0x000fe20000041810 */
[----:B------:R-:W1:Y:S04]  /*7820*/  LDSM.16.M88.4 R12, [R230+0xa000] ;  /* 0x00a00000e60c783b */ /* 0x000e680000000200 */
[----:B------:R-:W2:Y:S03]  /*7830*/  LDSM.16.M88.4 R8, [R234+0x4000] ;  /* 0x00400000ea08783b */ /* 0x000ea60000000200 */
[-C--:B-1----:R-:W-:Y:S08]  /*7840*/  HMMA.16816.F32.BF16 R32, R4, R12.reuse, R32 ;  /* 0x0000000c0420723c */ /* 0x082ff00000041820 */
[C---:B--2---:R-:W-:Y:S08]  /*7850*/  HMMA.16816.F32.BF16 R36, R8.reuse, R12, R56 ;  /* 0x0000000c0824723c */ /* 0x044ff00000041838 */
[----:B------:R-:W-:Y:S08]  /*7860*/  HMMA.16816.F32.BF16 R28, R8, R14, R60 ;  /* 0x0000000e081c723c */ /* 0x000ff0000004183c */
[----:B------:R-:W-:Y:S01]  /*7870*/  MOV R133, R32 ;  /* 0x0000002000857202 */ /* 0x000fe20000000f00 */
[----:B------:R-:W-:-:S02]  /*7880*/  IMAD.MOV.U32 R132, RZ, RZ, R33 ;  /* 0x000000ffff847224 */ /* 0x000fc400078e0021 */
        /* <DEDUP_REMOVED lines=8> */
[----:B-1----:R-:W-:Y:S08]  /*7910*/  HMMA.16816.F32.BF16 R40, R8, R12, R48 ;  /* 0x0000000c0828723c */ /* 0x002ff00000041830 */
[-C--:B------:R-:W-:Y:S07]  /*7920*/  HMMA.16816.F32.BF16 R48, R4, R14.reuse, R220 ;  /* 0x0000000e0430723c */ /* 0x080fee00000418dc */
        /* <DEDUP_REMOVED lines=10> */
[----:B------:R-:W1:Y:S07]  /*79d0*/  LDSM.16.M88.4 R12, [R230+0xb000] ;  /* 0x00b00000e60c783b */ /* 0x000e6e0000000200 */
[-C--:B-1----:R-:W-:Y:S08]  /*79e0*/  HMMA.16816.F32.BF16 R60, R8, R12.reuse, R248 ;  /* 0x0000000c083c723c */ /* 0x082ff000000418f8 */
[----:B------:R-:W-:Y:S08]  /*79f0*/  HMMA.16816.F32.BF16 R248, R4, R12, R216 ;  /* 0x0000000c04f8723c */ /* 0x000ff000000418d8 */
[----:B------:R-:W-:Y:S07]  /*7a00*/  HMMA.16816.F32.BF16 R244, R8, R14, R140 ;  /* 0x0000000e08f4723c */ /* 0x000fee000004188c */
[----:B------:R-:W-:Y:S01]  /*7a10*/  MOV R140, R21 ;  /* 0x00000015008c7202 */ /* 0x000fe20000000f00 */
[----:B------:R-:W-:Y:S01]  /*7a20*/  IMAD.MOV.U32 R132, RZ, RZ, R61 ;  /* 0x000000ffff847224 */ /* 0x000fe200078e003d */
[----:B------:R-:W-:Y:S01]  /*7a30*/  MOV R133, R60 ;  /* 0x0000003c00857202 */ /* 0x000fe20000000f00 */
[----:B------:R-:W-:-:S02]  /*7a40*/  IMAD.MOV.U32 R27, RZ, RZ, R62 ;  /* 0x000000ffff1b7224 */ /* 0x000fc400078e003e */
[----:B------:R-:W-:Y:S02]  /*7a50*/  IMAD.MOV.U32 R22, RZ, RZ, R63 ;  /* 0x000000ffff167224 */ /* 0x000fe400078e003f */
[----:B------:R-:W-:Y:S01]  /*7a60*/  HMMA.16816.F32.BF16 R60, R4, R14, R208 ;  /* 0x0000000e043c723c */ /* 0x000fe200000418d0 */
[----:B------:R-:W1:Y:S01]  /*7a70*/  LDSM.16.M88.4 R12, [R230+0xb800] ;  /* 0x00b80000e60c783b */ /* 0x000e620000000200 */
[----:B------:R-:W-:Y:S02]  /*7a80*/  IMAD.MOV.U32 R141, RZ, RZ, R20 ;  /* 0x000000ffff8d7224 */ /* 0x000fe400078e0014 */
[----:B------:R-:W-:Y:S02]  /*7a90*/  IMAD.MOV.U32 R142, RZ, RZ, R2 ;  /* 0x000000ffff8e7224 */ /* 0x000fe400078e0002 */
[----:B------:R-:W-:Y:S02]  /*7aa0*/  IMAD.MOV.U32 R143, RZ, RZ, R0 ;  /* 0x000000ffff8f7224 */ /* 0x000fe400078e0000 */
[-C--:B-1----:R-:W-:Y:S08]  /*7ab0*/  HMMA.16816.F32.BF16 R64, R8, R12.reuse, R64 ;  /* 0x0000000c0840723c */ /* 0x082ff00000041840 */
[C---:B------:R-:W-:Y:S11]  /*7ac0*/  HMMA.16816.F32.BF16 R52, R4.reuse, R12, R52 ;  /* 0x0000000c0434723c */ /* 0x040ff60000041834 */
[----:B------:R-:W-:Y:S05]  /*7ad0*/  @!UPT UIADD3 URZ, URZ, URZ, URZ ;  /* 0x0000003f3f3ff290 */ /* 0x000fea000fffe03f */
[----:B------:R-:W-:Y:S01]  /*7ae0*/  MOV R21, R64 ;  /* 0x0000004000157202 */ /* 0x000fe20000000f00 */
[----:B------:R-:W-:Y:S02]  /*7af0*/  IMAD.MOV.U32 R20, RZ, RZ, R65 ;  /* 0x000000ffff147224 */ /* 0x000fe400078e0041 */
[----:B------:R-:W-:Y:S02]  /*7b00*/  IMAD.MOV.U32 R2, RZ, RZ, R66 ;  /* 0x000000ffff027224 */ /* 0x000fe400078e0042 */
[----:B------:R-:W-:Y:S02]  /*7b10*/  IMAD.MOV.U32 R0, RZ, RZ, R67 ;  /* 0x000000ffff007224 */ /* 0x000fe400078e0043 */
[-C--:B------:R-:W-:Y:S01]  /*7b20*/  HMMA.16816.F32.BF16 R64, R4, R14.reuse, R44 ;  /* 0x0000000e0440723c */ /* 0x080fe2000004182c */
[----:B------:R-:W-:Y:S07]  /*7b30*/  LDSM.16.M88.4 R4, [R233+0x6000] ;  /* 0x00600000e904783b */ /* 0x000fee0000000200 */
[----:B------:R-:W-:Y:S01]  /*7b40*/  HMMA.16816.F32.BF16 R44, R8, R14, R16 ;  /* 0x0000000e082c723c */ /* 0x000fe20000041810 */
[----:B------:R-:W1:Y:S04]  /*7b50*/  LDSM.16.M88.4 R12, [R229+0x2000] ;  /* 0x00200000e50c783b */ /* 0x000e680000000200 */
[----:B------:R-:W2:Y:S02]  /*7b60*/  LDSM.16.M88.4 R8, [R233+0x4000] ;  /* 0x00400000e908783b */ /* 0x000ea40000000200 */
[----:B------:R-:W-:Y:S01]  /*7b70*/  MOV R16, R133 ;  /* 0x0000008500107202 */ /* 0x000fe20000000f00 */
[----:B------:R-:W-:-:S02]  /*7b80*/  IMAD.MOV.U32 R17, RZ, RZ, R132 ;  /* 0x000000ffff117224 */ /* 0x000fc400078e0084 */
[----:B------:R-:W-:Y:S02]  /*7b90*/  IMAD.MOV.U32 R18, RZ, RZ, R27 ;  /* 0x000000ffff127224 */ /* 0x000fe400078e001b */
[----:B------:R-:W-:Y:S01]  /*7ba0*/  IMAD.MOV.U32 R19, RZ, RZ, R22 ;  /* 0x000000ffff137224 */ /* 0x000fe200078e0016 */
[-C--:B-1----:R-:W-:Y:S08]  /*7bb0*/  HMMA.16816.F32.BF16 R220, R4, R12.reuse, R220 ;  /* 0x0000000c04dc723c */ /* 0x082ff000000418dc */
[----:B--2---:R-:W-:Y:S08]  /*7bc0*/  HMMA.16816.F32.BF16 R216, R8, R12, R36 ;  /* 0x0000000c08d8723c */ /* 0x004ff00000041824 */
[-C--:B------:R-:W-:Y:S08]  /*7bd0*/  HMMA.16816.F32.BF16 R212, R4, R14.reuse, R32 ;  /* 0x0000000e04d4723c */ /* 0x080ff00000041820 */
[----:B------:R-:W-:Y:S01]  /*7be0*/  HMMA.16816.F32.BF16 R208, R8, R14, R28 ;  /* 0x0000000e08d0723c */ /* 0x000fe2000004181c */
[----:B------:R-:W1:Y:S01]  /*7bf0*/  LDSM.16.M88.4 R12, [R229+0x2800] ;  /* 0x00280000e50c783b */ /* 0x000e620000000200 */
[----:B------:R-:W-:-:S02]  /*7c00*/  FMUL.FTZ R221, R221, c[0x0][0x2ec] ;  /* 0x0000bb00dddd7a20 */ /* 0x000fc40000410000 */
[----:B------:R-:W-:Y:S02]  /*7c10*/  FMUL.FTZ R223, R223, c[0x0][0x2ec] ;  /* 0x0000bb00dfdf7a20 */ /* 0x000fe40000410000 */
[----:B------:R-:W-:Y:S02]  /*7c20*/  FMUL.FTZ R220, R220, c[0x0][0x2ec] ;  /* 0x0000bb00dcdc7a20 */ /* 0x000fe40000410000 */
[----:B------:R-:W-:Y:S01]  /*7c30*/  FMUL.FTZ R217, R217, c[0x0][0x2ec] ;  /* 0x0000bb00d9d97a20 */ /* 0x000fe20000410000 */
[----:B------:R-:W-:Y:S01]  /*7c40*/  MUFU.TANH R221, R221 ;  /* 0x000000dd00dd7308 */ /* 0x000fe20000002400 */
[----:B------:R-:W-:Y:S02]  /*7c50*/  FMUL.FTZ R219, R219, c[0x0][0x2ec] ;  /* 0x0000bb00dbdb7a20 */ /* 0x000fe40000410000 */
[----:B------:R-:W-:Y:S02]  /*7c60*/  FMUL.FTZ R218, R218, c[0x0][0x2ec] ;  /* 0x0000bb00dada7a20 */ /* 0x000fe40000410000 */
[----:B------:R-:W-:-:S02]  /*7c70*/  FMUL.FTZ R222, R222, c[0x0][0x2ec] ;  /* 0x0000bb00dede7a20 */ /* 0x000fc40000410000 */
[----:B------:R-:W-:Y:S01]  /*7c80*/  FMUL.FTZ R214, R214, c[0x0][0x2ec] ;  /* 0x0000bb00d6d67a20 */ /* 0x000fe20000410000 */
[----:B------:R-:W2:Y:S01]  /*7c90*/  MUFU.TANH R27, R223 ;  /* 0x000000df001b7308 */ /* 0x000ea20000002400 */
[----:B------:R-:W-:Y:S02]  /*7ca0*/  FMUL.FTZ R212, R212, c[0x0][0x2ec] ;  /* 0x0000bb00d4d47a20 */ /* 0x000fe40000410000 */
[----:B------:R-:W-:Y:S02]  /*7cb0*/  FMUL.FTZ R213, R213, c[0x0][0x2ec] ;  /* 0x0000bb00d5d57a20 */ /* 0x000fe40000410000 */
[----:B------:R-:W-:Y:S02]  /*7cc0*/  FMUL.FTZ R215, R215, c[0x0][0x2ec] ;  /* 0x0000bb00d7d77a20 */ /* 0x000fe40000410000 */
[----:B------:R-:W-:Y:S01]  /*7cd0*/  FMUL.FTZ R208, R208, c[0x0][0x2ec] ;  /* 0x0000bb00d0d07a20 */ /* 0x000fe20000410000 */
[----:B------:R-:W-:Y:S01]  /*7ce0*/  MUFU.TANH R22, R214 ;  /* 0x000000d600167308 */ /* 0x000fe20000002400 */
[----:B------:R-:W-:-:S02]  /*7cf0*/  FMUL.FTZ R210, R210, c[0x0][0x2ec] ;  /* 0x0000bb00d2d27a20 */ /* 0x000fc40000410000 */
[----:B------:R-:W-:Y:S02]  /*7d00*/  FMUL.FTZ R209, R209, c[0x0][0x2ec] ;  /* 0x0000bb00d1d17a20 */ /* 0x000fe40000410000 */
[----:B------:R-:W-:Y:S02]  /*7d10*/  FMUL.FTZ R211, R211, c[0x0][0x2ec] ;  /* 0x0000bb00d3d37a20 */ /* 0x000fe40000410000 */
[----:B------:R-:W-:Y:S01]  /*7d20*/  FMUL.FTZ R216, R216, c[0x0][0x2ec] ;  /* 0x0000bb00d8d87a20 */ /* 0x000fe20000410000 */
[----:B------:R-:W-:Y:S01]  /*7d30*/  MUFU.TANH R210, R210 ;  /* 0x000000d200d27308 */ /* 0x000fe20000002400 */
[-C--:B-1----:R-:W-:Y:S07]  /*7d40*/  HMMA.16816.F32.BF16 R140, R8, R12.reuse, R140 ;  /* 0x0000000c088c723c */ /* 0x082fee000004188c */
[----:B------:R-:W-:Y:S01]  /*7d50*/  MUFU.TANH R211, R211 ;  /* 0x000000d300d37308 */ /* 0x000fe20000002400 */
[C---:B------:R-:W-:Y:S07]  /*7d60*/  HMMA.16816.F32.BF16 R40, R4.reuse, R12, R40 ;  /* 0x0000000c0428723c */ /* 0x040fee0000041828 */
[----:B------:R-:W-:Y:S01]  /*7d70*/  MUFU.TANH R213, R213 ;  /* 0x000000d500d57308 */ /* 0x000fe20000002400 */
[-C--:B------:R-:W-:Y:S08]  /*7d80*/  HMMA.16816.F32.BF16 R36, R4, R14.reuse, R48 ;  /* 0x0000000e0424723c */ /* 0x080ff00000041830 */
[----:B------:R-:W-:Y:S01]  /*7d90*/  HMMA.16816.F32.BF16 R28, R8, R14, R56 ;  /* 0x0000000e081c723c */ /* 0x000fe20000041838 */
[----:B------:R-:W1:Y:S01]  /*7da0*/  LDSM.16.M88.4 R12, [R229+0x3000] ;  /* 0x00300000e50c783b */ /* 0x000e620000000200 */
[----:B------:R-:W-:-:S02]  /*7db0*/  FMUL.FTZ R140, R140, c[0x0][0x2ec] ;  /* 0x0000bb008c8c7a20 */ /* 0x000fc40000410000 */
[----:B------:R-:W-:Y:S02]  /*7dc0*/  FMUL.FTZ R141, R141, c[0x0][0x2ec] ;  /* 0x0000bb008d8d7a20 */ /* 0x000fe40000410000 */
[----:B------:R-:W-:Y:S01]  /*7dd0*/  FMUL.FTZ R142, R142, c[0x0][0x2ec] ;  /* 0x0000bb008e8e7a20 */ /* 0x000fe20000410000 */
[----:B------:R-:W-:Y:S01]  /*7de0*/  MOV R56, R21 ;  /* 0x0000001500387202 */ /* 0x000fe20000000f00 */
[----:B------:R-:W-:Y:S01]  /*7df0*/  IMAD.MOV.U32 R57, RZ, RZ, R20 ;  /* 0x000000ffff397224 */ /* 0x000fe200078e0014 */
[----:B------:R-:W-:Y:S01]  /*7e00*/  MUFU.TANH R140, R140 ;  /* 0x0000008c008c7308 */ /* 0x000fe20000002400 */
[----:B------:R-:W-:Y:S02]  /*7e10*/  IMAD.MOV.U32 R58, RZ, RZ, R2 ;  /* 0x000000ffff3a7224 */ /* 0x000fe400078e0002 */
[----:B------:R-:W-:Y:S02]  /*7e20*/  IMAD.MOV.U32 R59, RZ, RZ, R0 ;  /* 0x000000ffff3b7224 */ /* 0x000fe400078e0000 */
[----:B------:R-:W-:-:S02]  /*7e30*/  IMAD.U32 R0, RZ, RZ, UR14 ;  /* 0x0000000eff007e24 */ /* 0x000fc4000f8e00ff */
[----:B------:R-:W-:Y:S01]  /*7e40*/  FMUL.FTZ R40, R40, c[0x0][0x2ec] ;  /* 0x0000bb0028287a20 */ /* 0x000fe20000410000 */
[----:B------:R-:W3:Y:S01]  /*7e50*/  MUFU.TANH R20, R212 ;  /* 0x000000d400147308 */ /* 0x000ee20000002400 */
[----:B------:R-:W-:Y:S02]  /*7e60*/  IMAD R0, R0, 0x40, R139 ;  /* 0x0000004000007824 */ /* 0x000fe400078e028b */
[----:B------:R-:W-:Y:S02]  /*7e70*/  FMUL.FTZ R41, R41, c[0x0][0x2ec] ;  /* 0x0000bb0029297a20 */ /* 0x000fe40000410000 */
[----:B------:R-:W-:Y:S01]  /*7e80*/  FMUL.FTZ R42, R42, c[0x0][0x2ec] ;  /* 0x0000bb002a2a7a20 */ /* 0x000fe20000410000 */
[----:B------:R-:W-:Y:S01]  /*7e90*/  IADD3 R2, R0, 0x1, RZ ;  /* 0x0000000100027810 */ /* 0x000fe20007ffe0ff */
[----:B------:R-:W-:Y:S01]  /*7ea0*/  FMUL.FTZ R143, R143, c[0x0][0x2ec] ;  /* 0x0000bb008f8f7a20 */ /* 0x000fe20000410000 */
[----:B------:R-:W-:Y:S01]  /*7eb0*/  MUFU.TANH R40, R40 ;  /* 0x0000002800287308 */ /* 0x000fe20000002400 */
[----:B------:R-:W-:Y:S01]  /*7ec0*/  FMUL.FTZ R43, R43, c[0x0][0x2ec] ;  /* 0x0000bb002b2b7a20 */ /* 0x000fe20000410000 */
[----:B------:R-:W-:Y:S01]  /*7ed0*/  ISETP.GE.AND P1, PT, R2, R23, PT ;  /* 0x000000170200720c */ /* 0x000fe20003f26270 */
[----:B------:R-:W-:Y:S01]  /*7ee0*/  FMUL.FTZ R28, R28, c[0x0][0x2ec] ;  /* 0x0000bb001c1c7a20 */ /* 0x000fe20000410000 */
[C---:B------:R-:W-:Y:S01]  /*7ef0*/  ISETP.GE.AND P0, PT, R2.reuse, R24, PT ;  /* 0x000000180200720c */ /* 0x040fe20003f06270 */
[----:B------:R-:W-:Y:S01]  /*7f00*/  FMUL.FTZ R29, R29, c[0x0][0x2ec] ;  /* 0x0000bb001d1d7a20 */ /* 0x000fe20000410000 */
[----:B------:R-:W-:Y:S01]  /*7f10*/  ISETP.GE.AND P4, PT, R2, R26, PT ;  /* 0x0000001a0200720c */ /* 0x000fe20003f86270 */
[----:B------:R-:W-:Y:S01]  /*7f20*/  FMUL.FTZ R30, R30, c[0x0][0x2ec] ;  /* 0x0000bb001e1e7a20 */ /* 0x000fe20000410000 */
[----:B------:R-:W-:Y:S01]  /*7f30*/  ISETP.GE.AND P2, PT, R2, R25, PT ;  /* 0x000000190200720c */ /* 0x000fe20003f46270 */
[----:B------:R-:W-:Y:S01]  /*7f40*/  MUFU.TANH R141, R141 ;  /* 0x0000008d008d7308 */ /* 0x000fe20000002400 */
[----:B------:R-:W-:Y:S01]  /*7f50*/  IADD3 R2, R0, 0x8, RZ ;  /* 0x0000000800027810 */ /* 0x000fe20007ffe0ff */
[----:B------:R-:W-:Y:S01]  /*7f60*/  FMUL.FTZ R36, R36, c[0x0][0x2ec] ;  /* 0x0000bb0024247a20 */ /* 0x000fe20000410000 */
[----:B--2---:R-:W-:Y:S01]  /*7f70*/  FSEL R27, R27, -INF , !P2 ;  /* 0xff8000001b1b7808 */ /* 0x004fe20005000000 */
[----:B------:R-:W-:Y:S01]  /*7f80*/  FMUL.FTZ R38, R38, c[0x0][0x2ec] ;  /* 0x0000bb0026267a20 */ /* 0x000fe20000410000 */
[C---:B------:R-:W-:Y:S01]  /*7f90*/  ISETP.GE.AND P6, PT, R2.reuse, R23, PT ;  /* 0x000000170200720c */ /* 0x040fe20003fc6270 */
[----:B------:R-:W-:Y:S01]  /*7fa0*/  FMUL.FTZ R31, R31, c[0x0][0x2ec] ;  /* 0x0000bb001f1f7a20 */ /* 0x000fe20000410000 */
[----:B-1----:R-:W-:Y:S01]  /*7fb0*/  HMMA.16816.F32.BF16 R16, R8, R12, R16 ;  /* 0x0000000c0810723c */ /* 0x002fe20000041810 */
[C---:B------:R-:W-:Y:S01]  /*7fc0*/  ISETP.GE.AND P5, PT, R2.reuse, R24, PT ;  /* 0x000000180200720c */ /* 0x040fe20003fa6270 */
[----:B------:R-:W-:Y:S01]  /*7fd0*/  MUFU.TANH R21, R215 ;  /* 0x000000d700157308 */ /* 0x000fe20000002400 */
[----:B------:R-:W-:Y:S01]  /*7fe0*/  ISETP.GE.AND P3, PT, R2, R26, PT ;  /* 0x0000001a0200720c */ /* 0x000fe20003f66270 */
[----:B------:R-:W-:-:S02]  /*7ff0*/  FMUL.FTZ R37, R37, c[0x0][0x2ec] ;  /* 0x0000bb0025257a20 */ /* 0x000fc40000410000 */
[----:B------:R-:W-:Y:S01]  /*8000*/  FMUL.FTZ R39, R39, c[0x0][0x2ec] ;  /* 0x0000bb0027277a20 */ /* 0x000fe20000410000 */
[----:B---3--:R-:W-:Y:S01]  /*8010*/  FSEL R20, R20, -INF , !P3 ;  /* 0xff80000014147808 */ /* 0x008fe20005800000 */
[C---:B------:R-:W-:Y:S02]  /*8020*/  HMMA.16816.F32.BF16 R32, R4.reuse, R12, R248 ;  /* 0x0000000c0420723c */ /* 0x040fe400000418f8 */
[----:B------:R-:W-:Y:S06]  /*8030*/  MUFU.TANH R41, R41 ;  /* 0x0000002900297308 */ /* 0x000fec0000002400 */
[-C--:B------:R-:W-:Y:S02]  /*8040*/  HMMA.16816.F32.BF16 R60, R4, R14.reuse, R60 ;  /* 0x0000000e043c723c */ /* 0x080fe4000004183c */
[----:B------:R-:W-:Y:S06]  /*8050*/  MUFU.TANH R142, R142 ;  /* 0x0000008e008e7308 */ /* 0x000fec0000002400 */
[----:B------:R-:W-:Y:S01]  /*8060*/  HMMA.16816.F32.BF16 R48, R8, R14, R244 ;  /* 0x0000000e0830723c */ /* 0x000fe200000418f4 */
[----:B------:R-:W1:Y:S01]  /*8070*/  LDSM.16.M88.4 R12, [R229+0x3800] ;  /* 0x00380000e50c783b */ /* 0x000e620000000200 */
[----:B------:R-:W-:Y:S01]  /*8080*/  FMUL.FTZ R18, R18, c[0x0][0x2ec] ;  /* 0x0000bb0012127a20 */ /* 0x000fe20000410000 */
[----:B------:R-:W-:Y:S01]  /*8090*/  MUFU.TANH R42, R42 ;  /* 0x0000002a002a7308 */ /* 0x000fe20000002400 */
[----:B------:R-:W-:Y:S01]  /*80a0*/  FMUL.FTZ R16, R16, c[0x0][0x2ec] ;  /* 0x0000bb0010107a20 */ /* 0x000fe20000410000 */
[----:B------:R-:W-:-:S04]  /*80b0*/  DEPBAR.LE SB0, 0x0 ;  /* 0x000080000000791a */ /* 0x000fc80000000000 */
[----:B------:R-:W-:Y:S02]  /*80c0*/  FMUL.FTZ R17, R17, c[0x0][0x2ec] ;  /* 0x0000bb0011117a20 */ /* 0x000fe40000410000 */
[----:B------:R-:W-:Y:S01]  /*80d0*/  MUFU.TANH R143, R143 ;  /* 0x0000008f008f7308 */ /* 0x000fe20000002400 */
        /* <DEDUP_REMOVED lines=14> */
[----:B------:R-:W-:Y:S01]  /*81c0*/  MUFU.TANH R28, R28 ;  /* 0x0000001c001c7308 */ /* 0x000fe20000002400 */
[----:B------:R-:W-:Y:S01]  /*81d0*/  FMUL.FTZ R63, R63, c[0x0][0x2ec] ;  /* 0x0000bb003f3f7a20 */ /* 0x000fe20000410000 */
[C---:B-1----:R-:W-:Y:S06]  /*81e0*/  HMMA.16816.F32.BF16 R52, R4.reuse, R12, R52 ;  /* 0x0000000c0434723c */ /* 0x042fec0000041834 */
[----:B------:R-:W-:Y:S02]  /*81f0*/  MUFU.TANH R29, R29 ;  /* 0x0000001d001d7308 */ /* 0x000fe40000002400 */
[----:B------:R-:W-:Y:S06]  /*8200*/  HMMA.16816.F32.BF16 R64, R4, R14, R64 ;  /* 0x0000000e0440723c */ /* 0x000fec0000041840 */
[----:B------:R-:W1:Y:S02]  /*8210*/  MUFU.TANH R7, R217 ;  /* 0x000000d900077308 */ /* 0x000e640000002400 */
[C---:B------:R-:W-:Y:S06]  /*8220*/  HMMA.16816.F32.BF16 R56, R8.reuse, R12, R56 ;  /* 0x0000000c0838723c */ /* 0x040fec0000041838 */
[----:B------:R2:W-:Y:S02]  /*8230*/  MUFU.TANH R4, R18 ;  /* 0x0000001200047308 */ /* 0x0005e40000002400 */
[----:B------:R-:W-:Y:S01]  /*8240*/  HMMA.16816.F32.BF16 R44, R8, R14, R44 ;  /* 0x0000000e082c723c */ /* 0x000fe2000004182c */
[----:B------:R-:W-:-:S05]  /*8250*/  FMUL.FTZ R52, R52, c[0x0][0x2ec] ;  /* 0x0000bb0034347a20 */ /* 0x000fca0000410000 */
[----:B------:R-:W3:Y:S01]  /*8260*/  MUFU.TANH R15, R219 ;  /* 0x000000db000f7308 */ /* 0x000ee20000002400 */
[----:B-1----:R-:W-:Y:S01]  /*8270*/  FSEL R7, R7, -INF , !P1 ;  /* 0xff80000007077808 */ /* 0x002fe20004800000 */
[----:B------:R-:W-:Y:S01]  /*8280*/  FMUL.FTZ R54, R54, c[0x0][0x2ec] ;  /* 0x0000bb0036367a20 */ /* 0x000fe20000410000 */
[----:B------:R-:W-:Y:S01]  /*8290*/  ISETP.GE.AND P1, PT, R2, R25, PT ;  /* 0x000000190200720c */ /* 0x000fe20003f26270 */
[----:B------:R-:W-:Y:S01]  /*82a0*/  FMUL.FTZ R53, R53, c[0x0][0x2ec] ;  /* 0x0000bb0035357a20 */ /* 0x000fe20000410000 */
[----:B------:R-:W-:Y:S01]  /*82b0*/  IADD3 R2, R0, 0x9, RZ ;  /* 0x0000000900027810 */ /* 0x000fe20007ffe0ff */
[----:B------:R-:W-:Y:S01]  /*82c0*/  FMUL.FTZ R55, R55, c[0x0][0x2ec] ;  /* 0x0000bb0037377a20 */ /* 0x000fe20000410000 */
[----:B------:R-:W-:Y:S01]  /*82d0*/  FSEL R22, R22, -INF , !P1 ;  /* 0xff80000016167808 */ /* 0x000fe20004800000 */
[----:B------:R-:W1:Y:S01]  /*82e0*/  MUFU.TANH R8, R208 ;  /* 0x000000d000087308 */ /* 0x000e620000002400 */
[----:B--2---:R-:W-:Y:S02]  /*82f0*/  FSEL R18, R221, -INF , !P4 ;  /* 0xff800000dd127808 */ /* 0x004fe40006000000 */
[----:B------:R-:W-:-:S02]  /*8300*/  ISETP.GE.AND P4, PT, R2, R24, PT ;  /* 0x000000180200720c */ /* 0x000fc40003f86270 */
[-C--:B------:R-:W-:Y:S01]  /*8310*/  ISETP.GE.AND P2, PT, R2, R26.reuse, PT ;  /* 0x0000001a0200720c */ /* 0x080fe20003f46270 */
[----:B------:R-:W-:Y:S01]  /*8320*/  FMUL.FTZ R56, R56, c[0x0][0x2ec] ;  /* 0x0000bb0038387a20 */ /* 0x000fe20000410000 */
[----:B------:R-:W-:Y:S01]  /*8330*/  FSEL R17, R211, -INF , !P4 ;  /* 0xff800000d3117808 */ /* 0x000fe20006000000 */
[----:B------:R-:W2:Y:S01]  /*8340*/  MUFU.TANH R11, R209 ;  /* 0x000000d1000b7308 */ /* 0x000ea20000002400 */
[----:B---3--:R-:W-:Y:S01]  /*8350*/  FSEL R15, R15, -INF , !P0 ;  /* 0xff8000000f0f7808 */ /* 0x008fe20004000000 */
[----:B------:R-:W-:Y:S01]  /*8360*/  FMUL.FTZ R57, R57, c[0x0][0x2ec] ;  /* 0x0000bb0039397a20 */ /* 0x000fe20000410000 */
[----:B------:R-:W-:Y:S01]  /*8370*/  ISETP.GE.AND P0, PT, R2, R23, PT ;  /* 0x000000170200720c */ /* 0x000fe20003f06270 */
[----:B------:R-:W-:Y:S02]  /*8380*/  FMUL.FTZ R58, R58, c[0x0][0x2ec] ;  /* 0x0000bb003a3a7a20 */ /* 0x000fe40000410000 */
[----:B------:R-:W-:Y:S01]  /*8390*/  FMUL.FTZ R9, R46, c[0x0][0x2ec] ;  /* 0x0000bb002e097a20 */ /* 0x000fe20000410000 */
[----:B-1----:R-:W-:Y:S01]  /*83a0*/  FSEL R8, R8, -INF , !P6 ;  /* 0xff80000008087808 */ /* 0x002fe20007000000 */
[----:B------:R1:W-:Y:S01]  /*83b0*/  MUFU.TANH R5, R16 ;  /* 0x0000001000057308 */ /* 0x0003e20000002400 */
[----:B------:R-:W-:Y:S01]  /*83c0*/  ISETP.GE.AND P6, PT, R2, R25, PT ;  /* 0x000000190200720c */ /* 0x000fe20003fc6270 */
[----:B------:R-:W-:Y:S01]  /*83d0*/  FMUL.FTZ R59, R59, c[0x0][0x2ec] ;  /* 0x0000bb003b3b7a20 */ /* 0x000fe20000410000 */
[----:B------:R-:W-:Y:S01]  /*83e0*/  IADD3 R2, R0, 0x10, RZ ;  /* 0x0000001000027810 */ /* 0x000fe20007ffe0ff */
[----:B------:R-:W-:Y:S01]  /*83f0*/  FMUL.FTZ R44, R44, c[0x0][0x2ec] ;  /* 0x0000bb002c2c7a20 */ /* 0x000fe20000410000 */
[----:B------:R-:W-:Y:S01]  /*8400*/  FSEL R21, R21, -INF , !P6 ;  /* 0xff80000015157808 */ /* 0x000fe20007000000 */
[----:B------:R-:W-:Y:S01]  /*8410*/  FMUL.FTZ R45, R45, c[0x0][0x2ec] ;  /* 0x0000bb002d2d7a20 */ /* 0x000fe20000410000 */
[C---:B------:R-:W-:Y:S01]  /*8420*/  ISETP.GE.AND P1, PT, R2.reuse, R26, PT ;  /* 0x0000001a0200720c */ /* 0x040fe20003f26270 */
[----:B------:R-:W3:Y:S01]  /*8430*/  MUFU.TANH R30, R30 ;  /* 0x0000001e001e7308 */ /* 0x000ee20000002400 */
[----:B--2---:R-:W-:Y:S01]  /*8440*/  FSEL R11, R11, -INF , !P0 ;  /* 0xff8000000b0b7808 */ /* 0x004fe20004000000 */
[----:B------:R-:W-:Y:S01]  /*8450*/  FMUL.FTZ R47, R47, c[0x0][0x2ec] ;  /* 0x0000bb002f2f7a20 */ /* 0x000fe20000410000 */
[----:B------:R-:W-:-:S02]  /*8460*/  ISETP.GE.AND P3, PT, R2, R24, PT ;  /* 0x000000180200720c */ /* 0x000fc40003f66270 */
[----:B------:R-:W-:Y:S02]  /*8470*/  ISETP.GE.AND P0, PT, R2, R25, PT ;  /* 0x000000190200720c */ /* 0x000fe40003f06270 */
[----:B------:R-:W-:Y:S01]  /*8480*/  FSEL R142, R142, -INF , !P3 ;  /* 0xff8000008e8e7808 */ /* 0x000fe20005800000 */
[----:B------:R-:W2:Y:S01]  /*8490*/  MUFU.TANH R36, R36 ;  /* 0x0000002400247308 */ /* 0x000ea20000002400 */
[----:B-1----:R-:W-:Y:S02]  /*84a0*/  FSEL R16, R210, -INF , !P5 ;  /* 0xff800000d2107808 */ /* 0x002fe40006800000 */
[-C--:B------:R-:W-:Y:S02]  /*84b0*/  ISETP.GE.AND P5, PT, R2, R23.reuse, PT ;  /* 0x000000170200720c */ /* 0x080fe40003fa6270 */
[----:B------:R-:W-:Y:S02]  /*84c0*/  IADD3 R2, R0, 0x11, RZ ;  /* 0x0000001100027810 */ /* 0x000fe40007ffe0ff */
[----:B------:R-:W-:Y:S01]  /*84d0*/  FSEL R6, R140, -INF , !P5 ;  /* 0xff8000008c067808 */ /* 0x000fe20006800000 */
[----:B------:R-:W-:Y:S01]  /*84e0*/  MUFU.TANH R38, R38 ;  /* 0x0000002600267308 */ /* 0x000fe20000002400 */
[----:B------:R-:W-:-:S02]  /*84f0*/  ISETP.GE.AND P4, PT, R2, R23, PT ;  /* 0x000000170200720c */ /* 0x000fc40003f86270 */
[C---:B------:R-:W-:Y:S01]  /*8500*/  ISETP.GE.AND P6, PT, R2.reuse, R26, PT ;  /* 0x0000001a0200720c */ /* 0x040fe20003fc6270 */
[----:B------:R1:W-:Y:S01]  /*8510*/  STL [R1+0x30], R6 ;  /* 0x0000300601007387 */ /* 0x0003e20000100800 */
[----:B------:R-:W-:Y:S02]  /*8520*/  ISETP.GE.AND P5, PT, R2, R25, PT ;  /* 0x000000190200720c */ /* 0x000fe40003fa6270 */
[----:B------:R-:W-:Y:S01]  /*8530*/  FSEL R42, R42, -INF , !P0 ;  /* 0xff8000002a2a7808 */ /* 0x000fe20004000000 */
[----:B------:R4:W-:Y:S08]  /*8540*/  MUFU.TANH R247, R19 ;  /* 0x0000001300f77308 */ /* 0x0009f00000002400 */
[----:B------:R-:W-:Y:S01]  /*8550*/  MUFU.TANH R31, R31 ;  /* 0x0000001f001f7308 */ /* 0x000fe20000002400 */
[----:B----4-:R-:W-:-:S07]  /*8560*/  FSEL R19, R213, -INF , !P2 ;  /* 0xff800000d5137808 */ /* 0x010fce0005000000 */
[----:B------:R-:W4:Y:S01]  /*8570*/  MUFU.TANH R37, R37 ;  /* 0x0000002500257308 */ /* 0x000f220000002400 */
[-C--:B------:R-:W-:Y:S02]  /*8580*/  ISETP.GE.AND P2, PT, R2, R24.reuse, PT ;  /* 0x000000180200720c */ /* 0x080fe40003f46270 */
[----:B------:R-:W-:Y:S02]  /*8590*/  IADD3 R2, R0, 0x18, RZ ;  /* 0x0000001800027810 */ /* 0x000fe40007ffe0ff */
[----:B-1----:R-:W-:Y:S02]  /*85a0*/  FSEL R6, R40, -INF , !P1 ;  /* 0xff80000028067808 */ /* 0x002fe40004800000 */
[C---:B------:R-:W-:Y:S01]  /*85b0*/  ISETP.GE.AND P3, PT, R2.reuse, R23, PT ;  /* 0x000000170200720c */ /* 0x040fe20003f66270 */
[----:B------:R-:W1:Y:S01]  /*85c0*/  MUFU.TANH R39, R39 ;  /* 0x0000002700277308 */ /* 0x000e620000002400 */
[C---:B------:R-:W-:Y:S01]  /*85d0*/  ISETP.GE.AND P1, PT, R2.reuse, R24, PT ;  /* 0x000000180200720c */ /* 0x040fe20003f26270 */
[----:B------:R1:W-:Y:S01]  /*85e0*/  STL [R1+0x34], R6 ;  /* 0x0000340601007387 */ /* 0x0003e20000100800 */
[----:B------:R-:W-:-:S02]  /*85f0*/  ISETP.GE.AND P0, PT, R2, R26, PT ;  /* 0x0000001a0200720c */ /* 0x000fc40003f06270 */
[----:B------:R-:W-:Y:S02]  /*8600*/  FSEL R143, R143, -INF , !P2 ;  /* 0xff8000008f8f7808 */ /* 0x000fe40005000000 */
[----:B---3--:R-:W-:Y:S01]  /*8610*/  FSEL R30, R30, -INF , !P1 ;  /* 0xff8000001e1e7808 */ /* 0x008fe20004800000 */
[----:B------:R-:W3:Y:S01]  /*8620*/  MUFU.TANH R32, R32 ;  /* 0x0000002000207308 */ /* 0x000ee20000002400 */
[----:B--2---:R-:W-:-:S07]  /*8630*/  FSEL R36, R36, -INF , !P0 ;  /* 0xff80000024247808 */ /* 0x004fce0004000000 */
[----:B------:R-:W2:Y:S08]  /*8640*/  MUFU.TANH R34, R34 ;  /* 0x0000002200227308 */ /* 0x000eb00000002400 */
[----:B------:R-:W2:Y:S01]  /*8650*/  MUFU.TANH R33, R33 ;  /* 0x0000002100217308 */ /* 0x000ea20000002400 */
[----:B-1----:R-:W-:Y:S02]  /*8660*/  FSEL R6, R141, -INF , !P4 ;  /* 0xff8000008d067808 */ /* 0x002fe40006000000 */
[----:B------:R-:W-:-:S02]  /*8670*/  ISETP.GE.AND P4, PT, R2, R25, PT ;  /* 0x000000190200720c */ /* 0x000fc40003f86270 */
[----:B------:R-:W-:Y:S01]  /*8680*/  IADD3 R2, R0, 0x19, RZ ;  /* 0x0000001900027810 */ /* 0x000fe20007ffe0ff */
[----:B------:R1:W-:Y:S01]  /*8690*/  STL [R1+0x20], R6 ;  /* 0x0000200601007387 */ /* 0x0003e20000100800 */
[----:B------:R-:W-:Y:S01]  /*86a0*/  FSEL R141, R43, -INF , !P5 ;  /* 0xff8000002b8d7808 */ /* 0x000fe20006800000 */
[----:B------:R-:W1:Y:S01]  /*86b0*/  MUFU.TANH R35, R35 ;  /* 0x0000002300237308 */ /* 0x000e620000002400 */
[C---:B------:R-:W-:Y:S02]  /*86c0*/  ISETP.GE.AND P2, PT, R2.reuse, R23, PT ;  /* 0x000000170200720c */ /* 0x040fe40003f46270 */
[----:B------:R-:W-:Y:S02]  /*86d0*/  ISETP.GE.AND P5, PT, R2, R26, PT ;  /* 0x0000001a0200720c */ /* 0x000fe40003fa6270 */
[----:B------:R-:W-:Y:S02]  /*86e0*/  FSEL R140, R29, -INF , !P2 ;  /* 0xff8000001d8c7808 */ /* 0x000fe40005000000 */
[----:B----4-:R-:W-:Y:S01]  /*86f0*/  FSEL R37, R37, -INF , !P5 ;  /* 0xff80000025257808 */ /* 0x010fe20006800000 */
[----:B------:R-:W4:Y:S08]  /*8700*/  MUFU.TANH R48, R48 ;  /* 0x0000003000307308 */ /* 0x000f300000002400 */
[----:B------:R-:W-:Y:S01]  /*8710*/  MUFU.TANH R49, R49 ;  /* 0x0000003100317308 */ /* 0x000fe20000002400 */
[----:B-1----:R-:W-:-:S07]  /*8720*/  FSEL R6, R41, -INF , !P6 ;  /* 0xff80000029067808 */ /* 0x002fce0007000000 */
[----:B------:R-:W1:Y:S01]  /*8730*/  MUFU.TANH R50, R50 ;  /* 0x0000003200327308 */ /* 0x000e620000002400 */
[----:B------:R-:W-:Y:S01]  /*8740*/  ISETP.GE.AND P6, PT, R2, R24, PT ;  /* 0x000000180200720c */ /* 0x000fe20003fc6270 */
[----:B------:R1:W-:Y:S03]  /*8750*/  STL [R1+0x28], R6 ;  /* 0x0000280601007387 */ /* 0x0003e60000100800 */
[----:B------:R-:W-:-:S03]  /*8760*/  FSEL R252, R31, -INF , !P6 ;  /* 0xff8000001ffc7808 */ /* 0x000fc60007000000 */
[----:B------:R-:W1:Y:S08]  /*8770*/  MUFU.TANH R60, R60 ;  /* 0x0000003c003c7308 */ /* 0x000e700000002400 */
[----:B------:R-:W2:Y:S08]  /*8780*/  MUFU.TANH R62, R62 ;  /* 0x0000003e003e7308 */ /* 0x000eb00000002400 */
[----:B------:R-:W-:Y:S01]  /*8790*/  MUFU.TANH R51, R51 ;  /* 0x0000003300337308 */ /* 0x000fe20000002400 */
[----:B-1----:R-:W-:-:S02]  /*87a0*/  FSEL R6, R28, -INF , !P3 ;  /* 0xff8000001c067808 */ /* 0x002fc40005800000 */
[----:B------:R-:W-:-:S05]  /*87b0*/  ISETP.GE.AND P3, PT, R2, R25, PT ;  /* 0x000000190200720c */ /* 0x000fca0003f66270 */
[----:B------:R-:W-:Y:S01]  /*87c0*/  MUFU.TANH R61, R61 ;  /* 0x0000003d003d7308 */ /* 0x000fe20000002400 */
[----:B------:R-:W-:Y:S01]  /*87d0*/  IADD3 R2, R0, 0x20, RZ ;  /* 0x0000002000027810 */ /* 0x000fe20007ffe0ff */
[----:B------:R1:W-:Y:S01]  /*87e0*/  STL [R1+0x14], R6 ;  /* 0x0000140601007387 */ /* 0x0003e20000100800 */
[----:B------:R-:W-:Y:S02]  /*87f0*/  FSEL R28, R38, -INF , !P4 ;  /* 0xff800000261c7808 */ /* 0x000fe40006000000 */
[C---:B------:R-:W-:Y:S02]  /*8800*/  ISETP.GE.AND P1, PT, R2.reuse, R23, PT ;  /* 0x000000170200720c */ /* 0x040fe40003f26270 */
[C---:B------:R-:W-:Y:S01]  /*8810*/  ISETP.GE.AND P0, PT, R2.reuse, R24, PT ;  /* 0x000000180200720c */ /* 0x040fe20003f06270 */
[----:B------:R-:W1:Y:S01]  /*8820*/  MUFU.TANH R63, R63 ;  /* 0x0000003f003f7308 */ /* 0x000e620000002400 */
[C---:B------:R-:W-:Y:S02]  /*8830*/  ISETP.GE.AND P4, PT, R2.reuse, R26, PT ;  /* 0x0000001a0200720c */ /* 0x040fe40003f86270 */
[----:B------:R-:W-:-:S02]  /*8840*/  ISETP.GE.AND P2, PT, R2, R25, PT ;  /* 0x000000190200720c */ /* 0x000fc40003f46270 */
[----:B------:R-:W-:Y:S02]  /*8850*/  IADD3 R2, R0, 0x21, RZ ;  /* 0x0000002100027810 */ /* 0x000fe40007ffe0ff */
[----:B------:R-:W-:Y:S01]  /*8860*/  FSEL R40, R39, -INF , !P3 ;  /* 0xff80000027287808 */ /* 0x000fe20005800000 */
[----:B------:R-:W2:Y:S01]  /*8870*/  MUFU.TANH R56, R56 ;  /* 0x0000003800387308 */ /* 0x000ea20000002400 */
[----:B------:R-:W-:Y:S01]  /*8880*/  FSEL R249, R5, -INF , !P1 ;  /* 0xff80000005f97808 */ /* 0x000fe20004800000 */
[----:B------:R-:W-:Y:S01]  /*8890*/  FMUL.FTZ R5, R65, c[0x0][0x2ec] ;  /* 0x0000bb0041057a20 */ /* 0x000fe20000410000 */
[C---:B------:R-:W-:Y:S02]  /*88a0*/  ISETP.GE.AND P6, PT, R2.reuse, R23, PT ;  /* 0x000000170200720c */ /* 0x040fe40003fc6270 */
[C---:B------:R-:W-:Y:S02]  /*88b0*/  ISETP.GE.AND P5, PT, R2.reuse, R24, PT ;  /* 0x000000180200720c */ /* 0x040fe40003fa6270 */
[C---:B------:R-:W-:Y:S01]  /*88c0*/  ISETP.GE.AND P3, PT, R2.reuse, R26, PT ;  /* 0x0000001a0200720c */ /* 0x040fe20003f66270 */
[----:B------:R4:W-:Y:S01]  /*88d0*/  MUFU.TANH R10, R220 ;  /* 0x000000dc000a7308 */ /* 0x0009e20000002400 */
[----:B------:R-:W-:-:S02]  /*88e0*/  ISETP.GE.AND P1, PT, R2, R25, PT ;  /* 0x000000190200720c */ /* 0x000fc40003f26270 */
[----:B------:R-:W-:Y:S01]  /*88f0*/  IADD3 R2, R0, 0x28, RZ ;  /* 0x0000002800027810 */ /* 0x000fe20007ffe0ff */
[----:B-1----:R-:W-:Y:S01]  /*8900*/  FMUL.FTZ R6, R64, c[0x0][0x2ec] ;  /* 0x0000bb0040067a20 */ /* 0x002fe20000410000 */
[----:B------:R-:W-:Y:S01]  /*8910*/  FSEL R251, R4, -INF , !P0 ;  /* 0xff80000004fb7808 */ /* 0x000fe20004000000 */
[----:B------:R-:W-:Y:S01]  /*8920*/  FMUL.FTZ R4, R67, c[0x0][0x2ec] ;  /* 0x0000bb0043047a20 */ /* 0x000fe20000410000 */
[----:B---3--:R-:W-:Y:S01]  /*8930*/  FSEL R41, R32, -INF , !P4 ;  /* 0xff80000020297808 */ /* 0x008fe20006000000 */
[----:B------:R-:W-:Y:S01]  /*8940*/  MUFU.TANH R57, R57 ;  /* 0x0000003900397308 */ /* 0x000fe20000002400 */
[----:B--2---:R-:W-:Y:S02]  /*8950*/  FSEL R43, R34, -INF , !P2 ;  /* 0xff800000222b7808 */ /* 0x004fe40005000000 */
[----:B------:R-:W-:Y:S02]  /*8960*/  FSEL R245, R245, -INF , !P6 ;  /* 0xff800000f5f57808 */ /* 0x000fe40007000000 */
[----:B------:R-:W-:-:S02]  /*8970*/  ISETP.GE.AND P0, PT, R2, R23, PT ;  /* 0x000000170200720c */ /* 0x000fc40003f06270 */
[C---:B------:R-:W-:Y:S01]  /*8980*/  ISETP.GE.AND P4, PT, R2.reuse, R24, PT ;  /* 0x000000180200720c */ /* 0x040fe20003f86270 */
[----:B------:R-:W1:Y:S01]  /*8990*/  MUFU.TANH R58, R58 ;  /* 0x0000003a003a7308 */ /* 0x000e620000002400 */
[C---:B------:R-:W-:Y:S02]  /*89a0*/  ISETP.GE.AND P2, PT, R2.reuse, R26, PT ;  /* 0x0000001a0200720c */ /* 0x040fe40003f46270 */
[----:B------:R-:W-:Y:S02]  /*89b0*/  ISETP.GE.AND P6, PT, R2, R25, PT ;  /* 0x000000190200720c */ /* 0x000fe40003fc6270 */
[----:B------:R-:W-:Y:S02]  /*89c0*/  IADD3 R2, R0, 0x29, RZ ;  /* 0x0000002900027810 */ /* 0x000fe40007ffe0ff */
[----:B------:R-:W-:Y:S01]  /*89d0*/  FSEL R247, R247, -INF , !P5 ;  /* 0xff800000f7f77808 */ /* 0x000fe20006800000 */
[----:B------:R-:W2:Y:S01]  /*89e0*/  MUFU.TANH R52, R52 ;  /* 0x0000003400347308 */ /* 0x000ea20000002400 */
[----:B------:R-:W-:-:S02]  /*89f0*/  FSEL R248, R33, -INF , !P3 ;  /* 0xff80000021f87808 */ /* 0x000fc40005800000 */
[----:B------:R-:W-:Y:S02]  /*8a00*/  FSEL R35, R35, -INF , !P1 ;  /* 0xff80000023237808 */ /* 0x000fe40004800000 */
[----:B----4-:R-:W-:Y:S02]  /*8a10*/  FSEL R220, R48, -INF , !P0 ;  /* 0xff80000030dc7808 */ /* 0x010fe40004000000 */
[C---:B------:R-:W-:Y:S01]  /*8a20*/  ISETP.GE.AND P5, PT, R2.reuse, R23, PT ;  /* 0x000000170200720c */ /* 0x040fe20003fa6270 */
[----:B------:R-:W3:Y:S01]  /*8a30*/  MUFU.TANH R54, R54 ;  /* 0x0000003600367308 */ /* 0x000ee20000002400 */
[C---:B------:R-:W-:Y:S02]  /*8a40*/  ISETP.GE.AND P3, PT, R2.reuse, R24, PT ;  /* 0x000000180200720c */ /* 0x040fe40003f66270 */
[C---:B------:R-:W-:Y:S02]  /*8a50*/  ISETP.GE.AND P1, PT, R2.reuse, R26, PT ;  /* 0x0000001a0200720c */ /* 0x040fe40003f26270 */
[----:B------:R-:W-:-:S02]  /*8a60*/  ISETP.GE.AND P0, PT, R2, R25, PT ;  /* 0x000000190200720c */ /* 0x000fc40003f06270 */
[----:B------:R-:W-:Y:S01]  /*8a70*/  IADD3 R2, R0, 0x30, RZ ;  /* 0x0000003000027810 */ /* 0x000fe20007ffe0ff */
[----:B------:R-:W4:Y:S01]  /*8a80*/  MUFU.TANH R53, R53 ;  /* 0x0000003500357308 */ /* 0x000f220000002400 */
[----:B------:R-:W-:Y:S02]  /*8a90*/  FSEL R223, R50, -INF , !P4 ;  /* 0xff80000032df7808 */ /* 0x000fe40006000000 */
[----:B------:R-:W-:Y:S02]  /*8aa0*/  FSEL R244, R60, -INF , !P2 ;  /* 0xff8000003cf47808 */ /* 0x000fe40005000000 */
[----:B------:R-:W-:Y:S02]  /*8ab0*/  FSEL R250, R62, -INF , !P6 ;  /* 0xff8000003efa7808 */ /* 0x000fe40007000000 */
[----:B------:R-:W-:Y:S01]  /*8ac0*/  FSEL R217, R49, -INF , !P5 ;  /* 0xff80000031d97808 */ /* 0x000fe20006800000 */
[----:B------:R1:W-:Y:S01]  /*8ad0*/  MUFU.TANH R12, R218 ;  /* 0x000000da000c7308 */ /* 0x0003e20000002400 */
        /* <DEDUP_REMOVED lines=8> */
[C---:B------:R-:W-:Y:S01]  /*8b60*/  ISETP.GE.AND P0, PT, R2.reuse, R26, PT ;  /* 0x0000001a0200720c */ /* 0x040fe20003f06270 */
[----:B------:R-:W3:Y:S01]  /*8b70*/  MUFU.TANH R9, R9 ;  /* 0x0000000900097308 */ /* 0x000ee20000002400 */
[----:B-1----:R-:W-:Y:S02]  /*8b80*/  FSEL R218, R51, -INF , !P3 ;  /* 0xff80000033da7808 */ /* 0x002fe40005800000 */
[C---:B------:R-:W-:Y:S02]  /*8b90*/  ISETP.GE.AND P3, PT, R2.reuse, R23, PT ;  /* 0x000000170200720c */ /* 0x040fe40003f66270 */
[----:B------:R-:W-:Y:S02]  /*8ba0*/  ISETP.GE.AND P4, PT, R2, R25, PT ;  /* 0x000000190200720c */ /* 0x000fe40003f86270 */
[----:B------:R-:W-:Y:S01]  /*8bb0*/  FSEL R215, R58, -INF , !P2 ;  /* 0xff8000003ad77808 */ /* 0x000fe20005000000 */
[----:B------:R-:W1:Y:S01]  /*8bc0*/  MUFU.TANH R59, R59 ;  /* 0x0000003b003b7308 */ /* 0x000e620000002400 */
[----:B--2---:R-:W-:-:S02]  /*8bd0*/  FSEL R222, R61, -INF , !P1 ;  /* 0xff8000003dde7808 */ /* 0x004fc40004800000 */
[----:B------:R-:W-:Y:S02]  /*8be0*/  ISETP.GE.AND P1, PT, R2, R24, PT ;  /* 0x000000180200720c */ /* 0x000fe40003f26270 */
[----:B------:R-:W-:Y:S02]  /*8bf0*/  IADD3 R2, R0, 0x38, RZ ;  /* 0x0000003800027810 */ /* 0x000fe40007ffe0ff */
[----:B------:R-:W-:Y:S01]  /*8c00*/  FSEL R219, R52, -INF , !P6 ;  /* 0xff80000034db7808 */ /* 0x000fe20007000000 */
[----:B------:R-:W-:Y:S01]  /*8c10*/  MUFU.TANH R55, R55 ;  /* 0x0000003700377308 */ /* 0x000fe20000002400 */
[----:B---3--:R-:W-:Y:S02]  /*8c20*/  FSEL R221, R54, -INF , !P5 ;  /* 0xff80000036dd7808 */ /* 0x008fe40006800000 */
[----:B------:R-:W-:Y:S02]  /*8c30*/  FSEL R209, R57, -INF , !P3 ;  /* 0xff80000039d17808 */ /* 0x000fe40005800000 */
[----:B------:R-:W-:-:S02]  /*8c40*/  ISETP.GE.AND P2, PT, R2, R23, PT ;  /* 0x000000170200720c */ /* 0x000fc40003f46270 */
[C---:B------:R-:W-:Y:S01]  /*8c50*/  ISETP.GE.AND P6, PT, R2.reuse, R24, PT ;  /* 0x000000180200720c */ /* 0x040fe20003fc6270 */
[----:B------:R-:W2:Y:S01]  /*8c60*/  MUFU.TANH R44, R44 ;  /* 0x0000002c002c7308 */ /* 0x000ea20000002400 */
[C---:B------:R-:W-:Y:S02]  /*8c70*/  ISETP.GE.AND P5, PT, R2.reuse, R26, PT ;  /* 0x0000001a0200720c */ /* 0x040fe40003fa6270 */
[----:B------:R-:W-:Y:S01]  /*8c80*/  ISETP.GE.AND P3, PT, R2, R25, PT ;  /* 0x000000190200720c */ /* 0x000fe20003f66270 */
[----:B------:R-:W-:Y:S01]  /*8c90*/  FMUL.FTZ R2, R66, c[0x0][0x2ec] ;  /* 0x0000bb0042027a20 */ /* 0x000fe20000410000 */
[----:B----4-:R-:W-:Y:S02]  /*8ca0*/  FSEL R214, R53, -INF , !P0 ;  /* 0xff80000035d67808 */ /* 0x010fe40004000000 */
[----:B------:R-:W-:Y:S01]  /*8cb0*/  ISETP.GE.AND P0, PT, R0, R24, PT ;  /* 0x000000180000720c */ /* 0x000fe20003f06270 */
[----:B------:R-:W3:Y:S01]  /*8cc0*/  MUFU.TANH R6, R6 ;  /* 0x0000000600067308 */ /* 0x000ee20000002400 */
[----:B------:R-:W-:-:S02]  /*8cd0*/  FSEL R138, R9, -INF , !P6 ;  /* 0xff800000098a7808 */ /* 0x000fc40007000000 */
[----:B------:R-:W-:Y:S02]  /*8ce0*/  FSEL R9, R12, -INF , !P0 ;  /* 0xff8000000c097808 */ /* 0x000fe40004000000 */
[----:B------:R-:W-:Y:S02]  /*8cf0*/  PLOP3.LUT P0, PT, PT, PT, UP0, 0x80, 0x0 ;  /* 0x000000000000781c */ /* 0x000fe40003f0f008 */
[----:B-1----:R-:W-:Y:S01]  /*8d00*/  FSEL R208, R59, -INF , !P1 ;  /* 0xff8000003bd07808 */ /* 0x002fe20004800000 */
[----:B------:R1:W4:Y:S01]  /*8d10*/  MUFU.TANH R13, R216 ;  /* 0x000000d8000d7308 */ /* 0x0003220000002400 */
[----:B--2---:R-:W-:Y:S02]  /*8d20*/  FSEL R137, R44, -INF , !P2 ;  /* 0xff8000002c897808 */ /* 0x004fe40005000000 */
[C---:B------:R-:W-:Y:S02]  /*8d30*/  ISETP.GE.AND P1, PT, R0.reuse, R23, PT ;  /* 0x000000170000720c */ /* 0x040fe40003f26270 */
[----:B------:R-:W-:-:S03]  /*8d40*/  ISETP.GE.AND P2, PT, R0, R25, PT ;  /* 0x000000190000720c */ /* 0x000fc60003f46270 */
[----:B------:R-:W2:Y:S01]  /*8d50*/  MUFU.TANH R2, R2 ;  /* 0x0000000200027308 */ /* 0x000ea20000002400 */
[----:B---3--:R-:W-:Y:S02]  /*8d60*/  FSEL R211, R6, -INF , !P5 ;  /* 0xff80000006d37808 */ /* 0x008fe40006800000 */
[----:B------:R-:W-:-:S05]  /*8d70*/  FSEL R14, R14, -INF , !P2 ;  /* 0xff8000000e0e7808 */ /* 0x000fca0005000000 */
[----:B------:R-:W3:Y:S01]  /*8d80*/  MUFU.TANH R45, R45 ;  /* 0x0000002d002d7308 */ /* 0x000ee20000002400 */
[----:B-1----:R-:W-:Y:S01]  /*8d90*/  FSEL R216, R55, -INF , !P4 ;  /* 0xff80000037d87808 */ /* 0x002fe20006000000 */
[----:B------:R-:W-:Y:S01]  /*8da0*/  BAR.SYNC.DEFER_BLOCKING 0x0 ;  /* 0x0000000000007b1d */ /* 0x000fe20000010000 */
[C---:B------:R-:W-:Y:S02]  /*8db0*/  ISETP.GE.AND P4, PT, R0.reuse, R26, PT ;  /* 0x0000001a0000720c */ /* 0x040fe40003f86270 */
[----:B------:R-:W-:Y:S02]  /*8dc0*/  IADD3 R0, R0, 0x39, RZ ;  /* 0x0000003900007810 */ /* 0x000fe40007ffe0ff */
[----:B----4-:R-:W-:Y:S01]  /*8dd0*/  FSEL R6, R13, -INF , !P1 ;  /* 0xff8000000d067808 */ /* 0x010fe20004800000 */
[----:B------:R-:W1:Y:S01]  /*8de0*/  MUFU.TANH R47, R47 ;  /* 0x0000002f002f7308 */ /* 0x000e620000002400 */
[----:B--2---:R-:W-:Y:S02]  /*8df0*/  FSEL R212, R2, -INF , !P3 ;  /* 0xff80000002d47808 */ /* 0x004fe40005800000 */
[----:B------:R-:W-:-:S02]  /*8e00*/  ISETP.GE.AND P6, PT, R0, R23, PT ;  /* 0x000000170000720c */ /* 0x000fc40003fc6270 */
[C---:B------:R-:W-:Y:S02]  /*8e10*/  ISETP.GE.AND P5, PT, R0.reuse, R24, PT ;  /* 0x000000180000720c */ /* 0x040fe40003fa6270 */
[C---:B------:R-:W-:Y:S01]  /*8e20*/  ISETP.GE.AND P3, PT, R0.reuse, R26, PT ;  /* 0x0000001a0000720c */ /* 0x040fe20003f66270 */
[----:B------:R-:W2:Y:S01]  /*8e30*/  MUFU.TANH R5, R5 ;  /* 0x0000000500057308 */ /* 0x000ea20000002400 */
[----:B------:R-:W-:Y:S02]  /*8e40*/  ISETP.GE.AND P1, PT, R0, R25, PT ;  /* 0x000000190000720c */ /* 0x000fe40003f26270 */
[----:B------:R-:W-:Y:S02]  /*8e50*/  FSEL R10, R10, -INF , !P4 ;  /* 0xff8000000a0a7808 */ /* 0x000fe40006000000 */
[----:B---3--:R-:W-:-:S03]  /*8e60*/  FSEL R132, R45, -INF , !P6 ;  /* 0xff8000002d847808 */ /* 0x008fc60007000000 */
[----:B------:R-:W3:Y:S01]  /*8e70*/  MUFU.TANH R4, R4 ;  /* 0x0000000400047308 */ /* 0x000ee20000002400 */
[----:B-1----:R-:W-:Y:S02]  /*8e80*/  FSEL R133, R47, -INF , !P5 ;  /* 0xff8000002f857808 */ /* 0x002fe40006800000 */
[----:B--2---:R-:W-:Y:S02]  /*8e90*/  FSEL R139, R5, -INF , !P3 ;  /* 0xff800000058b7808 */ /* 0x004fe40005800000 */
[----:B---3--:R-:W-:Y:S01]  /*8ea0*/  FSEL R210, R4, -INF , !P1 ;  /* 0xff80000004d27808 */ /* 0x008fe20004800000 */
[----:B------:R-:W-:Y:S05]  /*8eb0*/  @!P0 BRA `(.L_x_78) ;  /* 0x0000024000008947 */ /* 0x000fea0003800000 */
[----:B------:R-:W2:Y:S04]  /*8ec0*/  LDL.64 R32, [R1+0xb8] ;  /* 0x0000b80001207983 */ /* 0x000ea80000100a00 */
[----:B------:R-:W3:Y:S01]  /*8ed0*/  LDL.64 R38, [R1+0xb0] ;  /* 0x0000b00001267983 */ /* 0x000ee20000100a00 */
[----:B------:R-:W-:-:S02]  /*8ee0*/  UIADD3 UR7, UR8, -0x3, URZ ;  /* 0xfffffffd08077890 */ /* 0x000fc4000fffe03f */
[----:B------:R-:W-:Y:S02]  /*8ef0*/  ULDC.64 UR4, c[0x0][0x198] ;  /* 0x0000660000047ab9 */ /* 0x000fe40000000a00 */
[----:B------:R-:W-:Y:S02]  /*8f00*/  USHF.R.S32.HI UR6, URZ, 0x1f, UR7 ;  /* 0x0000001f3f067899 */ /* 0x000fe40008011407 */
[----:B------:R-:W-:Y:S02]  /*8f10*/  UIMAD.WIDE.U32 UR12, UR7, UR4, URZ ;  /* 0x00000004070c72a5 */ /* 0x000fe4000f8e003f */
[----:B------:R-:W-:-:S04]  /*8f20*/  UIMAD UR6, UR6, UR4, URZ ;  /* 0x00000004060672a4 */ /* 0x000fc8000f8e023f */
[----:B------:R-:W-:Y:S01]  /*8f30*/  UIMAD UR6, UR7, UR5, UR6 ;  /* 0x00000005070672a4 */ /* 0x000fe2000f8e0206 */
[----:B------:R-:W-:Y:S02]  /*8f40*/  IMAD.U32 R0, RZ, RZ, UR12 ;  /* 0x0000000cff007e24 */ /* 0x000fe4000f8e00ff */
[----:B------:R-:W-:Y:S01]  /*8f50*/  IMAD.U32 R4, RZ, RZ, UR12 ;  /* 0x0000000cff047e24 */ /* 0x000fe2000f8e00ff */
[----:B------:R-:W-:-:S06]  /*8f60*/  UIADD3 UR6, UR13, UR6, URZ ;  /* 0x000000060d067290 */ /* 0x000fcc000fffe03f */
[----:B------:R-:W-:Y:S01]  /*8f70*/  IMAD.U32 R2, RZ, RZ, UR6 ;  /* 0x00000006ff027e24 */ /* 0x000fe2000f8e00ff */
[----:B------:R-:W-:Y:S02]  /*8f80*/  USHF.L.U32 UR6, UR4, 0x5, URZ ;  /* 0x0000000504067899 */ /* 0x000fe4000800063f */
[----:B------:R-:W-:Y:S01]  /*8f90*/  USHF.L.U64.HI UR4, UR4, 0x5, UR5 ;  /* 0x0000000504047899 */ /* 0x000fe20008010205 */
[----:B--2---:R-:W-:-:S04]  /*8fa0*/  LEA R0, P0, R0, R32, 0x6 ;  /* 0x0000002000007211 */ /* 0x004fc800078030ff */
        /* <DEDUP_REMOVED lines=21> */
.L_x_78:
[----:B------:R-:W2:Y:S04]  /*9100*/  LDL.LU R44, [R1+0x14] ;  /* 0x00001400012c7983 */ /* 0x000ea80000300800 */
[----:B------:R-:W3:Y:S01]  /*9110*/  LDL.LU R51, [R1+0x20] ;  /* 0x0000200001337983 */ /* 0x000ee20000300800 */
[----:B------:R-:W-:-:S03]  /*9120*/  MOV R39, R30 ;  /* 0x0000001e00277202 */ /* 0x000fc60000000f00 */
[----:B------:R-:W4:Y:S01]  /*9130*/  LDL.LU R38, [R1+0x30] ;  /* 0x0000300001267983 */ /* 0x000f220000300800 */
[----:B------:R-:W-:Y:S02]  /*9140*/  MOV R45, R28 ;  /* 0x0000001c002d7202 */ /* 0x000fe40000000f00 */
[----:B------:R-:W-:Y:S01]  /*9150*/  MOV R50, R35 ;  /* 0x0000002300327202 */ /* 0x000fe20000000f00 */
[----:B------:R-:W5:Y:S01]  /*9160*/  LDL.LU R46, [R1+0x28] ;  /* 0x00002800012e7983 */ /* 0x000f620000300800 */
[----:B------:R-:W-:-:S03]  /*9170*/  MOV R47, R141 ;  /* 0x0000008d002f7202 */ /* 0x000fc60000000f00 */
[----:B------:R-:W2:Y:S01]  /*9180*/  LDL.LU R48, [R1+0x34] ;  /* 0x0000340001307983 */ /* 0x000ea20000300800 */
[----:B------:R-:W-:Y:S02]  /*9190*/  FMNMX.FTZ R0, R136, R6, !PT ;  /* 0x0000000688007209 */ /* 0x000fe40007810000 */
[----:B------:R-:W-:Y:S01]  /*91a0*/  MOV R49, R37 ;  /* 0x0000002500317202 */ /* 0x000fe20000000f00 */
[----:B------:R-:W5:Y:S01]  /*91b0*/  LDL.LU R30, [R1+0x9c] ;  /* 0x00009c00011e7983 */ /* 0x000f620000300800 */
[----:B------:R-:W-:Y:S02]  /*91c0*/  FMNMX.FTZ R2, R7, R0, !PT ;  /* 0x0000000007027209 */ /* 0x000fe40007810000 */
[----:B------:R-:W-:Y:S01]  /*91d0*/  FMNMX.FTZ R0, R135, R9, !PT ;  /* 0x0000000987007209 */ /* 0x000fe20007810000 */
[----:B------:R-:W5:Y:S01]  /*91e0*/  LDL.LU R28, [R1+0x7c] ;  /* 0x00007c00011c7983 */ /* 0x000f620000300800 */
[----:B------:R-:W-:Y:S02]  /*91f0*/  FMNMX.FTZ R2, R8, R2, !PT ;  /* 0x0000000208027209 */ /* 0x000fe40007810000 */
[----:B------:R-:W-:-:S02]  /*9200*/  FMNMX.FTZ R0, R15, R0, !PT ;  /* 0x000000000f007209 */ /* 0x000fc40007810000 */
[----:B------:R-:W-:Y:S02]  /*9210*/  FMNMX.FTZ R2, R11, R2, !PT ;  /* 0x000000020b027209 */ /* 0x000fe40007810000 */
        /* <DEDUP_REMOVED lines=12> */
[----:B-1----:R-:W-:-:S04]  /*92e0*/  FMNMX.FTZ R4, R138, R0, !PT ;  /* 0x000000008a047209 */ /* 0x002fc80007810000 */
[----:B------:R-:W-:-:S05]  /*92f0*/  FMNMX.FTZ R4, R133, R4, !PT ;  /* 0x0000000485047209 */ /* 0x000fca0007810000 */
[----:B------:R-:W-:Y:S01]  /*9300*/  SHFL.BFLY PT, R5, R4, 0x2, 0x1f ;  /* 0x0c401f0004057f89 */ /* 0x000fe200000e0000 */
[----:B----4-:R-:W-:-:S04]  /*9310*/  FMNMX.FTZ R2, R38, R2, !PT ;  /* 0x0000000226027209 */ /* 0x010fc80007810000 */
[----:B---3--:R-:W-:-:S04]  /*9320*/  FMNMX.FTZ R2, R51, R2, !PT ;  /* 0x0000000233027209 */ /* 0x008fc80007810000 */
[----:B--2---:R-:W-:-:S04]  /*9330*/  FMNMX.FTZ R2, R44, R2, !PT ;  /* 0x000000022c027209 */ /* 0x004fc80007810000 */
        /* <DEDUP_REMOVED lines=8> */
[----:B------:R-:W-:-:S05]  /*93c0*/  FMNMX.FTZ R0, R132, R2, !PT ;  /* 0x0000000284007209 */ /* 0x000fca0007810000 */
[----:B------:R-:W1:Y:S02]  /*93d0*/  SHFL.BFLY PT, R2, R0, 0x2, 0x1f ;  /* 0x0c401f0000027f89 */ /* 0x000e6400000e0000 */
[----:B-1----:R-:W-:Y:S02]  /*93e0*/  FMNMX.FTZ R2, R0, R2, !PT ;  /* 0x0000000200027209 */ /* 0x002fe40007810000 */
[----:B------:R-:W-:-:S03]  /*93f0*/  FMNMX.FTZ R0, R4, R5, !PT ;  /* 0x0000000504007209 */ /* 0x000fc60007810000 */
[----:B------:R-:W1:Y:S04]  /*9400*/  SHFL.BFLY PT, R5, R2, 0x1, 0x1f ;  /* 0x0c201f0002057f89 */ /* 0x000e6800000e0000 */
[----:B------:R-:W2:Y:S01]  /*9410*/  SHFL.BFLY PT, R4, R0, 0x1, 0x1f ;  /* 0x0c201f0000047f89 */ /* 0x000ea200000e0000 */
[----:B-1----:R-:W-:Y:S02]  /*9420*/  FMNMX.FTZ R33, R2, R5, !PT ;  /* 0x0000000502217209 */ /* 0x002fe40007810000 */
[----:B------:R-:W-:Y:S02]  /*9430*/  FMNMX.FTZ R2, R134, R10, !PT ;  /* 0x0000000a86027209 */ /* 0x000fe40007810000 */
[----:B--2---:R-:W-:Y:S01]  /*9440*/  FMNMX.FTZ R37, R0, R4, !PT ;  /* 0x0000000400257209 */ /* 0x004fe20007810000 */
[----:B------:R-:W-:Y:S01]  /*9450*/  STL [R1+0x6c], R33 ;  /* 0x00006c2101007387 */ /* 0x000fe20000100800 */
[----:B------:R-:W-:Y:S01]  /*9460*/  FMNMX.FTZ R0, R3, R14, !PT ;  /* 0x0000000e03007209 */ /* 0x000fe20007810000 */
[----:B------:R-:W-:Y:S01]  /*9470*/  FMUL.FTZ R13, R33, c[0x0][0x23c] ;  /* 0x00008f00210d7a20 */ /* 0x000fe20000410000 */
        /* <DEDUP_REMOVED lines=9> */
[----:B-----5:R-:W-:Y:S02]  /*9510*/  FMNMX.FTZ R2, R46, R2, !PT ;  /* 0x000000022e027209 */ /* 0x020fe40007810000 */
[----:B------:R-:W-:Y:S02]  /*9520*/  FMNMX.FTZ R0, R47, R0, !PT ;  /* 0x000000002f007209 */ /* 0x000fe40007810000 */
[----:B------:R-:W-:Y:S02]  /*9530*/  FMNMX.FTZ R2, R36, R2, !PT ;  /* 0x0000000224027209 */ /* 0x000fe40007810000 */
[----:B------:R-:W-:Y:S02]  /*9540*/  FMNMX.FTZ R0, R45, R0, !PT ;  /* 0x000000002d007209 */ /* 0x000fe40007810000 */
[----:B------:R-:W-:Y:S02]  /*9550*/  FSETP.NEU.FTZ.AND P1, PT, R33, -INF , PT ;  /* 0xff8000002100780b */ /* 0x000fe40003f3d000 */
[----:B------:R-:W-:-:S02]  /*9560*/  FMNMX.FTZ R2, R49, R2, !PT ;  /* 0x0000000231027209 */ /* 0x000fc40007810000 */
[----:B------:R-:W-:Y:S02]  /*9570*/  FMNMX.FTZ R0, R40, R0, !PT ;  /* 0x0000000028007209 */ /* 0x000fe40007810000 */
[----:B------:R-:W-:Y:S02]  /*9580*/  FSEL R4, R33, RZ, P1 ;  /* 0x000000ff21047208 */ /* 0x000fe40000800000 */
[----:B------:R-:W-:Y:S02]  /*9590*/  FMNMX.FTZ R2, R41, R2, !PT ;  /* 0x0000000229027209 */ /* 0x000fe40007810000 */
[----:B------:R-:W-:Y:S01]  /*95a0*/  FMNMX.FTZ R0, R43, R0, !PT ;  /* 0x000000002b007209 */ /* 0x000fe20007810000 */
[----:B------:R-:W-:Y:S01]  /*95b0*/  FADD.FTZ R5, R136, -R4 ;  /* 0x8000000488057221 */ /* 0x000fe20000010000 */
[----:B------:R-:W-:Y:S02]  /*95c0*/  FSETP.NEU.FTZ.AND P0, PT, R37, -INF , PT ;  /* 0xff8000002500780b */ /* 0x000fe40003f1d000 */
[----:B------:R-:W-:Y:S01]  /*95d0*/  FMNMX.FTZ R2, R248, R2, !PT ;  /* 0x00000002f8027209 */ /* 0x000fe20007810000 */
[----:B------:R-:W-:Y:S01]  /*95e0*/  FMUL.FTZ R5, R5, c[0x0][0x23c] ;  /* 0x00008f0005057a20 */ /* 0x000fe20000410000 */
[----:B------:R-:W-:-:S02]  /*95f0*/  FMNMX.FTZ R0, R50, R0, !PT ;  /* 0x0000000032007209 */ /* 0x000fc40007810000 */
[----:B------:R-:W-:Y:S02]  /*9600*/  FSEL R4, R37, RZ, P0 ;  /* 0x000000ff25047208 */ /* 0x000fe40000000000 */
[----:B------:R-:W-:Y:S02]  /*9610*/  FMNMX.FTZ R2, R244, R2, !PT ;  /* 0x00000002f4027209 */ /* 0x000fe40007810000 */
[----:B------:R-:W-:Y:S01]  /*9620*/  FMNMX.FTZ R0, R250, R0, !PT ;  /* 0x00000000fa007209 */ /* 0x000fe20007810000 */
[----:B------:R-:W-:Y:S01]  /*9630*/  FADD.FTZ R12, R135, -R4 ;  /* 0x80000004870c7221 */ /* 0x000fe20000010000 */
[----:B------:R-:W-:Y:S02]  /*9640*/  FMNMX.FTZ R4, R222, R2, !PT ;  /* 0x00000002de047209 */ /* 0x000fe40007810000 */
[----:B------:R-:W-:Y:S02]  /*9650*/  FMNMX.FTZ R2, R246, R0, !PT ;  /* 0x00000000f6027209 */ /* 0x000fe40007810000 */
[----:B------:R-:W1:Y:S01]  /*9660*/  MUFU.EX2 R0, R5 ;  /* 0x0000000500007308 */ /* 0x000e620000000800 */
[----:B------:R-:W-:-:S02]  /*9670*/  FSEL R13, R13, RZ, P1 ;  /* 0x000000ff0d0d7208 */ /* 0x000fc40000800000 */
[----:B------:R-:W-:Y:S02]  /*9680*/  FMNMX.FTZ R4, R219, R4, !PT ;  /* 0x00000004db047209 */ /* 0x000fe40007810000 */
[----:B------:R-:W-:Y:S01]  /*9690*/  FMNMX.FTZ R2, R221, R2, !PT ;  /* 0x00000002dd027209 */ /* 0x000fe20007810000 */
[----:B------:R-:W-:Y:S01]  /*96a0*/  FFMA.FTZ R6, R6, c[0x0][0x23c], -R13 ;  /* 0x00008f0006067a23 */ /* 0x000fe2000001080d */
[----:B------:R-:W-:Y:S02]  /*96b0*/  FMNMX.FTZ R4, R214, R4, !PT ;  /* 0x00000004d6047209 */ /* 0x000fe40007810000 */
[----:B------:R-:W-:Y:S01]  /*96c0*/  FMNMX.FTZ R2, R216, R2, !PT ;  /* 0x00000002d8027209 */ /* 0x000fe20007810000 */
[----:B------:R-:W2:Y:S01]  /*96d0*/  MUFU.EX2 R136, R6 ;  /* 0x0000000600887308 */ /* 0x000ea20000000800 */
[----:B------:R-:W-:Y:S01]  /*96e0*/  FMNMX.FTZ R4, R211, R4, !PT ;  /* 0x00000004d3047209 */ /* 0x000fe20007810000 */
[-C--:B-1----:R-:W-:Y:S02]  /*96f0*/  FMUL.FTZ R60, R172, R0.reuse ;  /* 0x00000000ac3c7220 */ /* 0x082fe40000410000 */
[----:B------:R-:W-:-:S02]  /*9700*/  FMUL.FTZ R172, R96, R0 ;  /* 0x0000000060ac7220 */ /* 0x000fc40000410000 */
[----:B------:R-:W3:Y:S01]  /*9710*/  LDL.LU R96, [R1+0x80] ;  /* 0x0000800001607983 */ /* 0x000ee20000300800 */
[----:B------:R-:W-:Y:S02]  /*9720*/  FFMA.FTZ R5, R7, c[0x0][0x23c], -R13 ;  /* 0x00008f0007057a23 */ /* 0x000fe4000001080d */
[-C--:B------:R-:W-:Y:S02]  /*9730*/  FMUL.FTZ R53, R189, R0.reuse ;  /* 0x00000000bd357220 */ /* 0x080fe40000410000 */
[----:B------:R1:W-:Y:S01]  /*9740*/  MUFU.EX2 R34, R5 ;  /* 0x0000000500227308 */ /* 0x0003e20000000800 */
[-C--:B------:R-:W-:Y:S02]  /*9750*/  FMUL.FTZ R64, R156, R0.reuse ;  /* 0x000000009c407220 */ /* 0x080fe40000410000 */
[-C--:B------:R-:W-:Y:S02]  /*9760*/  FMUL.FTZ R65, R157, R0.reuse ;  /* 0x000000009d417220 */ /* 0x080fe40000410000 */
[----:B------:R-:W-:Y:S01]  /*9770*/  FMUL.FTZ R189, R85, R0 ;  /* 0x0000000055bd7220 */ /* 0x000fe20000410000 */
[----:B------:R-:W-:Y:S01]  /*9780*/  MOV R85, R140 ;  /* 0x0000008c00557202 */ /* 0x000fe20000000f00 */
[----:B--2---:R-:W-:-:S02]  /*9790*/  FFMA.FTZ R135, R28, R0, R136 ;  /* 0x000000001c877223 */ /* 0x004fc40000010088 */
[-C--:B------:R-:W-:Y:S02]  /*97a0*/  FMUL.FTZ R61, R173, R0.reuse ;  /* 0x00000000ad3d7220 */ /* 0x080fe40000410000 */
[-C--:B------:R-:W-:Y:S02]  /*97b0*/  FMUL.FTZ R56, R180, R0.reuse ;  /* 0x00000000b4387220 */ /* 0x080fe40000410000 */
[-C--:B------:R-:W-:Y:S02]  /*97c0*/  FMUL.FTZ R57, R181, R0.reuse ;  /* 0x00000000b5397220 */ /* 0x080fe40000410000 */
[----:B------:R-:W-:Y:S01]  /*97d0*/  FMUL.FTZ R52, R188, R0 ;  /* 0x00000000bc347220 */ /* 0x000fe20000410000 */
[----:B-1----:R-:W-:Y:S01]  /*97e0*/  FMNMX.FTZ R5, R212, R2, !PT ;  /* 0x00000002d4057209 */ /* 0x002fe20007810000 */
[----:B------:R-:W-:Y:S01]  /*97f0*/  FMUL.FTZ R156, R116, R0 ;  /* 0x00000000749c7220 */ /* 0x000fe20000410000 */
[----:B------:R-:W-:Y:S01]  /*9800*/  FMNMX.FTZ R2, R139, R4, !PT ;  /* 0x000000048b027209 */ /* 0x000fe20007810000 */
[----:B------:R-:W-:Y:S01]  /*9810*/  FMUL.FTZ R4, R12, c[0x0][0x23c] ;  /* 0x00008f000c047a20 */ /* 0x000fe20000410000 */
[----:B------:R-:W-:Y:S01]  /*9820*/  FMNMX.FTZ R5, R210, R5, !PT ;  /* 0x00000005d2057209 */ /* 0x000fe20007810000 */
[----:B------:R-:W-:-:S02]  /*9830*/  FMUL.FTZ R157, R117, R0 ;  /* 0x00000000759d7220 */ /* 0x000fc40000410000 */
[-C--:B------:R-:W-:Y:S01]  /*9840*/  FMUL.FTZ R148, R148, R0.reuse ;  /* 0x0000000094947220 */ /* 0x080fe20000410000 */
[----:B------:R-:W1:Y:S01]  /*9850*/  SHFL.BFLY PT, R7, R2, 0x2, 0x1f ;  /* 0x0c401f0002077f89 */ /* 0x000e6200000e0000 */
[-C--:B------:R-:W-:Y:S02]  /*9860*/  FMUL.FTZ R149, R149, R0.reuse ;  /* 0x0000000095957220 */ /* 0x080fe40000410000 */
[-C--:B------:R-:W-:Y:S02]  /*9870*/  FMUL.FTZ R164, R164, R0.reuse ;  /* 0x00000000a4a47220 */ /* 0x080fe40000410000 */
[-C--:B------:R-:W-:Y:S02]  /*9880*/  FMUL.FTZ R165, R165, R0.reuse ;  /* 0x00000000a5a57220 */ /* 0x080fe40000410000 */
[-C--:B------:R-:W-:Y:S02]  /*9890*/  FMUL.FTZ R196, R196, R0.reuse ;  /* 0x00000000c4c47220 */ /* 0x080fe40000410000 */
[----:B------:R-:W-:-:S02]  /*98a0*/  FMUL.FTZ R197, R197, R0 ;  /* 0x00000000c5c57220 */ /* 0x000fc40000410000 */
[-C--:B------:R-:W-:Y:S02]  /*98b0*/  FMUL.FTZ R204, R204, R0.reuse ;  /* 0x00000000cccc7220 */ /* 0x080fe40000410000 */
[-C--:B------:R-:W-:Y:S02]  /*98c0*/  FMUL.FTZ R205, R205, R0.reuse ;  /* 0x00000000cdcd7220 */ /* 0x080fe40000410000 */
[----:B------:R-:W-:Y:S01]  /*98d0*/  FMUL.FTZ R28, R68, R0 ;  /* 0x00000000441c7220 */ /* 0x000fe20000410000 */
[----:B------:R-:W-:Y:S01]  /*98e0*/  MOV R68, R142 ;  /* 0x0000008e00447202 */ /* 0x000fe20000000f00 */
[-C--:B------:R-:W-:Y:S02]  /*98f0*/  FMUL.FTZ R29, R69, R0.reuse ;  /* 0x00000000451d7220 */ /* 0x080fe40000410000 */
[-C--:B------:R-:W-:Y:S02]  /*9900*/  FMUL.FTZ R80, R80, R0.reuse ;  /* 0x0000000050507220 */ /* 0x080fe40000410000 */
[----:B------:R-:W-:-:S02]  /*9910*/  FMUL.FTZ R81, R81, R0 ;  /* 0x0000000051517220 */ /* 0x000fc40000410000 */
[----:B------:R-:W-:Y:S01]  /*9920*/  FMUL.FTZ R188, R84, R0 ;  /* 0x0000000054bc7220 */ /* 0x000fe20000410000 */
[----:B------:R-:W-:Y:S01]  /*9930*/  MOV R84, R30 ;  /* 0x0000001e00547202 */ /* 0x000fe20000000f00 */
[-C--:B------:R-:W-:Y:S02]  /*9940*/  FMUL.FTZ R173, R97, R0.reuse ;  /* 0x0000000061ad7220 */ /* 0x080fe40000410000 */
[-C--:B------:R-:W-:Y:S02]  /*9950*/  FMUL.FTZ R180, R100, R0.reuse ;  /* 0x0000000064b47220 */ /* 0x080fe40000410000 */
[-C--:B------:R-:W-:Y:S02]  /*9960*/  FMUL.FTZ R181, R101, R0.reuse ;  /* 0x0000000065b57220 */ /* 0x080fe40000410000 */
[-C--:B------:R-:W-:Y:S02]  /*9970*/  FMUL.FTZ R140, R112, R0.reuse ;  /* 0x00000000708c7220 */ /* 0x080fe40000410000 */
[----:B------:R-:W-:-:S02]  /*9980*/  FMUL.FTZ R141, R113, R0 ;  /* 0x00000000718d7220 */ /* 0x000fc40000410000 */
[-C--:B------:R-:W-:Y:S02]  /*9990*/  FMUL.FTZ R116, R128, R0.reuse ;  /* 0x0000000080747220 */ /* 0x080fe40000410000 */
[----:B------:R-:W-:Y:S02]  /*99a0*/  FMUL.FTZ R117, R129, R0 ;  /* 0x0000000081757220 */ /* 0x000fe40000410000 */
[----:B------:R2:W4:Y:S01]  /*99b0*/  MUFU.EX2 R0, R4 ;  /* 0x0000000400007308 */ /* 0x0005220000000800 */
[----:B------:R-:W-:Y:S02]  /*99c0*/  FFMA.FTZ R6, R8, c[0x0][0x23c], -R13 ;  /* 0x00008f0008067a23 */ /* 0x000fe4000001080d */
[----:B------:R-:W-:-:S05]  /*99d0*/  IMAD.MOV.U32 R69, RZ, RZ, R143 ;  /* 0x000000ffff457224 */ /* 0x000fca00078e008f */
[----:B------:R5:W-:Y:S01]  /*99e0*/  MUFU.EX2 R35, R6 ;  /* 0x0000000600237308 */ /* 0x000be20000000800 */
[----:B--2---:R-:W-:-:S05]  /*99f0*/  FMUL.FTZ R4, R37, c[0x0][0x23c] ;  /* 0x00008f0025047a20 */ /* 0x004fca0000410000 */
[----:B------:R-:W-:Y:S01]  /*9a00*/  FSEL R12, R4, RZ, P0 ;  /* 0x000000ff040c7208 */ /* 0x000fe20000000000 */
[----:B-----5:R-:W-:-:S04]  /*9a10*/  FFMA.FTZ R6, R11, c[0x0][0x23c], -R13 ;  /* 0x00008f000b067a23 */ /* 0x020fc8000001080d */
[----:B------:R2:W-:Y:S02]  /*9a20*/  MUFU.EX2 R32, R6 ;  /* 0x0000000600207308 */ /* 0x0005e40000000800 */
[----:B--2---:R-:W-:-:S06]  /*9a30*/  FFMA.FTZ R6, R9, c[0x0][0x23c], -R12 ;  /* 0x00008f0009067a23 */ /* 0x004fcc000001080c */
[----:B------:R-:W3:Y:S01]  /*9a40*/  MUFU.EX2 R9, R6 ;  /* 0x0000000600097308 */ /* 0x000ee20000000800 */
[-C--:B----4-:R-:W-:Y:S02]  /*9a50*/  FMUL.FTZ R142, R114, R0.reuse ;  /* 0x00000000728e7220 */ /* 0x090fe40000410000 */
[----:B---3--:R-:W-:Y:S02]  /*9a60*/  FFMA.FTZ R114, R96, R0, R9 ;  /* 0x0000000060727223 */ /* 0x008fe40000010009 */
[----:B------:R-:W2:Y:S04]  /*9a70*/  LDL.LU R96, [R1+0x84] ;  /* 0x0000840001607983 */ /* 0x000ea80000300800 */
[----:B------:R-:W3:Y:S01]  /*9a80*/  SHFL.BFLY PT, R8, R5, 0x2, 0x1f ;  /* 0x0c401f0005087f89 */ /* 0x000ee200000e0000 */
[----:B-1----:R-:W-:-:S05]  /*9a90*/  FMNMX.FTZ R4, R2, R7, !PT ;  /* 0x0000000702047209 */ /* 0x002fca0007810000 */
[----:B------:R-:W1:Y:S01]  /*9aa0*/  SHFL.BFLY PT, R6, R4, 0x1, 0x1f ;  /* 0x0c201f0004067f89 */ /* 0x000e6200000e0000 */
[----:B---3--:R-:W-:-:S05]  /*9ab0*/  FMNMX.FTZ R2, R5, R8, !PT ;  /* 0x0000000805027209 */ /* 0x008fca0007810000 */
[----:B------:R-:W3:Y:S01]  /*9ac0*/  SHFL.BFLY PT, R5, R2, 0x1, 0x1f ;  /* 0x0c201f0002057f89 */ /* 0x000ee200000e0000 */
        /* <DEDUP_REMOVED lines=10> */
[----:B------:R-:W-:Y:S01]  /*9b70*/  FMUL.FTZ R119, R131, R0 ;  /* 0x0000000083777220 */ /* 0x000fe20000410000 */
[----:B-1----:R-:W-:Y:S01]  /*9b80*/  FMNMX.FTZ R131, R4, R6, !PT ;  /* 0x0000000604837209 */ /* 0x002fe20007810000 */
        /* <DEDUP_REMOVED lines=19> */
[----:B------:R-:W-:Y:S02]  /*9cc0*/  FMUL.FTZ R118, R130, R0 ;  /* 0x0000000082767220 */ /* 0x000fe40000410000 */
[--C-:B------:R-:W-:Y:S01]  /*9cd0*/  FFMA.FTZ R0, R16, c[0x0][0x23c], -R12.reuse ;  /* 0x00008f0010007a23 */ /* 0x100fe2000001080c */
[----:B---3--:R-:W-:Y:S01]  /*9ce0*/  FMNMX.FTZ R70, R2, R5, !PT ;  /* 0x0000000502467209 */ /* 0x008fe20007810000 */
[C---:B------:R-:W-:Y:S01]  /*9cf0*/  FMUL.FTZ R2, R131.reuse, c[0x0][0x23c] ;  /* 0x00008f0083027a20 */ /* 0x040fe20000410000 */
[----:B------:R-:W-:Y:S01]  /*9d00*/  FSETP.NEU.FTZ.AND P0, PT, R131, -INF , PT ;  /* 0xff8000008300780b */ /* 0x000fe20003f1d000 */
[----:B------:R1:W-:Y:S03]  /*9d10*/  MUFU.EX2 R130, R0 ;  /* 0x0000000000827308 */ /* 0x0003e60000000800 */
[----:B------:R-:W-:Y:S01]  /*9d20*/  FSEL R2, R2, RZ, P0 ;  /* 0x000000ff02027208 */ /* 0x000fe20000000000 */
[----:B-1----:R-:W-:-:S04]  /*9d30*/  FFMA.FTZ R0, R17, c[0x0][0x23c], -R12 ;  /* 0x00008f0011007a23 */ /* 0x002fc8000001080c */
[----:B------:R1:W-:Y:S01]  /*9d40*/  MUFU.EX2 R11, R0 ;  /* 0x00000000000b7308 */ /* 0x0003e20000000800 */
[----:B------:R-:W-:-:S07]  /*9d50*/  FFMA.FTZ R4, R10, c[0x0][0x23c], -R2 ;  /* 0x00008f000a047a23 */ /* 0x000fce0000010802 */
[----:B------:R3:W-:Y:S01]  /*9d60*/  MUFU.EX2 R6, R4 ;  /* 0x0000000400067308 */ /* 0x0007e20000000800 */
[----:B-1----:R-:W-:Y:S02]  /*9d70*/  FSEL R0, R131, RZ, P0 ;  /* 0x000000ff83007208 */ /* 0x002fe40000000000 */
[----:B------:R-:W-:-:S03]  /*9d80*/  FSETP.NEU.FTZ.AND P0, PT, R70, -INF , PT ;  /* 0xff8000004600780b */ /* 0x000fc60003f1d000 */
[----:B------:R-:W-:-:S04]  /*9d90*/  FADD.FTZ R0, R134, -R0 ;  /* 0x8000000086007221 */ /* 0x000fc80000010000 */
[----:B---3--:R-:W-:Y:S01]  /*9da0*/  FMUL.FTZ R4, R0, c[0x0][0x23c] ;  /* 0x00008f0000047a20 */ /* 0x008fe20000410000 */
[----:B------:R-:W-:-:S05]  /*9db0*/  FSEL R0, R70, RZ, P0 ;  /* 0x000000ff46007208 */ /* 0x000fca0000000000 */
[----:B------:R-:W-:Y:S02]  /*9dc0*/  FADD.FTZ R5, R3, -R0 ;  /* 0x8000000003057221 */ /* 0x000fe40000010000 */
[----:B------:R-:W-:Y:S02]  /*9dd0*/  FFMA.FTZ R3, R18, c[0x0][0x23c], -R2 ;  /* 0x00008f0012037a23 */ /* 0x000fe40000010802 */
[----:B------:R-:W-:Y:S02]  /*9de0*/  FMUL.FTZ R0, R70, c[0x0][0x23c] ;  /* 0x00008f0046007a20 */ /* 0x000fe40000410000 */
[----:B------:R1:W-:Y:S03]  /*9df0*/  MUFU.EX2 R134, R3 ;  /* 0x0000000300867308 */ /* 0x0003e60000000800 */
[----:B------:R-:W-:-:S05]  /*9e00*/  FSEL R0, R0, RZ, P0 ;  /* 0x000000ff00007208 */ /* 0x000fca0000000000 */
[----:B------:R-:W3:Y:S01]  /*9e10*/  MUFU.EX2 R4, R4 ;  /* 0x0000000400047308 */ /* 0x000ee20000000800 */
[----:B-1----:R-:W-:Y:S02]  /*9e20*/  FMUL.FTZ R3, R5, c[0x0][0x23c] ;  /* 0x00008f0005037a20 */ /* 0x002fe40000410000 */
[----:B------:R-:W-:-:S05]  /*9e30*/  FFMA.FTZ R5, R14, c[0x0][0x23c], -R0 ;  /* 0x00008f000e057a23 */ /* 0x000fca0000010800 */
[----:B------:R-:W1:Y:S01]  /*9e40*/  MUFU.EX2 R3, R3 ;  /* 0x0000000300037308 */ /* 0x000e620000000800 */
[----:B------:R-:W-:Y:S01]  /*9e50*/  FFMA.FTZ R7, R15, c[0x0][0x23c], -R12 ;  /* 0x00008f000f077a23 */ /* 0x000fe2000001080c */
[----:B------:R-:W-:Y:S01]  /*9e60*/  MOV R128, R85 ;  /* 0x0000005500807202 */ /* 0x000fe20000000f00 */
[----:B------:R-:W-:Y:S01]  /*9e70*/  IMAD.MOV.U32 R101, RZ, RZ, R49 ;  /* 0x000000ffff657224 */ /* 0x000fe200078e0031 */
[----:B------:R-:W-:-:S04]  /*9e80*/  MOV R112, R84 ;  /* 0x0000005400707202 */ /* 0x000fc80000000f00 */
[----:B------:R-:W4:Y:S01]  /*9e90*/  MUFU.EX2 R5, R5 ;  /* 0x0000000500057308 */ /* 0x000f220000000800 */
[----:B------:R-:W-:Y:S01]  /*9ea0*/  MOV R100, R48 ;  /* 0x0000003000647202 */ /* 0x000fe20000000f00 */
[----:B------:R-:W-:Y:S01]  /*9eb0*/  IMAD.MOV.U32 R129, RZ, RZ, R36 ;  /* 0x000000ffff817224 */ /* 0x000fe200078e0024 */
[----:B------:R-:W-:Y:S01]  /*9ec0*/  MOV R85, R45 ;  /* 0x0000002d00557202 */ /* 0x000fe20000000f00 */
[----:B---3--:R-:W-:Y:S01]  /*9ed0*/  FMUL.FTZ R144, R144, R4 ;  /* 0x0000000490907220 */ /* 0x008fe20000410000 */
[----:B------:R-:W-:Y:S01]  /*9ee0*/  MOV R84, R44 ;  /* 0x0000002c00547202 */ /* 0x000fe20000000f00 */
[-C--:B------:R-:W-:Y:S01]  /*9ef0*/  FMUL.FTZ R145, R145, R4.reuse ;  /* 0x0000000491917220 */ /* 0x080fe20000410000 */
[----:B------:R-:W-:Y:S01]  /*9f00*/  MOV R86, R37 ;  /* 0x0000002500567202 */ /* 0x000fe20000000f00 */
[-C--:B------:R-:W-:Y:S01]  /*9f10*/  FMUL.FTZ R152, R152, R4.reuse ;  /* 0x0000000498987220 */ /* 0x080fe20000410000 */
[----:B------:R-:W-:Y:S01]  /*9f20*/  MOV R15, R33 ;  /* 0x00000021000f7202 */ /* 0x000fe20000000f00 */
[-C--:B------:R-:W-:Y:S01]  /*9f30*/  FMUL.FTZ R153, R153, R4.reuse ;  /* 0x0000000499997220 */ /* 0x080fe20000410000 */
[----:B------:R-:W-:Y:S01]  /*9f40*/  MOV R87, R41 ;  /* 0x0000002900577202 */ /* 0x000fe20000000f00 */
[----:B------:R-:W-:Y:S01]  /*9f50*/  FMUL.FTZ R160, R160, R4 ;  /* 0x00000004a0a07220 */ /* 0x000fe20000410000 */
        /* <DEDUP_REMOVED lines=29> */
[----:B------:R-:W-:Y:S01]  /*a130*/  MOV R98, R42 ;  /* 0x0000002a00627202 */ /* 0x000fe20000000f00 */
[----:B------:R-:W-:Y:S02]  /*a140*/  IMAD.MOV.U32 R8, RZ, RZ, R43 ;  /* 0x000000ffff087224 */ /* 0x000fe400078e002b */
[----:B-1----:R-:W-:Y:S01]  /*a150*/  FMUL.FTZ R43, R107, R3 ;  /* 0x000000036b2b7220 */ /* 0x002fe20000410000 */
[----:B------:R-:W-:Y:S01]  /*a160*/  MOV R107, R99 ;  /* 0x00000063006b7202 */ /* 0x000fe20000000f00 */
[----:B------:R-:W-:Y:S01]  /*a170*/  IMAD.MOV.U32 R99, RZ, RZ, R8 ;  /* 0x000000ffff637224 */ /* 0x000fe200078e0008 */
[----:B------:R-:W-:Y:S02]  /*a180*/  MOV R103, R98 ;  /* 0x0000006200677202 */ /* 0x000fe40000000f00 */
[----:B------:R-:W-:Y:S01]  /*a190*/  MOV R98, R39 ;  /* 0x0000002700627202 */ /* 0x000fe20000000f00 */
[-C--:B------:R-:W-:Y:S01]  /*a1a0*/  FMUL.FTZ R39, R111, R3.reuse ;  /* 0x000000036f277220 */ /* 0x080fe20000410000 */
[----:B------:R-:W-:Y:S01]  /*a1b0*/  MOV R8, R38 ;  /* 0x0000002600087202 */ /* 0x000fe20000000f00 */
[----:B------:R-:W-:Y:S01]  /*a1c0*/  FMUL.FTZ R38, R110, R3 ;  /* 0x000000036e267220 */ /* 0x000fe20000410000 */
[----:B------:R-:W-:Y:S01]  /*a1d0*/  MOV R115, R87 ;  /* 0x0000005700737202 */ /* 0x000fe20000000f00 */
[----:B------:R-:W1:Y:S01]  /*a1e0*/  MUFU.EX2 R7, R7 ;  /* 0x0000000700077308 */ /* 0x000e620000000800 */
[----:B------:R-:W-:Y:S01]  /*a1f0*/  MOV R102, R86 ;  /* 0x0000005600667202 */ /* 0x000fe20000000f00 */
[----:B------:R-:W-:Y:S01]  /*a200*/  IMAD.MOV.U32 R111, RZ, RZ, R34 ;  /* 0x000000ffff6f7224 */ /* 0x000fe200078e0022 */
[----:B------:R-:W-:Y:S01]  /*a210*/  MOV R97, R47 ;  /* 0x0000002f00617202 */ /* 0x000fe20000000f00 */
[----:B------:R-:W-:Y:S01]  /*a220*/  FMUL.FTZ R146, R146, R3 ;  /* 0x0000000392927220 */ /* 0x000fe20000410000 */
        /* <DEDUP_REMOVED lines=12> */
[----:B--2---:R-:W-:Y:S02]  /*a2f0*/  FFMA.FTZ R113, R96, R4, R6 ;  /* 0x0000000460717223 */ /* 0x004fe40000010006 */
[----:B------:R-:W-:Y:S02]  /*a300*/  FFMA.FTZ R4, R19, c[0x0][0x23c], -R2 ;  /* 0x00008f0013047a23 */ /* 0x000fe40000010802 */
[----:B------:R-:W2:Y:S01]  /*a310*/  LDSM.16.MT88.4 R16, [R225+0xc000] ;  /* 0x00c00000e110783b */ /* 0x000ea20000004200 */
[----:B------:R-:W-:Y:S01]  /*a320*/  MOV R96, R46 ;  /* 0x0000002e00607202 */ /* 0x000fe20000000f00 */
        /* <DEDUP_REMOVED lines=19> */
[----:B----4-:R-:W-:Y:S02]  /*a460*/  FFMA.FTZ R112, R112, R3, R5 ;  /* 0x0000000370707223 */ /* 0x010fe40000010005 */
[----:B------:R-:W-:Y:S01]  /*a470*/  FFMA.FTZ R3, R20, c[0x0][0x23c], -R2 ;  /* 0x00008f0014037a23 */ /* 0x000fe20000010802 */
[----:B------:R-:W-:-:S03]  /*a480*/  MOV R127, R130 ;  /* 0x00000082007f7202 */ /* 0x000fc60000000f00 */
[----:B------:R3:W-:Y:S01]  /*a490*/  MUFU.EX2 R14, R3 ;  /* 0x00000003000e7308 */ /* 0x0007e20000000800 */
[----:B------:R-:W-:Y:S02]  /*a4a0*/  MOV R130, R115 ;  /* 0x0000007300827202 */ /* 0x000fe40000000f00 */
[----:B-1----:R-:W-:Y:S02]  /*a4b0*/  MOV R104, R7 ;  /* 0x0000000700687202 */ /* 0x002fe40000000f00 */
[----:B------:R-:W-:Y:S01]  /*a4c0*/  MOV R7, R102 ;  /* 0x0000006600077202 */ /* 0x000fe20000000f00 */
[----:B---3--:R-:W-:-:S04]  /*a4d0*/  FFMA.FTZ R3, R27, c[0x0][0x23c], -R0 ;  /* 0x00008f001b037a23 */ /* 0x008fc80000010800 */
[----:B------:R1:W3:Y:S01]  /*a4e0*/  MUFU.EX2 R115, R3 ;  /* 0x0000000300737308 */ /* 0x0002e20000000800 */
[----:B------:R-:W-:Y:S01]  /*a4f0*/  MOV R102, R99 ;  /* 0x0000006300667202 */ /* 0x000fe20000000f00 */
[----:B------:R-:W-:Y:S01]  /*a500*/  IMAD.MOV.U32 R99, RZ, RZ, R8 ;  /* 0x000000ffff637224 */ /* 0x000fe200078e0008 */
[----:B------:R-:W-:Y:S02]  /*a510*/  F2FP.BF16.PACK_AB R8, R111, R136 ;  /* 0x000000886f08723e */ /* 0x000fe400000010ff */
[----:B------:R-:W-:Y:S01]  /*a520*/  MOV R136, R11 ;  /* 0x0000000b00887202 */ /* 0x000fe20000000f00 */
[----:B-1----:R-:W-:-:S04]  /*a530*/  FFMA.FTZ R3, R22, c[0x0][0x23c], -R0 ;  /* 0x00008f0016037a23 */ /* 0x002fc80000010800 */
[----:B------:R1:W4:Y:S01]  /*a540*/  MUFU.EX2 R105, R3 ;  /* 0x0000000300697308 */ /* 0x0003220000000800 */
[----:B------:R-:W-:Y:S02]  /*a550*/  F2FP.BF16.PACK_AB R9, R104, R9 ;  /* 0x000000096809723e */ /* 0x000fe400000010ff */
[----:B------:R-:W-:-:S05]  /*a560*/  F2FP.BF16.PACK_AB R10, R107, R110 ;  /* 0x0000006e6b0a723e */ /* 0x000fca00000010ff */
[----:B------:R5:W2:Y:S01]  /*a570*/  MUFU.EX2 R126, R4 ;  /* 0x00000004007e7308 */ /* 0x000aa20000000800 */
[----:B-1----:R-:W-:-:S07]  /*a580*/  FFMA.FTZ R3, R21, c[0x0][0x23c], -R0 ;  /* 0x00008f0015037a23 */ /* 0x002fce0000010800 */
[----:B------:R-:W1:Y:S01]  /*a590*/  MUFU.EX2 R20, R3 ;  /* 0x0000000300147308 */ /* 0x000e620000000800 */
[----:B------:R-:W-:Y:S02]  /*a5a0*/  F2FP.BF16.PACK_AB R11, R136, R127 ;  /* 0x0000007f880b723e */ /* 0x000fe400000010ff */
[----:B------:R-:W-:-:S05]  /*a5b0*/  MOV R106, R7 ;  /* 0x00000007006a7202 */ /* 0x000fca0000000f00 */
[----:B--2---:R-:W-:Y:S01]  /*a5c0*/  HMMA.16816.F32.BF16 R76, R8, R16, R148 ;  /* 0x00000010084c723c */ /* 0x004fe20000041894 */
[----:B-----5:R-:W-:Y:S02]  /*a5d0*/  F2FP.BF16.PACK_AB R4, R134, R6 ;  /* 0x000000068604723e */ /* 0x020fe400000010ff */
[----:B---3--:R-:W-:-:S04]  /*a5e0*/  F2FP.BF16.PACK_AB R5, R115, R5 ;  /* 0x000000057305723e */ /* 0x008fc800000010ff */
[----:B----4-:R-:W-:Y:S02]  /*a5f0*/  MOV R150, R105 ;  /* 0x0000006900967202 */ /* 0x010fe40000000f00 */
[----:B------:R-:W-:Y:S02]  /*a600*/  F2FP.BF16.PACK_AB R6, R126, R14 ;  /* 0x0000000e7e06723e */ /* 0x000fe400000010ff */
[----:B-1----:R-:W-:Y:S01]  /*a610*/  F2FP.BF16.PACK_AB R7, R20, R150 ;  /* 0x000000961407723e */ /* 0x002fe200000010ff */
[----:B------:R-:W-:Y:S08]  /*a620*/  HMMA.16816.F32.BF16 R64, R8, R18, R64 ;  /* 0x000000120840723c */ /* 0x000ff00000041840 */
[C---:B------:R-:W-:Y:S08]  /*a630*/  HMMA.16816.F32.BF16 R144, R4.reuse, R16, R144 ;  /* 0x000000100490723c */ /* 0x040ff00000041890 */
[----:B------:R-:W-:Y:S01]  /*a640*/  HMMA.16816.F32.BF16 R152, R4, R18, R152 ;  /* 0x000000120498723c */ /* 0x000fe20000041898 */
[----:B------:R-:W1:Y:S01]  /*a650*/  LDSM.16.MT88.4 R16, [R226+0xc000] ;  /* 0x00c00000e210783b */ /* 0x000e620000004200 */
[----:B------:R-:W-:Y:S01]  /*a660*/  MOV R148, R104 ;  /* 0x0000006800947202 */ /* 0x000fe20000000f00 */
[----:B------:R-:W-:Y:S01]  /*a670*/  IMAD.MOV.U32 R125, RZ, RZ, R69 ;  /* 0x000000ffff7d7224 */ /* 0x000fe200078e0045 */
[----:B------:R-:W-:Y:S01]  /*a680*/  MOV R108, R103 ;  /* 0x00000067006c7202 */ /* 0x000fe20000000f00 */
[----:B------:R-:W-:Y:S01]  /*a690*/  STL [R1+0x68], R131 ;  /* 0x0000688301007387 */ /* 0x000fe20000100800 */
[----:B------:R-:W-:-:S02]  /*a6a0*/  MOV R103, R71 ;  /* 0x0000004700677202 */ /* 0x000fc40000000f00 */
[----:B------:R-:W-:Y:S01]  /*a6b0*/  MOV R104, R70 ;  /* 0x0000004600687202 */ /* 0x000fe20000000f00 */
[----:B------:R1:W-:Y:S01]  /*a6c0*/  STL [R1+0x64], R70 ;  /* 0x0000644601007387 */ /* 0x0003e20000100800 */
[----:B------:R-:W-:Y:S02]  /*a6d0*/  MOV R124, R68 ;  /* 0x00000044007c7202 */ /* 0x000fe40000000f00 */
[-C--:B-1----:R-:W-:Y:S08]  /*a6e0*/  HMMA.16816.F32.BF16 R68, R8, R16.reuse, R164 ;  /* 0x000000100844723c */ /* 0x082ff000000418a4 */
[C---:B------:R-:W-:Y:S08]  /*a6f0*/  HMMA.16816.F32.BF16 R160, R4.reuse, R16, R160 ;  /* 0x0000001004a0723c */ /* 0x040ff000000418a0 */
[-C--:B------:R-:W-:Y:S08]  /*a700*/  HMMA.16816.F32.BF16 R168, R4, R18.reuse, R168 ;  /* 0x0000001204a8723c */ /* 0x080ff000000418a8 */
[----:B------:R-:W-:Y:S01]  /*a710*/  HMMA.16816.F32.BF16 R60, R8, R18, R60 ;  /* 0x00000012083c723c */ /* 0x000fe2000004183c */
[----:B------:R-:W1:Y:S01]  /*a720*/  LDSM.16.MT88.4 R16, [R228+0xc000] ;  /* 0x00c00000e410783b */ /* 0x000e620000004200 */
[----:B------:R-:W-:-:S06]  /*a730*/  IMAD.MOV.U32 R109, RZ, RZ, R130 ;  /* 0x000000ffff6d7224 */ /* 0x000fcc00078e0082 */
        /* <DEDUP_REMOVED lines=8> */
[----:B------:R-:W-:Y:S01]  /*a7c0*/  IMAD.MOV.U32 R27, RZ, RZ, R109 ;  /* 0x000000ffff1b7224 */ /* 0x000fe200078e006d */
[----:B------:R-:W-:Y:S02]  /*a7d0*/  MOV R149, R110 ;  /* 0x0000006e00957202 */ /* 0x000fe40000000f00 */
[----:B------:R-:W-:Y:S02]  /*a7e0*/  MOV R22, R120 ;  /* 0x0000007800167202 */ /* 0x000fe40000000f00 */
[----:B------:R-:W-:Y:S02]  /*a7f0*/  MOV R151, R107 ;  /* 0x0000006b00977202 */ /* 0x000fe40000000f00 */
[----:B------:R-:W-:-:S02]  /*a800*/  MOV R21, R106 ;  /* 0x0000006a00157202 */ /* 0x000fc40000000f00 */
[----:B------:R-:W-:Y:S02]  /*a810*/  MOV R120, R104 ;  /* 0x0000006800787202 */ /* 0x000fe40000000f00 */
[----:B------:R-:W-:Y:S01]  /*a820*/  MOV R122, R102 ;  /* 0x00000066007a7202 */ /* 0x000fe20000000f00 */
[----:B-1----:R-:W-:Y:S07]  /*a830*/  HMMA.16816.F32.BF16 R128, R8, R16, R196 ;  /* 0x000000100880723c */ /* 0x002fee00000418c4 */
[----:B------:R-:W-:-:S02]  /*a840*/  MOV R199, R111 ;  /* 0x0000006f00c77202 */ /* 0x000fc40000000f00 */
[----:B------:R-:W-:Y:S02]  /*a850*/  MOV R196, R108 ;  /* 0x0000006c00c47202 */ /* 0x000fe40000000f00 */
[----:B------:R-:W-:Y:S01]  /*a860*/  HMMA.16816.F32.BF16 R108, R4, R16, R192 ;  /* 0x00000010046c723c */ /* 0x000fe200000418c0 */
[----:B------:R-:W-:Y:S01]  /*a870*/  MOV R198, R101 ;  /* 0x0000006500c67202 */ /* 0x000fe20000000f00 */
[----:B------:R-:W-:-:S05]  /*a880*/  IMAD.MOV.U32 R197, RZ, RZ, R100 ;  /* 0x000000ffffc57224 */ /* 0x000fca00078e0064 */
[----:B------:R-:W-:Y:S02]  /*a890*/  MOV R193, R105 ;  /* 0x0000006900c17202 */ /* 0x000fe40000000f00 */
[----:B------:R-:W-:Y:S07]  /*a8a0*/  HMMA.16816.F32.BF16 R104, R4, R18, R200 ;  /* 0x000000120468723c */ /* 0x000fee00000418c8 */
[----:B------:R-:W-:Y:S01]  /*a8b0*/  MOV R201, R125 ;  /* 0x0000007d00c97202 */ /* 0x000fe20000000f00 */
[----:B------:R-:W-:-:S02]  /*a8c0*/  IMAD.MOV.U32 R125, RZ, RZ, R103 ;  /* 0x000000ffff7d7224 */ /* 0x000fc400078e0067 */
[C---:B------:R-:W-:Y:S01]  /*a8d0*/  HMMA.16816.F32.BF16 R100, R8.reuse, R18, R204 ;  /* 0x000000120864723c */ /* 0x040fe200000418cc */
[----:B------:R-:W1:Y:S01]  /*a8e0*/  LDSM.16.MT88.4 R16, [R225+0xe000] ;  /* 0x00e00000e110783b */ /* 0x000e620000004200 */
[----:B------:R-:W-:Y:S02]  /*a8f0*/  MOV R3, R99 ;  /* 0x0000006300037202 */ /* 0x000fe40000000f00 */
        /* <DEDUP_REMOVED lines=19> */
[----:B------:R-:W-:-:S04]  /*aa30*/  FFMA.FTZ R3, R3, c[0x0][0x23c], -R13 ;  /* 0x00008f0003037a23 */ /* 0x000fc8000001080d */
[----:B------:R2:W-:Y:S02]  /*aa40*/  MUFU.EX2 R203, R3 ;  /* 0x0000000300cb7308 */ /* 0x0005e40000000800 */
[-C--:B-1----:R-:W-:Y:S08]  /*aa50*/  HMMA.16816.F32.BF16 R180, R8, R16.reuse, R180 ;  /* 0x0000001008b4723c */ /* 0x082ff000000418b4 */
[C---:B------:R-:W-:Y:S08]  /*aa60*/  HMMA.16816.F32.BF16 R40, R4.reuse, R16, R40 ;  /* 0x000000100428723c */ /* 0x040ff00000041828 */
[-C--:B------:R-:W-:Y:S08]  /*aa70*/  HMMA.16816.F32.BF16 R36, R4, R18.reuse, R36 ;  /* 0x000000120424723c */ /* 0x080ff00000041824 */
[----:B------:R-:W-:Y:S01]  /*aa80*/  HMMA.16816.F32.BF16 R164, R8, R18, R140 ;  /* 0x0000001208a4723c */ /* 0x000fe2000004188c */
[----:B------:R-:W1:Y:S01]  /*aa90*/  LDSM.16.MT88.4 R16, [R227+0xe000] ;  /* 0x00e00000e310783b */ /* 0x000e620000004200 */
[----:B--2---:R-:W-:Y:S01]  /*aaa0*/  FFMA.FTZ R3, R202, c[0x0][0x23c], -R13 ;  /* 0x00008f00ca037a23 */ /* 0x004fe2000001080d */
[----:B------:R-:W-:-:S03]  /*aab0*/  MOV R202, R197 ;  /* 0x000000c500ca7202 */ /* 0x000fc60000000f00 */
[----:B------:R2:W-:Y:S02]  /*aac0*/  MUFU.EX2 R197, R3 ;  /* 0x0000000300c57308 */ /* 0x0005e40000000800 */
[--C-:B--2---:R-:W-:Y:S01]  /*aad0*/  FFMA.FTZ R3, R207, c[0x0][0x23c], -R13.reuse ;  /* 0x00008f00cf037a23 */ /* 0x104fe2000001080d */
[C---:B-1----:R-:W-:Y:S08]  /*aae0*/  HMMA.16816.F32.BF16 R48, R4.reuse, R16, R48 ;  /* 0x000000100430723c */ /* 0x042ff00000041830 */
[----:B------:R-:W-:Y:S01]  /*aaf0*/  HMMA.16816.F32.BF16 R32, R4, R18, R32 ;  /* 0x000000120420723c */ /* 0x000fe20000041820 */
[----:B------:R1:W2:Y:S02]  /*ab00*/  MUFU.EX2 R4, R3 ;  /* 0x0000000300047308 */ /* 0x0002a40000000800 */
[----:B-1----:R-:W-:-:S06]  /*ab10*/  FFMA.FTZ R3, R195, c[0x0][0x23c], -R13 ;  /* 0x00008f00c3037a23 */ /* 0x002fcc000001080d */
[----:B------:R1:W-:Y:S01]  /*ab20*/  MUFU.EX2 R195, R3 ;  /* 0x0000000300c37308 */ /* 0x0003e20000000800 */
[----:B------:R-:W-:Y:S01]  /*ab30*/  HMMA.16816.F32.BF16 R156, R8, R16, R156 ;  /* 0x00000010089c723c */ /* 0x000fe2000004189c */
[----:B-1----:R-:W-:-:S06]  /*ab40*/  FFMA.FTZ R3, R200, c[0x0][0x23c], -R12 ;  /* 0x00008f00c8037a23 */ /* 0x002fcc000001080c */
[----:B------:R1:W-:Y:S02]  /*ab50*/  MUFU.EX2 R204, R3 ;  /* 0x0000000300cc7308 */ /* 0x0003e40000000800 */
[----:B-1----:R-:W-:-:S06]  /*ab60*/  FFMA.FTZ R3, R201, c[0x0][0x23c], -R12 ;  /* 0x00008f00c9037a23 */ /* 0x002fcc000001080c */
[----:B------:R1:W3:Y:S01]  /*ab70*/  MUFU.EX2 R7, R3 ;  /* 0x0000000300077308 */ /* 0x0002e20000000800 */
[----:B------:R-:W-:Y:S01]  /*ab80*/  MOV R206, R198 ;  /* 0x000000c600ce7202 */ /* 0x000fe20000000f00 */
[----:B-1----:R-:W-:-:S06]  /*ab90*/  FFMA.FTZ R3, R194, c[0x0][0x23c], -R12 ;  /* 0x00008f00c2037a23 */ /* 0x002fcc000001080c */
[----:B------:R1:W-:Y:S02]  /*aba0*/  MUFU.EX2 R16, R3 ;  /* 0x0000000300107308 */ /* 0x0003e40000000800 */
[----:B-1----:R-:W-:-:S06]  /*abb0*/  FFMA.FTZ R3, R252, c[0x0][0x23c], -R12 ;  /* 0x00008f00fc037a23 */ /* 0x002fcc000001080c */
[----:B------:R1:W4:Y:S01]  /*abc0*/  MUFU.EX2 R194, R3 ;  /* 0x0000000300c27308 */ /* 0x0003220000000800 */
[----:B------:R-:W-:Y:S01]  /*abd0*/  MOV R201, R123 ;  /* 0x0000007b00c97202 */ /* 0x000fe20000000f00 */
[----:B-1----:R-:W-:-:S06]  /*abe0*/  FFMA.FTZ R3, R202, c[0x0][0x23c], -R2 ;  /* 0x00008f00ca037a23 */ /* 0x002fcc0000010802 */
[----:B------:R1:W-:Y:S01]  /*abf0*/  MUFU.EX2 R198, R3 ;  /* 0x0000000300c67308 */ /* 0x0003e20000000800 */
[----:B------:R-:W-:Y:S01]  /*ac00*/  IMAD.MOV.U32 R207, RZ, RZ, R20 ;  /* 0x000000ffffcf7224 */ /* 0x000fe200078e0014 */
[----:B------:R-:W-:Y:S01]  /*ac10*/  MOV R92, R201 ;  /* 0x000000c9005c7202 */ /* 0x000fe20000000f00 */
[----:B-1----:R-:W-:-:S05]  /*ac20*/  FFMA.FTZ R3, R192, c[0x0][0x23c], -R2 ;  /* 0x00008f00c0037a23 */ /* 0x002fca0000010802 */
[----:B------:R1:W5:Y:S01]  /*ac30*/  MUFU.EX2 R6, R3 ;  /* 0x0000000300067308 */ /* 0x0003620000000800 */
[----:B------:R-:W-:Y:S01]  /*ac40*/  MOV R192, R124 ;  /* 0x0000007c00c07202 */ /* 0x000fe20000000f00 */
[--C-:B------:R-:W-:Y:S01]  /*ac50*/  FFMA.FTZ R124, R245, c[0x0][0x23c], -R13.reuse ;  /* 0x00008f00f57c7a23 */ /* 0x100fe2000001080d */
[----:B------:R-:W-:Y:S01]  /*ac60*/  MOV R202, R125 ;  /* 0x0000007d00ca7202 */ /* 0x000fe20000000f00 */
[--C-:B------:R-:W-:Y:S01]  /*ac70*/  FFMA.FTZ R125, R249, c[0x0][0x23c], -R13.reuse ;  /* 0x00008f00f97d7a23 */ /* 0x100fe2000001080d */
[----:B------:R-:W-:Y:S01]  /*ac80*/  MOV R95, R207 ;  /* 0x000000cf005f7202 */ /* 0x000fe20000000f00 */
[----:B-1----:R-:W-:Y:S01]  /*ac90*/  FFMA.FTZ R3, R193, c[0x0][0x23c], -R2 ;  /* 0x00008f00c1037a23 */ /* 0x002fe20000010802 */
[----:B------:R-:W-:Y:S02]  /*aca0*/  MOV R193, R196 ;  /* 0x000000c400c17202 */ /* 0x000fe40000000f00 */
[----:B------:R-:W-:Y:S01]  /*acb0*/  MOV R196, R199 ;  /* 0x000000c700c47202 */ /* 0x000fe20000000f00 */
[----:B------:R1:W1:Y:S01]  /*acc0*/  MUFU.EX2 R5, R3 ;  /* 0x0000000300057308 */ /* 0x0002620000000800 */
[----:B------:R-:W-:Y:S01]  /*acd0*/  IMAD.MOV.U32 R199, RZ, RZ, R148 ;  /* 0x000000ffffc77224 */ /* 0x000fe200078e0094 */
[----:B------:R-:W-:Y:S01]  /*ace0*/  MOV R148, R120 ;  /* 0x0000007800947202 */ /* 0x000fe20000000f00 */
[--C-:B------:R-:W-:Y:S01]  /*acf0*/  FFMA.FTZ R82, R223, c[0x0][0x23c], -R12.reuse ;  /* 0x00008f00df527a23 */ /* 0x100fe2000001080c */
[----:B------:R-:W-:Y:S01]  /*ad00*/  MOV R20, R122 ;  /* 0x0000007a00147202 */ /* 0x000fe20000000f00 */
[--C-:B------:R-:W-:Y:S01]  /*ad10*/  FFMA.FTZ R81, R218, c[0x0][0x23c], -R12.reuse ;  /* 0x00008f00da517a23 */ /* 0x100fe2000001080c */
[----:B------:R-:W-:Y:S01]  /*ad20*/  MOV R207, R148 ;  /* 0x0000009400cf7202 */ /* 0x000fe20000000f00 */
[----:B------:R-:W-:Y:S01]  /*ad30*/  FFMA.FTZ R245, R215, c[0x0][0x23c], -R12 ;  /* 0x00008f00d7f57a23 */ /* 0x000fe2000001080c */
[----:B------:R-:W-:Y:S01]  /*ad40*/  MOV R148, R15 ;  /* 0x0000000f00947202 */ /* 0x000fe20000000f00 */
[----:B------:R-:W-:-:S02]  /*ad50*/  FFMA.FTZ R123, R220, c[0x0][0x23c], -R13 ;  /* 0x00008f00dc7b7a23 */ /* 0x000fc4000001080d */
[----:B-1----:R-:W-:-:S04]  /*ad60*/  FFMA.FTZ R3, R206, c[0x0][0x23c], -R2 ;  /* 0x00008f00ce037a23 */ /* 0x002fc80000010802 */
[----:B------:R1:W-:Y:S01]  /*ad70*/  MUFU.EX2 R201, R3 ;  /* 0x0000000300c97308 */ /* 0x0003e20000000800 */
[--C-:B------:R-:W-:Y:S02]  /*ad80*/  FFMA.FTZ R122, R217, c[0x0][0x23c], -R13.reuse ;  /* 0x00008f00d97a7a23 */ /* 0x100fe4000001080d */
[--C-:B------:R-:W-:Y:S02]  /*ad90*/  FFMA.FTZ R205, R213, c[0x0][0x23c], -R13.reuse ;  /* 0x00008f00d5cd7a23 */ /* 0x100fe4000001080d */
[--C-:B------:R-:W-:Y:S02]  /*ada0*/  FFMA.FTZ R252, R209, c[0x0][0x23c], -R13.reuse ;  /* 0x00008f00d1fc7a23 */ /* 0x100fe4000001080d */
[--C-:B------:R-:W-:Y:S02]  /*adb0*/  FFMA.FTZ R249, R137, c[0x0][0x23c], -R13.reuse ;  /* 0x00008f0089f97a23 */ /* 0x100fe4000001080d */
[----:B------:R-:W-:Y:S02]  /*adc0*/  FFMA.FTZ R200, R132, c[0x0][0x23c], -R13 ;  /* 0x00008f0084c87a23 */ /* 0x000fe4000001080d */
[----:B------:R-:W-:-:S02]  /*add0*/  FFMA.FTZ R120, R251, c[0x0][0x23c], -R12 ;  /* 0x00008f00fb787a23 */ /* 0x000fc4000001080c */
[----:B------:R-:W-:Y:S02]  /*ade0*/  FFMA.FTZ R83, R247, c[0x0][0x23c], -R12 ;  /* 0x00008f00f7537a23 */ /* 0x000fe4000001080c */
[----:B-1----:R-:W-:Y:S01]  /*adf0*/  FFMA.FTZ R3, R193, c[0x0][0x23c], -R0 ;  /* 0x00008f00c1037a23 */ /* 0x002fe20000010800 */
[----:B------:R-:W-:Y:S01]  /*ae00*/  MOV R193, R199 ;  /* 0x000000c700c17202 */ /* 0x000fe20000000f00 */
[--C-:B------:R-:W-:Y:S02]  /*ae10*/  FFMA.FTZ R223, R208, c[0x0][0x23c], -R12.reuse ;  /* 0x00008f00d0df7a23 */ /* 0x100fe4000001080c */
[--C-:B------:R-:W-:Y:S02]  /*ae20*/  FFMA.FTZ R218, R138, c[0x0][0x23c], -R12.reuse ;  /* 0x00008f008ada7a23 */ /* 0x100fe4000001080c */
[----:B------:R-:W-:Y:S02]  /*ae30*/  FFMA.FTZ R215, R133, c[0x0][0x23c], -R12 ;  /* 0x00008f0085d77a23 */ /* 0x000fe4000001080c */
[----:B------:R-:W-:-:S02]  /*ae40*/  IMAD.MOV.U32 R199, RZ, RZ, R14 ;  /* 0x000000ffffc77224 */ /* 0x000fc400078e000e */
[----:B------:R-:W1:Y:S01]  /*ae50*/  LDSM.16.MT88.4 R12, [R225+0xc800] ;  /* 0x00c80000e10c783b */ /* 0x000e620000004200 */
[----:B------:R-:W-:Y:S02]  /*ae60*/  MOV R206, R196 ;  /* 0x000000c400ce7202 */ /* 0x000fe40000000f00 */
[----:B------:R2:W-:Y:S01]  /*ae70*/  MUFU.EX2 R196, R3 ;  /* 0x0000000300c47308 */ /* 0x0005e20000000800 */
[----:B------:R-:W-:Y:S02]  /*ae80*/  MOV R93, R192 ;  /* 0x000000c0005d7202 */ /* 0x000fe40000000f00 */
[----:B------:R-:W-:Y:S02]  /*ae90*/  MOV R94, R202 ;  /* 0x000000ca005e7202 */ /* 0x000fe40000000f00 */
[----:B------:R-:W-:Y:S01]  /*aea0*/  MOV R202, R21 ;  /* 0x0000001500ca7202 */ /* 0x000fe20000000f00 */
[--C-:B------:R-:W-:Y:S01]  /*aeb0*/  FFMA.FTZ R21, R222, c[0x0][0x23c], -R2.reuse ;  /* 0x00008f00de157a23 */ /* 0x100fe20000010802 */
[----:B------:R-:W-:Y:S01]  /*aec0*/  MOV R192, R22 ;  /* 0x0000001600c07202 */ /* 0x000fe20000000f00 */
[----:B------:R-:W-:-:S02]  /*aed0*/  FFMA.FTZ R80, R27, c[0x0][0x23c], -R2 ;  /* 0x00008f001b507a23 */ /* 0x000fc40000010802 */
[----:B--2---:R-:W-:-:S04]  /*aee0*/  FFMA.FTZ R3, R92, c[0x0][0x23c], -R0 ;  /* 0x00008f005c037a23 */ /* 0x004fc80000010800 */
[----:B------:R2:W-:Y:S01]  /*aef0*/  MUFU.EX2 R222, R3 ;  /* 0x0000000300de7308 */ /* 0x0005e20000000800 */
[--C-:B------:R-:W-:Y:S01]  /*af00*/  FFMA.FTZ R27, R248, c[0x0][0x23c], -R2.reuse ;  /* 0x00008f00f81b7a23 */ /* 0x100fe20000010802 */
[----:B------:R-:W-:Y:S01]  /*af10*/  MOV R248, R4 ;  /* 0x0000000400f87202 */ /* 0x000fe20000000f00 */
[--C-:B------:R-:W-:Y:S02]  /*af20*/  FFMA.FTZ R220, R214, c[0x0][0x23c], -R2.reuse ;  /* 0x00008f00d6dc7a23 */ /* 0x100fe40000010802 */
[--C-:B------:R-:W-:Y:S02]  /*af30*/  FFMA.FTZ R22, R244, c[0x0][0x23c], -R2.reuse ;  /* 0x00008f00f4167a23 */ /* 0x100fe40000010802 */
[--C-:B------:R-:W-:Y:S02]  /*af40*/  FFMA.FTZ R219, R219, c[0x0][0x23c], -R2.reuse ;  /* 0x00008f00dbdb7a23 */ /* 0x100fe40000010802 */
[--C-:B------:R-:W-:Y:S02]  /*af50*/  FFMA.FTZ R217, R211, c[0x0][0x23c], -R2.reuse ;  /* 0x00008f00d3d97a23 */ /* 0x100fe40000010802 */
[----:B------:R-:W-:-:S02]  /*af60*/  FFMA.FTZ R214, R139, c[0x0][0x23c], -R2 ;  /* 0x00008f008bd67a23 */ /* 0x000fc40000010802 */
[--C-:B--2---:R-:W-:Y:S01]  /*af70*/  FFMA.FTZ R3, R93, c[0x0][0x23c], -R0.reuse ;  /* 0x00008f005d037a23 */ /* 0x104fe20000010800 */
[----:B------:R-:W-:Y:S01]  /*af80*/  MOV R17, R126 ;  /* 0x0000007e00117202 */ /* 0x000fe20000000f00 */
[--C-:B------:R-:W-:Y:S02]  /*af90*/  FFMA.FTZ R2, R94, c[0x0][0x23c], -R0.reuse ;  /* 0x00008f005e027a23 */ /* 0x100fe40000010800 */
[----:B------:R-:W2:Y:S01]  /*afa0*/  MUFU.EX2 R4, R3 ;  /* 0x0000000300047308 */ /* 0x000ea20000000800 */
[----:B------:R-:W-:Y:S01]  /*afb0*/  FFMA.FTZ R126, R250, c[0x0][0x23c], -R0 ;  /* 0x00008f00fa7e7a23 */ /* 0x000fe20000010800 */
[----:B---3--:R-:W-:Y:S02]  /*afc0*/  MOV R251, R7 ;  /* 0x0000000700fb7202 */ /* 0x008fe40000000f00 */
[----:B------:R-:W-:Y:S01]  /*afd0*/  MOV R250, R202 ;  /* 0x000000ca00fa7202 */ /* 0x000fe20000000f00 */
[----:B------:R-:W-:Y:S03]  /*afe0*/  HMMA.16816.F32.BF16 R140, R8, R18, R116 ;  /* 0x00000012088c723c */ /* 0x000fe60000041874 */
[----:B------:R3:W1:Y:S04]  /*aff0*/  MUFU.EX2 R202, R2 ;  /* 0x0000000200ca7308 */ /* 0x0006680000000800 */
[----:B------:R-:W-:-:S02]  /*b000*/  F2FP.BF16.PACK_AB R8, R197, R203 ;  /* 0x000000cbc508723e */ /* 0x000fc400000010ff */
[----:B------:R-:W-:Y:S02]  /*b010*/  F2FP.BF16.PACK_AB R9, R251, R204 ;  /* 0x000000ccfb09723e */ /* 0x000fe400000010ff */
[----:B------:R-:W-:Y:S02]  /*b020*/  F2FP.BF16.PACK_AB R10, R195, R248 ;  /* 0x000000f8c30a723e */ /* 0x000fe400000010ff */
[----:B----4-:R-:W-:Y:S02]  /*b030*/  F2FP.BF16.PACK_AB R11, R194, R16 ;  /* 0x00000010c20b723e */ /* 0x010fe400000010ff */
[----:B------:R-:W-:Y:S02]  /*b040*/  MOV R93, R95 ;  /* 0x0000005f005d7202 */ /* 0x000fe40000000f00 */
[----:B------:R-:W-:Y:S01]  /*b050*/  MOV R92, R127 ;  /* 0x0000007f005c7202 */ /* 0x000fe20000000f00 */
[----:B------:R-:W-:Y:S01]  /*b060*/  FFMA.FTZ R127, R246, c[0x0][0x23c], -R0 ;  /* 0x00008f00f67f7a23 */ /* 0x000fe20000010800 */
[----:B------:R-:W-:-:S02]  /*b070*/  MOV R244, R207 ;  /* 0x000000cf00f47202 */ /* 0x000fc40000000f00 */
[----:B------:R-:W-:Y:S02]  /*b080*/  MOV R95, R199 ;  /* 0x000000c7005f7202 */ /* 0x000fe40000000f00 */
[----:B------:R-:W-:Y:S02]  /*b090*/  MOV R246, R148 ;  /* 0x0000009400f67202 */ /* 0x000fe40000000f00 */
[----:B---3--:R-:W-:Y:S02]  /*b0a0*/  MOV R2, R149 ;  /* 0x0000009500027202 */ /* 0x008fe40000000f00 */
[----:B------:R-:W-:Y:S02]  /*b0b0*/  MOV R199, R150 ;  /* 0x0000009600c77202 */ /* 0x000fe40000000f00 */
[----:B------:R-:W-:Y:S01]  /*b0c0*/  MOV R207, R151 ;  /* 0x0000009700cf7202 */ /* 0x000fe20000000f00 */
[----:B-----5:R-:W-:Y:S01]  /*b0d0*/  IMAD.MOV.U32 R247, RZ, RZ, R6 ;  /* 0x000000fffff77224 */ /* 0x020fe200078e0006 */
[----:B-1----:R-:W-:Y:S01]  /*b0e0*/  HMMA.16816.F32.BF16 R148, R8, R12, R76 ;  /* 0x0000000c0894723c */ /* 0x002fe2000004184c */
[----:B------:R-:W-:-:S06]  /*b0f0*/  FFMA.FTZ R20, R20, c[0x0][0x23c], -R0 ;  /* 0x00008f0014147a23 */ /* 0x000fcc0000010800 */
[----:B------:R-:W-:Y:S01]  /*b100*/  IMAD.MOV.U32 R77, RZ, RZ, R5 ;  /* 0x000000ffff4d7224 */ /* 0x000fe200078e0005 */
[----:B--2---:R-:W-:Y:S01]  /*b110*/  MOV R79, R4 ;  /* 0x00000004004f7202 */ /* 0x004fe20000000f00 */
[--C-:B------:R-:W-:Y:S01]  /*b120*/  FFMA.FTZ R121, R121, c[0x0][0x23c], -R0.reuse ;  /* 0x00008f0079797a23 */ /* 0x100fe20000010800 */
[----:B------:R-:W-:Y:S01]  /*b130*/  F2FP.BF16.PACK_AB R4, R247, R198 ;  /* 0x000000c6f704723e */ /* 0x000fe200000010ff */
[--C-:B------:R-:W-:Y:S01]  /*b140*/  FFMA.FTZ R221, R221, c[0x0][0x23c], -R0.reuse ;  /* 0x00008f00dddd7a23 */ /* 0x100fe20000010800 */
[----:B------:R-:W-:Y:S01]  /*b150*/  F2FP.BF16.PACK_AB R5, R222, R196 ;  /* 0x000000c4de05723e */ /* 0x000fe200000010ff */
[--C-:B------:R-:W-:Y:S01]  /*b160*/  FFMA.FTZ R216, R216, c[0x0][0x23c], -R0.reuse ;  /* 0x00008f00d8d87a23 */ /* 0x100fe20000010800 */
[----:B------:R-:W-:Y:S01]  /*b170*/  F2FP.BF16.PACK_AB R6, R201, R77 ;  /* 0x0000004dc906723e */ /* 0x000fe200000010ff */
[--C-:B------:R-:W-:Y:S01]  /*b180*/  FFMA.FTZ R212, R212, c[0x0][0x23c], -R0.reuse ;  /* 0x00008f00d4d47a23 */ /* 0x100fe20000010800 */
[----:B------:R-:W-:Y:S01]  /*b190*/  F2FP.BF16.PACK_AB R7, R202, R79 ;  /* 0x0000004fca07723e */ /* 0x000fe200000010ff */
[----:B------:R-:W-:-:S02]  /*b1a0*/  FFMA.FTZ R213, R210, c[0x0][0x23c], -R0 ;  /* 0x00008f00d2d57a23 */ /* 0x000fc40000010800 */
[----:B------:R-:W-:Y:S01]  /*b1b0*/  FADD.FTZ R0, R206, R135 ;  /* 0x00000087ce007221 */ /* 0x000fe20000010000 */
[----:B------:R-:W-:Y:S02]  /*b1c0*/  MOV R206, R136 ;  /* 0x0000008800ce7202 */ /* 0x000fe40000000f00 */
[----:B------:R-:W-:Y:S01]  /*b1d0*/  HMMA.16816.F32.BF16 R136, R8, R14, R64 ;  /* 0x0000000e0888723c */ /* 0x000fe20000041840 */
[----:B------:R-:W-:-:S06]  /*b1e0*/  MOV R78, R16 ;  /* 0x00000010004e7202 */ /* 0x000fcc0000000f00 */
[----:B------:R-:W-:Y:S01]  /*b1f0*/  MOV R65, R17 ;  /* 0x0000001100417202 */ /* 0x000fe20000000f00 */
[C---:B------:R-:W-:Y:S01]  /*b200*/  HMMA.16816.F32.BF16 R144, R4.reuse, R12, R144 ;  /* 0x0000000c0490723c */ /* 0x040fe20000041890 */
[----:B------:R-:W1:Y:S07]  /*b210*/  LDSM.16.MT88.4 R16, [R226+0xc800] ;  /* 0x00c80000e210783b */ /* 0x000e6e0000004200 */
[----:B------:R-:W-:Y:S01]  /*b220*/  HMMA.16816.F32.BF16 R152, R4, R14, R152 ;  /* 0x0000000e0498723c */ /* 0x000fe20000041898 */
[----:B------:R-:W2:Y:S01]  /*b230*/  LDSM.16.MT88.4 R12, [R228+0xc800] ;  /* 0x00c80000e40c783b */ /* 0x000ea20000004200 */
[----:B------:R-:W-:-:S02]  /*b240*/  IMAD.MOV.U32 R94, RZ, RZ, R192 ;  /* 0x000000ffff5e7224 */ /* 0x000fc400078e00c0 */
[----:B------:R-:W-:Y:S01]  /*b250*/  FADD.FTZ R192, R134, R113 ;  /* 0x0000007186c07221 */ /* 0x000fe20000010000 */
[----:B------:R-:W-:Y:S01]  /*b260*/  MOV R64, R92 ;  /* 0x0000005c00407202 */ /* 0x000fe20000000f00 */
[----:B------:R-:W-:Y:S01]  /*b270*/  FADD.FTZ R193, R193, R114 ;  /* 0x00000072c1c17221 */ /* 0x000fe20000010000 */
[----:B------:R-:W-:Y:S01]  /*b280*/  MOV R76, R93 ;  /* 0x0000005d004c7202 */ /* 0x000fe20000000f00 */
[----:B------:R-:W-:Y:S01]  /*b290*/  FADD.FTZ R3, R115, R112 ;  /* 0x0000007073037221 */ /* 0x000fe20000010000 */
[-C--:B-1----:R-:W-:Y:S07]  /*b2a0*/  HMMA.16816.F32.BF16 R132, R8, R16.reuse, R68 ;  /* 0x000000100884723c */ /* 0x082fee0000041844 */
[----:B------:R-:W-:Y:S01]  /*b2b0*/  MOV R71, R94 ;  /* 0x0000005e00477202 */ /* 0x000fe20000000f00 */
[----:B------:R-:W-:Y:S01]  /*b2c0*/  IMAD.MOV.U32 R70, RZ, RZ, R95 ;  /* 0x000000ffff467224 */ /* 0x000fe200078e005f */
[C---:B------:R-:W-:Y:S08]  /*b2d0*/  HMMA.16816.F32.BF16 R160, R4.reuse, R16, R160 ;  /* 0x0000001004a0723c */ /* 0x040ff000000418a0 */
        /* <DEDUP_REMOVED lines=11> */
[----:B------:R-:W-:Y:S02]  /*b390*/  MOV R60, R196 ;  /* 0x000000c4003c7202 */ /* 0x000fe40000000f00 */
[----:B------:R-:W-:Y:S01]  /*b3a0*/  MOV R55, R206 ;  /* 0x000000ce00377202 */ /* 0x000fe20000000f00 */
[----:B-1----:R-:W-:Y:S01]  /*b3b0*/  HMMA.16816.F32.BF16 R196, R8, R16, R128 ;  /* 0x0000001008c4723c */ /* 0x002fe20000041880 */
[----:B------:R-:W-:Y:S02]  /*b3c0*/  MOV R63, R205 ;  /* 0x000000cd003f7202 */ /* 0x000fe40000000f00 */
[----:B------:R-:W-:Y:S02]  /*b3d0*/  MOV R62, R204 ;  /* 0x000000cc003e7202 */ /* 0x000fe40000000f00 */
[----:B------:R-:W-:-:S03]  /*b3e0*/  MOV R66, R207 ;  /* 0x000000cf00427202 */ /* 0x000fc60000000f00 */
        /* <DEDUP_REMOVED lines=8> */
[----:B------:R-:W2:Y:S04]  /*b470*/  LDSM.16.MT88.4 R12, [R227+0xe800] ;  /* 0x00e80000e30c783b */ /* 0x000ea80000004200 */
[----:B------:R-:W3:Y:S01]  /*b480*/  LDSM.16.MT88.4 R28, [R226+0xe800] ;  /* 0x00e80000e21c783b */ /* 0x000ee20000004200 */
[----:B------:R-:W-:-:S02]  /*b490*/  MOV R44, R76 ;  /* 0x0000004c002c7202 */ /* 0x000fc40000000f00 */
[----:B------:R-:W-:Y:S02]  /*b4a0*/  MOV R45, R77 ;  /* 0x0000004d002d7202 */ /* 0x000fe40000000f00 */
[----:B------:R-:W-:Y:S02]  /*b4b0*/  MOV R46, R78 ;  /* 0x0000004e002e7202 */ /* 0x000fe40000000f00 */
[----:B------:R-:W-:Y:S02]  /*b4c0*/  MOV R47, R79 ;  /* 0x0000004f002f7202 */ /* 0x000fe40000000f00 */
[----:B-1----:R-:W-:Y:S07]  /*b4d0*/  HMMA.16816.F32.BF16 R76, R4, R16, R40 ;  /* 0x00000010044c723c */ /* 0x002fee0000041828 */
[----:B------:R-:W-:Y:S01]  /*b4e0*/  MOV R40, R70 ;  /* 0x0000004600287202 */ /* 0x000fe20000000f00 */
[----:B------:R-:W-:Y:S01]  /*b4f0*/  IMAD.MOV.U32 R41, RZ, RZ, R71 ;  /* 0x000000ffff297224 */ /* 0x000fe200078e0047 */
[----:B------:R-:W-:-:S02]  /*b500*/  MOV R42, R64 ;  /* 0x00000040002a7202 */ /* 0x000fc40000000f00 */
[----:B------:R-:W-:Y:S01]  /*b510*/  MOV R43, R65 ;  /* 0x00000041002b7202 */ /* 0x000fe20000000f00 */
[C---:B------:R-:W-:Y:S07]  /*b520*/  HMMA.16816.F32.BF16 R72, R4.reuse, R18, R36 ;  /* 0x000000120448723c */ /* 0x040fee0000041824 */
[----:B------:R-:W-:Y:S01]  /*b530*/  MOV R36, R60 ;  /* 0x0000003c00247202 */ /* 0x000fe20000000f00 */
[----:B------:R-:W-:Y:S01]  /*b540*/  IMAD.MOV.U32 R37, RZ, RZ, R61 ;  /* 0x000000ffff257224 */ /* 0x000fe200078e003d */
[----:B--2---:R-:W-:Y:S01]  /*b550*/  HMMA.16816.F32.BF16 R68, R4, R12, R48 ;  /* 0x0000000c0444723c */ /* 0x004fe20000041830 */
[----:B------:R-:W-:-:S06]  /*b560*/  MOV R38, R62 ;  /* 0x0000003e00267202 */ /* 0x000fcc0000000f00 */
[----:B------:R-:W-:Y:S02]  /*b570*/  MOV R50, R66 ;  /* 0x0000004200327202 */ /* 0x000fe40000000f00 */
[----:B------:R-:W-:Y:S02]  /*b580*/  MOV R51, R67 ;  /* 0x0000004300337202 */ /* 0x000fe40000000f00 */
[----:B------:R-:W-:Y:S01]  /*b590*/  HMMA.16816.F32.BF16 R64, R4, R14, R32 ;  /* 0x0000000e0440723c */ /* 0x000fe20000041820 */
[----:B------:R-:W-:-:S06]  /*b5a0*/  MOV R39, R63 ;  /* 0x0000003f00277202 */ /* 0x000fcc0000000f00 */
[----:B------:R-:W-:Y:S02]  /*b5b0*/  MOV R35, R59 ;  /* 0x0000003b00237202 */ /* 0x000fe40000000f00 */
[----:B---3--:R-:W-:Y:S01]  /*b5c0*/  HMMA.16816.F32.BF16 R56, R8, R30, R172 ;  /* 0x0000001e0838723c */ /* 0x008fe200000418ac */
[----:B------:R-:W-:-:S06]  /*b5d0*/  IMAD.MOV.U32 R34, RZ, RZ, R41 ;  /* 0x000000ffff227224 */ /* 0x000fcc00078e0029 */
[----:B------:R-:W-:Y:S01]  /*b5e0*/  MOV R172, R55 ;  /* 0x0000003700ac7202 */ /* 0x000fe20000000f00 */
[----:B------:R-:W-:Y:S01]  /*b5f0*/  HMMA.16816.F32.BF16 R88, R4, R28, R88 ;  /* 0x0000001c0458723c */ /* 0x000fe20000041858 */
[----:B------:R-:W-:Y:S02]  /*b600*/  MOV R173, R43 ;  /* 0x0000002b00ad7202 */ /* 0x000fe40000000f00 */
[----:B------:R-:W-:Y:S02]  /*b610*/  MOV R174, R44 ;  /* 0x0000002c00ae7202 */ /* 0x000fe40000000f00 */
[----:B------:R-:W-:-:S03]  /*b620*/  MOV R175, R45 ;  /* 0x0000002d00af7202 */ /* 0x000fc60000000f00 */
[----:B------:R-:W-:Y:S07]  /*b630*/  HMMA.16816.F32.BF16 R84, R4, R30, R84 ;  /* 0x0000001e0454723c */ /* 0x000fee0000041854 */
[----:B------:R-:W-:Y:S01]  /*b640*/  MOV R4, R40 ;  /* 0x0000002800047202 */ /* 0x000fe20000000f00 */
[C---:B------:R-:W-:Y:S07]  /*b650*/  HMMA.16816.F32.BF16 R52, R8.reuse, R16, R180 ;  /* 0x000000100834723c */ /* 0x040fee00000418b4 */
[----:B------:R-:W-:Y:S01]  /*b660*/  MOV R183, R50 ;  /* 0x0000003200b77202 */ /* 0x000fe20000000f00 */
[----:B------:R-:W-:Y:S01]  /*b670*/  HMMA.16816.F32.BF16 R60, R8, R28, R188 ;  /* 0x0000001c083c723c */ /* 0x000fe200000418bc */
[----:B------:R-:W-:Y:S01]  /*b680*/  MOV R182, R51 ;  /* 0x0000003300b67202 */ /* 0x000fe20000000f00 */
[----:B------:R-:W1:Y:S01]  /*b690*/  LDSM.16.MT88.4 R28, [R225+0xd000] ;  /* 0x00d00000e11c783b */ /* 0x000e620000004200 */
[----:B------:R-:W-:-:S04]  /*b6a0*/  MOV R181, R42 ;  /* 0x0000002a00b57202 */ /* 0x000fc80000000f00 */
[----:B------:R-:W-:Y:S01]  /*b6b0*/  MOV R188, R46 ;  /* 0x0000002e00bc7202 */ /* 0x000fe20000000f00 */
[----:B------:R-:W-:Y:S01]  /*b6c0*/  HMMA.16816.F32.BF16 R48, R8, R12, R156 ;  /* 0x0000000c0830723c */ /* 0x000fe2000004189c */
[----:B------:R-:W-:-:S07]  /*b6d0*/  MOV R189, R47 ;  /* 0x0000002f00bd7202 */ /* 0x000fce0000000f00 */
[C---:B------:R-:W-:Y:S01]  /*b6e0*/  HMMA.16816.F32.BF16 R40, R8.reuse, R14, R140 ;  /* 0x0000000e0828723c */ /* 0x040fe2000004188c */
[----:B------:R-:W2:Y:S07]  /*b6f0*/  LDSM.16.MT88.4 R12, [R228+0xd000] ;  /* 0x00d00000e40c783b */ /* 0x000eae0000004200 */
[----:B------:R-:W-:Y:S01]  /*b700*/  HMMA.16816.F32.BF16 R44, R8, R18, R164 ;  /* 0x00000012082c723c */ /* 0x000fe200000418a4 */
[----:B------:R-:W3:Y:S01]  /*b710*/  LDSM.16.MT88.4 R16, [R226+0xd000] ;  /* 0x00d00000e210783b */ /* 0x000ee20000004200 */
[----:B------:R-:W-:Y:S01]  /*b720*/  IMAD.MOV.U32 R190, RZ, RZ, R246 ;  /* 0x000000ffffbe7224 */ /* 0x000fe200078e00f6 */
[----:B------:R-:W-:Y:S01]  /*b730*/  MOV R191, R250 ;  /* 0x000000fa00bf7202 */ /* 0x000fe20000000f00 */
[----:B------:R-:W-:Y:S01]  /*b740*/  MUFU.EX2 R246, R120 ;  /* 0x0000007800f67308 */ /* 0x000fe20000000800 */
[----:B------:R-:W-:-:S02]  /*b750*/  MOV R6, R248 ;  /* 0x000000f800067202 */ /* 0x000fc40000000f00 */
[----:B------:R-:W-:Y:S02]  /*b760*/  MOV R5, R244 ;  /* 0x000000f400057202 */ /* 0x000fe40000000f00 */
[----:B------:R-:W-:-:S03]  /*b770*/  MOV R7, R222 ;  /* 0x000000de00077202 */ /* 0x000fc60000000f00 */
[----:B------:R-:W-:Y:S01]  /*b780*/  MUFU.EX2 R250, R125 ;  /* 0x0000007d00fa7308 */ /* 0x000fe20000000800 */
[----:B------:R-:W-:Y:S02]  /*b790*/  MOV R32, R247 ;  /* 0x000000f700207202 */ /* 0x000fe40000000f00 */
[----:B------:R-:W-:-:S05]  /*b7a0*/  MOV R33, R251 ;  /* 0x000000fb00217202 */ /* 0x000fca0000000f00 */
[----:B------:R-:W4:Y:S08]  /*b7b0*/  MUFU.EX2 R124, R124 ;  /* 0x0000007c007c7308 */ /* 0x000f300000000800 */
[----:B------:R-:W-:Y:S08]  /*b7c0*/  MUFU.EX2 R123, R123 ;  /* 0x0000007b007b7308 */ /* 0x000ff00000000800 */
[----:B------:R-:W-:Y:S08]  /*b7d0*/  MUFU.EX2 R122, R122 ;  /* 0x0000007a007a7308 */ /* 0x000ff00000000800 */
[----:B------:R-:W5:Y:S08]  /*b7e0*/  MUFU.EX2 R248, R83 ;  /* 0x0000005300f87308 */ /* 0x000f700000000800 */
[----:B------:R-:W-:Y:S08]  /*b7f0*/  MUFU.EX2 R125, R82 ;  /* 0x00000052007d7308 */ /* 0x000ff00000000800 */
[----:B------:R-:W1:Y:S08]  /*b800*/  MUFU.EX2 R120, R81 ;  /* 0x0000005100787308 */ /* 0x000e700000000800 */
[----:B------:R-:W-:Y:S08]  /*b810*/  MUFU.EX2 R222, R80 ;  /* 0x0000005000de7308 */ /* 0x000ff00000000800 */
[----:B------:R-:W1:Y:S08]  /*b820*/  MUFU.EX2 R244, R27 ;  /* 0x0000001b00f47308 */ /* 0x000e700000000800 */
[----:B------:R1:W-:Y:S08]  /*b830*/  MUFU.EX2 R247, R22 ;  /* 0x0000001600f77308 */ /* 0x0003f00000000800 */
[----:B------:R-:W-:Y:S08]  /*b840*/  MUFU.EX2 R251, R21 ;  /* 0x0000001500fb7308 */ /* 0x000ff00000000800 */
[----:B------:R1:W-:Y:S08]  /*b850*/  MUFU.EX2 R140, R20 ;  /* 0x00000014008c7308 */ /* 0x0003f00000000800 */
[----:B------:R1:W1:Y:S08]  /*b860*/  MUFU.EX2 R142, R121 ;  /* 0x00000079008e7308 */ /* 0x0002700000000800 */
[----:B------:R-:W-:Y:S08]  /*b870*/  MUFU.EX2 R141, R126 ;  /* 0x0000007e008d7308 */ /* 0x000ff00000000800 */
[----:B------:R-:W2:Y:S01]  /*b880*/  MUFU.EX2 R143, R127 ;  /* 0x0000007f008f7308 */ /* 0x000ea20000000800 */
[----:B------:R-:W-:-:S02]  /*b890*/  FADD.FTZ R2, R2, R0 ;  /* 0x0000000002027221 */ /* 0x000fc40000010000 */
[----:B------:R-:W-:Y:S02]  /*b8a0*/  FADD.FTZ R3, R182, R3 ;  /* 0x00000003b6037221 */ /* 0x000fe40000010000 */
[----:B------:R-:W-:Y:S01]  /*b8b0*/  FADD.FTZ R4, R4, R192 ;  /* 0x000000c004047221 */ /* 0x000fe20000010000 */
[----:B----4-:R-:W-:Y:S01]  /*b8c0*/  F2FP.BF16.PACK_AB R8, R124, R250 ;  /* 0x000000fa7c08723e */ /* 0x010fe200000010ff */
[----:B-1----:R-:W-:Y:S01]  /*b8d0*/  FADD.FTZ R22, R183, R2 ;  /* 0x00000002b7167221 */ /* 0x002fe20000010000 */
[----:B-----5:R-:W-:Y:S01]  /*b8e0*/  F2FP.BF16.PACK_AB R9, R248, R246 ;  /* 0x000000f6f809723e */ /* 0x020fe200000010ff */
[----:B------:R-:W-:Y:S01]  /*b8f0*/  FADD.FTZ R20, R174, R3 ;  /* 0x00000003ae147221 */ /* 0x000fe20000010000 */
[----:B------:R-:W-:Y:S01]  /*b900*/  F2FP.BF16.PACK_AB R10, R122, R123 ;  /* 0x0000007b7a0a723e */ /* 0x000fe200000010ff */
[----:B------:R-:W-:Y:S01]  /*b910*/  FADD.FTZ R2, R173, R4 ;  /* 0x00000004ad027221 */ /* 0x000fe20000010000 */
[----:B------:R-:W-:Y:S01]  /*b920*/  F2FP.BF16.PACK_AB R11, R120, R125 ;  /* 0x0000007d780b723e */ /* 0x000fe200000010ff */
[----:B------:R-:W-:Y:S01]  /*b930*/  IMAD.MOV.U32 R121, RZ, RZ, R7 ;  /* 0x000000ffff797224 */ /* 0x000fe200078e0007 */
[----:B------:R-:W-:-:S02]  /*b940*/  MOV R174, R5 ;  /* 0x0000000500ae7202 */ /* 0x000fc40000000f00 */
[----:B------:R-:W-:Y:S02]  /*b950*/  MOV R156, R6 ;  /* 0x00000006009c7202 */ /* 0x000fe40000000f00 */
[----:B------:R-:W-:Y:S02]  /*b960*/  F2FP.BF16.PACK_AB R4, R244, R222 ;  /* 0x000000def404723e */ /* 0x000fe400000010ff */
[----:B------:R-:W-:Y:S02]  /*b970*/  F2FP.BF16.PACK_AB R5, R142, R140 ;  /* 0x0000008c8e05723e */ /* 0x000fe400000010ff */
[----:B------:R-:W-:Y:S02]  /*b980*/  F2FP.BF16.PACK_AB R6, R251, R247 ;  /* 0x000000f7fb06723e */ /* 0x000fe400000010ff */
[----:B--2---:R-:W-:Y:S01]  /*b990*/  F2FP.BF16.PACK_AB R7, R143, R141 ;  /* 0x0000008d8f07723e */ /* 0x004fe200000010ff */
[----:B------:R-:W-:Y:S01]  /*b9a0*/  FADD.FTZ R0, R181, R193 ;  /* 0x000000c1b5007221 */ /* 0x000fe20000010000 */
[----:B------:R-:W-:Y:S01]  /*b9b0*/  HMMA.16816.F32.BF16 R80, R8, R30, R136 ;  /* 0x0000001e0850723c */ /* 0x000fe20000041888 */
[----:B------:R-:W-:Y:S01]  /*b9c0*/  IMAD.MOV.U32 R159, RZ, RZ, R175 ;  /* 0x000000ffff9f7224 */ /* 0x000fe200078e00af */
[----:B------:R-:W-:Y:S01]  /*b9d0*/  MOV R27, R39 ;  /* 0x00000027001b7202 */ /* 0x000fe20000000f00 */
[----:B------:R-:W-:Y:S01]  /*b9e0*/  IMAD.MOV.U32 R3, RZ, RZ, R38 ;  /* 0x000000ffff037224 */ /* 0x000fe200078e0026 */
[----:B------:R-:W-:-:S02]  /*b9f0*/  MOV R126, R32 ;  /* 0x00000020007e7202 */ /* 0x000fc40000000f00 */
[----:B------:R-:W-:Y:S02]  /*ba00*/  MOV R127, R33 ;  /* 0x00000021007f7202 */ /* 0x000fe40000000f00 */
[----:B------:R-:W-:Y:S01]  /*ba10*/  HMMA.16816.F32.BF16 R180, R8, R12, R112 ;  /* 0x0000000c08b4723c */ /* 0x000fe20000041870 */
[----:B------:R-:W-:-:S06]  /*ba20*/  MOV R175, R34 ;  /* 0x0000002200af7202 */ /* 0x000fcc0000000f00 */
[----:B------:R-:W-:Y:S01]  /*ba30*/  MOV R114, R36 ;  /* 0x0000002400727202 */ /* 0x000fe20000000f00 */
[-C--:B---3--:R-:W-:Y:S01]  /*ba40*/  HMMA.16816.F32.BF16 R164, R8, R16.reuse, R132 ;  /* 0x0000001008a4723c */ /* 0x088fe20000041884 */
[----:B------:R-:W-:Y:S02]  /*ba50*/  MOV R113, R37 ;  /* 0x0000002500717202 */ /* 0x000fe40000000f00 */
[----:B------:R-:W-:Y:S01]  /*ba60*/  MOV R115, R35 ;  /* 0x0000002300737202 */ /* 0x000fe20000000f00 */
[----:B------:R-:W-:Y:S04]  /*ba70*/  LDSM.16.MT88.4 R36, [R227+0xd000] ;  /* 0x00d00000e324783b */ /* 0x000fe80000004200 */
[C---:B------:R-:W-:Y:S01]  /*ba80*/  HMMA.16816.F32.BF16 R160, R4.reuse, R16, R160 ;  /* 0x0000001004a0723c */ /* 0x040fe200000418a0 */
[----:B------:R-:W1:Y:S07]  /*ba90*/  LDSM.16.MT88.4 R32, [R225+0xf000] ;  /* 0x00f00000e120783b */ /* 0x000e6e0000004200 */
[-C--:B------:R-:W-:Y:S08]  /*baa0*/  HMMA.16816.F32.BF16 R168, R4, R18.reuse, R168 ;  /* 0x0000001204a8723c */ /* 0x080ff000000418a8 */
[C---:B------:R-:W-:Y:S01]  /*bab0*/  HMMA.16816.F32.BF16 R136, R8.reuse, R18, R116 ;  /* 0x000000120888723c */ /* 0x040fe20000041874 */
[----:B------:R-:W2:Y:S07]  /*bac0*/  LDSM.16.MT88.4 R16, [R228+0xf000] ;  /* 0x00f00000e410783b */ /* 0x000eae0000004200 */
[-C--:B------:R-:W-:Y:S08]  /*bad0*/  HMMA.16816.F32.BF16 R148, R8, R28.reuse, R148 ;  /* 0x0000001c0894723c */ /* 0x080ff00000041894 */
[C---:B------:R-:W-:Y:S08]  /*bae0*/  HMMA.16816.F32.BF16 R144, R4.reuse, R28, R144 ;  /* 0x0000001c0490723c */ /* 0x040ff00000041890 */
[C---:B------:R-:W-:Y:S01]  /*baf0*/  HMMA.16816.F32.BF16 R152, R4.reuse, R30, R152 ;  /* 0x0000001e0498723c */ /* 0x040fe20000041898 */
[----:B------:R-:W3:Y:S07]  /*bb00*/  LDSM.16.MT88.4 R28, [R226+0xf000] ;  /* 0x00f00000e21c783b */ /* 0x000eee0000004200 */
[C---:B------:R-:W-:Y:S08]  /*bb10*/  HMMA.16816.F32.BF16 R176, R4.reuse, R12, R176 ;  /* 0x0000000c04b0723c */ /* 0x040ff000000418b0 */
[-C--:B------:R-:W-:Y:S08]  /*bb20*/  HMMA.16816.F32.BF16 R184, R4, R14.reuse, R184 ;  /* 0x0000000e04b8723c */ /* 0x080ff000000418b8 */
[----:B------:R-:W-:Y:S01]  /*bb30*/  HMMA.16816.F32.BF16 R132, R8, R14, R92 ;  /* 0x0000000e0884723c */ /* 0x000fe2000004185c */
[----:B------:R-:W4:Y:S01]  /*bb40*/  LDSM.16.MT88.4 R12, [R227+0xf000] ;  /* 0x00f00000e30c783b */ /* 0x000f220000004200 */
[----:B------:R-:W-:Y:S01]  /*bb50*/  FADD.FTZ R21, R172, R0 ;  /* 0x00000000ac157221 */ /* 0x000fe20000010000 */
[----:B------:R-:W-:-:S02]  /*bb60*/  MOV R158, R188 ;  /* 0x000000bc009e7202 */ /* 0x000fc40000000f00 */
[----:B------:R-:W-:Y:S02]  /*bb70*/  MOV R157, R189 ;  /* 0x000000bd009d7202 */ /* 0x000fe40000000f00 */
[----:B------:R-:W-:Y:S02]  /*bb80*/  MOV R112, R200 ;  /* 0x000000c800707202 */ /* 0x000fe40000000f00 */
[----:B------:R-:W-:Y:S02]  /*bb90*/  MOV R0, R203 ;  /* 0x000000cb00007202 */ /* 0x000fe40000000f00 */
[----:B------:R-:W-:Y:S02]  /*bba0*/  MOV R188, R202 ;  /* 0x000000ca00bc7202 */ /* 0x000fe40000000f00 */
[----:B------:R-:W-:Y:S01]  /*bbb0*/  MOV R189, R201 ;  /* 0x000000c900bd7202 */ /* 0x000fe20000000f00 */
[C---:B-1----:R-:W-:Y:S08]  /*bbc0*/  HMMA.16816.F32.BF16 R92, R4.reuse, R34, R96 ;  /* 0x00000022045c723c */ /* 0x042ff00000041860 */
[----:B------:R-:W-:Y:S01]  /*bbd0*/  HMMA.16816.F32.BF16 R200, R4, R38, R104 ;  /* 0x0000002604c8723c */ /* 0x000fe20000041868 */
[----:B------:R-:W-:-:S02]  /*bbe0*/  MOV R97, R113 ;  /* 0x0000007100617202 */ /* 0x000fc40000000f00 */
[----:B------:R-:W-:Y:S02]  /*bbf0*/  MOV R98, R114 ;  /* 0x0000007200627202 */ /* 0x000fe40000000f00 */
[----:B------:R-:W-:-:S03]  /*bc00*/  MOV R99, R115 ;  /* 0x0000007300637202 */ /* 0x000fc60000000f00 */
[----:B--2---:R-:W-:Y:S01]  /*bc10*/  HMMA.16816.F32.BF16 R104, R4, R16, R76 ;  /* 0x000000100468723c */ /* 0x004fe2000004184c */
[----:B------:R-:W-:Y:S01]  /*bc20*/  MOV R113, R126 ;  /* 0x0000007e00717202 */ /* 0x000fe20000000f00 */
[----:B------:R-:W-:Y:S01]  /*bc30*/  IMAD.MOV.U32 R115, RZ, RZ, R156 ;  /* 0x000000ffff737224 */ /* 0x000fe200078e009c */
[----:B------:R-:W-:Y:S02]  /*bc40*/  MOV R114, R121 ;  /* 0x0000007900727202 */ /* 0x000fe40000000f00 */
[----:B------:R-:W-:-:S03]  /*bc50*/  MOV R121, R157 ;  /* 0x0000009d00797202 */ /* 0x000fc60000000f00 */
[----:B------:R-:W-:Y:S01]  /*bc60*/  HMMA.16816.F32.BF16 R52, R8, R16, R52 ;  /* 0x000000100834723c */ /* 0x000fe20000041834 */
[----:B------:R1:W-:Y:S01]  /*bc70*/  MUFU.EX2 R16, R112 ;  /* 0x0000007000107308 */ /* 0x0003e20000000800 */
[----:B------:R-:W-:Y:S02]  /*bc80*/  MOV R126, R159 ;  /* 0x0000009f007e7202 */ /* 0x000fe40000000f00 */
[----:B-1----:R-:W-:Y:S02]  /*bc90*/  MOV R112, R127 ;  /* 0x0000007f00707202 */ /* 0x002fe40000000f00 */
[----:B------:R-:W-:Y:S02]  /*bca0*/  MOV R127, R158 ;  /* 0x0000009e007f7202 */ /* 0x000fe40000000f00 */
[----:B------:R-:W1:Y:S01]  /*bcb0*/  LDSM.16.MT88.4 R156, [R225+0xd800] ;  /* 0x00d80000e19c783b */ /* 0x000e620000004200 */
[----:B------:R-:W-:Y:S01]  /*bcc0*/  MUFU.EX2 R27, R27 ;  /* 0x0000001b001b7308 */ /* 0x000fe20000000800 */
[----:B------:R-:W-:Y:S01]  /*bcd0*/  MOV R172, R190 ;  /* 0x000000be00ac7202 */ /* 0x000fe20000000f00 */
[----:B------:R-:W-:-:S06]  /*bce0*/  FADD.FTZ R0, R0, R22 ;  /* 0x0000001600007221 */ /* 0x000fcc0000010000 */
[----:B------:R-:W-:Y:S01]  /*bcf0*/  MUFU.EX2 R252, R252 ;  /* 0x000000fc00fc7308 */ /* 0x000fe20000000800 */
[----:B------:R-:W-:Y:S01]  /*bd00*/  MOV R173, R191 ;  /* 0x000000bf00ad7202 */ /* 0x000fe20000000f00 */
[----:B------:R-:W-:-:S06]  /*bd10*/  FADD.FTZ R3, R3, R21 ;  /* 0x0000001503037221 */ /* 0x000fcc0000010000 */
[----:B------:R-:W-:Y:S01]  /*bd20*/  MUFU.EX2 R249, R249 ;  /* 0x000000f900f97308 */ /* 0x000fe20000000800 */
[----:B------:R-:W-:-:S07]  /*bd30*/  MOV R191, R195 ;  /* 0x000000c300bf7202 */ /* 0x000fce0000000f00 */
[----:B------:R-:W-:Y:S01]  /*bd40*/  MUFU.EX2 R245, R245 ;  /* 0x000000f500f57308 */ /* 0x000fe20000000800 */
[----:B------:R-:W-:-:S07]  /*bd50*/  IMAD.MOV.U32 R190, RZ, RZ, R194 ;  /* 0x000000ffffbe7224 */ /* 0x000fce00078e00c2 */
[----:B------:R-:W-:Y:S01]  /*bd60*/  MUFU.EX2 R223, R223 ;  /* 0x000000df00df7308 */ /* 0x000fe20000000800 */
[----:B------:R-:W-:-:S07]  /*bd70*/  FADD.FTZ R2, R97, R2 ;  /* 0x0000000261027221 */ /* 0x000fce0000010000 */
[----:B------:R-:W-:Y:S08]  /*bd80*/  MUFU.EX2 R218, R218 ;  /* 0x000000da00da7308 */ /* 0x000ff00000000800 */
[----:B------:R-:W-:Y:S08]  /*bd90*/  MUFU.EX2 R215, R215 ;  /* 0x000000d700d77308 */ /* 0x000ff00000000800 */
[----:B------:R-:W-:Y:S08]  /*bda0*/  MUFU.EX2 R219, R219 ;  /* 0x000000db00db7308 */ /* 0x000ff00000000800 */
[----:B------:R-:W2:Y:S08]  /*bdb0*/  MUFU.EX2 R220, R220 ;  /* 0x000000dc00dc7308 */ /* 0x000eb00000000800 */
[----:B------:R-:W-:Y:S08]  /*bdc0*/  MUFU.EX2 R217, R217 ;  /* 0x000000d900d97308 */ /* 0x000ff00000000800 */
[----:B------:R-:W-:Y:S08]  /*bdd0*/  MUFU.EX2 R214, R214 ;  /* 0x000000d600d67308 */ /* 0x000ff00000000800 */
[----:B------:R-:W-:Y:S08]  /*bde0*/  MUFU.EX2 R221, R221 ;  /* 0x000000dd00dd7308 */ /* 0x000ff00000000800 */
[----:B------:R-:W5:Y:S08]  /*bdf0*/  MUFU.EX2 R216, R216 ;  /* 0x000000d800d87308 */ /* 0x000f700000000800 */
[----:B------:R-:W-:Y:S08]  /*be00*/  MUFU.EX2 R212, R212 ;  /* 0x000000d400d47308 */ /* 0x000ff00000000800 */
[----:B------:R-:W1:Y:S01]  /*be10*/  MUFU.EX2 R213, R213 ;  /* 0x000000d500d57308 */ /* 0x000e620000000800 */
[----:B------:R-:W-:Y:S01]  /*be20*/  HMMA.16816.F32.BF16 R192, R4, R36, R108 ;  /* 0x0000002404c0723c */ /* 0x000fe2000004186c */
[----:B------:R-:W-:Y:S01]  /*be30*/  FADD.FTZ R0, R99, R0 ;  /* 0x0000000063007221 */ /* 0x000fe20000010000 */
[----:B------:R-:W-:-:S06]  /*be40*/  MOV R17, R124 ;  /* 0x0000007c00117202 */ /* 0x000fcc0000000f00 */
[----:B------:R-:W-:Y:S01]  /*be50*/  HMMA.16816.F32.BF16 R100, R4, R32, R100 ;  /* 0x000000200464723c */ /* 0x000fe20000041864 */
[----:B--2---:R-:W-:-:S07]  /*be60*/  F2FP.BF16.PACK_AB R124, R220, R219 ;  /* 0x000000dbdc7c723e */ /* 0x004fce00000010ff */
[C---:B---3--:R-:W-:Y:S08]  /*be70*/  HMMA.16816.F32.BF16 R88, R4.reuse, R28, R88 ;  /* 0x0000001c0458723c */ /* 0x048ff00000041858 */
[C---:B------:R-:W-:Y:S08]  /*be80*/  HMMA.16816.F32.BF16 R84, R4.reuse, R30, R84 ;  /* 0x0000001e0454723c */ /* 0x040ff00000041854 */
[C---:B------:R-:W-:Y:S08]  /*be90*/  HMMA.16816.F32.BF16 R108, R4.reuse, R18, R72 ;  /* 0x00000012046c723c */ /* 0x040ff00000041848 */
[C---:B----4-:R-:W-:Y:S08]  /*bea0*/  HMMA.16816.F32.BF16 R68, R4.reuse, R12, R68 ;  /* 0x0000000c0444723c */ /* 0x050ff00000041844 */
[----:B------:R-:W-:Y:S07]  /*beb0*/  HMMA.16816.F32.BF16 R64, R4, R14, R64 ;  /* 0x0000000e0440723c */ /* 0x000fee0000041840 */
[----:B------:R-:W-:Y:S01]  /*bec0*/  FADD.FTZ R5, R112, R3 ;  /* 0x0000000370057221 */ /* 0x000fe20000010000 */
[----:B------:R-:W-:Y:S01]  /*bed0*/  HMMA.16816.F32.BF16 R196, R8, R36, R196 ;  /* 0x0000002408c4723c */ /* 0x000fe200000418c4 */
[----:B------:R-:W-:-:S07]  /*bee0*/  FADD.FTZ R3, R113, R2 ;  /* 0x0000000271037221 */ /* 0x000fce0000010000 */
[C---:B------:R-:W-:Y:S01]  /*bef0*/  HMMA.16816.F32.BF16 R116, R8.reuse, R32, R204 ;  /* 0x000000200874723c */ /* 0x040fe200000418cc */
[----:B------:R-:W-:Y:S01]  /*bf00*/  FADD.FTZ R4, R98, R20 ;  /* 0x0000001462047221 */ /* 0x000fe20000010000 */
[----:B------:R-:W-:Y:S06]  /*bf10*/  LDSM.16.MT88.4 R204, [R227+0xd800] ;  /* 0x00d80000e3cc783b */ /* 0x000fec0000004200 */
[C---:B------:R-:W-:Y:S08]  /*bf20*/  HMMA.16816.F32.BF16 R36, R8.reuse, R38, R208 ;  /* 0x000000260824723c */ /* 0x040ff000000418d0 */
[C---:B------:R-:W-:Y:S01]  /*bf30*/  HMMA.16816.F32.BF16 R32, R8.reuse, R34, R128 ;  /* 0x000000220820723c */ /* 0x040fe20000041880 */
[----:B------:R-:W-:Y:S07]  /*bf40*/  LDSM.16.MT88.4 R96, [R226+0xf800] ;  /* 0x00f80000e260783b */ /* 0x000fee0000004200 */
[----:B------:R-:W-:Y:S01]  /*bf50*/  HMMA.16816.F32.BF16 R60, R8, R28, R60 ;  /* 0x0000001c083c723c */ /* 0x000fe2000004183c */
[----:B------:R-:W-:-:S02]  /*bf60*/  F2FP.BF16.PACK_AB R128, R252, R27 ;  /* 0x0000001bfc80723e */ /* 0x000fc400000010ff */
[----:B------:R-:W-:Y:S02]  /*bf70*/  F2FP.BF16.PACK_AB R129, R223, R245 ;  /* 0x000000f5df81723e */ /* 0x000fe400000010ff */
[----:B------:R-:W-:-:S03]  /*bf80*/  F2FP.BF16.PACK_AB R130, R16, R249 ;  /* 0x000000f91082723e */ /* 0x000fc600000010ff */
[----:B------:R-:W-:Y:S01]  /*bf90*/  HMMA.16816.F32.BF16 R56, R8, R30, R56 ;  /* 0x0000001e0838723c */ /* 0x000fe20000041838 */
[----:B------:R-:W-:-:S07]  /*bfa0*/  F2FP.BF16.PACK_AB R131, R215, R218 ;  /* 0x000000dad783723e */ /* 0x000fce00000010ff */
[----:B------:R-:W-:Y:S01]  /*bfb0*/  HMMA.16816.F32.BF16 R44, R8, R18, R44 ;  /* 0x00000012082c723c */ /* 0x000fe2000004182c */
[----:B------:R-:W-:Y:S02]  /*bfc0*/  MOV R31, R125 ;  /* 0x0000007d001f7202 */ /* 0x000fe40000000f00 */
[----:B-----5:R-:W-:-:S05]  /*bfd0*/  F2FP.BF16.PACK_AB R125, R216, R221 ;  /* 0x000000ddd87d723e */ /* 0x020fca00000010ff */
[C---:B------:R-:W-:Y:S08]  /*bfe0*/  HMMA.16816.F32.BF16 R48, R8.reuse, R12, R48 ;  /* 0x0000000c0830723c */ /* 0x040ff00000041830 */
[----:B------:R-:W-:Y:S07]  /*bff0*/  HMMA.16816.F32.BF16 R40, R8, R14, R40 ;  /* 0x0000000e0828723c */ /* 0x000fee0000041828 */
[----:B------:R-:W-:-:S02]  /*c000*/  FADD.FTZ R10, R115, R0 ;  /* 0x00000000730a7221 */ /* 0x000fc40000010000 */
[----:B------:R-:W-:Y:S01]  /*c010*/  FADD.FTZ R9, R127, R5 ;  /* 0x000000057f097221 */ /* 0x000fe20000010000 */
[----:B-1----:R-:W-:Y:S01]  /*c020*/  F2FP.BF16.PACK_AB R127, R213, R212 ;  /* 0x000000d4d57f723e */ /* 0x002fe200000010ff */
[----:B------:R-:W-:Y:S01]  /*c030*/  FADD.FTZ R0, R126, R3 ;  /* 0x000000037e007221 */ /* 0x000fe20000010000 */
[----:B------:R-:W-:Y:S01]  /*c040*/  F2FP.BF16.PACK_AB R126, R214, R217 ;  /* 0x000000d9d67e723e */ /* 0x000fe200000010ff */
[----:B------:R-:W-:Y:S01]  /*c050*/  FADD.FTZ R2, R114, R4 ;  /* 0x0000000472027221 */ /* 0x000fe20000010000 */
[-C--:B------:R-:W-:Y:S01]  /*c060*/  HMMA.16816.F32.BF16 R148, R128, R156.reuse, R148 ;  /* 0x0000009c8094723c */ /* 0x080fe20000041894 */
[----:B------:R-:W1:Y:S07]  /*c070*/  LDSM.16.MT88.4 R4, [R227+0xf800] ;  /* 0x00f80000e304783b */ /* 0x000e6e0000004200 */
[C---:B------:R-:W-:Y:S08]  /*c080*/  HMMA.16816.F32.BF16 R144, R124.reuse, R156, R144 ;  /* 0x0000009c7c90723c */ /* 0x040ff00000041890 */
[-C--:B------:R-:W-:Y:S01]  /*c090*/  HMMA.16816.F32.BF16 R152, R124, R158.reuse, R152 ;  /* 0x0000009e7c98723c */ /* 0x080fe20000041898 */
[----:B------:R-:W-:Y:S01]  /*c0a0*/  MOV R12, R191 ;  /* 0x000000bf000c7202 */ /* 0x000fe20000000f00 */
[----:B------:R-:W-:Y:S01]  /*c0b0*/  IMAD.MOV.U32 R18, RZ, RZ, R189 ;  /* 0x000000ffff127224 */ /* 0x000fe200078e00bd */
[----:B------:R-:W-:Y:S01]  /*c0c0*/  MOV R13, R190 ;  /* 0x000000be000d7202 */ /* 0x000fe20000000f00 */
[----:B------:R-:W-:Y:S01]  /*c0d0*/  IMAD.MOV.U32 R30, RZ, RZ, R123 ;  /* 0x000000ffff1e7224 */ /* 0x000fe200078e007b */
[----:B------:R-:W-:Y:S01]  /*c0e0*/  MOV R19, R188 ;  /* 0x000000bc00137202 */ /* 0x000fe20000000f00 */
[----:B------:R-:W-:Y:S02]  /*c0f0*/  LDSM.16.MT88.4 R112, [R228+0xf800] ;  /* 0x00f80000e470783b */ /* 0x000fe40000004200 */
[----:B------:R-:W-:Y:S02]  /*c100*/  HMMA.16816.F32.BF16 R156, R128, R158, R80 ;  /* 0x0000009e809c723c */ /* 0x000fe40000041850 */
[----:B------:R-:W2:Y:S01]  /*c110*/  LDSM.16.MT88.4 R80, [R225+0xf800] ;  /* 0x00f80000e150783b */ /* 0x000ea20000004200 */
        /* <DEDUP_REMOVED lines=8> */
[----:B------:R-:W-:Y:S01]  /*c1a0*/  LDSM.16.MT88.4 R188, [R228+0xd800] ;  /* 0x00d80000e4bc783b */ /* 0x000fe20000004200 */
[----:B-1----:R-:W-:Y:S01]  /*c1b0*/  HMMA.16816.F32.BF16 R120, R124, R4, R68 ;  /* 0x000000047c78723c */ /* 0x002fe20000041844 */
[----:B------:R-:W-:-:S02]  /*c1c0*/  MOV R210, R174 ;  /* 0x000000ae00d27202 */ /* 0x000fc40000000f00 */
[----:B------:R-:W-:Y:S02]  /*c1d0*/  MOV R211, R175 ;  /* 0x000000af00d37202 */ /* 0x000fe40000000f00 */
[----:B------:R-:W1:Y:S03]  /*c1e0*/  LDSM.16.MT88.4 R172, [R226+0xd800] ;  /* 0x00d80000e2ac783b */ /* 0x000e660000004200 */
[C---:B--2---:R-:W-:Y:S08]  /*c1f0*/  HMMA.16816.F32.BF16 R68, R128.reuse, R80, R116 ;  /* 0x000000508044723c */ /* 0x044ff00000041874 */
        /* <DEDUP_REMOVED lines=40> */
[C---:B------:R-:W-:Y:S08]  /*c480*/  HMMA.16816.F32.BF16 R76, R124.reuse, R82, R92 ;  /* 0x000000527c4c723c */ /* 0x040ff0000004185c */
[C---:B------:R-:W-:Y:S08]  /*c490*/  HMMA.16816.F32.BF16 R72, R124.reuse, R80, R100 ;  /* 0x000000507c48723c */ /* 0x040ff00000041864 */
[----:B------:R-:W-:Y:S01]  /*c4a0*/  HMMA.16816.F32.BF16 R92, R124, R98, R84 ;  /* 0x000000627c5c723c */ /* 0x000fe20000041854 */
[----:B--2---:R-:W-:-:S07]  /*c4b0*/  MOV R3, R210 ;  /* 0x000000d200037202 */ /* 0x004fce0000000f00 */
[C---:B-1----:R-:W-:Y:S08]  /*c4c0*/  HMMA.16816.F32.BF16 R160, R124.reuse, R172, R160 ;  /* 0x000000ac7ca0723c */ /* 0x042ff000000418a0 */
        /* <DEDUP_REMOVED lines=14> */
[----:B------:R-:W-:Y:S01]  /*c5b0*/  HMMA.16816.F32.BF16 R188, R128, R190, R132 ;  /* 0x000000be80bc723c */ /* 0x000fe20000041884 */
[----:B------:R-:W-:-:S07]  /*c5c0*/  MOV R136, R209 ;  /* 0x000000d100887202 */ /* 0x000fce0000000f00 */
[----:B------:R-:W-:Y:S01]  /*c5d0*/  HMMA.16816.F32.BF16 R204, R128, R206, R36 ;  /* 0x000000ce80cc723c */ /* 0x000fe20000041824 */
[----:B------:R-:W-:Y:S02]  /*c5e0*/  MOV R135, R208 ;  /* 0x000000d000877202 */ /* 0x000fe40000000f00 */
[----:B------:R-:W-:-:S05]  /*c5f0*/  MOV R134, R211 ;  /* 0x000000d300867202 */ /* 0x000fca0000000f00 */
[C---:B------:R-:W-:Y:S08]  /*c600*/  HMMA.16816.F32.BF16 R80, R128.reuse, R82, R32 ;  /* 0x000000528050723c */ /* 0x040ff00000041820 */
[C---:B------:R-:W-:Y:S08]  /*c610*/  HMMA.16816.F32.BF16 R96, R128.reuse, R98, R56 ;  /* 0x000000628060723c */ /* 0x040ff00000041838 */
[----:B------:R-:W-:Y:S08]  /*c620*/  HMMA.16816.F32.BF16 R112, R128, R114, R44 ;  /* 0x000000728070723c */ /* 0x000ff0000004182c */
[-C--:B------:R-:W-:Y:S08]  /*c630*/  HMMA.16816.F32.BF16 R124, R124, R6.reuse, R64 ;  /* 0x000000067c7c723c */ /* 0x080ff00000041840 */
[----:B------:R-:W-:Y:S01]  /*c640*/  HMMA.16816.F32.BF16 R128, R128, R6, R40 ;  /* 0x000000068080723c */ /* 0x000fe20000041828 */
[----:B------:R-:W-:Y:S11]  /*c650*/  @!P0 BRA `(.L_x_77) ;  /* 0x00005cb000008947 */ /* 0x000ff60003800000 */
[----:B---3--:R-:W2:Y:S04]  /*c660*/  LDL.64 R208, [R1+0xd0] ;  /* 0x0000d00001d07983 */ /* 0x008ea80000100a00 */
        /* <DEDUP_REMOVED lines=60> */
[----:B------:R-:W4:Y:S04]  /*ca30*/  LDSM.16.M88.4 R132, [R231+0x2000] ;  /* 0x00200000e784783b */ /* 0x000f280000000200 */
[----:B------:R-:W2:Y:S04]  /*ca40*/  LDSM.16.M88.4 R136, [R231] ;  /* 0x00000000e788783b */ /* 0x000ea80000000200 */
[----:B-1----:R-:W-:Y:S04]  /*ca50*/  LDSM.16.M88.4 R4, [R235] ;  /* 0x00000000eb04783b */ /* 0x002fe80000000200 */
[----:B------:R-:W-:Y:S04]  /*ca60*/  LDSM.16.M88.4 R60, [R232+0x2000] ;  /* 0x00200000e83c783b */ /* 0x000fe80000000200 */
[----:B------:R-:W-:Y:S04]  /*ca70*/  LDSM.16.M88.4 R64, [R232] ;  /* 0x00000000e840783b */ /* 0x000fe80000000200 */
[----:B---3--:R-:W1:Y:S04]  /*ca80*/  LDSM.16.M88.4 R8, [R224+0x8800] ;  /* 0x00880000e008783b */ /* 0x008e680000000200 */
[----:B------:R-:W3:Y:S04]  /*ca90*/  LDSM.16.M88.4 R16, [R242] ;  /* 0x00000000f210783b */ /* 0x000ee80000000200 */
[----:B------:R-:W-:Y:S04]  /*caa0*/  LDSM.16.M88.4 R52, [R234+0x2000] ;  /* 0x00200000ea34783b */ /* 0x000fe80000000200 */
[----:B------:R-:W-:Y:S04]  /*cab0*/  LDSM.16.M88.4 R56, [R234] ;  /* 0x00000000ea38783b */ /* 0x000fe80000000200 */
[----:B------:R-:W-:Y:S01]  /*cac0*/  LDSM.16.M88.4 R48, [R233] ;  /* 0x00000000e930783b */ /* 0x000fe20000000200 */
[----:B----4-:R-:W-:Y:S01]  /*cad0*/  HMMA.16816.F32.BF16 R28, R132, R12, RZ ;  /* 0x0000000c841c723c */ /* 0x010fe200000418ff */
[----:B------:R-:W-:-:S02]  /*cae0*/  UIADD3 UR4, UR8, -0x3, URZ ;  /* 0xfffffffd08047890 */ /* 0x000fc4000fffe03f */
[----:B------:R-:W0:Y:S05]  /*caf0*/  LDGDEPBAR ;  /* 0x00000000000079af */ /* 0x000e2a0000000000 */
[----:B--2---:R-:W-:Y:S08]  /*cb00*/  HMMA.16816.F32.BF16 R32, R136, R12, RZ ;  /* 0x0000000c8820723c */ /* 0x004ff000000418ff */
[-C--:B------:R-:W-:Y:S08]  /*cb10*/  HMMA.16816.F32.BF16 R36, R132, R14.reuse, RZ ;  /* 0x0000000e8424723c */ /* 0x080ff000000418ff */
[C---:B------:R-:W-:Y:S01]  /*cb20*/  HMMA.16816.F32.BF16 R44, R136.reuse, R14, RZ ;  /* 0x0000000e882c723c */ /* 0x040fe200000418ff */
[----:B------:R-:W2:Y:S07]  /*cb30*/  LDSM.16.M88.4 R12, [R230+0x8000] ;  /* 0x00800000e60c783b */ /* 0x000eae0000000200 */
[-C--:B-1----:R-:W-:Y:S08]  /*cb40*/  HMMA.16816.F32.BF16 R208, R136, R8.reuse, RZ ;  /* 0x0000000888d0723c */ /* 0x082ff000000418ff */
[C---:B------:R-:W-:Y:S08]  /*cb50*/  HMMA.16816.F32.BF16 R140, R132.reuse, R8, RZ ;  /* 0x00000008848c723c */ /* 0x040ff000000418ff */
[----:B------:R-:W-:Y:S08]  /*cb60*/  HMMA.16816.F32.BF16 R40, R132, R10, RZ ;  /* 0x0000000a8428723c */ /* 0x000ff000000418ff */
[-C--:B------:R-:W-:Y:S01]  /*cb70*/  HMMA.16816.F32.BF16 R216, R60, R4.reuse, R28 ;  /* 0x000000043cd8723c */ /* 0x080fe2000004181c */
[----:B------:R-:W1:Y:S07]  /*cb80*/  LDSM.16.M88.4 R28, [R230+0x8800] ;  /* 0x00880000e61c783b */ /* 0x000e6e0000000200 */
[----:B------:R-:W-:Y:S08]  /*cb90*/  HMMA.16816.F32.BF16 R72, R64, R4, R32 ;  /* 0x000000044048723c */ /* 0x000ff00000041820 */
[----:B------:R-:W-:Y:S01]  /*cba0*/  HMMA.16816.F32.BF16 R32, R136, R10, RZ ;  /* 0x0000000a8820723c */ /* 0x000fe200000418ff */
[----:B------:R-:W-:Y:S07]  /*cbb0*/  LDSM.16.M88.4 R8, [R229] ;  /* 0x00000000e508783b */ /* 0x000fee0000000200 */
[-C--:B------:R-:W-:Y:S08]  /*cbc0*/  HMMA.16816.F32.BF16 R36, R60, R6.reuse, R36 ;  /* 0x000000063c24723c */ /* 0x080ff00000041824 */
[C---:B------:R-:W-:Y:S01]  /*cbd0*/  HMMA.16816.F32.BF16 R220, R64.reuse, R6, R44 ;  /* 0x0000000640dc723c */ /* 0x040fe2000004182c */
[----:B------:R-:W4:Y:S04]  /*cbe0*/  LDSM.16.M88.4 R44, [R233+0x2000] ;  /* 0x00200000e92c783b */ /* 0x000f280000000200 */
[----:B------:R-:W-:Y:S03]  /*cbf0*/  LDSM.16.M88.4 R4, [R224+0xa000] ;  /* 0x00a00000e004783b */ /* 0x000fe60000000200 */
[-C--:B---3--:R-:W-:Y:S08]  /*cc00*/  HMMA.16816.F32.BF16 R68, R64, R16.reuse, R208 ;  /* 0x000000104044723c */ /* 0x088ff000000418d0 */
[C---:B------:R-:W-:Y:S08]  /*cc10*/  HMMA.16816.F32.BF16 R248, R60.reuse, R16, R140 ;  /* 0x000000103cf8723c */ /* 0x040ff0000004188c */
[----:B------:R-:W-:Y:S01]  /*cc20*/  HMMA.16816.F32.BF16 R244, R60, R18, R40 ;  /* 0x000000123cf4723c */ /* 0x000fe20000041828 */
[----:B------:R-:W-:Y:S07]  /*cc30*/  LDSM.16.M88.4 R40, [R231+0x4000] ;  /* 0x00400000e728783b */ /* 0x000fee0000000200 */
[----:B--2---:R-:W-:Y:S08]  /*cc40*/  HMMA.16816.F32.BF16 R208, R52, R12, R216 ;  /* 0x0000000c34d0723c */ /* 0x004ff000000418d8 */
[----:B------:R-:W-:Y:S01]  /*cc50*/  HMMA.16816.F32.BF16 R212, R64, R18, R32 ;  /* 0x0000001240d4723c */ /* 0x000fe20000041820 */
[----:B------:R-:W2:Y:S07]  /*cc60*/  LDSM.16.M88.4 R16, [R229+0x800] ;  /* 0x00080000e510783b */ /* 0x000eae0000000200 */
[----:B------:R-:W-:Y:S08]  /*cc70*/  HMMA.16816.F32.BF16 R140, R56, R12, R72 ;  /* 0x0000000c388c723c */ /* 0x000ff00000041848 */
[-C--:B------:R-:W-:Y:S01]  /*cc80*/  HMMA.16816.F32.BF16 R32, R52, R14.reuse, R36 ;  /* 0x0000000e3420723c */ /* 0x080fe20000041824 */
[----:B------:R-:W3:Y:S07]  /*cc90*/  LDSM.16.M88.4 R36, [R231+0x6000] ;  /* 0x00600000e724783b */ /* 0x000eee0000000200 */
[C---:B------:R-:W-:Y:S08]  /*cca0*/  HMMA.16816.F32.BF16 R220, R56.reuse, R14, R220 ;  /* 0x0000000e38dc723c */ /* 0x040ff000000418dc */
[-C--:B-1----:R-:W-:Y:S08]  /*ccb0*/  HMMA.16816.F32.BF16 R76, R56, R28.reuse, R68 ;  /* 0x0000001c384c723c */ /* 0x082ff00000041844 */
[C---:B------:R-:W-:Y:S08]  /*ccc0*/  HMMA.16816.F32.BF16 R72, R52.reuse, R28, R248 ;  /* 0x0000001c3448723c */ /* 0x040ff000000418f8 */
[----:B------:R-:W-:Y:S08]  /*ccd0*/  HMMA.16816.F32.BF16 R68, R52, R30, R244 ;  /* 0x0000001e3444723c */ /* 0x000ff000000418f4 */
[----:B----4-:R-:W-:Y:S01]  /*cce0*/  HMMA.16816.F32.BF16 R244, R44, R8, R208 ;  /* 0x000000082cf4723c */ /* 0x010fe200000418d0 */
[----:B------:R-:W-:Y:S07]  /*ccf0*/  LDSM.16.M88.4 R208, [R239] ;  /* 0x00000000efd0783b */ /* 0x000fee0000000200 */
[----:B------:R-:W-:Y:S01]  /*cd00*/  HMMA.16816.F32.BF16 R248, R56, R30, R212 ;  /* 0x0000001e38f8723c */ /* 0x000fe200000418d4 */
[----:B------:R-:W-:Y:S07]  /*cd10*/  LDSM.16.M88.4 R28, [R232+0x6000] ;  /* 0x00600000e81c783b */ /* 0x000fee0000000200 */
[----:B------:R-:W-:Y:S01]  /*cd20*/  HMMA.16816.F32.BF16 R216, R48, R8, R140 ;  /* 0x0000000830d8723c */ /* 0x000fe2000004188c */
[----:B------:R-:W1:Y:S07]  /*cd30*/  LDSM.16.M88.4 R140, [R224+0xa800] ;  /* 0x00a80000e08c783b */ /* 0x000e6e0000000200 */
[-C--:B------:R-:W-:Y:S01]  /*cd40*/  HMMA.16816.F32.BF16 R12, R44, R10.reuse, R32 ;  /* 0x0000000a2c0c723c */ /* 0x080fe20000041820 */
[----:B------:R-:W-:Y:S07]  /*cd50*/  LDSM.16.M88.4 R32, [R232+0x4000] ;  /* 0x00400000e820783b */ /* 0x000fee0000000200 */
[C---:B------:R-:W-:Y:S01]  /*cd60*/  HMMA.16816.F32.BF16 R212, R48.reuse, R10, R220 ;  /* 0x0000000a30d4723c */ /* 0x040fe200000418dc */
[----:B------:R-:W-:Y:S07]  /*cd70*/  LDSM.16.M88.4 R8, [R238] ;  /* 0x00000000ee08783b */ /* 0x000fee0000000200 */
[-C--:B--2---:R-:W-:Y:S08]  /*cd80*/  HMMA.16816.F32.BF16 R88, R48, R16.reuse, R76 ;  /* 0x000000103058723c */ /* 0x084ff0000004184c */
[C---:B------:R-:W-:Y:S08]  /*cd90*/  HMMA.16816.F32.BF16 R80, R44.reuse, R16, R72 ;  /* 0x000000102c50723c */ /* 0x040ff00000041848 */
[----:B------:R-:W-:Y:S08]  /*cda0*/  HMMA.16816.F32.BF16 R76, R44, R18, R68 ;  /* 0x000000122c4c723c */ /* 0x000ff00000041844 */
[----:B---3--:R-:W-:Y:S08]  /*cdb0*/  HMMA.16816.F32.BF16 R68, R36, R4, R244 ;  /* 0x000000042444723c */ /* 0x008ff000000418f4 */
[----:B------:R-:W-:Y:S01]  /*cdc0*/  HMMA.16816.F32.BF16 R72, R48, R18, R248 ;  /* 0x000000123048723c */ /* 0x000fe200000418f8 */
[----:B------:R-:W-:Y:S07]  /*cdd0*/  LDSM.16.M88.4 R16, [R234+0x4000] ;  /* 0x00400000ea10783b */ /* 0x000fee0000000200 */
[----:B------:R-:W-:Y:S08]  /*cde0*/  HMMA.16816.F32.BF16 R248, R40, R4, R216 ;  /* 0x0000000428f8723c */ /* 0x000ff000000418d8 */
[-C--:B------:R-:W-:Y:S01]  /*cdf0*/  HMMA.16816.F32.BF16 R244, R36, R6.reuse, R12 ;  /* 0x0000000624f4723c */ /* 0x080fe2000004180c */
[----:B------:R-:W-:Y:S07]  /*ce00*/  LDSM.16.M88.4 R12, [R234+0x6000] ;  /* 0x00600000ea0c783b */ /* 0x000fee0000000200 */
[----:B------:R-:W-:Y:S01]  /*ce10*/  HMMA.16816.F32.BF16 R220, R40, R6, R212 ;  /* 0x0000000628dc723c */ /* 0x000fe200000418d4 */
[----:B------:R-:W2:Y:S07]  /*ce20*/  LDSM.16.M88.4 R4, [R230+0xa000] ;  /* 0x00a00000e604783b */ /* 0x000eae0000000200 */
[----:B-1----:R-:W-:Y:S08]  /*ce30*/  HMMA.16816.F32.BF16 R212, R36, R140, R80 ;  /* 0x0000008c24d4723c */ /* 0x002ff00000041850 */
[----:B------:R-:W-:Y:S08]  /*ce40*/  HMMA.16816.F32.BF16 R80, R28, R208, R68 ;  /* 0x000000d01c50723c */ /* 0x000ff00000041844 */
[C---:B------:R-:W-:Y:S08]  /*ce50*/  HMMA.16816.F32.BF16 R216, R40.reuse, R140, R88 ;  /* 0x0000008c28d8723c */ /* 0x040ff00000041858 */
[----:B------:R-:W-:Y:S08]  /*ce60*/  HMMA.16816.F32.BF16 R88, R40, R142, R72 ;  /* 0x0000008e2858723c */ /* 0x000ff00000041848 */
[----:B------:R-:W-:Y:S08]  /*ce70*/  HMMA.16816.F32.BF16 R72, R28, R210, R244 ;  /* 0x000000d21c48723c */ /* 0x000ff000000418f4 */
[----:B--2---:R-:W-:Y:S08]  /*ce80*/  HMMA.16816.F32.BF16 R80, R12, R4, R80 ;  /* 0x000000040c50723c */ /* 0x004ff00000041850 */
[----:B------:R-:W-:Y:S01]  /*ce90*/  HMMA.16816.F32.BF16 R92, R36, R142, R76 ;  /* 0x0000008e245c723c */ /* 0x000fe2000004184c */
[----:B------:R-:W1:Y:S07]  /*cea0*/  LDSM.16.M88.4 R140, [R230+0xa800] ;  /* 0x00a80000e68c783b */ /* 0x000e6e0000000200 */
[C---:B------:R-:W-:Y:S08]  /*ceb0*/  HMMA.16816.F32.BF16 R248, R32.reuse, R208, R248 ;  /* 0x000000d020f8723c */ /* 0x040ff000000418f8 */
[----:B------:R-:W-:Y:S01]  /*cec0*/  IMAD.MOV.U32 R27, RZ, RZ, R80 ;  /* 0x000000ffff1b7224 */ /* 0x000fe200078e0050 */
[----:B------:R-:W-:Y:S01]  /*ced0*/  HMMA.16816.F32.BF16 R76, R32, R210, R220 ;  /* 0x000000d2204c723c */ /* 0x000fe200000418dc */
[----:B------:R-:W-:Y:S01]  /*cee0*/  IMAD.MOV.U32 R22, RZ, RZ, R81 ;  /* 0x000000ffff167224 */ /* 0x000fe200078e0051 */
[----:B------:R-:W-:Y:S01]  /*cef0*/  LDSM.16.M88.4 R208, [R229+0x2000] ;  /* 0x00200000e5d0783b */ /* 0x000fe20000000200 */
[----:B------:R-:W-:-:S02]  /*cf00*/  IMAD.MOV.U32 R21, RZ, RZ, R82 ;  /* 0x000000ffff157224 */ /* 0x000fc400078e0052 */
[----:B------:R-:W-:-:S03]  /*cf10*/  IMAD.MOV.U32 R0, RZ, RZ, R83 ;  /* 0x000000ffff007224 */ /* 0x000fc600078e0053 */
[----:B------:R-:W-:Y:S08]  /*cf20*/  HMMA.16816.F32.BF16 R80, R12, R6, R72 ;  /* 0x000000060c50723c */ /* 0x000ff00000041848 */
[-C--:B------:R-:W-:Y:S01]  /*cf30*/  HMMA.16816.F32.BF16 R68, R32, R8.reuse, R216 ;  /* 0x000000082044723c */ /* 0x080fe200000418d8 */
[----:B------:R-:W-:Y:S07]  /*cf40*/  LDSM.16.M88.4 R216, [R224+0x9800] ;  /* 0x00980000e0d8783b */ /* 0x000fee0000000200 */
[C---:B------:R-:W-:Y:S08]  /*cf50*/  HMMA.16816.F32.BF16 R244, R28.reuse, R8, R212 ;  /* 0x000000081cf4723c */ /* 0x040ff000000418d4 */
[----:B------:R-:W-:Y:S01]  /*cf60*/  HMMA.16816.F32.BF16 R220, R28, R10, R92 ;  /* 0x0000000a1cdc723c */ /* 0x000fe2000004185c */
[----:B------:R-:W-:-:S02]  /*cf70*/  IMAD.MOV.U32 R72, RZ, RZ, R80 ;  /* 0x000000ffff487224 */ /* 0x000fc400078e0050 */
[----:B------:R-:W-:Y:S02]  /*cf80*/  IMAD.MOV.U32 R20, RZ, RZ, R81 ;  /* 0x000000ffff147224 */ /* 0x000fe400078e0051 */
[----:B------:R-:W-:Y:S02]  /*cf90*/  IMAD.MOV.U32 R3, RZ, RZ, R82 ;  /* 0x000000ffff037224 */ /* 0x000fe400078e0052 */
[----:B------:R-:W-:Y:S01]  /*cfa0*/  IMAD.MOV.U32 R2, RZ, RZ, R83 ;  /* 0x000000ffff027224 */ /* 0x000fe200078e0053 */
[----:B------:R-:W-:Y:S01]  /*cfb0*/  HMMA.16816.F32.BF16 R212, R32, R10, R88 ;  /* 0x0000000a20d4723c */ /* 0x000fe20000041858 */
[----:B------:R-:W2:Y:S07]  /*cfc0*/  LDSM.16.M88.4 R8, [R233+0x4000] ;  /* 0x00400000e908783b */ /* 0x000eae0000000200 */
[C---:B------:R-:W-:Y:S08]  /*cfd0*/  HMMA.16816.F32.BF16 R248, R16.reuse, R4, R248 ;  /* 0x0000000410f8723c */ /* 0x040ff000000418f8 */
[C---:B------:R-:W-:Y:S01]  /*cfe0*/  HMMA.16816.F32.BF16 R92, R16.reuse, R6, R76 ;  /* 0x00000006105c723c */ /* 0x040fe2000004184c */
[----:B------:R-:W3:Y:S07]  /*cff0*/  LDSM.16.M88.4 R4, [R233+0x6000] ;  /* 0x00600000e904783b */ /* 0x000eee0000000200 */
[----:B-1----:R-:W-:Y:S08]  /*d000*/  HMMA.16816.F32.BF16 R80, R16, R140, R68 ;  /* 0x0000008c1050723c */ /* 0x002ff00000041844 */
[C---:B------:R-:W-:Y:S08]  /*d010*/  HMMA.16816.F32.BF16 R88, R12.reuse, R142, R220 ;  /* 0x0000008e0c58723c */ /* 0x040ff000000418dc */
[----:B------:R-:W-:Y:S07]  /*d020*/  HMMA.16816.F32.BF16 R68, R12, R140, R244 ;  /* 0x0000008c0c44723c */ /* 0x000fee00000418f4 */
[----:B------:R-:W-:Y:S01]  /*d030*/  IMAD.MOV.U32 R244, RZ, RZ, R27 ;  /* 0x000000fffff47224 */ /* 0x000fe200078e001b */
[----:B------:R-:W-:Y:S01]  /*d040*/  HMMA.16816.F32.BF16 R220, R16, R142, R212 ;  /* 0x0000008e10dc723c */ /* 0x000fe200000418d4 */
[----:B------:R-:W1:Y:S01]  /*d050*/  LDSM.16.M88.4 R140, [R229+0x2800] ;  /* 0x00280000e58c783b */ /* 0x000e620000000200 */
[----:B------:R-:W-:-:S02]  /*d060*/  IMAD.MOV.U32 R245, RZ, RZ, R22 ;  /* 0x000000fffff57224 */ /* 0x000fc400078e0016 */
[----:B------:R-:W-:Y:S01]  /*d070*/  IMAD.MOV.U32 R246, RZ, RZ, R21 ;  /* 0x000000fffff67224 */ /* 0x000fe200078e0015 */
[----:B------:R-:W4:Y:S01]  /*d080*/  LDSM.16.M88.4 R212, [R240] ;  /* 0x00000000f0d4783b */ /* 0x000f220000000200 */
[----:B------:R-:W-:Y:S02]  /*d090*/  IMAD.MOV.U32 R247, RZ, RZ, R0 ;  /* 0x000000fffff77224 */ /* 0x000fe400078e0000 */
[----:B--2---:R-:W-:Y:S07]  /*d0a0*/  HMMA.16816.F32.BF16 R76, R8, R208, R248 ;  /* 0x000000d0084c723c */ /* 0x004fee00000418f8 */
[----:B------:R-:W-:Y:S01]  /*d0b0*/  IMAD.MOV.U32 R248, RZ, RZ, R72 ;  /* 0x000000fffff87224 */ /* 0x000fe200078e0048 */
[----:B------:R-:W-:Y:S01]  /*d0c0*/  HMMA.16816.F32.BF16 R96, R132, R216, RZ ;  /* 0x000000d88460723c */ /* 0x000fe200000418ff */
[----:B------:R-:W-:-:S02]  /*d0d0*/  IMAD.MOV.U32 R249, RZ, RZ, R20 ;  /* 0x000000fffff97224 */ /* 0x000fc400078e0014 */
[----:B------:R-:W-:Y:S02]  /*d0e0*/  IMAD.MOV.U32 R250, RZ, RZ, R3 ;  /* 0x000000fffffa7224 */ /* 0x000fe400078e0003 */
[----:B------:R-:W-:-:S03]  /*d0f0*/  IMAD.MOV.U32 R251, RZ, RZ, R2 ;  /* 0x000000fffffb7224 */ /* 0x000fc600078e0002 */
[C---:B---3--:R-:W-:Y:S08]  /*d100*/  HMMA.16816.F32.BF16 R244, R4.reuse, R208, R244 ;  /* 0x000000d004f4723c */ /* 0x048ff000000418f4 */
[----:B------:R-:W-:Y:S01]  /*d110*/  HMMA.16816.F32.BF16 R248, R4, R210, R248 ;  /* 0x000000d204f8723c */ /* 0x000fe200000418f8 */
[----:B------:R-:W-:Y:S02]  /*d120*/  IMAD.MOV.U32 R0, RZ, RZ, R76 ;  /* 0x000000ffff007224 */ /* 0x000fe400078e004c */
[----:B------:R-:W-:-:S02]  /*d130*/  IMAD.MOV.U32 R27, RZ, RZ, R77 ;  /* 0x000000ffff1b7224 */ /* 0x000fc400078e004d */
[----:B------:R-:W-:Y:S02]  /*d140*/  IMAD.MOV.U32 R22, RZ, RZ, R78 ;  /* 0x000000ffff167224 */ /* 0x000fe400078e004e */
[----:B------:R-:W-:Y:S01]  /*d150*/  IMAD.MOV.U32 R21, RZ, RZ, R79 ;  /* 0x000000ffff157224 */ /* 0x000fe200078e004f */
[C---:B------:R-:W-:Y:S01]  /*d160*/  HMMA.16816.F32.BF16 R208, R8.reuse, R210, R92 ;  /* 0x000000d208d0723c */ /* 0x040fe2000004185c */
[----:B------:R-:W-:Y:S02]  /*d170*/  IMAD.MOV.U32 R75, RZ, RZ, R96 ;  /* 0x000000ffff4b7224 */ /* 0x000fe400078e0060 */
[----:B------:R-:W-:Y:S02]  /*d180*/  IMAD.MOV.U32 R20, RZ, RZ, R97 ;  /* 0x000000ffff147224 */ /* 0x000fe400078e0061 */
[----:B------:R-:W-:Y:S02]  /*d190*/  IMAD.MOV.U32 R3, RZ, RZ, R98 ;  /* 0x000000ffff037224 */ /* 0x000fe400078e0062 */
[----:B------:R-:W-:Y:S01]  /*d1a0*/  IMAD.MOV.U32 R2, RZ, RZ, R99 ;  /* 0x000000ffff027224 */ /* 0x000fe200078e0063 */
[----:B-1----:R-:W-:Y:S08]  /*d1b0*/  HMMA.16816.F32.BF16 R92, R8, R140, R80 ;  /* 0x0000008c085c723c */ /* 0x002ff00000041850 */
[-C--:B------:R-:W-:Y:S08]  /*d1c0*/  HMMA.16816.F32.BF16 R88, R4, R142.reuse, R88 ;  /* 0x0000008e0458723c */ /* 0x080ff00000041858 */
[----:B------:R-:W-:Y:S01]  /*d1d0*/  HMMA.16816.F32.BF16 R220, R8, R142, R220 ;  /* 0x0000008e08dc723c */ /* 0x000fe200000418dc */
[----:B------:R-:W-:Y:S01]  /*d1e0*/  FMUL.FTZ R0, R0, c[0x0][0x2ec] ;  /* 0x0000bb0000007a20 */ /* 0x000fe20000410000 */
[----:B------:R1:W5:Y:S04]  /*d1f0*/  LDL.LU.64 R98, [R1+0x160] ;  /* 0x0001600001627983 */ /* 0x0003680000300a00 */
[----:B------:R1:W5:Y:S02]  /*d200*/  LDL.LU.64 R96, [R1+0x158] ;  /* 0x0001580001607983 */ /* 0x0003640000300a00 */
[----:B------:R-:W-:Y:S01]  /*d210*/  IMAD.MOV.U32 R84, RZ, RZ, R92 ;  /* 0x000000ffff547224 */ /* 0x000fe200078e005c */
[----:B------:R-:W-:Y:S01]  /*d220*/  HMMA.16816.F32.BF16 R76, R136, R216, RZ ;  /* 0x000000d8884c723c */ /* 0x000fe200000418ff */
[----:B------:R-:W-:-:S02]  /*d230*/  IMAD.MOV.U32 R83, RZ, RZ, R93 ;  /* 0x000000ffff537224 */ /* 0x000fc400078e005d */
[----:B------:R-:W-:Y:S02]  /*d240*/  IMAD.MOV.U32 R82, RZ, RZ, R94 ;  /* 0x000000ffff527224 */ /* 0x000fe400078e005e */
[----:B------:R-:W-:Y:S02]  /*d250*/  IMAD.MOV.U32 R81, RZ, RZ, R95 ;  /* 0x000000ffff517224 */ /* 0x000fe400078e005f */
[----:B------:R-:W-:Y:S01]  /*d260*/  IMAD.MOV.U32 R142, RZ, RZ, R3 ;  /* 0x000000ffff8e7224 */ /* 0x000fe200078e0003 */
[----:B------:R-:W-:Y:S01]  /*d270*/  HMMA.16816.F32.BF16 R92, R4, R140, R68 ;  /* 0x0000008c045c723c */ /* 0x000fe20000041844 */
[----:B------:R-:W-:-:S06]  /*d280*/  IMAD.MOV.U32 R143, RZ, RZ, R2 ;  /* 0x000000ffff8f7224 */ /* 0x000fcc00078e0002 */
[----:B------:R-:W-:Y:S02]  /*d290*/  IMAD.MOV.U32 R140, RZ, RZ, R75 ;  /* 0x000000ffff8c7224 */ /* 0x000fe400078e004b */
[----:B------:R-:W-:-:S07]  /*d2a0*/  IMAD.MOV.U32 R141, RZ, RZ, R20 ;  /* 0x000000ffff8d7224 */ /* 0x000fce00078e0014 */
[-C--:B----4-:R-:W-:Y:S01]  /*d2b0*/  HMMA.16816.F32.BF16 R140, R60, R212.reuse, R140 ;  /* 0x000000d43c8c723c */ /* 0x090fe2000004188c */
[----:B------:R2:W3:Y:S01]  /*d2c0*/  MUFU.TANH R216, R0 ;  /* 0x0000000000d87308 */ /* 0x0004e20000002400 */
[----:B------:R-:W-:Y:S02]  /*d2d0*/  IMAD.MOV.U32 R73, RZ, RZ, R88 ;  /* 0x000000ffff497224 */ /* 0x000fe400078e0058 */
[----:B------:R-:W-:Y:S02]  /*d2e0*/  IMAD.MOV.U32 R72, RZ, RZ, R89 ;  /* 0x000000ffff487224 */ /* 0x000fe400078e0059 */
[----:B--2---:R-:W-:Y:S11]  /*d2f0*/  FMUL.FTZ R0, R27, c[0x0][0x2ec] ;  /* 0x0000bb001b007a20 */ /* 0x004ff60000410000 */
[----:B------:R-:W-:Y:S07]  /*d300*/  @!UPT UIADD3 URZ, URZ, URZ, URZ ;  /* 0x0000003f3f3ff290 */ /* 0x000fee000fffe03f */
[----:B------:R-:W-:Y:S02]  /*d310*/  IMAD.MOV.U32 R3, RZ, RZ, R142 ;  /* 0x000000ffff037224 */ /* 0x000fe400078e008e */
[----:B------:R2:W4:Y:S01]  /*d320*/  MUFU.TANH R142, R0 ;  /* 0x00000000008e7308 */ /* 0x0005220000002400 */
[----:B------:R-:W-:Y:S02]  /*d330*/  IMAD.MOV.U32 R69, RZ, RZ, R90 ;  /* 0x000000ffff457224 */ /* 0x000fe400078e005a */
[----:B------:R-:W-:Y:S02]  /*d340*/  IMAD.MOV.U32 R68, RZ, RZ, R91 ;  /* 0x000000ffff447224 */ /* 0x000fe400078e005b */
[----:B------:R-:W-:Y:S01]  /*d350*/  HMMA.16816.F32.BF16 R88, R64, R212, R76 ;  /* 0x000000d44058723c */ /* 0x000fe2000004184c */
[----:B--2---:R-:W-:-:S04]  /*d360*/  FMUL.FTZ R0, R22, c[0x0][0x2ec] ;  /* 0x0000bb0016007a20 */ /* 0x004fc80000410000 */
[----:B------:R2:W-:Y:S01]  /*d370*/  MUFU.TANH R252, R0 ;  /* 0x0000000000fc7308 */ /* 0x0005e20000002400 */
[----:B------:R-:W-:Y:S02]  /*d380*/  IMAD.MOV.U32 R20, RZ, RZ, R140 ;  /* 0x000000ffff147224 */ /* 0x000fe400078e008c */
[----:B--2---:R-:W-:-:S05]  /*d390*/  FMUL.FTZ R0, R21, c[0x0][0x2ec] ;  /* 0x0000bb0015007a20 */ /* 0x004fca0000410000 */
[----:B------:R2:W-:Y:S01]  /*d3a0*/  MUFU.TANH R213, R0 ;  /* 0x0000000000d57308 */ /* 0x0005e20000002400 */
[----:B------:R-:W1:Y:S01]  /*d3b0*/  S2R R140, SR_TID.X ;  /* 0x00000000008c7919 */ /* 0x000e620000002100 */
[----:B------:R-:W-:Y:S02]  /*d3c0*/  IMAD.MOV.U32 R79, RZ, RZ, R143 ;  /* 0x000000ffff4f7224 */ /* 0x000fe400078e008f */
[----:B--2---:R-:W-:-:S04]  /*d3d0*/  FMUL.FTZ R0, R244, c[0x0][0x2ec] ;  /* 0x0000bb00f4007a20 */ /* 0x004fc80000410000 */
[----:B------:R2:W-:Y:S01]  /*d3e0*/  MUFU.TANH R217, R0 ;  /* 0x0000000000d97308 */ /* 0x0005e20000002400 */
[----:B------:R-:W-:Y:S02]  /*d3f0*/  IMAD.MOV.U32 R2, RZ, RZ, R141 ;  /* 0x000000ffff027224 */ /* 0x000fe400078e008d */
[----:B--2---:R-:W-:-:S05]  /*d400*/  FMUL.FTZ R0, R245, c[0x0][0x2ec] ;  /* 0x0000bb00f5007a20 */ /* 0x004fca0000410000 */
[----:B------:R2:W-:Y:S02]  /*d410*/  MUFU.TANH R212, R0 ;  /* 0x0000000000d47308 */ /* 0x0005e40000002400 */
[----:B--2---:R-:W-:-:S06]  /*d420*/  FMUL.FTZ R0, R246, c[0x0][0x2ec] ;  /* 0x0000bb00f6007a20 */ /* 0x004fcc0000410000 */
[----:B------:R2:W-:Y:S02]  /*d430*/  MUFU.TANH R143, R0 ;  /* 0x00000000008f7308 */ /* 0x0005e40000002400 */
[----:B--2---:R-:W-:-:S06]  /*d440*/  FMUL.FTZ R0, R208, c[0x0][0x2ec] ;  /* 0x0000bb00d0007a20 */ /* 0x004fcc0000410000 */
[----:B------:R2:W1:Y:S01]  /*d450*/  MUFU.TANH R141, R0 ;  /* 0x00000000008d7308 */ /* 0x0004620000002400 */
[----:B------:R-:W-:Y:S02]  /*d460*/  IMAD.MOV.U32 R244, RZ, RZ, R20 ;  /* 0x000000fffff47224 */ /* 0x000fe400078e0014 */
[----:B--2---:R-:W-:-:S05]  /*d470*/  FMUL.FTZ R0, R209, c[0x0][0x2ec] ;  /* 0x0000bb00d1007a20 */ /* 0x004fca0000410000 */
[----:B------:R2:W-:Y:S01]  /*d480*/  MUFU.TANH R22, R0 ;  /* 0x0000000000167308 */ /* 0x0005e20000002400 */
[----:B-1----:R-:W-:Y:S02]  /*d490*/  IMAD.SHL.U32 R140, R140, 0x2, RZ ;  /* 0x000000028c8c7824 */ /* 0x002fe400078e00ff */
[----:B--2---:R-:W-:-:S05]  /*d4a0*/  FMUL.FTZ R0, R210, c[0x0][0x2ec] ;  /* 0x0000bb00d2007a20 */ /* 0x004fca0000410000 */
[----:B------:R1:W2:Y:S01]  /*d4b0*/  MUFU.TANH R21, R0 ;  /* 0x0000000000157308 */ /* 0x0002a20000002400 */
[----:B------:R-:W-:Y:S01]  /*d4c0*/  LOP3.LUT R140, R140, 0x6, RZ, 0xc0, !PT ;  /* 0x000000068c8c7812 */ /* 0x000fe200078ec0ff */
[----:B------:R-:W-:Y:S02]  /*d4d0*/  IMAD.MOV.U32 R245, RZ, RZ, R2 ;  /* 0x000000fffff57224 */ /* 0x000fe400078e0002 */
[----:B-1----:R-:W-:-:S04]  /*d4e0*/  FMUL.FTZ R0, R211, c[0x0][0x2ec] ;  /* 0x0000bb00d3007a20 */ /* 0x002fc80000410000 */
[----:B------:R1:W-:Y:S01]  /*d4f0*/  MUFU.TANH R20, R0 ;  /* 0x0000000000147308 */ /* 0x0003e20000002400 */
[----:B------:R-:W-:Y:S02]  /*d500*/  FMUL.FTZ R2, R249, c[0x0][0x2ec] ;  /* 0x0000bb00f9027a20 */ /* 0x000fe40000410000 */
[----:B-1----:R-:W-:-:S05]  /*d510*/  FMUL.FTZ R0, R248, c[0x0][0x2ec] ;  /* 0x0000bb00f8007a20 */ /* 0x002fca0000410000 */
[----:B------:R1:W1:Y:S01]  /*d520*/  MUFU.TANH R27, R0 ;  /* 0x00000000001b7308 */ /* 0x0002620000002400 */
[----:B------:R-:W-:Y:S02]  /*d530*/  IMAD.MOV.U32 R246, RZ, RZ, R3 ;  /* 0x000000fffff67224 */ /* 0x000fe400078e0003 */
[----:B------:R-:W-:Y:S02]  /*d540*/  FMUL.FTZ R3, R247, c[0x0][0x2ec] ;  /* 0x0000bb00f7037a20 */ /* 0x000fe40000410000 */
[----:B-1----:R-:W-:-:S04]  /*d550*/  IMAD.U32 R0, RZ, RZ, UR4 ;  /* 0x00000004ff007e24 */ /* 0x002fc8000f8e00ff */
[----:B------:R-:W-:Y:S02]  /*d560*/  IMAD R0, R0, 0x40, R140 ;  /* 0x0000004000007824 */ /* 0x000fe400078e028c */
[----:B------:R1:W1:Y:S03]  /*d570*/  MUFU.TANH R140, R2 ;  /* 0x00000002008c7308 */ /* 0x0002660000002400 */
[----:B------:R-:W-:Y:S01]  /*d580*/  ISETP.GE.AND P1, PT, R0, R23, PT ;  /* 0x000000170000720c */ /* 0x000fe20003f26270 */
[----:B------:R-:W-:-:S04]  /*d590*/  IMAD.MOV.U32 R71, RZ, RZ, R94 ;  /* 0x000000ffff477224 */ /* 0x000fc800078e005e */
[----:B------:R2:W2:Y:S01]  /*d5a0*/  MUFU.TANH R209, R3 ;  /* 0x0000000300d17308 */ /* 0x0004a20000002400 */
[----:B-1----:R-:W-:-:S04]  /*d5b0*/  IADD3 R2, R0, 0x1, RZ ;  /* 0x0000000100027810 */ /* 0x002fc80007ffe0ff */
[C---:B------:R-:W-:Y:S02]  /*d5c0*/  ISETP.GE.AND P4, PT, R2.reuse, R23, PT ;  /* 0x000000170200720c */ /* 0x040fe40003f86270 */
[C---:B------:R-:W-:Y:S02]  /*d5d0*/  ISETP.GE.AND P2, PT, R2.reuse, R24, PT ;  /* 0x000000180200720c */ /* 0x040fe40003f46270 */
[C---:B------:R-:W-:Y:S02]  /*d5e0*/  ISETP.GE.AND P6, PT, R2.reuse, R26, PT ;  /* 0x0000001a0200720c */ /* 0x040fe40003fc6270 */
[----:B------:R-:W-:Y:S01]  /*d5f0*/  ISETP.GE.AND P5, PT, R2, R25, PT ;  /* 0x000000190200720c */ /* 0x000fe20003fa6270 */
[----:B--2---:R-:W-:Y:S01]  /*d600*/  FMUL.FTZ R3, R250, c[0x0][0x2ec] ;  /* 0x0000bb00fa037a20 */ /* 0x004fe20000410000 */
[----:B------:R-:W-:Y:S01]  /*d610*/  IADD3 R2, R0, 0x8, RZ ;  /* 0x0000000800027810 */ /* 0x000fe20007ffe0ff */
[----:B------:R-:W-:Y:S01]  /*d620*/  IMAD.MOV.U32 R70, RZ, RZ, R95 ;  /* 0x000000ffff467224 */ /* 0x000fe200078e005f */
[----:B---3--:R-:W-:Y:S01]  /*d630*/  FSEL R208, R216, -INF , !P1 ;  /* 0xff800000d8d07808 */ /* 0x008fe20004800000 */
[----:B------:R-:W-:Y:S01]  /*d640*/  IMAD.MOV.U32 R80, RZ, RZ, R92 ;  /* 0x000000ffff507224 */ /* 0x000fe200078e005c */
[----:B------:R-:W-:Y:S01]  /*d650*/  ISETP.GE.AND P0, PT, R2, R23, PT ;  /* 0x000000170200720c */ /* 0x000fe20003f06270 */
[----:B------:R-:W-:Y:S01]  /*d660*/  IMAD.MOV.U32 R74, RZ, RZ, R93 ;  /* 0x000000ffff4a7224 */ /* 0x000fe200078e005d */
[----:B----4-:R-:W-:Y:S01]  /*d670*/  FSEL R142, R142, -INF , !P4 ;  /* 0xff8000008e8e7808 */ /* 0x010fe20006000000 */
[----:B------:R1:W5:Y:S01]  /*d680*/  LDL.LU.64 R94, [R1+0x150] ;  /* 0x00015000015e7983 */ /* 0x0003620000300a00 */
[----:B------:R2:W3:Y:S01]  /*d690*/  MUFU.TANH R211, R3 ;  /* 0x0000000300d37308 */ /* 0x0004e20000002400 */
[C---:B------:R-:W-:Y:S01]  /*d6a0*/  ISETP.GE.AND P3, PT, R2.reuse, R24, PT ;  /* 0x000000180200720c */ /* 0x040fe20003f66270 */
[----:B------:R-:W-:Y:S01]  /*d6b0*/  IMAD.MOV.U32 R76, RZ, RZ, R90 ;  /* 0x000000ffff4c7224 */ /* 0x000fe200078e005a */
[C---:B------:R-:W-:Y:S01]  /*d6c0*/  ISETP.GE.AND P1, PT, R2.reuse, R26, PT ;  /* 0x0000001a0200720c */ /* 0x040fe20003f26270 */
[----:B------:R1:W5:Y:S01]  /*d6d0*/  LDL.LU.64 R92, [R1+0x148] ;  /* 0x00014800015c7983 */ /* 0x0003620000300a00 */
[----:B------:R-:W-:Y:S01]  /*d6e0*/  ISETP.GE.AND P4, PT, R2, R25, PT ;  /* 0x000000190200720c */ /* 0x000fe20003f86270 */
[----:B------:R-:W-:Y:S01]  /*d6f0*/  IMAD.MOV.U32 R75, RZ, RZ, R91 ;  /* 0x000000ffff4b7224 */ /* 0x000fe200078e005b */
[----:B------:R-:W-:Y:S01]  /*d700*/  IADD3 R2, R0, 0x9, RZ ;  /* 0x0000000900027810 */ /* 0x000fe20007ffe0ff */
[----:B------:R-:W-:Y:S01]  /*d710*/  IMAD.MOV.U32 R78, RZ, RZ, R88 ;  /* 0x000000ffff4e7224 */ /* 0x000fe200078e0058 */
[----:B------:R1:W5:Y:S01]  /*d720*/  LDL.LU.64 R90, [R1+0x140] ;  /* 0x00014000015a7983 */ /* 0x0003620000300a00 */
[----:B------:R-:W-:Y:S01]  /*d730*/  IMAD.MOV.U32 R77, RZ, RZ, R89 ;  /* 0x000000ffff4d7224 */ /* 0x000fe200078e0059 */
[----:B------:R-:W-:-:S02]  /*d740*/  FSEL R141, R141, -INF , !P0 ;  /* 0xff8000008d8d7808 */ /* 0x000fc40004000000 */
[----:B------:R1:W5:Y:S01]  /*d750*/  LDL.LU.64 R88, [R1+0x138] ;  /* 0x0001380001587983 */ /* 0x0003620000300a00 */
[----:B--2---:R-:W-:-:S03]  /*d760*/  FMUL.FTZ R3, R251, c[0x0][0x2ec] ;  /* 0x0000bb00fb037a20 */ /* 0x004fc60000410000 */
[----:B------:R2:W-:Y:S01]  /*d770*/  STL [R1+0x10], R208 ;  /* 0x000010d001007387 */ /* 0x0005e20000100800 */
[----:B------:R-:W-:-:S03]  /*d780*/  ISETP.GE.AND P0, PT, R2, R23, PT ;  /* 0x000000170200720c */ /* 0x000fc60003f06270 */
[----:B------:R-:W-:Y:S01]  /*d790*/  STL [R1+0x4c], R142 ;  /* 0x00004c8e01007387 */ /* 0x000fe20000100800 */
[----:B------:R-:W-:Y:S01]  /*d7a0*/  FSEL R21, R21, -INF , !P3 ;  /* 0xff80000015157808 */ /* 0x000fe20005800000 */
[----:B--2---:R2:W4:Y:S02]  /*d7b0*/  MUFU.TANH R208, R3 ;  /* 0x0000000300d07308 */ /* 0x0045240000002400 */
[----:B--2---:R-:W-:Y:S02]  /*d7c0*/  FMUL.FTZ R3, R84, c[0x0][0x2ec] ;  /* 0x0000bb0054037a20 */ /* 0x004fe40000410000 */
[----:B------:R1:W5:Y:S04]  /*d7d0*/  LDL.LU R84, [R1+0x130] ;  /* 0x0001300001547983 */ /* 0x0003680000300800 */
[----:B------:R2:W-:Y:S01]  /*d7e0*/  STL [R1+0x48], R141 ;  /* 0x0000488d01007387 */ /* 0x0005e20000100800 */
[----:B------:R-:W-:-:S02]  /*d7f0*/  FSEL R27, R27, -INF , !P1 ;  /* 0xff8000001b1b7808 */ /* 0x000fc40004800000 */
[----:B--2---:R-:W-:Y:S02]  /*d800*/  FSEL R141, R22, -INF , !P0 ;  /* 0xff800000168d7808 */ /* 0x004fe40004000000 */
[----:B------:R-:W-:-:S03]  /*d810*/  ISETP.GE.AND P0, PT, R0, R24, PT ;  /* 0x000000180000720c */ /* 0x000fc60003f06270 */
[----:B------:R2:W-:Y:S01]  /*d820*/  STL [R1+0x44], R141 ;  /* 0x0000448d01007387 */ /* 0x0005e20000100800 */
[----:B------:R-:W-:-:S03]  /*d830*/  FMUL.FTZ R22, R83, c[0x0][0x2ec] ;  /* 0x0000bb0053167a20 */ /* 0x000fc60000410000 */
[----:B------:R1:W5:Y:S01]  /*d840*/  LDL.LU R83, [R1+0x12c] ;  /* 0x00012c0001537983 */ /* 0x0003620000300800 */
[----:B--2---:R-:W-:Y:S02]  /*d850*/  FSEL R141, R252, -INF , !P0 ;  /* 0xff800000fc8d7808 */ /* 0x004fe40004000000 */
[----:B------:R-:W-:-:S03]  /*d860*/  ISETP.GE.AND P0, PT, R2, R24, PT ;  /* 0x000000180200720c */ /* 0x000fc60003f06270 */
[----:B------:R2:W-:Y:S01]  /*d870*/  STL [R1+0x14], R141 ;  /* 0x0000148d01007387 */ /* 0x0005e20000100800 */
[----:B------:R-:W-:Y:S02]  /*d880*/  FSEL R20, R20, -INF , !P0 ;  /* 0xff80000014147808 */ /* 0x000fe40004000000 */
[----:B------:R-:W-:-:S04]  /*d890*/  ISETP.GE.AND P0, PT, R0, R26, PT ;  /* 0x0000001a0000720c */ /* 0x000fc80003f06270 */
[----:B------:R-:W-:Y:S02]  /*d8a0*/  FSEL R252, R217, -INF , !P0 ;  /* 0xff800000d9fc7808 */ /* 0x000fe40004000000 */
[----:B------:R-:W-:Y:S02]  /*d8b0*/  ISETP.GE.AND P0, PT, R0, R25, PT ;  /* 0x000000190000720c */ /* 0x000fe40003f06270 */
[----:B--2---:R-:W-:Y:S02]  /*d8c0*/  FSEL R141, R213, -INF , !P2 ;  /* 0xff800000d58d7808 */ /* 0x004fe40005000000 */
[----:B------:R-:W-:-:S03]  /*d8d0*/  ISETP.GE.AND P2, PT, R2, R26, PT ;  /* 0x0000001a0200720c */ /* 0x000fc60003f46270 */
[----:B------:R2:W-:Y:S01]  /*d8e0*/  STL [R1+0x54], R141 ;  /* 0x0000548d01007387 */ /* 0x0005e20000100800 */
[----:B------:R-:W-:-:S03]  /*d8f0*/  FSEL R140, R140, -INF , !P2 ;  /* 0xff8000008c8c7808 */ /* 0x000fc60005000000 */
[----:B------:R-:W-:Y:S04]  /*d900*/  STL [R1+0x5c], R21 ;  /* 0x00005c1501007387 */ /* 0x000fe80000100800 */
[----:B------:R-:W-:Y:S01]  /*d910*/  STL [R1+0x58], R20 ;  /* 0x0000581401007387 */ /* 0x000fe20000100800 */
[----:B--2---:R-:W-:-:S05]  /*d920*/  FSEL R141, R212, -INF , !P6 ;  /* 0xff800000d48d7808 */ /* 0x004fca0007000000 */
[----:B------:R-:W-:Y:S04]  /*d930*/  STL [R1+0x50], R141 ;  /* 0x0000508d01007387 */ /* 0x000fe80000100800 */
[----:B------:R2:W-:Y:S01]  /*d940*/  STL [R1+0x30], R27 ;  /* 0x0000301b01007387 */ /* 0x0005e20000100800 */
[----:B------:R-:W1:Y:S01]  /*d950*/  MUFU.TANH R3, R3 ;  /* 0x0000000300037308 */ /* 0x000e620000002400 */
[----:B------:R-:W-:Y:S01]  /*d960*/  ISETP.GE.AND P3, PT, R2, R25, PT ;  /* 0x000000190200720c */ /* 0x000fe20003f66270 */
[----:B------:R-:W-:Y:S02]  /*d970*/  FMUL.FTZ R2, R220, c[0x0][0x2ec] ;  /* 0x0000bb00dc027a20 */ /* 0x000fe40000410000 */
[----:B--2---:R-:W-:Y:S02]  /*d980*/  FMUL.FTZ R27, R82, c[0x0][0x2ec] ;  /* 0x0000bb00521b7a20 */ /* 0x004fe40000410000 */
[----:B------:R2:W5:Y:S04]  /*d990*/  LDL.LU R82, [R1+0x128] ;  /* 0x0001280001527983 */ /* 0x0005680000300800 */
[----:B------:R1:W-:Y:S01]  /*d9a0*/  STL [R1+0x34], R140 ;  /* 0x0000348c01007387 */ /* 0x0003e20000100800 */
[----:B------:R1:W-:Y:S01]  /*d9b0*/  MUFU.TANH R21, R2 ;  /* 0x0000000200157308 */ /* 0x0003e20000002400 */
[----:B------:R-:W-:Y:S01]  /*d9c0*/  FSEL R212, R209, -INF , !P5 ;  /* 0xff800000d1d47808 */ /* 0x000fe20006800000 */
[----:B------:R-:W-:Y:S01]  /*d9d0*/  FMUL.FTZ R20, R221, c[0x0][0x2ec] ;  /* 0x0000bb00dd147a20 */ /* 0x000fe20000410000 */
[----:B-1----:R-:W-:-:S05]  /*d9e0*/  FSEL R140, R143, -INF , !P0 ;  /* 0xff8000008f8c7808 */ /* 0x002fca0004000000 */
[----:B------:R-:W-:Y:S04]  /*d9f0*/  STL [R1+0x18], R140 ;  /* 0x0000188c01007387 */ /* 0x000fe80000100800 */
[----:B------:R-:W1:Y:S01]  /*da00*/  LDSM.16.M88.4 R140, [R224+0x9000] ;  /* 0x00900000e08c783b */ /* 0x000e620000000200 */
[----:B------:R-:W-:Y:S01]  /*da10*/  IADD3 R2, R0, 0x10, RZ ;  /* 0x0000001000027810 */ /* 0x000fe20007ffe0ff */
[----:B------:R-:W1:Y:S01]  /*da20*/  MUFU.TANH R22, R22 ;  /* 0x0000001600167308 */ /* 0x000e620000002400 */
[----:B---3--:R-:W-:Y:S02]  /*da30*/  FSEL R211, R211, -INF , !P4 ;  /* 0xff800000d3d37808 */ /* 0x008fe40006000000 */
[----:B------:R-:W-:Y:S02]  /*da40*/  ISETP.GE.AND P6, PT, R2, R23, PT ;  /* 0x000000170200720c */ /* 0x000fe40003fc6270 */
[----:B----4-:R-:W-:-:S02]  /*da50*/  FSEL R208, R208, -INF , !P3 ;  /* 0xff800000d0d07808 */ /* 0x010fc40005800000 */
[C---:B------:R-:W-:Y:S01]  /*da60*/  ISETP.GE.AND P1, PT, R2.reuse, R24, PT ;  /* 0x000000180200720c */ /* 0x040fe20003f26270 */
[----:B------:R3:W-:Y:S01]  /*da70*/  MUFU.TANH R210, R27 ;  /* 0x0000001b00d27308 */ /* 0x0007e20000002400 */
[C---:B------:R-:W-:Y:S02]  /*da80*/  ISETP.GE.AND P2, PT, R2.reuse, R26, PT ;  /* 0x0000001a0200720c */ /* 0x040fe40003f46270 */
[----:B------:R-:W-:Y:S02]  /*da90*/  ISETP.GE.AND P0, PT, R2, R25, PT ;  /* 0x000000190200720c */ /* 0x000fe40003f06270 */
[----:B------:R-:W-:Y:S02]  /*daa0*/  FSEL R3, R3, -INF , !P6 ;  /* 0xff80000003037808 */ /* 0x000fe40007000000 */
[----:B------:R-:W-:Y:S01]  /*dab0*/  IADD3 R2, R0, 0x11, RZ ;  /* 0x0000001100027810 */ /* 0x000fe20007ffe0ff */
[----:B------:R-:W4:Y:S03]  /*dac0*/  MUFU.TANH R20, R20 ;  /* 0x0000001400147308 */ /* 0x000f260000002400 */
[----:B------:R-:W-:Y:S01]  /*dad0*/  ISETP.GE.AND P5, PT, R2, R23, PT ;  /* 0x000000170200720c */ /* 0x000fe20003fa6270 */
[----:B---3--:R-:W-:-:S02]  /*dae0*/  FMUL.FTZ R27, R81, c[0x0][0x2ec] ;  /* 0x0000bb00511b7a20 */ /* 0x008fc40000410000 */
[----:B------:R2:W5:Y:S04]  /*daf0*/  LDL.LU R81, [R1+0x124] ;  /* 0x0001240001517983 */ /* 0x0005680000300800 */
[----:B------:R3:W-:Y:S01]  /*db00*/  STL [R1+0x1c], R212 ;  /* 0x00001cd401007387 */ /* 0x0007e20000100800 */
[----:B------:R-:W-:-:S03]  /*db10*/  ISETP.GE.AND P4, PT, R2, R24, PT ;  /* 0x000000180200720c */ /* 0x000fc60003f86270 */
[----:B------:R-:W-:Y:S01]  /*db20*/  STL [R1+0x2c], R211 ;  /* 0x00002cd301007387 */ /* 0x000fe20000100800 */
[----:B------:R-:W-:-:S03]  /*db30*/  ISETP.GE.AND P3, PT, R2, R26, PT ;  /* 0x0000001a0200720c */ /* 0x000fc60003f66270 */
[----:B------:R-:W-:Y:S01]  /*db40*/  STL [R1+0x38], R208 ;  /* 0x000038d001007387 */ /* 0x000fe20000100800 */
[----:B------:R-:W-:Y:S01]  /*db50*/  ISETP.GE.AND P6, PT, R2, R25, PT ;  /* 0x000000190200720c */ /* 0x000fe20003fc6270 */
[----:B------:R-:W-:Y:S02]  /*db60*/  FMUL.FTZ R2, R223, c[0x0][0x2ec] ;  /* 0x0000bb00df027a20 */ /* 0x000fe40000410000 */
[----:B------:R2:W-:Y:S01]  /*db70*/  STL [R1+0x98], R3 ;  /* 0x0000980301007387 */ /* 0x0005e20000100800 */
[----:B------:R-:W2:Y:S01]  /*db80*/  MUFU.TANH R209, R27 ;  /* 0x0000001b00d17308 */ /* 0x000ea20000002400 */
[----:B-1----:R-:W-:-:S05]  /*db90*/  FSEL R22, R22, -INF , !P5 ;  /* 0xff80000016167808 */ /* 0x002fca0006800000 */
[----:B------:R1:W-:Y:S02]  /*dba0*/  STL [R1+0x94], R22 ;  /* 0x0000941601007387 */ /* 0x0003e40000100800 */
[----:B---3--:R3:W-:Y:S01]  /*dbb0*/  MUFU.TANH R212, R2 ;  /* 0x0000000200d47308 */ /* 0x0087e20000002400 */
[----:B--2---:R-:W-:-:S04]  /*dbc0*/  IADD3 R3, R0, 0x18, RZ ;  /* 0x0000001800037810 */ /* 0x004fc80007ffe0ff */
[-C--:B------:R-:W-:Y:S02]  /*dbd0*/  ISETP.GE.AND P5, PT, R3, R23.reuse, PT ;  /* 0x000000170300720c */ /* 0x080fe40003fa6270 */
[----:B---3--:R-:W-:Y:S02]  /*dbe0*/  IADD3 R2, R0, 0x19, RZ ;  /* 0x0000001900027810 */ /* 0x008fe40007ffe0ff */
[----:B------:R-:W-:Y:S01]  /*dbf0*/  FSEL R208, R21, -INF , !P5 ;  /* 0xff80000015d07808 */ /* 0x000fe20006800000 */
[----:B-1----:R-:W-:Y:S01]  /*dc00*/  FMUL.FTZ R22, R80, c[0x0][0x2ec] ;  /* 0x0000bb0050167a20 */ /* 0x002fe20000410000 */
[----:B------:R-:W-:Y:S01]  /*dc10*/  ISETP.GE.AND P5, PT, R2, R23, PT ;  /* 0x000000170200720c */ /* 0x000fe20003fa6270 */
[----:B------:R1:W5:Y:S01]  /*dc20*/  LDL.LU R80, [R1+0x120] ;  /* 0x0001200001507983 */ /* 0x0003620000300800 */
[----:B------:R-:W-:-:S03]  /*dc30*/  FMUL.FTZ R27, R222, c[0x0][0x2ec] ;  /* 0x0000bb00de1b7a20 */ /* 0x000fc60000410000 */
[----:B------:R4:W-:Y:S01]  /*dc40*/  STL [R1+0x90], R208 ;  /* 0x000090d001007387 */ /* 0x0009e20000100800 */
[----:B------:R-:W-:Y:S01]  /*dc50*/  IMAD.MOV.U32 R213, RZ, RZ, R246 ;  /* 0x000000ffffd57224 */ /* 0x000fe200078e00f6 */
[----:B------:R-:W-:Y:S01]  /*dc60*/  HMMA.16816.F32.BF16 R220, R132, R140, RZ ;  /* 0x0000008c84dc723c */ /* 0x000fe200000418ff */
[----:B------:R-:W-:-:S07]  /*dc70*/  IMAD.MOV.U32 R21, RZ, RZ, R245 ;  /* 0x000000ffff157224 */ /* 0x000fce00078e00f5 */
[----:B------:R-:W-:Y:S01]  /*dc80*/  HMMA.16816.F32.BF16 R248, R132, R142, RZ ;  /* 0x0000008e84f8723c */ /* 0x000fe200000418ff */
[----:B----4-:R-:W-:Y:S01]  /*dc90*/  FSEL R208, R20, -INF , !P5 ;  /* 0xff80000014d07808 */ /* 0x010fe20006800000 */
[----:B------:R-:W-:-:S06]  /*dca0*/  IMAD.MOV.U32 R20, RZ, RZ, R244 ;  /* 0x000000ffff147224 */ /* 0x000fcc00078e00f4 */
[----:B------:R-:W-:Y:S01]  /*dcb0*/  HMMA.16816.F32.BF16 R244, R132, R218, RZ ;  /* 0x000000da84f4723c */ /* 0x000fe200000418ff */
[----:B------:R2:W-:Y:S06]  /*dcc0*/  STL [R1+0x8c], R208 ;  /* 0x00008cd001007387 */ /* 0x0005ec0000100800 */
[----:B------:R-:W-:Y:S02]  /*dcd0*/  FSEL R133, R210, -INF , !P1 ;  /* 0xff800000d2857808 */ /* 0x000fe40004800000 */
[----:B------:R-:W-:-:S03]  /*dce0*/  FSEL R132, R209, -INF , !P4 ;  /* 0xff800000d1847808 */ /* 0x000fc60006000000 */
[----:B------:R-:W-:Y:S04]  /*dcf0*/  STL [R1+0x88], R133 ;  /* 0x0000888501007387 */ /* 0x000fe80000100800 */
[----:B------:R-:W-:Y:S04]  /*dd00*/  STL [R1+0x78], R132 ;  /* 0x0000788401007387 */ /* 0x000fe80000100800 */
[----:B------:R-:W3:Y:S01]  /*dd10*/  LDSM.16.M88.4 R132, [R241] ;  /* 0x00000000f184783b */ /* 0x000ee20000000200 */
[C---:B------:R-:W-:Y:S08]  /*dd20*/  HMMA.16816.F32.BF16 R216, R136.reuse, R218, RZ ;  /* 0x000000da88d8723c */ /* 0x040ff000000418ff */
[C---:B--2---:R-:W-:Y:S08]  /*dd30*/  HMMA.16816.F32.BF16 R208, R136.reuse, R140, RZ ;  /* 0x0000008c88d0723c */ /* 0x044ff000000418ff */
[----:B------:R-:W-:Y:S01]  /*dd40*/  HMMA.16816.F32.BF16 R140, R136, R142, RZ ;  /* 0x0000008e888c723c */ /* 0x000fe200000418ff */
[----:B------:R-:W2:Y:S01]  /*dd50*/  MUFU.TANH R27, R27 ;  /* 0x0000001b001b7308 */ /* 0x000ea20000002400 */
[----:B------:R-:W-:-:S07]  /*dd60*/  ISETP.GE.AND P5, PT, R3, R24, PT ;  /* 0x000000180300720c */ /* 0x000fce0003fa6270 */
[----:B------:R-:W4:Y:S07]  /*dd70*/  MUFU.TANH R22, R22 ;  /* 0x0000001600167308 */ /* 0x000f2e0000002400 */
[-C--:B---3--:R-:W-:Y:S08]  /*dd80*/  HMMA.16816.F32.BF16 R136, R64, R132.reuse, R208 ;  /* 0x000000844088723c */ /* 0x088ff000000418d0 */
[C---:B------:R-:W-:Y:S08]  /*dd90*/  HMMA.16816.F32.BF16 R208, R60.reuse, R132, R220 ;  /* 0x000000843cd0723c */ /* 0x040ff000000418dc */
[C---:B------:R-:W-:Y:S08]  /*dda0*/  HMMA.16816.F32.BF16 R220, R60.reuse, R134, R248 ;  /* 0x000000863cdc723c */ /* 0x040ff000000418f8 */
[----:B------:R-:W-:Y:S08]  /*ddb0*/  HMMA.16816.F32.BF16 R248, R60, R214, R244 ;  /* 0x000000d63cf8723c */ /* 0x000ff000000418f4 */
[C---:B------:R-:W-:Y:S01]  /*ddc0*/  HMMA.16816.F32.BF16 R140, R64.reuse, R134, R140 ;  /* 0x00000086408c723c */ /* 0x040fe2000004188c */
[----:B------:R-:W3:Y:S07]  /*ddd0*/  LDSM.16.M88.4 R132, [R230+0x9000] ;  /* 0x00900000e684783b */ /* 0x000eee0000000200 */
[----:B------:R-:W-:Y:S01]  /*dde0*/  HMMA.16816.F32.BF16 R60, R64, R214, R216 ;  /* 0x000000d6403c723c */ /* 0x000fe200000418d8 */
[----:B------:R-:W-:-:S02]  /*ddf0*/  ISETP.GE.AND P1, PT, R3, R26, PT ;  /* 0x0000001a0300720c */ /* 0x000fc40003f26270 */
[----:B------:R-:W-:Y:S02]  /*de00*/  ISETP.GE.AND P4, PT, R3, R25, PT ;  /* 0x000000190300720c */ /* 0x000fe40003f86270 */
[----:B--2---:R-:W-:Y:S02]  /*de10*/  FSEL R3, R27, -INF , !P5 ;  /* 0xff8000001b037808 */ /* 0x004fe40006800000 */
[----:B------:R-:W-:-:S03]  /*de20*/  ISETP.GE.AND P5, PT, R2, R24, PT ;  /* 0x000000180200720c */ /* 0x000fc60003fa6270 */
[----:B------:R4:W-:Y:S01]  /*de30*/  STL [R1+0x74], R3 ;  /* 0x0000740301007387 */ /* 0x0009e20000100800 */
[----:B------:R-:W-:Y:S01]  /*de40*/  FSEL R27, R212, -INF , !P5 ;  /* 0xff800000d41b7808 */ /* 0x000fe20006800000 */
[----:B------:R-:W-:Y:S01]  /*de50*/  IMAD.MOV.U32 R244, RZ, RZ, R20 ;  /* 0x000000fffff47224 */ /* 0x000fe200078e0014 */
[----:B------:R-:W-:Y:S01]  /*de60*/  ISETP.GE.AND P5, PT, R2, R26, PT ;  /* 0x0000001a0200720c */ /* 0x000fe20003fa6270 */
[----:B------:R-:W-:Y:S02]  /*de70*/  IMAD.MOV.U32 R245, RZ, RZ, R21 ;  /* 0x000000fffff57224 */ /* 0x000fe400078e0015 */
[----:B------:R-:W-:Y:S08]  /*de80*/  STL [R1+0x60], R27 ;  /* 0x0000601b01007387 */ /* 0x000ff00000100800 */
[----:B------:R-:W-:-:S02]  /*de90*/  IMAD.MOV.U32 R21, RZ, RZ, R60 ;  /* 0x000000ffff157224 */ /* 0x000fc400078e003c */
[----:B------:R-:W-:Y:S01]  /*dea0*/  IMAD.MOV.U32 R20, RZ, RZ, R61 ;  /* 0x000000ffff147224 */ /* 0x000fe200078e003d */
[----:B----4-:R-:W-:Y:S02]  /*deb0*/  FSEL R3, R22, -INF , !P2 ;  /* 0xff80000016037808 */ /* 0x010fe40005000000 */
[----:B------:R-:W-:Y:S01]  /*dec0*/  ISETP.GE.AND P2, PT, R2, R25, PT ;  /* 0x000000190200720c */ /* 0x000fe20003f46270 */
[----:B------:R-:W-:Y:S02]  /*ded0*/  IMAD.MOV.U32 R2, RZ, RZ, R63 ;  /* 0x000000ffff027224 */ /* 0x000fe400078e003f */
[----:B------:R2:W-:Y:S01]  /*dee0*/  STL [R1+0x40], R3 ;  /* 0x0000400301007387 */ /* 0x0005e20000100800 */
[-C--:B---3--:R-:W-:Y:S01]  /*def0*/  HMMA.16816.F32.BF16 R136, R56, R132.reuse, R136 ;  /* 0x000000843888723c */ /* 0x088fe20000041888 */
[----:B--2---:R-:W-:Y:S02]  /*df00*/  IMAD.MOV.U32 R3, RZ, RZ, R62 ;  /* 0x000000ffff037224 */ /* 0x004fe400078e003e */
[----:B------:R-:W2:Y:S05]  /*df10*/  LDSM.16.M88.4 R60, [R229+0x1000] ;  /* 0x00100000e53c783b */ /* 0x000eaa0000000200 */
[----:B------:R-:W-:Y:S01]  /*df20*/  HMMA.16816.F32.BF16 R64, R52, R132, R208 ;  /* 0x000000843440723c */ /* 0x000fe200000418d0 */
[----:B------:R-:W-:-:S07]  /*df30*/  IMAD.MOV.U32 R246, RZ, RZ, R213 ;  /* 0x000000fffff67224 */ /* 0x000fce00078e00d5 */
[-C--:B------:R-:W-:Y:S08]  /*df40*/  HMMA.16816.F32.BF16 R212, R52, R134.reuse, R220 ;  /* 0x0000008634d4723c */ /* 0x080ff000000418dc */
[----:B------:R-:W-:Y:S01]  /*df50*/  HMMA.16816.F32.BF16 R208, R56, R134, R140 ;  /* 0x0000008638d0723c */ /* 0x000fe2000004188c */
[----:B------:R-:W3:Y:S01]  /*df60*/  LDSM.16.M88.4 R132, [R230+0x9800] ;  /* 0x00980000e684783b */ /* 0x000ee20000000200 */
[----:B------:R-:W-:-:S02]  /*df70*/  IMAD.MOV.U32 R247, RZ, RZ, R79 ;  /* 0x000000fffff77224 */ /* 0x000fc400078e004f */
[----:B------:R-:W-:Y:S01]  /*df80*/  IMAD.MOV.U32 R216, RZ, RZ, R78 ;  /* 0x000000ffffd87224 */ /* 0x000fe200078e004e */
[----:B------:R1:W5:Y:S01]  /*df90*/  LDL.LU R79, [R1+0x11c] ;  /* 0x00011c00014f7983 */ /* 0x0003620000300800 */
[----:B------:R-:W-:Y:S02]  /*dfa0*/  IMAD.MOV.U32 R217, RZ, RZ, R77 ;  /* 0x000000ffffd97224 */ /* 0x000fe400078e004d */
[----:B------:R-:W-:Y:S01]  /*dfb0*/  IMAD.MOV.U32 R218, RZ, RZ, R76 ;  /* 0x000000ffffda7224 */ /* 0x000fe200078e004c */
[----:B------:R1:W5:Y:S01]  /*dfc0*/  LDL.LU R78, [R1+0x118] ;  /* 0x00011800014e7983 */ /* 0x0003620000300800 */
[----:B------:R-:W-:-:S03]  /*dfd0*/  IMAD.MOV.U32 R219, RZ, RZ, R75 ;  /* 0x000000ffffdb7224 */ /* 0x000fc600078e004b */
[----:B------:R1:W5:Y:S04]  /*dfe0*/  LDL.LU R77, [R1+0x114] ;  /* 0x00011400014d7983 */ /* 0x0003680000300800 */
[----:B------:R1:W5:Y:S04]  /*dff0*/  LDL.LU R76, [R1+0x110] ;  /* 0x00011000014c7983 */ /* 0x0003680000300800 */
[----:B------:R1:W5:Y:S01]  /*e000*/  LDL.LU R75, [R1+0x10c] ;  /* 0x00010c00014b7983 */ /* 0x0003620000300800 */
[-C--:B--2---:R-:W-:Y:S08]  /*e010*/  HMMA.16816.F32.BF16 R140, R48, R60.reuse, R136 ;  /* 0x0000003c308c723c */ /* 0x084ff00000041888 */
[C---:B------:R-:W-:Y:S01]  /*e020*/  HMMA.16816.F32.BF16 R136, R44.reuse, R60, R64 ;  /* 0x0000003c2c88723c */ /* 0x040fe20000041840 */
[----:B------:R-:W2:Y:S07]  /*e030*/  LDSM.16.M88.4 R64, [R224+0xb000] ;  /* 0x00b00000e040783b */ /* 0x000eae0000000200 */
[----:B------:R-:W-:Y:S08]  /*e040*/  HMMA.16816.F32.BF16 R212, R44, R62, R212 ;  /* 0x0000003e2cd4723c */ /* 0x000ff000000418d4 */
[C---:B---3--:R-:W-:Y:S08]  /*e050*/  HMMA.16816.F32.BF16 R244, R52.reuse, R132, R244 ;  /* 0x0000008434f4723c */ /* 0x048ff000000418f4 */
[----:B------:R-:W-:Y:S01]  /*e060*/  HMMA.16816.F32.BF16 R220, R52, R134, R248 ;  /* 0x0000008634dc723c */ /* 0x000fe200000418f8 */
[----:B------:R-:W3:Y:S07]  /*e070*/  LDSM.16.M88.4 R52, [R237] ;  /* 0x00000000ed34783b */ /* 0x000eee0000000200 */
[----:B------:R-:W-:Y:S01]  /*e080*/  HMMA.16816.F32.BF16 R208, R48, R62, R208 ;  /* 0x0000003e30d0723c */ /* 0x000fe200000418d0 */
[----:B------:R-:W4:Y:S01]  /*e090*/  LDSM.16.M88.4 R60, [R229+0x1800] ;  /* 0x00180000e53c783b */ /* 0x000f220000000200 */
[----:B------:R-:W-:-:S02]  /*e0a0*/  IMAD.MOV.U32 R248, RZ, RZ, R21 ;  /* 0x000000fffff87224 */ /* 0x000fc400078e0015 */
[----:B------:R-:W-:Y:S02]  /*e0b0*/  IMAD.MOV.U32 R249, RZ, RZ, R20 ;  /* 0x000000fffff97224 */ /* 0x000fe400078e0014 */
[----:B------:R-:W-:Y:S02]  /*e0c0*/  IMAD.MOV.U32 R250, RZ, RZ, R3 ;  /* 0x000000fffffa7224 */ /* 0x000fe400078e0003 */
[----:B------:R-:W-:Y:S01]  /*e0d0*/  IMAD.MOV.U32 R251, RZ, RZ, R2 ;  /* 0x000000fffffb7224 */ /* 0x000fe200078e0002 */
[----:B--2---:R-:W-:Y:S08]  /*e0e0*/  HMMA.16816.F32.BF16 R136, R36, R64, R136 ;  /* 0x000000402488723c */ /* 0x004ff00000041888 */
[C---:B------:R-:W-:Y:S08]  /*e0f0*/  HMMA.16816.F32.BF16 R216, R56.reuse, R132, R216 ;  /* 0x0000008438d8723c */ /* 0x040ff000000418d8 */
[----:B------:R-:W-:Y:S08]  /*e100*/  HMMA.16816.F32.BF16 R56, R56, R134, R248 ;  /* 0x000000863838723c */ /* 0x000ff000000418f8 */
[----:B------:R-:W-:Y:S08]  /*e110*/  HMMA.16816.F32.BF16 R140, R40, R64, R140 ;  /* 0x00000040288c723c */ /* 0x000ff0000004188c */
[-C--:B------:R-:W-:Y:S08]  /*e120*/  HMMA.16816.F32.BF16 R212, R36, R66.reuse, R212 ;  /* 0x0000004224d4723c */ /* 0x080ff000000418d4 */
[----:B------:R-:W-:Y:S08]  /*e130*/  HMMA.16816.F32.BF16 R132, R40, R66, R208 ;  /* 0x000000422884723c */ /* 0x000ff000000418d0 */
[----:B---3--:R-:W-:Y:S08]  /*e140*/  HMMA.16816.F32.BF16 R64, R28, R52, R136 ;  /* 0x000000341c40723c */ /* 0x008ff00000041888 */
[C---:B----4-:R-:W-:Y:S08]  /*e150*/  HMMA.16816.F32.BF16 R244, R44.reuse, R60, R244 ;  /* 0x0000003c2cf4723c */ /* 0x050ff000000418f4 */
[----:B------:R-:W-:Y:S01]  /*e160*/  HMMA.16816.F32.BF16 R220, R44, R62, R220 ;  /* 0x0000003e2cdc723c */ /* 0x000fe200000418dc */
[----:B------:R-:W2:Y:S07]  /*e170*/  LDSM.16.M88.4 R44, [R230+0xb000] ;  /* 0x00b00000e62c783b */ /* 0x000eae0000000200 */
[C---:B------:R-:W-:Y:S08]  /*e180*/  HMMA.16816.F32.BF16 R136, R48.reuse, R60, R216 ;  /* 0x0000003c3088723c */ /* 0x040ff000000418d8 */
[----:B------:R-:W-:Y:S01]  /*e190*/  HMMA.16816.F32.BF16 R60, R48, R62, R56 ;  /* 0x0000003e303c723c */ /* 0x000fe20000041838 */
[----:B------:R-:W3:Y:S04]  /*e1a0*/  LDSM.16.M88.4 R56, [R224+0xb800] ;  /* 0x00b80000e038783b */ /* 0x000ee80000000200 */
[----:B------:R-:W4:Y:S03]  /*e1b0*/  LDSM.16.M88.4 R48, [R229+0x3000] ;  /* 0x00300000e530783b */ /* 0x000f260000000200 */
[----:B------:R-:W-:Y:S08]  /*e1c0*/  HMMA.16816.F32.BF16 R140, R32, R52, R140 ;  /* 0x00000034208c723c */ /* 0x000ff0000004188c */
[-C--:B------:R-:W-:Y:S08]  /*e1d0*/  HMMA.16816.F32.BF16 R208, R28, R54.reuse, R212 ;  /* 0x000000361cd0723c */ /* 0x080ff000000418d4 */
[----:B------:R-:W-:Y:S08]  /*e1e0*/  HMMA.16816.F32.BF16 R52, R32, R54, R132 ;  /* 0x000000362034723c */ /* 0x000ff00000041884 */
[-C--:B--2---:R-:W-:Y:S08]  /*e1f0*/  HMMA.16816.F32.BF16 R212, R12, R44.reuse, R64 ;  /* 0x0000002c0cd4723c */ /* 0x084ff00000041840 */
[----:B------:R-:W-:Y:S08]  /*e200*/  HMMA.16816.F32.BF16 R132, R16, R44, R140 ;  /* 0x0000002c1084723c */ /* 0x000ff0000004188c */
[C---:B---3--:R-:W-:Y:S08]  /*e210*/  HMMA.16816.F32.BF16 R136, R40.reuse, R56, R136 ;  /* 0x000000382888723c */ /* 0x048ff00000041888 */
[----:B------:R-:W-:Y:S08]  /*e220*/  HMMA.16816.F32.BF16 R64, R40, R58, R60 ;  /* 0x0000003a2840723c */ /* 0x000ff0000004183c */
[-C--:B------:R-:W-:Y:S08]  /*e230*/  HMMA.16816.F32.BF16 R140, R12, R46.reuse, R208 ;  /* 0x0000002e0c8c723c */ /* 0x080ff000000418d0 */
[----:B------:R-:W-:Y:S01]  /*e240*/  HMMA.16816.F32.BF16 R40, R16, R46, R52 ;  /* 0x0000002e1028723c */ /* 0x000fe20000041834 */
[----:B------:R-:W2:Y:S07]  /*e250*/  LDSM.16.M88.4 R44, [R236] ;  /* 0x00000000ec2c783b */ /* 0x000eae0000000200 */
[C---:B----4-:R-:W-:Y:S11]  /*e260*/  HMMA.16816.F32.BF16 R60, R8.reuse, R48, R132 ;  /* 0x00000030083c723c */ /* 0x050ff60000041884 */
[----:B------:R-:W-:Y:S05]  /*e270*/  @!UPT UIADD3 URZ, URZ, URZ, URZ ;  /* 0x0000003f3f3ff290 */ /* 0x000fea000fffe03f */
[----:B------:R-:W-:Y:S01]  /*e280*/  HMMA.16816.F32.BF16 R52, R8, R50, R40 ;  /* 0x000000320834723c */ /* 0x000fe20000041828 */
[----:B------:R-:W-:Y:S07]  /*e290*/  LDSM.16.M88.4 R40, [R229+0x3800] ;  /* 0x00380000e528783b */ /* 0x000fee0000000200 */
[C---:B--2---:R-:W-:Y:S08]  /*e2a0*/  HMMA.16816.F32.BF16 R136, R32.reuse, R44, R136 ;  /* 0x0000002c2088723c */ /* 0x044ff00000041888 */
[----:B------:R-:W-:Y:S01]  /*e2b0*/  HMMA.16816.F32.BF16 R64, R32, R46, R64 ;  /* 0x0000002e2040723c */ /* 0x000fe20000041840 */
[----:B------:R-:W2:Y:S01]  /*e2c0*/  LDSM.16.M88.4 R32, [R230+0xb800] ;  /* 0x00b80000e620783b */ /* 0x000ea20000000200 */
[----:B------:R-:W-:Y:S01]  /*e2d0*/  FMUL.FTZ R60, R60, c[0x0][0x2ec] ;  /* 0x0000bb003c3c7a20 */ /* 0x000fe20000410000 */
[----:B------:R-:W-:Y:S01]  /*e2e0*/  UISETP.NE.AND UP0, UPT, UR8, 0x3, UPT ;  /* 0x000000030800788c */ /* 0x000fe2000bf05270 */
[----:B------:R-:W-:Y:S01]  /*e2f0*/  FMUL.FTZ R61, R61, c[0x0][0x2ec] ;  /* 0x0000bb003d3d7a20 */ /* 0x000fe20000410000 */
[----:B------:R-:W-:-:S04]  /*e300*/  DEPBAR.LE SB0, 0x0 ;  /* 0x000080000000791a */ /* 0x000fc80000000000 */
[----:B------:R-:W-:Y:S02]  /*e310*/  FMUL.FTZ R62, R62, c[0x0][0x2ec] ;  /* 0x0000bb003e3e7a20 */ /* 0x000fe40000410000 */
[----:B------:R-:W-:Y:S01]  /*e320*/  FMUL.FTZ R63, R63, c[0x0][0x2ec] ;  /* 0x0000bb003f3f7a20 */ /* 0x000fe20000410000 */
[----:B------:R-:W-:Y:S08]  /*e330*/  MUFU.TANH R216, R60 ;  /* 0x0000003c00d87308 */ /* 0x000ff00000002400 */
[----:B------:R-:W-:Y:S08]  /*e340*/  MUFU.TANH R211, R61 ;  /* 0x0000003d00d37308 */ /* 0x000ff00000002400 */
[----:B------:R-:W-:Y:S08]  /*e350*/  MUFU.TANH R208, R62 ;  /* 0x0000003e00d07308 */ /* 0x000ff00000002400 */
[----:B------:R3:W-:Y:S02]  /*e360*/  MUFU.TANH R27, R63 ;  /* 0x0000003f001b7308 */ /* 0x0007e40000002400 */
[C---:B---3--:R-:W-:Y:S08]  /*e370*/  HMMA.16816.F32.BF16 R60, R36.reuse, R56, R244 ;  /* 0x00000038243c723c */ /* 0x048ff000000418f4 */
[----:B------:R-:W-:Y:S01]  /*e380*/  HMMA.16816.F32.BF16 R36, R36, R58, R220 ;  /* 0x0000003a2424723c */ /* 0x000fe200000418dc */
[----:B------:R-:W-:-:S02]  /*e390*/  FMUL.FTZ R52, R52, c[0x0][0x2ec] ;  /* 0x0000bb0034347a20 */ /* 0x000fc40000410000 */
[----:B------:R-:W-:Y:S02]  /*e3a0*/  FMUL.FTZ R53, R53, c[0x0][0x2ec] ;  /* 0x0000bb0035357a20 */ /* 0x000fe40000410000 */
[----:B------:R-:W-:Y:S02]  /*e3b0*/  FMUL.FTZ R54, R54, c[0x0][0x2ec] ;  /* 0x0000bb0036367a20 */ /* 0x000fe40000410000 */
[----:B------:R-:W-:Y:S01]  /*e3c0*/  FMUL.FTZ R55, R55, c[0x0][0x2ec] ;  /* 0x0000bb0037377a20 */ /* 0x000fe20000410000 */
[----:B------:R-:W-:Y:S01]  /*e3d0*/  MUFU.TANH R210, R52 ;  /* 0x0000003400d27308 */ /* 0x000fe20000002400 */
[C---:B------:R-:W-:Y:S07]  /*e3e0*/  HMMA.16816.F32.BF16 R132, R4.reuse, R48, R212 ;  /* 0x000000300484723c */ /* 0x040fee00000418d4 */
[----:B------:R-:W-:Y:S01]  /*e3f0*/  MUFU.TANH R209, R53 ;  /* 0x0000003500d17308 */ /* 0x000fe20000002400 */
[----:B------:R-:W-:Y:S07]  /*e400*/  HMMA.16816.F32.BF16 R140, R4, R50, R140 ;  /* 0x00000032048c723c */ /* 0x000fee000004188c */
[----:B------:R-:W-:Y:S01]  /*e410*/  MUFU.TANH R22, R54 ;  /* 0x0000003600167308 */ /* 0x000fe20000002400 */
[----:B--2---:R-:W-:Y:S07]  /*e420*/  HMMA.16816.F32.BF16 R48, R16, R34, R64 ;  /* 0x000000221030723c */ /* 0x004fee0000041840 */
[----:B------:R2:W-:Y:S01]  /*e430*/  MUFU.TANH R21, R55 ;  /* 0x0000003700157308 */ /* 0x0005e20000002400 */
[----:B------:R-:W-:-:S02]  /*e440*/  FMUL.FTZ R2, R74, c[0x0][0x2ec] ;  /* 0x0000bb004a027a20 */ /* 0x000fc40000410000 */
[----:B------:R-:W-:Y:S01]  /*e450*/  FMUL.FTZ R132, R132, c[0x0][0x2ec] ;  /* 0x0000bb0084847a20 */ /* 0x000fe20000410000 */
[----:B------:R1:W5:Y:S01]  /*e460*/  LDL.LU R74, [R1+0x108] ;  /* 0x00010800014a7983 */ /* 0x0003620000300800 */
[----:B--2---:R-:W-:Y:S08]  /*e470*/  HMMA.16816.F32.BF16 R52, R16, R32, R136 ;  /* 0x000000201034723c */ /* 0x004ff00000041888 */
[C---:B------:R-:W-:Y:S08]  /*e480*/  HMMA.16816.F32.BF16 R16, R28.reuse, R44, R60 ;  /* 0x0000002c1c10723c */ /* 0x040ff0000004183c */
[----:B------:R-:W-:Y:S01]  /*e490*/  HMMA.16816.F32.BF16 R28, R28, R46, R36 ;  /* 0x0000002e1c1c723c */ /* 0x000fe20000041824 */
[----:B------:R2:W3:Y:S07]  /*e4a0*/  MUFU.TANH R249, R2 ;  /* 0x0000000200f97308 */ /* 0x0004ee0000002400 */
[----:B------:R-:W-:Y:S01]  /*e4b0*/  HMMA.16816.F32.BF16 R52, R8, R40, R52 ;  /* 0x000000280834723c */ /* 0x000fe20000041834 */
[----:B--2---:R-:W-:-:S07]  /*e4c0*/  FMUL.FTZ R2, R73, c[0x0][0x2ec] ;  /* 0x0000bb0049027a20 */ /* 0x004fce0000410000 */
[----:B------:R-:W-:Y:S01]  /*e4d0*/  HMMA.16816.F32.BF16 R48, R8, R42, R48 ;  /* 0x0000002a0830723c */ /* 0x000fe20000041830 */
[----:B------:R-:W-:Y:S01]  /*e4e0*/  MUFU.TANH R20, R132 ;  /* 0x0000008400147308 */ /* 0x000fe20000002400 */
[----:B------:R-:W-:Y:S01]  /*e4f0*/  FMUL.FTZ R134, R134, c[0x0][0x2ec] ;  /* 0x0000bb0086867a20 */ /* 0x000fe20000410000 */
[----:B---3--:R-:W-:Y:S01]  /*e500*/  FSEL R66, R249, -INF , !P3 ;  /* 0xff800000f9427808 */ /* 0x008fe20005800000 */
[----:B------:R-:W-:Y:S01]  /*e510*/  FMUL.FTZ R135, R135, c[0x0][0x2ec] ;  /* 0x0000bb0087877a20 */ /* 0x000fe20000410000 */
[----:B------:R1:W5:Y:S04]  /*e520*/  LDL.LU R73, [R1+0x104] ;  /* 0x0001040001497983 */ /* 0x0003680000300800 */
[----:B------:R2:W3:Y:S01]  /*e530*/  MUFU.TANH R248, R2 ;  /* 0x0000000200f87308 */ /* 0x0004e20000002400 */
[C---:B------:R-:W-:Y:S08]  /*e540*/  HMMA.16816.F32.BF16 R8, R12.reuse, R32, R16 ;  /* 0x000000200c08723c */ /* 0x040ff00000041810 */
[----:B------:R-:W-:Y:S01]  /*e550*/  HMMA.16816.F32.BF16 R12, R12, R34, R28 ;  /* 0x000000220c0c723c */ /* 0x000fe2000004181c */
[----:B--2---:R-:W-:Y:S01]  /*e560*/  FMUL.FTZ R2, R72, c[0x0][0x2ec] ;  /* 0x0000bb0048027a20 */ /* 0x004fe20000410000 */
[----:B---3--:R-:W-:Y:S01]  /*e570*/  FSEL R67, R248, -INF , !P1 ;  /* 0xff800000f8437808 */ /* 0x008fe20004800000 */
[----:B------:R-:W-:Y:S01]  /*e580*/  FMUL.FTZ R142, R142, c[0x0][0x2ec] ;  /* 0x0000bb008e8e7a20 */ /* 0x000fe20000410000 */
[----:B------:R-:W-:Y:S02]  /*e590*/  MUFU.TANH R134, R134 ;  /* 0x0000008600867308 */ /* 0x000fe40000002400 */
[----:B------:R-:W-:Y:S01]  /*e5a0*/  FMUL.FTZ R49, R49, c[0x0][0x2ec] ;  /* 0x0000bb0031317a20 */ /* 0x000fe20000410000 */
[----:B------:R1:W5:Y:S05]  /*e5b0*/  LDL.LU R72, [R1+0x100] ;  /* 0x0001000001487983 */ /* 0x00036a0000300800 */
[----:B------:R2:W3:Y:S02]  /*e5c0*/  MUFU.TANH R219, R2 ;  /* 0x0000000200db7308 */ /* 0x0004e40000002400 */
[----:B--2---:R-:W-:-:S02]  /*e5d0*/  FMUL.FTZ R2, R71, c[0x0][0x2ec] ;  /* 0x0000bb0047027a20 */ /* 0x004fc40000410000 */
[C---:B------:R-:W-:Y:S01]  /*e5e0*/  HMMA.16816.F32.BF16 R8, R4.reuse, R40, R8 ;  /* 0x000000280408723c */ /* 0x040fe20000041808 */
[----:B---3--:R-:W-:Y:S01]  /*e5f0*/  FSEL R132, R219, -INF , !P5 ;  /* 0xff800000db847808 */ /* 0x008fe20006800000 */
[----:B------:R-:W-:Y:S02]  /*e600*/  FMUL.FTZ R54, R54, c[0x0][0x2ec] ;  /* 0x0000bb0036367a20 */ /* 0x000fe40000410000 */
[----:B------:R2:W3:Y:S01]  /*e610*/  MUFU.TANH R3, R2 ;  /* 0x0000000200037308 */ /* 0x0004e20000002400 */
[----:B------:R-:W-:Y:S01]  /*e620*/  FMUL.FTZ R140, R140, c[0x0][0x2ec] ;  /* 0x0000bb008c8c7a20 */ /* 0x000fe20000410000 */
[----:B------:R1:W5:Y:S01]  /*e630*/  LDL.LU R71, [R1+0xfc] ;  /* 0x0000fc0001477983 */ /* 0x0003620000300800 */
[----:B--2---:R-:W-:Y:S01]  /*e640*/  FMUL.FTZ R2, R70, c[0x0][0x2ec] ;  /* 0x0000bb0046027a20 */ /* 0x004fe20000410000 */
[----:B------:R-:W-:Y:S01]  /*e650*/  HMMA.16816.F32.BF16 R40, R4, R42, R12 ;  /* 0x0000002a0428723c */ /* 0x000fe2000004180c */
[----:B---3--:R-:W-:-:S03]  /*e660*/  FSEL R137, R3, -INF , !P0 ;  /* 0xff80000003897808 */ /* 0x008fc60004000000 */
[----:B------:R-:W-:Y:S01]  /*e670*/  MUFU.TANH R135, R135 ;  /* 0x0000008700877308 */ /* 0x000fe20000002400 */
[----:B------:R-:W-:Y:S01]  /*e680*/  FMUL.FTZ R141, R141, c[0x0][0x2ec] ;  /* 0x0000bb008d8d7a20 */ /* 0x000fe20000410000 */
[----:B------:R1:W5:Y:S06]  /*e690*/  LDL.LU R70, [R1+0xf8] ;  /* 0x0000f80001467983 */ /* 0x00036c0000300800 */
[----:B------:R2:W3:Y:S01]  /*e6a0*/  MUFU.TANH R250, R2 ;  /* 0x0000000200fa7308 */ /* 0x0004e20000002400 */
[----:B------:R-:W-:Y:S01]  /*e6b0*/  IADD3 R4, R0, 0x21, RZ ;  /* 0x0000002100047810 */ /* 0x000fe20007ffe0ff */
[----:B--2---:R-:W-:Y:S01]  /*e6c0*/  FMUL.FTZ R2, R69, c[0x0][0x2ec] ;  /* 0x0000bb0045027a20 */ /* 0x004fe20000410000 */
[----:B---3--:R-:W-:-:S02]  /*e6d0*/  FSEL R63, R250, -INF , !P6 ;  /* 0xff800000fa3f7808 */ /* 0x008fc40007000000 */
[----:B------:R-:W-:-:S03]  /*e6e0*/  IADD3 R3, R0, 0x28, RZ ;  /* 0x0000002800037810 */ /* 0x000fc60007ffe0ff */
[----:B------:R2:W3:Y:S01]  /*e6f0*/  MUFU.TANH R218, R2 ;  /* 0x0000000200da7308 */ /* 0x0004e20000002400 */
[----:B------:R-:W-:Y:S01]  /*e700*/  ISETP.GE.AND P6, PT, R4, R23, PT ;  /* 0x000000170400720c */ /* 0x000fe20003fc6270 */
[----:B------:R-:W-:Y:S01]  /*e710*/  FMUL.FTZ R133, R133, c[0x0][0x2ec] ;  /* 0x0000bb0085857a20 */ /* 0x000fe20000410000 */
[----:B------:R1:W5:Y:S01]  /*e720*/  LDL.LU R69, [R1+0xf4] ;  /* 0x0000f40001457983 */ /* 0x0003620000300800 */
[----:B--2---:R-:W-:Y:S01]  /*e730*/  FMUL.FTZ R2, R68, c[0x0][0x2ec] ;  /* 0x0000bb0044027a20 */ /* 0x004fe20000410000 */
[----:B---3--:R-:W-:Y:S02]  /*e740*/  FSEL R65, R218, -INF , !P4 ;  /* 0xff800000da417808 */ /* 0x008fe40006000000 */
[----:B------:R-:W-:Y:S01]  /*e750*/  FSEL R34, R211, -INF , !P6 ;  /* 0xff800000d3227808 */ /* 0x000fe20007000000 */
[----:B------:R2:W3:Y:S01]  /*e760*/  MUFU.TANH R217, R2 ;  /* 0x0000000200d97308 */ /* 0x0004e20000002400 */
[----:B------:R-:W-:Y:S01]  /*e770*/  ISETP.GE.AND P4, PT, R4, R24, PT ;  /* 0x000000180400720c */ /* 0x000fe20003f86270 */
[----:B------:R-:W-:Y:S01]  /*e780*/  FMUL.FTZ R53, R53, c[0x0][0x2ec] ;  /* 0x0000bb0035357a20 */ /* 0x000fe20000410000 */
[----:B------:R1:W5:Y:S01]  /*e790*/  LDL.LU R68, [R1+0xf0] ;  /* 0x0000f00001447983 */ /* 0x0003620000300800 */
[----:B--2---:R-:W-:-:S04]  /*e7a0*/  IADD3 R2, R0, 0x20, RZ ;  /* 0x0000002000027810 */ /* 0x004fc80007ffe0ff */
[C---:B------:R-:W-:Y:S02]  /*e7b0*/  ISETP.GE.AND P3, PT, R2.reuse, R23, PT ;  /* 0x000000170200720c */ /* 0x040fe40003f66270 */
[C---:B------:R-:W-:Y:S02]  /*e7c0*/  ISETP.GE.AND P1, PT, R2.reuse, R24, PT ;  /* 0x000000180200720c */ /* 0x040fe40003f26270 */
[C---:B------:R-:W-:Y:S02]  /*e7d0*/  ISETP.GE.AND P5, PT, R2.reuse, R26, PT ;  /* 0x0000001a0200720c */ /* 0x040fe40003fa6270 */
[----:B------:R-:W-:Y:S02]  /*e7e0*/  ISETP.GE.AND P0, PT, R2, R25, PT ;  /* 0x000000190200720c */ /* 0x000fe40003f06270 */
[----:B------:R-:W-:-:S04]  /*e7f0*/  IADD3 R2, R0, 0x29, RZ ;  /* 0x0000002900027810 */ /* 0x000fc80007ffe0ff */
[-C--:B------:R-:W-:Y:S01]  /*e800*/  ISETP.GE.AND P6, PT, R2, R23.reuse, PT ;  /* 0x000000170200720c */ /* 0x080fe20003fc6270 */
[----:B------:R-:W2:Y:S01]  /*e810*/  MUFU.TANH R57, R140 ;  /* 0x0000008c00397308 */ /* 0x000ea20000002400 */
[----:B------:R-:W-:Y:S01]  /*e820*/  FSEL R35, R216, -INF , !P3 ;  /* 0xff800000d8237808 */ /* 0x000fe20005800000 */
[----:B------:R-:W-:Y:S01]  /*e830*/  FMUL.FTZ R48, R48, c[0x0][0x2ec] ;  /* 0x0000bb0030307a20 */ /* 0x000fe20000410000 */
[----:B------:R-:W-:Y:S02]  /*e840*/  FSEL R32, R209, -INF , !P6 ;  /* 0xff800000d1207808 */ /* 0x000fe40007000000 */
[----:B------:R-:W-:Y:S02]  /*e850*/  FSEL R58, R27, -INF , !P4 ;  /* 0xff8000001b3a7808 */ /* 0x000fe40006000000 */
[C---:B------:R-:W-:Y:S01]  /*e860*/  ISETP.GE.AND P3, PT, R3.reuse, R23, PT ;  /* 0x000000170300720c */ /* 0x040fe20003f66270 */
[----:B------:R-:W4:Y:S01]  /*e870*/  MUFU.TANH R142, R142 ;  /* 0x0000008e008e7308 */ /* 0x000f220000002400 */
[----:B------:R-:W-:-:S02]  /*e880*/  ISETP.GE.AND P6, PT, R3, R24, PT ;  /* 0x000000180300720c */ /* 0x000fc40003fc6270 */
[----:B------:R-:W-:-:S05]  /*e890*/  ISETP.GE.AND P4, PT, R2, R24, PT ;  /* 0x000000180200720c */ /* 0x000fca0003f86270 */
[----:B------:R-:W1:Y:S01]  /*e8a0*/  MUFU.TANH R49, R49 ;  /* 0x0000003100317308 */ /* 0x000e620000002400 */
[----:B------:R-:W-:Y:S01]  /*e8b0*/  FMUL.FTZ R143, R143, c[0x0][0x2ec] ;  /* 0x0000bb008f8f7a20 */ /* 0x000fe20000410000 */
[----:B------:R-:W-:-:S06]  /*e8c0*/  FSEL R33, R210, -INF , !P3 ;  /* 0xff800000d2217808 */ /* 0x000fcc0005800000 */
[----:B------:R-:W1:Y:S01]  /*e8d0*/  MUFU.TANH R54, R54 ;  /* 0x0000003600367308 */ /* 0x000e620000002400 */
[----:B------:R-:W-:Y:S02]  /*e8e0*/  FSEL R59, R208, -INF , !P1 ;  /* 0xff800000d03b7808 */ /* 0x000fe40004800000 */
[----:B------:R-:W-:Y:S02]  /*e8f0*/  FSEL R62, R22, -INF , !P6 ;  /* 0xff800000163e7808 */ /* 0x000fe40007000000 */
[----:B------:R-:W-:-:S03]  /*e900*/  FSEL R60, R21, -INF , !P4 ;  /* 0xff800000153c7808 */ /* 0x000fc60006000000 */
[----:B------:R-:W1:Y:S01]  /*e910*/  MUFU.TANH R64, R141 ;  /* 0x0000008d00407308 */ /* 0x000e620000002400 */
[----:B------:R-:W-:Y:S02]  /*e920*/  FSEL R61, R20, -INF , !P5 ;  /* 0xff800000143d7808 */ /* 0x000fe40006800000 */
[----:B------:R-:W-:Y:S02]  /*e930*/  ISETP.GE.AND P3, PT, R4, R25, PT ;  /* 0x000000190400720c */ /* 0x000fe40003f66270 */
[----:B------:R-:W-:-:S03]  /*e940*/  ISETP.GE.AND P1, PT, R3, R26, PT ;  /* 0x0000001a0300720c */ /* 0x000fc60003f26270 */
[----:B------:R3:W1:Y:S01]  /*e950*/  MUFU.TANH R56, R133 ;  /* 0x0000008500387308 */ /* 0x0006620000002400 */
[-C--:B------:R-:W-:Y:S02]  /*e960*/  ISETP.GE.AND P6, PT, R3, R25.reuse, PT ;  /* 0x000000190300720c */ /* 0x080fe40003fc6270 */
[C---:B------:R-:W-:Y:S02]  /*e970*/  ISETP.GE.AND P4, PT, R2.reuse, R26, PT ;  /* 0x0000001a0200720c */ /* 0x040fe40003f86270 */
[----:B------:R-:W-:Y:S02]  /*e980*/  ISETP.GE.AND P5, PT, R2, R25, PT ;  /* 0x000000190200720c */ /* 0x000fe40003fa6270 */
[C---:B------:R-:W-:Y:S01]  /*e990*/  IADD3 R3, R0.reuse, 0x31, RZ ;  /* 0x0000003100037810 */ /* 0x040fe20007ffe0ff */
[----:B------:R-:W1:Y:S01]  /*e9a0*/  MUFU.TANH R53, R53 ;  /* 0x0000003500357308 */ /* 0x000e620000002400 */
[----:B------:R-:W-:Y:S01]  /*e9b0*/  IADD3 R2, R0, 0x38, RZ ;  /* 0x0000003800027810 */ /* 0x000fe20007ffe0ff */
[----:B------:R-:W-:Y:S01]  /*e9c0*/  FMUL.FTZ R52, R52, c[0x0][0x2ec] ;  /* 0x0000bb0034347a20 */ /* 0x000fe20000410000 */
[----:B---3--:R-:W-:-:S05]  /*e9d0*/  FSEL R133, R217, -INF , !P2 ;  /* 0xff800000d9857808 */ /* 0x008fca0005000000 */
[----:B------:R-:W3:Y:S01]  /*e9e0*/  MUFU.TANH R48, R48 ;  /* 0x0000003000307308 */ /* 0x000ee20000002400 */
[----:B------:R-:W-:Y:S02]  /*e9f0*/  ISETP.GE.AND P2, PT, R4, R26, PT ;  /* 0x0000001a0400720c */ /* 0x000fe40003f46270 */
[C---:B------:R-:W-:Y:S02]  /*ea00*/  IADD3 R4, R0.reuse, 0x30, RZ ;  /* 0x0000003000047810 */ /* 0x040fe40007ffe0ff */
[----:B------:R-:W-:Y:S01]  /*ea10*/  IADD3 R0, R0, 0x39, RZ ;  /* 0x0000003900007810 */ /* 0x000fe20007ffe0ff */
[----:B------:R-:W-:Y:S01]  /*ea20*/  FMUL.FTZ R50, R50, c[0x0][0x2ec] ;  /* 0x0000bb0032327a20 */ /* 0x000fe20000410000 */
[----:B------:R-:W-:Y:S01]  /*ea30*/  FSEL R251, R134, -INF , !P0 ;  /* 0xff80000086fb7808 */ /* 0x000fe20004000000 */
[----:B------:R-:W-:Y:S01]  /*ea40*/  FMUL.FTZ R8, R8, c[0x0][0x2ec] ;  /* 0x0000bb0008087a20 */ /* 0x000fe20000410000 */
[----:B------:R-:W-:Y:S01]  /*ea50*/  MUFU.TANH R143, R143 ;  /* 0x0000008f008f7308 */ /* 0x000fe20000002400 */
[----:B------:R-:W-:Y:S01]  /*ea60*/  FSEL R215, R135, -INF , !P3 ;  /* 0xff80000087d77808 */ /* 0x000fe20005800000 */
[----:B------:R-:W-:Y:S01]  /*ea70*/  FMUL.FTZ R6, R10, c[0x0][0x2ec] ;  /* 0x0000bb000a067a20 */ /* 0x000fe20000410000 */
[----:B------:R-:W-:-:S02]  /*ea80*/  ISETP.GE.AND P0, PT, R0, R23, PT ;  /* 0x000000170000720c */ /* 0x000fc40003f06270 */
[-C--:B------:R-:W-:Y:S01]  /*ea90*/  ISETP.GE.AND P3, PT, R4, R24.reuse, PT ;  /* 0x000000180400720c */ /* 0x080fe20003f66270 */
[----:B------:R-:W-:Y:S01]  /*eaa0*/  FMUL.FTZ R51, R51, c[0x0][0x2ec] ;  /* 0x0000bb0033337a20 */ /* 0x000fe20000410000 */
[----:B--2---:R-:W-:Y:S01]  /*eab0*/  FSEL R57, R57, -INF , !P1 ;  /* 0xff80000039397808 */ /* 0x004fe20004800000 */
[----:B------:R-:W2:Y:S01]  /*eac0*/  MUFU.TANH R52, R52 ;  /* 0x0000003400347308 */ /* 0x000ea20000002400 */
[----:B----4-:R-:W-:Y:S01]  /*ead0*/  FSEL R10, R142, -INF , !P6 ;  /* 0xff8000008e0a7808 */ /* 0x010fe20007000000 */
[----:B------:R-:W-:Y:S01]  /*eae0*/  FMUL.FTZ R55, R55, c[0x0][0x2ec] ;  /* 0x0000bb0037377a20 */ /* 0x000fe20000410000 */
[----:B-1----:R-:W-:Y:S01]  /*eaf0*/  FSEL R28, R49, -INF , !P0 ;  /* 0xff800000311c7808 */ /* 0x002fe20004000000 */
[----:B------:R-:W-:Y:S01]  /*eb00*/  FMUL.FTZ R5, R11, c[0x0][0x2ec] ;  /* 0x0000bb000b057a20 */ /* 0x000fe20000410000 */
[----:B------:R-:W-:Y:S02]  /*eb10*/  FSEL R54, R54, -INF , !P3 ;  /* 0xff80000036367808 */ /* 0x000fe40005800000 */
[C---:B------:R-:W-:Y:S01]  /*eb20*/  ISETP.GE.AND P1, PT, R3.reuse, R23, PT ;  /* 0x000000170300720c */ /* 0x040fe20003f26270 */
[----:B------:R-:W-:Y:S01]  /*eb30*/  MUFU.TANH R50, R50 ;  /* 0x0000003200327308 */ /* 0x000fe20000002400 */
[----:B------:R-:W-:-:S02]  /*eb40*/  ISETP.GE.AND P6, PT, R3, R24, PT ;  /* 0x000000180300720c */ /* 0x000fc40003fc6270 */
[C---:B------:R-:W-:Y:S02]  /*eb50*/  ISETP.GE.AND P0, PT, R3.reuse, R26, PT ;  /* 0x0000001a0300720c */ /* 0x040fe40003f06270 */
[----:B------:R-:W-:Y:S01]  /*eb60*/  ISETP.GE.AND P3, PT, R3, R25, PT ;  /* 0x000000190300720c */ /* 0x000fe20003f66270 */
[----:B------:R-:W-:Y:S02]  /*eb70*/  FMUL.FTZ R3, R43, c[0x0][0x2ec] ;  /* 0x0000bb002b037a20 */ /* 0x000fe40000410000 */
[----:B------:R-:W1:Y:S01]  /*eb80*/  MUFU.TANH R8, R8 ;  /* 0x0000000800087308 */ /* 0x000e620000002400 */
[----:B------:R-:W-:Y:S02]  /*eb90*/  FSEL R64, R64, -INF , !P4 ;  /* 0xff80000040407808 */ /* 0x000fe40006000000 */
[----:B------:R-:W-:Y:S01]  /*eba0*/  ISETP.GE.AND P4, PT, R2, R23, PT ;  /* 0x000000170200720c */ /* 0x000fe20003f86270 */
[----:B------:R-:W-:-:S04]  /*ebb0*/  FMUL.FTZ R42, R42, c[0x0][0x2ec] ;  /* 0x0000bb002a2a7a20 */ /* 0x000fc80000410000 */
[----:B------:R-:W4:Y:S01]  /*ebc0*/  MUFU.TANH R6, R6 ;  /* 0x0000000600067308 */ /* 0x000f220000002400 */
[----:B------:R-:W-:Y:S02]  /*ebd0*/  FSEL R56, R56, -INF , !P2 ;  /* 0xff80000038387808 */ /* 0x000fe40005000000 */
[----:B------:R-:W-:Y:S02]  /*ebe0*/  FSEL R30, R53, -INF , !P1 ;  /* 0xff800000351e7808 */ /* 0x000fe40004800000 */
[----:B---3--:R-:W-:-:S03]  /*ebf0*/  FSEL R29, R48, -INF , !P4 ;  /* 0xff800000301d7808 */ /* 0x008fc60006000000 */
[----:B------:R-:W3:Y:S01]  /*ec00*/  MUFU.TANH R51, R51 ;  /* 0x0000003300337308 */ /* 0x000ee20000002400 */
[C---:B------:R-:W-:Y:S02]  /*ec10*/  ISETP.GE.AND P2, PT, R4.reuse, R23, PT ;  /* 0x000000170400720c */ /* 0x040fe40003f46270 */
[C---:B------:R-:W-:Y:S02]  /*ec20*/  ISETP.GE.AND P1, PT, R4.reuse, R26, PT ;  /* 0x0000001a0400720c */ /* 0x040fe40003f26270 */
[----:B------:R-:W-:-:S03]  /*ec30*/  ISETP.GE.AND P4, PT, R4, R25, PT ;  /* 0x000000190400720c */ /* 0x000fc60003f86270 */
[----:B------:R-:W1:Y:S01]  /*ec40*/  MUFU.TANH R55, R55 ;  /* 0x0000003700377308 */ /* 0x000e620000002400 */
[----:B------:R1:W-:Y:S01]  /*ec50*/  STL [R1+0x24], R10 ;  /* 0x0000240a01007387 */ /* 0x0003e20000100800 */
[----:B------:R-:W-:-:S06]  /*ec60*/  FMUL.FTZ R9, R9, c[0x0][0x2ec] ;  /* 0x0000bb0009097a20 */ /* 0x000fcc0000410000 */
[----:B------:R-:W1:Y:S01]  /*ec70*/  MUFU.TANH R5, R5 ;  /* 0x0000000500057308 */ /* 0x000e620000002400 */
[----:B--2---:R-:W-:-:S07]  /*ec80*/  FSEL R31, R52, -INF , !P2 ;  /* 0xff800000341f7808 */ /* 0x004fce0005000000 */
[----:B------:R-:W-:Y:S01]  /*ec90*/  MUFU.TANH R3, R3 ;  /* 0x0000000300037308 */ /* 0x000fe20000002400 */
[----:B------:R-:W-:-:S07]  /*eca0*/  ISETP.GE.AND P2, PT, R0, R24, PT ;  /* 0x000000180000720c */ /* 0x000fce0003f46270 */
[----:B------:R-:W2:Y:S01]  /*ecb0*/  MUFU.TANH R4, R42 ;  /* 0x0000002a00047308 */ /* 0x000ea20000002400 */
[----:B-1----:R-:W-:Y:S02]  /*ecc0*/  FSEL R10, R143, -INF , !P5 ;  /* 0xff8000008f0a7808 */ /* 0x002fe40006800000 */
[----:B------:R-:W-:Y:S02]  /*ecd0*/  ISETP.GE.AND P5, PT, R2, R24, PT ;  /* 0x000000180200720c */ /* 0x000fe40003fa6270 */
[----:B------:R-:W-:Y:S02]  /*ece0*/  FSEL R49, R8, -INF , !P1 ;  /* 0xff80000008317808 */ /* 0x000fe40004800000 */
[----:B------:R-:W-:Y:S01]  /*ecf0*/  FSEL R23, R50, -INF , !P5 ;  /* 0xff80000032177808 */ /* 0x000fe20006800000 */
[----:B------:R-:W1:Y:S01]  /*ed00*/  MUFU.TANH R9, R9 ;  /* 0x0000000900097308 */ /* 0x000e620000002400 */
[C---:B------:R-:W-:Y:S02]  /*ed10*/  ISETP.GE.AND P5, PT, R0.reuse, R26, PT ;  /* 0x0000001a0000720c */ /* 0x040fe40003fa6270 */
[----:B------:R-:W-:-:S02]  /*ed20*/  ISETP.GE.AND P1, PT, R0, R25, PT ;  /* 0x000000190000720c */ /* 0x000fc40003f26270 */
[----:B----4-:R-:W-:Y:S02]  /*ed30*/  FSEL R0, R6, -INF , !P4 ;  /* 0xff80000006007808 */ /* 0x010fe40006000000 */
[----:B---3--:R-:W-:Y:S01]  /*ed40*/  FSEL R21, R51, -INF , !P2 ;  /* 0xff80000033157808 */ /* 0x008fe20005000000 */
[----:B------:R-:W-:Y:S04]  /*ed50*/  STL [R1+0x20], R10 ;  /* 0x0000200a01007387 */ /* 0x000fe80000100800 */
[----:B------:R-:W-:Y:S01]  /*ed60*/  BAR.SYNC.DEFER_BLOCKING 0x0 ;  /* 0x0000000000007b1d */ /* 0x000fe20000010000 */
[----:B------:R-:W-:Y:S02]  /*ed70*/  ISETP.GE.AND P2, PT, R2, R25, PT ;  /* 0x000000190200720c */ /* 0x000fe40003f46270 */
[----:B------:R-:W-:-:S02]  /*ed80*/  FSEL R47, R55, -INF , !P6 ;  /* 0xff800000372f7808 */ /* 0x000fc40007000000 */
[----:B------:R-:W-:Y:S01]  /*ed90*/  FSEL R5, R5, -INF , !P3 ;  /* 0xff80000005057808 */ /* 0x000fe20005800000 */
[----:B------:R3:W-:Y:S01]  /*eda0*/  STL [R1+0xc], R0 ;  /* 0x00000c0001007387 */ /* 0x0007e20000100800 */
[----:B------:R-:W-:Y:S02]  /*edb0*/  ISETP.GE.AND P6, PT, R2, R26, PT ;  /* 0x0000001a0200720c */ /* 0x000fe40003fc6270 */
[----:B--2---:R-:W-:Y:S01]  /*edc0*/  FSEL R2, R4, -INF , !P2 ;  /* 0xff80000004027808 */ /* 0x004fe20005000000 */
[----:B------:R-:W-:Y:S01]  /*edd0*/  FMUL.FTZ R40, R40, c[0x0][0x2ec] ;  /* 0x0000bb0028287a20 */ /* 0x000fe20000410000 */
[----:B------:R2:W-:Y:S01]  /*ede0*/  STL [R1+0x8], R5 ;  /* 0x0000080501007387 */ /* 0x0005e20000100800 */
[----:B------:R-:W-:Y:S01]  /*edf0*/  FMUL.FTZ R7, R41, c[0x0][0x2ec] ;  /* 0x0000bb0029077a20 */ /* 0x000fe20000410000 */
[----:B-1----:R-:W-:Y:S02]  /*ee00*/  FSEL R48, R9, -INF , !P0 ;  /* 0xff80000009307808 */ /* 0x002fe40004000000 */
[----:B------:R-:W-:Y:S01]  /*ee10*/  PLOP3.LUT P0, PT, PT, PT, UP0, 0x80, 0x0 ;  /* 0x000000000000781c */ /* 0x000fe20003f0f008 */
[----:B------:R-:W1:Y:S01]  /*ee20*/  MUFU.TANH R40, R40 ;  /* 0x0000002800287308 */ /* 0x000e620000002400 */
[----:B---3--:R-:W-:-:S05]  /*ee30*/  FSEL R0, R3, -INF , !P1 ;  /* 0xff80000003007808 */ /* 0x008fca0004800000 */
[----:B------:R2:W-:Y:S04]  /*ee40*/  STL [R1], R0 ;  /* 0x0000000001007387 */ /* 0x0005e80000100800 */
[----:B------:R2:W-:Y:S01]  /*ee50*/  STL [R1+0x4], R2 ;  /* 0x0000040201007387 */ /* 0x0005e20000100800 */
[----:B------:R-:W3:Y:S01]  /*ee60*/  MUFU.TANH R7, R7 ;  /* 0x0000000700077308 */ /* 0x000ee20000002400 */
[----:B-1----:R-:W-:Y:S02]  /*ee70*/  FSEL R46, R40, -INF , !P6 ;  /* 0xff800000282e7808 */ /* 0x002fe40007000000 */
[----:B---3--:R-:W-:Y:S01]  /*ee80*/  FSEL R22, R7, -INF , !P5 ;  /* 0xff80000007167808 */ /* 0x008fe20006800000 */
[----:B------:R-:W-:Y:S05]  /*ee90*/  @!P0 BRA `(.L_x_79) ;  /* 0x0000024000008947 */ /* 0x000fea0003800000 */
[----:B------:R-:W3:Y:S04]  /*eea0*/  LDL.64 R246, [R1+0xb8] ;  /* 0x0000b80001f67983 */ /* 0x000ee80000100a00 */
[----:B------:R-:W4:Y:S01]  /*eeb0*/  LDL.64 R212, [R1+0xb0] ;  /* 0x0000b00001d47983 */ /* 0x000f220000100a00 */
[----:B------:R-:W-:-:S02]  /*eec0*/  UIADD3 UR7, UR8, -0x4, URZ ;  /* 0xfffffffc08077890 */ /* 0x000fc4000fffe03f */
[----:B------:R-:W-:Y:S02]  /*eed0*/  ULDC.64 UR4, c[0x0][0x198] ;  /* 0x0000660000047ab9 */ /* 0x000fe40000000a00 */
[----:B------:R-:W-:Y:S02]  /*eee0*/  USHF.R.S32.HI UR6, URZ, 0x1f, UR7 ;  /* 0x0000001f3f067899 */ /* 0x000fe40008011407 */
[----:B------:R-:W-:Y:S02]  /*eef0*/  UIMAD.WIDE.U32 UR12, UR7, UR4, URZ ;  /* 0x00000004070c72a5 */ /* 0x000fe4000f8e003f */
[----:B------:R-:W-:-:S04]  /*ef00*/  UIMAD UR6, UR6, UR4, URZ ;  /* 0x00000004060672a4 */ /* 0x000fc8000f8e023f */
[----:B------:R-:W-:Y:S01]  /*ef10*/  UIMAD UR6, UR7, UR5, UR6 ;  /* 0x00000005070672a4 */ /* 0x000fe2000f8e0206 */
[----:B--2---:R-:W-:Y:S02]  /*ef20*/  IMAD.U32 R0, RZ, RZ, UR12 ;  /* 0x0000000cff007e24 */ /* 0x004fe4000f8e00ff */
[----:B------:R-:W-:Y:S01]  /*ef30*/  IMAD.U32 R3, RZ, RZ, UR12 ;  /* 0x0000000cff037e24 */ /* 0x000fe2000f8e00ff */
[----:B------:R-:W-:-:S06]  /*ef40*/  UIADD3 UR6, UR13, UR6, URZ ;  /* 0x000000060d067290 */ /* 0x000fcc000fffe03f */
[----:B------:R-:W-:Y:S01]  /*ef50*/  IMAD.U32 R2, RZ, RZ, UR6 ;  /* 0x00000006ff027e24 */ /* 0x000fe2000f8e00ff */
[----:B------:R-:W-:Y:S02]  /*ef60*/  USHF.L.U32 UR6, UR4, 0x5, URZ ;  /* 0x0000000504067899 */ /* 0x000fe4000800063f */
[----:B------:R-:W-:Y:S01]  /*ef70*/  USHF.L.U64.HI UR4, UR4, 0x5, UR5 ;  /* 0x0000000504047899 */ /* 0x000fe20008010205 */
[----:B---3--:R-:W-:-:S04]  /*ef80*/  LEA R0, P0, R0, R246, 0x6 ;  /* 0x000000f600007211 */ /* 0x008fc800078030ff */
        /* <DEDUP_REMOVED lines=21> */
.L_x_79:
[----:B--2---:R-:W2:Y:S04]  /*f0e0*/  LDL.LU R5, [R1+0x8c] ;  /* 0x00008c0001057983 */ /* 0x004ea80000300800 */
[----:B------:R-:W3:Y:S04]  /*f0f0*/  LDL.LU R4, [R1+0x90] ;  /* 0x0000900001047983 */ /* 0x000ee80000300800 */
[----:B-1----:R-:W4:Y:S04]  /*f100*/  LDL.LU R3, [R1+0x94] ;  /* 0x0000940001037983 */ /* 0x002f280000300800 */
[----:B------:R-:W4:Y:S04]  /*f110*/  LDL.LU R2, [R1+0x98] ;  /* 0x0000980001027983 */ /* 0x000f280000300800 */
[----:B------:R-:W4:Y:S04]  /*f120*/  LDL.LU R0, [R1+0x88] ;  /* 0x0000880001007983 */ /* 0x000f280000300800 */
[----:B------:R-:W4:Y:S01]  /*f130*/  LDL.LU R7, [R1+0x6c] ;  /* 0x00006c0001077983 */ /* 0x000f220000300800 */
[----:B------:R-:W-:-:S02]  /*f140*/  MOV R53, R251 ;  /* 0x000000fb00357202 */ /* 0x000fc40000000f00 */
[----:B------:R-:W-:Y:S01]  /*f150*/  MOV R52, R215 ;  /* 0x000000d700347202 */ /* 0x000fe20000000f00 */
        /* <DEDUP_REMOVED lines=31> */
[----:B--2---:R-:W-:-:S02]  /*f350*/  MOV R27, R5 ;  /* 0x00000005001b7202 */ /* 0x004fc40000000f00 */
[----:B---3--:R-:W-:Y:S02]  /*f360*/  MOV R26, R4 ;  /* 0x00000004001a7202 */ /* 0x008fe40000000f00 */
[----:B----4-:R-:W-:Y:S02]  /*f370*/  MOV R25, R3 ;  /* 0x0000000300197202 */ /* 0x010fe40000000f00 */
[----:B------:R-:W-:Y:S02]  /*f380*/  MOV R24, R2 ;  /* 0x0000000200187202 */ /* 0x000fe40000000f00 */
[----:B------:R-:W-:Y:S02]  /*f390*/  MOV R10, R0 ;  /* 0x00000000000a7202 */ /* 0x000fe40000000f00 */
        /* <DEDUP_REMOVED lines=14> */
[----:B------:R-:W-:-:S04]  /*f480*/  FMNMX.FTZ R0, R17, R9, !PT ;  /* 0x0000000911007209 */ /* 0x000fc80007810000 */
[----:B------:R-:W-:Y:S02]  /*f490*/  FMNMX.FTZ R0, R38, R0, !PT ;  /* 0x0000000026007209 */ /* 0x000fe40007810000 */
[----:B------:R-:W-:Y:S02]  /*f4a0*/  FMNMX.FTZ R136, R29, R136, !PT ;  /* 0x000000881d887209 */ /* 0x000fe40007810000 */
[----:B------:R-:W-:Y:S02]  /*f4b0*/  FMNMX.FTZ R0, R12, R0, !PT ;  /* 0x000000000c007209 */ /* 0x000fe40007810000 */
        /* <DEDUP_REMOVED lines=18> */
[----:B------:R-:W-:Y:S01]  /*f5e0*/  FMNMX.FTZ R2, R60, R2, !PT ;  /* 0x000000023c027209 */ /* 0x000fe20007810000 */
[----:B------:R1:W-:Y:S01]  /*f5f0*/  STL [R1+0xf4], R229 ;  /* 0x0000f4e501007387 */ /* 0x0003e20000100800 */
[----:B------:R-:W-:Y:S02]  /*f600*/  FMNMX.FTZ R3, R67, R3, !PT ;  /* 0x0000000343037209 */ /* 0x000fe40007810000 */
[----:B------:R-:W-:Y:S02]  /*f610*/  FMNMX.FTZ R0, R19, R0, !PT ;  /* 0x0000000013007209 */ /* 0x000fe40007810000 */
[----:B------:R-:W-:-:S02]  /*f620*/  FMNMX.FTZ R4, R54, R2, !PT ;  /* 0x0000000236047209 */ /* 0x000fc40007810000 */
[----:B------:R-:W-:Y:S02]  /*f630*/  FMNMX.FTZ R3, R132, R3, !PT ;  /* 0x0000000384037209 */ /* 0x000fe40007810000 */
[----:B------:R-:W-:Y:S02]  /*f640*/  FMNMX.FTZ R0, R18, R0, !PT ;  /* 0x0000000012007209 */ /* 0x000fe40007810000 */
[----:B------:R-:W-:Y:S02]  /*f650*/  FMNMX.FTZ R4, R47, R4, !PT ;  /* 0x000000042f047209 */ /* 0x000fe40007810000 */
[----:B------:R-:W-:Y:S02]  /*f660*/  FMNMX.FTZ R3, R61, R3, !PT ;  /* 0x000000033d037209 */ /* 0x000fe40007810000 */
[----:B------:R-:W-:Y:S01]  /*f670*/  FMNMX.FTZ R0, R16, R0, !PT ;  /* 0x0000000010007209 */ /* 0x000fe20007810000 */
[----:B-1----:R-:W2:Y:S04]  /*f680*/  LDL.LU R229, [R1+0x4] ;  /* 0x0000040001e57983 */ /* 0x002ea80000300800 */
[----:B------:R1:W-:Y:S01]  /*f690*/  STL [R1+0xf0], R224 ;  /* 0x0000f0e001007387 */ /* 0x0003e20000100800 */
[----:B------:R-:W-:-:S02]  /*f6a0*/  FMNMX.FTZ R4, R23, R4, !PT ;  /* 0x0000000417047209 */ /* 0x000fc40007810000 */
[----:B------:R-:W-:Y:S02]  /*f6b0*/  FMNMX.FTZ R3, R56, R3, !PT ;  /* 0x0000000338037209 */ /* 0x000fe40007810000 */
[----:B------:R-:W-:Y:S02]  /*f6c0*/  FMNMX.FTZ R2, R137, R0, !PT ;  /* 0x0000000089027209 */ /* 0x000fe40007810000 */
[----:B------:R-:W-:Y:S02]  /*f6d0*/  FMNMX.FTZ R0, R21, R4, !PT ;  /* 0x0000000415007209 */ /* 0x000fe40007810000 */
[----:B------:R-:W-:Y:S01]  /*f6e0*/  FMNMX.FTZ R134, R57, R3, !PT ;  /* 0x0000000339867209 */ /* 0x000fe20007810000 */
[----:B-1----:R-:W3:Y:S03]  /*f6f0*/  LDL.LU R224, [R1] ;  /* 0x0000000001e07983 */ /* 0x002ee60000300800 */
[----:B------:R-:W-:Y:S01]  /*f700*/  FMNMX.FTZ R134, R64, R134, !PT ;  /* 0x0000008640867209 */ /* 0x000fe20007810000 */
[----:B------:R-:W1:Y:S01]  /*f710*/  SHFL.BFLY PT, R3, R0, 0x2, 0x1f ;  /* 0x0c401f0000037f89 */ /* 0x000e6200000e0000 */
[----:B------:R-:W-:-:S02]  /*f720*/  FMNMX.FTZ R2, R63, R2, !PT ;  /* 0x000000023f027209 */ /* 0x000fc40007810000 */
[----:B------:R-:W-:Y:S01]  /*f730*/  FMNMX.FTZ R134, R49, R134, !PT ;  /* 0x0000008631867209 */ /* 0x000fe20007810000 */
[----:B------:R-:W4:Y:S01]  /*f740*/  SHFL.BFLY PT, R4, R136, 0x1, 0x1f ;  /* 0x0c201f0088047f89 */ /* 0x000f2200000e0000 */
[----:B------:R-:W-:Y:S02]  /*f750*/  FMNMX.FTZ R2, R65, R2, !PT ;  /* 0x0000000241027209 */ /* 0x000fe40007810000 */
[----:B------:R-:W-:Y:S02]  /*f760*/  FMNMX.FTZ R134, R48, R134, !PT ;  /* 0x0000008630867209 */ /* 0x000fe40007810000 */
[----:B------:R-:W-:Y:S02]  /*f770*/  FMNMX.FTZ R2, R133, R2, !PT ;  /* 0x0000000285027209 */ /* 0x000fe40007810000 */
[----:B------:R-:W-:Y:S02]  /*f780*/  FMNMX.FTZ R134, R46, R134, !PT ;  /* 0x000000862e867209 */ /* 0x000fe40007810000 */
[----:B------:R-:W-:-:S02]  /*f790*/  FMNMX.FTZ R2, R53, R2, !PT ;  /* 0x0000000235027209 */ /* 0x000fc40007810000 */
[----:B------:R-:W-:Y:S02]  /*f7a0*/  FMNMX.FTZ R134, R22, R134, !PT ;  /* 0x0000008616867209 */ /* 0x000fe40007810000 */
[----:B------:R-:W-:-:S03]  /*f7b0*/  FMNMX.FTZ R2, R52, R2, !PT ;  /* 0x0000000234027209 */ /* 0x000fc60007810000 */
[----:B------:R-:W4:Y:S01]  /*f7c0*/  SHFL.BFLY PT, R5, R134, 0x2, 0x1f ;  /* 0x0c401f0086057f89 */ /* 0x000f2200000e0000 */
[----:B------:R-:W-:Y:S02]  /*f7d0*/  FMNMX.FTZ R2, R233, R2, !PT ;  /* 0x00000002e9027209 */ /* 0x000fe40007810000 */
[----:B-1----:R-:W-:Y:S02]  /*f7e0*/  FMNMX.FTZ R0, R0, R3, !PT ;  /* 0x0000000300007209 */ /* 0x002fe40007810000 */
[----:B------:R-:W-:Y:S02]  /*f7f0*/  FMNMX.FTZ R2, R232, R2, !PT ;  /* 0x00000002e8027209 */ /* 0x000fe40007810000 */
[----:B----4-:R-:W-:Y:S01]  /*f800*/  FMNMX.FTZ R136, R136, R4, !PT ;  /* 0x0000000488887209 */ /* 0x010fe20007810000 */
[----:B------:R-:W1:Y:S01]  /*f810*/  SHFL.BFLY PT, R135, R0, 0x1, 0x1f ;  /* 0x0c201f0000877f89 */ /* 0x000e6200000e0000 */
[----:B------:R-:W-:Y:S02]  /*f820*/  FMNMX.FTZ R2, R231, R2, !PT ;  /* 0x00000002e7027209 */ /* 0x000fe40007810000 */
[----:B------:R-:W-:-:S02]  /*f830*/  FSETP.NEU.FTZ.AND P3, PT, R136, -INF , PT ;  /* 0xff8000008800780b */ /* 0x000fc40003f7d000 */
[----:B------:R-:W-:Y:S01]  /*f840*/  FMNMX.FTZ R3, R230, R2, !PT ;  /* 0x00000002e6037209 */ /* 0x000fe20007810000 */
[----:B------:R-:W-:-:S05]  /*f850*/  FMUL.FTZ R2, R136, c[0x0][0x23c] ;  /* 0x00008f0088027a20 */ /* 0x000fca0000410000 */
[----:B------:R-:W-:Y:S02]  /*f860*/  FSEL R2, R2, RZ, P3 ;  /* 0x000000ff02027208 */ /* 0x000fe40001800000 */
[----:B------:R-:W-:-:S03]  /*f870*/  FMNMX.FTZ R134, R134, R5, !PT ;  /* 0x0000000586867209 */ /* 0x000fc60007810000 */
[----:B------:R-:W-:-:S04]  /*f880*/  FFMA.FTZ R4, R8, c[0x0][0x23c], -R2 ;  /* 0x00008f0008047a23 */ /* 0x000fc80000010802 */
[----:B------:R4:W-:Y:S01]  /*f890*/  MUFU.EX2 R8, R4 ;  /* 0x0000000400087308 */ /* 0x0009e20000000800 */
[----:B-1----:R-:W-:Y:S01]  /*f8a0*/  FMNMX.FTZ R135, R0, R135, !PT ;  /* 0x0000008700877209 */ /* 0x002fe20007810000 */
[----:B------:R-:W-:-:S03]  /*f8b0*/  FFMA.FTZ R0, R40, c[0x0][0x23c], -R2 ;  /* 0x00008f0028007a23 */ /* 0x000fc60000010802 */
[----:B------:R-:W-:-:S03]  /*f8c0*/  FSETP.NEU.FTZ.AND P2, PT, R135, -INF , PT ;  /* 0xff8000008700780b */ /* 0x000fc60003f5d000 */
[----:B------:R1:W-:Y:S01]  /*f8d0*/  MUFU.EX2 R245, R0 ;  /* 0x0000000000f57308 */ /* 0x0003e20000000800 */
[----:B----4-:R-:W-:Y:S02]  /*f8e0*/  FFMA.FTZ R4, R6, c[0x0][0x23c], -R2 ;  /* 0x00008f0006047a23 */ /* 0x010fe40000010802 */
[----:B------:R-:W4:Y:S05]  /*f8f0*/  SHFL.BFLY PT, R6, R134, 0x1, 0x1f ;  /* 0x0c201f0086067f89 */ /* 0x000f2a00000e0000 */
[----:B------:R4:W-:Y:S01]  /*f900*/  MUFU.EX2 R50, R4 ;  /* 0x0000000400327308 */ /* 0x0009e20000000800 */
[----:B-1----:R-:W-:-:S05]  /*f910*/  FMUL.FTZ R0, R135, c[0x0][0x23c] ;  /* 0x00008f0087007a20 */ /* 0x002fca0000410000 */
[----:B------:R-:W-:Y:S01]  /*f920*/  FSEL R0, R0, RZ, P2 ;  /* 0x000000ff00007208 */ /* 0x000fe20001000000 */
[----:B----4-:R-:W-:-:S04]  /*f930*/  FFMA.FTZ R4, R39, c[0x0][0x23c], -R2 ;  /* 0x00008f0027047a23 */ /* 0x010fc80000010802 */
[----:B------:R1:W-:Y:S01]  /*f940*/  MUFU.EX2 R55, R4 ;  /* 0x0000000400377308 */ /* 0x0003e20000000800 */
[----:B------:R-:W-:Y:S01]  /*f950*/  FMNMX.FTZ R134, R134, R6, !PT ;  /* 0x0000000686867209 */ /* 0x000fe20007810000 */
        /* <DEDUP_REMOVED lines=14> */
[----:B------:R-:W4:Y:S01]  /*fa40*/  LDL.LU R11, [R1+0x7c] ;  /* 0x00007c00010b7983 */ /* 0x000f220000300800 */
[----:B--2---:R-:W-:-:S04]  /*fa50*/  FMNMX.FTZ R3, R229, R3, !PT ;  /* 0x00000003e5037209 */ /* 0x004fc80007810000 */
[----:B---3--:R-:W-:-:S05]  /*fa60*/  FMNMX.FTZ R3, R224, R3, !PT ;  /* 0x00000003e0037209 */ /* 0x008fca0007810000 */
[----:B------:R-:W1:Y:S02]  /*fa70*/  SHFL.BFLY PT, R5, R3, 0x2, 0x1f ;  /* 0x0c401f0003057f89 */ /* 0x000e6400000e0000 */
[----:B-1----:R-:W-:-:S05]  /*fa80*/  FMNMX.FTZ R3, R3, R5, !PT ;  /* 0x0000000503037209 */ /* 0x002fca0007810000 */
[----:B------:R-:W1:Y:S01]  /*fa90*/  SHFL.BFLY PT, R5, R3, 0x1, 0x1f ;  /* 0x0c201f0003057f89 */ /* 0x000e6200000e0000 */
        /* <DEDUP_REMOVED lines=18> */
[----:B------:R-:W4:Y:S02]  /*fbc0*/  MUFU.EX2 R4, R4 ;  /* 0x0000000400047308 */ /* 0x000f240000000800 */
[----:B----4-:R-:W-:Y:S02]  /*fbd0*/  FFMA.FTZ R234, R11, R4, R8 ;  /* 0x000000040bea7223 */ /* 0x010fe40000010008 */
        /* <DEDUP_REMOVED lines=11> */
[----:B------:R-:W-:Y:S01]  /*fc90*/  FMUL.FTZ R7, R7, c[0x0][0x23c] ;  /* 0x00008f0007077a20 */ /* 0x000fe20000410000 */
[----:B------:R-:W-:Y:S08]  /*fca0*/  MUFU.EX2 R14, R14 ;  /* 0x0000000e000e7308 */ /* 0x000ff00000000800 */
[----:B------:R3:W-:Y:S01]  /*fcb0*/  MUFU.EX2 R20, R6 ;  /* 0x0000000600147308 */ /* 0x0007e20000000800 */
[----:B------:R-:W-:-:S07]  /*fcc0*/  FMUL.FTZ R40, R116, R4 ;  /* 0x0000000474287220 */ /* 0x000fce0000410000 */
[----:B------:R-:W-:Y:S08]  /*fcd0*/  MUFU.EX2 R15, R7 ;  /* 0x00000007000f7308 */ /* 0x000ff00000000800 */
[----:B------:R4:W1:Y:S01]  /*fce0*/  MUFU.EX2 R247, R5 ;  /* 0x0000000500f77308 */ /* 0x0008620000000800 */
[----:B------:R-:W-:Y:S01]  /*fcf0*/  MOV R116, R36 ;  /* 0x0000002400747202 */ /* 0x000fe20000000f00 */
[-C--:B------:R-:W-:Y:S01]  /*fd00*/  FMUL.FTZ R36, R128, R4.reuse ;  /* 0x0000000480247220 */ /* 0x080fe20000410000 */
[----:B------:R-:W-:Y:S01]  /*fd10*/  MOV R128, R37 ;  /* 0x0000002500807202 */ /* 0x000fe20000000f00 */
[----:B------:R-:W-:Y:S01]  /*fd20*/  FMUL.FTZ R37, R129, R4 ;  /* 0x0000000481257220 */ /* 0x000fe20000410000 */
[----:B------:R-:W-:Y:S01]  /*fd30*/  MOV R129, R38 ;  /* 0x0000002600817202 */ /* 0x000fe20000000f00 */
[----:B------:R-:W-:Y:S01]  /*fd40*/  FMUL.FTZ R41, R117, R4 ;  /* 0x0000000475297220 */ /* 0x000fe20000410000 */
[----:B------:R-:W-:Y:S01]  /*fd50*/  MOV R252, R10 ;  /* 0x0000000a00fc7202 */ /* 0x000fe20000000f00 */
[----:B------:R-:W-:Y:S01]  /*fd60*/  FMUL.FTZ R148, R148, R4 ;  /* 0x0000000494947220 */ /* 0x000fe20000410000 */
[----:B------:R-:W-:Y:S01]  /*fd70*/  F2FP.BF16.PACK_AB R8, R50, R8 ;  /* 0x000000083208723e */ /* 0x000fe200000010ff */
[-C--:B------:R-:W-:Y:S01]  /*fd80*/  FMUL.FTZ R149, R149, R4.reuse ;  /* 0x0000000495957220 */ /* 0x080fe20000410000 */
[----:B------:R-:W-:Y:S01]  /*fd90*/  F2FP.BF16.PACK_AB R10, R55, R245 ;  /* 0x000000f5370a723e */ /* 0x000fe200000010ff */
[-C--:B------:R-:W-:Y:S01]  /*fda0*/  FMUL.FTZ R156, R156, R4.reuse ;  /* 0x000000049c9c7220 */ /* 0x080fe20000410000 */
[----:B---3--:R-:W-:Y:S01]  /*fdb0*/  F2FP.BF16.PACK_AB R6, R128, R139 ;  /* 0x0000008b8006723e */ /* 0x008fe200000010ff */
[----:B------:R-:W-:-:S02]  /*fdc0*/  FMUL.FTZ R157, R157, R4 ;  /* 0x000000049d9d7220 */ /* 0x000fc40000410000 */
[----:B------:R-:W-:Y:S01]  /*fdd0*/  FMUL.FTZ R164, R164, R4 ;  /* 0x00000004a4a47220 */ /* 0x000fe20000410000 */
[----:B----4-:R-:W-:Y:S01]  /*fde0*/  F2FP.BF16.PACK_AB R5, R246, R44 ;  /* 0x0000002cf605723e */ /* 0x010fe200000010ff */
[----:B------:R-:W-:Y:S01]  /*fdf0*/  FMUL.FTZ R165, R165, R4 ;  /* 0x00000004a5a57220 */ /* 0x000fe20000410000 */
[----:B-1----:R-:W-:Y:S01]  /*fe00*/  F2FP.BF16.PACK_AB R7, R247, R248 ;  /* 0x000000f8f707723e */ /* 0x002fe200000010ff */
        /* <DEDUP_REMOVED lines=65> */
[C---:B------:R-:W-:Y:S01]  /*10220*/  HMMA.16816.F32.BF16 R216, R8.reuse, R18, R156 ;  /* 0x0000001208d8723c */ /* 0x040fe2000004189c */
[----:B------:R-:W1:Y:S07]  /*10230*/  LDSM.16.MT88.4 R16, [R226+0xc000] ;  /* 0x00c00000e210783b */ /* 0x000e6e0000004200 */
        /* <DEDUP_REMOVED lines=30> */
[----:B------:R-:W-:-:S07]  /*10420*/  FMUL.FTZ R75, R75, R14 ;  /* 0x0000000e4b4b7220 */ /* 0x000fce0000410000 */
[----:B-1----:R-:W-:Y:S01]  /*10430*/  HMMA.16816.F32.BF16 R160, R4, R16, R72 ;  /* 0x0000001004a0723c */ /* 0x002fe20000041848 */
[----:B------:R-:W2:Y:S04]  /*10440*/  LDL.LU R74, [R1+0x84] ;  /* 0x00008400014a7983 */ /* 0x000ea80000300800 */
[----:B------:R-:W3:Y:S01]  /*10450*/  LDL.LU R75, [R1+0x9c] ;  /* 0x00009c00014b7983 */ /* 0x000ee20000300800 */
        /* <DEDUP_REMOVED lines=8> */
[----:B------:R-:W-:Y:S07]  /*104e0*/  HMMA.16816.F32.BF16 R164, R8, R16, R68 ;  /* 0x0000001008a4723c */ /* 0x000fee0000041844 */
[----:B------:R-:W-:Y:S01]  /*104f0*/  MOV R71, R27 ;  /* 0x0000001b00477202 */ /* 0x000fe20000000f00 */
[----:B------:R-:W-:Y:S01]  /*10500*/  HMMA.16816.F32.BF16 R140, R4, R18, R76 ;  /* 0x00000012048c723c */ /* 0x000fe2000004184c */
[----:B------:R-:W-:-:S02]  /*10510*/  MOV R70, R26 ;  /* 0x0000001a00467202 */ /* 0x000fc40000000f00 */
[----:B------:R-:W-:Y:S02]  /*10520*/  MOV R69, R25 ;  /* 0x0000001900457202 */ /* 0x000fe40000000f00 */
[----:B------:R-:W-:-:S03]  /*10530*/  MOV R68, R24 ;  /* 0x0000001800447202 */ /* 0x000fc60000000f00 */
[----:B------:R-:W-:Y:S01]  /*10540*/  HMMA.16816.F32.BF16 R24, R8, R18, R80 ;  /* 0x000000120818723c */ /* 0x000fe20000041850 */
[----:B------:R-:W1:Y:S01]  /*10550*/  LDSM.16.MT88.4 R16, [R226+0xe000] ;  /* 0x00e00000e210783b */ /* 0x000e620000004200 */
[-C--:B------:R-:W-:Y:S02]  /*10560*/  FMUL.FTZ R86, R86, R20.reuse ;  /* 0x0000001456567220 */ /* 0x080fe40000410000 */
[----:B------:R-:W-:Y:S02]  /*10570*/  FMUL.FTZ R87, R87, R20 ;  /* 0x0000001457577220 */ /* 0x000fe40000410000 */
[-C--:B------:R-:W-:Y:S02]  /*10580*/  FMUL.FTZ R88, R88, R15.reuse ;  /* 0x0000000f58587220 */ /* 0x080fe40000410000 */
[----:B------:R-:W-:Y:S02]  /*10590*/  FMUL.FTZ R89, R89, R15 ;  /* 0x0000000f59597220 */ /* 0x000fe40000410000 */
[----:B------:R-:W-:-:S02]  /*105a0*/  FMUL.FTZ R90, R90, R14 ;  /* 0x0000000e5a5a7220 */ /* 0x000fc40000410000 */
[-C--:B------:R-:W-:Y:S02]  /*105b0*/  FMUL.FTZ R91, R91, R14.reuse ;  /* 0x0000000e5b5b7220 */ /* 0x080fe40000410000 */
[-C--:B------:R-:W-:Y:S02]  /*105c0*/  FMUL.FTZ R92, R92, R15.reuse ;  /* 0x0000000f5c5c7220 */ /* 0x080fe40000410000 */
[----:B------:R-:W-:Y:S02]  /*105d0*/  FMUL.FTZ R93, R93, R15 ;  /* 0x0000000f5d5d7220 */ /* 0x000fe40000410000 */
[-C--:B------:R-:W-:Y:S02]  /*105e0*/  FMUL.FTZ R94, R94, R14.reuse ;  /* 0x0000000e5e5e7220 */ /* 0x080fe40000410000 */
[----:B------:R-:W-:Y:S02]  /*105f0*/  FMUL.FTZ R95, R95, R14 ;  /* 0x0000000e5f5f7220 */ /* 0x000fe40000410000 */
[----:B------:R-:W-:-:S02]  /*10600*/  FMUL.FTZ R98, R98, R20 ;  /* 0x0000001462627220 */ /* 0x000fc40000410000 */
        /* <DEDUP_REMOVED lines=30> */
[----:B------:R-:W-:Y:S02]  /*107f0*/  FMUL.FTZ R127, R127, R14 ;  /* 0x0000000e7f7f7220 */ /* 0x000fe40000410000 */
[----:B------:R-:W-:Y:S01]  /*10800*/  FMUL.FTZ R43, R119, R20 ;  /* 0x00000014772b7220 */ /* 0x000fe20000410000 */
[C---:B-1----:R-:W-:Y:S08]  /*10810*/  HMMA.16816.F32.BF16 R120, R4.reuse, R16, R120 ;  /* 0x000000100478723c */ /* 0x042ff00000041878 */
[----:B------:R-:W-:Y:S07]  /*10820*/  HMMA.16816.F32.BF16 R124, R4, R18, R124 ;  /* 0x00000012047c723c */ /* 0x000fee000004187c */
[----:B------:R-:W-:-:S04]  /*10830*/  FFMA.FTZ R4, R68, c[0x0][0x23c], -R2 ;  /* 0x00008f0044047a23 */ /* 0x000fc80000010802 */
[----:B------:R1:W-:Y:S02]  /*10840*/  MUFU.EX2 R112, R4 ;  /* 0x0000000400707308 */ /* 0x0003e40000000800 */
[----:B-1----:R-:W-:-:S06]  /*10850*/  FFMA.FTZ R4, R69, c[0x0][0x23c], -R2 ;  /* 0x00008f0045047a23 */ /* 0x002fcc0000010802 */
[----:B------:R1:W4:Y:S01]  /*10860*/  MUFU.EX2 R72, R4 ;  /* 0x0000000400487308 */ /* 0x0003220000000800 */
[----:B------:R-:W-:Y:S02]  /*10870*/  FMUL.FTZ R39, R131, R20 ;  /* 0x0000001483277220 */ /* 0x000fe40000410000 */
[----:B-1----:R-:W-:-:S05]  /*10880*/  FFMA.FTZ R4, R70, c[0x0][0x23c], -R2 ;  /* 0x00008f0046047a23 */ /* 0x002fca0000010802 */
[----:B------:R1:W-:Y:S02]  /*10890*/  MUFU.EX2 R119, R4 ;  /* 0x0000000400777308 */ /* 0x0003e40000000800 */
[----:B-1----:R-:W-:-:S06]  /*108a0*/  FFMA.FTZ R4, R71, c[0x0][0x23c], -R2 ;  /* 0x00008f0047047a23 */ /* 0x002fcc0000010802 */
[----:B------:R1:W-:Y:S02]  /*108b0*/  MUFU.EX2 R100, R4 ;  /* 0x0000000400647308 */ /* 0x0003e40000000800 */
[----:B-1----:R-:W-:-:S06]  /*108c0*/  FFMA.FTZ R4, R252, c[0x0][0x23c], -R0 ;  /* 0x00008f00fc047a23 */ /* 0x002fcc0000010800 */
[----:B------:R1:W-:Y:S02]  /*108d0*/  MUFU.EX2 R131, R4 ;  /* 0x0000000400837308 */ /* 0x0003e40000000800 */
[----:B-1----:R-:W-:-:S06]  /*108e0*/  FFMA.FTZ R4, R51, c[0x0][0x23c], -R0 ;  /* 0x00008f0033047a23 */ /* 0x002fcc0000010800 */
[----:B------:R1:W1:Y:S01]  /*108f0*/  MUFU.EX2 R51, R4 ;  /* 0x0000000400337308 */ /* 0x0002620000000800 */
[----:B------:R-:W-:Y:S02]  /*10900*/  FMUL.FTZ R38, R130, R20 ;  /* 0x0000001482267220 */ /* 0x000fe40000410000 */
[----:B-1----:R-:W-:-:S05]  /*10910*/  FFMA.FTZ R4, R251, c[0x0][0x23c], -R0 ;  /* 0x00008f00fb047a23 */ /* 0x002fca0000010800 */
[----:B------:R1:W-:Y:S01]  /*10920*/  MUFU.EX2 R88, R4 ;  /* 0x0000000400587308 */ /* 0x0003e20000000800 */
[----:B------:R-:W-:Y:S01]  /*10930*/  FMUL.FTZ R42, R118, R20 ;  /* 0x00000014762a7220 */ /* 0x000fe20000410000 */
[----:B------:R-:W-:Y:S01]  /*10940*/  MOV R71, R50 ;  /* 0x0000003200477202 */ /* 0x000fe20000000f00 */
[----:B-1----:R-:W-:-:S05]  /*10950*/  FFMA.FTZ R4, R250, c[0x0][0x23c], -R0 ;  /* 0x00008f00fa047a23 */ /* 0x002fca0000010800 */
[----:B------:R1:W1:Y:S01]  /*10960*/  MUFU.EX2 R101, R4 ;  /* 0x0000000400657308 */ /* 0x0002620000000800 */
[----:B------:R-:W-:Y:S01]  /*10970*/  HMMA.16816.F32.BF16 R40, R8, R16, R40 ;  /* 0x000000100828723c */ /* 0x000fe20000041828 */
[----:B-1----:R-:W-:-:S06]  /*10980*/  FFMA.FTZ R4, R249, c[0x0][0x23c], -R12 ;  /* 0x00008f00f9047a23 */ /* 0x002fcc000001080c */
[----:B------:R1:W-:Y:S01]  /*10990*/  MUFU.EX2 R130, R4 ;  /* 0x0000000400827308 */ /* 0x0003e20000000800 */
[----:B------:R-:W-:Y:S01]  /*109a0*/  HMMA.16816.F32.BF16 R36, R8, R18, R36 ;  /* 0x000000120824723c */ /* 0x000fe20000041824 */
[----:B------:R-:W3:Y:S01]  /*109b0*/  LDSM.16.MT88.4 R16, [R225+0xc800] ;  /* 0x00c80000e110783b */ /* 0x000ee20000004200 */
[----:B-1----:R-:W-:-:S05]  /*109c0*/  FFMA.FTZ R4, R66, c[0x0][0x23c], -R12 ;  /* 0x00008f0042047a23 */ /* 0x002fca000001080c */
[----:B------:R1:W1:Y:S01]  /*109d0*/  MUFU.EX2 R50, R4 ;  /* 0x0000000400327308 */ /* 0x0002620000000800 */
[----:B--2---:R-:W-:Y:S01]  /*109e0*/  FFMA.FTZ R45, R74, R15, R45 ;  /* 0x0000000f4a2d7223 */ /* 0x004fe2000001002d */
[----:B------:R-:W-:Y:S01]  /*109f0*/  MOV R115, R248 ;  /* 0x000000f800737202 */ /* 0x000fe20000000f00 */
[----:B------:R-:W-:Y:S02]  /*10a00*/  FFMA.FTZ R252, R31, c[0x0][0x23c], -R2 ;  /* 0x00008f001ffc7a23 */ /* 0x000fe40000010802 */
[----:B-1----:R-:W-:-:S04]  /*10a10*/  FFMA.FTZ R4, R67, c[0x0][0x23c], -R12 ;  /* 0x00008f0043047a23 */ /* 0x002fc8000001080c */
[----:B------:R1:W-:Y:S01]  /*10a20*/  MUFU.EX2 R89, R4 ;  /* 0x0000000400597308 */ /* 0x0003e20000000800 */
[----:B------:R-:W-:Y:S01]  /*10a30*/  MOV R91, R246 ;  /* 0x000000f6005b7202 */ /* 0x000fe20000000f00 */
[--C-:B------:R-:W-:Y:S01]  /*10a40*/  FFMA.FTZ R250, R30, c[0x0][0x23c], -R2.reuse ;  /* 0x00008f001efa7a23 */ /* 0x100fe20000010802 */
[----:B------:R-:W-:Y:S01]  /*10a50*/  MOV R74, R244 ;  /* 0x000000f4004a7202 */ /* 0x000fe20000000f00 */
[--C-:B------:R-:W-:Y:S01]  /*10a60*/  FFMA.FTZ R249, R29, c[0x0][0x23c], -R2.reuse ;  /* 0x00008f001df97a23 */ /* 0x100fe20000010802 */
[----:B------:R-:W-:Y:S01]  /*10a70*/  MOV R66, R138 ;  /* 0x0000008a00427202 */ /* 0x000fe20000000f00 */
[----:B------:R-:W-:Y:S02]  /*10a80*/  FFMA.FTZ R251, R28, c[0x0][0x23c], -R2 ;  /* 0x00008f001cfb7a23 */ /* 0x000fe40000010802 */
[----:B-1----:R-:W-:-:S04]  /*10a90*/  FFMA.FTZ R4, R132, c[0x0][0x23c], -R12 ;  /* 0x00008f0084047a23 */ /* 0x002fc8000001080c */
[----:B------:R1:W-:Y:S01]  /*10aa0*/  MUFU.EX2 R102, R4 ;  /* 0x0000000400667308 */ /* 0x0003e20000000800 */
[--C-:B------:R-:W-:Y:S02]  /*10ab0*/  FFMA.FTZ R35, R35, c[0x0][0x23c], -R2.reuse ;  /* 0x00008f0023237a23 */ /* 0x100fe40000010802 */
[--C-:B------:R-:W-:Y:S02]  /*10ac0*/  FFMA.FTZ R34, R34, c[0x0][0x23c], -R2.reuse ;  /* 0x00008f0022227a23 */ /* 0x100fe40000010802 */
[--C-:B------:R-:W-:Y:S02]  /*10ad0*/  FFMA.FTZ R33, R33, c[0x0][0x23c], -R2.reuse ;  /* 0x00008f0021217a23 */ /* 0x100fe40000010802 */
[----:B------:R-:W-:Y:S02]  /*10ae0*/  FFMA.FTZ R32, R32, c[0x0][0x23c], -R2 ;  /* 0x00008f0020207a23 */ /* 0x000fe40000010802 */
[--C-:B------:R-:W-:Y:S02]  /*10af0*/  FFMA.FTZ R31, R59, c[0x0][0x23c], -R0.reuse ;  /* 0x00008f003b1f7a23 */ /* 0x100fe40000010800 */
[----:B------:R-:W-:-:S02]  /*10b00*/  FFMA.FTZ R30, R58, c[0x0][0x23c], -R0 ;  /* 0x00008f003a1e7a23 */ /* 0x000fc40000010800 */
[----:B-1----:R-:W-:Y:S02]  /*10b10*/  FFMA.FTZ R4, R137, c[0x0][0x23c], -R13 ;  /* 0x00008f0089047a23 */ /* 0x002fe4000001080d */
[--C-:B------:R-:W-:Y:S02]  /*10b20*/  FFMA.FTZ R29, R62, c[0x0][0x23c], -R0.reuse ;  /* 0x00008f003e1d7a23 */ /* 0x100fe40000010800 */
[----:B------:R1:W-:Y:S01]  /*10b30*/  MUFU.EX2 R113, R4 ;  /* 0x0000000400717308 */ /* 0x0003e20000000800 */
[--C-:B------:R-:W-:Y:S02]  /*10b40*/  FFMA.FTZ R28, R60, c[0x0][0x23c], -R0.reuse ;  /* 0x00008f003c1c7a23 */ /* 0x100fe40000010800 */
[--C-:B------:R-:W-:Y:S02]  /*10b50*/  FFMA.FTZ R248, R54, c[0x0][0x23c], -R0.reuse ;  /* 0x00008f0036f87a23 */ /* 0x100fe40000010800 */
[--C-:B------:R-:W-:Y:S02]  /*10b60*/  FFMA.FTZ R246, R47, c[0x0][0x23c], -R0.reuse ;  /* 0x00008f002ff67a23 */ /* 0x100fe40000010800 */
[----:B------:R-:W-:-:S02]  /*10b70*/  FFMA.FTZ R244, R23, c[0x0][0x23c], -R0 ;  /* 0x00008f0017f47a23 */ /* 0x000fc40000010800 */
[----:B------:R-:W-:Y:S02]  /*10b80*/  FFMA.FTZ R138, R21, c[0x0][0x23c], -R0 ;  /* 0x00008f00158a7a23 */ /* 0x000fe40000010800 */
[--C-:B------:R-:W-:Y:S02]  /*10b90*/  FFMA.FTZ R2, R65, c[0x0][0x23c], -R13.reuse ;  /* 0x00008f0041027a23 */ /* 0x100fe4000001080d */
[--C-:B------:R-:W-:Y:S02]  /*10ba0*/  FFMA.FTZ R0, R133, c[0x0][0x23c], -R13.reuse ;  /* 0x00008f0085007a23 */ /* 0x100fe4000001080d */
[----:B-1----:R-:W-:Y:S01]  /*10bb0*/  FFMA.FTZ R4, R63, c[0x0][0x23c], -R13 ;  /* 0x00008f003f047a23 */ /* 0x002fe2000001080d */
[----:B------:R-:W-:Y:S08]  /*10bc0*/  MUFU.EX2 R90, R2 ;  /* 0x00000002005a7308 */ /* 0x000ff00000000800 */
[----:B------:R1:W2:Y:S08]  /*10bd0*/  MUFU.EX2 R118, R4 ;  /* 0x0000000400767308 */ /* 0x0002b00000000800 */
[----:B------:R-:W3:Y:S01]  /*10be0*/  MUFU.EX2 R103, R0 ;  /* 0x0000000000677308 */ /* 0x000ee20000000800 */
[----:B------:R-:W-:Y:S01]  /*10bf0*/  MOV R73, R139 ;  /* 0x0000008b00497202 */ /* 0x000fe20000000f00 */
[----:B------:R-:W-:Y:S01]  /*10c00*/  FFMA.FTZ R139, R22, c[0x0][0x23c], -R12 ;  /* 0x00008f00168b7a23 */ /* 0x000fe2000001080c */
[----:B----4-:R-:W-:Y:S01]  /*10c10*/  F2FP.BF16.PACK_AB R8, R72, R112 ;  /* 0x000000704808723e */ /* 0x010fe200000010ff */
[----:B------:R-:W4:Y:S01]  /*10c20*/  LDSM.16.MT88.4 R20, [R226+0xc800] ;  /* 0x00c80000e214783b */ /* 0x000f220000004200 */
[----:B------:R-:W-:-:S02]  /*10c30*/  F2FP.BF16.PACK_AB R9, R51, R131 ;  /* 0x000000833309723e */ /* 0x000fc400000010ff */
[----:B------:R-:W-:Y:S02]  /*10c40*/  F2FP.BF16.PACK_AB R10, R100, R119 ;  /* 0x00000077640a723e */ /* 0x000fe400000010ff */
[----:B------:R-:W-:Y:S02]  /*10c50*/  F2FP.BF16.PACK_AB R11, R101, R88 ;  /* 0x00000058650b723e */ /* 0x000fe400000010ff */
[----:B-1----:R-:W-:Y:S02]  /*10c60*/  F2FP.BF16.PACK_AB R4, R50, R130 ;  /* 0x000000823204723e */ /* 0x002fe400000010ff */
[----:B--2---:R-:W-:Y:S02]  /*10c70*/  F2FP.BF16.PACK_AB R5, R118, R113 ;  /* 0x000000717605723e */ /* 0x004fe400000010ff */
[----:B------:R-:W-:Y:S02]  /*10c80*/  F2FP.BF16.PACK_AB R6, R102, R89 ;  /* 0x000000596606723e */ /* 0x000fe400000010ff */
[----:B---3--:R-:W-:Y:S01]  /*10c90*/  F2FP.BF16.PACK_AB R7, R103, R90 ;  /* 0x0000005a6707723e */ /* 0x008fe200000010ff */
[----:B------:R-:W-:Y:S01]  /*10ca0*/  FFMA.FTZ R15, R61, c[0x0][0x23c], -R12 ;  /* 0x00008f003d0f7a23 */ /* 0x000fe2000001080c */
[-C--:B------:R-:W-:Y:S08]  /*10cb0*/  HMMA.16816.F32.BF16 R148, R8, R16.reuse, R148 ;  /* 0x000000100894723c */ /* 0x080ff00000041894 */
[C---:B------:R-:W-:Y:S08]  /*10cc0*/  HMMA.16816.F32.BF16 R144, R4.reuse, R16, R144 ;  /* 0x000000100490723c */ /* 0x040ff00000041890 */
[-C--:B------:R-:W-:Y:S08]  /*10cd0*/  HMMA.16816.F32.BF16 R152, R4, R18.reuse, R152 ;  /* 0x000000120498723c */ /* 0x080ff00000041898 */
[----:B------:R-:W-:Y:S01]  /*10ce0*/  HMMA.16816.F32.BF16 R60, R8, R18, R216 ;  /* 0x00000012083c723c */ /* 0x000fe200000418d8 */
[----:B------:R-:W1:Y:S01]  /*10cf0*/  LDSM.16.MT88.4 R16, [R228+0xc800] ;  /* 0x00c80000e410783b */ /* 0x000e620000004200 */
[----:B------:R-:W-:Y:S01]  /*10d00*/  FFMA.FTZ R44, R75, R14, R44 ;  /* 0x0000000e4b2c7223 */ /* 0x000fe2000001002c */
[----:B------:R-:W-:Y:S01]  /*10d10*/  MOV R75, R245 ;  /* 0x000000f5004b7202 */ /* 0x000fe20000000f00 */
[----:B------:R-:W-:-:S04]  /*10d20*/  FFMA.FTZ R2, R64, c[0x0][0x23c], -R12 ;  /* 0x00008f0040027a23 */ /* 0x000fc8000001080c */
[----:B----4-:R-:W-:Y:S01]  /*10d30*/  HMMA.16816.F32.BF16 R76, R8, R20, R220 ;  /* 0x00000014084c723c */ /* 0x010fe200000418dc */
[----:B------:R-:W-:Y:S01]  /*10d40*/  FFMA.FTZ R245, R46, c[0x0][0x23c], -R12 ;  /* 0x00008f002ef57a23 */ /* 0x000fe2000001080c */
[----:B------:R-:W-:-:S05]  /*10d50*/  MOV R46, R116 ;  /* 0x00000074002e7202 */ /* 0x000fca0000000f00 */
[----:B------:R-:W-:Y:S02]  /*10d60*/  MOV R222, R71 ;  /* 0x0000004700de7202 */ /* 0x000fe40000000f00 */
[----:B------:R-:W-:Y:S01]  /*10d70*/  HMMA.16816.F32.BF16 R68, R4, R20, R212 ;  /* 0x000000140444723c */ /* 0x000fe200000418d4 */
[----:B------:R-:W-:Y:S02]  /*10d80*/  MOV R47, R55 ;  /* 0x00000037002f7202 */ /* 0x000fe40000000f00 */
[----:B------:R-:W-:-:S04]  /*10d90*/  MOV R116, R52 ;  /* 0x0000003400747202 */ /* 0x000fc80000000f00 */
[----:B------:R-:W-:Y:S02]  /*10da0*/  MOV R214, R66 ;  /* 0x0000004200d67202 */ /* 0x000fe40000000f00 */
[----:B------:R-:W-:Y:S01]  /*10db0*/  HMMA.16816.F32.BF16 R64, R4, R22, R208 ;  /* 0x000000160440723c */ /* 0x000fe200000418d0 */
[----:B------:R-:W-:Y:S01]  /*10dc0*/  MOV R114, R247 ;  /* 0x000000f700727202 */ /* 0x000fe20000000f00 */
[--C-:B------:R-:W-:Y:S02]  /*10dd0*/  FFMA.FTZ R137, R49, c[0x0][0x23c], -R12.reuse ;  /* 0x00008f0031897a23 */ /* 0x100fe4000001080c */
[----:B------:R-:W-:-:S03]  /*10de0*/  FFMA.FTZ R247, R48, c[0x0][0x23c], -R12 ;  /* 0x00008f0030f77a23 */ /* 0x000fc6000001080c */
[----:B------:R-:W-:Y:S02]  /*10df0*/  MOV R208, R128 ;  /* 0x0000008000d07202 */ /* 0x000fe40000000f00 */
[----:B------:R-:W-:Y:S02]  /*10e00*/  MOV R128, R53 ;  /* 0x0000003500807202 */ /* 0x000fe40000000f00 */
[----:B------:R-:W-:Y:S01]  /*10e10*/  MOV R132, R73 ;  /* 0x0000004900847202 */ /* 0x000fe20000000f00 */
[----:B-1----:R-:W-:Y:S01]  /*10e20*/  HMMA.16816.F32.BF16 R52, R8, R16, R180 ;  /* 0x000000100834723c */ /* 0x002fe200000418b4 */
[----:B------:R-:W-:Y:S01]  /*10e30*/  MOV R133, R75 ;  /* 0x0000004b00857202 */ /* 0x000fe20000000f00 */
[----:B------:R-:W-:-:S05]  /*10e40*/  FFMA.FTZ R14, R56, c[0x0][0x23c], -R12 ;  /* 0x00008f00380e7a23 */ /* 0x000fca000001080c */
[----:B------:R-:W-:Y:S02]  /*10e50*/  MOV R181, R51 ;  /* 0x0000003300b57202 */ /* 0x000fe40000000f00 */
[----:B------:R-:W-:Y:S02]  /*10e60*/  MOV R180, R50 ;  /* 0x0000003200b47202 */ /* 0x000fe40000000f00 */
[----:B------:R-:W-:Y:S01]  /*10e70*/  HMMA.16816.F32.BF16 R48, R4, R16, R176 ;  /* 0x000000100430723c */ /* 0x000fe200000418b0 */
[----:B------:R-:W-:Y:S01]  /*10e80*/  MOV R183, R72 ;  /* 0x0000004800b77202 */ /* 0x000fe20000000f00 */
[----:B------:R-:W-:-:S05]  /*10e90*/  FFMA.FTZ R0, R57, c[0x0][0x23c], -R12 ;  /* 0x00008f0039007a23 */ /* 0x000fca000001080c */
[----:B------:R-:W-:Y:S01]  /*10ea0*/  MOV R176, R74 ;  /* 0x0000004a00b07202 */ /* 0x000fe20000000f00 */
[-C--:B------:R-:W-:Y:S08]  /*10eb0*/  HMMA.16816.F32.BF16 R184, R4, R18.reuse, R184 ;  /* 0x0000001204b8723c */ /* 0x080ff000000418b8 */
[C---:B------:R-:W-:Y:S01]  /*10ec0*/  HMMA.16816.F32.BF16 R72, R8.reuse, R18, R188 ;  /* 0x000000120848723c */ /* 0x040fe200000418bc */
[----:B------:R-:W1:Y:S07]  /*10ed0*/  LDSM.16.MT88.4 R16, [R225+0xe800] ;  /* 0x00e80000e110783b */ /* 0x000e6e0000004200 */
[----:B------:R-:W-:Y:S01]  /*10ee0*/  HMMA.16816.F32.BF16 R56, R8, R22, R172 ;  /* 0x000000160838723c */ /* 0x000fe200000418ac */
[----:B------:R-:W2:Y:S01]  /*10ef0*/  LDSM.16.MT88.4 R20, [R227+0xc800] ;  /* 0x00c80000e314783b */ /* 0x000ea20000004200 */
[----:B------:R-:W-:-:S02]  /*10f00*/  MOV R191, R91 ;  /* 0x0000005b00bf7202 */ /* 0x000fc40000000f00 */
[----:B------:R-:W-:-:S03]  /*10f10*/  MOV R12, R131 ;  /* 0x00000083000c7202 */ /* 0x000fc60000000f00 */
[----:B------:R-:W-:Y:S02]  /*10f20*/  MOV R173, R90 ;  /* 0x0000005a00ad7202 */ /* 0x000fe40000000f00 */
[----:B------:R-:W-:Y:S02]  /*10f30*/  MOV R174, R89 ;  /* 0x0000005900ae7202 */ /* 0x000fe40000000f00 */
[----:B------:R-:W-:Y:S02]  /*10f40*/  MOV R175, R88 ;  /* 0x0000005800af7202 */ /* 0x000fe40000000f00 */
[----:B------:R-:W-:Y:S01]  /*10f50*/  MOV R215, R130 ;  /* 0x0000008200d77202 */ /* 0x000fe20000000f00 */
[----:B-1----:R-:W-:Y:S07]  /*10f60*/  HMMA.16816.F32.BF16 R88, R4, R16, R160 ;  /* 0x000000100458723c */ /* 0x002fee00000418a0 */
[----:B------:R-:W-:-:S02]  /*10f70*/  MOV R163, R129 ;  /* 0x0000008100a37202 */ /* 0x000fc40000000f00 */
[----:B------:R-:W-:Y:S01]  /*10f80*/  MOV R160, R128 ;  /* 0x0000008000a07202 */ /* 0x000fe20000000f00 */
[----:B--2---:R-:W-:Y:S08]  /*10f90*/  HMMA.16816.F32.BF16 R196, R8, R20, R196 ;  /* 0x0000001408c4723c */ /* 0x004ff000000418c4 */
[C---:B------:R-:W-:Y:S08]  /*10fa0*/  HMMA.16816.F32.BF16 R128, R4.reuse, R18, R140 ;  /* 0x000000120480723c */ /* 0x040ff0000004188c */
[C---:B------:R-:W-:Y:S08]  /*10fb0*/  HMMA.16816.F32.BF16 R192, R4.reuse, R20, R192 ;  /* 0x0000001404c0723c */ /* 0x040ff000000418c0 */
[-C--:B------:R-:W-:Y:S08]  /*10fc0*/  HMMA.16816.F32.BF16 R200, R4, R22.reuse, R200 ;  /* 0x0000001604c8723c */ /* 0x080ff000000418c8 */
[C---:B------:R-:W-:Y:S01]  /*10fd0*/  HMMA.16816.F32.BF16 R204, R8.reuse, R22, R204 ;  /* 0x0000001608cc723c */ /* 0x040fe200000418cc */
[----:B------:R-:W1:Y:S07]  /*10fe0*/  LDSM.16.MT88.4 R20, [R228+0xe800] ;  /* 0x00e80000e414783b */ /* 0x000e6e0000004200 */
[C---:B------:R-:W-:Y:S08]  /*10ff0*/  HMMA.16816.F32.BF16 R164, R8.reuse, R16, R164 ;  /* 0x0000001008a4723c */ /* 0x040ff000000418a4 */
[----:B------:R-:W-:Y:S01]  /*11000*/  HMMA.16816.F32.BF16 R140, R8, R18, R24 ;  /* 0x00000012088c723c */ /* 0x000fe20000041818 */
[----:B------:R-:W2:Y:S04]  /*11010*/  LDSM.16.MT88.4 R24, [R226+0xe800] ;  /* 0x00e80000e218783b */ /* 0x000ea80000004200 */
[----:B------:R-:W3:Y:S01]  /*11020*/  LDSM.16.MT88.4 R16, [R227+0xe800] ;  /* 0x00e80000e310783b */ /* 0x000ee20000004200 */
[----:B------:R-:W-:-:S02]  /*11030*/  MOV R161, R116 ;  /* 0x0000007400a17202 */ /* 0x000fc40000000f00 */
[----:B------:R-:W-:Y:S02]  /*11040*/  MOV R211, R113 ;  /* 0x0000007100d37202 */ /* 0x000fe40000000f00 */
[----:B------:R-:W-:Y:S02]  /*11050*/  MOV R210, R112 ;  /* 0x0000007000d27202 */ /* 0x000fe40000000f00 */
[----:B------:R-:W-:Y:S02]  /*11060*/  MOV R209, R114 ;  /* 0x0000007200d17202 */ /* 0x000fe40000000f00 */
[----:B------:R-:W-:Y:S01]  /*11070*/  MOV R182, R115 ;  /* 0x0000007300b67202 */ /* 0x000fe20000000f00 */
[----:B------:R4:W-:Y:S01]  /*11080*/  MUFU.EX2 R219, R0 ;  /* 0x0000000000db7308 */ /* 0x0009e20000000800 */
[----:B------:R-:W-:Y:S01]  /*11090*/  MOV R162, R117 ;  /* 0x0000007500a27202 */ /* 0x000fe20000000f00 */
[C---:B-1----:R-:W-:Y:S08]  /*110a0*/  HMMA.16816.F32.BF16 R104, R4.reuse, R20, R104 ;  /* 0x000000140468723c */ /* 0x042ff00000041868 */
[----:B------:R-:W-:Y:S01]  /*110b0*/  HMMA.16816.F32.BF16 R108, R4, R22, R108 ;  /* 0x00000016046c723c */ /* 0x000fe2000004186c */
[----:B----4-:R-:W-:Y:S01]  /*110c0*/  FFMA.FTZ R0, R160, c[0x0][0x23c], -R13 ;  /* 0x00008f00a0007a23 */ /* 0x010fe2000001080d */
[----:B------:R-:W-:-:S06]  /*110d0*/  MOV R160, R222 ;  /* 0x000000de00a07202 */ /* 0x000fcc0000000f00 */
[C---:B--2---:R-:W-:Y:S01]  /*110e0*/  HMMA.16816.F32.BF16 R112, R4.reuse, R24, R80 ;  /* 0x000000180470723c */ /* 0x044fe20000041850 */
[----:B------:R1:W-:Y:S07]  /*110f0*/  MUFU.EX2 R222, R2 ;  /* 0x0000000200de7308 */ /* 0x0003ee0000000800 */
[C---:B------:R-:W-:Y:S08]  /*11100*/  HMMA.16816.F32.BF16 R92, R4.reuse, R26, R92 ;  /* 0x0000001a045c723c */ /* 0x040ff0000004185c */
[C---:B---3--:R-:W-:Y:S08]  /*11110*/  HMMA.16816.F32.BF16 R120, R4.reuse, R16, R120 ;  /* 0x000000100478723c */ /* 0x048ff00000041878 */
[----:B------:R-:W-:Y:S07]  /*11120*/  HMMA.16816.F32.BF16 R124, R4, R18, R124 ;  /* 0x00000012047c723c */ /* 0x000fee000004187c */
[----:B------:R-:W-:-:S02]  /*11130*/  MOV R7, R161 ;  /* 0x000000a100077202 */ /* 0x000fc40000000f00 */
[----:B------:R-:W-:Y:S02]  /*11140*/  MOV R161, R234 ;  /* 0x000000ea00a17202 */ /* 0x000fe40000000f00 */
[----:B------:R-:W-:Y:S01]  /*11150*/  MOV R178, R102 ;  /* 0x0000006600b27202 */ /* 0x000fe20000000f00 */
[--C-:B-1----:R-:W-:Y:S01]  /*11160*/  FFMA.FTZ R2, R7, c[0x0][0x23c], -R13.reuse ;  /* 0x00008f0007027a23 */ /* 0x102fe2000001080d */
[----:B------:R-:W-:Y:S02]  /*11170*/  MOV R7, R161 ;  /* 0x000000a100077202 */ /* 0x000fe40000000f00 */
[----:B------:R-:W-:Y:S02]  /*11180*/  MOV R179, R103 ;  /* 0x0000006700b37202 */ /* 0x000fe40000000f00 */
[----:B------:R-:W-:Y:S02]  /*11190*/  MOV R212, R118 ;  /* 0x0000007600d47202 */ /* 0x000fe40000000f00 */
[----:B------:R-:W-:Y:S01]  /*111a0*/  MOV R213, R119 ;  /* 0x0000007700d57202 */ /* 0x000fe20000000f00 */
[C---:B------:R-:W-:Y:S01]  /*111b0*/  HMMA.16816.F32.BF16 R96, R8.reuse, R20, R96 ;  /* 0x000000140860723c */ /* 0x040fe20000041860 */
[----:B------:R-:W-:Y:S01]  /*111c0*/  MOV R161, R162 ;  /* 0x000000a200a17202 */ /* 0x000fe20000000f00 */
[----:B------:R-:W-:Y:S01]  /*111d0*/  MUFU.EX2 R221, R35 ;  /* 0x0000002300dd7308 */ /* 0x000fe20000000800 */
[----:B------:R-:W-:Y:S01]  /*111e0*/  MOV R162, R163 ;  /* 0x000000a300a27202 */ /* 0x000fe20000000f00 */
[--C-:B------:R-:W-:Y:S01]  /*111f0*/  FFMA.FTZ R4, R233, c[0x0][0x23c], -R13.reuse ;  /* 0x00008f00e9047a23 */ /* 0x100fe2000001080d */
[----:B------:R-:W-:Y:S01]  /*11200*/  MOV R163, R191 ;  /* 0x000000bf00a37202 */ /* 0x000fe20000000f00 */
[----:B------:R-:W-:Y:S01]  /*11210*/  FFMA.FTZ R5, R232, c[0x0][0x23c], -R13 ;  /* 0x00008f00e8057a23 */ /* 0x000fe2000001080d */
[----:B------:R-:W-:Y:S01]  /*11220*/  MOV R191, R176 ;  /* 0x000000b000bf7202 */ /* 0x000fe20000000f00 */
[----:B------:R-:W-:Y:S01]  /*11230*/  HMMA.16816.F32.BF16 R84, R8, R22, R84 ;  /* 0x000000160854723c */ /* 0x000fe20000041854 */
[----:B------:R-:W-:Y:S01]  /*11240*/  MOV R176, R178 ;  /* 0x000000b200b07202 */ /* 0x000fe20000000f00 */
[----:B------:R1:W-:Y:S01]  /*11250*/  MUFU.EX2 R190, R34 ;  /* 0x0000002200be7308 */ /* 0x0003e20000000800 */
[----:B------:R-:W-:Y:S01]  /*11260*/  MOV R178, R179 ;  /* 0x000000b300b27202 */ /* 0x000fe20000000f00 */
[----:B------:R-:W2:Y:S01]  /*11270*/  LDSM.16.MT88.4 R20, [R225+0xd000] ;  /* 0x00d00000e114783b */ /* 0x000ea20000004200 */
[----:B------:R-:W-:-:S02]  /*11280*/  MOV R179, R180 ;  /* 0x000000b400b37202 */ /* 0x000fc40000000f00 */
[----:B------:R-:W-:Y:S01]  /*11290*/  MOV R180, R181 ;  /* 0x000000b500b47202 */ /* 0x000fe20000000f00 */
[C---:B------:R-:W-:Y:S01]  /*112a0*/  HMMA.16816.F32.BF16 R80, R8.reuse, R16, R40 ;  /* 0x000000100850723c */ /* 0x040fe20000041828 */
[----:B------:R-:W-:Y:S01]  /*112b0*/  MOV R181, R182 ;  /* 0x000000b600b57202 */ /* 0x000fe20000000f00 */
[----:B------:R3:W-:Y:S01]  /*112c0*/  MUFU.EX2 R189, R33 ;  /* 0x0000002100bd7308 */ /* 0x0007e20000000800 */
[----:B------:R-:W-:Y:S01]  /*112d0*/  MOV R182, R208 ;  /* 0x000000d000b67202 */ /* 0x000fe20000000f00 */
[----:B------:R4:W5:Y:S01]  /*112e0*/  LDL.LU R234, [R1+0x108] ;  /* 0x0001080001ea7983 */ /* 0x0009620000300800 */
[----:B------:R-:W-:Y:S02]  /*112f0*/  MOV R208, R209 ;  /* 0x000000d100d07202 */ /* 0x000fe40000000f00 */
[----:B------:R-:W-:Y:S01]  /*11300*/  MOV R209, R210 ;  /* 0x000000d200d17202 */ /* 0x000fe20000000f00 */
[----:B------:R-:W-:Y:S01]  /*11310*/  HMMA.16816.F32.BF16 R116, R8, R24, R168 ;  /* 0x000000180874723c */ /* 0x000fe200000418a8 */
[----:B------:R-:W-:Y:S01]  /*11320*/  MOV R210, R211 ;  /* 0x000000d300d27202 */ /* 0x000fe20000000f00 */
[----:B------:R4:W-:Y:S01]  /*11330*/  MUFU.EX2 R188, R32 ;  /* 0x0000002000bc7308 */ /* 0x0009e20000000800 */
[----:B------:R-:W-:Y:S01]  /*11340*/  MOV R211, R212 ;  /* 0x000000d400d37202 */ /* 0x000fe20000000f00 */
[----:B-1----:R-:W-:-:S06]  /*11350*/  FFMA.FTZ R34, R231, c[0x0][0x23c], -R13 ;  /* 0x00008f00e7227a23 */ /* 0x002fcc000001080d */
[----:B------:R-:W-:Y:S01]  /*11360*/  MUFU.EX2 R216, R15 ;  /* 0x0000000f00d87308 */ /* 0x000fe20000000800 */
[----:B------:R-:W-:Y:S01]  /*11370*/  FADD.FTZ R168, R163, R44 ;  /* 0x0000002ca3a87221 */ /* 0x000fe20000010000 */
[----:B------:R-:W-:Y:S01]  /*11380*/  MOV R163, R180 ;  /* 0x000000b400a37202 */ /* 0x000fe20000000f00 */
[----:B------:R-:W-:Y:S01]  /*11390*/  HMMA.16816.F32.BF16 R36, R8, R18, R36 ;  /* 0x000000120824723c */ /* 0x000fe20000041824 */
[----:B------:R-:W-:Y:S01]  /*113a0*/  MOV R180, R208 ;  /* 0x000000d000b47202 */ /* 0x000fe20000000f00 */
[----:B------:R-:W1:Y:S01]  /*113b0*/  LDSM.16.MT88.4 R16, [R226+0xd000] ;  /* 0x00d00000e210783b */ /* 0x000e620000004200 */
[----:B------:R-:W-:Y:S01]  /*113c0*/  MOV R208, R211 ;  /* 0x000000d300d07202 */ /* 0x000fe20000000f00 */
[--C-:B---3--:R-:W-:Y:S01]  /*113d0*/  FFMA.FTZ R33, R230, c[0x0][0x23c], -R13.reuse ;  /* 0x00008f00e6217a23 */ /* 0x108fe2000001080d */
[----:B------:R3:W1:Y:S01]  /*113e0*/  MUFU.EX2 R217, R14 ;  /* 0x0000000e00d97308 */ /* 0x0006620000000800 */
[--C-:B----4-:R-:W-:Y:S01]  /*113f0*/  FFMA.FTZ R32, R229, c[0x0][0x23c], -R13.reuse ;  /* 0x00008f00e5207a23 */ /* 0x110fe2000001080d */
[----:B------:R-:W-:Y:S01]  /*11400*/  MOV R211, R12 ;  /* 0x0000000c00d37202 */ /* 0x000fe20000000f00 */
[----:B------:R-:W-:-:S05]  /*11410*/  FFMA.FTZ R35, R224, c[0x0][0x23c], -R13 ;  /* 0x00008f00e0237a23 */ /* 0x000fca000001080d */
[----:B------:R-:W-:Y:S01]  /*11420*/  MUFU.EX2 R218, R31 ;  /* 0x0000001f00da7308 */ /* 0x000fe20000000800 */
[----:B------:R-:W-:-:S07]  /*11430*/  FADD.FTZ R6, R214, R161 ;  /* 0x000000a1d6067221 */ /* 0x000fce0000010000 */
[----:B------:R-:W4:Y:S01]  /*11440*/  MUFU.EX2 R220, R30 ;  /* 0x0000001e00dc7308 */ /* 0x000f220000000800 */
[----:B---3--:R-:W3:Y:S01]  /*11450*/  LDSM.16.MT88.4 R12, [R228+0xd000] ;  /* 0x00d00000e40c783b */ /* 0x008ee20000004200 */
[----:B------:R-:W-:Y:S02]  /*11460*/  MOV R161, R191 ;  /* 0x000000bf00a17202 */ /* 0x000fe40000000f00 */
[----:B------:R-:W-:Y:S01]  /*11470*/  MOV R191, R178 ;  /* 0x000000b200bf7202 */ /* 0x000fe20000000f00 */
[----:B------:R1:W5:Y:S03]  /*11480*/  LDL.LU R233, [R1+0x104] ;  /* 0x0001040001e97983 */ /* 0x0003660000300800 */
[----:B------:R2:W-:Y:S01]  /*11490*/  MUFU.EX2 R214, R2 ;  /* 0x0000000200d67308 */ /* 0x0005e20000000800 */
[----:B------:R-:W-:Y:S01]  /*114a0*/  MOV R178, R181 ;  /* 0x000000b500b27202 */ /* 0x000fe20000000f00 */
[----:B------:R1:W5:Y:S01]  /*114b0*/  LDL.LU R232, [R1+0x100] ;  /* 0x0001000001e87983 */ /* 0x0003620000300800 */
[----:B------:R-:W-:-:S02]  /*114c0*/  MOV R181, R209 ;  /* 0x000000d100b57202 */ /* 0x000fc40000000f00 */
[----:B------:R-:W-:Y:S01]  /*114d0*/  MOV R209, R213 ;  /* 0x000000d500d17202 */ /* 0x000fe20000000f00 */
[----:B------:R1:W5:Y:S02]  /*114e0*/  LDL.LU R231, [R1+0xfc] ;  /* 0x0000fc0001e77983 */ /* 0x0003640000300800 */
[----:B------:R-:W-:Y:S08]  /*114f0*/  MUFU.EX2 R223, R29 ;  /* 0x0000001d00df7308 */ /* 0x000ff00000000800 */
[----:B------:R1:W1:Y:S01]  /*11500*/  MUFU.EX2 R171, R28 ;  /* 0x0000001c00ab7308 */ /* 0x0002620000000800 */
[----:B--2---:R-:W-:Y:S01]  /*11510*/  FADD.FTZ R2, R162, R45 ;  /* 0x0000002da2027221 */ /* 0x004fe20000010000 */
[----:B------:R-:W-:Y:S01]  /*11520*/  MOV R162, R179 ;  /* 0x000000b300a27202 */ /* 0x000fe20000000f00 */
[----:B------:R2:W5:Y:S01]  /*11530*/  LDL.LU R230, [R1+0xf8] ;  /* 0x0000f80001e67983 */ /* 0x0005620000300800 */
[----:B------:R-:W-:-:S02]  /*11540*/  MOV R179, R182 ;  /* 0x000000b600b37202 */ /* 0x000fc40000000f00 */
[----:B------:R-:W-:Y:S02]  /*11550*/  MOV R182, R210 ;  /* 0x000000d200b67202 */ /* 0x000fe40000000f00 */
[----:B------:R3:W2:Y:S01]  /*11560*/  MUFU.EX2 R212, R0 ;  /* 0x0000000000d47308 */ /* 0x0006a20000000800 */
[----:B------:R-:W-:-:S07]  /*11570*/  MOV R210, R215 ;  /* 0x000000d700d27202 */ /* 0x000fce0000000f00 */
[----:B------:R2:W-:Y:S01]  /*11580*/  MUFU.EX2 R213, R4 ;  /* 0x0000000400d57308 */ /* 0x0005e20000000800 */
[----:B------:R-:W-:Y:S02]  /*11590*/  MOV R177, R101 ;  /* 0x0000006500b17202 */ /* 0x000fe40000000f00 */
[----:B------:R-:W-:Y:S01]  /*115a0*/  MOV R172, R100 ;  /* 0x0000006400ac7202 */ /* 0x000fe20000000f00 */
[----:B------:R-:W-:Y:S01]  /*115b0*/  FADD.FTZ R132, R132, R2 ;  /* 0x0000000284847221 */ /* 0x000fe20000010000 */
[----:B------:R-:W-:Y:S01]  /*115c0*/  MOV R170, R162 ;  /* 0x000000a200aa7202 */ /* 0x000fe20000000f00 */
[----:B-1----:R-:W-:Y:S02]  /*115d0*/  LDSM.16.MT88.4 R28, [R227+0xd000] ;  /* 0x00d00000e31c783b */ /* 0x002fe40000004200 */
[----:B------:R1:W1:Y:S01]  /*115e0*/  MUFU.EX2 R215, R5 ;  /* 0x0000000500d77308 */ /* 0x0002620000000800 */
[----:B---3--:R-:W-:Y:S01]  /*115f0*/  FADD.FTZ R0, R160, R7 ;  /* 0x00000007a0007221 */ /* 0x008fe20000010000 */
[----:B------:R-:W-:Y:S01]  /*11600*/  HMMA.16816.F32.BF16 R100, R8, R26, R156 ;  /* 0x0000001a0864723c */ /* 0x000fe2000004189c */
[----:B------:R-:W-:Y:S01]  /*11610*/  MOV R169, R163 ;  /* 0x000000a300a97202 */ /* 0x000fe20000000f00 */
[----:B------:R-:W3:Y:S01]  /*11620*/  LDSM.16.MT88.4 R24, [R225+0xf000] ;  /* 0x00f00000e118783b */ /* 0x000ee20000004200 */
[----:B------:R-:W-:-:S02]  /*11630*/  FADD.FTZ R133, R133, R0 ;  /* 0x0000000085857221 */ /* 0x000fc40000010000 */
[----:B------:R-:W-:Y:S01]  /*11640*/  FADD.FTZ R0, R161, R6 ;  /* 0x00000006a1007221 */ /* 0x000fe20000010000 */
[----:B--2---:R-:W-:Y:S01]  /*11650*/  F2FP.BF16.PACK_AB R4, R217, R216 ;  /* 0x000000d8d904723e */ /* 0x004fe200000010ff */
[----:B------:R-:W-:Y:S01]  /*11660*/  MUFU.EX2 R252, R252 ;  /* 0x000000fc00fc7308 */ /* 0x000fe20000000800 */
[----:B------:R-:W-:Y:S01]  /*11670*/  F2FP.BF16.PACK_AB R8, R190, R221 ;  /* 0x000000ddbe08723e */ /* 0x000fe200000010ff */
[----:B------:R2:W5:Y:S01]  /*11680*/  LDL.LU R229, [R1+0xf4] ;  /* 0x0000f40001e57983 */ /* 0x0005620000300800 */
[----:B----4-:R-:W-:Y:S02]  /*11690*/  F2FP.BF16.PACK_AB R9, R220, R218 ;  /* 0x000000dadc09723e */ /* 0x010fe400000010ff */
[----:B------:R-:W-:Y:S01]  /*116a0*/  F2FP.BF16.PACK_AB R10, R188, R189 ;  /* 0x000000bdbc0a723e */ /* 0x000fe200000010ff */
[----:B------:R2:W5:Y:S01]  /*116b0*/  LDL.LU R224, [R1+0xf0] ;  /* 0x0000f00001e07983 */ /* 0x0005620000300800 */
[----:B------:R-:W-:Y:S02]  /*116c0*/  F2FP.BF16.PACK_AB R11, R171, R223 ;  /* 0x000000dfab0b723e */ /* 0x000fe400000010ff */
[----:B-1----:R-:W-:-:S02]  /*116d0*/  F2FP.BF16.PACK_AB R5, R214, R212 ;  /* 0x000000d4d605723e */ /* 0x002fc400000010ff */
[----:B------:R-:W-:Y:S02]  /*116e0*/  F2FP.BF16.PACK_AB R6, R222, R219 ;  /* 0x000000dbde06723e */ /* 0x000fe400000010ff */
[----:B------:R-:W-:Y:S01]  /*116f0*/  F2FP.BF16.PACK_AB R7, R215, R213 ;  /* 0x000000d5d707723e */ /* 0x000fe200000010ff */
[----:B------:R-:W-:Y:S01]  /*11700*/  HMMA.16816.F32.BF16 R148, R8, R20, R148 ;  /* 0x000000140894723c */ /* 0x000fe20000041894 */
[----:B------:R-:W-:Y:S02]  /*11710*/  MOV R157, R180 ;  /* 0x000000b4009d7202 */ /* 0x000fe40000000f00 */
[----:B------:R-:W-:Y:S02]  /*11720*/  MOV R156, R181 ;  /* 0x000000b5009c7202 */ /* 0x000fe40000000f00 */
[----:B------:R-:W-:-:S03]  /*11730*/  MOV R2, R182 ;  /* 0x000000b600027202 */ /* 0x000fc60000000f00 */
[----:B------:R-:W-:Y:S01]  /*11740*/  HMMA.16816.F32.BF16 R144, R4, R20, R144 ;  /* 0x000000140490723c */ /* 0x000fe20000041890 */
[----:B------:R-:W-:Y:S02]  /*11750*/  MOV R159, R178 ;  /* 0x000000b2009f7202 */ /* 0x000fe40000000f00 */
[----:B------:R-:W-:-:S05]  /*11760*/  MOV R158, R179 ;  /* 0x000000b3009e7202 */ /* 0x000fca0000000f00 */
[----:B------:R-:W-:Y:S01]  /*11770*/  HMMA.16816.F32.BF16 R152, R4, R22, R152 ;  /* 0x000000160498723c */ /* 0x000fe20000041898 */
[----:B------:R-:W-:-:S07]  /*11780*/  MOV R179, R208 ;  /* 0x000000d000b37202 */ /* 0x000fce0000000f00 */
[----:B------:R-:W-:Y:S01]  /*11790*/  HMMA.16816.F32.BF16 R40, R8, R22, R60 ;  /* 0x000000160828723c */ /* 0x000fe2000004183c */
[----:B------:R-:W1:Y:S01]  /*117a0*/  LDSM.16.MT88.4 R20, [R226+0xf000] ;  /* 0x00f00000e214783b */ /* 0x000e620000004200 */
[----:B------:R-:W-:-:S06]  /*117b0*/  MOV R178, R209 ;  /* 0x000000d100b27202 */ /* 0x000fcc0000000f00 */
[----:B------:R-:W-:Y:S01]  /*117c0*/  HMMA.16816.F32.BF16 R160, R4, R16, R68 ;  /* 0x0000001004a0723c */ /* 0x000fe20000041844 */
[----:B------:R-:W-:-:S06]  /*117d0*/  MOV R44, R210 ;  /* 0x000000d2002c7202 */ /* 0x000fcc0000000f00 */
[----:B------:R-:W-:Y:S01]  /*117e0*/  MOV R71, R183 ;  /* 0x000000b700477202 */ /* 0x000fe20000000f00 */
[----:B------:R-:W-:Y:S01]  /*117f0*/  HMMA.16816.F32.BF16 R60, R8, R18, R56 ;  /* 0x00000012083c723c */ /* 0x000fe20000041838 */
[----:B------:R-:W-:-:S07]  /*11800*/  MOV R45, R211 ;  /* 0x000000d3002d7202 */ /* 0x000fce0000000f00 */
[-C--:B------:R-:W-:Y:S08]  /*11810*/  HMMA.16816.F32.BF16 R180, R8, R12.reuse, R52 ;  /* 0x0000000c08b4723c */ /* 0x080ff00000041834 */
[C---:B------:R-:W-:Y:S08]  /*11820*/  HMMA.16816.F32.BF16 R48, R4.reuse, R12, R48 ;  /* 0x0000000c0430723c */ /* 0x040ff00000041830 */
[-C--:B------:R-:W-:Y:S08]  /*11830*/  HMMA.16816.F32.BF16 R184, R4, R14.reuse, R184 ;  /* 0x0000000e04b8723c */ /* 0x080ff000000418b8 */
[C---:B------:R-:W-:Y:S01]  /*11840*/  HMMA.16816.F32.BF16 R56, R8.reuse, R14, R72 ;  /* 0x0000000e0838723c */ /* 0x040fe20000041848 */
[----:B------:R-:W4:Y:S07]  /*11850*/  LDSM.16.MT88.4 R12, [R227+0xf000] ;  /* 0x00f00000e30c783b */ /* 0x000f2e0000004200 */
[----:B------:R-:W-:Y:S08]  /*11860*/  HMMA.16816.F32.BF16 R208, R8, R16, R76 ;  /* 0x0000001008d0723c */ /* 0x000ff0000004184c */
[C---:B------:R-:W-:Y:S01]  /*11870*/  HMMA.16816.F32.BF16 R64, R4.reuse, R18, R64 ;  /* 0x000000120440723c */ /* 0x040fe20000041840 */
[----:B------:R-:W2:Y:S07]  /*11880*/  LDSM.16.MT88.4 R16, [R228+0xf000] ;  /* 0x00f00000e410783b */ /* 0x000eae0000004200 */
[C---:B---3--:R-:W-:Y:S08]  /*11890*/  HMMA.16816.F32.BF16 R72, R4.reuse, R24, R88 ;  /* 0x000000180448723c */ /* 0x048ff00000041858 */
[C---:B------:R-:W-:Y:S07]  /*118a0*/  HMMA.16816.F32.BF16 R76, R4.reuse, R26, R128 ;  /* 0x0000001a044c723c */ /* 0x040fee0000041880 */
[----:B------:R-:W-:Y:S01]  /*118b0*/  MOV R131, R2 ;  /* 0x0000000200837202 */ /* 0x000fe20000000f00 */
[----:B-1----:R-:W-:Y:S01]  /*118c0*/  HMMA.16816.F32.BF16 R88, R4, R20, R112 ;  /* 0x000000140458723c */ /* 0x002fe20000041870 */
[----:B------:R-:W-:-:S02]  /*118d0*/  MOV R130, R44 ;  /* 0x0000002c00827202 */ /* 0x000fc40000000f00 */
[----:B------:R-:W-:Y:S02]  /*118e0*/  MOV R129, R45 ;  /* 0x0000002d00817202 */ /* 0x000fe40000000f00 */
[----:B------:R-:W-:Y:S02]  /*118f0*/  MOV R2, R47 ;  /* 0x0000002f00027202 */ /* 0x000fe40000000f00 */
[----:B------:R-:W-:Y:S02]  /*11900*/  MOV R112, R46 ;  /* 0x0000002e00707202 */ /* 0x000fe40000000f00 */
[----:B----4-:R-:W-:Y:S01]  /*11910*/  HMMA.16816.F32.BF16 R44, R4, R14, R124 ;  /* 0x0000000e042c723c */ /* 0x010fe2000004187c */
[----:B------:R-:W-:Y:S01]  /*11920*/  MOV R128, R156 ;  /* 0x0000009c00807202 */ /* 0x000fe20000000f00 */
[----:B------:R-:W-:Y:S01]  /*11930*/  FADD.FTZ R2, R2, R133 ;  /* 0x0000008502027221 */ /* 0x000fe20000010000 */
[----:B------:R-:W-:-:S04]  /*11940*/  MOV R114, R157 ;  /* 0x0000009d00727202 */ /* 0x000fc80000000f00 */
[----:B------:R-:W-:Y:S01]  /*11950*/  MOV R127, R159 ;  /* 0x0000009f007f7202 */ /* 0x000fe20000000f00 */
[C---:B------:R-:W-:Y:S01]  /*11960*/  HMMA.16816.F32.BF16 R192, R4.reuse, R28, R192 ;  /* 0x0000001c04c0723c */ /* 0x040fe200000418c0 */
[----:B------:R-:W-:Y:S02]  /*11970*/  MOV R113, R158 ;  /* 0x0000009e00717202 */ /* 0x000fe40000000f00 */
[----:B------:R-:W-:Y:S01]  /*11980*/  MOV R115, R71 ;  /* 0x0000004700737202 */ /* 0x000fe20000000f00 */
[----:B------:R-:W1:Y:S04]  /*11990*/  LDSM.16.MT88.4 R156, [R225+0xd800] ;  /* 0x00d80000e19c783b */ /* 0x000e680000004200 */
[----:B------:R-:W-:Y:S01]  /*119a0*/  HMMA.16816.F32.BF16 R200, R4, R30, R200 ;  /* 0x0000001e04c8723c */ /* 0x000fe200000418c8 */
[----:B------:R-:W-:-:S07]  /*119b0*/  FADD.FTZ R0, R112, R0 ;  /* 0x0000000070007221 */ /* 0x000fce0000010000 */
[C---:B------:R-:W-:Y:S08]  /*119c0*/  HMMA.16816.F32.BF16 R92, R4.reuse, R22, R92 ;  /* 0x00000016045c723c */ /* 0x040ff0000004185c */
[C---:B--2---:R-:W-:Y:S08]  /*119d0*/  HMMA.16816.F32.BF16 R104, R4.reuse, R16, R104 ;  /* 0x000000100468723c */ /* 0x044ff00000041868 */
[C---:B------:R-:W-:Y:S08]  /*119e0*/  HMMA.16816.F32.BF16 R108, R4.reuse, R18, R108 ;  /* 0x00000012046c723c */ /* 0x040ff0000004186c */
[----:B------:R-:W-:Y:S07]  /*119f0*/  HMMA.16816.F32.BF16 R120, R4, R12, R120 ;  /* 0x0000000c0478723c */ /* 0x000fee0000041878 */
[----:B------:R-:W-:Y:S01]  /*11a00*/  FADD.FTZ R6, R127, R168 ;  /* 0x000000a87f067221 */ /* 0x000fe20000010000 */
[----:B------:R-:W-:Y:S01]  /*11a10*/  HMMA.16816.F32.BF16 R68, R8, R24, R164 ;  /* 0x000000180844723c */ /* 0x000fe200000418a4 */
[----:B------:R-:W-:-:S02]  /*11a20*/  FADD.FTZ R4, R113, R132 ;  /* 0x0000008471047221 */ /* 0x000fc40000010000 */
[----:B------:R-:W-:Y:S02]  /*11a30*/  FADD.FTZ R6, R114, R6 ;  /* 0x0000000672067221 */ /* 0x000fe40000010000 */
[----:B------:R-:W-:-:S03]  /*11a40*/  FADD.FTZ R5, R128, R2 ;  /* 0x0000000280057221 */ /* 0x000fc60000010000 */
[----:B------:R-:W-:Y:S01]  /*11a50*/  HMMA.16816.F32.BF16 R52, R8, R26, R140 ;  /* 0x0000001a0834723c */ /* 0x000fe2000004188c */
[----:B------:R-:W-:Y:S01]  /*11a60*/  FADD.FTZ R2, R129, R0 ;  /* 0x0000000081027221 */ /* 0x000fe20000010000 */
[----:B------:R-:W-:Y:S01]  /*11a70*/  MOV R133, R174 ;  /* 0x000000ae00857202 */ /* 0x000fe20000000f00 */
[----:B------:R-:W-:Y:S01]  /*11a80*/  FADD.FTZ R0, R130, R4 ;  /* 0x0000000482007221 */ /* 0x000fe20000010000 */
[----:B------:R-:W-:-:S04]  /*11a90*/  MOV R132, R175 ;  /* 0x000000af00847202 */ /* 0x000fc80000000f00 */
[----:B------:R-:W-:Y:S01]  /*11aa0*/  HMMA.16816.F32.BF16 R24, R8, R20, R116 ;  /* 0x000000140818723c */ /* 0x000fe20000041874 */
[----:B------:R-:W-:Y:S02]  /*11ab0*/  MOV R142, R188 ;  /* 0x000000bc008e7202 */ /* 0x000fe40000000f00 */
[----:B------:R-:W-:Y:S02]  /*11ac0*/  MOV R141, R189 ;  /* 0x000000bd008d7202 */ /* 0x000fe40000000f00 */
[----:B------:R-:W-:-:S03]  /*11ad0*/  MOV R140, R190 ;  /* 0x000000be008c7202 */ /* 0x000fc60000000f00 */
[C---:B------:R-:W-:Y:S08]  /*11ae0*/  HMMA.16816.F32.BF16 R20, R8.reuse, R22, R100 ;  /* 0x000000160814723c */ /* 0x040ff00000041864 */
[C---:B------:R-:W-:Y:S08]  /*11af0*/  HMMA.16816.F32.BF16 R196, R8.reuse, R28, R196 ;  /* 0x0000001c08c4723c */ /* 0x040ff000000418c4 */
[C---:B------:R-:W-:Y:S01]  /*11b00*/  HMMA.16816.F32.BF16 R100, R8.reuse, R16, R96 ;  /* 0x000000100864723c */ /* 0x040fe20000041860 */
[----:B------:R-:W-:Y:S07]  /*11b10*/  LDSM.16.MT88.4 R96, [R226+0xf800] ;  /* 0x00f80000e260783b */ /* 0x000fee0000004200 */
[C---:B------:R-:W-:Y:S01]  /*11b20*/  HMMA.16816.F32.BF16 R28, R8.reuse, R30, R204 ;  /* 0x0000001e081c723c */ /* 0x040fe200000418cc */
[----:B------:R-:W-:Y:S07]  /*11b30*/  LDSM.16.MT88.4 R204, [R227+0xd800] ;  /* 0x00d80000e3cc783b */ /* 0x000fee0000004200 */
[C---:B------:R-:W-:Y:S08]  /*11b40*/  HMMA.16816.F32.BF16 R16, R8.reuse, R18, R84 ;  /* 0x000000120810723c */ /* 0x040ff00000041854 */
[C---:B------:R-:W-:Y:S01]  /*11b50*/  HMMA.16816.F32.BF16 R116, R8.reuse, R12, R80 ;  /* 0x0000000c0874723c */ /* 0x040fe20000041850 */
[----:B------:R-:W-:Y:S06]  /*11b60*/  LDSM.16.MT88.4 R80, [R225+0xf800] ;  /* 0x00f80000e150783b */ /* 0x000fec0000004200 */
[----:B------:R-:W-:Y:S01]  /*11b70*/  MOV R13, R191 ;  /* 0x000000bf000d7202 */ /* 0x000fe20000000f00 */
[----:B------:R-:W-:Y:S01]  /*11b80*/  HMMA.16816.F32.BF16 R36, R8, R14, R36 ;  /* 0x0000000e0824723c */ /* 0x000fe20000041824 */
[----:B------:R-:W-:Y:S06]  /*11b90*/  LDSM.16.MT88.4 R188, [R228+0xd800] ;  /* 0x00d80000e4bc783b */ /* 0x000fec0000004200 */
[----:B------:R-:W-:Y:S01]  /*11ba0*/  FADD.FTZ R9, R115, R5 ;  /* 0x0000000573097221 */ /* 0x000fe20000010000 */
[----:B------:R-:W-:Y:S01]  /*11bb0*/  MOV R14, R172 ;  /* 0x000000ac000e7202 */ /* 0x000fe20000000f00 */
[----:B------:R-:W-:Y:S01]  /*11bc0*/  FADD.FTZ R10, R131, R6 ;  /* 0x00000006830a7221 */ /* 0x000fe20000010000 */
[----:B------:R-:W-:Y:S01]  /*11bd0*/  MOV R11, R173 ;  /* 0x000000ad000b7202 */ /* 0x000fe20000000f00 */
[----:B------:R-:W-:Y:S04]  /*11be0*/  LDSM.16.MT88.4 R112, [R228+0xf800] ;  /* 0x00f80000e470783b */ /* 0x000fe80000004200 */
[----:B------:R-:W2:Y:S04]  /*11bf0*/  LDSM.16.MT88.4 R172, [R226+0xd800] ;  /* 0x00d80000e2ac783b */ /* 0x000ea80000004200 */
[----:B------:R-:W3:Y:S01]  /*11c00*/  LDSM.16.MT88.4 R4, [R227+0xf800] ;  /* 0x00f80000e304783b */ /* 0x000ee20000004200 */
[----:B------:R-:W4:Y:S08]  /*11c10*/  MUFU.EX2 R250, R250 ;  /* 0x000000fa00fa7308 */ /* 0x000f300000000800 */
[----:B------:R-:W-:Y:S08]  /*11c20*/  MUFU.EX2 R249, R249 ;  /* 0x000000f900f97308 */ /* 0x000ff00000000800 */
        /* <DEDUP_REMOVED lines=13> */
[----:B----4-:R-:W-:-:S02]  /*11d00*/  F2FP.BF16.PACK_AB R128, R250, R252 ;  /* 0x000000fcfa80723e */ /* 0x010fc400000010ff */
[----:B-1----:R-:W-:Y:S02]  /*11d10*/  F2FP.BF16.PACK_AB R129, R246, R248 ;  /* 0x000000f8f681723e */ /* 0x002fe400000010ff */
[----:B------:R-:W-:Y:S02]  /*11d20*/  F2FP.BF16.PACK_AB R130, R251, R249 ;  /* 0x000000f9fb82723e */ /* 0x000fe400000010ff */
[----:B------:R-:W-:Y:S02]  /*11d30*/  F2FP.BF16.PACK_AB R131, R138, R244 ;  /* 0x000000f48a83723e */ /* 0x000fe400000010ff */
[----:B------:R-:W-:Y:S02]  /*11d40*/  F2FP.BF16.PACK_AB R124, R247, R137 ;  /* 0x00000089f77c723e */ /* 0x000fe400000010ff */
[----:B------:R-:W-:Y:S02]  /*11d50*/  F2FP.BF16.PACK_AB R125, R33, R34 ;  /* 0x00000022217d723e */ /* 0x000fe400000010ff */
[----:B------:R-:W-:-:S02]  /*11d60*/  F2FP.BF16.PACK_AB R126, R139, R245 ;  /* 0x000000f58b7e723e */ /* 0x000fc400000010ff */
[----:B--2---:R-:W-:Y:S01]  /*11d70*/  F2FP.BF16.PACK_AB R127, R35, R32 ;  /* 0x00000020237f723e */ /* 0x004fe200000010ff */
[----:B------:R-:W-:Y:S01]  /*11d80*/  FADD.FTZ R8, R170, R0 ;  /* 0x00000000aa087221 */ /* 0x000fe20000010000 */
[----:B------:R-:W-:Y:S01]  /*11d90*/  HMMA.16816.F32.BF16 R148, R128, R156, R148 ;  /* 0x0000009c8094723c */ /* 0x000fe20000041894 */
[----:B------:R-:W-:Y:S01]  /*11da0*/  MOV R0, R179 ;  /* 0x000000b300007202 */ /* 0x000fe20000000f00 */
[----:B------:R-:W-:Y:S01]  /*11db0*/  FADD.FTZ R2, R169, R2 ;  /* 0x00000002a9027221 */ /* 0x000fe20000010000 */
[----:B------:R-:W-:-:S05]  /*11dc0*/  MOV R143, R171 ;  /* 0x000000ab008f7202 */ /* 0x000fca0000000f00 */
[----:B------:R-:W-:Y:S01]  /*11dd0*/  HMMA.16816.F32.BF16 R144, R124, R156, R144 ;  /* 0x0000009c7c90723c */ /* 0x000fe20000041890 */
[----:B------:R-:W-:Y:S01]  /*11de0*/  MOV R12, R176 ;  /* 0x000000b0000c7202 */ /* 0x000fe20000000f00 */
[----:B------:R-:W-:Y:S01]  /*11df0*/  FADD.FTZ R0, R0, R10 ;  /* 0x0000000a00007221 */ /* 0x000fe20000010000 */
[----:B------:R-:W-:-:S05]  /*11e00*/  MOV R15, R177 ;  /* 0x000000b1000f7202 */ /* 0x000fca0000000f00 */
[----:B------:R-:W-:Y:S01]  /*11e10*/  HMMA.16816.F32.BF16 R152, R124, R158, R152 ;  /* 0x0000009e7c98723c */ /* 0x000fe20000041898 */
[----:B------:R-:W-:-:S07]  /*11e20*/  FADD.FTZ R2, R132, R2 ;  /* 0x0000000284027221 */ /* 0x000fce0000010000 */
[----:B------:R-:W-:Y:S07]  /*11e30*/  HMMA.16816.F32.BF16 R156, R128, R158, R40 ;  /* 0x0000009e809c723c */ /* 0x000fee0000041828 */
[----:B------:R-:W-:Y:S01]  /*11e40*/  MOV R43, R178 ;  /* 0x000000b2002b7202 */ /* 0x000fe20000000f00 */
[----:B------:R-:W-:Y:S01]  /*11e50*/  HMMA.16816.F32.BF16 R160, R124, R172, R160 ;  /* 0x000000ac7ca0723c */ /* 0x000fe200000418a0 */
        /* <DEDUP_REMOVED lines=18> */
[----:B---3--:R-:W-:Y:S08]  /*11f80*/  HMMA.16816.F32.BF16 R120, R124, R4, R120 ;  /* 0x000000047c78723c */ /* 0x008ff00000041878 */
        /* <DEDUP_REMOVED lines=56> */
.L_x_77:
[----:B---3--:R-:W-:-:S12]  /*12310*/  UIADD3 UR8, UR14, -0x1, URZ ;  /* 0xffffffff0e087890 */ /* 0x008fd8000fffe03f */
.L_x_80:
[----:B------:R-:W-:-:S13]  /*12320*/  ISETP.LE.AND P0, PT, RZ, UR8, PT ;  /* 0x00000008ff007c0c */ /* 0x000fda000bf03270 */
[----:B------:R-:W-:Y:S05]  /*12330*/  @!P0 BRA `(.L_x_81) ;  /* 0x000048e000008947 */ /* 0x000fea0003800000 */
[----:B------:R-:W2:Y:S01]  /*12340*/  LDL.LU.64 R6, [R1+0xc8] ;  /* 0x0000c80001067983 */ /* 0x000ea20000300a00 */
[----:B------:R-:W-:Y:S01]  /*12350*/  MOV R141, R3 ;  /* 0x00000003008d7202 */ /* 0x000fe20000000f00 */
[----:B------:R-:W-:Y:S01]  /*12360*/  ULDC.64 UR6, c[0x0][0x198] ;  /* 0x0000660000067ab9 */ /* 0x000fe20000000a00 */
[----:B------:R-:W-:Y:S01]  /*12370*/  IMAD.MOV.U32 R139, RZ, RZ, R135 ;  /* 0x000000ffff8b7224 */ /* 0x000fe200078e0087 */
[----:B-1----:R-:W3:Y:S01]  /*12380*/  LDL.LU.64 R4, [R1+0xd0] ;  /* 0x0000d00001047983 */ /* 0x002ee20000300a00 */
[----:B------:R-:W-:Y:S01]  /*12390*/  IMAD.MOV.U32 R132, RZ, RZ, R136 ;  /* 0x000000ffff847224 */ /* 0x000fe200078e0088 */
[----:B------:R-:W-:Y:S01]  /*123a0*/  ULDC.64 UR4, c[0x0][0x1a0] ;  /* 0x0000680000047ab9 */ /* 0x000fe20000000a00 */
[----:B------:R-:W-:Y:S01]  /*123b0*/  IMAD.MOV.U32 R140, RZ, RZ, R134 ;  /* 0x000000ffff8c7224 */ /* 0x000fe200078e0086 */
[----:B------:R-:W-:Y:S02]  /*123c0*/  USHF.L.U64.HI UR7, UR6, 0x5, UR7 ;  /* 0x0000000506077899 */ /* 0x000fe40008010207 */
[----:B------:R-:W-:-:S02]  /*123d0*/  USHF.L.U64.HI UR11, UR4, 0x5, UR5 ;  /* 0x00000005040b7899 */ /* 0x000fc40008010205 */
[----:B------:R-:W-:Y:S02]  /*123e0*/  USHF.L.U32 UR12, UR4, 0x5, URZ ;  /* 0x00000005040c7899 */ /* 0x000fe4000800063f */
[----:B------:R-:W-:Y:S01]  /*123f0*/  USHF.L.U32 UR6, UR6, 0x5, URZ ;  /* 0x0000000506067899 */ /* 0x000fe2000800063f */
[----:B--2---:R-:W-:Y:S02]  /*12400*/  MOV R3, R7 ;  /* 0x0000000700037202 */ /* 0x004fe40000000f00 */
[----:B---3--:R-:W-:-:S05]  /*12410*/  MOV R2, R4 ;  /* 0x0000000400027202 */ /* 0x008fca0000000f00 */
[----:B------:R1:W-:Y:S01]  /*12420*/  STL.64 [R1+0xa0], R2 ;  /* 0x0000a00201007387 */ /* 0x0003e20000100a00 */
[----:B------:R-:W-:Y:S05]  /*12430*/  BRA `(.L_x_82) ;  /* 0x0000023000007947 */ /* 0x000fea0003800000 */
.L_x_84:
        /* <DEDUP_REMOVED lines=35> */
.L_x_82:
[----:B------:R-:W2:Y:S01]  /*12670*/  LDL.64 R4, [R1+0xa0] ;  /* 0x0000a00001047983 */ /* 0x000ea20000100a00 */
[----:B------:R-:W-:Y:S04]  /*12680*/  DEPBAR.LE SB0, 0x0 ;  /* 0x000080000000791a */ /* 0x000fe80000000000 */
[----:B-1----:R-:W-:Y:S01]  /*12690*/  MOV R2, UR8 ;  /* 0x0000000800027c02 */ /* 0x002fe20008000f00 */
[----:B------:R-:W-:Y:S01]  /*126a0*/  BAR.SYNC.DEFER_BLOCKING 0x0 ;  /* 0x0000000000007b1d */ /* 0x000fe20000010000 */
[----:B------:R-:W-:Y:S02]  /*126b0*/  USHF.R.S32.HI UR5, URZ, 0x1f, UR8 ;  /* 0x0000001f3f057899 */ /* 0x000fe40008011408 */
[----:B------:R-:W-:Y:S04]  /*126c0*/  UIMAD UR4, UR18, UR8, URZ ;  /* 0x00000008120472a4 */ /* 0x000fe8000f8e023f */
        /* <DEDUP_REMOVED lines=11> */
[----:B------:R-:W-:Y:S04]  /*12780*/  IADD3 R2, P0, R4, UR12, RZ ;  /* 0x0000000c04027c10 */ /* 0x000fe8000ff1e0ff */
[----:B------:R-:W-:Y:S01]  /*12790*/  IADD3.X R3, R5, UR11, RZ, P0, !PT ;  /* 0x0000000b05037c10 */ /* 0x000fe200087fe4ff */
[----:B------:R1:W-:Y:S01]  /*127a0*/  LDGSTS.E.BYPASS.LTC128B.128 [R243+0xe000], [R6.64+0x80] ;  /* 0x0e00008006f37fae */ /* 0x0003e2000b901d50 */
[----:B------:R-:W-:Y:S04]  /*127b0*/  IADD3 R8, P0, R2, UR12, RZ ;  /* 0x0000000c02087c10 */ /* 0x000fe8000ff1e0ff */
[----:B------:R-:W-:Y:S02]  /*127c0*/  IADD3.X R9, R3, UR11, RZ, P0, !PT ;  /* 0x0000000b03097c10 */ /* 0x000fe400087fe4ff */
[----:B------:R-:W-:Y:S01]  /*127d0*/  ISETP.LT.AND P0, PT, RZ, UR8, PT ;  /* 0x00000008ff007c0c */ /* 0x000fe2000bf01270 */
[----:B------:R1:W-:Y:S08]  /*127e0*/  LDGSTS.E.BYPASS.LTC128B.128 [R243+0xc800], [R4.64] ;  /* 0x0c80000004f37fae */ /* 0x0003f0000b901d50 */
[----:B------:R1:W-:Y:S08]  /*127f0*/  LDGSTS.E.BYPASS.LTC128B.128 [R243+0xe800], [R4.64+0x80] ;  /* 0x0e80008004f37fae */ /* 0x0003f0000b901d50 */
[----:B------:R2:W-:Y:S08]  /*12800*/  LDGSTS.E.BYPASS.LTC128B.128 [R243+0xd000], [R2.64] ;  /* 0x0d00000002f37fae */ /* 0x0005f0000b901d50 */
[----:B------:R2:W-:Y:S08]  /*12810*/  LDGSTS.E.BYPASS.LTC128B.128 [R243+0xf000], [R2.64+0x80] ;  /* 0x0f00008002f37fae */ /* 0x0005f0000b901d50 */
[----:B------:R3:W-:Y:S08]  /*12820*/  LDGSTS.E.BYPASS.LTC128B.128 [R243+0xd800], [R8.64] ;  /* 0x0d80000008f37fae */ /* 0x0007f0000b901d50 */
[----:B------:R3:W-:Y:S08]  /*12830*/  LDGSTS.E.BYPASS.LTC128B.128 [R243+0xf800], [R8.64+0x80] ;  /* 0x0f80008008f37fae */ /* 0x0007f0000b901d50 */
[----:B-----5:R-:W-:Y:S08]  /*12840*/  LDSM.16.M88.4 R64, [R231] ;  /* 0x00000000e740783b */ /* 0x020ff00000000200 */
[----:B------:R-:W1:Y:S08]  /*12850*/  LDSM.16.M88.4 R16, [R224+0x8000] ;  /* 0x00800000e010783b */ /* 0x000e700000000200 */
        /* <DEDUP_REMOVED lines=40> */
[-C--:B-1----:R-:W-:Y:S08]  /*12ae0*/  HMMA.16816.F32.BF16 R52, R212, R208.reuse, R52 ;  /* 0x000000d0d434723c */ /* 0x082ff00000041834 */
[C---:B------:R-:W-:Y:S08]  /*12af0*/  HMMA.16816.F32.BF16 R56, R220.reuse, R208, R56 ;  /* 0x000000d0dc38723c */ /* 0x040ff00000041838 */
[-C--:B------:R-:W-:Y:S01]  /*12b00*/  HMMA.16816.F32.BF16 R60, R220, R210.reuse, R60 ;  /* 0x000000d2dc3c723c */ /* 0x080fe2000004183c */
[----:B------:R-:W1:Y:S07]  /*12b10*/  LDSM.16.M88.4 R220, [R230+0x8000] ;  /* 0x00800000e6dc783b */ /* 0x000e6e0000000200 */
[----:B------:R-:W-:Y:S01]  /*12b20*/  HMMA.16816.F32.BF16 R64, R212, R210, R64 ;  /* 0x000000d2d440723c */ /* 0x000fe20000041840 */
[----:B------:R-:W2:Y:S08]  /*12b30*/  LDSM.16.M88.4 R208, [R234+0x2000] ;  /* 0x00200000ead0783b */ /* 0x000eb00000000200 */
        /* <DEDUP_REMOVED lines=65> */
[----:B------:R-:W2:Y:S08]  /*12f50*/  LDSM.16.M88.4 R212, [R232+0x6000] ;  /* 0x00600000e8d4783b */ /* 0x000eb00000000200 */
        /* <DEDUP_REMOVED lines=43> */
[----:B------:R-:W2:Y:S07]  /*13210*/  LDSM.16.M88.4 R212, [R233+0x6000] ;  /* 0x00600000e9d4783b */ /* 0x000eae0000000200 */
[-C--:B-1----:R-:W-:Y:S08]  /*13220*/  HMMA.16816.F32.BF16 R4, R220, R208.reuse, R4 ;  /* 0x000000d0dc04723c */ /* 0x082ff00000041804 */
[C---:B--2---:R-:W-:Y:S08]  /*13230*/  HMMA.16816.F32.BF16 R8, R212.reuse, R208, R8 ;  /* 0x000000d0d408723c */ /* 0x044ff00000041808 */
[-C--:B------:R-:W-:Y:S08]  /*13240*/  HMMA.16816.F32.BF16 R12, R212, R210.reuse, R12 ;  /* 0x000000d2d40c723c */ /* 0x080ff0000004180c */
[----:B------:R-:W-:Y:S01]  /*13250*/  FMUL.FTZ R4, R4, c[0x0][0x2ec] ;  /* 0x0000bb0004047a20 */ /* 0x000fe20000410000 */
[C---:B------:R-:W-:Y:S03]  /*13260*/  HMMA.16816.F32.BF16 R16, R220.reuse, R210, R16 ;  /* 0x000000d2dc10723c */ /* 0x040fe60000041810 */
[----:B------:R-:W-:Y:S01]  /*13270*/  MUFU.TANH R219, R4 ;  /* 0x0000000400db7308 */ /* 0x000fe20000002400 */
[----:B------:R-:W-:Y:S02]  /*13280*/  FMUL.FTZ R5, R5, c[0x0][0x2ec] ;  /* 0x0000bb0005057a20 */ /* 0x000fe40000410000 */
[----:B------:R-:W-:Y:S02]  /*13290*/  FMUL.FTZ R6, R6, c[0x0][0x2ec] ;  /* 0x0000bb0006067a20 */ /* 0x000fe40000410000 */
[----:B------:R-:W-:Y:S04]  /*132a0*/  FMUL.FTZ R7, R7, c[0x0][0x2ec] ;  /* 0x0000bb0007077a20 */ /* 0x000fe80000410000 */
[----:B------:R-:W-:Y:S01]  /*132b0*/  FMUL.FTZ R9, R9, c[0x0][0x2ec] ;  /* 0x0000bb0009097a20 */ /* 0x000fe20000410000 */
[----:B------:R-:W-:Y:S01]  /*132c0*/  MUFU.TANH R249, R5 ;  /* 0x0000000500f97308 */ /* 0x000fe20000002400 */
[----:B------:R-:W-:Y:S02]  /*132d0*/  FMUL.FTZ R11, R11, c[0x0][0x2ec] ;  /* 0x0000bb000b0b7a20 */ /* 0x000fe40000410000 */
[----:B------:R-:W-:Y:S02]  /*132e0*/  FMUL.FTZ R8, R8, c[0x0][0x2ec] ;  /* 0x0000bb0008087a20 */ /* 0x000fe40000410000 */
[----:B------:R-:W-:Y:S02]  /*132f0*/  FMUL.FTZ R10, R10, c[0x0][0x2ec] ;  /* 0x0000bb000a0a7a20 */ /* 0x000fe40000410000 */
[----:B------:R-:W-:Y:S02]  /*13300*/  FMUL.FTZ R12, R12, c[0x0][0x2ec] ;  /* 0x0000bb000c0c7a20 */ /* 0x000fe40000410000 */
[----:B------:R-:W-:Y:S01]  /*13310*/  FMUL.FTZ R13, R13, c[0x0][0x2ec] ;  /* 0x0000bb000d0d7a20 */ /* 0x000fe20000410000 */
[----:B------:R-:W-:Y:S01]  /*13320*/  MUFU.TANH R244, R6 ;  /* 0x0000000600f47308 */ /* 0x000fe20000002400 */
[----:B------:R-:W-:Y:S02]  /*13330*/  FMUL.FTZ R14, R14, c[0x0][0x2ec] ;  /* 0x0000bb000e0e7a20 */ /* 0x000fe40000410000 */
[----:B------:R-:W-:Y:S02]  /*13340*/  FMUL.FTZ R15, R15, c[0x0][0x2ec] ;  /* 0x0000bb000f0f7a20 */ /* 0x000fe40000410000 */
[----:B------:R-:W-:Y:S02]  /*13350*/  FMUL.FTZ R16, R16, c[0x0][0x2ec] ;  /* 0x0000bb0010107a20 */ /* 0x000fe40000410000 */
[----:B------:R-:W-:Y:S02]  /*13360*/  FMUL.FTZ R17, R17, c[0x0][0x2ec] ;  /* 0x0000bb0011117a20 */ /* 0x000fe40000410000 */
[----:B------:R-:W-:Y:S01]  /*13370*/  FMUL.FTZ R18, R18, c[0x0][0x2ec] ;  /* 0x0000bb0012127a20 */ /* 0x000fe20000410000 */
[----:B------:R1:W-:Y:S01]  /*13380*/  MUFU.TANH R250, R7 ;  /* 0x0000000700fa7308 */ /* 0x0003e20000002400 */
[----:B------:R-:W-:Y:S09]  /*13390*/  FMUL.FTZ R19, R19, c[0x0][0x2ec] ;  /* 0x0000bb0013137a20 */ /* 0x000ff20000410000 */
[----:B------:R-:W2:Y:S10]  /*133a0*/  MUFU.TANH R0, R9 ;  /* 0x0000000900007308 */ /* 0x000eb40000002400 */
[----:B------:R-:W-:Y:S01]  /*133b0*/  MUFU.TANH R246, R8 ;  /* 0x0000000800f67308 */ /* 0x000fe20000002400 */
[----:B-1----:R-:W1:Y:S09]  /*133c0*/  LDSM.16.M88.4 R4, [R229+0x2800] ;  /* 0x00280000e504783b */ /* 0x002e720000000200 */
[----:B------:R-:W-:Y:S01]  /*133d0*/  MUFU.TANH R245, R10 ;  /* 0x0000000a00f57308 */ /* 0x000fe20000002400 */
[----:B--2---:R2:W-:Y:S09]  /*133e0*/  STL [R1], R0 ;  /* 0x0000000001007387 */ /* 0x0045f20000100800 */
[----:B------:R-:W-:Y:S10]  /*133f0*/  MUFU.TANH R248, R12 ;  /* 0x0000000c00f87308 */ /* 0x000ff40000002400 */
[----:B------:R-:W-:Y:S10]  /*13400*/  MUFU.TANH R247, R13 ;  /* 0x0000000d00f77308 */ /* 0x000ff40000002400 */
[----:B--2---:R2:W3:Y:S01]  /*13410*/  MUFU.TANH R0, R11 ;  /* 0x0000000b00007308 */ /* 0x0044e20000002400 */
[-C--:B-1----:R-:W-:Y:S09]  /*13420*/  HMMA.16816.F32.BF16 R20, R220, R4.reuse, R20 ;  /* 0x00000004dc14723c */ /* 0x082ff20000041814 */
[----:B------:R-:W-:Y:S01]  /*13430*/  MUFU.TANH R252, R14 ;  /* 0x0000000e00fc7308 */ /* 0x000fe20000002400 */
[C---:B------:R-:W-:Y:S09]  /*13440*/  HMMA.16816.F32.BF16 R24, R212.reuse, R4, R24 ;  /* 0x00000004d418723c */ /* 0x040ff20000041818 */
[----:B------:R-:W-:Y:S01]  /*13450*/  MUFU.TANH R251, R15 ;  /* 0x0000000f00fb7308 */ /* 0x000fe20000002400 */
[-C--:B------:R-:W-:Y:S01]  /*13460*/  HMMA.16816.F32.BF16 R28, R212, R6.reuse, R28 ;  /* 0x00000006d41c723c */ /* 0x080fe2000004181c */
[----:B--2---:R-:W1:Y:S03]  /*13470*/  LDSM.16.M88.4 R8, [R229+0x3000] ;  /* 0x00300000e508783b */ /* 0x004e660000000200 */
[----:B------:R-:W-:Y:S04]  /*13480*/  FMUL.FTZ R22, R22, c[0x0][0x2ec] ;  /* 0x0000bb0016167a20 */ /* 0x000fe80000410000 */
[C---:B------:R-:W-:Y:S01]  /*13490*/  HMMA.16816.F32.BF16 R32, R220.reuse, R6, R32 ;  /* 0x00000006dc20723c */ /* 0x040fe20000041820 */
[----:B------:R-:W-:Y:S01]  /*134a0*/  MUFU.TANH R210, R16 ;  /* 0x0000001000d27308 */ /* 0x000fe20000002400 */
[----:B------:R-:W2:Y:S01]  /*134b0*/  LDSM.16.M88.4 R4, [R229+0x3800] ;  /* 0x00380000e504783b */ /* 0x000ea20000000200 */
[----:B------:R-:W-:Y:S04]  /*134c0*/  DEPBAR.LE SB0, 0x0 ;  /* 0x000080000000791a */ /* 0x000fe80000000000 */
[----:B------:R-:W-:Y:S04]  /*134d0*/  FMUL.FTZ R24, R24, c[0x0][0x2ec] ;  /* 0x0000bb0018187a20 */ /* 0x000fe80000410000 */
[----:B------:R-:W-:Y:S01]  /*134e0*/  MUFU.TANH R208, R17 ;  /* 0x0000001100d07308 */ /* 0x000fe20000002400 */
[----:B---3--:R3:W-:Y:S01]  /*134f0*/  STL [R1+0x4], R0 ;  /* 0x0000040001007387 */ /* 0x0087e20000100800 */
[----:B------:R-:W-:Y:S02]  /*13500*/  FMUL.FTZ R25, R25, c[0x0][0x2ec] ;  /* 0x0000bb0019197a20 */ /* 0x000fe40000410000 */
[----:B------:R-:W-:Y:S02]  /*13510*/  FMUL.FTZ R26, R26, c[0x0][0x2ec] ;  /* 0x0000bb001a1a7a20 */ /* 0x000fe40000410000 */
[----:B------:R-:W-:Y:S02]  /*13520*/  FMUL.FTZ R28, R28, c[0x0][0x2ec] ;  /* 0x0000bb001c1c7a20 */ /* 0x000fe40000410000 */
[----:B------:R-:W-:Y:S02]  /*13530*/  FMUL.FTZ R29, R29, c[0x0][0x2ec] ;  /* 0x0000bb001d1d7a20 */ /* 0x000fe40000410000 */
[----:B------:R-:W-:Y:S01]  /*13540*/  MUFU.TANH R143, R18 ;  /* 0x00000012008f7308 */ /* 0x000fe20000002400 */
[----:B------:R-:W-:Y:S01]  /*13550*/  BAR.SYNC.DEFER_BLOCKING 0x0 ;  /* 0x0000000000007b1d */ /* 0x000fe20000010000 */
[----:B------:R-:W-:Y:S02]  /*13560*/  FMUL.FTZ R23, R23, c[0x0][0x2ec] ;  /* 0x0000bb0017177a20 */ /* 0x000fe40000410000 */
[----:B------:R-:W-:Y:S02]  /*13570*/  FMUL.FTZ R27, R27, c[0x0][0x2ec] ;  /* 0x0000bb001b1b7a20 */ /* 0x000fe40000410000 */
[----:B------:R-:W-:Y:S02]  /*13580*/  FMUL.FTZ R30, R30, c[0x0][0x2ec] ;  /* 0x0000bb001e1e7a20 */ /* 0x000fe40000410000 */
[----:B------:R-:W-:Y:S02]  /*13590*/  FMUL.FTZ R31, R31, c[0x0][0x2ec] ;  /* 0x0000bb001f1f7a20 */ /* 0x000fe40000410000 */
[----:B------:R-:W-:Y:S01]  /*135a0*/  MUFU.TANH R209, R19 ;  /* 0x0000001300d17308 */ /* 0x000fe20000002400 */
[----:B------:R-:W-:Y:S02]  /*135b0*/  FMUL.FTZ R32, R32, c[0x0][0x2ec] ;  /* 0x0000bb0020207a20 */ /* 0x000fe40000410000 */
[----:B------:R-:W-:Y:S01]  /*135c0*/  FMUL.FTZ R20, R20, c[0x0][0x2ec] ;  /* 0x0000bb0014147a20 */ /* 0x000fe20000410000 */
[-C--:B-1----:R-:W-:Y:S05]  /*135d0*/  HMMA.16816.F32.BF16 R36, R220, R8.reuse, R36 ;  /* 0x00000008dc24723c */ /* 0x082fea0000041824 */
[----:B------:R-:W-:Y:S01]  /*135e0*/  FMUL.FTZ R21, R21, c[0x0][0x2ec] ;  /* 0x0000bb0015157a20 */ /* 0x000fe20000410000 */
[----:B---3--:R-:W1:Y:S02]  /*135f0*/  MUFU.TANH R0, R24 ;  /* 0x0000001800007308 */ /* 0x008e640000002400 */
[C---:B------:R-:W-:Y:S08]  /*13600*/  HMMA.16816.F32.BF16 R40, R212.reuse, R8, R40 ;  /* 0x00000008d428723c */ /* 0x040ff00000041828 */
[----:B------:R-:W-:Y:S01]  /*13610*/  MUFU.TANH R216, R22 ;  /* 0x0000001600d87308 */ /* 0x000fe20000002400 */
[-C--:B------:R-:W-:Y:S08]  /*13620*/  HMMA.16816.F32.BF16 R44, R212, R10.reuse, R44 ;  /* 0x0000000ad42c723c */ /* 0x080ff0000004182c */
[C---:B------:R-:W-:Y:S01]  /*13630*/  HMMA.16816.F32.BF16 R48, R220.reuse, R10, R48 ;  /* 0x0000000adc30723c */ /* 0x040fe20000041830 */
[----:B------:R-:W-:Y:S01]  /*13640*/  MUFU.TANH R211, R23 ;  /* 0x0000001700d37308 */ /* 0x000fe20000002400 */
[----:B-1----:R1:W-:Y:S05]  /*13650*/  STL [R1+0x3c], R0 ;  /* 0x00003c0001007387 */ /* 0x0023ea0000100800 */
[----:B------:R-:W-:Y:S01]  /*13660*/  FMUL.FTZ R40, R40, c[0x0][0x2ec] ;  /* 0x0000bb0028287a20 */ /* 0x000fe20000410000 */
[-C--:B--2---:R-:W-:Y:S03]  /*13670*/  HMMA.16816.F32.BF16 R52, R220, R4.reuse, R52 ;  /* 0x00000004dc34723c */ /* 0x084fe60000041834 */
[----:B------:R2:W-:Y:S01]  /*13680*/  MUFU.TANH R23, R27 ;  /* 0x0000001b00177308 */ /* 0x0005e20000002400 */
[----:B------:R-:W-:Y:S02]  /*13690*/  FMUL.FTZ R41, R41, c[0x0][0x2ec] ;  /* 0x0000bb0029297a20 */ /* 0x000fe40000410000 */
[----:B------:R-:W-:Y:S02]  /*136a0*/  FMUL.FTZ R42, R42, c[0x0][0x2ec] ;  /* 0x0000bb002a2a7a20 */ /* 0x000fe40000410000 */
[C---:B------:R-:W-:Y:S04]  /*136b0*/  HMMA.16816.F32.BF16 R56, R212.reuse, R4, R56 ;  /* 0x00000004d438723c */ /* 0x040fe80000041838 */
[----:B------:R-:W-:Y:S01]  /*136c0*/  FMUL.FTZ R43, R43, c[0x0][0x2ec] ;  /* 0x0000bb002b2b7a20 */ /* 0x000fe20000410000 */
[----:B------:R3:W-:Y:S01]  /*136d0*/  MUFU.TANH R22, R30 ;  /* 0x0000001e00167308 */ /* 0x0007e20000002400 */
[----:B------:R-:W-:Y:S02]  /*136e0*/  FMUL.FTZ R44, R44, c[0x0][0x2ec] ;  /* 0x0000bb002c2c7a20 */ /* 0x000fe40000410000 */
[-C--:B------:R-:W-:Y:S04]  /*136f0*/  HMMA.16816.F32.BF16 R60, R212, R6.reuse, R60 ;  /* 0x00000006d43c723c */ /* 0x080fe8000004183c */
[----:B------:R-:W-:Y:S02]  /*13700*/  FMUL.FTZ R24, R49, c[0x0][0x2ec] ;  /* 0x0000bb0031187a20 */ /* 0x000fe40000410000 */
[----:B------:R-:W-:Y:S01]  /*13710*/  FMUL.FTZ R19, R50, c[0x0][0x2ec] ;  /* 0x0000bb0032137a20 */ /* 0x000fe20000410000 */
[----:B-1----:R-:W1:Y:S01]  /*13720*/  MUFU.TANH R0, R25 ;  /* 0x0000001900007308 */ /* 0x002e620000002400 */
[----:B------:R-:W-:Y:S04]  /*13730*/  HMMA.16816.F32.BF16 R64, R220, R6, R64 ;  /* 0x00000006dc40723c */ /* 0x000fe80000041840 */
[----:B--2---:R-:W-:Y:S02]  /*13740*/  FMUL.FTZ R27, R38, c[0x0][0x2ec] ;  /* 0x0000bb00261b7a20 */ /* 0x004fe40000410000 */
[----:B------:R-:W-:Y:S02]  /*13750*/  FMUL.FTZ R18, R51, c[0x0][0x2ec] ;  /* 0x0000bb0033127a20 */ /* 0x000fe40000410000 */
[----:B------:R-:W-:Y:S01]  /*13760*/  FMUL.FTZ R17, R52, c[0x0][0x2ec] ;  /* 0x0000bb0034117a20 */ /* 0x000fe20000410000 */
[----:B------:R2:W-:Y:S03]  /*13770*/  MUFU.TANH R134, R31 ;  /* 0x0000001f00867308 */ /* 0x0005e60000002400 */
[----:B------:R-:W-:Y:S02]  /*13780*/  FMUL.FTZ R16, R53, c[0x0][0x2ec] ;  /* 0x0000bb0035107a20 */ /* 0x000fe40000410000 */
[----:B---3--:R-:W-:Y:S02]  /*13790*/  FMUL.FTZ R30, R35, c[0x0][0x2ec] ;  /* 0x0000bb00231e7a20 */ /* 0x008fe40000410000 */
[----:B------:R-:W-:Y:S02]  /*137a0*/  FMUL.FTZ R15, R54, c[0x0][0x2ec] ;  /* 0x0000bb00360f7a20 */ /* 0x000fe40000410000 */
[----:B------:R-:W-:Y:S01]  /*137b0*/  FMUL.FTZ R14, R55, c[0x0][0x2ec] ;  /* 0x0000bb00370e7a20 */ /* 0x000fe20000410000 */
[----:B------:R3:W-:Y:S01]  /*137c0*/  MUFU.TANH R142, R32 ;  /* 0x00000020008e7308 */ /* 0x0007e20000002400 */
[----:B------:R-:W-:Y:S02]  /*137d0*/  FMUL.FTZ R45, R45, c[0x0][0x2ec] ;  /* 0x0000bb002d2d7a20 */ /* 0x000fe40000410000 */
[----:B------:R-:W-:Y:S01]  /*137e0*/  FMUL.FTZ R46, R46, c[0x0][0x2ec] ;  /* 0x0000bb002e2e7a20 */ /* 0x000fe20000410000 */
[----:B-1----:R1:W-:Y:S01]  /*137f0*/  STL [R1+0x34], R0 ;  /* 0x0000340001007387 */ /* 0x0023e20000100800 */
[----:B------:R-:W-:Y:S02]  /*13800*/  FMUL.FTZ R25, R48, c[0x0][0x2ec] ;  /* 0x0000bb0030197a20 */ /* 0x000fe40000410000 */
[----:B------:R-:W-:Y:S02]  /*13810*/  FMUL.FTZ R13, R64, c[0x0][0x2ec] ;  /* 0x0000bb00400d7a20 */ /* 0x000fe40000410000 */
[----:B------:R-:W-:Y:S01]  /*13820*/  FMUL.FTZ R12, R65, c[0x0][0x2ec] ;  /* 0x0000bb00410c7a20 */ /* 0x000fe20000410000 */
[----:B------:R-:W-:Y:S01]  /*13830*/  MUFU.TANH R218, R20 ;  /* 0x0000001400da7308 */ /* 0x000fe20000002400 */
[----:B------:R-:W-:Y:S02]  /*13840*/  FMUL.FTZ R11, R66, c[0x0][0x2ec] ;  /* 0x0000bb00420b7a20 */ /* 0x000fe40000410000 */
[----:B------:R-:W-:Y:S02]  /*13850*/  FMUL.FTZ R10, R67, c[0x0][0x2ec] ;  /* 0x0000bb00430a7a20 */ /* 0x000fe40000410000 */
[----:B--2---:R-:W-:Y:S02]  /*13860*/  FMUL.FTZ R31, R34, c[0x0][0x2ec] ;  /* 0x0000bb00221f7a20 */ /* 0x004fe40000410000 */
[----:B------:R-:W-:Y:S02]  /*13870*/  FMUL.FTZ R47, R47, c[0x0][0x2ec] ;  /* 0x0000bb002f2f7a20 */ /* 0x000fe40000410000 */
[----:B------:R-:W-:Y:S01]  /*13880*/  FMUL.FTZ R56, R56, c[0x0][0x2ec] ;  /* 0x0000bb0038387a20 */ /* 0x000fe20000410000 */
[----:B------:R-:W-:Y:S01]  /*13890*/  MUFU.TANH R217, R21 ;  /* 0x0000001500d97308 */ /* 0x000fe20000002400 */
[----:B------:R-:W-:Y:S02]  /*138a0*/  FMUL.FTZ R57, R57, c[0x0][0x2ec] ;  /* 0x0000bb0039397a20 */ /* 0x000fe40000410000 */
[----:B------:R-:W-:Y:S02]  /*138b0*/  FMUL.FTZ R58, R58, c[0x0][0x2ec] ;  /* 0x0000bb003a3a7a20 */ /* 0x000fe40000410000 */
[----:B---3--:R-:W-:Y:S02]  /*138c0*/  FMUL.FTZ R32, R33, c[0x0][0x2ec] ;  /* 0x0000bb0021207a20 */ /* 0x008fe40000410000 */
[----:B------:R-:W-:Y:S02]  /*138d0*/  FMUL.FTZ R59, R59, c[0x0][0x2ec] ;  /* 0x0000bb003b3b7a20 */ /* 0x000fe40000410000 */
[----:B------:R-:W-:Y:S01]  /*138e0*/  FMUL.FTZ R60, R60, c[0x0][0x2ec] ;  /* 0x0000bb003c3c7a20 */ /* 0x000fe20000410000 */
[----:B-1----:R-:W1:Y:S01]  /*138f0*/  MUFU.TANH R0, R26 ;  /* 0x0000001a00007308 */ /* 0x002e620000002400 */
[----:B------:R-:W-:Y:S02]  /*13900*/  FMUL.FTZ R61, R61, c[0x0][0x2ec] ;  /* 0x0000bb003d3d7a20 */ /* 0x000fe40000410000 */
[----:B------:R-:W-:Y:S07]  /*13910*/  FMUL.FTZ R62, R62, c[0x0][0x2ec] ;  /* 0x0000bb003e3e7a20 */ /* 0x000fee0000410000 */
[----:B------:R-:W-:Y:S10]  /*13920*/  MUFU.TANH R32, R32 ;  /* 0x0000002000207308 */ /* 0x000ff40000002400 */
[----:B------:R-:W-:Y:S01]  /*13930*/  MUFU.TANH R31, R31 ;  /* 0x0000001f001f7308 */ /* 0x000fe20000002400 */
[----:B-1----:R1:W-:Y:S01]  /*13940*/  STL [R1+0x30], R0 ;  /* 0x0000300001007387 */ /* 0x0023e20000100800 */
[----:B------:R-:W-:Y:S08]  /*13950*/  FMUL.FTZ R26, R39, c[0x0][0x2ec] ;  /* 0x0000bb00271a7a20 */ /* 0x000ff00000410000 */
[----:B------:R-:W-:Y:S10]  /*13960*/  MUFU.TANH R30, R30 ;  /* 0x0000001e001e7308 */ /* 0x000ff40000002400 */
[----:B------:R-:W-:Y:S10]  /*13970*/  MUFU.TANH R27, R27 ;  /* 0x0000001b001b7308 */ /* 0x000ff40000002400 */
[----:B-1----:R-:W1:Y:S10]  /*13980*/  MUFU.TANH R0, R28 ;  /* 0x0000001c00007308 */ /* 0x002e740000002400 */
[----:B------:R-:W-:Y:S10]  /*13990*/  MUFU.TANH R26, R26 ;  /* 0x0000001a001a7308 */ /* 0x000ff40000002400 */
[----:B------:R-:W-:Y:S01]  /*139a0*/  MUFU.TANH R133, R40 ;  /* 0x0000002800857308 */ /* 0x000fe20000002400 */
[----:B-1----:R1:W-:Y:S01]  /*139b0*/  STL [R1+0x2c], R0 ;  /* 0x00002c0001007387 */ /* 0x0023e20000100800 */
[----:B------:R-:W-:Y:S08]  /*139c0*/  FMUL.FTZ R28, R37, c[0x0][0x2ec] ;  /* 0x0000bb00251c7a20 */ /* 0x000ff00000410000 */
[----:B------:R-:W-:Y:S10]  /*139d0*/  MUFU.TANH R135, R41 ;  /* 0x0000002900877308 */ /* 0x000ff40000002400 */
[----:B------:R-:W-:Y:S10]  /*139e0*/  MUFU.TANH R28, R28 ;  /* 0x0000001c001c7308 */ /* 0x000ff40000002400 */
[----:B-1----:R-:W1:Y:S10]  /*139f0*/  MUFU.TANH R0, R29 ;  /* 0x0000001d00007308 */ /* 0x002e740000002400 */
[----:B------:R2:W3:Y:S10]  /*13a00*/  MUFU.TANH R34, R42 ;  /* 0x0000002a00227308 */ /* 0x0004f40000002400 */
[----:B------:R2:W4:Y:S01]  /*13a10*/  MUFU.TANH R21, R43 ;  /* 0x0000002b00157308 */ /* 0x0005220000002400 */
[----:B-1----:R1:W-:Y:S01]  /*13a20*/  STL [R1+0x38], R0 ;  /* 0x0000380001007387 */ /* 0x0023e20000100800 */
[----:B------:R-:W-:Y:S08]  /*13a30*/  FMUL.FTZ R29, R36, c[0x0][0x2ec] ;  /* 0x0000bb00241d7a20 */ /* 0x000ff00000410000 */
[----:B------:R2:W2:Y:S10]  /*13a40*/  MUFU.TANH R33, R44 ;  /* 0x0000002c00217308 */ /* 0x0004b40000002400 */
[----:B------:R-:W2:Y:S01]  /*13a50*/  MUFU.TANH R29, R29 ;  /* 0x0000001d001d7308 */ /* 0x000ea20000002400 */
[----:B-1----:R-:W-:Y:S09]  /*13a60*/  FMUL.FTZ R0, R63, c[0x0][0x2ec] ;  /* 0x0000bb003f007a20 */ /* 0x002ff20000410000 */
[----:B------:R1:W1:Y:S10]  /*13a70*/  MUFU.TANH R35, R45 ;  /* 0x0000002d00237308 */ /* 0x0002740000002400 */
[----:B------:R1:W1:Y:S10]  /*13a80*/  MUFU.TANH R20, R46 ;  /* 0x0000002e00147308 */ /* 0x0002740000002400 */
[----:B------:R1:W1:Y:S10]  /*13a90*/  MUFU.TANH R136, R47 ;  /* 0x0000002f00887308 */ /* 0x0002740000002400 */
[----:B------:R-:W1:Y:S10]  /*13aa0*/  MUFU.TANH R25, R25 ;  /* 0x0000001900197308 */ /* 0x000e740000002400 */
[----:B------:R-:W1:Y:S10]  /*13ab0*/  MUFU.TANH R24, R24 ;  /* 0x0000001800187308 */ /* 0x000e740000002400 */
[----:B------:R-:W1:Y:S10]  /*13ac0*/  MUFU.TANH R19, R19 ;  /* 0x0000001300137308 */ /* 0x000e740000002400 */
[----:B------:R-:W1:Y:S10]  /*13ad0*/  MUFU.TANH R18, R18 ;  /* 0x0000001200127308 */ /* 0x000e740000002400 */
[----:B------:R-:W1:Y:S10]  /*13ae0*/  MUFU.TANH R17, R17 ;  /* 0x0000001100117308 */ /* 0x000e740000002400 */
[----:B------:R-:W1:Y:S10]  /*13af0*/  MUFU.TANH R16, R16 ;  /* 0x0000001000107308 */ /* 0x000e740000002400 */
[----:B------:R-:W1:Y:S10]  /*13b00*/  MUFU.TANH R15, R15 ;  /* 0x0000000f000f7308 */ /* 0x000e740000002400 */
        /* <DEDUP_REMOVED lines=9> */
[----:B------:R-:W1:Y:S10]  /*13ba0*/  MUFU.TANH R13, R13 ;  /* 0x0000000d000d7308 */ /* 0x000e740000002400 */
[----:B------:R-:W1:Y:S10]  /*13bb0*/  MUFU.TANH R12, R12 ;  /* 0x0000000c000c7308 */ /* 0x000e740000002400 */
[----:B------:R-:W1:Y:S10]  /*13bc0*/  MUFU.TANH R11, R11 ;  /* 0x0000000b000b7308 */ /* 0x000e740000002400 */
[----:B------:R-:W1:Y:S02]  /*13bd0*/  MUFU.TANH R10, R10 ;  /* 0x0000000a000a7308 */ /* 0x000e640000002400 */
[----:B-1234-:R-:W-:-:S05]  /*13be0*/  @P0 BRA `(.L_x_84) ;  /* 0xffffe85000000947 */ /* 0x01efca000383ffff */
.L_x_83:
[----:B-1----:R-:W2:Y:S01]  /*13bf0*/  LDL.LU R2, [R1+0x38] ;  /* 0x0000380001027983 */ /* 0x002ea20000300800 */
[----:B------:R-:W-:Y:S01]  /*13c00*/  MOV R48, R136 ;  /* 0x0000008800307202 */ /* 0x000fe20000000f00 */
[----:B------:R-:W-:Y:S01]  /*13c10*/  UIADD3 UR8, UR8, -0x1, URZ ;  /* 0xffffffff08087890 */ /* 0x000fe2000fffe03f */
[----:B------:R-:W-:Y:S01]  /*13c20*/  MOV R54, R133 ;  /* 0x0000008500367202 */ /* 0x000fe20000000f00 */
[----:B------:R-:W3:Y:S01]  /*13c30*/  LDL.LU R0, [R1+0x2c] ;  /* 0x00002c0001007983 */ /* 0x000ee20000300800 */
[----:B------:R-:W-:Y:S02]  /*13c40*/  MOV R52, R135 ;  /* 0x0000008700347202 */ /* 0x000fe40000000f00 */
[----:B------:R-:W-:Y:S01]  /*13c50*/  MOV R53, R134 ;  /* 0x0000008600357202 */ /* 0x000fe20000000f00 */
[----:B------:R-:W4:Y:S01]  /*13c60*/  LDL.LU R41, [R1+0x3c] ;  /* 0x00003c0001297983 */ /* 0x000f220000300800 */
[----:B------:R-:W-:Y:S02]  /*13c70*/  MOV R40, R23 ;  /* 0x0000001700287202 */ /* 0x000fe40000000f00 */
[----:B------:R-:W-:Y:S01]  /*13c80*/  MOV R45, R22 ;  /* 0x00000016002d7202 */ /* 0x000fe20000000f00 */
[----:B------:R-:W4:Y:S01]  /*13c90*/  LDL.LU R42, [R1+0x34] ;  /* 0x00003400012a7983 */ /* 0x000f220000300800 */
[----:B------:R-:W-:Y:S02]  /*13ca0*/  MOV R46, R21 ;  /* 0x00000015002e7202 */ /* 0x000fe40000000f00 */
[----:B------:R-:W-:Y:S01]  /*13cb0*/  MOV R47, R20 ;  /* 0x00000014002f7202 */ /* 0x000fe20000000f00 */
[----:B------:R-:W4:Y:S04]  /*13cc0*/  LDL.LU R43, [R1+0x30] ;  /* 0x00003000012b7983 */ /* 0x000f280000300800 */
[----:B------:R-:W4:Y:S04]  /*13cd0*/  LDL.LU R9, [R1] ;  /* 0x0000000001097983 */ /* 0x000f280000300800 */
[----:B------:R-:W4:Y:S04]  /*13ce0*/  LDL.LU R8, [R1+0x4] ;  /* 0x0000040001087983 */ /* 0x000f280000300800 */
        /* <DEDUP_REMOVED lines=10> */
[----:B------:R2:W-:Y:S04]  /*13d90*/  STL [R1+0xf0], R224 ;  /* 0x0000f0e001007387 */ /* 0x0005e80000100800 */
[----:B------:R-:W-:Y:S01]  /*13da0*/  LDSM.16.MT88.4 R20, [R225+0xc000] ;  /* 0x00c00000e114783b */ /* 0x000fe20000004200 */
[----:B--2---:R-:W-:Y:S02]  /*13db0*/  MOV R224, R2 ;  /* 0x0000000200e07202 */ /* 0x004fe40000000f00 */
[----:B---3--:R-:W-:Y:S02]  /*13dc0*/  MOV R44, R0 ;  /* 0x00000000002c7202 */ /* 0x008fe40000000f00 */
[----:B------:R-:W-:Y:S04]  /*13dd0*/  FMNMX.FTZ R0, R219, R132, !PT ;  /* 0x00000084db007209 */ /* 0x000fe80007810000 */
        /* <DEDUP_REMOVED lines=8> */
[----:B----4-:R-:W-:Y:S02]  /*13e60*/  FMNMX.FTZ R2, R9, R0, !PT ;  /* 0x0000000009027209 */ /* 0x010fe40007810000 */
        /* <DEDUP_REMOVED lines=35> */
[----:B------:R-:W2:Y:S01]  /*140a0*/  SHFL.BFLY PT, R5, R4, 0x2, 0x1f ;  /* 0x0c401f0004057f89 */ /* 0x000ea200000e0000 */
        /* <DEDUP_REMOVED lines=10> */
[----:B------:R-:W-:Y:S02]  /*14150*/  FMNMX.FTZ R3, R10, R3, !PT ;  /* 0x000000030a037209 */ /* 0x000fe40007810000 */
[----:B------:R-:W-:Y:S03]  /*14160*/  FMNMX.FTZ R0, R40, R0, !PT ;  /* 0x0000000028007209 */ /* 0x000fe60007810000 */
[----:B------:R-:W3:Y:S01]  /*14170*/  SHFL.BFLY PT, R135, R3, 0x2, 0x1f ;  /* 0x0c401f0003877f89 */ /* 0x000ee200000e0000 */
[----:B--2---:R-:W-:Y:S02]  /*14180*/  FMNMX.FTZ R4, R4, R5, !PT ;  /* 0x0000000504047209 */ /* 0x004fe40007810000 */
[----:B------:R-:W-:Y:S04]  /*14190*/  FMNMX.FTZ R0, R45, R0, !PT ;  /* 0x000000002d007209 */ /* 0x000fe80007810000 */
[----:B------:R-:W-:Y:S01]  /*141a0*/  FMNMX.FTZ R0, R53, R0, !PT ;  /* 0x0000000035007209 */ /* 0x000fe20007810000 */
[----:B------:R-:W2:Y:S03]  /*141b0*/  SHFL.BFLY PT, R134, R4, 0x1, 0x1f ;  /* 0x0c201f0004867f89 */ /* 0x000ea600000e0000 */
[----:B------:R-:W-:Y:S02]  /*141c0*/  FMNMX.FTZ R0, R34, R0, !PT ;  /* 0x0000000022007209 */ /* 0x000fe40007810000 */
[----:B-1----:R-:W-:Y:S02]  /*141d0*/  FMNMX.FTZ R136, R136, R6, !PT ;  /* 0x0000000688887209 */ /* 0x002fe40007810000 */
[----:B------:R-:W-:Y:S02]  /*141e0*/  FMNMX.FTZ R0, R46, R0, !PT ;  /* 0x000000002e007209 */ /* 0x000fe40007810000 */
[C---:B------:R-:W-:Y:S01]  /*141f0*/  FSETP.NEU.FTZ.AND P1, PT, R136.reuse, -INF , PT ;  /* 0xff8000008800780b */ /* 0x040fe20003f3d000 */
[----:B------:R-:W-:Y:S01]  /*14200*/  FMUL.FTZ R5, R136, c[0x0][0x23c] ;  /* 0x00008f0088057a20 */ /* 0x000fe20000410000 */
[----:B------:R-:W-:Y:S02]  /*14210*/  FMNMX.FTZ R0, R47, R0, !PT ;  /* 0x000000002f007209 */ /* 0x000fe40007810000 */
[----:B---3--:R-:W-:Y:S02]  /*14220*/  FMNMX.FTZ R135, R3, R135, !PT ;  /* 0x0000008703877209 */ /* 0x008fe40007810000 */
[----:B------:R-:W-:Y:S02]  /*14230*/  FSEL R5, R5, RZ, P1 ;  /* 0x000000ff05057208 */ /* 0x000fe40000800000 */
[----:B------:R-:W-:Y:S01]  /*14240*/  FMNMX.FTZ R0, R48, R0, !PT ;  /* 0x0000000030007209 */ /* 0x000fe20007810000 */
[----:B------:R-:W1:Y:S02]  /*14250*/  SHFL.BFLY PT, R7, R135, 0x1, 0x1f ;  /* 0x0c201f0087077f89 */ /* 0x000e6400000e0000 */
[--C-:B------:R-:W-:Y:S01]  /*14260*/  FFMA.FTZ R6, R249, c[0x0][0x23c], -R5.reuse ;  /* 0x00008f00f9067a23 */ /* 0x100fe20000010805 */
[----:B--2---:R-:W-:Y:S01]  /*14270*/  FMNMX.FTZ R134, R4, R134, !PT ;  /* 0x0000008604867209 */ /* 0x004fe20007810000 */
[--C-:B------:R-:W-:Y:S01]  /*14280*/  FFMA.FTZ R4, R219, c[0x0][0x23c], -R5.reuse ;  /* 0x00008f00db047a23 */ /* 0x100fe20000010805 */
[----:B------:R-:W-:Y:S01]  /*14290*/  FMNMX.FTZ R0, R49, R0, !PT ;  /* 0x0000000031007209 */ /* 0x000fe20007810000 */
[----:B------:R-:W-:Y:S01]  /*142a0*/  MUFU.EX2 R58, R6 ;  /* 0x00000006003a7308 */ /* 0x000fe20000000800 */
[--C-:B------:R-:W-:Y:S02]  /*142b0*/  FFMA.FTZ R238, R16, c[0x0][0x23c], -R5.reuse ;  /* 0x00008f0010ee7a23 */ /* 0x100fe40000010805 */
[----:B------:R-:W-:Y:S01]  /*142c0*/  FMNMX.FTZ R0, R50, R0, !PT ;  /* 0x0000000032007209 */ /* 0x000fe20007810000 */
[--C-:B------:R-:W-:Y:S02]  /*142d0*/  FFMA.FTZ R237, R13, c[0x0][0x23c], -R5.reuse ;  /* 0x00008f000ded7a23 */ /* 0x100fe40000010805 */
[--C-:B------:R-:W-:Y:S01]  /*142e0*/  FFMA.FTZ R236, R12, c[0x0][0x23c], -R5.reuse ;  /* 0x00008f000cec7a23 */ /* 0x100fe20000010805 */
[----:B------:R-:W-:Y:S01]  /*142f0*/  FMNMX.FTZ R0, R138, R0, !PT ;  /* 0x000000008a007209 */ /* 0x000fe20007810000 */
[--C-:B------:R-:W-:Y:S02]  /*14300*/  FFMA.FTZ R220, R218, c[0x0][0x23c], -R5.reuse ;  /* 0x00008f00dadc7a23 */ /* 0x100fe40000010805 */
[----:B------:R2:W-:Y:S01]  /*14310*/  MUFU.EX2 R51, R4 ;  /* 0x0000000400337308 */ /* 0x0005e20000000800 */
[----:B------:R-:W-:Y:S01]  /*14320*/  FMNMX.FTZ R0, R137, R0, !PT ;  /* 0x0000000089007209 */ /* 0x000fe20007810000 */
[--C-:B------:R-:W-:Y:S02]  /*14330*/  FFMA.FTZ R218, R142, c[0x0][0x23c], -R5.reuse ;  /* 0x00008f008eda7a23 */ /* 0x100fe40000010805 */
[--C-:B------:R-:W-:Y:S02]  /*14340*/  FFMA.FTZ R219, R217, c[0x0][0x23c], -R5.reuse ;  /* 0x00008f00d9db7a23 */ /* 0x100fe40000010805 */
[----:B------:R-:W3:Y:S01]  /*14350*/  SHFL.BFLY PT, R2, R0, 0x2, 0x1f ;  /* 0x0c401f0000027f89 */ /* 0x000ee200000e0000 */
[--C-:B------:R-:W-:Y:S01]  /*14360*/  FFMA.FTZ R217, R32, c[0x0][0x23c], -R5.reuse ;  /* 0x00008f0020d97a23 */ /* 0x100fe20000010805 */
[----:B-1----:R-:W-:Y:S02]  /*14370*/  FMNMX.FTZ R135, R135, R7, !PT ;  /* 0x0000000787877209 */ /* 0x002fe40007810000 */
[----:B------:R-:W-:Y:S02]  /*14380*/  MUFU.EX2 R220, R220 ;  /* 0x000000dc00dc7308 */ /* 0x000fe40000000800 */
[C---:B------:R-:W-:Y:S08]  /*14390*/  FSETP.NEU.FTZ.AND P1, PT, R135.reuse, -INF , PT ;  /* 0xff8000008700780b */ /* 0x040ff00003f3d000 */
[----:B------:R-:W-:Y:S01]  /*143a0*/  MUFU.EX2 R219, R219 ;  /* 0x000000db00db7308 */ /* 0x000fe20000000800 */
[----:B--2---:R-:W-:Y:S05]  /*143b0*/  FMUL.FTZ R4, R135, c[0x0][0x23c] ;  /* 0x00008f0087047a20 */ /* 0x004fea0000410000 */
[----:B------:R-:W-:Y:S02]  /*143c0*/  FSEL R4, R4, RZ, P1 ;  /* 0x000000ff04047208 */ /* 0x000fe40000800000 */
[----:B---3--:R-:W-:Y:S01]  /*143d0*/  FMNMX.FTZ R2, R0, R2, !PT ;  /* 0x0000000200027209 */ /* 0x008fe20007810000 */
[----:B------:R-:W-:Y:S01]  /*143e0*/  FADD.FTZ R0, -R136, R132 ;  /* 0x0000008488007221 */ /* 0x000fe20000010100 */
[----:B------:R-:W-:Y:S01]  /*143f0*/  FSETP.NEU.FTZ.AND P1, PT, R134, -INF , PT ;  /* 0xff8000008600780b */ /* 0x000fe20003f3d000 */
[--C-:B------:R-:W-:Y:S02]  /*14400*/  FFMA.FTZ R6, R244, c[0x0][0x23c], -R4.reuse ;  /* 0x00008f00f4067a23 */ /* 0x100fe40000010804 */
[----:B------:R-:W-:Y:S01]  /*14410*/  FMUL.FTZ R0, R0, c[0x0][0x23c] ;  /* 0x00008f0000007a20 */ /* 0x000fe20000410000 */
[----:B------:R-:W1:Y:S01]  /*14420*/  SHFL.BFLY PT, R3, R2, 0x1, 0x1f ;  /* 0x0c201f0002037f89 */ /* 0x000e6200000e0000 */
[----:B------:R2:W-:Y:S01]  /*14430*/  MUFU.EX2 R56, R6 ;  /* 0x0000000600387308 */ /* 0x0005e20000000800 */
[--C-:B------:R-:W-:Y:S02]  /*14440*/  FFMA.FTZ R7, R209, c[0x0][0x23c], -R4.reuse ;  /* 0x00008f00d1077a23 */ /* 0x100fe40000010804 */
[--C-:B------:R-:W-:Y:S02]  /*14450*/  FFMA.FTZ R223, R26, c[0x0][0x23c], -R4.reuse ;  /* 0x00008f001adf7a23 */ /* 0x100fe40000010804 */
        /* <DEDUP_REMOVED lines=9> */
[----:B------:R4:W-:Y:S01]  /*144f0*/  MUFU.EX2 R231, R7 ;  /* 0x0000000700e77308 */ /* 0x0009e20000000800 */
[----:B-1----:R-:W-:Y:S01]  /*14500*/  FMNMX.FTZ R3, R2, R3, !PT ;  /* 0x0000000302037209 */ /* 0x002fe20007810000 */
[--C-:B--2---:R-:W-:Y:S02]  /*14510*/  FFMA.FTZ R6, R250, c[0x0][0x23c], -R4.reuse ;  /* 0x00008f00fa067a23 */ /* 0x104fe40000010804 */
[----:B------:R-:W-:Y:S06]  /*14520*/  FFMA.FTZ R250, R17, c[0x0][0x23c], -R5 ;  /* 0x00008f0011fa7a23 */ /* 0x000fec0000010805 */
[----:B------:R1:W-:Y:S01]  /*14530*/  MUFU.EX2 R39, R6 ;  /* 0x0000000600277308 */ /* 0x0003e20000000800 */
[----:B---3--:R-:W-:Y:S02]  /*14540*/  FADD.FTZ R0, -R135, R139 ;  /* 0x0000008b87007221 */ /* 0x008fe40000010100 */
[----:B------:R-:W-:Y:S02]  /*14550*/  FMUL.FTZ R139, R134, c[0x0][0x23c] ;  /* 0x00008f00868b7a20 */ /* 0x000fe40000410000 */
[----:B------:R-:W-:Y:S02]  /*14560*/  FMUL.FTZ R0, R0, c[0x0][0x23c] ;  /* 0x00008f0000007a20 */ /* 0x000fe40000410000 */
[----:B----4-:R-:W-:Y:S01]  /*14570*/  FMUL.FTZ R16, R133, R156 ;  /* 0x0000009c85107220 */ /* 0x010fe20000410000 */
[----:B------:R-:W-:Y:S02]  /*14580*/  FSEL R139, R139, RZ, P1 ;  /* 0x000000ff8b8b7208 */ /* 0x000fe40000800000 */
[----:B------:R2:W3:Y:S01]  /*14590*/  MUFU.EX2 R132, R0 ;  /* 0x0000000000847308 */ /* 0x0004e20000000800 */
[----:B------:R-:W-:Y:S01]  /*145a0*/  FSETP.NEU.FTZ.AND P1, PT, R3, -INF , PT ;  /* 0xff8000000300780b */ /* 0x000fe20003f3d000 */
[----:B------:R-:W-:Y:S01]  /*145b0*/  FMUL.FTZ R17, R133, R157 ;  /* 0x0000009d85117220 */ /* 0x000fe20000410000 */
[----:B------:R-:W-:Y:S01]  /*145c0*/  MOV R157, R34 ;  /* 0x00000022009d7202 */ /* 0x000fe20000000f00 */
[----:B------:R-:W-:Y:S01]  /*145d0*/  FFMA.FTZ R7, R247, c[0x0][0x23c], -R139 ;  /* 0x00008f00f7077a23 */ /* 0x000fe2000001088b */
[----:B------:R-:W-:Y:S01]  /*145e0*/  MOV R156, R46 ;  /* 0x0000002e009c7202 */ /* 0x000fe20000000f00 */
[--C-:B------:R-:W-:Y:S02]  /*145f0*/  FFMA.FTZ R247, R28, c[0x0][0x23c], -R5.reuse ;  /* 0x00008f001cf77a23 */ /* 0x100fe40000010805 */
[C---:B------:R-:W-:Y:S01]  /*14600*/  FMUL.FTZ R32, R133.reuse, R172 ;  /* 0x000000ac85207220 */ /* 0x040fe20000410000 */
[----:B------:R-:W-:Y:S01]  /*14610*/  MOV R172, R53 ;  /* 0x0000003500ac7202 */ /* 0x000fe20000000f00 */
[----:B------:R4:W-:Y:S01]  /*14620*/  MUFU.EX2 R230, R7 ;  /* 0x0000000700e67308 */ /* 0x0009e20000000800 */
[----:B------:R-:W-:Y:S02]  /*14630*/  FMUL.FTZ R64, R133, R204 ;  /* 0x000000cc85407220 */ /* 0x000fe40000410000 */
[--C-:B-1----:R-:W-:Y:S02]  /*14640*/  FFMA.FTZ R6, R210, c[0x0][0x23c], -R5.reuse ;  /* 0x00008f00d2067a23 */ /* 0x102fe40000010805 */
[----:B------:R-:W-:Y:S02]  /*14650*/  FFMA.FTZ R210, R31, c[0x0][0x23c], -R4 ;  /* 0x00008f001fd27a23 */ /* 0x000fe40000010804 */
[C---:B------:R-:W-:Y:S02]  /*14660*/  FMUL.FTZ R65, R133.reuse, R205 ;  /* 0x000000cd85417220 */ /* 0x040fe40000410000 */
[C---:B------:R-:W-:Y:S01]  /*14670*/  FMUL.FTZ R68, R133.reuse, R68 ;  /* 0x0000004485447220 */ /* 0x040fe20000410000 */
[----:B------:R1:W-:Y:S01]  /*14680*/  MUFU.EX2 R36, R6 ;  /* 0x0000000600247308 */ /* 0x0003e20000000800 */
[C---:B------:R-:W-:Y:S02]  /*14690*/  FMUL.FTZ R69, R133.reuse, R69 ;  /* 0x0000004585457220 */ /* 0x040fe40000410000 */
[----:B------:R-:W-:Y:S02]  /*146a0*/  FMUL.FTZ R80, R133, R80 ;  /* 0x0000005085507220 */ /* 0x000fe40000410000 */
[----:B--2---:R-:W-:Y:S01]  /*146b0*/  FADD.FTZ R0, -R134, R140 ;  /* 0x0000008c86007221 */ /* 0x004fe20000010100 */
[----:B------:R-:W-:Y:S01]  /*146c0*/  F2FP.BF16.PACK_AB R140, R58, R51 ;  /* 0x000000333a8c723e */ /* 0x000fe200000010ff */
[----:B---3--:R-:W-:Y:S01]  /*146d0*/  FMUL.FTZ R18, R132, R158 ;  /* 0x0000009e84127220 */ /* 0x008fe20000410000 */
[----:B------:R-:W-:Y:S01]  /*146e0*/  MOV R158, R58 ;  /* 0x0000003a009e7202 */ /* 0x000fe20000000f00 */
[----:B------:R-:W-:Y:S01]  /*146f0*/  FMUL.FTZ R0, R0, c[0x0][0x23c] ;  /* 0x00008f0000007a20 */ /* 0x000fe20000410000 */
[----:B------:R-:W-:Y:S01]  /*14700*/  MUFU.EX2 R216, R216 ;  /* 0x000000d800d87308 */ /* 0x000fe20000000800 */
[C---:B------:R-:W-:Y:S01]  /*14710*/  FMUL.FTZ R19, R132.reuse, R159 ;  /* 0x0000009f84137220 */ /* 0x040fe20000410000 */
[----:B------:R-:W-:Y:S01]  /*14720*/  MOV R159, R54 ;  /* 0x00000036009f7202 */ /* 0x000fe20000000f00 */
[C---:B------:R-:W-:Y:S01]  /*14730*/  FMUL.FTZ R34, R132.reuse, R174 ;  /* 0x000000ae84227220 */ /* 0x040fe20000410000 */
[----:B------:R-:W-:Y:S01]  /*14740*/  MOV R174, R45 ;  /* 0x0000002d00ae7202 */ /* 0x000fe20000000f00 */
[C---:B----4-:R-:W-:Y:S02]  /*14750*/  FMUL.FTZ R7, R132.reuse, R151 ;  /* 0x0000009784077220 */ /* 0x050fe40000410000 */
[C---:B------:R-:W-:Y:S02]  /*14760*/  FMUL.FTZ R66, R132.reuse, R206 ;  /* 0x000000ce84427220 */ /* 0x040fe40000410000 */
[C---:B------:R-:W-:Y:S01]  /*14770*/  FMUL.FTZ R67, R132.reuse, R207 ;  /* 0x000000cf84437220 */ /* 0x040fe20000410000 */
[----:B------:R2:W3:Y:S01]  /*14780*/  MUFU.EX2 R2, R0 ;  /* 0x0000000000027308 */ /* 0x0004e20000000800 */
[C---:B------:R-:W-:Y:S02]  /*14790*/  FMUL.FTZ R70, R132.reuse, R70 ;  /* 0x0000004684467220 */ /* 0x040fe40000410000 */
[----:B------:R-:W-:Y:S02]  /*147a0*/  FMUL.FTZ R71, R132, R71 ;  /* 0x0000004784477220 */ /* 0x000fe40000410000 */
[----:B-1----:R-:W-:Y:S02]  /*147b0*/  FFMA.FTZ R6, R208, c[0x0][0x23c], -R5 ;  /* 0x00008f00d0067a23 */ /* 0x002fe40000010805 */
[----:B------:R-:W-:Y:S02]  /*147c0*/  FMUL.FTZ R208, R3, c[0x0][0x23c] ;  /* 0x00008f0003d07a20 */ /* 0x000fe40000410000 */
[C---:B------:R-:W-:Y:S01]  /*147d0*/  FMUL.FTZ R81, R133.reuse, R81 ;  /* 0x0000005185517220 */ /* 0x040fe20000410000 */
[----:B------:R-:W1:Y:S01]  /*147e0*/  MUFU.EX2 R232, R6 ;  /* 0x0000000600e87308 */ /* 0x000e620000000800 */
[----:B------:R-:W-:Y:S01]  /*147f0*/  FMUL.FTZ R82, R132, R82 ;  /* 0x0000005284527220 */ /* 0x000fe20000410000 */
[----:B------:R-:W-:Y:S01]  /*14800*/  FSEL R208, R208, RZ, P1 ;  /* 0x000000ffd0d07208 */ /* 0x000fe20000800000 */
[C---:B------:R-:W-:Y:S02]  /*14810*/  FMUL.FTZ R83, R132.reuse, R83 ;  /* 0x0000005384537220 */ /* 0x040fe40000410000 */
[C---:B------:R-:W-:Y:S02]  /*14820*/  FMUL.FTZ R84, R133.reuse, R84 ;  /* 0x0000005485547220 */ /* 0x040fe40000410000 */
[C---:B------:R-:W-:Y:S02]  /*14830*/  FMUL.FTZ R85, R133.reuse, R85 ;  /* 0x0000005585557220 */ /* 0x040fe40000410000 */
[C---:B------:R-:W-:Y:S01]  /*14840*/  FMUL.FTZ R86, R132.reuse, R86 ;  /* 0x0000005684567220 */ /* 0x040fe20000410000 */
[----:B------:R-:W-:Y:S01]  /*14850*/  MUFU.EX2 R205, R222 ;  /* 0x000000de00cd7308 */ /* 0x000fe20000000800 */
[----:B------:R-:W-:Y:S02]  /*14860*/  FMUL.FTZ R87, R132, R87 ;  /* 0x0000005784577220 */ /* 0x000fe40000410000 */
        /* <DEDUP_REMOVED lines=9> */
[----:B------:R-:W-:Y:S01]  /*14900*/  FMUL.FTZ R28, R2, R168 ;  /* 0x000000a8021c7220 */ /* 0x000fe20000410000 */
[----:B-1----:R-:W-:Y:S01]  /*14910*/  F2FP.BF16.PACK_AB R142, R232, R36 ;  /* 0x00000024e88e723e */ /* 0x002fe200000010ff */
[----:B------:R-:W-:Y:S01]  /*14920*/  FFMA.FTZ R6, R143, c[0x0][0x23c], -R4 ;  /* 0x00008f008f067a23 */ /* 0x000fe20000010804 */
[----:B------:R-:W-:Y:S01]  /*14930*/  MOV R168, R41 ;  /* 0x0000002900a87202 */ /* 0x000fe20000000f00 */
[----:B------:R-:W-:Y:S01]  /*14940*/  FMUL.FTZ R33, R133, R173 ;  /* 0x000000ad85217220 */ /* 0x000fe20000410000 */
[----:B------:R-:W-:Y:S01]  /*14950*/  MOV R173, R51 ;  /* 0x0000003300ad7202 */ /* 0x000fe20000000f00 */
[----:B------:R-:W-:Y:S01]  /*14960*/  FMUL.FTZ R35, R132, R175 ;  /* 0x000000af84237220 */ /* 0x000fe20000410000 */
[----:B------:R-:W1:Y:S01]  /*14970*/  MUFU.EX2 R59, R6 ;  /* 0x00000006003b7308 */ /* 0x000e620000000800 */
[C---:B------:R-:W-:Y:S01]  /*14980*/  FMUL.FTZ R41, R2.reuse, R177 ;  /* 0x000000b102297220 */ /* 0x040fe20000410000 */
[----:B------:R-:W-:Y:S01]  /*14990*/  MOV R175, R44 ;  /* 0x0000002c00af7202 */ /* 0x000fe20000000f00 */
[C---:B------:R-:W-:Y:S02]  /*149a0*/  FMUL.FTZ R44, R2.reuse, R184 ;  /* 0x000000b8022c7220 */ /* 0x040fe40000410000 */
[----:B------:R-:W-:Y:S02]  /*149b0*/  FMUL.FTZ R45, R2, R185 ;  /* 0x000000b9022d7220 */ /* 0x000fe40000410000 */
[----:B------:R-:W-:Y:S02]  /*149c0*/  FMUL.FTZ R51, R132, R191 ;  /* 0x000000bf84337220 */ /* 0x000fe40000410000 */
[C---:B------:R-:W-:Y:S01]  /*149d0*/  FMUL.FTZ R60, R2.reuse, R200 ;  /* 0x000000c8023c7220 */ /* 0x040fe20000410000 */
[----:B------:R-:W2:Y:S01]  /*149e0*/  MUFU.EX2 R0, R0 ;  /* 0x0000000000007308 */ /* 0x000ea20000000800 */
[C---:B------:R-:W-:Y:S02]  /*149f0*/  FMUL.FTZ R61, R2.reuse, R201 ;  /* 0x000000c9023d7220 */ /* 0x040fe40000410000 */
[C---:B------:R-:W-:Y:S02]  /*14a00*/  FMUL.FTZ R72, R2.reuse, R72 ;  /* 0x0000004802487220 */ /* 0x040fe40000410000 */
[C---:B------:R-:W-:Y:S02]  /*14a10*/  FMUL.FTZ R73, R2.reuse, R73 ;  /* 0x0000004902497220 */ /* 0x040fe40000410000 */
[C---:B------:R-:W-:Y:S02]  /*14a20*/  FMUL.FTZ R76, R2.reuse, R76 ;  /* 0x0000004c024c7220 */ /* 0x040fe40000410000 */
[C---:B------:R-:W-:Y:S01]  /*14a30*/  FMUL.FTZ R77, R2.reuse, R77 ;  /* 0x0000004d024d7220 */ /* 0x040fe20000410000 */
[----:B------:R-:W-:Y:S01]  /*14a40*/  MUFU.EX2 R201, R247 ;  /* 0x000000f700c97308 */ /* 0x000fe20000000800 */
[C---:B------:R-:W-:Y:S02]  /*14a50*/  FMUL.FTZ R88, R2.reuse, R88 ;  /* 0x0000005802587220 */ /* 0x040fe40000410000 */
[----:B------:R-:W-:Y:S01]  /*14a60*/  FMUL.FTZ R89, R2, R89 ;  /* 0x0000005902597220 */ /* 0x000fe20000410000 */
[----:B-1----:R-:W-:Y:S01]  /*14a70*/  F2FP.BF16.PACK_AB R143, R231, R59 ;  /* 0x0000003be78f723e */ /* 0x002fe200000010ff */
[----:B------:R-:W-:Y:S02]  /*14a80*/  FFMA.FTZ R6, R246, c[0x0][0x23c], -R139 ;  /* 0x00008f00f6067a23 */ /* 0x000fe4000001088b */
[----:B------:R-:W-:Y:S02]  /*14a90*/  FFMA.FTZ R246, R25, c[0x0][0x23c], -R5 ;  /* 0x00008f0019f67a23 */ /* 0x000fe40000010805 */
[C---:B------:R-:W-:Y:S01]  /*14aa0*/  FMUL.FTZ R25, R2.reuse, R161 ;  /* 0x000000a102197220 */ /* 0x040fe20000410000 */
[----:B------:R-:W1:Y:S01]  /*14ab0*/  MUFU.EX2 R55, R6 ;  /* 0x0000000600377308 */ /* 0x000e620000000800 */
[C---:B------:R-:W-:Y:S02]  /*14ac0*/  FMUL.FTZ R92, R2.reuse, R92 ;  /* 0x0000005c025c7220 */ /* 0x040fe40000410000 */
[----:B------:R-:W-:Y:S02]  /*14ad0*/  FMUL.FTZ R93, R2, R93 ;  /* 0x0000005d025d7220 */ /* 0x000fe40000410000 */
[C---:B--2---:R-:W-:Y:S02]  /*14ae0*/  FMUL.FTZ R11, R0.reuse, R147 ;  /* 0x00000093000b7220 */ /* 0x044fe40000410000 */
[C---:B------:R-:W-:Y:S01]  /*14af0*/  FMUL.FTZ R14, R0.reuse, R154 ;  /* 0x0000009a000e7220 */ /* 0x040fe20000410000 */
[----:B------:R-:W-:Y:S01]  /*14b00*/  MOV R154, R52 ;  /* 0x00000034009a7202 */ /* 0x000fe20000000f00 */
[C---:B------:R-:W-:Y:S01]  /*14b10*/  FMUL.FTZ R27, R0.reuse, R163 ;  /* 0x000000a3001b7220 */ /* 0x040fe20000410000 */
[----:B------:R-:W-:Y:S01]  /*14b20*/  MOV R163, R36 ;  /* 0x0000002400a37202 */ /* 0x000fe20000000f00 */
[C---:B------:R-:W-:Y:S01]  /*14b30*/  FMUL.FTZ R31, R0.reuse, R171 ;  /* 0x000000ab001f7220 */ /* 0x040fe20000410000 */
[----:B------:R-:W-:Y:S01]  /*14b40*/  MUFU.EX2 R250, R250 ;  /* 0x000000fa00fa7308 */ /* 0x000fe20000000800 */
[C---:B------:R-:W-:Y:S01]  /*14b50*/  FMUL.FTZ R26, R0.reuse, R162 ;  /* 0x000000a2001a7220 */ /* 0x040fe20000410000 */
[----:B------:R-:W-:Y:S01]  /*14b60*/  MOV R162, R47 ;  /* 0x0000002f00a27202 */ /* 0x000fe20000000f00 */
[C---:B------:R-:W-:Y:S01]  /*14b70*/  FMUL.FTZ R30, R0.reuse, R170 ;  /* 0x000000aa001e7220 */ /* 0x040fe20000410000 */
[----:B------:R-:W-:Y:S01]  /*14b80*/  MOV R170, R56 ;  /* 0x0000003800aa7202 */ /* 0x000fe20000000f00 */
[C---:B------:R-:W-:Y:S02]  /*14b90*/  FMUL.FTZ R46, R0.reuse, R186 ;  /* 0x000000ba002e7220 */ /* 0x040fe40000410000 */
[----:B------:R-:W-:Y:S02]  /*14ba0*/  FMUL.FTZ R47, R0, R187 ;  /* 0x000000bb002f7220 */ /* 0x000fe40000410000 */
[----:B------:R-:W-:Y:S01]  /*14bb0*/  FMUL.FTZ R56, R2, R192 ;  /* 0x000000c002387220 */ /* 0x000fe20000410000 */
[----:B------:R-:W-:Y:S01]  /*14bc0*/  MUFU.EX2 R186, R210 ;  /* 0x000000d200ba7308 */ /* 0x000fe20000000800 */
[----:B------:R-:W-:Y:S01]  /*14bd0*/  FMUL.FTZ R58, R0, R194 ;  /* 0x000000c2003a7220 */ /* 0x000fe20000410000 */
[----:B-1----:R-:W-:Y:S01]  /*14be0*/  MOV R171, R55 ;  /* 0x0000003700ab7202 */ /* 0x002fe20000000f00 */
[----:B------:R-:W-:Y:S02]  /*14bf0*/  FFMA.FTZ R6, R9, c[0x0][0x23c], -R139 ;  /* 0x00008f0009067a23 */ /* 0x000fe4000001088b */
[----:B------:R-:W-:Y:S02]  /*14c00*/  FMUL.FTZ R9, R2, R145 ;  /* 0x0000009102097220 */ /* 0x000fe40000410000 */
[C---:B------:R-:W-:Y:S02]  /*14c10*/  FMUL.FTZ R62, R0.reuse, R202 ;  /* 0x000000ca003e7220 */ /* 0x040fe40000410000 */
[C---:B------:R-:W-:Y:S01]  /*14c20*/  FMUL.FTZ R63, R0.reuse, R203 ;  /* 0x000000cb003f7220 */ /* 0x040fe20000410000 */
[----:B------:R1:W2:Y:S01]  /*14c30*/  MUFU.EX2 R38, R6 ;  /* 0x0000000600267308 */ /* 0x0002a20000000800 */
[C---:B------:R-:W-:Y:S02]  /*14c40*/  FMUL.FTZ R74, R0.reuse, R74 ;  /* 0x0000004a004a7220 */ /* 0x040fe40000410000 */
[C---:B------:R-:W-:Y:S02]  /*14c50*/  FMUL.FTZ R75, R0.reuse, R75 ;  /* 0x0000004b004b7220 */ /* 0x040fe40000410000 */
[C---:B------:R-:W-:Y:S02]  /*14c60*/  FMUL.FTZ R78, R0.reuse, R78 ;  /* 0x0000004e004e7220 */ /* 0x040fe40000410000 */
[C---:B------:R-:W-:Y:S02]  /*14c70*/  FMUL.FTZ R79, R0.reuse, R79 ;  /* 0x0000004f004f7220 */ /* 0x040fe40000410000 */
[C---:B------:R-:W-:Y:S01]  /*14c80*/  FMUL.FTZ R90, R0.reuse, R90 ;  /* 0x0000005a005a7220 */ /* 0x040fe20000410000 */
[----:B------:R-:W-:Y:S01]  /*14c90*/  MUFU.EX2 R202, R223 ;  /* 0x000000df00ca7308 */ /* 0x000fe20000000800 */
[C---:B------:R-:W-:Y:S02]  /*14ca0*/  FMUL.FTZ R91, R0.reuse, R91 ;  /* 0x0000005b005b7220 */ /* 0x040fe40000410000 */
[C---:B------:R-:W-:Y:S02]  /*14cb0*/  FMUL.FTZ R94, R0.reuse, R94 ;  /* 0x0000005e005e7220 */ /* 0x040fe40000410000 */
[----:B------:R-:W-:Y:S02]  /*14cc0*/  FMUL.FTZ R95, R0, R95 ;  /* 0x0000005f005f7220 */ /* 0x000fe40000410000 */
[C---:B------:R-:W-:Y:S02]  /*14cd0*/  FMUL.FTZ R97, R133.reuse, R97 ;  /* 0x0000006185617220 */ /* 0x040fe40000410000 */
[C---:B------:R-:W-:Y:S01]  /*14ce0*/  FMUL.FTZ R98, R132.reuse, R98 ;  /* 0x0000006284627220 */ /* 0x040fe20000410000 */
[----:B------:R-:W-:Y:S01]  /*14cf0*/  MUFU.EX2 R192, R235 ;  /* 0x000000eb00c07308 */ /* 0x000fe20000000800 */
[----:B------:R-:W-:Y:S02]  /*14d00*/  FMUL.FTZ R99, R132, R99 ;  /* 0x0000006384637220 */ /* 0x000fe40000410000 */
[----:B------:R-:W-:Y:S02]  /*14d10*/  FMUL.FTZ R100, R133, R100 ;  /* 0x0000006485647220 */ /* 0x000fe40000410000 */
[--C-:B-1----:R-:W-:Y:S02]  /*14d20*/  FFMA.FTZ R6, R245, c[0x0][0x23c], -R208.reuse ;  /* 0x00008f00f5067a23 */ /* 0x102fe400000108d0 */
[----:B------:R-:W-:Y:S02]  /*14d30*/  FFMA.FTZ R245, R24, c[0x0][0x23c], -R5 ;  /* 0x00008f0018f57a23 */ /* 0x000fe40000010805 */
[----:B------:R-:W-:Y:S01]  /*14d40*/  FMUL.FTZ R24, R2, R160 ;  /* 0x000000a002187220 */ /* 0x000fe20000410000 */
[----:B------:R1:W-:Y:S01]  /*14d50*/  MUFU.EX2 R57, R6 ;  /* 0x0000000600397308 */ /* 0x0003e20000000800 */
[----:B--2---:R-:W-:Y:S01]  /*14d60*/  MOV R160, R38 ;  /* 0x0000002600a07202 */ /* 0x004fe20000000f00 */
[C---:B------:R-:W-:Y:S02]  /*14d70*/  FMUL.FTZ R101, R133.reuse, R101 ;  /* 0x0000006585657220 */ /* 0x040fe40000410000 */
[C---:B------:R-:W-:Y:S02]  /*14d80*/  FMUL.FTZ R102, R132.reuse, R102 ;  /* 0x0000006684667220 */ /* 0x040fe40000410000 */
[----:B------:R-:W-:Y:S02]  /*14d90*/  FMUL.FTZ R103, R132, R103 ;  /* 0x0000006784677220 */ /* 0x000fe40000410000 */
[C---:B------:R-:W-:Y:S02]  /*14da0*/  FMUL.FTZ R104, R2.reuse, R104 ;  /* 0x0000006802687220 */ /* 0x040fe40000410000 */
[----:B------:R-:W-:Y:S01]  /*14db0*/  FMUL.FTZ R105, R2, R105 ;  /* 0x0000006902697220 */ /* 0x000fe20000410000 */
[----:B------:R-:W-:Y:S01]  /*14dc0*/  MUFU.EX2 R204, R245 ;  /* 0x000000f500cc7308 */ /* 0x000fe20000000800 */
[C---:B------:R-:W-:Y:S02]  /*14dd0*/  FMUL.FTZ R106, R0.reuse, R106 ;  /* 0x0000006a006a7220 */ /* 0x040fe40000410000 */
[----:B------:R-:W-:Y:S02]  /*14de0*/  FMUL.FTZ R107, R0, R107 ;  /* 0x0000006b006b7220 */ /* 0x000fe40000410000 */
[C---:B------:R-:W-:Y:S02]  /*14df0*/  FMUL.FTZ R108, R2.reuse, R108 ;  /* 0x0000006c026c7220 */ /* 0x040fe40000410000 */
[----:B------:R-:W-:Y:S02]  /*14e00*/  FMUL.FTZ R109, R2, R109 ;  /* 0x0000006d026d7220 */ /* 0x000fe40000410000 */
[C---:B------:R-:W-:Y:S01]  /*14e10*/  FMUL.FTZ R110, R0.reuse, R110 ;  /* 0x0000006e006e7220 */ /* 0x040fe20000410000 */
[----:B------:R-:W-:Y:S01]  /*14e20*/  MUFU.EX2 R203, R246 ;  /* 0x000000f600cb7308 */ /* 0x000fe20000000800 */
[----:B------:R-:W-:Y:S02]  /*14e30*/  FMUL.FTZ R111, R0, R111 ;  /* 0x0000006f006f7220 */ /* 0x000fe40000410000 */
[--C-:B-1----:R-:W-:Y:S02]  /*14e40*/  FFMA.FTZ R6, R8, c[0x0][0x23c], -R208.reuse ;  /* 0x00008f0008067a23 */ /* 0x102fe400000108d0 */
[----:B------:R-:W-:Y:S01]  /*14e50*/  FMUL.FTZ R8, R2, R144 ;  /* 0x0000009002087220 */ /* 0x000fe20000410000 */
[----:B------:R-:W-:Y:S01]  /*14e60*/  F2FP.BF16.PACK_AB R144, R38, R55 ;  /* 0x000000372690723e */ /* 0x000fe200000010ff */
[C---:B------:R-:W-:Y:S01]  /*14e70*/  FMUL.FTZ R112, R133.reuse, R112 ;  /* 0x0000007085707220 */ /* 0x040fe20000410000 */
[----:B------:R-:W-:Y:S01]  /*14e80*/  LDSM.16.MT88.4 R52, [R228+0xc000] ;  /* 0x00c00000e434783b */ /* 0x000fe20000004200 */
[C---:B------:R-:W-:Y:S01]  /*14e90*/  FMUL.FTZ R113, R133.reuse, R113 ;  /* 0x0000007185717220 */ /* 0x040fe20000410000 */
[----:B------:R-:W1:Y:S01]  /*14ea0*/  MUFU.EX2 R37, R6 ;  /* 0x0000000600257308 */ /* 0x000e620000000800 */
        /* <DEDUP_REMOVED lines=10> */
[C---:B------:R-:W-:Y:S02]  /*14f50*/  FMUL.FTZ R124, R2.reuse, R124 ;  /* 0x0000007c027c7220 */ /* 0x040fe40000410000 */
[----:B------:R-:W-:Y:S01]  /*14f60*/  FMUL.FTZ R125, R2, R125 ;  /* 0x0000007d027d7220 */ /* 0x000fe20000410000 */
[----:B-1----:R-:W-:Y:S01]  /*14f70*/  F2FP.BF16.PACK_AB R145, R37, R57 ;  /* 0x000000392591723e */ /* 0x002fe200000010ff */
[----:B------:R-:W-:Y:S01]  /*14f80*/  FFMA.FTZ R6, R248, c[0x0][0x23c], -R139 ;  /* 0x00008f00f8067a23 */ /* 0x000fe2000001088b */
[----:B------:R-:W-:Y:S01]  /*14f90*/  MOV R161, R37 ;  /* 0x0000002500a17202 */ /* 0x000fe20000000f00 */
[----:B------:R-:W-:Y:S02]  /*14fa0*/  FFMA.FTZ R248, R29, c[0x0][0x23c], -R5 ;  /* 0x00008f001df87a23 */ /* 0x000fe40000010805 */
[----:B------:R-:W1:Y:S01]  /*14fb0*/  MUFU.EX2 R234, R6 ;  /* 0x0000000600ea7308 */ /* 0x000e620000000800 */
[----:B------:R-:W-:Y:S02]  /*14fc0*/  FFMA.FTZ R5, R251, c[0x0][0x23c], -R208 ;  /* 0x00008f00fb057a23 */ /* 0x000fe400000108d0 */
[----:B------:R-:W-:Y:S02]  /*14fd0*/  FFMA.FTZ R251, R10, c[0x0][0x23c], -R4 ;  /* 0x00008f000afb7a23 */ /* 0x000fe40000010804 */
[----:B------:R-:W-:Y:S02]  /*14fe0*/  FMUL.FTZ R10, R0, R146 ;  /* 0x00000092000a7220 */ /* 0x000fe40000410000 */
[----:B------:R-:W-:Y:S01]  /*14ff0*/  FMUL.FTZ R29, R2, R169 ;  /* 0x000000a9021d7220 */ /* 0x000fe20000410000 */
[----:B------:R-:W-:Y:S01]  /*15000*/  MOV R169, R59 ;  /* 0x0000003b00a97202 */ /* 0x000fe20000000f00 */
[C---:B------:R-:W-:Y:S01]  /*15010*/  FMUL.FTZ R59, R0.reuse, R195 ;  /* 0x000000c3003b7220 */ /* 0x040fe20000410000 */
[----:B------:R2:W-:Y:S01]  /*15020*/  MUFU.EX2 R229, R5 ;  /* 0x0000000500e57308 */ /* 0x0005e20000000800 */
[C---:B------:R-:W-:Y:S02]  /*15030*/  FMUL.FTZ R126, R0.reuse, R126 ;  /* 0x0000007e007e7220 */ /* 0x040fe40000410000 */
[----:B------:R-:W-:Y:S02]  /*15040*/  FMUL.FTZ R127, R0, R127 ;  /* 0x0000007f007f7220 */ /* 0x000fe40000410000 */
[C---:B------:R-:W-:Y:S02]  /*15050*/  FMUL.FTZ R128, R133.reuse, R128 ;  /* 0x0000008085807220 */ /* 0x040fe40000410000 */
[----:B------:R-:W-:Y:S02]  /*15060*/  FMUL.FTZ R129, R133, R129 ;  /* 0x0000008185817220 */ /* 0x000fe40000410000 */
[C---:B------:R-:W-:Y:S01]  /*15070*/  FMUL.FTZ R130, R132.reuse, R130 ;  /* 0x0000008284827220 */ /* 0x040fe20000410000 */
[----:B------:R-:W-:Y:S01]  /*15080*/  MUFU.EX2 R194, R248 ;  /* 0x000000f800c27308 */ /* 0x000fe20000000800 */
[----:B------:R-:W-:Y:S02]  /*15090*/  FMUL.FTZ R131, R132, R131 ;  /* 0x0000008384837220 */ /* 0x000fe40000410000 */
[--C-:B------:R-:W-:Y:S01]  /*150a0*/  FFMA.FTZ R157, R157, c[0x0][0x23c], -R208.reuse ;  /* 0x00008f009d9d7a23 */ /* 0x100fe200000108d0 */
[----:B-1----:R-:W-:Y:S01]  /*150b0*/  F2FP.BF16.PACK_AB R146, R230, R234 ;  /* 0x000000eae692723e */ /* 0x002fe200000010ff */
[----:B------:R-:W-:Y:S02]  /*150c0*/  FFMA.FTZ R6, R252, c[0x0][0x23c], -R208 ;  /* 0x00008f00fc067a23 */ /* 0x000fe400000108d0 */
[----:B------:R-:W-:Y:S02]  /*150d0*/  FFMA.FTZ R252, R15, c[0x0][0x23c], -R4 ;  /* 0x00008f000ffc7a23 */ /* 0x000fe40000010804 */
[C---:B------:R-:W-:Y:S01]  /*150e0*/  FMUL.FTZ R4, R133.reuse, R148 ;  /* 0x0000009485047220 */ /* 0x040fe20000410000 */
[----:B------:R1:W3:Y:S01]  /*150f0*/  MUFU.EX2 R233, R6 ;  /* 0x0000000600e97308 */ /* 0x0002e20000000800 */
[----:B------:R-:W-:Y:S01]  /*15100*/  FMUL.FTZ R15, R0, R155 ;  /* 0x0000009b000f7220 */ /* 0x000fe20000410000 */
[----:B------:R-:W-:Y:S01]  /*15110*/  MOV R155, R57 ;  /* 0x00000039009b7202 */ /* 0x000fe20000000f00 */
[----:B------:R-:W-:Y:S02]  /*15120*/  FMUL.FTZ R57, R2, R193 ;  /* 0x000000c102397220 */ /* 0x000fe40000410000 */
[----:B--2---:R-:W-:Y:S02]  /*15130*/  FMUL.FTZ R5, R133, R149 ;  /* 0x0000009585057220 */ /* 0x004fe40000410000 */
[--C-:B------:R-:W-:Y:S02]  /*15140*/  FFMA.FTZ R156, R156, c[0x0][0x23c], -R208.reuse ;  /* 0x00008f009c9c7a23 */ /* 0x100fe400000108d0 */
[--C-:B------:R-:W-:Y:S01]  /*15150*/  FFMA.FTZ R162, R162, c[0x0][0x23c], -R208.reuse ;  /* 0x00008f00a2a27a23 */ /* 0x100fe200000108d0 */
[----:B------:R-:W-:Y:S01]  /*15160*/  MUFU.EX2 R200, R157 ;  /* 0x0000009d00c87308 */ /* 0x000fe20000000800 */
[--C-:B------:R-:W-:Y:S02]  /*15170*/  FFMA.FTZ R159, R159, c[0x0][0x23c], -R139.reuse ;  /* 0x00008f009f9f7a23 */ /* 0x100fe4000001088b */
[--C-:B------:R-:W-:Y:S02]  /*15180*/  FFMA.FTZ R215, R215, c[0x0][0x23c], -R139.reuse ;  /* 0x00008f00d7d77a23 */ /* 0x100fe4000001088b */
[--C-:B------:R-:W-:Y:S02]  /*15190*/  FFMA.FTZ R214, R214, c[0x0][0x23c], -R139.reuse ;  /* 0x00008f00d6d67a23 */ /* 0x100fe4000001088b */
[--C-:B------:R-:W-:Y:S02]  /*151a0*/  FFMA.FTZ R213, R213, c[0x0][0x23c], -R139.reuse ;  /* 0x00008f00d5d57a23 */ /* 0x100fe4000001088b */
[--C-:B------:R-:W-:Y:S01]  /*151b0*/  FFMA.FTZ R138, R138, c[0x0][0x23c], -R208.reuse ;  /* 0x00008f008a8a7a23 */ /* 0x100fe200000108d0 */
[----:B------:R-:W-:Y:S01]  /*151c0*/  MUFU.EX2 R193, R237 ;  /* 0x000000ed00c17308 */ /* 0x000fe20000000800 */
[----:B-1----:R-:W-:Y:S01]  /*151d0*/  FMUL.FTZ R6, R132, R150 ;  /* 0x0000009684067220 */ /* 0x002fe20000410000 */
[----:B---3--:R-:W-:Y:S01]  /*151e0*/  F2FP.BF16.PACK_AB R147, R229, R233 ;  /* 0x000000e9e593723e */ /* 0x008fe200000010ff */
[----:B------:R-:W-:Y:S07]  /*151f0*/  LDSM.16.MT88.4 R148, [R227+0xc000] ;  /* 0x00c00000e394783b */ /* 0x000fee0000004200 */
[----:B------:R-:W-:Y:S01]  /*15200*/  MUFU.EX2 R246, R213 ;  /* 0x000000d500f67308 */ /* 0x000fe20000000800 */
[-C--:B------:R-:W-:Y:S08]  /*15210*/  HMMA.16816.F32.BF16 R4, R140, R20.reuse, R4 ;  /* 0x000000148c04723c */ /* 0x080ff00000041804 */
[C---:B------:R-:W-:Y:S01]  /*15220*/  HMMA.16816.F32.BF16 R8, R144.reuse, R20, R8 ;  /* 0x000000149008723c */ /* 0x040fe20000041808 */
[----:B------:R-:W-:Y:S06]  /*15230*/  MUFU.EX2 R195, R244 ;  /* 0x000000f400c37308 */ /* 0x000fec0000000800 */
[C---:B------:R-:W-:Y:S01]  /*15240*/  FMUL.FTZ R20, R133.reuse, R164 ;  /* 0x000000a485147220 */ /* 0x040fe20000410000 */
[-C--:B------:R-:W-:Y:S03]  /*15250*/  HMMA.16816.F32.BF16 R12, R144, R22.reuse, R12 ;  /* 0x00000016900c723c */ /* 0x080fe6000004180c */
[----:B------:R-:W-:Y:S01]  /*15260*/  MUFU.EX2 R244, R138 ;  /* 0x0000008a00f47308 */ /* 0x000fe20000000800 */
[C---:B------:R-:W-:Y:S01]  /*15270*/  FMUL.FTZ R21, R133.reuse, R165 ;  /* 0x000000a585157220 */ /* 0x040fe20000410000 */
[----:B------:R-:W-:Y:S01]  /*15280*/  MOV R165, R49 ;  /* 0x0000003100a57202 */ /* 0x000fe20000000f00 */
[C---:B------:R-:W-:Y:S01]  /*15290*/  FMUL.FTZ R49, R133.reuse, R189 ;  /* 0x000000bd85317220 */ /* 0x040fe20000410000 */
[----:B------:R-:W-:Y:S01]  /*152a0*/  MOV R164, R48 ;  /* 0x0000003000a47202 */ /* 0x000fe20000000f00 */
[C---:B------:R-:W-:Y:S04]  /*152b0*/  HMMA.16816.F32.BF16 R16, R140.reuse, R22, R16 ;  /* 0x000000168c10723c */ /* 0x040fe80000041810 */
[----:B------:R-:W-:Y:S01]  /*152c0*/  FMUL.FTZ R48, R133, R188 ;  /* 0x000000bc85307220 */ /* 0x000fe20000410000 */
[----:B------:R-:W-:Y:S01]  /*152d0*/  MUFU.EX2 R189, R162 ;  /* 0x000000a200bd7308 */ /* 0x000fe20000000800 */
[--C-:B------:R-:W-:Y:S02]  /*152e0*/  FFMA.FTZ R164, R164, c[0x0][0x23c], -R208.reuse ;  /* 0x00008f00a4a47a23 */ /* 0x100fe400000108d0 */
[C---:B------:R-:W-:Y:S01]  /*152f0*/  FMUL.FTZ R23, R132.reuse, R167 ;  /* 0x000000a784177220 */ /* 0x040fe20000410000 */
[----:B------:R-:W-:Y:S02]  /*15300*/  MOV R167, R39 ;  /* 0x0000002700a77202 */ /* 0x000fe40000000f00 */
[----:B------:R-:W1:Y:S01]  /*15310*/  LDSM.16.MT88.4 R36, [R226+0xc000] ;  /* 0x00c00000e224783b */ /* 0x000e620000004200 */
[C---:B------:R-:W-:Y:S01]  /*15320*/  FMUL.FTZ R22, R132.reuse, R166 ;  /* 0x000000a684167220 */ /* 0x040fe20000410000 */
[----:B------:R-:W-:Y:S01]  /*15330*/  MOV R166, R50 ;  /* 0x0000003200a67202 */ /* 0x000fe20000000f00 */
[----:B------:R-:W-:Y:S01]  /*15340*/  FMUL.FTZ R50, R132, R190 ;  /* 0x000000be84327220 */ /* 0x000fe20000410000 */
[----:B------:R-:W-:Y:S01]  /*15350*/  MUFU.EX2 R184, R164 ;  /* 0x000000a400b87308 */ /* 0x000fe20000000800 */
[--C-:B------:R-:W-:Y:S02]  /*15360*/  FFMA.FTZ R165, R165, c[0x0][0x23c], -R208.reuse ;  /* 0x00008f00a5a57a23 */ /* 0x100fe400000108d0 */
[--C-:B------:R-:W-:Y:S07]  /*15370*/  FFMA.FTZ R166, R166, c[0x0][0x23c], -R208.reuse ;  /* 0x00008f00a6a67a23 */ /* 0x100fee00000108d0 */
[----:B------:R-:W-:Y:S10]  /*15380*/  MUFU.EX2 R252, R252 ;  /* 0x000000fc00fc7308 */ /* 0x000ff40000000800 */
[----:B------:R-:W-:Y:S10]  /*15390*/  MUFU.EX2 R247, R166 ;  /* 0x000000a600f77308 */ /* 0x000ff40000000800 */
[----:B------:R-:W2:Y:S01]  /*153a0*/  MUFU.EX2 R248, R165 ;  /* 0x000000a500f87308 */ /* 0x000ea20000000800 */
[-C--:B-1----:R-:W-:Y:S08]  /*153b0*/  HMMA.16816.F32.BF16 R20, R140, R36.reuse, R20 ;  /* 0x000000248c14723c */ /* 0x082ff00000041814 */
[C---:B------:R-:W-:Y:S07]  /*153c0*/  HMMA.16816.F32.BF16 R24, R144.reuse, R36, R24 ;  /* 0x000000249018723c */ /* 0x040fee0000041818 */
[C---:B------:R-:W-:Y:S01]  /*153d0*/  FMUL.FTZ R36, R133.reuse, R180 ;  /* 0x000000b485247220 */ /* 0x040fe20000410000 */
[-C--:B------:R-:W-:Y:S04]  /*153e0*/  HMMA.16816.F32.BF16 R28, R144, R38.reuse, R28 ;  /* 0x00000026901c723c */ /* 0x080fe8000004181c */
[----:B------:R-:W-:Y:S01]  /*153f0*/  FMUL.FTZ R37, R133, R181 ;  /* 0x000000b585257220 */ /* 0x000fe20000410000 */
[----:B------:R-:W-:Y:S01]  /*15400*/  MOV R180, R40 ;  /* 0x0000002800b47202 */ /* 0x000fe20000000f00 */
[----:B------:R-:W-:Y:S01]  /*15410*/  FMUL.FTZ R40, R2, R176 ;  /* 0x000000b002287220 */ /* 0x000fe20000410000 */
[----:B------:R-:W-:Y:S01]  /*15420*/  MOV R176, R42 ;  /* 0x0000002a00b07202 */ /* 0x000fe20000000f00 */
[C---:B------:R-:W-:Y:S01]  /*15430*/  HMMA.16816.F32.BF16 R32, R140.reuse, R38, R32 ;  /* 0x000000268c20723c */ /* 0x040fe20000041820 */
[----:B------:R2:W-:Y:S03]  /*15440*/  MUFU.EX2 R181, R209 ;  /* 0x000000d100b57308 */ /* 0x0005e60000000800 */
[----:B------:R-:W-:Y:S03]  /*15450*/  FMUL.FTZ R42, R0, R178 ;  /* 0x000000b2002a7220 */ /* 0x000fe60000410000 */
[C---:B------:R-:W-:Y:S02]  /*15460*/  FMUL.FTZ R38, R132.reuse, R182 ;  /* 0x000000b684267220 */ /* 0x040fe40000410000 */
[----:B------:R-:W-:Y:S02]  /*15470*/  FMUL.FTZ R39, R132, R183 ;  /* 0x000000b784277220 */ /* 0x000fe40000410000 */
[----:B------:R-:W-:Y:S01]  /*15480*/  MUFU.EX2 R182, R217 ;  /* 0x000000d900b67308 */ /* 0x000fe20000000800 */
[----:B------:R-:W-:Y:S01]  /*15490*/  MOV R183, R43 ;  /* 0x0000002b00b77202 */ /* 0x000fe20000000f00 */
[----:B------:R-:W-:Y:S03]  /*154a0*/  FMUL.FTZ R43, R0, R179 ;  /* 0x000000b3002b7220 */ /* 0x000fe60000410000 */
[-C--:B------:R-:W-:Y:S08]  /*154b0*/  HMMA.16816.F32.BF16 R36, R140, R52.reuse, R36 ;  /* 0x000000348c24723c */ /* 0x080ff00000041824 */
[C---:B------:R-:W-:Y:S04]  /*154c0*/  HMMA.16816.F32.BF16 R40, R144.reuse, R52, R40 ;  /* 0x000000349028723c */ /* 0x040fe80000041828 */
[----:B--2---:R-:W-:Y:S03]  /*154d0*/  F2FP.BF16.PACK_AB R209, R247, R248 ;  /* 0x000000f8f7d1723e */ /* 0x004fe600000010ff */
[C---:B------:R-:W-:Y:S01]  /*154e0*/  FMUL.FTZ R52, R133.reuse, R196 ;  /* 0x000000c485347220 */ /* 0x040fe20000410000 */
[-C--:B------:R-:W-:Y:S01]  /*154f0*/  HMMA.16816.F32.BF16 R44, R144, R54.reuse, R44 ;  /* 0x00000036902c723c */ /* 0x080fe2000004182c */
[----:B------:R-:W1:Y:S03]  /*15500*/  MUFU.EX2 R196, R218 ;  /* 0x000000da00c47308 */ /* 0x000e660000000800 */
[----:B------:R-:W-:Y:S04]  /*15510*/  FMUL.FTZ R53, R133, R197 ;  /* 0x000000c585357220 */ /* 0x000fe80000410000 */
[C---:B------:R-:W-:Y:S03]  /*15520*/  HMMA.16816.F32.BF16 R48, R140.reuse, R54, R48 ;  /* 0x000000368c30723c */ /* 0x040fe60000041830 */
[----:B------:R-:W-:Y:S04]  /*15530*/  MUFU.EX2 R197, R236 ;  /* 0x000000ec00c57308 */ /* 0x000fe80000000800 */
[C---:B------:R-:W-:Y:S02]  /*15540*/  FMUL.FTZ R54, R132.reuse, R198 ;  /* 0x000000c684367220 */ /* 0x040fe40000410000 */
[----:B------:R-:W-:Y:S04]  /*15550*/  FMUL.FTZ R55, R132, R199 ;  /* 0x000000c784377220 */ /* 0x000fe80000410000 */
[----:B------:R-:W-:Y:S03]  /*15560*/  MUFU.EX2 R199, R159 ;  /* 0x0000009f00c77308 */ /* 0x000fe60000000800 */
[-C--:B------:R-:W-:Y:S07]  /*15570*/  HMMA.16816.F32.BF16 R52, R140, R148.reuse, R52 ;  /* 0x000000948c34723c */ /* 0x080fee0000041834 */
[----:B------:R-:W-:Y:S01]  /*15580*/  MUFU.EX2 R198, R251 ;  /* 0x000000fb00c67308 */ /* 0x000fe20000000800 */
[C---:B------:R-:W-:Y:S08]  /*15590*/  HMMA.16816.F32.BF16 R56, R144.reuse, R148, R56 ;  /* 0x000000949038723c */ /* 0x040ff00000041838 */
[-C--:B------:R-:W-:Y:S01]  /*155a0*/  HMMA.16816.F32.BF16 R60, R144, R150.reuse, R60 ;  /* 0x00000096903c723c */ /* 0x080fe2000004183c */
[----:B------:R-:W-:Y:S07]  /*155b0*/  MUFU.EX2 R251, R215 ;  /* 0x000000d700fb7308 */ /* 0x000fee0000000800 */
[C---:B------:R-:W-:Y:S01]  /*155c0*/  HMMA.16816.F32.BF16 R64, R140.reuse, R150, R64 ;  /* 0x000000968c40723c */ /* 0x040fe20000041840 */
[----:B------:R-:W2:Y:S07]  /*155d0*/  LDSM.16.MT88.4 R148, [R225+0xe000] ;  /* 0x00e00000e194783b */ /* 0x000eae0000004200 */
[-C--:B--2---:R-:W-:Y:S08]  /*155e0*/  HMMA.16816.F32.BF16 R68, R140, R148.reuse, R68 ;  /* 0x000000948c44723c */ /* 0x084ff00000041844 */
[C---:B------:R-:W-:Y:S08]  /*155f0*/  HMMA.16816.F32.BF16 R72, R144.reuse, R148, R72 ;  /* 0x000000949048723c */ /* 0x040ff00000041848 */
[-C--:B------:R-:W-:Y:S08]  /*15600*/  HMMA.16816.F32.BF16 R76, R144, R150.reuse, R76 ;  /* 0x00000096904c723c */ /* 0x080ff0000004184c */
        /* <DEDUP_REMOVED lines=13> */
[C---:B------:R-:W-:Y:S07]  /*156e0*/  HMMA.16816.F32.BF16 R120, R144.reuse, R148, R120 ;  /* 0x000000949078723c */ /* 0x040fee0000041878 */
[--C-:B------:R-:W-:Y:S01]  /*156f0*/  FFMA.FTZ R148, R168, c[0x0][0x23c], -R139.reuse ;  /* 0x00008f00a8947a23 */ /* 0x100fe2000001088b */
[-C--:B------:R-:W-:Y:S03]  /*15700*/  HMMA.16816.F32.BF16 R124, R144, R150.reuse, R124 ;  /* 0x00000096907c723c */ /* 0x080fe6000004187c */
[----:B------:R2:W-:Y:S05]  /*15710*/  MUFU.EX2 R168, R148 ;  /* 0x0000009400a87308 */ /* 0x0005ea0000000800 */
[----:B------:R-:W-:Y:S01]  /*15720*/  HMMA.16816.F32.BF16 R128, R140, R150, R128 ;  /* 0x000000968c80723c */ /* 0x000fe20000041880 */
[----:B------:R-:W3:Y:S04]  /*15730*/  LDL.LU R141, [R1+0x7c] ;  /* 0x00007c00018d7983 */ /* 0x000ee80000300800 */
[----:B------:R-:W4:Y:S02]  /*15740*/  LDL.LU R149, [R1+0x80] ;  /* 0x0000800001957983 */ /* 0x000f240000300800 */
[----:B-1----:R-:W-:Y:S02]  /*15750*/  F2FP.BF16.PACK_AB R142, R182, R196 ;  /* 0x000000c4b68e723e */ /* 0x002fe400000010ff */
[----:B------:R-:W-:Y:S03]  /*15760*/  F2FP.BF16.PACK_AB R143, R181, R186 ;  /* 0x000000bab58f723e */ /* 0x000fe600000010ff */
[--C-:B--2---:R-:W-:Y:S04]  /*15770*/  FFMA.FTZ R148, R176, c[0x0][0x23c], -R139.reuse ;  /* 0x00008f00b0947a23 */ /* 0x104fe8000001088b */
[----:B------:R1:W-:Y:S02]  /*15780*/  MUFU.EX2 R187, R148 ;  /* 0x0000009400bb7308 */ /* 0x0003e40000000800 */
[--C-:B-1----:R-:W-:Y:S01]  /*15790*/  FFMA.FTZ R148, R183, c[0x0][0x23c], -R208.reuse ;  /* 0x00008f00b7947a23 */ /* 0x102fe200000108d0 */
[----:B------:R-:W-:Y:S02]  /*157a0*/  MOV R183, R175 ;  /* 0x000000af00b77202 */ /* 0x000fe40000000f00 */
[----:B------:R-:W-:Y:S02]  /*157b0*/  MOV R175, R174 ;  /* 0x000000ae00af7202 */ /* 0x000fe40000000f00 */
[----:B------:R-:W-:Y:S02]  /*157c0*/  MOV R174, R173 ;  /* 0x000000ad00ae7202 */ /* 0x000fe40000000f00 */
[----:B------:R-:W-:Y:S01]  /*157d0*/  MOV R173, R172 ;  /* 0x000000ac00ad7202 */ /* 0x000fe20000000f00 */
[--C-:B------:R-:W-:Y:S01]  /*157e0*/  FFMA.FTZ R140, R175, c[0x0][0x23c], -R208.reuse ;  /* 0x00008f00af8c7a23 */ /* 0x100fe200000108d0 */
[----:B------:R-:W-:Y:S02]  /*157f0*/  MOV R172, R171 ;  /* 0x000000ab00ac7202 */ /* 0x000fe40000000f00 */
[----:B------:R-:W-:Y:S02]  /*15800*/  MOV R171, R170 ;  /* 0x000000aa00ab7202 */ /* 0x000fe40000000f00 */
[----:B------:R-:W-:Y:S02]  /*15810*/  MOV R170, R169 ;  /* 0x000000a900aa7202 */ /* 0x000fe40000000f00 */
[----:B------:R-:W-:Y:S02]  /*15820*/  MOV R169, R163 ;  /* 0x000000a300a97202 */ /* 0x000fe40000000f00 */
[----:B------:R-:W-:Y:S02]  /*15830*/  MOV R163, R161 ;  /* 0x000000a100a37202 */ /* 0x000fe40000000f00 */
[----:B------:R-:W-:Y:S02]  /*15840*/  MOV R161, R160 ;  /* 0x000000a000a17202 */ /* 0x000fe40000000f00 */
[----:B------:R-:W-:Y:S02]  /*15850*/  MOV R160, R167 ;  /* 0x000000a700a07202 */ /* 0x000fe40000000f00 */
[----:B------:R1:W-:Y:S01]  /*15860*/  MUFU.EX2 R167, R148 ;  /* 0x0000009400a77308 */ /* 0x0003e20000000800 */
[----:B------:R-:W-:Y:S02]  /*15870*/  MOV R178, R174 ;  /* 0x000000ae00b27202 */ /* 0x000fe40000000f00 */
[----:B------:R-:W-:Y:S02]  /*15880*/  MOV R175, R172 ;  /* 0x000000ac00af7202 */ /* 0x000fe40000000f00 */
[----:B------:R-:W-:Y:S02]  /*15890*/  MOV R172, R170 ;  /* 0x000000aa00ac7202 */ /* 0x000fe40000000f00 */
[----:B------:R-:W-:Y:S02]  /*158a0*/  MOV R174, R163 ;  /* 0x000000a300ae7202 */ /* 0x000fe40000000f00 */
[----:B------:R-:W-:Y:S02]  /*158b0*/  MOV R163, R155 ;  /* 0x0000009b00a37202 */ /* 0x000fe40000000f00 */
[----:B------:R-:W-:Y:S01]  /*158c0*/  MOV R170, R160 ;  /* 0x000000a000aa7202 */ /* 0x000fe20000000f00 */
[--C-:B------:R-:W-:Y:S04]  /*158d0*/  FFMA.FTZ R160, R153, c[0x0][0x23c], -R139.reuse ;  /* 0x00008f0099a07a23 */ /* 0x100fe8000001088b */
[----:B------:R-:W-:Y:S01]  /*158e0*/  MUFU.EX2 R188, R160 ;  /* 0x000000a000bc7308 */ /* 0x000fe20000000800 */
[--C-:B-1----:R-:W-:Y:S01]  /*158f0*/  FFMA.FTZ R148, R180, c[0x0][0x23c], -R208.reuse ;  /* 0x00008f00b4947a23 */ /* 0x102fe200000108d0 */
[----:B------:R-:W-:Y:S08]  /*15900*/  MOV R180, R224 ;  /* 0x000000e000b47202 */ /* 0x000ff00000000f00 */
[----:B------:R1:W-:Y:S01]  /*15910*/  MUFU.EX2 R224, R148 ;  /* 0x0000009400e07308 */ /* 0x0003e20000000800 */
[--C-:B------:R-:W-:Y:S01]  /*15920*/  FFMA.FTZ R144, R180, c[0x0][0x23c], -R139.reuse ;  /* 0x00008f00b4907a23 */ /* 0x100fe2000001088b */
[----:B------:R-:W-:Y:S02]  /*15930*/  MOV R180, R171 ;  /* 0x000000ab00b47202 */ /* 0x000fe40000000f00 */
[----:B------:R-:W-:Y:S01]  /*15940*/  MOV R171, R161 ;  /* 0x000000a100ab7202 */ /* 0x000fe20000000f00 */
[--C-:B------:R-:W-:Y:S05]  /*15950*/  FFMA.FTZ R161, R152, c[0x0][0x23c], -R139.reuse ;  /* 0x00008f0098a17a23 */ /* 0x100fea000001088b */
[----:B------:R2:W-:Y:S10]  /*15960*/  MUFU.EX2 R179, R144 ;  /* 0x0000009000b37308 */ /* 0x0005f40000000800 */
[----:B------:R-:W-:Y:S01]  /*15970*/  MUFU.EX2 R185, R161 ;  /* 0x000000a100b97308 */ /* 0x000fe20000000800 */
[--C-:B-1----:R-:W-:Y:S09]  /*15980*/  FFMA.FTZ R148, R183, c[0x0][0x23c], -R139.reuse ;  /* 0x00008f00b7947a23 */ /* 0x102ff2000001088b */
[----:B------:R1:W1:Y:S01]  /*15990*/  MUFU.EX2 R176, R148 ;  /* 0x0000009400b07308 */ /* 0x0002620000000800 */
[----:B--2---:R-:W3:Y:S09]  /*159a0*/  LDSM.16.MT88.4 R144, [R225+0xc800] ;  /* 0x00c80000e190783b */ /* 0x004ef20000004200 */
[----:B------:R1:W-:Y:S02]  /*159b0*/  MUFU.EX2 R183, R140 ;  /* 0x0000008c00b77308 */ /* 0x0003e40000000800 */
[----:B-1----:R-:W2:Y:S01]  /*159c0*/  LDL.LU R148, [R1+0x84] ;  /* 0x0000840001947983 */ /* 0x002ea20000300800 */
[----:B------:R-:W-:Y:S01]  /*159d0*/  F2FP.BF16.PACK_AB R150, R179, R176 ;  /* 0x000000b0b396723e */ /* 0x000fe200000010ff */
[--C-:B------:R-:W-:Y:S01]  /*159e0*/  FFMA.FTZ R140, R173, c[0x0][0x23c], -R208.reuse ;  /* 0x00008f00ad8c7a23 */ /* 0x100fe200000108d0 */
[----:B------:R-:W-:Y:S01]  /*159f0*/  MOV R173, R169 ;  /* 0x000000a900ad7202 */ /* 0x000fe20000000f00 */
[----:B------:R-:W-:Y:S01]  /*15a00*/  FFMA.FTZ R208, R137, c[0x0][0x23c], -R208 ;  /* 0x00008f0089d07a23 */ /* 0x000fe200000108d0 */
[----:B------:R-:W-:Y:S03]  /*15a10*/  MOV R169, R158 ;  /* 0x0000009e00a97202 */ /* 0x000fe60000000f00 */
[----:B------:R1:W1:Y:S01]  /*15a20*/  MUFU.EX2 R177, R140 ;  /* 0x0000008c00b17308 */ /* 0x0002620000000800 */
[--C-:B------:R-:W-:Y:S02]  /*15a30*/  FFMA.FTZ R158, R154, c[0x0][0x23c], -R139.reuse ;  /* 0x00008f009a9e7a23 */ /* 0x100fe4000001088b */
[----:B------:R-:W2:Y:S01]  /*15a40*/  LDSM.16.MT88.4 R152, [R226+0xc800] ;  /* 0x00c80000e298783b */ /* 0x000ea20000004200 */
[----:B------:R-:W-:Y:S06]  /*15a50*/  FFMA.FTZ R139, R212, c[0x0][0x23c], -R139 ;  /* 0x00008f00d48b7a23 */ /* 0x000fec000001088b */
[----:B------:R-:W1:Y:S10]  /*15a60*/  MUFU.EX2 R245, R139 ;  /* 0x0000008b00f57308 */ /* 0x000e740000000800 */
[----:B------:R-:W-:Y:S01]  /*15a70*/  MUFU.EX2 R139, R208 ;  /* 0x000000d0008b7308 */ /* 0x000fe20000000800 */
[----:B-1----:R-:W-:Y:S02]  /*15a80*/  F2FP.BF16.PACK_AB R140, R219, R220 ;  /* 0x000000dcdb8c723e */ /* 0x002fe400000010ff */
[----:B------:R-:W-:Y:S02]  /*15a90*/  F2FP.BF16.PACK_AB R151, R177, R183 ;  /* 0x000000b7b197723e */ /* 0x000fe400000010ff */
[----:B------:R-:W-:Y:S01]  /*15aa0*/  F2FP.BF16.PACK_AB R210, R245, R246 ;  /* 0x000000f6f5d2723e */ /* 0x000fe200000010ff */
[----:B---3--:R-:W-:Y:S01]  /*15ab0*/  FFMA.FTZ R137, R133, R141, R178 ;  /* 0x0000008d85897223 */ /* 0x008fe200000100b2 */
[----:B------:R-:W-:Y:S02]  /*15ac0*/  F2FP.BF16.PACK_AB R141, R211, R216 ;  /* 0x000000d8d38d723e */ /* 0x000fe400000010ff */
[----:B------:R-:W-:Y:S01]  /*15ad0*/  MOV R178, R169 ;  /* 0x000000a900b27202 */ /* 0x000fe20000000f00 */
[----:B----4-:R-:W-:Y:S01]  /*15ae0*/  FFMA.FTZ R132, R132, R149, R180 ;  /* 0x0000009584847223 */ /* 0x010fe200000100b4 */
[----:B------:R-:W1:Y:S01]  /*15af0*/  MUFU.EX2 R169, R158 ;  /* 0x0000009e00a97308 */ /* 0x000e620000000800 */
[----:B------:R-:W-:Y:S02]  /*15b00*/  F2FP.BF16.PACK_AB R149, R224, R167 ;  /* 0x000000a7e095723e */ /* 0x000fe400000010ff */
[-C--:B------:R-:W-:Y:S03]  /*15b10*/  HMMA.16816.F32.BF16 R4, R140, R144.reuse, R4 ;  /* 0x000000908c04723c */ /* 0x080fe60000041804 */
[----:B------:R-:W-:Y:S04]  /*15b20*/  MOV R180, R170 ;  /* 0x000000aa00b47202 */ /* 0x000fe80000000f00 */
[----:B------:R-:W3:Y:S01]  /*15b30*/  MUFU.EX2 R170, R221 ;  /* 0x000000dd00aa7308 */ /* 0x000ee20000000800 */
[----:B------:R-:W-:Y:S09]  /*15b40*/  FADD.FTZ R132, R180, R132 ;  /* 0x00000084b4847221 */ /* 0x000ff20000010000 */
[----:B------:R4:W-:Y:S01]  /*15b50*/  MUFU.EX2 R180, R238 ;  /* 0x000000ee00b47308 */ /* 0x0009e20000000800 */
[----:B--2---:R-:W-:Y:S01]  /*15b60*/  FFMA.FTZ R133, R2, R148, R175 ;  /* 0x0000009402857223 */ /* 0x004fe200000100af */
[----:B------:R-:W-:Y:S01]  /*15b70*/  F2FP.BF16.PACK_AB R148, R187, R168 ;  /* 0x000000a8bb94723e */ /* 0x000fe200000010ff */
[----:B------:R-:W2:Y:S01]  /*15b80*/  LDL.LU R2, [R1+0x9c] ;  /* 0x00009c0001027983 */ /* 0x000ea20000300800 */
[----:B------:R-:W-:Y:S06]  /*15b90*/  MOV R175, R171 ;  /* 0x000000ab00af7202 */ /* 0x000fec0000000f00 */
[----:B------:R1:W1:Y:S01]  /*15ba0*/  MUFU.EX2 R171, R156 ;  /* 0x0000009c00ab7308 */ /* 0x0002620000000800 */
[----:B----4-:R4:W5:Y:S01]  /*15bb0*/  LDL.LU R238, [R1+0x118] ;  /* 0x0001180001ee7983 */ /* 0x0109620000300800 */
[C---:B------:R-:W-:Y:S03]  /*15bc0*/  HMMA.16816.F32.BF16 R8, R148.reuse, R144, R8 ;  /* 0x000000909408723c */ /* 0x040fe60000041808 */
[----:B------:R4:W5:Y:S04]  /*15bd0*/  LDL.LU R237, [R1+0x114] ;  /* 0x0001140001ed7983 */ /* 0x0009680000300800 */
[----:B------:R4:W5:Y:S01]  /*15be0*/  LDL.LU R236, [R1+0x110] ;  /* 0x0001100001ec7983 */ /* 0x0009620000300800 */
[-C--:B------:R-:W-:Y:S03]  /*15bf0*/  HMMA.16816.F32.BF16 R12, R148, R146.reuse, R12 ;  /* 0x00000092940c723c */ /* 0x080fe6000004180c */
[----:B------:R4:W5:Y:S05]  /*15c00*/  LDL.LU R235, [R1+0x10c] ;  /* 0x00010c0001eb7983 */ /* 0x00096a0000300800 */
[C---:B------:R-:W-:Y:S01]  /*15c10*/  HMMA.16816.F32.BF16 R16, R140.reuse, R146, R16 ;  /* 0x000000928c10723c */ /* 0x040fe20000041810 */
[----:B------:R-:W3:Y:S07]  /*15c20*/  LDSM.16.MT88.4 R144, [R228+0xc800] ;  /* 0x00c80000e490783b */ /* 0x000eee0000004200 */
[-C--:B------:R-:W-:Y:S01]  /*15c30*/  HMMA.16816.F32.BF16 R20, R140, R152.reuse, R20 ;  /* 0x000000988c14723c */ /* 0x080fe20000041814 */
[----:B-1----:R-:W-:Y:S07]  /*15c40*/  LDSM.16.MT88.4 R156, [R226+0xd000] ;  /* 0x00d00000e29c783b */ /* 0x002fee0000004200 */
[C---:B------:R-:W-:Y:S08]  /*15c50*/  HMMA.16816.F32.BF16 R24, R148.reuse, R152, R24 ;  /* 0x000000989418723c */ /* 0x040ff00000041818 */
[-C--:B------:R-:W-:Y:S08]  /*15c60*/  HMMA.16816.F32.BF16 R28, R148, R154.reuse, R28 ;  /* 0x0000009a941c723c */ /* 0x080ff0000004181c */
[C---:B------:R-:W-:Y:S01]  /*15c70*/  HMMA.16816.F32.BF16 R32, R140.reuse, R154, R32 ;  /* 0x0000009a8c20723c */ /* 0x040fe20000041820 */
[----:B------:R-:W1:Y:S07]  /*15c80*/  LDSM.16.MT88.4 R152, [R227+0xc800] ;  /* 0x00c80000e398783b */ /* 0x000e6e0000004200 */
[-C--:B---3--:R-:W-:Y:S08]  /*15c90*/  HMMA.16816.F32.BF16 R36, R140, R144.reuse, R36 ;  /* 0x000000908c24723c */ /* 0x088ff00000041824 */
        /* <DEDUP_REMOVED lines=37> */
[-C--:B---3--:R-:W-:Y:S08]  /*15ef0*/  HMMA.16816.F32.BF16 R4, R140, R144.reuse, R4 ;  /* 0x000000908c04723c */ /* 0x088ff00000041804 */
[C---:B------:R-:W-:Y:S08]  /*15f00*/  HMMA.16816.F32.BF16 R8, R148.reuse, R144, R8 ;  /* 0x000000909408723c */ /* 0x040ff00000041808 */
[-C--:B------:R-:W-:Y:S08]  /*15f10*/  HMMA.16816.F32.BF16 R12, R148, R146.reuse, R12 ;  /* 0x00000092940c723c */ /* 0x080ff0000004180c */
[C---:B------:R-:W-:Y:S01]  /*15f20*/  HMMA.16816.F32.BF16 R16, R140.reuse, R146, R16 ;  /* 0x000000928c10723c */ /* 0x040fe20000041810 */
[----:B------:R-:W-:Y:S03]  /*15f30*/  LDSM.16.MT88.4 R144, [R225+0xf000] ;  /* 0x00f00000e190783b */ /* 0x000fe60000004200 */
[----:B--2---:R-:W-:Y:S02]  /*15f40*/  FFMA.FTZ R0, R0, R2, R163 ;  /* 0x0000000200007223 */ /* 0x004fe400000100a3 */
[----:B------:R-:W-:Y:S02]  /*15f50*/  FADD.FTZ R2, R178, R137 ;  /* 0x00000089b2027221 */ /* 0x000fe40000010000 */
[-C--:B------:R-:W-:Y:S01]  /*15f60*/  HMMA.16816.F32.BF16 R20, R140, R156.reuse, R20 ;  /* 0x0000009c8c14723c */ /* 0x080fe20000041814 */
[----:B------:R-:W1:Y:S01]  /*15f70*/  LDSM.16.MT88.4 R160, [R228+0xd000] ;  /* 0x00d00000e4a0783b */ /* 0x000e620000004200 */
[----:B------:R-:W-:Y:S02]  /*15f80*/  MUFU.EX2 R178, R249 ;  /* 0x000000f900b27308 */ /* 0x000fe40000000800 */
[----:B------:R-:W-:Y:S02]  /*15f90*/  FADD.FTZ R137, R175, R133 ;  /* 0x00000085af897221 */ /* 0x000fe40000010000 */
[----:B------:R-:W-:Y:S02]  /*15fa0*/  FADD.FTZ R0, R174, R0 ;  /* 0x00000000ae007221 */ /* 0x000fe40000010000 */
[C---:B------:R-:W-:Y:S04]  /*15fb0*/  HMMA.16816.F32.BF16 R24, R148.reuse, R156, R24 ;  /* 0x0000009c9418723c */ /* 0x040fe80000041818 */
[----:B------:R-:W2:Y:S01]  /*15fc0*/  MUFU.EX2 R249, R214 ;  /* 0x000000d600f97308 */ /* 0x000ea20000000800 */
[----:B------:R-:W-:Y:S02]  /*15fd0*/  FADD.FTZ R2, R173, R2 ;  /* 0x00000002ad027221 */ /* 0x000fe40000010000 */
[----:B------:R-:W-:Y:S01]  /*15fe0*/  FADD.FTZ R133, R172, R132 ;  /* 0x00000084ac857221 */ /* 0x000fe20000010000 */
[-C--:B------:R-:W-:Y:S01]  /*15ff0*/  HMMA.16816.F32.BF16 R28, R148, R158.reuse, R28 ;  /* 0x0000009e941c723c */ /* 0x080fe2000004181c */
[----:B------:R-:W-:Y:S03]  /*16000*/  LDSM.16.MT88.4 R172, [R226+0xd800] ;  /* 0x00d80000e2ac783b */ /* 0x000fe60000004200 */
[----:B------:R-:W-:Y:S02]  /*16010*/  FADD.FTZ R0, R233, R0 ;  /* 0x00000000e9007221 */ /* 0x000fe40000010000 */
[----:B------:R-:W-:Y:S02]  /*16020*/  FADD.FTZ R132, R232, R2 ;  /* 0x00000002e8847221 */ /* 0x000fe40000010000 */
[C---:B------:R-:W-:Y:S01]  /*16030*/  HMMA.16816.F32.BF16 R32, R140.reuse, R158, R32 ;  /* 0x0000009e8c20723c */ /* 0x040fe20000041820 */
[----:B------:R-:W3:Y:S03]  /*16040*/  LDSM.16.MT88.4 R156, [R226+0xf000] ;  /* 0x00f00000e29c783b */ /* 0x000ee60000004200 */
[----:B------:R-:W-:Y:S02]  /*16050*/  FADD.FTZ R133, R231, R133 ;  /* 0x00000085e7857221 */ /* 0x000fe40000010000 */
[----:B------:R-:W-:Y:S02]  /*16060*/  FADD.FTZ R2, R229, R0 ;  /* 0x00000000e5027221 */ /* 0x000fe40000010000 */
[----:B------:R-:W-:Y:S02]  /*16070*/  FADD.FTZ R0, R220, R132 ;  /* 0x00000084dc007221 */ /* 0x000fe40000010000 */
[----:B------:R-:W-:Y:S02]  /*16080*/  LDSM.16.MT88.4 R220, [R228+0xf800] ;  /* 0x00f80000e4dc783b */ /* 0x000fe40000004200 */
[----:B------:R-:W-:Y:S01]  /*16090*/  FADD.FTZ R132, R216, R133 ;  /* 0x00000085d8847221 */ /* 0x000fe20000010000 */
[----:B--2---:R-:W-:Y:S01]  /*160a0*/  F2FP.BF16.PACK_AB R208, R249, R251 ;  /* 0x000000fbf9d0723e */ /* 0x004fe200000010ff */
[----:B------:R-:W-:Y:S02]  /*160b0*/  FADD.FTZ R137, R234, R137 ;  /* 0x00000089ea897221 */ /* 0x000fe40000010000 */
[----:B------:R-:W-:Y:S01]  /*160c0*/  FADD.FTZ R138, R219, R0 ;  /* 0x00000000db8a7221 */ /* 0x000fe20000010000 */
[-C--:B-1----:R-:W-:Y:S01]  /*160d0*/  HMMA.16816.F32.BF16 R36, R140, R160.reuse, R36 ;  /* 0x000000a08c24723c */ /* 0x082fe20000041824 */
[----:B------:R-:W-:Y:S02]  /*160e0*/  LDSM.16.MT88.4 R212, [R225+0xf800] ;  /* 0x00f80000e1d4783b */ /* 0x000fe40000004200 */
[----:B------:R-:W-:Y:S01]  /*160f0*/  MOV R0, R204 ;  /* 0x000000cc00007202 */ /* 0x000fe20000000f00 */
[----:B------:R-:W-:Y:S02]  /*16100*/  FADD.FTZ R137, R230, R137 ;  /* 0x00000089e6897221 */ /* 0x000fe40000010000 */
[----:B------:R-:W-:Y:S01]  /*16110*/  FADD.FTZ R133, R167, R2 ;  /* 0x00000002a7857221 */ /* 0x000fe20000010000 */
[----:B------:R-:W-:Y:S01]  /*16120*/  MOV R2, R187 ;  /* 0x000000bb00027202 */ /* 0x000fe20000000f00 */
[C---:B------:R-:W-:Y:S01]  /*16130*/  HMMA.16816.F32.BF16 R40, R148.reuse, R160, R40 ;  /* 0x000000a09428723c */ /* 0x040fe20000041828 */
[----:B------:R-:W-:Y:S03]  /*16140*/  LDSM.16.MT88.4 R216, [R226+0xf800] ;  /* 0x00f80000e2d8783b */ /* 0x000fe60000004200 */
[----:B------:R-:W-:Y:S01]  /*16150*/  FADD.FTZ R137, R168, R137 ;  /* 0x00000089a8897221 */ /* 0x000fe20000010000 */
[----:B------:R-:W-:Y:S01]  /*16160*/  MOV R168, R205 ;  /* 0x000000cd00a87202 */ /* 0x000fe20000000f00 */
[----:B------:R-:W-:Y:S01]  /*16170*/  FADD.FTZ R132, R211, R132 ;  /* 0x00000084d3847221 */ /* 0x000fe20000010000 */
[----:B------:R-:W-:Y:S01]  /*16180*/  F2FP.BF16.PACK_AB R211, R139, R244 ;  /* 0x000000f48bd3723e */ /* 0x000fe200000010ff */
[-C--:B------:R-:W-:Y:S01]  /*16190*/  HMMA.16816.F32.BF16 R44, R148, R162.reuse, R44 ;  /* 0x000000a2942c723c */ /* 0x080fe2000004182c */
[----:B------:R-:W-:Y:S03]  /*161a0*/  LDSM.16.MT88.4 R204, [R227+0xd800] ;  /* 0x00d80000e3cc783b */ /* 0x000fe60000004200 */
[----:B------:R-:W-:Y:S04]  /*161b0*/  FADD.FTZ R2, R2, R137 ;  /* 0x0000008902027221 */ /* 0x000fe80000010000 */
[C---:B------:R-:W-:Y:S01]  /*161c0*/  HMMA.16816.F32.BF16 R48, R140.reuse, R162, R48 ;  /* 0x000000a28c30723c */ /* 0x040fe20000041830 */
[----:B------:R-:W1:Y:S07]  /*161d0*/  LDSM.16.MT88.4 R160, [R228+0xf000] ;  /* 0x00f00000e4a0783b */ /* 0x000e6e0000004200 */
[-C--:B------:R-:W-:Y:S01]  /*161e0*/  HMMA.16816.F32.BF16 R52, R140, R152.reuse, R52 ;  /* 0x000000988c34723c */ /* 0x080fe20000041834 */
[----:B------:R4:W5:Y:S04]  /*161f0*/  LDL.LU R234, [R1+0x108] ;  /* 0x0001080001ea7983 */ /* 0x0009680000300800 */
[----:B------:R4:W5:Y:S03]  /*16200*/  LDL.LU R233, [R1+0x104] ;  /* 0x0001040001e97983 */ /* 0x0009660000300800 */
[C---:B------:R-:W-:Y:S01]  /*16210*/  HMMA.16816.F32.BF16 R56, R148.reuse, R152, R56 ;  /* 0x000000989438723c */ /* 0x040fe20000041838 */
[----:B------:R4:W5:Y:S04]  /*16220*/  LDL.LU R232, [R1+0x100] ;  /* 0x0001000001e87983 */ /* 0x0009680000300800 */
[----:B------:R4:W5:Y:S03]  /*16230*/  LDL.LU R231, [R1+0xfc] ;  /* 0x0000fc0001e77983 */ /* 0x0009660000300800 */
[-C--:B------:R-:W-:Y:S01]  /*16240*/  HMMA.16816.F32.BF16 R60, R148, R154.reuse, R60 ;  /* 0x0000009a943c723c */ /* 0x080fe2000004183c */
[----:B------:R4:W5:Y:S04]  /*16250*/  LDL.LU R230, [R1+0xf8] ;  /* 0x0000f80001e67983 */ /* 0x0009680000300800 */
[----:B------:R4:W5:Y:S03]  /*16260*/  LDL.LU R229, [R1+0xf4] ;  /* 0x0000f40001e57983 */ /* 0x0009660000300800 */
[C---:B------:R-:W-:Y:S01]  /*16270*/  HMMA.16816.F32.BF16 R64, R140.reuse, R154, R64 ;  /* 0x0000009a8c40723c */ /* 0x040fe20000041840 */
[----:B------:R-:W2:Y:S07]  /*16280*/  LDSM.16.MT88.4 R152, [R227+0xf000] ;  /* 0x00f00000e398783b */ /* 0x000eae0000004200 */
[-C--:B------:R-:W-:Y:S08]  /*16290*/  HMMA.16816.F32.BF16 R68, R140, R144.reuse, R68 ;  /* 0x000000908c44723c */ /* 0x080ff00000041844 */
[C---:B------:R-:W-:Y:S08]  /*162a0*/  HMMA.16816.F32.BF16 R72, R148.reuse, R144, R72 ;  /* 0x000000909448723c */ /* 0x040ff00000041848 */
[-C--:B------:R-:W-:Y:S08]  /*162b0*/  HMMA.16816.F32.BF16 R76, R148, R146.reuse, R76 ;  /* 0x00000092944c723c */ /* 0x080ff0000004184c */
[C---:B------:R-:W-:Y:S08]  /*162c0*/  HMMA.16816.F32.BF16 R80, R140.reuse, R146, R80 ;  /* 0x000000928c50723c */ /* 0x040ff00000041850 */
[-C--:B---3--:R-:W-:Y:S08]  /*162d0*/  HMMA.16816.F32.BF16 R84, R140, R156.reuse, R84 ;  /* 0x0000009c8c54723c */ /* 0x088ff00000041854 */
[C---:B------:R-:W-:Y:S08]  /*162e0*/  HMMA.16816.F32.BF16 R88, R148.reuse, R156, R88 ;  /* 0x0000009c9458723c */ /* 0x040ff00000041858 */
[-C--:B------:R-:W-:Y:S08]  /*162f0*/  HMMA.16816.F32.BF16 R92, R148, R158.reuse, R92 ;  /* 0x0000009e945c723c */ /* 0x080ff0000004185c */
[C---:B------:R-:W-:Y:S01]  /*16300*/  HMMA.16816.F32.BF16 R96, R140.reuse, R158, R96 ;  /* 0x0000009e8c60723c */ /* 0x040fe20000041860 */
[----:B------:R-:W3:Y:S07]  /*16310*/  LDSM.16.MT88.4 R156, [R225+0xd800] ;  /* 0x00d80000e19c783b */ /* 0x000eee0000004200 */
[-C--:B-1----:R-:W-:Y:S08]  /*16320*/  HMMA.16816.F32.BF16 R100, R140, R160.reuse, R100 ;  /* 0x000000a08c64723c */ /* 0x082ff00000041864 */
[C---:B------:R-:W-:Y:S07]  /*16330*/  HMMA.16816.F32.BF16 R104, R148.reuse, R160, R104 ;  /* 0x000000a09468723c */ /* 0x040fee0000041868 */
[----:B------:R-:W-:Y:S01]  /*16340*/  MOV R160, R189 ;  /* 0x000000bd00a07202 */ /* 0x000fe20000000f00 */
[-C--:B------:R-:W-:Y:S04]  /*16350*/  HMMA.16816.F32.BF16 R108, R148, R162.reuse, R108 ;  /* 0x000000a2946c723c */ /* 0x080fe8000004186c */
[----:B------:R-:W-:Y:S02]  /*16360*/  MOV R161, R188 ;  /* 0x000000bc00a17202 */ /* 0x000fe40000000f00 */
[----:B------:R-:W1:Y:S02]  /*16370*/  LDSM.16.MT88.4 R188, [R228+0xd800] ;  /* 0x00d80000e4bc783b */ /* 0x000e640000004200 */
[C---:B------:R-:W-:Y:S08]  /*16380*/  HMMA.16816.F32.BF16 R112, R140.reuse, R162, R112 ;  /* 0x000000a28c70723c */ /* 0x040ff00000041870 */
[-C--:B--2---:R-:W-:Y:S08]  /*16390*/  HMMA.16816.F32.BF16 R116, R140, R152.reuse, R116 ;  /* 0x000000988c74723c */ /* 0x084ff00000041874 */
[C---:B------:R-:W-:Y:S08]  /*163a0*/  HMMA.16816.F32.BF16 R120, R148.reuse, R152, R120 ;  /* 0x000000989478723c */ /* 0x040ff00000041878 */
[-C--:B------:R-:W-:Y:S08]  /*163b0*/  HMMA.16816.F32.BF16 R124, R148, R154.reuse, R124 ;  /* 0x0000009a947c723c */ /* 0x080ff0000004187c */
[----:B------:R-:W-:Y:S07]  /*163c0*/  HMMA.16816.F32.BF16 R128, R140, R154, R128 ;  /* 0x0000009a8c80723c */ /* 0x000fee0000041880 */
[----:B------:R-:W-:Y:S02]  /*163d0*/  F2FP.BF16.PACK_AB R140, R180, R250 ;  /* 0x000000fab48c723e */ /* 0x000fe400000010ff */
[----:B------:R-:W-:Y:S03]  /*163e0*/  F2FP.BF16.PACK_AB R141, R178, R252 ;  /* 0x000000fcb28d723e */ /* 0x000fe600000010ff */
[----:B------:R-:W-:Y:S02]  /*163f0*/  F2FP.BF16.PACK_AB R142, R197, R193 ;  /* 0x000000c1c58e723e */ /* 0x000fe400000010ff */
[----:B------:R-:W-:Y:S07]  /*16400*/  F2FP.BF16.PACK_AB R143, R198, R192 ;  /* 0x000000c0c68f723e */ /* 0x000fee00000010ff */
[-C--:B---3--:R-:W-:Y:S01]  /*16410*/  HMMA.16816.F32.BF16 R148, R140, R156.reuse, R4 ;  /* 0x0000009c8c94723c */ /* 0x088fe20000041804 */
[----:B------:R-:W2:Y:S07]  /*16420*/  LDSM.16.MT88.4 R4, [R227+0xf800] ;  /* 0x00f80000e304783b */ /* 0x000eae0000004200 */
[C---:B------:R-:W-:Y:S07]  /*16430*/  HMMA.16816.F32.BF16 R144, R208.reuse, R156, R8 ;  /* 0x0000009cd090723c */ /* 0x040fee0000041808 */
[----:B------:R-:W-:Y:S01]  /*16440*/  MOV R10, R179 ;  /* 0x000000b3000a7202 */ /* 0x000fe20000000f00 */
[-C--:B------:R-:W-:Y:S04]  /*16450*/  HMMA.16816.F32.BF16 R152, R208, R158.reuse, R12 ;  /* 0x0000009ed098723c */ /* 0x080fe8000004180c */
        /* <DEDUP_REMOVED lines=8> */
[----:B------:R-:W-:Y:S04]  /*164e0*/  MOV R21, R160 ;  /* 0x000000a000157202 */ /* 0x000fe80000000f00 */
[----:B------:R-:W-:Y:S02]  /*164f0*/  MOV R20, R161 ;  /* 0x000000a100147202 */ /* 0x000fe40000000f00 */
[C---:B------:R-:W-:Y:S04]  /*16500*/  HMMA.16816.F32.BF16 R160, R208.reuse, R172, R24 ;  /* 0x000000acd0a0723c */ /* 0x040fe80000041818 */
[----:B------:R-:W-:Y:S02]  /*16510*/  MOV R22, R170 ;  /* 0x000000aa00167202 */ /* 0x000fe40000000f00 */
[----:B------:R-:W-:Y:S02]  /*16520*/  MOV R23, R185 ;  /* 0x000000b900177202 */ /* 0x000fe40000000f00 */
[----:B------:R-:W-:Y:S04]  /*16530*/  MOV R27, R168 ;  /* 0x000000a8001b7202 */ /* 0x000fe80000000f00 */
[----:B------:R-:W-:Y:S02]  /*16540*/  MOV R25, R171 ;  /* 0x000000ab00197202 */ /* 0x000fe40000000f00 */
        /* <DEDUP_REMOVED lines=9> */
[----:B------:R-:W-:Y:S02]  /*165e0*/  MOV R32, R183 ;  /* 0x000000b700207202 */ /* 0x000fe40000000f00 */
[-C--:B-1----:R-:W-:Y:S03]  /*165f0*/  HMMA.16816.F32.BF16 R180, R140, R188.reuse, R36 ;  /* 0x000000bc8cb4723c */ /* 0x082fe60000041824 */
[----:B------:R-:W-:Y:S02]  /*16600*/  MOV R29, R200 ;  /* 0x000000c8001d7202 */ /* 0x000fe40000000f00 */
[----:B------:R-:W-:Y:S02]  /*16610*/  MOV R31, R202 ;  /* 0x000000ca001f7202 */ /* 0x000fe40000000f00 */
[----:B------:R-:W-:Y:S02]  /*16620*/  MOV R28, R199 ;  /* 0x000000c7001c7202 */ /* 0x000fe40000000f00 */
[----:B------:R-:W-:Y:S03]  /*16630*/  MOV R35, R195 ;  /* 0x000000c300237202 */ /* 0x000fe60000000f00 */
[----:B------:R-:W-:Y:S02]  /*16640*/  MOV R34, R194 ;  /* 0x000000c200227202 */ /* 0x000fe40000000f00 */
[----:B------:R-:W-:Y:S02]  /*16650*/  MOV R39, R176 ;  /* 0x000000b000277202 */ /* 0x000fe40000000f00 */
[C---:B------:R-:W-:Y:S04]  /*16660*/  HMMA.16816.F32.BF16 R176, R208.reuse, R188, R40 ;  /* 0x000000bcd0b0723c */ /* 0x040fe80000041828 */
[----:B------:R-:W-:Y:S02]  /*16670*/  MOV R38, R39 ;  /* 0x0000002700267202 */ /* 0x000fe40000000f00 */
[----:B------:R-:W-:Y:S02]  /*16680*/  MOV R39, R32 ;  /* 0x0000002000277202 */ /* 0x000fe40000000f00 */
[----:B------:R-:W-:Y:S01]  /*16690*/  MOV R32, R33 ;  /* 0x0000002100207202 */ /* 0x000fe20000000f00 */
[----:B------:R-:W-:Y:S03]  /*166a0*/  FADD.FTZ R2, R38, R2 ;  /* 0x0000000226027221 */ /* 0x000fe60000010000 */
        /* <DEDUP_REMOVED lines=17> */
[-C--:B------:R-:W-:Y:S03]  /*167c0*/  HMMA.16816.F32.BF16 R184, R208, R190.reuse, R44 ;  /* 0x000000bed0b8723c */ /* 0x080fe6000004182c */
[----:B------:R-:W-:Y:S01]  /*167d0*/  FADD.FTZ R8, R8, R132 ;  /* 0x0000008408087221 */ /* 0x000fe20000010000 */
[----:B------:R-:W-:Y:S01]  /*167e0*/  MOV R12, R196 ;  /* 0x000000c4000c7202 */ /* 0x000fe20000000f00 */
[----:B------:R-:W-:Y:S01]  /*167f0*/  FADD.FTZ R0, R39, R0 ;  /* 0x0000000027007221 */ /* 0x000fe20000010000 */
[----:B------:R-:W-:Y:S01]  /*16800*/  MOV R132, R136 ;  /* 0x0000008800847202 */ /* 0x000fe20000000f00 */
[----:B------:R-:W-:Y:S01]  /*16810*/  FADD.FTZ R11, R11, R8 ;  /* 0x000000080b0b7221 */ /* 0x000fe20000010000 */
        /* <DEDUP_REMOVED lines=33> */
[-C--:B--2---:R-:W-:Y:S08]  /*16a30*/  HMMA.16816.F32.BF16 R116, R140, R4.reuse, R116 ;  /* 0x000000048c74723c */ /* 0x084ff00000041874 */
        /* <DEDUP_REMOVED lines=10> */
[----:B------:R-:W-:Y:S01]  /*16ae0*/  FADD.FTZ R8, R251, R2 ;  /* 0x00000002fb087221 */ /* 0x000fe20000010000 */
[----:B------:R-:W-:Y:S03]  /*16af0*/  MOV R140, R134 ;  /* 0x00000086008c7202 */ /* 0x000fe60000000f00 */
        /* <DEDUP_REMOVED lines=17> */
[----:B----45:R-:W-:-:S05]  /*16c10*/  @P0 BRA `(.L_x_82) ;  /* 0xffffba5000000947 */ /* 0x030fca000383ffff */
.L_x_81:
[----:B-1----:R-:W2:Y:S01]  /*16c20*/  LDL.LU R2, [R1+0x7c] ;  /* 0x00007c0001027983 */ /* 0x002ea20000300800 */
        /* <DEDUP_REMOVED lines=67> */
[----:B------:R-:W4:Y:S01]  /*17060*/  @P4 MUFU.RCP R4, R132 ;  /* 0x0000008400044308 */ /* 0x000f220000001000 */
[----:B-1----:R-:W-:Y:S02]  /*17070*/  FADD.FTZ R138, R5, R7 ;  /* 0x00000007058a7221 */ /* 0x002fe40000010000 */
[----:B--2---:R-:W-:-:S03]  /*17080*/  FADD.FTZ R137, R2, R6 ;  /* 0x0000000602897221 */ /* 0x004fc60000010000 */
[----:B------:R-:W-:Y:S01]  /*17090*/  FSETP.NE.FTZ.AND P3, PT, R138, RZ, PT ;  /* 0x000000ff8a00720b */ /* 0x000fe20003f75000 */
[C---:B---3--:R-:W-:Y:S01]  /*170a0*/  FMUL.FTZ R50, R0.reuse, R85 ;  /* 0x0000005500327220 */ /* 0x048fe20000410000 */
[----:B------:R-:W-:Y:S01]  /*170b0*/  MOV R2, 0x3f800000 ;  /* 0x3f80000000027802 */ /* 0x000fe20000000f00 */
[----:B------:R-:W1:Y:S01]  /*170c0*/  S2R R85, SR_TID.X ;  /* 0x0000000000557919 */ /* 0x000e620000002100 */
[----:B------:R-:W-:Y:S01]  /*170d0*/  FSETP.NE.FTZ.AND P0, PT, R137, RZ, PT ;  /* 0x000000ff8900720b */ /* 0x000fe20003f15000 */
[C---:B------:R-:W-:Y:S02]  /*170e0*/  FMUL.FTZ R148, R0.reuse, R148 ;  /* 0x0000009400947220 */ /* 0x040fe40000410000 */
[C---:B------:R-:W-:Y:S02]  /*170f0*/  FMUL.FTZ R7, R0.reuse, R149 ;  /* 0x0000009500077220 */ /* 0x040fe40000410000 */
[C---:B------:R-:W-:Y:S02]  /*17100*/  FMUL.FTZ R156, R0.reuse, R156 ;  /* 0x0000009c009c7220 */ /* 0x040fe40000410000 */
[C---:B------:R-:W-:Y:S01]  /*17110*/  FMUL.FTZ R5, R0.reuse, R157 ;  /* 0x0000009d00057220 */ /* 0x040fe20000410000 */
[----:B------:R-:W-:Y:S01]  /*17120*/  F2FP.BF16.PACK_AB R7, R7, R148 ;  /* 0x000000940707723e */ /* 0x000fe200000010ff */
[----:B------:R-:W2:Y:S01]  /*17130*/  @P3 MUFU.RCP R2, R138 ;  /* 0x0000008a00023308 */ /* 0x000ea20000001000 */
[----:B------:R-:W-:-:S02]  /*17140*/  FMUL.FTZ R164, R0, R164 ;  /* 0x000000a400a47220 */ /* 0x000fc40000410000 */
[C---:B------:R-:W-:Y:S01]  /*17150*/  FMUL.FTZ R13, R0.reuse, R165 ;  /* 0x000000a5000d7220 */ /* 0x040fe20000410000 */
[----:B------:R-:W-:Y:S01]  /*17160*/  F2FP.BF16.PACK_AB R5, R5, R156 ;  /* 0x0000009c0505723e */ /* 0x000fe200000010ff */
[C---:B------:R-:W-:Y:S02]  /*17170*/  FMUL.FTZ R172, R0.reuse, R172 ;  /* 0x000000ac00ac7220 */ /* 0x040fe40000410000 */
        /* <DEDUP_REMOVED lines=37> */
[C---:B----4-:R-:W-:Y:S01]  /*173d0*/  FMUL.FTZ R57, R4.reuse, R71 ;  /* 0x0000004704397220 */ /* 0x050fe20000410000 */
[----:B-1----:R-:W-:Y:S01]  /*173e0*/  SHF.R.S32.HI R71, RZ, 0x1f, R85 ;  /* 0x0000001fff477819 */ /* 0x002fe20000011455 */
[----:B------:R-:W-:Y:S01]  /*173f0*/  FMUL.FTZ R150, R4, R150 ;  /* 0x0000009604967220 */ /* 0x000fe20000410000 */
[----:B------:R-:W-:Y:S01]  /*17400*/  F2FP.BF16.PACK_AB R34, R34, R116 ;  /* 0x000000742222723e */ /* 0x000fe200000010ff */
[C---:B------:R-:W-:Y:S01]  /*17410*/  FMUL.FTZ R6, R4.reuse, R151 ;  /* 0x0000009704067220 */ /* 0x040fe20000410000 */
[CC--:B------:R-:W-:Y:S01]  /*17420*/  LEA.HI R26, R71.reuse, R85.reuse, RZ, 0x2 ;  /* 0x00000055471a7211 */ /* 0x0c0fe200078f10ff */
[----:B------:R-:W1:Y:S01]  /*17430*/  @P0 MUFU.RCP R0, R137 ;  /* 0x0000008900000308 */ /* 0x000e620000001000 */
[C---:B------:R-:W-:Y:S01]  /*17440*/  FMUL.FTZ R158, R4.reuse, R158 ;  /* 0x0000009e049e7220 */ /* 0x040fe20000410000 */
[----:B------:R-:W-:Y:S01]  /*17450*/  LEA.HI R84, R71, R85, RZ, 0x5 ;  /* 0x0000005547547211 */ /* 0x000fe200078f28ff */
[----:B------:R-:W-:Y:S01]  /*17460*/  FMUL.FTZ R8, R4, R159 ;  /* 0x0000009f04087220 */ /* 0x000fe20000410000 */
[----:B------:R-:W-:Y:S01]  /*17470*/  F2FP.BF16.PACK_AB R6, R6, R150 ;  /* 0x000000960606723e */ /* 0x000fe200000010ff */
        /* <DEDUP_REMOVED lines=40> */
[----:B------:R-:W-:Y:S01]  /*17700*/  FMUL.FTZ R29, R4, R131 ;  /* 0x00000083041d7220 */ /* 0x000fe20000410000 */
[----:B------:R-:W-:Y:S01]  /*17710*/  SHF.R.S32.HI R4, RZ, 0x1f, R26 ;  /* 0x0000001fff047819 */ /* 0x000fe2000001141a */
[C---:B--2---:R-:W-:Y:S01]  /*17720*/  FMUL.FTZ R144, R2.reuse, R144 ;  /* 0x0000009002907220 */ /* 0x044fe20000410000 */
[----:B------:R-:W-:Y:S01]  /*17730*/  F2FP.BF16.PACK_AB R33, R33, R118 ;  /* 0x000000762121723e */ /* 0x000fe200000010ff */
        /* <DEDUP_REMOVED lines=46> */
[----:B------:R-:W-:Y:S01]  /*17a20*/  SHF.R.S32.HI R2, RZ, 0x2, R26 ;  /* 0x00000002ff027819 */ /* 0x000fe2000001141a */
[----:B-1----:R-:W-:Y:S01]  /*17a30*/  FMUL.FTZ R147, R0, R147 ;  /* 0x0000009300937220 */ /* 0x002fe20000410000 */
        /* <DEDUP_REMOVED lines=50> */
[----:B------:R-:W-:Y:S02]  /*17d60*/  LOP3.LUT R0, R26, 0x3ffffffc, RZ, 0xc0, !PT ;  /* 0x3ffffffc1a007812 */ /* 0x000fe400078ec0ff */
[----:B------:R-:W-:Y:S02]  /*17d70*/  SHF.R.S32.HI R26, RZ, 0x5, R84 ;  /* 0x00000005ff1a7819 */ /* 0x000fe40000011454 */
[----:B------:R-:W-:Y:S02]  /*17d80*/  IADD3 R28, -R0, R85, RZ ;  /* 0x00000055001c7210 */ /* 0x000fe40007ffe1ff */
[----:B------:R-:W-:-:S02]  /*17d90*/  LOP3.LUT R0, R2, 0x1c0, RZ, 0xc0, !PT ;  /* 0x000001c002007812 */ /* 0x000fc400078ec0ff */
[----:B------:R-:W-:Y:S02]  /*17da0*/  LOP3.LUT R2, R4, 0x1, RZ, 0xc0, !PT ;  /* 0x0000000104027812 */ /* 0x000fe400078ec0ff */
[----:B------:R-:W-:Y:S02]  /*17db0*/  LEA R28, R26, R28, 0x9 ;  /* 0x0000001c1a1c7211 */ /* 0x000fe400078e48ff */
[----:B------:R-:W-:Y:S02]  /*17dc0*/  LEA.HI R0, R0, R0, RZ, 0x1d ;  /* 0x0000000000007211 */ /* 0x000fe400078fe8ff */
[----:B------:R-:W-:Y:S02]  /*17dd0*/  ISETP.NE.U32.AND P1, PT, R2, 0x1, PT ;  /* 0x000000010200780c */ /* 0x000fe40003f25070 */
[----:B------:R-:W-:Y:S02]  /*17de0*/  LEA R0, R28, R0, 0x1 ;  /* 0x000000001c007211 */ /* 0x000fe400078e08ff */
[----:B------:R-:W-:-:S02]  /*17df0*/  F2FP.BF16.PACK_AB R31, R123, R31 ;  /* 0x0000001f7b1f723e */ /* 0x000fc400000010ff */
[----:B------:R-:W-:Y:S02]  /*17e00*/  SHF.L.U32 R0, R0, 0x1, RZ ;  /* 0x0000000100007819 */ /* 0x000fe400000006ff */
[----:B------:R-:W-:Y:S02]  /*17e10*/  F2FP.BF16.PACK_AB R28, R125, R124 ;  /* 0x0000007c7d1c723e */ /* 0x000fe400000010ff */
[C---:B------:R-:W-:Y:S01]  /*17e20*/  IADD3 R2, R0.reuse, -0x10, RZ ;  /* 0xfffffff000027810 */ /* 0x040fe20007ffe0ff */
[----:B------:R1:W-:Y:S01]  /*17e30*/  STS [R0+0x400], R6 ;  /* 0x0004000600007388 */ /* 0x0003e20000000800 */
[----:B------:R-:W-:Y:S02]  /*17e40*/  F2FP.BF16.PACK_AB R69, R127, R69 ;  /* 0x000000457f45723e */ /* 0x000fe400000010ff */
[----:B------:R-:W-:Y:S01]  /*17e50*/  @P1 IADD3 R2, R0, 0x10, RZ ;  /* 0x0000001000021810 */ /* 0x000fe20007ffe0ff */
[----:B------:R-:W-:Y:S01]  /*17e60*/  STS [R0], R7 ;  /* 0x0000000700007388 */ /* 0x000fe20000000800 */
[----:B------:R-:W-:-:S02]  /*17e70*/  R2P PR, R4, 0x6 ;  /* 0x0000000604007804 */ /* 0x000fc40000000000 */
[----:B------:R-:W-:Y:S01]  /*17e80*/  MOV R4, 0x20 ;  /* 0x0000002000047802 */ /* 0x000fe20000000f00 */
[----:B------:R2:W-:Y:S03]  /*17e90*/  STS [R2], R5 ;  /* 0x0000000502007388 */ /* 0x0005e60000000800 */
[----:B------:R-:W-:Y:S01]  /*17ea0*/  SEL R4, R4, 0xffffffe0, !P1 ;  /* 0xffffffe004047807 */ /* 0x000fe20004800000 */
[----:B------:R3:W-:Y:S04]  /*17eb0*/  STS [R2+0x400], R8 ;  /* 0x0004000802007388 */ /* 0x0007e80000000800 */
[----:B------:R-:W-:Y:S04]  /*17ec0*/  STS [R0+0x2000], R10 ;  /* 0x0020000a00007388 */ /* 0x000fe80000000800 */
[----:B------:R4:W-:Y:S04]  /*17ed0*/  STS [R0+0x2400], R9 ;  /* 0x0024000900007388 */ /* 0x0009e80000000800 */
[----:B------:R-:W-:Y:S01]  /*17ee0*/  STS [R2+0x2000], R11 ;  /* 0x0020000b02007388 */ /* 0x000fe20000000800 */
[----:B-1----:R-:W-:-:S03]  /*17ef0*/  MOV R6, 0x40 ;  /* 0x0000004000067802 */ /* 0x002fc60000000f00 */
[----:B------:R1:W-:Y:S01]  /*17f00*/  STS [R2+0x2400], R14 ;  /* 0x0024000e02007388 */ /* 0x0003e20000000800 */
[----:B------:R-:W-:Y:S02]  /*17f10*/  SEL R6, R6, 0xffffffc0, !P2 ;  /* 0xffffffc006067807 */ /* 0x000fe40005000000 */
        /* <DEDUP_REMOVED lines=9> */
[----:B------:R-:W-:Y:S01]  /*17fb0*/  STS [R4+0x400], R15 ;  /* 0x0004000f04007388 */ /* 0x000fe20000000800 */
[----:B-1----:R-:W-:-:S03]  /*17fc0*/  MOV R14, 0x7f800000 ;  /* 0x7f800000000e7802 */ /* 0x002fc60000000f00 */
[----:B------:R-:W-:Y:S04]  /*17fd0*/  STS [R5+0x2000], R17 ;  /* 0x0020001105007388 */ /* 0x000fe80000000800 */
        /* <DEDUP_REMOVED lines=46> */
[----:B-1----:R-:W1:Y:S01]  /*182c0*/  @P5 MUFU.LG2 R5, R133 ;  /* 0x0000008500055308 */ /* 0x002e620000000c00 */
[----:B---3--:R-:W-:-:S02]  /*182d0*/  @P0 FMUL.FTZ R0, R0, 0.69314718246459960938 ;  /* 0x3f31721800000820 */ /* 0x008fc40000410000 */
[----:B------:R-:W-:Y:S02]  /*182e0*/  STS [R8+0x6000], R40 ;  /* 0x0060002808007388 */ /* 0x000fe40000000800 */
[----:B------:R-:W-:Y:S02]  /*182f0*/  @P0 FFMA.FTZ R12, R3, c[0x0][0x238], R0 ;  /* 0x00008e00030c0a23 */ /* 0x000fe40000010000 */
[----:B------:R-:W-:Y:S01]  /*18300*/  STS [R8+0x6400], R39 ;  /* 0x0064002708007388 */ /* 0x000fe20000000800 */
[----:B--2---:R-:W-:-:S03]  /*18310*/  @P4 FMUL.FTZ R4, R2, 0.69314718246459960938 ;  /* 0x3f31721802044820 */ /* 0x004fc60000410000 */
[----:B------:R-:W-:Y:S01]  /*18320*/  STS [R9+0x6000], R36 ;  /* 0x0060002409007388 */ /* 0x000fe20000000800 */
[----:B------:R-:W-:-:S03]  /*18330*/  @P4 FFMA.FTZ R14, R135, c[0x0][0x238], R4 ;  /* 0x00008e00870e4a23 */ /* 0x000fc60000010004 */
[----:B------:R2:W-:Y:S01]  /*18340*/  STS [R9+0x6400], R35 ;  /* 0x0064002309007388 */ /* 0x0005e20000000800 */
[----:B-1----:R-:W-:-:S03]  /*18350*/  @P5 FMUL.FTZ R5, R5, 0.69314718246459960938 ;  /* 0x3f31721805055820 */ /* 0x002fc60000410000 */
[----:B------:R-:W-:Y:S01]  /*18360*/  STS [R7+0x4000], R34 ;  /* 0x0040002207007388 */ /* 0x000fe20000000800 */
[----:B------:R-:W-:-:S03]  /*18370*/  @P5 FFMA.FTZ R13, R136, c[0x0][0x238], R5 ;  /* 0x00008e00880d5a23 */ /* 0x000fc60000010005 */
        /* <DEDUP_REMOVED lines=8> */
[----:B------:R-:W-:Y:S06]  /*18400*/  BAR.SYNC.DEFER_BLOCKING 0x0 ;  /* 0x0000000000007b1d */ /* 0x000fec0000010000 */
[----:B-1----:R-:W1:Y:S01]  /*18410*/  @P3 MUFU.LG2 R6, R138 ;  /* 0x0000008a00063308 */ /* 0x002e620000000c00 */
[----:B------:R2:W3:Y:S04]  /*18420*/  LDS.128 R20, [R243] ;  /* 0x00000000f3147984 */ /* 0x0004e80000000c00 */
[----:B------:R2:W4:Y:S04]  /*18430*/  LDS.128 R32, [R243+0x800] ;  /* 0x00080000f3207984 */ /* 0x0005280000000c00 */
[----:B------:R2:W2:Y:S04]  /*18440*/  LDS.128 R40, [R243+0x1000] ;  /* 0x00100000f3287984 */ /* 0x0004a80000000c00 */
[----:B------:R2:W2:Y:S01]  /*18450*/  LDS.128 R48, [R243+0x1800] ;  /* 0x00180000f3307984 */ /* 0x0004a20000000c00 */
[----:B-1----:R-:W-:-:S03]  /*18460*/  @P3 FMUL.FTZ R2, R6, 0.69314718246459960938 ;  /* 0x3f31721806023820 */ /* 0x002fc60000410000 */
[----:B------:R1:W1:Y:S01]  /*18470*/  LDS.128 R56, [R243+0x2000] ;  /* 0x00200000f3387984 */ /* 0x0002620000000c00 */
[----:B------:R-:W-:-:S03]  /*18480*/  @P3 FFMA.FTZ R9, R134, c[0x0][0x238], R2 ;  /* 0x00008e0086093a23 */ /* 0x000fc60000010002 */
        /* <DEDUP_REMOVED lines=49> */
.L_x_86:
[----:B--234-:R-:W-:Y:S05]  /*187a0*/  BSYNC B0 ;  /* 0x0000000000007941 */ /* 0x01cfea0003800000 */
.L_x_85:
        /* <DEDUP_REMOVED lines=27> */
.L_x_88:
[----:B-1----:R-:W-:Y:S05]  /*18960*/  BSYNC B0 ;  /* 0x0000000000007941 */ /* 0x002fea0003800000 */
.L_x_87:
        /* <DEDUP_REMOVED lines=16> */
.L_x_90:
[----:B------:R-:W-:Y:S05]  /*18a70*/  BSYNC B0 ;  /* 0x0000000000007941 */ /* 0x000fea0003800000 */
.L_x_89:
        /* <DEDUP_REMOVED lines=16> */
.L_x_92:
[----:B------:R-:W-:Y:S05]  /*18b80*/  BSYNC B0 ;  /* 0x0000000000007941 */ /* 0x000fea0003800000 */
.L_x_91:
        /* <DEDUP_REMOVED lines=16> */
.L_x_94:
[----:B------:R-:W-:Y:S05]  /*18c90*/  BSYNC B0 ;  /* 0x0000000000007941 */ /* 0x000fea0003800000 */
.L_x_93:
        /* <DEDUP_REMOVED lines=16> */
.L_x_96:
[----:B------:R-:W-:Y:S05]  /*18da0*/  BSYNC B0 ;  /* 0x0000000000007941 */ /* 0x000fea0003800000 */
.L_x_95:
        /* <DEDUP_REMOVED lines=16> */
.L_x_98:
[----:B------:R-:W-:Y:S05]  /*18eb0*/  BSYNC B0 ;  /* 0x0000000000007941 */ /* 0x000fea0003800000 */
.L_x_97:
        /* <DEDUP_REMOVED lines=16> */
.L_x_100:
[----:B------:R-:W-:Y:S05]  /*18fc0*/  BSYNC B0 ;  /* 0x0000000000007941 */ /* 0x000fea0003800000 */
.L_x_99:
        /* <DEDUP_REMOVED lines=16> */
.L_x_73:
        /* <DEDUP_REMOVED lines=71> */
.L_x_102:
[----:B------:R-:W-:Y:S05]  /*19540*/  BSYNC B0 ;  /* 0x0000000000007941 */ /* 0x000fea0003800000 */
.L_x_101:
        /* <DEDUP_REMOVED lines=16> */
.L_x_104:
[----:B------:R-:W-:Y:S05]  /*19650*/  BSYNC B0 ;  /* 0x0000000000007941 */ /* 0x000fea0003800000 */
.L_x_103:
        /* <DEDUP_REMOVED lines=16> */
.L_x_106:
[----:B------:R-:W-:Y:S05]  /*19760*/  BSYNC B0 ;  /* 0x0000000000007941 */ /* 0x000fea0003800000 */
.L_x_105:
        /* <DEDUP_REMOVED lines=16> */
.L_x_108:
[----:B------:R-:W-:Y:S05]  /*19870*/  BSYNC B0 ;  /* 0x0000000000007941 */ /* 0x000fea0003800000 */
.L_x_107:
        /* <DEDUP_REMOVED lines=16> */
.L_x_110:
[----:B------:R-:W-:Y:S05]  /*19980*/  BSYNC B0 ;  /* 0x0000000000007941 */ /* 0x000fea0003800000 */
.L_x_109:
        /* <DEDUP_REMOVED lines=16> */
.L_x_112:
[----:B------:R-:W-:Y:S05]  /*19a90*/  BSYNC B0 ;  /* 0x0000000000007941 */ /* 0x000fea0003800000 */
.L_x_111:
        /* <DEDUP_REMOVED lines=16> */
.L_x_114:
[----:B------:R-:W-:Y:S05]  /*19ba0*/  BSYNC B0 ;  /* 0x0000000000007941 */ /* 0x000fea0003800000 */
.L_x_113:
        /* <DEDUP_REMOVED lines=16> */
.L_x_116:
[----:B------:R-:W-:Y:S05]  /*19cb0*/  BSYNC B0 ;  /* 0x0000000000007941 */ /* 0x000fea0003800000 */
.L_x_115:
        /* <DEDUP_REMOVED lines=67> */
.L_x_117:
        /* <DEDUP_REMOVED lines=9> */
.L_x_1395:


//--------------------- .text._ZN5flash16flash_fwd_kernelI23Flash_fwd_kernel_traitsILi128ELi128ELi64ELi4ELb0ELb0EN7cutlass10bfloat16_tE19Flash_kernel_traitsILi128ELi128ELi64ELi4ES3_EELb0ELb1ELb0ELb0ELb0ELb0ELb0ELb0EEEvNS_16Flash_fwd_paramsE --------------------------
	.section	.text._ZN5flash16flash_fwd_kernelI23Flash_fwd_kernel_traitsILi128ELi128ELi64ELi4ELb0ELb0EN7cutlass10bfloat16_tE19Flash_kernel_traitsILi128ELi128ELi64ELi4ES3_EELb0ELb1ELb0ELb0ELb0ELb0ELb0ELb0EEEvNS_16Flash_fwd_paramsE,"ax",@progbits
	.sectioninfo	@"SHI_REGISTERS=255"
	.align	128
        .global         _ZN5flash16flash_fwd_kernelI23Flash_fwd_kernel_traitsILi128ELi128ELi64ELi4ELb0ELb0EN7cutlass10bfloat16_tE19Flash_kernel_traitsILi128ELi128ELi64ELi4ES3_EELb0ELb1ELb0ELb0ELb0ELb0ELb0ELb0EEEvNS_16Flash_fwd_paramsE
        .type           _ZN5flash16flash_fwd_kernelI23Flash_fwd_kernel_traitsILi128ELi128ELi64ELi4ELb0ELb0EN7cutlass10bfloat16_tE19Flash_kernel_traitsILi128ELi128ELi64ELi4ES3_EELb0ELb1ELb0ELb0ELb0ELb0ELb0ELb0EEEvNS_16Flash_fwd_paramsE,@function
        .size           _ZN5flash16flash_fwd_kernelI23Flash_fwd_kernel_traitsILi128ELi128ELi64ELi4ELb0ELb0EN7cutlass10bfloat16_tE19Flash_kernel_traitsILi128ELi128ELi64ELi4ES3_EELb0ELb1ELb0ELb0ELb0ELb0ELb0ELb0EEEvNS_16Flash_fwd_paramsE,(.L_x_1396 - _ZN5flash16flash_fwd_kernelI23Flash_fwd_kernel_traitsILi128ELi128ELi64ELi4ELb0ELb0EN7cutlass10bfloat16_tE19Flash_kernel_traitsILi128ELi128ELi64ELi4ES3_EELb0ELb1ELb0ELb0ELb0ELb0ELb0ELb0EEEvNS_16Flash_fwd_paramsE)
        .other          _ZN5flash16flash_fwd_kernelI23Flash_fwd_kernel_traitsILi128ELi128ELi64ELi4ELb0ELb0EN7cutlass10bfloat16_tE19Flash_kernel_traitsILi128ELi128ELi64ELi4ES3_EELb0ELb1ELb0ELb0ELb0ELb0ELb0ELb0EEEvNS_16Flash_fwd_paramsE,@"STO_CUDA_ENTRY STV_DEFAULT"
_ZN5flash16flash_fwd_kernelI23Flash_fwd_kernel_traitsILi128ELi128ELi64ELi4ELb0ELb0EN7cutlass10bfloat16_tE19Flash_kernel_traitsILi128ELi128ELi64ELi4ES3_EELb0ELb1ELb0ELb0ELb0ELb0ELb0ELb0EEEvNS_16Flash_fwd_paramsE:
.text._ZN5flash16flash_fwd_kernelI23Flash_fwd_kernel_traitsILi128ELi128ELi64ELi4ELb0ELb0EN7cutlass10bfloat16_tE19Flash_kernel_traitsILi128ELi128ELi64ELi4ES3_EELb0ELb1ELb0ELb0ELb0ELb0ELb0ELb0EEEvNS_16Flash_fwd_paramsE:
        /* <DEDUP_REMOVED lines=56> */
.L_x_118:
[----:B------:R-:W-:Y:S02]  /*0380*/  ULDC UR6, c[0x0][0x218] ;  /* 0x0000860000067ab9 */ /* 0x000fe40000000800 */
.L_x_119:
        /* <DEDUP_REMOVED lines=42> */
[----:B------:R-:W-:Y:S02]  /*0630*/  @!UP1 USHF.R.S32.HI UR24, URZ, 0x1f, UR11 ;  /* 0x0000001f3f189899 */ /* 0x000fe4000801140b */
[----:B------:R-:W-:Y:S02]  /*0640*/  @UP1 UIMAD.WIDE.U32 UR26, UR10, UR4, URZ ;  /* 0x000000040a1a12a5 */ /* 0x000fe4000f8e003f */
[----:B------:R-:W-:Y:S02]  /*0650*/  @UP0 UIADD3 UR25, UR20, UR21, URZ ;  /* 0x0000001514190290 */ /* 0x000fe4000fffe03f */
[----:B------:R-:W-:Y:S02]  /*0660*/  @!UP1 UIMAD UR24, UR24, UR6, URZ ;  /* 0x00000006181892a4 */ /* 0x000fe4000f8e023f */
[----:B------:R-:W-:Y:S02]  /*0670*/  @UP1 UIMAD UR17, UR10, UR5, UR27 ;  /* 0x000000050a1112a4 */ /* 0x000fe4000f8e021b */
[----:B------:R-:W-:-:S02]  /*0680*/  @!UP1 UIMAD.WIDE.U32 UR22, UR11, UR6, URZ ;  /* 0x000000060b1692a5 */ /* 0x000fc4000f8e003f */
[----:B------:R-:W-:Y:S02]  /*0690*/  ULDC.64 UR4, c[0x0][0x198] ;  /* 0x0000660000047ab9 */ /* 0x000fe40000000a00 */
[----:B------:R-:W-:Y:S02]  /*06a0*/  @UP0 UIMAD.WIDE.U32 UR28, UR25, UR4, URZ ;  /* 0x00000004191c02a5 */ /* 0x000fe4000f8e003f */
[----:B------:R-:W-:Y:S02]  /*06b0*/  @!UP1 UIMAD UR24, UR11, UR7, UR24 ;  /* 0x000000070b1892a4 */ /* 0x000fe4000f8e0218 */
[----:B------:R-:W-:Y:S02]  /*06c0*/  @UP1 UMOV UR6, UR26 ;  /* 0x0000001a00061c82 */ /* 0x000fe40008000000 */
[----:B------:R-:W-:Y:S02]  /*06d0*/  @UP0 UIMAD UR7, UR25, UR5, UR29 ;  /* 0x00000005190702a4 */ /* 0x000fe4000f8e021d */
[----:B------:R-:W-:-:S02]  /*06e0*/  @!UP1 UIADD3 UR17, UR23, UR24, URZ ;  /* 0x0000001817119290 */ /* 0x000fc4000fffe03f */
[----:B------:R-:W-:Y:S01]  /*06f0*/  @!UP1 UMOV UR6, UR22 ;  /* 0x0000001600069c82 */ /* 0x000fe20008000000 */
[----:B------:R-:W-:Y:S05]  /*0700*/  @P0 BRA `(.L_x_121) ;  /* 0x000000d000000947 */ /* 0x000fea0003800000 */
[----:B------:R-:W-:Y:S02]  /*0710*/  USHF.R.S32.HI UR22, URZ, 0x1f, UR20 ;  /* 0x0000001f3f167899 */ /* 0x000fe40008011414 */
[----:B------:R-:W-:Y:S02]  /*0720*/  ULDC.64 UR4, c[0x0][0x198] ;  /* 0x0000660000047ab9 */ /* 0x000fe40000000a00 */
[----:B------:R-:W-:Y:S02]  /*0730*/  UIMAD UR22, UR22, UR4, URZ ;  /* 0x00000004161672a4 */ /* 0x000fe4000f8e023f */
[----:B------:R-:W-:Y:S02]  /*0740*/  UIMAD.WIDE.U32 UR24, UR20, UR4, URZ ;  /* 0x00000004141872a5 */ /* 0x000fe4000f8e003f */
[----:B------:R-:W-:Y:S02]  /*0750*/  UIMAD UR22, UR20, UR5, UR22 ;  /* 0x00000005141672a4 */ /* 0x000fe4000f8e0216 */
[----:B------:R-:W-:-:S02]  /*0760*/  USHF.R.S32.HI UR7, URZ, 0x1f, UR11 ;  /* 0x0000001f3f077899 */ /* 0x000fc4000801140b */
[----:B------:R-:W-:Y:S02]  /*0770*/  ULDC.64 UR4, c[0x0][0x180] ;  /* 0x0000600000047ab9 */ /* 0x000fe40000000a00 */
[----:B------:R-:W-:Y:S02]  /*0780*/  UIADD3 UR23, UR25, UR22, URZ ;  /* 0x0000001619177290 */ /* 0x000fe4000fffe03f */
[----:B------:R-:W-:Y:S02]  /*0790*/  UIMAD UR7, UR7, UR4, URZ ;  /* 0x00000004070772a4 */ /* 0x000fe4000f8e023f */
[----:B------:R-:W-:Y:S02]  /*07a0*/  UMOV UR22, UR24 ;  /* 0x0000001800167c82 */ /* 0x000fe40008000000 */
[----:B------:R-:W-:Y:S02]  /*07b0*/  UIMAD UR7, UR11, UR5, UR7 ;  /* 0x000000050b0772a4 */ /* 0x000fe4000f8e0207 */
[----:B------:R-:W-:-:S04]  /*07c0*/  UIMAD.WIDE.U32 UR28, UR11, UR4, UR22 ;  /* 0x000000040b1c72a5 */ /* 0x000fc8000f8e0016 */
[----:B------:R-:W-:Y:S02]  /*07d0*/  UIADD3 UR7, UR29, UR7, URZ ;  /* 0x000000071d077290 */ /* 0x000fe4000fffe03f */
.L_x_121:
        /* <DEDUP_REMOVED lines=19> */
[----:B------:R-:W-:Y:S01]  /*0910*/  IMAD.HI.U32 R0, R3, R0, R2 ;  /* 0x0000000003007227 */ /* 0x000fe200078e0002 */
[----:B------:R-:W-:-:S05]  /*0920*/  MOV R3, R5 ;  /* 0x0000000500037202 */ /* 0x000fca0000000f00 */
[----:B------:R-:W-:-:S04]  /*0930*/  IMAD.HI.U32 R0, R0, R3, RZ ;  /* 0x0000000300007227 */ /* 0x000fc800078e00ff */
[----:B------:R-:W-:-:S04]  /*0940*/  IMAD.MOV R2, RZ, RZ, -R0 ;  /* 0x000000ffff027224 */ /* 0x000fc800078e0a00 */
[----:B------:R-:W-:-:S05]  /*0950*/  IMAD R2, R4, R2, R3 ;  /* 0x0000000204027224 */ /* 0x000fca00078e0203 */
[----:B------:R-:W-:-:S13]  /*0960*/  ISETP.GT.U32.AND P2, PT, R4, R2, PT ;  /* 0x000000020400720c */ /* 0x000fda0003f44070 */
[----:B------:R-:W-:Y:S01]  /*0970*/  @!P2 IMAD.IADD R2, R2, 0x1, -R4 ;  /* 0x000000010202a824 */ /* 0x000fe200078e0a04 */
[----:B------:R-:W-:Y:S02]  /*0980*/  @!P2 IADD3 R0, R0, 0x1, RZ ;  /* 0x000000010000a810 */ /* 0x000fe40007ffe0ff */
[----:B------:R-:W-:Y:S02]  /*0990*/  ISETP.NE.AND P2, PT, RZ, c[0x0][0x1c8], PT ;  /* 0x00007200ff007a0c */ /* 0x000fe40003f45270 */
[----:B------:R-:W-:-:S13]  /*09a0*/  ISETP.GE.U32.AND P3, PT, R2, R4, PT ;  /* 0x000000040200720c */ /* 0x000fda0003f66070 */
[----:B------:R-:W-:-:S04]  /*09b0*/  @P3 IADD3 R0, R0, 0x1, RZ ;  /* 0x0000000100003810 */ /* 0x000fc80007ffe0ff */
        /* <DEDUP_REMOVED lines=16> */
.L_x_122:
[----:B------:R-:W-:Y:S01]  /*0ac0*/  SHF.R.S32.HI R16, RZ, 0x1f, R25 ;  /* 0x0000001fff107819 */ /* 0x000fe20000011419 */
[----:B------:R-:W1:Y:S01]  /*0ad0*/  S2R R14, SR_CTAID.Z ;  /* 0x00000000000e7919 */ /* 0x000e620000002700 */
[----:B------:R-:W-:Y:S01]  /*0ae0*/  IMAD.U32 R10, RZ, RZ, UR13 ;  /* 0x0000000dff0a7e24 */ /* 0x000fe2000f8e00ff */
[----:B------:R-:W-:Y:S01]  /*0af0*/  ULDC.64 UR4, c[0x0][0x1a8] ;  /* 0x00006a0000047ab9 */ /* 0x000fe20000000a00 */
[CC--:B------:R-:W-:Y:S01]  /*0b00*/  LEA.HI R3, R16.reuse, R25.reuse, RZ, 0x3 ;  /* 0x0000001910037211 */ /* 0x0c0fe200078f18ff */
[----:B------:R-:W-:Y:S01]  /*0b10*/  UIMAD UR4, UR21, UR4, URZ ;  /* 0x00000004150472a4 */ /* 0x000fe2000f8e023f */
[-C--:B------:R-:W-:Y:S01]  /*0b20*/  LEA.HI R24, R16, R25.reuse, RZ, 0x4 ;  /* 0x0000001910187211 */ /* 0x080fe200078f20ff */
[----:B------:R-:W-:Y:S01]  /*0b30*/  IMAD.MOV.U32 R26, RZ, RZ, 0x10 ;  /* 0x00000010ff1a7424 */ /* 0x000fe200078e00ff */
[----:B------:R-:W-:Y:S01]  /*0b40*/  SHF.R.S32.HI R2, RZ, 0x3, R3 ;  /* 0x00000003ff027819 */ /* 0x000fe20000011403 */
[----:B------:R-:W-:Y:S01]  /*0b50*/  UIMAD UR4, UR12, UR5, UR4 ;  /* 0x000000050c0472a4 */ /* 0x000fe2000f8e0204 */
[----:B------:R-:W-:Y:S01]  /*0b60*/  LOP3.LUT R3, R3, 0xfffffff8, RZ, 0xc0, !PT ;  /* 0xfffffff803037812 */ /* 0x000fe200078ec0ff */
[----:B------:R-:W-:Y:S01]  /*0b70*/  IMAD.MOV.U32 R27, RZ, RZ, 0x20 ;  /* 0x00000020ff1b7424 */ /* 0x000fe200078e00ff */
[----:B------:R-:W-:Y:S01]  /*0b80*/  LOP3.LUT R4, R24, 0xfffffff0, RZ, 0xc0, !PT ;  /* 0xfffffff018047812 */ /* 0x000fe200078ec0ff */
[----:B------:R-:W-:Y:S01]  /*0b90*/  IMAD.SHL.U32 R5, R2, 0x40, RZ ;  /* 0x0000004002057824 */ /* 0x000fe200078e00ff */
[----:B------:R-:W-:Y:S01]  /*0ba0*/  LEA.HI R9, R16, R25, RZ, 0x6 ;  /* 0x0000001910097211 */ /* 0x000fe200078f30ff */
[C---:B------:R-:W-:Y:S01]  /*0bb0*/  IMAD.IADD R21, R25.reuse, 0x1, -R3 ;  /* 0x0000000119157824 */ /* 0x040fe200078e0a03 */
[----:B------:R-:W-:Y:S01]  /*0bc0*/  SHF.R.S32.HI R3, RZ, 0x1f, R2 ;  /* 0x0000001fff037819 */ /* 0x000fe20000011402 */
[----:B------:R-:W-:Y:S01]  /*0bd0*/  IMAD.IADD R4, R25, 0x1, -R4 ;  /* 0x0000000119047824 */ /* 0x000fe200078e0a04 */
[----:B------:R-:W-:Y:S01]  /*0be0*/  LOP3.LUT R5, R5, 0x1c0, RZ, 0xc0, !PT ;  /* 0x000001c005057812 */ /* 0x000fe200078ec0ff */
[----:B------:R-:W-:Y:S01]  /*0bf0*/  IMAD.SHL.U32 R180, R21, 0x8, RZ ;  /* 0x0000000815b47824 */ /* 0x000fe200078e00ff */
[----:B------:R-:W-:Y:S01]  /*0c00*/  BSSY B0, `(.L_x_123) ;  /* 0x000004b000007945 */ /* 0x000fe20003800000 */
[----:B------:R-:W-:Y:S01]  /*0c10*/  IMAD.SHL.U32 R9, R9, 0x8, RZ ;  /* 0x0000000809097824 */ /* 0x000fe200078e00ff */
[----:B------:R-:W-:Y:S01]  /*0c20*/  SHF.R.S32.HI R7, RZ, 0x1f, R4 ;  /* 0x0000001fff077819 */ /* 0x000fe20000011404 */
[----:B------:R-:W-:Y:S01]  /*0c30*/  IMAD R13, R3, c[0x0][0x1a0], RZ ;  /* 0x00006800030d7a24 */ /* 0x000fe200078e02ff */
[----:B------:R-:W-:-:S02]  /*0c40*/  LOP3.LUT R6, R5, 0x38, R180, 0xf8, !PT ;  /* 0x0000003805067812 */ /* 0x000fc400078ef8b4 */
[----:B------:R-:W-:Y:S02]  /*0c50*/  SHF.R.U32.HI R5, RZ, 0x3, R5 ;  /* 0x00000003ff057819 */ /* 0x000fe40000011605 */
[----:B------:R-:W-:Y:S02]  /*0c60*/  LEA.HI R23, R7, R4, RZ, 0x3 ;  /* 0x0000000407177211 */ /* 0x000fe400078f18ff */
[----:B------:R-:W-:Y:S01]  /*0c70*/  LOP3.LUT R8, R6, R5, RZ, 0x3c, !PT ;  /* 0x0000000506087212 */ /* 0x000fe200078e3cff */
[----:B------:R-:W-:Y:S01]  /*0c80*/  IMAD.WIDE R6, R10, 0x80, R2 ;  /* 0x000000800a067825 */ /* 0x000fe200078e0202 */
[----:B------:R-:W-:Y:S02]  /*0c90*/  LOP3.LUT R5, R23, 0xfffffff8, RZ, 0xc0, !PT ;  /* 0xfffffff817057812 */ /* 0x000fe400078ec0ff */
[--C-:B------:R-:W-:Y:S02]  /*0ca0*/  SHF.R.S32.HI R181, RZ, 0x1f, R180.reuse ;  /* 0x0000001fffb57819 */ /* 0x100fe400000114b4 */
[----:B------:R-:W-:Y:S01]  /*0cb0*/  LOP3.LUT R244, R8, 0xfffffe00, R9, 0xf8, !PT ;  /* 0xfffffe0008f47812 */ /* 0x000fe200078ef809 */
[----:B------:R-:W-:Y:S01]  /*0cc0*/  IMAD.IADD R22, R4, 0x1, -R5 ;  /* 0x0000000104167824 */ /* 0x000fe200078e0a05 */
[C---:B------:R-:W-:Y:S01]  /*0cd0*/  IADD3 R4, P0, R180.reuse, UR6, RZ ;  /* 0x00000006b4047c10 */ /* 0x040fe2000ff1e0ff */
[----:B------:R-:W-:Y:S01]  /*0ce0*/  IMAD R8, R3, c[0x0][0x198], RZ ;  /* 0x0000660003087a24 */ /* 0x000fe200078e02ff */
[----:B------:R-:W-:Y:S01]  /*0cf0*/  IADD3 R166, R180, 0x40, RZ ;  /* 0x00000040b4a67810 */ /* 0x000fe20007ffe0ff */
[C---:B------:R-:W-:Y:S01]  /*0d00*/  IMAD.WIDE.U32 R10, R2.reuse, c[0x0][0x198], R180 ;  /* 0x00006600020a7a25 */ /* 0x040fe200078e00b4 */
[----:B------:R-:W-:Y:S01]  /*0d10*/  IADD3.X R5, R181, UR17, RZ, P0, !PT ;  /* 0x00000011b5057c10 */ /* 0x000fe200087fe4ff */
[----:B------:R2:W-:Y:S01]  /*0d20*/  STL.64 [R1+0x68], R180 ;  /* 0x000068b401007387 */ /* 0x0005e20000100a00 */
[----:B------:R-:W-:Y:S01]  /*0d30*/  UIADD3 UR6, -UR14, UR16, URZ ;  /* 0x000000100e067290 */ /* 0x000fe2000fffe13f */
[----:B------:R-:W-:Y:S01]  /*0d40*/  IMAD R12, R2, c[0x0][0x19c], R8 ;  /* 0x00006700020c7a24 */ /* 0x000fe200078e0208 */
[----:B------:R-:W-:Y:S01]  /*0d50*/  IADD3 R10, P0, R10, UR28, RZ ;  /* 0x0000001c0a0a7c10 */ /* 0x000fe2000ff1e0ff */
[----:B------:R-:W-:-:S03]  /*0d60*/  IMAD.WIDE.U32 R8, R2, c[0x0][0x1a0], R180 ;  /* 0x0000680002087a25 */ /* 0x000fc600078e00b4 */
[----:B------:R-:W-:Y:S01]  /*0d70*/  IADD3.X R11, R11, UR7, R12, P0, !PT ;  /* 0x000000070b0b7c10 */ /* 0x000fe200087fe40c */
[----:B-1----:R-:W-:Y:S01]  /*0d80*/  IMAD.WIDE.U32 R14, R14, c[0x0][0x1a8], R4 ;  /* 0x00006a000e0e7a25 */ /* 0x002fe200078e0004 */
[----:B------:R-:W-:Y:S02]  /*0d90*/  SHF.R.S32.HI R5, RZ, 0x1f, R0 ;  /* 0x0000001fff057819 */ /* 0x000fe40000011400 */
[----:B------:R-:W-:Y:S01]  /*0da0*/  IADD3 R4, P0, R8, UR24, RZ ;  /* 0x0000001808047c10 */ /* 0x000fe2000ff1e0ff */
[----:B------:R-:W-:Y:S02]  /*0db0*/  IMAD R12, R2, c[0x0][0x1a4], R13 ;  /* 0x00006900020c7a24 */ /* 0x000fe400078e020d */
[C---:B------:R-:W-:Y:S01]  /*0dc0*/  IMAD R13, R5.reuse, c[0x0][0x1b0], RZ ;  /* 0x00006c00050d7a24 */ /* 0x040fe200078e02ff */
[----:B------:R-:W-:Y:S01]  /*0dd0*/  R2P PR, R22, 0x6 ;  /* 0x0000000616007804 */ /* 0x000fe20000000000 */
[----:B------:R-:W-:Y:S01]  /*0de0*/  IMAD R8, R5, c[0x0][0x1b8], RZ ;  /* 0x00006e0005087a24 */ /* 0x000fe200078e02ff */
[----:B------:R-:W-:Y:S01]  /*0df0*/  IADD3.X R5, R9, UR22, R12, P0, !PT ;  /* 0x0000001609057c10 */ /* 0x000fe200087fe40c */
[----:B------:R-:W-:Y:S01]  /*0e00*/  IMAD R13, R0, c[0x0][0x1b4], R13 ;  /* 0x00006d00000d7a24 */ /* 0x000fe200078e020d */
[----:B------:R-:W-:Y:S01]  /*0e10*/  ISETP.GE.AND P0, PT, R2, UR6, PT ;  /* 0x0000000602007c0c */ /* 0x000fe2000bf06270 */
[C---:B------:R-:W-:Y:S01]  /*0e20*/  IMAD R8, R0.reuse, c[0x0][0x1bc], R8 ;  /* 0x00006f0000087a24 */ /* 0x040fe200078e0208 */
[----:B------:R-:W-:Y:S01]  /*0e30*/  IADD3 R9, R15, UR4, RZ ;  /* 0x000000040f097c10 */ /* 0x000fe2000fffe0ff */
[----:B------:R-:W-:Y:S01]  /*0e40*/  IMAD.WIDE.U32 R28, R0, c[0x0][0x1b8], R4 ;  /* 0x00006e00001c7a25 */ /* 0x000fe200078e0004 */
[----:B------:R-:W-:-:S03]  /*0e50*/  LEA.HI R4, R16, R25, RZ, 0x5 ;  /* 0x0000001910047211 */ /* 0x000fc600078f28ff */
[----:B------:R-:W-:Y:S01]  /*0e60*/  IMAD.WIDE.U32 R32, R0, c[0x0][0x1b0], R10 ;  /* 0x00006c0000207a25 */ /* 0x000fe200078e000a */
[----:B------:R-:W-:Y:S02]  /*0e70*/  LOP3.LUT R0, R4, 0xffffffe0, RZ, 0xc0, !PT ;  /* 0xffffffe004007812 */ /* 0x000fe400078ec0ff */
[----:B------:R-:W-:Y:S01]  /*0e80*/  SHF.R.S32.HI R20, RZ, 0x5, R4 ;  /* 0x00000005ff147819 */ /* 0x000fe20000011404 */
[----:B------:R-:W-:Y:S01]  /*0e90*/  IMAD.IADD R31, R29, 0x1, R8 ;  /* 0x000000011d1f7824 */ /* 0x000fe200078e0208 */
[----:B------:R2:W-:Y:S01]  /*0ea0*/  STL.64 [R1+0x80], R32 ;  /* 0x0000802001007387 */ /* 0x0005e20000100a00 */
[----:B------:R-:W-:Y:S01]  /*0eb0*/  IMAD.IADD R35, R33, 0x1, R13 ;  /* 0x0000000121237824 */ /* 0x000fe200078e020d */
[----:B------:R-:W-:Y:S01]  /*0ec0*/  SEL R4, R26, 0xfffffff0, !P1 ;  /* 0xfffffff01a047807 */ /* 0x000fe20004800000 */
[----:B------:R-:W-:Y:S01]  /*0ed0*/  IMAD.IADD R19, R25, 0x1, -R0 ;  /* 0x0000000119137824 */ /* 0x000fe200078e0a00 */
[----:B------:R2:W-:Y:S01]  /*0ee0*/  STL.64 [R1+0xa8], R28 ;  /* 0x0000a81c01007387 */ /* 0x0005e20000100a00 */
[----:B------:R-:W-:Y:S01]  /*0ef0*/  IMAD.SHL.U32 R244, R244, 0x2, RZ ;  /* 0x00000002f4f47824 */ /* 0x000fe200078e00ff */
[----:B------:R-:W-:-:S02]  /*0f00*/  SEL R0, R27, 0xffffffe0, !P2 ;  /* 0xffffffe01b007807 */ /* 0x000fc40005000000 */
[----:B------:R2:W-:Y:S04]  /*0f10*/  STL [R1+0x70], R166 ;  /* 0x000070a601007387 */ /* 0x0005e80000100800 */
[----:B------:R2:W-:Y:S04]  /*0f20*/  STL [R1+0xa4], R31 ;  /* 0x0000a41f01007387 */ /* 0x0005e80000100800 */
[----:B------:R2:W-:Y:S01]  /*0f30*/  STL [R1+0x7c], R35 ;  /* 0x00007c2301007387 */ /* 0x0005e20000100800 */
[----:B------:R-:W-:Y:S05]  /*0f40*/  @P0 BRA `(.L_x_124) ;  /* 0x0000016000000947 */ /* 0x000fea0003800000 */
[----:B------:R-:W-:Y:S01]  /*0f50*/  ISETP.GE.AND P2, PT, R180, c[0x0][0x220], PT ;  /* 0x00008800b4007a0c */ /* 0x000fe20003f46270 */
[----:B------:R-:W-:Y:S01]  /*0f60*/  IMAD R5, R7, c[0x0][0x190], RZ ;  /* 0x0000640007057a24 */ /* 0x000fe200078e02ff */
[----:B------:R-:W-:Y:S01]  /*0f70*/  ISETP.GE.AND P1, PT, R166, c[0x0][0x220], PT ;  /* 0x00008800a6007a0c */ /* 0x000fe20003f26270 */
[----:B------:R-:W-:-:S02]  /*0f80*/  IMAD.MOV.U32 R8, RZ, RZ, R14 ;  /* 0x000000ffff087224 */ /* 0x000fc400078e000e */
[C---:B------:R-:W-:Y:S02]  /*0f90*/  IMAD R5, R6.reuse, c[0x0][0x194], R5 ;  /* 0x0000650006057a24 */ /* 0x040fe400078e0205 */
[----:B------:R-:W-:-:S05]  /*0fa0*/  IMAD.WIDE.U32 R12, R6, c[0x0][0x190], R8 ;  /* 0x00006400060c7a25 */ /* 0x000fca00078e0008 */
[----:B------:R-:W-:Y:S01]  /*0fb0*/  IADD3 R5, R13, R5, RZ ;  /* 0x000000050d057210 */ /* 0x000fe20007ffe0ff */
[----:B------:R1:W-:Y:S01]  /*0fc0*/  @P2 STS.128 [R244], RZ ;  /* 0x000000fff4002388 */ /* 0x0003e20000000c00 */
[----:B------:R-:W-:-:S04]  /*0fd0*/  @!P2 LEA R10, P0, R12, c[0x0][0x160], 0x1 ;  /* 0x000058000c0aaa11 */ /* 0x000fc800078008ff */
[----:B------:R-:W-:-:S05]  /*0fe0*/  @!P2 LEA.HI.X R11, R12, c[0x0][0x164], R5, 0x1, P0 ;  /* 0x000059000c0baa11 */ /* 0x000fca00000f0c05 */
[----:B------:R-:W-:Y:S01]  /*0ff0*/  @!PT LDS RZ, [RZ] ;  /* 0x00000000fffff984 */ /* 0x000fe20000000800 */
[----:B------:R-:W-:Y:S01]  /*1000*/  @!PT LDS RZ, [RZ] ;  /* 0x00000000fffff984 */ /* 0x000fe20000000800 */
[----:B------:R-:W-:Y:S01]  /*1010*/  @!PT LDS RZ, [RZ] ;  /* 0x00000000fffff984 */ /* 0x000fe20000000800 */
[----:B------:R1:W-:Y:S04]  /*1020*/  @!P2 LDGSTS.E.BYPASS.LTC128B.128 [R244], [R10.64] ;  /* 0x000000000af4afae */ /* 0x0003e8000b901d52 */
[----:B------:R1:W-:Y:S01]  /*1030*/  @P1 STS.128 [R244+0x4000], RZ ;  /* 0x004000fff4001388 */ /* 0x0003e20000000c00 */
[----:B------:R-:W-:Y:S05]  /*1040*/  @P1 BRA `(.L_x_124) ;  /* 0x0000006000001947 */ /* 0x000fea0003800000 */
[----:B-1----:R-:W-:-:S04]  /*1050*/  LEA R10, P0, R12, c[0x0][0x160], 0x1 ;  /* 0x000058000c0a7a11 */ /* 0x002fc800078008ff */
[----:B------:R-:W-:-:S05]  /*1060*/  LEA.HI.X R11, R12, c[0x0][0x164], R5, 0x1, P0 ;  /* 0x000059000c0b7a11 */ /* 0x000fca00000f0c05 */
[----:B------:R-:W-:Y:S01]  /*1070*/  @!PT LDS RZ, [RZ] ;  /* 0x00000000fffff984 */ /* 0x000fe20000000800 */
[----:B------:R-:W-:Y:S01]  /*1080*/  @!PT LDS RZ, [RZ] ;  /* 0x00000000fffff984 */ /* 0x000fe20000000800 */
[----:B------:R-:W-:Y:S01]  /*1090*/  @!PT LDS RZ, [RZ] ;  /* 0x00000000fffff984 */ /* 0x000fe20000000800 */
[----:B------:R1:W-:Y:S04]  /*10a0*/  LDGSTS.E.BYPASS.LTC128B.128 [R244+0x4000], [R10.64+0x80] ;  /* 0x040000800af47fae */ /* 0x0003e8000b901d52 */
.L_x_124:
[----:B------:R-:W-:Y:S05]  /*10b0*/  BSYNC B0 ;  /* 0x0000000000007941 */ /* 0x000fea0003800000 */
.L_x_123:
[----:B------:R-:W-:Y:S01]  /*10c0*/  IADD3 R18, R2, 0x10, RZ ;  /* 0x0000001002127810 */ /* 0x000fe20007ffe0ff */
[----:B------:R-:W-:Y:S03]  /*10d0*/  BSSY B0, `(.L_x_125) ;  /* 0x000001c000007945 */ /* 0x000fe60003800000 */
[----:B------:R-:W-:-:S13]  /*10e0*/  ISETP.GE.AND P0, PT, R18, UR6, PT ;  /* 0x0000000612007c0c */ /* 0x000fda000bf06270 */
[----:B------:R-:W-:Y:S05]  /*10f0*/  @P0 BRA `(.L_x_126) ;  /* 0x0000019000000947 */ /* 0x000fea0003800000 */
[----:B------:R-:W-:Y:S02]  /*1100*/  IADD3 R5, P0, R6, 0x10, RZ ;  /* 0x0000001006057810 */ /* 0x000fe40007f1e0ff */
[----:B------:R-:W-:Y:S02]  /*1110*/  ISETP.GE.AND P1, PT, R180, c[0x0][0x220], PT ;  /* 0x00008800b4007a0c */ /* 0x000fe40003f26270 */
[----:B-1----:R-:W-:Y:S01]  /*1120*/  MOV R11, R9 ;  /* 0x00000009000b7202 */ /* 0x002fe20000000f00 */
[----:B------:R-:W-:Y:S01]  /*1130*/  IMAD.X R10, RZ, RZ, R7, P0 ;  /* 0x000000ffff0a7224 */ /* 0x000fe200000e0607 */
[----:B------:R-:W-:-:S03]  /*1140*/  ISETP.GE.AND P0, PT, R166, c[0x0][0x220], PT ;  /* 0x00008800a6007a0c */ /* 0x000fc60003f06270 */
[----:B------:R-:W-:Y:S02]  /*1150*/  IMAD R12, R10, c[0x0][0x190], RZ ;  /* 0x000064000a0c7a24 */ /* 0x000fe400078e02ff */
[----:B------:R-:W-:-:S04]  /*1160*/  IMAD.MOV.U32 R10, RZ, RZ, R14 ;  /* 0x000000ffff0a7224 */ /* 0x000fc800078e000e */
[C---:B------:R-:W-:Y:S01]  /*1170*/  IMAD.WIDE.U32 R10, R5.reuse, c[0x0][0x190], R10 ;  /* 0x00006400050a7a25 */ /* 0x040fe200078e000a */
[----:B------:R1:W-:Y:S03]  /*1180*/  @P1 STS.128 [R244+0x800], RZ ;  /* 0x000800fff4001388 */ /* 0x0003e60000000c00 */
[----:B------:R-:W-:Y:S01]  /*1190*/  IMAD R5, R5, c[0x0][0x194], R12 ;  /* 0x0000650005057a24 */ /* 0x000fe200078e020c */
[----:B------:R-:W-:-:S03]  /*11a0*/  @!P1 LEA R12, P2, R10, c[0x0][0x160], 0x1 ;  /* 0x000058000a0c9a11 */ /* 0x000fc600078408ff */
[----:B------:R-:W-:-:S05]  /*11b0*/  IMAD.IADD R5, R11, 0x1, R5 ;  /* 0x000000010b057824 */ /* 0x000fca00078e0205 */
[----:B------:R-:W-:-:S05]  /*11c0*/  @!P1 LEA.HI.X R13, R10, c[0x0][0x164], R5, 0x1, P2 ;  /* 0x000059000a0d9a11 */ /* 0x000fca00010f0c05 */
[----:B------:R-:W-:Y:S01]  /*11d0*/  @!PT LDS RZ, [RZ] ;  /* 0x00000000fffff984 */ /* 0x000fe20000000800 */
[----:B------:R-:W-:Y:S01]  /*11e0*/  @!PT LDS RZ, [RZ] ;  /* 0x00000000fffff984 */ /* 0x000fe20000000800 */
[----:B------:R-:W-:Y:S01]  /*11f0*/  @!PT LDS RZ, [RZ] ;  /* 0x00000000fffff984 */ /* 0x000fe20000000800 */
[----:B------:R1:W-:Y:S04]  /*1200*/  @!P1 LDGSTS.E.BYPASS.LTC128B.128 [R244+0x800], [R12.64] ;  /* 0x008000000cf49fae */ /* 0x0003e8000b901d52 */
        /* <DEDUP_REMOVED lines=8> */
.L_x_126:
[----:B------:R-:W-:Y:S05]  /*1290*/  BSYNC B0 ;  /* 0x0000000000007941 */ /* 0x000fea0003800000 */
.L_x_125:
        /* <DEDUP_REMOVED lines=29> */
.L_x_128:
[----:B------:R-:W-:Y:S05]  /*1470*/  BSYNC B0 ;  /* 0x0000000000007941 */ /* 0x000fea0003800000 */
.L_x_127:
        /* <DEDUP_REMOVED lines=29> */
.L_x_130:
[----:B------:R-:W-:Y:S05]  /*1650*/  BSYNC B0 ;  /* 0x0000000000007941 */ /* 0x000fea0003800000 */
.L_x_129:
        /* <DEDUP_REMOVED lines=29> */
.L_x_132:
[----:B------:R-:W-:Y:S05]  /*1830*/  BSYNC B0 ;  /* 0x0000000000007941 */ /* 0x000fea0003800000 */
.L_x_131:
        /* <DEDUP_REMOVED lines=29> */
.L_x_134:
[----:B------:R-:W-:Y:S05]  /*1a10*/  BSYNC B0 ;  /* 0x0000000000007941 */ /* 0x000fea0003800000 */
.L_x_133:
        /* <DEDUP_REMOVED lines=29> */
.L_x_136:
[----:B------:R-:W-:Y:S05]  /*1bf0*/  BSYNC B0 ;  /* 0x0000000000007941 */ /* 0x000fea0003800000 */
.L_x_135:
[----:B------:R-:W-:Y:S01]  /*1c00*/  IADD3 R5, R2, 0x70, RZ ;  /* 0x0000007002057810 */ /* 0x000fe20007ffe0ff */
[----:B------:R-:W-:Y:S01]  /*1c10*/  UMOV UR12, 0x6 ;  /* 0x00000006000c7882 */ /* 0x000fe20000000000 */
[----:B------:R-:W-:Y:S01]  /*1c20*/  BSSY B0, `(.L_x_137) ;  /* 0x000001e000007945 */ /* 0x000fe20003800000 */
[----:B------:R-:W-:Y:S01]  /*1c30*/  ULDC.64 UR4, c[0x0][0x198] ;  /* 0x0000660000047ab9 */ /* 0x000fe20000000a00 */
[----:B------:R-:W-:Y:S01]  /*1c40*/  ISETP.GE.AND P0, PT, R5, UR6, PT ;  /* 0x0000000605007c0c */ /* 0x000fe2000bf06270 */
[----:B------:R-:W-:Y:S02]  /*1c50*/  USHF.L.U64.HI UR22, UR4, UR12, UR5 ;  /* 0x0000000c04167299 */ /* 0x000fe40008010205 */
[----:B------:R-:W-:-:S10]  /*1c60*/  USHF.L.U32 UR23, UR4, 0x6, URZ ;  /* 0x0000000604177899 */ /* 0x000fd4000800063f */
[----:B------:R-:W-:Y:S05]  /*1c70*/  @P0 BRA `(.L_x_138) ;  /* 0x0000018000000947 */ /* 0x000fea0003800000 */
[----:B------:R-:W-:Y:S02]  /*1c80*/  IADD3 R5, P0, R6, 0x70, RZ ;  /* 0x0000007006057810 */ /* 0x000fe40007f1e0ff */
[----:B------:R-:W-:Y:S02]  /*1c90*/  ISETP.GE.AND P1, PT, R180, c[0x0][0x220], PT ;  /* 0x00008800b4007a0c */ /* 0x000fe40003f26270 */
[----:B------:R-:W-:Y:S01]  /*1ca0*/  MOV R8, R14 ;  /* 0x0000000e00087202 */ /* 0x000fe20000000f00 */
[----:B------:R-:W-:Y:S01]  /*1cb0*/  IMAD.X R6, RZ, RZ, R7, P0 ;  /* 0x000000ffff067224 */ /* 0x000fe200000e0607 */
[----:B------:R-:W-:-:S03]  /*1cc0*/  ISETP.GE.AND P0, PT, R166, c[0x0][0x220], PT ;  /* 0x00008800a6007a0c */ /* 0x000fc60003f06270 */
[----:B------:R-:W-:Y:S02]  /*1cd0*/  IMAD R6, R6, c[0x0][0x190], RZ ;  /* 0x0000640006067a24 */ /* 0x000fe400078e02ff */
[----:B------:R-:W-:-:S04]  /*1ce0*/  IMAD.WIDE.U32 R8, R5, c[0x0][0x190], R8 ;  /* 0x0000640005087a25 */ /* 0x000fc800078e0008 */
[----:B------:R-:W-:Y:S01]  /*1cf0*/  IMAD R5, R5, c[0x0][0x194], R6 ;  /* 0x0000650005057a24 */ /* 0x000fe200078e0206 */
[----:B------:R-:W-:Y:S01]  /*1d00*/  @!P1 LEA R6, P2, R8, c[0x0][0x160], 0x1 ;  /* 0x0000580008069a11 */ /* 0x000fe200078408ff */
[----:B------:R3:W-:Y:S02]  /*1d10*/  @P1 STS.128 [R244+0x3800], RZ ;  /* 0x003800fff4001388 */ /* 0x0007e40000000c00 */
        /* <DEDUP_REMOVED lines=8> */
[----:B---3--:R-:W-:-:S04]  /*1da0*/  LEA R6, P0, R8, c[0x0][0x160], 0x1 ;  /* 0x0000580008067a11 */ /* 0x008fc800078008ff */
[----:B------:R-:W-:-:S05]  /*1db0*/  LEA.HI.X R7, R8, c[0x0][0x164], R5, 0x1, P0 ;  /* 0x0000590008077a11 */ /* 0x000fca00000f0c05 */
[----:B------:R-:W-:Y:S01]  /*1dc0*/  @!PT LDS RZ, [RZ] ;  /* 0x00000000fffff984 */ /* 0x000fe20000000800 */
[----:B------:R-:W-:Y:S01]  /*1dd0*/  @!PT LDS RZ, [RZ] ;  /* 0x00000000fffff984 */ /* 0x000fe20000000800 */
[----:B------:R-:W-:Y:S01]  /*1de0*/  @!PT LDS RZ, [RZ] ;  /* 0x00000000fffff984 */ /* 0x000fe20000000800 */
[----:B------:R3:W-:Y:S04]  /*1df0*/  LDGSTS.E.BYPASS.LTC128B.128 [R244+0x7800], [R6.64+0x80] ;  /* 0x0780008006f47fae */ /* 0x0007e8000b901d52 */
.L_x_138:
[----:B------:R-:W-:Y:S05]  /*1e00*/  BSYNC B0 ;  /* 0x0000000000007941 */ /* 0x000fea0003800000 */
.L_x_137:
[----:B------:R-:W-:Y:S01]  /*1e10*/  IMAD.MOV.U32 R154, RZ, RZ, R34 ;  /* 0x000000ffff9a7224 */ /* 0x000fe200078e0022 */
[----:B------:R-:W-:Y:S01]  /*1e20*/  UIADD3 UR21, UR8, -0x1, URZ ;  /* 0xffffffff08157890 */ /* 0x000fe2000fffe03f */
[----:B------:R-:W-:Y:S01]  /*1e30*/  IMAD.MOV.U32 R155, RZ, RZ, R35 ;  /* 0x000000ffff9b7224 */ /* 0x000fe200078e0023 */
[----:B------:R-:W-:Y:S01]  /*1e40*/  MOV R154, R32 ;  /* 0x00000020009a7202 */ /* 0x000fe20000000f00 */
[----:B------:R-:W-:Y:S01]  /*1e50*/  BSSY B0, `(.L_x_139) ;  /* 0x000001c000007945 */ /* 0x000fe20003800000 */
[----:B------:R-:W-:Y:S01]  /*1e60*/  UIMAD UR20, UR21, -0x40, UR15 ;  /* 0xffffffc0151478a4 */ /* 0x000fe2000f8e020f */
[----:B------:R-:W-:Y:S01]  /*1e70*/  MOV R153, UR23 ;  /* 0x0000001700997c02 */ /* 0x000fe20008000f00 */
[----:B------:R-:W-:Y:S01]  /*1e80*/  USHF.R.S32.HI UR24, URZ, 0x1f, UR21 ;  /* 0x0000001f3f187899 */ /* 0x000fe20008011415 */
[----:B------:R4:W-:Y:S01]  /*1e90*/  STL.64 [R1+0x78], R154 ;  /* 0x0000789a01007387 */ /* 0x0009e20000100a00 */
[----:B------:R-:W-:Y:S02]  /*1ea0*/  UIMAD UR5, UR22, UR21, URZ ;  /* 0x00000015160572a4 */ /* 0x000fe4000f8e023f */
[----:B------:R-:W-:Y:S01]  /*1eb0*/  ISETP.GE.AND P0, PT, R2, UR20, PT ;  /* 0x0000001402007c0c */ /* 0x000fe2000bf06270 */
[----:B---3--:R-:W-:Y:S01]  /*1ec0*/  IMAD.WIDE.U32 R6, R153, UR21, R154 ;  /* 0x0000001599067c25 */ /* 0x008fe2000f8e009a */
[----:B------:R-:W-:-:S06]  /*1ed0*/  UIMAD UR5, UR24, UR23, UR5 ;  /* 0x00000017180572a4 */ /* 0x000fcc000f8e0205 */
[----:B------:R-:W-:-:S05]  /*1ee0*/  IADD3 R9, R7, UR5, RZ ;  /* 0x0000000507097c10 */ /* 0x000fca000fffe0ff */
[----:B------:R-:W-:Y:S05]  /*1ef0*/  @P0 BRA `(.L_x_140) ;  /* 0x0000011000000947 */ /* 0x000fea0003800000 */
[----:B------:R-:W-:Y:S02]  /*1f00*/  ISETP.GE.AND P1, PT, R180, c[0x0][0x220], PT ;  /* 0x00008800b4007a0c */ /* 0x000fe40003f26270 */
[----:B------:R-:W-:-:S11]  /*1f10*/  ISETP.GE.AND P0, PT, R166, c[0x0][0x220], PT ;  /* 0x00008800a6007a0c */ /* 0x000fd60003f06270 */
[C---:B-1----:R-:W-:Y:S01]  /*1f20*/  @!P1 LEA R10, P2, R6.reuse, c[0x0][0x168], 0x1 ;  /* 0x00005a00060a9a11 */ /* 0x042fe200078408ff */
[----:B------:R1:W-:Y:S03]  /*1f30*/  @P1 STS.128 [R244+0x8000], RZ ;  /* 0x008000fff4001388 */ /* 0x0003e60000000c00 */
        /* <DEDUP_REMOVED lines=13> */
.L_x_140:
[----:B------:R-:W-:Y:S05]  /*2010*/  BSYNC B0 ;  /* 0x0000000000007941 */ /* 0x000fea0003800000 */
.L_x_139:
[----:B------:R-:W-:Y:S01]  /*2020*/  ISETP.GE.AND P0, PT, R18, UR20, PT ;  /* 0x0000001412007c0c */ /* 0x000fe2000bf06270 */
[----:B------:R-:W-:Y:S01]  /*2030*/  ULDC UR11, c[0x0][0x19c] ;  /* 0x00006700000b7ab9 */ /* 0x000fe20000000800 */
[----:B------:R-:W-:Y:S01]  /*2040*/  BSSY B0, `(.L_x_141) ;  /* 0x0000017000007945 */ /* 0x000fe20003800000 */
[----:B------:R-:W-:Y:S02]  /*2050*/  USHF.L.U32 UR7, UR4, 0x4, URZ ;  /* 0x0000000404077899 */ /* 0x000fe4000800063f */
[----:B------:R-:W-:-:S08]  /*2060*/  USHF.L.U64.HI UR11, UR4, UR9, UR11 ;  /* 0x00000009040b7299 */ /* 0x000fd0000801020b */
[----:B------:R-:W-:Y:S05]  /*2070*/  @P0 BRA `(.L_x_142) ;  /* 0x0000013000000947 */ /* 0x000fea0003800000 */
[----:B------:R-:W-:Y:S02]  /*2080*/  ISETP.GE.AND P1, PT, R180, c[0x0][0x220], PT ;  /* 0x00008800b4007a0c */ /* 0x000fe40003f26270 */
[----:B------:R-:W-:Y:S02]  /*2090*/  IADD3 R5, P2, R6, UR7, RZ ;  /* 0x0000000706057c10 */ /* 0x000fe4000ff5e0ff */
[----:B------:R-:W-:Y:S02]  /*20a0*/  ISETP.GE.AND P0, PT, R166, c[0x0][0x220], PT ;  /* 0x00008800a6007a0c */ /* 0x000fe40003f06270 */
[----:B-1----:R-:W-:-:S07]  /*20b0*/  IADD3.X R12, R9, UR11, RZ, P2, !PT ;  /* 0x0000000b090c7c10 */ /* 0x002fce00097fe4ff */
[C---:B------:R-:W-:Y:S01]  /*20c0*/  @!P1 LEA R10, P2, R5.reuse, c[0x0][0x168], 0x1 ;  /* 0x00005a00050a9a11 */ /* 0x040fe200078408ff */
        /* <DEDUP_REMOVED lines=14> */
.L_x_142:
[----:B------:R-:W-:Y:S05]  /*21b0*/  BSYNC B0 ;  /* 0x0000000000007941 */ /* 0x000fea0003800000 */
.L_x_141:
[----:B------:R-:W-:Y:S01]  /*21c0*/  ISETP.GE.AND P0, PT, R17, UR20, PT ;  /* 0x0000001411007c0c */ /* 0x000fe2000bf06270 */
[----:B------:R-:W-:-:S12]  /*21d0*/  BSSY B0, `(.L_x_143) ;  /* 0x0000017000007945 */ /* 0x000fd80003800000 */
[----:B------:R-:W-:Y:S05]  /*21e0*/  @P0 BRA `(.L_x_144) ;  /* 0x0000015000000947 */ /* 0x000fea0003800000 */
[----:B------:R-:W-:Y:S01]  /*21f0*/  ISETP.GE.AND P1, PT, R180, c[0x0][0x220], PT ;  /* 0x00008800b4007a0c */ /* 0x000fe20003f26270 */
[----:B-1----:R-:W-:Y:S01]  /*2200*/  IMAD.MOV.U32 R12, RZ, RZ, c[0x0][0x198] ;  /* 0x00006600ff0c7624 */ /* 0x002fe200078e00ff */
[----:B------:R-:W-:Y:S01]  /*2210*/  ISETP.GE.AND P0, PT, R166, c[0x0][0x220], PT ;  /* 0x00008800a6007a0c */ /* 0x000fe20003f06270 */
[----:B------:R-:W-:-:S03]  /*2220*/  IMAD.MOV.U32 R10, RZ, RZ, c[0x0][0x19c] ;  /* 0x00006700ff0a7624 */ /* 0x000fc600078e00ff */
[----:B------:R-:W-:-:S04]  /*2230*/  LEA R5, P2, R12, R6, 0x5 ;  /* 0x000000060c057211 */ /* 0x000fc800078428ff */
[----:B------:R-:W-:-:S03]  /*2240*/  LEA.HI.X R12, R12, R9, R10, 0x5, P2 ;  /* 0x000000090c0c7211 */ /* 0x000fc600010f2c0a */
        /* <DEDUP_REMOVED lines=15> */
.L_x_144:
[----:B------:R-:W-:Y:S05]  /*2340*/  BSYNC B0 ;  /* 0x0000000000007941 */ /* 0x000fea0003800000 */
.L_x_143:
[----:B------:R-:W-:Y:S01]  /*2350*/  ISETP.GE.AND P0, PT, R16, UR20, PT ;  /* 0x0000001410007c0c */ /* 0x000fe2000bf06270 */
[----:B------:R-:W-:Y:S01]  /*2360*/  ULDC.64 UR4, c[0x0][0x1a0] ;  /* 0x0000680000047ab9 */ /* 0x000fe20000000a00 */
[----:B------:R-:W-:Y:S01]  /*2370*/  BSSY B0, `(.L_x_145) ;  /* 0x000001b000007945 */ /* 0x000fe20003800000 */
[----:B------:R-:W-:Y:S02]  /*2380*/  USHF.L.U64.HI UR12, UR4, UR12, UR5 ;  /* 0x0000000c040c7299 */ /* 0x000fe40008010205 */
[----:B------:R-:W-:-:S08]  /*2390*/  USHF.L.U32 UR17, UR4, 0x6, URZ ;  /* 0x0000000604117899 */ /* 0x000fd0000800063f */
[----:B------:R-:W-:Y:S05]  /*23a0*/  @P0 BRA `(.L_x_146) ;  /* 0x0000017000000947 */ /* 0x000fea0003800000 */
[----:B------:R-:W-:Y:S01]  /*23b0*/  ISETP.GE.AND P1, PT, R180, c[0x0][0x220], PT ;  /* 0x00008800b4007a0c */ /* 0x000fe20003f26270 */
[----:B------:R-:W-:Y:S01]  /*23c0*/  IMAD.MOV.U32 R5, RZ, RZ, c[0x0][0x198] ;  /* 0x00006600ff057624 */ /* 0x000fe200078e00ff */
[----:B------:R-:W-:Y:S01]  /*23d0*/  ULDC UR5, c[0x0][0x19c] ;  /* 0x0000670000057ab9 */ /* 0x000fe20000000800 */
[----:B------:R-:W-:Y:S01]  /*23e0*/  IMAD.MOV.U32 R8, RZ, RZ, R6 ;  /* 0x000000ffff087224 */ /* 0x000fe200078e0006 */
[----:B------:R-:W-:Y:S01]  /*23f0*/  UIMAD UR5, UR5, 0x30, URZ ;  /* 0x00000030050578a4 */ /* 0x000fe2000f8e023f */
[----:B------:R-:W-:Y:S02]  /*2400*/  ISETP.GE.AND P0, PT, R166, c[0x0][0x220], PT ;  /* 0x00008800a6007a0c */ /* 0x000fe40003f06270 */
[----:B------:R-:W-:-:S05]  /*2410*/  IMAD.WIDE.U32 R8, R5, 0x30, R8 ;  /* 0x0000003005087825 */ /* 0x000fca00078e0008 */
[----:B------:R-:W-:Y:S01]  /*2420*/  IADD3 R5, R9, UR5, RZ ;  /* 0x0000000509057c10 */ /* 0x000fe2000fffe0ff */
[----:B------:R3:W-:Y:S01]  /*2430*/  @P1 STS.128 [R244+0x9800], RZ ;  /* 0x009800fff4001388 */ /* 0x0007e20000000c00 */
[----:B------:R-:W-:-:S04]  /*2440*/  @!P1 LEA R6, P2, R8, c[0x0][0x168], 0x1 ;  /* 0x00005a0008069a11 */ /* 0x000fc800078408ff */
        /* <DEDUP_REMOVED lines=13> */
.L_x_146:
[----:B------:R-:W-:Y:S05]  /*2520*/  BSYNC B0 ;  /* 0x0000000000007941 */ /* 0x000fea0003800000 */
.L_x_145:
[----:B------:R-:W0:Y:S01]  /*2530*/  LDGDEPBAR ;  /* 0x00000000000079af */ /* 0x000e220000000000 */
[----:B------:R-:W-:Y:S01]  /*2540*/  SHF.R.S32.HI R8, RZ, 0x4, R24 ;  /* 0x00000004ff087819 */ /* 0x000fe20000011418 */
[----:B------:R-:W-:Y:S01]  /*2550*/  IMAD.SHL.U32 R3, R21, 0x40, RZ ;  /* 0x0000004015037824 */ /* 0x000fe200078e00ff */
[----:B------:R-:W-:Y:S01]  /*2560*/  SHF.R.S32.HI R5, RZ, 0x1f, R19 ;  /* 0x0000001fff057819 */ /* 0x000fe20000011413 */
[----:B---3--:R-:W-:Y:S01]  /*2570*/  IMAD.SHL.U32 R6, R2, 0x8, RZ ;  /* 0x0000000802067824 */ /* 0x008fe200078e00ff */
[----:B------:R-:W-:Y:S01]  /*2580*/  LEA.HI R7, R24, R8, RZ, 0x1 ;  /* 0x0000000818077211 */ /* 0x000fe200078f08ff */
[----:B-1----:R-:W-:Y:S01]  /*2590*/  IMAD.MOV.U32 R12, RZ, RZ, R30 ;  /* 0x000000ffff0c7224 */ /* 0x002fe200078e001e */
[----:B------:R-:W-:Y:S01]  /*25a0*/  ISETP.GE.AND P0, PT, R2, UR20, PT ;  /* 0x0000001402007c0c */ /* 0x000fe2000bf06270 */
[----:B------:R-:W-:Y:S01]  /*25b0*/  IMAD.MOV.U32 R13, RZ, RZ, R31 ;  /* 0x000000ffff0d7224 */ /* 0x000fe200078e001f */
[----:B------:R-:W-:Y:S01]  /*25c0*/  LOP3.LUT R7, R7, 0xfffffffe, RZ, 0xc0, !PT ;  /* 0xfffffffe07077812 */ /* 0x000fe200078ec0ff */
[----:B------:R-:W-:Y:S01]  /*25d0*/  IMAD.MOV.U32 R12, RZ, RZ, R28 ;  /* 0x000000ffff0c7224 */ /* 0x000fe200078e001c */
[----:B------:R-:W-:Y:S01]  /*25e0*/  LOP3.LUT R3, R3, 0x1c0, RZ, 0xc0, !PT ;  /* 0x000001c003037812 */ /* 0x000fe200078ec0ff */
[----:B------:R-:W-:Y:S01]  /*25f0*/  UIMAD UR5, UR12, UR21, URZ ;  /* 0x000000150c0572a4 */ /* 0x000fe2000f8e023f */
[----:B------:R-:W-:Y:S01]  /*2600*/  LEA.HI R5, R5, R19, RZ, 0x2 ;  /* 0x0000001305057211 */ /* 0x000fe200078f10ff */
[----:B------:R-:W-:Y:S01]  /*2610*/  IMAD.IADD R7, R8, 0x1, -R7 ;  /* 0x0000000108077824 */ /* 0x000fe200078e0a07 */
[----:B------:R-:W-:Y:S01]  /*2620*/  LOP3.LUT R8, R3, 0x8, R6, 0xf8, !PT ;  /* 0x0000000803087812 */ /* 0x000fe200078ef806 */
[----:B------:R-:W-:Y:S01]  /*2630*/  IMAD.SHL.U32 R6, R22, 0x40, RZ ;  /* 0x0000004016067824 */ /* 0x000fe200078e00ff */
[----:B------:R-:W-:Y:S01]  /*2640*/  SHF.R.U32.HI R2, RZ, 0x3, R3 ;  /* 0x00000003ff027819 */ /* 0x000fe20000011603 */
[----:B------:R1:W-:Y:S01]  /*2650*/  STL.64 [R1+0xa0], R12 ;  /* 0x0000a00c01007387 */ /* 0x0003e20000100a00 */
[----:B------:R-:W-:Y:S01]  /*2660*/  LEA R10, R20, UR14, 0x4 ;  /* 0x0000000e140a7c11 */ /* 0x000fe2000f8e20ff */
[----:B------:R-:W-:Y:S01]  /*2670*/  UIMAD UR5, UR24, UR17, UR5 ;  /* 0x00000011180572a4 */ /* 0x000fe2000f8e0205 */
[----:B------:R-:W-:Y:S01]  /*2680*/  SHF.R.S32.HI R3, RZ, 0x2, R5 ;  /* 0x00000002ff037819 */ /* 0x000fe20000011405 */
[----:B------:R-:W-:Y:S01]  /*2690*/  IMAD.SHL.U32 R25, R25, 0x2, RZ ;  /* 0x0000000219197824 */ /* 0x000fe200078e00ff */
[----:B------:R-:W-:Y:S01]  /*26a0*/  LOP3.LUT R5, R8, R2, RZ, 0x3c, !PT ;  /* 0x0000000208057212 */ /* 0x000fe200078e3cff */
[----:B------:R-:W-:-:S04]  /*26b0*/  DEPBAR.LE SB0, 0x0 ;  /* 0x000080000000791a */ /* 0x000fc80000000000 */
[----:B------:R-:W-:Y:S01]  /*26c0*/  BAR.SYNC.DEFER_BLOCKING 0x0 ;  /* 0x0000000000007b1d */ /* 0x000fe20000010000 */
[----:B------:R-:W-:Y:S01]  /*26d0*/  IADD3 R10, R10, 0x1, R3 ;  /* 0x000000010a0a7810 */ /* 0x000fe20007ffe003 */
[C---:B------:R-:W-:Y:S01]  /*26e0*/  IMAD.SHL.U32 R3, R7.reuse, 0x8, RZ ;  /* 0x0000000807037824 */ /* 0x040fe200078e00ff */
[----:B------:R-:W-:Y:S01]  /*26f0*/  LOP3.LUT R2, R6, 0x1c0, RZ, 0xc0, !PT ;  /* 0x000001c006027812 */ /* 0x000fe200078ec0ff */
[----:B------:R-:W-:Y:S01]  /*2700*/  IMAD R5, R7, 0x200, R5 ;  /* 0x0000020007057824 */ /* 0x000fe200078e0205 */
[----:B------:R-:W-:Y:S01]  /*2710*/  LOP3.LUT R156, R25, 0x6, RZ, 0xc0, !PT ;  /* 0x00000006199c7812 */ /* 0x000fe200078ec0ff */
[----:B------:R-:W-:Y:S01]  /*2720*/  IMAD.SHL.U32 R7, R23, 0x40, RZ ;  /* 0x0000004017077824 */ /* 0x000fe200078e00ff */
[----:B------:R-:W-:Y:S01]  /*2730*/  LOP3.LUT R3, R2, 0x8, R3, 0xf8, !PT ;  /* 0x0000000802037812 */ /* 0x000fe200078ef803 */
[----:B------:R-:W-:Y:S01]  /*2740*/  IMAD.U32 R8, RZ, RZ, UR21 ;  /* 0x00000015ff087e24 */ /* 0x000fe2000f8e00ff */
[----:B------:R-:W-:Y:S01]  /*2750*/  SHF.R.U32.HI R2, RZ, 0x3, R2 ;  /* 0x00000003ff027819 */ /* 0x000fe20000011602 */
[----:B------:R-:W-:Y:S01]  /*2760*/  BSSY B0, `(.L_x_147) ;  /* 0x000001f000007945 */ /* 0x000fe20003800000 */
[----:B------:R-:W-:Y:S01]  /*2770*/  LOP3.LUT R7, R7, 0xfffffe00, RZ, 0xc0, !PT ;  /* 0xfffffe0007077812 */ /* 0x000fe200078ec0ff */
[----:B------:R-:W-:Y:S01]  /*2780*/  IMAD.WIDE.U32 R8, R8, UR17, R12 ;  /* 0x0000001108087c25 */ /* 0x000fe2000f8e000c */
[----:B------:R-:W-:-:S03]  /*2790*/  LOP3.LUT R2, R3, R2, RZ, 0x3c, !PT ;  /* 0x0000000203027212 */ /* 0x000fc600078e3cff */
[----:B------:R-:W-:Y:S01]  /*27a0*/  IMAD.U32 R3, RZ, RZ, UR15 ;  /* 0x0000000fff037e24 */ /* 0x000fe2000f8e00ff */
[----:B------:R-:W-:Y:S01]  /*27b0*/  IADD3 R11, R9, UR5, RZ ;  /* 0x00000005090b7c10 */ /* 0x000fe2000fffe0ff */
[----:B------:R-:W-:Y:S01]  /*27c0*/  IMAD R6, R20, 0x400, R7 ;  /* 0x0000040014067824 */ /* 0x000fe200078e0207 */
[C---:B------:R-:W-:Y:S02]  /*27d0*/  LOP3.LUT R7, R2.reuse, R7, RZ, 0xfc, !PT ;  /* 0x0000000702077212 */ /* 0x040fe400078efcff */
[----:B------:R-:W-:Y:S01]  /*27e0*/  IADD3 R3, R3, -UR16, R10 ;  /* 0x8000001003037c10 */ /* 0x000fe2000fffe00a */
[----:B------:R-:W-:Y:S01]  /*27f0*/  IMAD.IADD R6, R2, 0x1, R6 ;  /* 0x0000000102067824 */ /* 0x000fe200078e0206 */
[----:B------:R1:W-:Y:S02]  /*2800*/  @P0 STS.128 [R244+0xc000], RZ ;  /* 0x00c000fff4000388 */ /* 0x0003e40000000c00 */
[----:B------:R-:W-:Y:S02]  /*2810*/  IADD3 R152, R3, c[0x0][0x2e8], RZ ;  /* 0x0000ba0003987a10 */ /* 0x000fe40007ffe0ff */
[----:B------:R1:W-:Y:S01]  /*2820*/  @P0 STS.128 [R244+0xe000], RZ ;  /* 0x00e000fff4000388 */ /* 0x0003e20000000c00 */
[----:B------:R-:W-:Y:S05]  /*2830*/  @P0 BRA `(.L_x_148) ;  /* 0x0000011000000947 */ /* 0x000fea0003800000 */
[----:B------:R-:W-:Y:S02]  /*2840*/  ISETP.GE.AND P1, PT, R180, c[0x0][0x220], PT ;  /* 0x00008800b4007a0c */ /* 0x000fe40003f26270 */
[----:B------:R-:W-:-:S11]  /*2850*/  ISETP.GE.AND P0, PT, R166, c[0x0][0x220], PT ;  /* 0x00008800a6007a0c */ /* 0x000fd60003f06270 */
        /* <DEDUP_REMOVED lines=15> */
.L_x_148:
[----:B------:R-:W-:Y:S05]  /*2950*/  BSYNC B0 ;  /* 0x0000000000007941 */ /* 0x000fea0003800000 */
.L_x_147:
[----:B------:R-:W-:Y:S01]  /*2960*/  ISETP.GE.AND P0, PT, R18, UR20, PT ;  /* 0x0000001412007c0c */ /* 0x000fe2000bf06270 */
[----:B------:R-:W-:Y:S01]  /*2970*/  ULDC UR5, c[0x0][0x1a4] ;  /* 0x0000690000057ab9 */ /* 0x000fe20000000800 */
[----:B------:R-:W-:Y:S01]  /*2980*/  BSSY B0, `(.L_x_149) ;  /* 0x0000019000007945 */ /* 0x000fe20003800000 */
[----:B------:R-:W-:Y:S02]  /*2990*/  USHF.L.U32 UR14, UR4, 0x4, URZ ;  /* 0x00000004040e7899 */ /* 0x000fe4000800063f */
[----:B------:R-:W-:-:S08]  /*29a0*/  USHF.L.U64.HI UR9, UR4, UR9, UR5 ;  /* 0x0000000904097299 */ /* 0x000fd00008010205 */
[----:B------:R1:W-:Y:S04]  /*29b0*/  @P0 STS.128 [R244+0xc800], RZ ;  /* 0x00c800fff4000388 */ /* 0x0003e80000000c00 */
[----:B------:R1:W-:Y:S01]  /*29c0*/  @P0 STS.128 [R244+0xe800], RZ ;  /* 0x00e800fff4000388 */ /* 0x0003e20000000c00 */
[----:B------:R-:W-:Y:S05]  /*29d0*/  @P0 BRA `(.L_x_150) ;  /* 0x0000013000000947 */ /* 0x000fea0003800000 */
[----:B------:R-:W-:Y:S02]  /*29e0*/  ISETP.GE.AND P1, PT, R180, c[0x0][0x220], PT ;  /* 0x00008800b4007a0c */ /* 0x000fe40003f26270 */
[----:B---3--:R-:W-:Y:S02]  /*29f0*/  IADD3 R2, P2, R8, UR14, RZ ;  /* 0x0000000e08027c10 */ /* 0x008fe4000ff5e0ff */
[----:B------:R-:W-:Y:S02]  /*2a00*/  ISETP.GE.AND P0, PT, R166, c[0x0][0x220], PT ;  /* 0x00008800a6007a0c */ /* 0x000fe40003f06270 */
[----:B------:R-:W-:-:S07]  /*2a10*/  IADD3.X R3, R11, UR9, RZ, P2, !PT ;  /* 0x000000090b037c10 */ /* 0x000fce00097fe4ff */
        /* <DEDUP_REMOVED lines=15> */
.L_x_150:
[----:B------:R-:W-:Y:S05]  /*2b10*/  BSYNC B0 ;  /* 0x0000000000007941 */ /* 0x000fea0003800000 */
.L_x_149:
[----:B------:R-:W-:Y:S01]  /*2b20*/  ISETP.GE.AND P0, PT, R17, UR20, PT ;  /* 0x0000001411007c0c */ /* 0x000fe2000bf06270 */
[----:B------:R-:W-:-:S12]  /*2b30*/  BSSY B0, `(.L_x_151) ;  /* 0x0000019000007945 */ /* 0x000fd80003800000 */
[----:B------:R1:W-:Y:S04]  /*2b40*/  @P0 STS.128 [R244+0xd000], RZ ;  /* 0x00d000fff4000388 */ /* 0x0003e80000000c00 */
[----:B------:R1:W-:Y:S01]  /*2b50*/  @P0 STS.128 [R244+0xf000], RZ ;  /* 0x00f000fff4000388 */ /* 0x0003e20000000c00 */
[----:B------:R-:W-:Y:S05]  /*2b60*/  @P0 BRA `(.L_x_152) ;  /* 0x0000015000000947 */ /* 0x000fea0003800000 */
[----:B------:R-:W-:Y:S01]  /*2b70*/  ISETP.GE.AND P1, PT, R180, c[0x0][0x220], PT ;  /* 0x00008800b4007a0c */ /* 0x000fe20003f26270 */
[----:B---3--:R-:W-:Y:S01]  /*2b80*/  IMAD.MOV.U32 R3, RZ, RZ, c[0x0][0x1a0] ;  /* 0x00006800ff037624 */ /* 0x008fe200078e00ff */
[----:B------:R-:W-:Y:S01]  /*2b90*/  ISETP.GE.AND P0, PT, R166, c[0x0][0x220], PT ;  /* 0x00008800a6007a0c */ /* 0x000fe20003f06270 */
[----:B-1----:R-:W-:-:S03]  /*2ba0*/  IMAD.MOV.U32 R12, RZ, RZ, c[0x0][0x1a4] ;  /* 0x00006900ff0c7624 */ /* 0x002fc600078e00ff */
        /* <DEDUP_REMOVED lines=17> */
.L_x_152:
[----:B------:R-:W-:Y:S05]  /*2cc0*/  BSYNC B0 ;  /* 0x0000000000007941 */ /* 0x000fea0003800000 */
.L_x_151:
[----:B------:R-:W-:Y:S01]  /*2cd0*/  ISETP.GE.AND P0, PT, R16, UR20, PT ;  /* 0x0000001410007c0c */ /* 0x000fe2000bf06270 */
[----:B------:R-:W-:Y:S03]  /*2ce0*/  BSSY B0, `(.L_x_153) ;  /* 0x000001e000007945 */ /* 0x000fe60003800000 */
[----:B------:R-:W-:-:S05]  /*2cf0*/  R2P PR, R21, 0x6 ;  /* 0x0000000615007804 */ /* 0x000fca0000000000 */
[----:B---3--:R-:W-:Y:S02]  /*2d00*/  SEL R3, R26, 0xfffffff0, !P1 ;  /* 0xfffffff01a037807 */ /* 0x008fe40004800000 */
[----:B------:R-:W-:Y:S02]  /*2d10*/  SEL R2, R27, 0xffffffe0, !P2 ;  /* 0xffffffe01b027807 */ /* 0x000fe40005000000 */
[----:B------:R3:W-:Y:S04]  /*2d20*/  @P0 STS.128 [R244+0xd800], RZ ;  /* 0x00d800fff4000388 */ /* 0x0007e80000000c00 */
[----:B------:R3:W-:Y:S01]  /*2d30*/  @P0 STS.128 [R244+0xf800], RZ ;  /* 0x00f800fff4000388 */ /* 0x0007e20000000c00 */
[----:B------:R-:W-:Y:S05]  /*2d40*/  @P0 BRA `(.L_x_154) ;  /* 0x0000017000000947 */ /* 0x000fea0003800000 */
[----:B------:R-:W-:Y:S01]  /*2d50*/  ISETP.GE.AND P1, PT, R180, c[0x0][0x220], PT ;  /* 0x00008800b4007a0c */ /* 0x000fe20003f26270 */
[----:B------:R-:W-:Y:S01]  /*2d60*/  IMAD.MOV.U32 R9, RZ, RZ, c[0x0][0x1a0] ;  /* 0x00006800ff097624 */ /* 0x000fe200078e00ff */
[----:B------:R-:W-:Y:S01]  /*2d70*/  ULDC UR4, c[0x0][0x1a4] ;  /* 0x0000690000047ab9 */ /* 0x000fe20000000800 */
[----:B------:R-:W-:Y:S01]  /*2d80*/  IMAD.MOV.U32 R10, RZ, RZ, R8 ;  /* 0x000000ffff0a7224 */ /* 0x000fe200078e0008 */
[----:B------:R-:W-:Y:S01]  /*2d90*/  UIMAD UR4, UR4, 0x30, URZ ;  /* 0x00000030040478a4 */ /* 0x000fe2000f8e023f */
[----:B------:R-:W-:-:S02]  /*2da0*/  ISETP.GE.AND P0, PT, R166, c[0x0][0x220], PT ;  /* 0x00008800a6007a0c */ /* 0x000fc40003f06270 */
[----:B------:R-:W-:-:S05]  /*2db0*/  IMAD.WIDE.U32 R10, R9, 0x30, R10 ;  /* 0x00000030090a7825 */ /* 0x000fca00078e000a */
[----:B-1----:R-:W-:Y:S01]  /*2dc0*/  IADD3 R12, R11, UR4, RZ ;  /* 0x000000040b0c7c10 */ /* 0x002fe2000fffe0ff */
        /* <DEDUP_REMOVED lines=15> */
.L_x_154:
[----:B------:R-:W-:Y:S05]  /*2ec0*/  BSYNC B0 ;  /* 0x0000000000007941 */ /* 0x000fea0003800000 */
.L_x_153:
[----:B------:R-:W-:Y:S01]  /*2ed0*/  IMAD.SHL.U32 R240, R6, 0x2, RZ ;  /* 0x0000000206f07824 */ /* 0x000fe200078e00ff */
[----:B------:R-:W0:Y:S01]  /*2ee0*/  LDGDEPBAR ;  /* 0x00000000000079af */ /* 0x000e220000000000 */
[----:B------:R-:W-:Y:S01]  /*2ef0*/  IMAD.SHL.U32 R232, R5, 0x2, RZ ;  /* 0x0000000205e87824 */ /* 0x000fe200078e00ff */
[----:B------:R-:W-:Y:S01]  /*2f00*/  UISETP.GE.AND UP0, UPT, UR8, 0x2, UPT ;  /* 0x000000020800788c */ /* 0x000fe2000bf06270 */
[----:B------:R-:W-:Y:S01]  /*2f10*/  IMAD R241, R4, 0x2, R240 ;  /* 0x0000000204f17824 */ /* 0x000fe200078e02f0 */
[----:B-1----:R-:W-:Y:S01]  /*2f20*/  LDSM.16.M88.4 R12, [R240] ;  /* 0x00000000f00c783b */ /* 0x002fe20000000200 */
[----:B------:R-:W-:Y:S01]  /*2f30*/  IMAD R6, R3, 0x2, R232 ;  /* 0x0000000203067824 */ /* 0x000fe200078e02e8 */
[----:B------:R-:W-:Y:S01]  /*2f40*/  IADD3 R5, R232, 0x8000, RZ ;  /* 0x00008000e8057810 */ /* 0x000fe20007ffe0ff */
[----:B------:R-:W-:Y:S01]  /*2f50*/  IMAD R243, R0, 0x2, R240 ;  /* 0x0000000200f37824 */ /* 0x000fe200078e02f0 */
[----:B------:R-:W1:Y:S01]  /*2f60*/  LDSM.16.M88.4 R20, [R232+0x8000] ;  /* 0x00800000e814783b */ /* 0x000e620000000200 */
[----:B------:R-:W-:-:S02]  /*2f70*/  IMAD R238, R2, 0x2, R232 ;  /* 0x0000000202ee7824 */ /* 0x000fc400078e02e8 */
[----:B------:R-:W-:Y:S01]  /*2f80*/  IMAD R239, R3, 0x2, R5 ;  /* 0x0000000203ef7824 */ /* 0x000fe200078e0205 */
[----:B------:R-:W5:Y:S01]  /*2f90*/  LDSM.16.M88.4 R8, [R240+0x2000] ;  /* 0x00200000f008783b */ /* 0x000f620000000200 */
[----:B------:R-:W-:Y:S01]  /*2fa0*/  IMAD R242, R0, 0x2, R241 ;  /* 0x0000000200f27824 */ /* 0x000fe200078e02f1 */
[----:B------:R-:W-:Y:S01]  /*2fb0*/  IADD3 R5, R152, 0x8, RZ ;  /* 0x0000000898057810 */ /* 0x000fe20007ffe0ff */
[----:B------:R-:W-:Y:S01]  /*2fc0*/  IMAD R237, R2, 0x2, R239 ;  /* 0x0000000202ed7824 */ /* 0x000fe200078e02ef */
[----:B--2---:R-:W2:Y:S01]  /*2fd0*/  LDSM.16.M88.4 R28, [R232+0x9000] ;  /* 0x00900000e81c783b */ /* 0x004ea20000000200 */
[----:B------:R-:W-:-:S03]  /*2fe0*/  IMAD.U32 R2, RZ, RZ, UR21 ;  /* 0x00000015ff027e24 */ /* 0x000fc6000f8e00ff */
[----:B------:R-:W3:Y:S01]  /*2ff0*/  LDSM.16.M88.4 R24, [R232+0x9800] ;  /* 0x00980000e818783b */ /* 0x000ee20000000200 */
[----:B------:R-:W-:-:S03]  /*3000*/  IMAD R2, R2, 0x40, R156 ;  /* 0x0000004002027824 */ /* 0x000fc600078e029c */
[----:B------:R-:W4:Y:S02]  /*3010*/  LDSM.16.M88.4 R32, [R232+0x8800] ;  /* 0x00880000e820783b */ /* 0x000f240000000200 */
[----:B------:R-:W-:Y:S02]  /*3020*/  IADD3 R3, R2, 0x1, RZ ;  /* 0x0000000102037810 */ /* 0x000fe40007ffe0ff */
[----:B------:R-:W-:Y:S04]  /*3030*/  LDSM.16.M88.4 R16, [R241+0x2000] ;  /* 0x00200000f110783b */ /* 0x000fe80000000200 */
[----:B------:R-:W2:Y:S04]  /*3040*/  LDSM.16.M88.4 R48, [R6+0x9000] ;  /* 0x009000000630783b */ /* 0x000ea80000000200 */
[----:B------:R-:W2:Y:S04]  /*3050*/  LDSM.16.M88.4 R44, [R6+0x9800] ;  /* 0x00980000062c783b */ /* 0x000ea80000000200 */
[----:B------:R-:W2:Y:S04]  /*3060*/  LDSM.16.M88.4 R40, [R6+0x8000] ;  /* 0x008000000628783b */ /* 0x000ea80000000200 */
[----:B------:R-:W3:Y:S01]  /*3070*/  LDSM.16.M88.4 R36, [R6+0x8800] ;  /* 0x008800000624783b */ /* 0x000ee20000000200 */
[-C--:B-1----:R-:W-:Y:S08]  /*3080*/  HMMA.16816.F32.BF16 R104, R12, R20.reuse, RZ ;  /* 0x000000140c68723c */ /* 0x082ff000000418ff */
[C---:B-----5:R-:W-:Y:S08]  /*3090*/  HMMA.16816.F32.BF16 R72, R8.reuse, R20, RZ ;  /* 0x000000140848723c */ /* 0x060ff000000418ff */
[-C--:B------:R-:W-:Y:S08]  /*30a0*/  HMMA.16816.F32.BF16 R68, R8, R22.reuse, RZ ;  /* 0x000000160844723c */ /* 0x080ff000000418ff */
[----:B------:R-:W-:Y:S08]  /*30b0*/  HMMA.16816.F32.BF16 R108, R12, R22, RZ ;  /* 0x000000160c6c723c */ /* 0x000ff000000418ff */
[C---:B--2---:R-:W-:Y:S08]  /*30c0*/  HMMA.16816.F32.BF16 R52, R8.reuse, R28, RZ ;  /* 0x0000001c0834723c */ /* 0x044ff000000418ff */
[C---:B---3--:R-:W-:Y:S08]  /*30d0*/  HMMA.16816.F32.BF16 R20, R8.reuse, R24, RZ ;  /* 0x000000180814723c */ /* 0x048ff000000418ff */
[C---:B----4-:R-:W-:Y:S08]  /*30e0*/  HMMA.16816.F32.BF16 R60, R8.reuse, R32, RZ ;  /* 0x00000020083c723c */ /* 0x050ff000000418ff */
[C---:B------:R-:W-:Y:S08]  /*30f0*/  HMMA.16816.F32.BF16 R56, R8.reuse, R34, RZ ;  /* 0x000000220838723c */ /* 0x040ff000000418ff */
[C---:B------:R-:W-:Y:S08]  /*3100*/  HMMA.16816.F32.BF16 R64, R8.reuse, R30, RZ ;  /* 0x0000001e0840723c */ /* 0x040ff000000418ff */
[----:B------:R-:W-:Y:S01]  /*3110*/  HMMA.16816.F32.BF16 R76, R8, R26, RZ ;  /* 0x0000001a084c723c */ /* 0x000fe200000418ff */
[----:B------:R-:W1:Y:S07]  /*3120*/  LDSM.16.M88.4 R8, [R241] ;  /* 0x00000000f108783b */ /* 0x000e6e0000000200 */
[C---:B------:R-:W-:Y:S08]  /*3130*/  HMMA.16816.F32.BF16 R88, R12.reuse, R32, RZ ;  /* 0x000000200c58723c */ /* 0x040ff000000418ff */
[C---:B------:R-:W-:Y:S01]  /*3140*/  HMMA.16816.F32.BF16 R100, R12.reuse, R34, RZ ;  /* 0x000000220c64723c */ /* 0x040fe200000418ff */
[----:B------:R-:W-:Y:S07]  /*3150*/  LDSM.16.M88.4 R32, [R238+0x8800] ;  /* 0x00880000ee20783b */ /* 0x000fee0000000200 */
[C---:B------:R-:W-:Y:S08]  /*3160*/  HMMA.16816.F32.BF16 R84, R12.reuse, R28, RZ ;  /* 0x0000001c0c54723c */ /* 0x040ff000000418ff */
[C---:B------:R-:W-:Y:S01]  /*3170*/  HMMA.16816.F32.BF16 R96, R12.reuse, R30, RZ ;  /* 0x0000001e0c60723c */ /* 0x040fe200000418ff */
[----:B------:R-:W-:Y:S07]  /*3180*/  LDSM.16.M88.4 R28, [R238+0x9000] ;  /* 0x00900000ee1c783b */ /* 0x000fee0000000200 */
[----:B------:R-:W-:Y:S08]  /*3190*/  HMMA.16816.F32.BF16 R80, R12, R24, RZ ;  /* 0x000000180c50723c */ /* 0x000ff000000418ff */
[C---:B------:R-:W-:Y:S01]  /*31a0*/  HMMA.16816.F32.BF16 R116, R16.reuse, R48, R52 ;  /* 0x000000301074723c */ /* 0x040fe20000041834 */
[----:B------:R-:W-:Y:S07]  /*31b0*/  LDSM.16.M88.4 R52, [R238+0x8000] ;  /* 0x00800000ee34783b */ /* 0x000fee0000000200 */
[----:B------:R-:W-:Y:S01]  /*31c0*/  HMMA.16816.F32.BF16 R124, R16, R44, R20 ;  /* 0x0000002c107c723c */ /* 0x000fe20000041814 */
[----:B------:R-:W2:Y:S07]  /*31d0*/  LDSM.16.M88.4 R20, [R243+0x2000] ;  /* 0x00200000f314783b */ /* 0x000eae0000000200 */
[----:B------:R-:W-:Y:S01]  /*31e0*/  HMMA.16816.F32.BF16 R12, R12, R26, RZ ;  /* 0x0000001a0c0c723c */ /* 0x000fe200000418ff */
[----:B------:R-:W3:Y:S07]  /*31f0*/  LDSM.16.M88.4 R24, [R238+0x9800] ;  /* 0x00980000ee18783b */ /* 0x000eee0000000200 */
[C---:B------:R-:W-:Y:S08]  /*3200*/  HMMA.16816.F32.BF16 R92, R16.reuse, R40, R72 ;  /* 0x00000028105c723c */ /* 0x040ff00000041848 */
[C---:B------:R-:W-:Y:S08]  /*3210*/  HMMA.16816.F32.BF16 R72, R16.reuse, R36, R60 ;  /* 0x000000241048723c */ /* 0x040ff0000004183c */
[C---:B------:R-:W-:Y:S08]  /*3220*/  HMMA.16816.F32.BF16 R148, R16.reuse, R42, R68 ;  /* 0x0000002a1094723c */ /* 0x040ff00000041844 */
[C---:B------:R-:W-:Y:S08]  /*3230*/  HMMA.16816.F32.BF16 R144, R16.reuse, R38, R56 ;  /* 0x000000261090723c */ /* 0x040ff00000041838 */
[C---:B------:R-:W-:Y:S08]  /*3240*/  HMMA.16816.F32.BF16 R140, R16.reuse, R50, R64 ;  /* 0x00000032108c723c */ /* 0x040ff00000041840 */
[----:B------:R-:W-:Y:S01]  /*3250*/  HMMA.16816.F32.BF16 R120, R16, R46, R76 ;  /* 0x0000002e1078723c */ /* 0x000fe2000004184c */
[----:B------:R-:W4:Y:S07]  /*3260*/  LDSM.16.M88.4 R16, [R243] ;  /* 0x00000000f310783b */ /* 0x000f2e0000000200 */
[C---:B-1----:R-:W-:Y:S08]  /*3270*/  HMMA.16816.F32.BF16 R64, R8.reuse, R38, R100 ;  /* 0x000000260840723c */ /* 0x042ff00000041864 */
[C---:B------:R-:W-:Y:S08]  /*3280*/  HMMA.16816.F32.BF16 R60, R8.reuse, R50, R96 ;  /* 0x00000032083c723c */ /* 0x040ff00000041860 */
[C---:B------:R-:W-:Y:S08]  /*3290*/  HMMA.16816.F32.BF16 R76, R8.reuse, R40, R104 ;  /* 0x00000028084c723c */ /* 0x040ff00000041868 */
[C---:B------:R-:W-:Y:S01]  /*32a0*/  HMMA.16816.F32.BF16 R128, R8.reuse, R36, R88 ;  /* 0x000000240880723c */ /* 0x040fe20000041858 */
[----:B------:R-:W-:Y:S07]  /*32b0*/  LDSM.16.M88.4 R36, [R237] ;  /* 0x00000000ed24783b */ /* 0x000fee0000000200 */
[C---:B------:R-:W-:Y:S01]  /*32c0*/  HMMA.16816.F32.BF16 R132, R8.reuse, R48, R84 ;  /* 0x000000300884723c */ /* 0x040fe20000041854 */
[----:B------:R-:W-:Y:S07]  /*32d0*/  LDSM.16.M88.4 R48, [R237+0x800] ;  /* 0x00080000ed30783b */ /* 0x000fee0000000200 */
[C---:B------:R-:W-:Y:S08]  /*32e0*/  HMMA.16816.F32.BF16 R136, R8.reuse, R44, R80 ;  /* 0x0000002c0888723c */ /* 0x040ff00000041850 */
[C---:B------:R-:W-:Y:S01]  /*32f0*/  HMMA.16816.F32.BF16 R68, R8.reuse, R42, R108 ;  /* 0x0000002a0844723c */ /* 0x040fe2000004186c */
[----:B------:R-:W-:Y:S07]  /*3300*/  LDSM.16.M88.4 R40, [R237+0x1800] ;  /* 0x00180000ed28783b */ /* 0x000fee0000000200 */
[----:B------:R-:W-:Y:S01]  /*3310*/  HMMA.16816.F32.BF16 R56, R8, R46, R12 ;  /* 0x0000002e0838723c */ /* 0x000fe2000004180c */
[----:B------:R-:W1:Y:S04]  /*3320*/  LDSM.16.M88.4 R8, [R242+0x2000] ;  /* 0x00200000f208783b */ /* 0x000e680000000200 */
[----:B------:R-:W5:Y:S03]  /*3330*/  LDSM.16.M88.4 R44, [R237+0x1000] ;  /* 0x00100000ed2c783b */ /* 0x000f660000000200 */
[C---:B--2---:R-:W-:Y:S01]  /*3340*/  HMMA.16816.F32.BF16 R112, R20.reuse, R52, R92 ;  /* 0x000000341470723c */ /* 0x044fe2000004185c */
[----:B------:R-:W2:Y:S07]  /*3350*/  LDSM.16.M88.4 R12, [R242] ;  /* 0x00000000f20c783b */ /* 0x000eae0000000200 */
[C---:B------:R-:W-:Y:S08]  /*3360*/  HMMA.16816.F32.BF16 R104, R20.reuse, R32, R72 ;  /* 0x000000201468723c */ /* 0x040ff00000041848 */
[C---:B------:R-:W-:Y:S08]  /*3370*/  HMMA.16816.F32.BF16 R88, R20.reuse, R28, R116 ;  /* 0x0000001c1458723c */ /* 0x040ff00000041874 */
[C---:B---3--:R-:W-:Y:S08]  /*3380*/  HMMA.16816.F32.BF16 R80, R20.reuse, R24, R124 ;  /* 0x000000181450723c */ /* 0x048ff0000004187c */
[C---:B------:R-:W-:Y:S08]  /*3390*/  HMMA.16816.F32.BF16 R100, R20.reuse, R54, R148 ;  /* 0x000000361464723c */ /* 0x040ff00000041894 */
[C---:B------:R-:W-:Y:S08]  /*33a0*/  HMMA.16816.F32.BF16 R92, R20.reuse, R34, R144 ;  /* 0x00000022145c723c */ /* 0x040ff00000041890 */
[C---:B------:R-:W-:Y:S08]  /*33b0*/  HMMA.16816.F32.BF16 R84, R20.reuse, R30, R140 ;  /* 0x0000001e1454723c */ /* 0x040ff0000004188c */
[----:B------:R-:W-:Y:S08]  /*33c0*/  HMMA.16816.F32.BF16 R20, R20, R26, R120 ;  /* 0x0000001a1414723c */ /* 0x000ff00000041878 */
[C---:B----4-:R-:W-:Y:S08]  /*33d0*/  HMMA.16816.F32.BF16 R72, R16.reuse, R34, R64 ;  /* 0x000000221048723c */ /* 0x050ff00000041840 */
[C---:B------:R-:W-:Y:S08]  /*33e0*/  HMMA.16816.F32.BF16 R64, R16.reuse, R30, R60 ;  /* 0x0000001e1040723c */ /* 0x040ff0000004183c */
[C---:B------:R-:W-:Y:S08]  /*33f0*/  HMMA.16816.F32.BF16 R108, R16.reuse, R52, R76 ;  /* 0x00000034106c723c */ /* 0x040ff0000004184c */
[C---:B------:R-:W-:Y:S01]  /*3400*/  HMMA.16816.F32.BF16 R96, R16.reuse, R54, R68 ;  /* 0x000000361060723c */ /* 0x040fe20000041844 */
[----:B------:R-:W-:Y:S07]  /*3410*/  LDSM.16.M88.4 R52, [R232+0xa000] ;  /* 0x00a00000e834783b */ /* 0x000fee0000000200 */
[C---:B------:R-:W-:Y:S08]  /*3420*/  HMMA.16816.F32.BF16 R60, R16.reuse, R24, R136 ;  /* 0x00000018103c723c */ /* 0x040ff00000041888 */
[C---:B------:R-:W-:Y:S01]  /*3430*/  HMMA.16816.F32.BF16 R76, R16.reuse, R32, R128 ;  /* 0x00000020104c723c */ /* 0x040fe20000041880 */
[----:B------:R-:W-:Y:S07]  /*3440*/  LDSM.16.M88.4 R32, [R232+0xa800] ;  /* 0x00a80000e820783b */ /* 0x000fee0000000200 */
[C---:B------:R-:W-:Y:S01]  /*3450*/  HMMA.16816.F32.BF16 R68, R16.reuse, R28, R132 ;  /* 0x0000001c1044723c */ /* 0x040fe20000041884 */
[----:B------:R-:W-:Y:S07]  /*3460*/  LDSM.16.M88.4 R28, [R232+0xb000] ;  /* 0x00b00000e81c783b */ /* 0x000fee0000000200 */
[----:B------:R-:W-:Y:S01]  /*3470*/  HMMA.16816.F32.BF16 R24, R16, R26, R56 ;  /* 0x0000001a1018723c */ /* 0x000fe20000041838 */
[----:B------:R-:W3:Y:S07]  /*3480*/  LDSM.16.M88.4 R16, [R240+0x6000] ;  /* 0x00600000f010783b */ /* 0x000eee0000000200 */
[C---:B-1----:R-:W-:Y:S01]  /*3490*/  HMMA.16816.F32.BF16 R120, R8.reuse, R42, R20 ;  /* 0x0000002a0878723c */ /* 0x042fe20000041814 */
[----:B------:R-:W1:Y:S07]  /*34a0*/  LDSM.16.M88.4 R20, [R232+0xb800] ;  /* 0x00b80000e814783b */ /* 0x000e6e0000000200 */
[C---:B------:R-:W-:Y:S08]  /*34b0*/  HMMA.16816.F32.BF16 R56, R8.reuse, R36, R112 ;  /* 0x000000240838723c */ /* 0x040ff00000041870 */
[C---:B-----5:R-:W-:Y:S08]  /*34c0*/  HMMA.16816.F32.BF16 R132, R8.reuse, R44, R88 ;  /* 0x0000002c0884723c */ /* 0x060ff00000041858 */
[C---:B------:R-:W-:Y:S08]  /*34d0*/  HMMA.16816.F32.BF16 R116, R8.reuse, R38, R100 ;  /* 0x000000260874723c */ /* 0x040ff00000041864 */
[C---:B------:R-:W-:Y:S08]  /*34e0*/  HMMA.16816.F32.BF16 R140, R8.reuse, R48, R104 ;  /* 0x00000030088c723c */ /* 0x040ff00000041868 */
[C---:B------:R-:W-:Y:S08]  /*34f0*/  HMMA.16816.F32.BF16 R136, R8.reuse, R50, R92 ;  /* 0x000000320888723c */ /* 0x040ff0000004185c */
[----:B------:R-:W-:Y:S08]  /*3500*/  HMMA.16816.F32.BF16 R128, R8, R46, R84 ;  /* 0x0000002e0880723c */ /* 0x000ff00000041854 */
[C---:B--2---:R-:W-:Y:S08]  /*3510*/  HMMA.16816.F32.BF16 R88, R12.reuse, R36, R108 ;  /* 0x000000240c58723c */ /* 0x044ff0000004186c */
[----:B------:R-:W-:Y:S08]  /*3520*/  HMMA.16816.F32.BF16 R112, R12, R38, R96 ;  /* 0x000000260c70723c */ /* 0x000ff00000041860 */
[----:B------:R-:W-:Y:S01]  /*3530*/  HMMA.16816.F32.BF16 R124, R8, R40, R80 ;  /* 0x00000028087c723c */ /* 0x000fe20000041850 */
[----:B------:R-:W-:Y:S07]  /*3540*/  LDSM.16.M88.4 R8, [R241+0x6000] ;  /* 0x00600000f108783b */ /* 0x000fee0000000200 */
        /* <DEDUP_REMOVED lines=9> */
[----:B------:R-:W2:Y:S04]  /*35e0*/  LDSM.16.M88.4 R12, [R240+0x4000] ;  /* 0x00400000f00c783b */ /* 0x000ea80000000200 */
[----:B------:R-:W-:Y:S03]  /*35f0*/  LDSM.16.M88.4 R24, [R241+0x4000] ;  /* 0x00400000f118783b */ /* 0x000fe60000000200 */
[C---:B---3--:R-:W-:Y:S01]  /*3600*/  HMMA.16816.F32.BF16 R80, R16.reuse, R52, R56 ;  /* 0x000000341050723c */ /* 0x048fe20000041838 */
[----:B------:R3:W4:Y:S07]  /*3610*/  LDSM.16.M88.4 R56, [R6+0xb800] ;  /* 0x00b800000638783b */ /* 0x00072e0000000200 */
[C---:B------:R-:W-:Y:S08]  /*3620*/  HMMA.16816.F32.BF16 R76, R16.reuse, R54, R116 ;  /* 0x00000036104c723c */ /* 0x040ff00000041874 */
[C---:B------:R-:W-:Y:S08]  /*3630*/  HMMA.16816.F32.BF16 R72, R16.reuse, R32, R140 ;  /* 0x000000201048723c */ /* 0x040ff0000004188c */
[----:B------:R-:W-:Y:S01]  /*3640*/  HMMA.16816.F32.BF16 R68, R16, R34, R136 ;  /* 0x000000221044723c */ /* 0x000fe20000041888 */
[----:B---3--:R-:W-:-:S07]  /*3650*/  IADD3 R6, R152, 0x40, RZ ;  /* 0x0000004098067810 */ /* 0x008fce0007ffe0ff */
[C---:B------:R-:W-:Y:S08]  /*3660*/  HMMA.16816.F32.BF16 R64, R16.reuse, R28, R132 ;  /* 0x0000001c1040723c */ /* 0x040ff00000041884 */
[C---:B------:R-:W-:Y:S08]  /*3670*/  HMMA.16816.F32.BF16 R40, R16.reuse, R30, R128 ;  /* 0x0000001e1028723c */ /* 0x040ff00000041880 */
[C---:B-1----:R-:W-:Y:S08]  /*3680*/  HMMA.16816.F32.BF16 R36, R16.reuse, R20, R124 ;  /* 0x000000141024723c */ /* 0x042ff0000004187c */
[----:B------:R-:W-:Y:S08]  /*3690*/  HMMA.16816.F32.BF16 R16, R16, R22, R120 ;  /* 0x000000161010723c */ /* 0x000ff00000041878 */
[C---:B--2---:R-:W-:Y:S08]  /*36a0*/  HMMA.16816.F32.BF16 R88, R12.reuse, R52, R88 ;  /* 0x000000340c58723c */ /* 0x044ff00000041858 */
[C---:B------:R-:W-:Y:S08]  /*36b0*/  HMMA.16816.F32.BF16 R112, R12.reuse, R54, R112 ;  /* 0x000000360c70723c */ /* 0x040ff00000041870 */
[C---:B------:R-:W-:Y:S08]  /*36c0*/  HMMA.16816.F32.BF16 R132, R12.reuse, R30, R96 ;  /* 0x0000001e0c84723c */ /* 0x040ff00000041860 */
[----:B------:R-:W-:Y:S08]  /*36d0*/  HMMA.16816.F32.BF16 R52, R12, R22, R84 ;  /* 0x000000160c34723c */ /* 0x000ff00000041854 */
[C---:B------:R-:W-:Y:S01]  /*36e0*/  HMMA.16816.F32.BF16 R96, R8.reuse, R62, R40 ;  /* 0x0000003e0860723c */ /* 0x040fe20000041828 */
[----:B------:R-:W-:Y:S07]  /*36f0*/  LDSM.16.M88.4 R40, [R238+0xa000] ;  /* 0x00a00000ee28783b */ /* 0x000fee0000000200 */
[----:B----4-:R-:W-:Y:S01]  /*3700*/  HMMA.16816.F32.BF16 R84, R8, R58, R16 ;  /* 0x0000003a0854723c */ /* 0x010fe20000041810 */
[----:B------:R-:W1:Y:S07]  /*3710*/  LDSM.16.M88.4 R16, [R243+0x4000] ;  /* 0x00400000f310783b */ /* 0x000e6e0000000200 */
[C---:B------:R-:W-:Y:S01]  /*3720*/  HMMA.16816.F32.BF16 R116, R12.reuse, R20, R92 ;  /* 0x000000140c74723c */ /* 0x040fe2000004185c */
[----:B------:R-:W2:Y:S07]  /*3730*/  LDSM.16.M88.4 R20, [R243+0x6000] ;  /* 0x00600000f314783b */ /* 0x000eae0000000200 */
[C---:B------:R-:W-:Y:S08]  /*3740*/  HMMA.16816.F32.BF16 R108, R12.reuse, R32, R108 ;  /* 0x000000200c6c723c */ /* 0x040ff0000004186c */
[C---:B------:R-:W-:Y:S01]  /*3750*/  HMMA.16816.F32.BF16 R136, R12.reuse, R34, R104 ;  /* 0x000000220c88723c */ /* 0x040fe20000041868 */
[----:B------:R-:W-:Y:S07]  /*3760*/  LDSM.16.M88.4 R32, [R238+0xb000] ;  /* 0x00b00000ee20783b */ /* 0x000fee0000000200 */
[----:B------:R-:W-:Y:S01]  /*3770*/  HMMA.16816.F32.BF16 R140, R12, R28, R100 ;  /* 0x0000001c0c8c723c */ /* 0x000fe20000041864 */
[----:B------:R-:W-:Y:S04]  /*3780*/  LDSM.16.M88.4 R28, [R238+0xb800] ;  /* 0x00b80000ee1c783b */ /* 0x000fe80000000200 */
[----:B------:R-:W-:Y:S03]  /*3790*/  LDSM.16.M88.4 R12, [R242+0x4000] ;  /* 0x00400000f20c783b */ /* 0x000fe60000000200 */
[C---:B------:R-:W-:Y:S08]  /*37a0*/  HMMA.16816.F32.BF16 R104, R8.reuse, R44, R80 ;  /* 0x0000002c0868723c */ /* 0x040ff00000041850 */
[C---:B------:R-:W-:Y:S08]  /*37b0*/  HMMA.16816.F32.BF16 R100, R8.reuse, R46, R76 ;  /* 0x0000002e0864723c */ /* 0x040ff0000004184c */
[----:B------:R-:W-:Y:S01]  /*37c0*/  HMMA.16816.F32.BF16 R92, R8, R56, R36 ;  /* 0x00000038085c723c */ /* 0x000fe20000041824 */
[----:B------:R-:W3:Y:S07]  /*37d0*/  LDSM.16.M88.4 R36, [R238+0xa800] ;  /* 0x00a80000ee24783b */ /* 0x000eee0000000200 */
[C---:B------:R-:W-:Y:S08]  /*37e0*/  HMMA.16816.F32.BF16 R88, R24.reuse, R44, R88 ;  /* 0x0000002c1858723c */ /* 0x040ff00000041858 */
[----:B------:R-:W-:Y:S08]  /*37f0*/  HMMA.16816.F32.BF16 R44, R24, R46, R112 ;  /* 0x0000002e182c723c */ /* 0x000ff00000041870 */
[C---:B------:R-:W-:Y:S08]  /*3800*/  HMMA.16816.F32.BF16 R128, R8.reuse, R48, R72 ;  /* 0x000000300880723c */ /* 0x040ff00000041848 */
[C---:B------:R-:W-:Y:S01]  /*3810*/  HMMA.16816.F32.BF16 R124, R8.reuse, R50, R68 ;  /* 0x00000032087c723c */ /* 0x040fe20000041844 */
[----:B------:R-:W-:Y:S07]  /*3820*/  LDSM.16.M88.4 R68, [R237+0x2000] ;  /* 0x00200000ed44783b */ /* 0x000fee0000000200 */
[----:B------:R-:W-:Y:S01]  /*3830*/  HMMA.16816.F32.BF16 R120, R8, R60, R64 ;  /* 0x0000003c0878723c */ /* 0x000fe20000041840 */
[----:B------:R-:W4:Y:S07]  /*3840*/  LDSM.16.M88.4 R8, [R242+0x6000] ;  /* 0x00600000f208783b */ /* 0x000f2e0000000200 */
[C---:B------:R-:W-:Y:S08]  /*3850*/  HMMA.16816.F32.BF16 R76, R24.reuse, R48, R108 ;  /* 0x00000030184c723c */ /* 0x040ff0000004186c */
[C---:B------:R-:W-:Y:S08]  /*3860*/  HMMA.16816.F32.BF16 R72, R24.reuse, R60, R140 ;  /* 0x0000003c1848723c */ /* 0x040ff0000004188c */
[C---:B------:R-:W-:Y:S08]  /*3870*/  HMMA.16816.F32.BF16 R64, R24.reuse, R62, R132 ;  /* 0x0000003e1840723c */ /* 0x040ff00000041884 */
[C---:B------:R-:W-:Y:S08]  /*3880*/  HMMA.16816.F32.BF16 R60, R24.reuse, R56, R116 ;  /* 0x00000038183c723c */ /* 0x040ff00000041874 */
[----:B------:R-:W-:Y:S08]  /*3890*/  HMMA.16816.F32.BF16 R52, R24, R58, R52 ;  /* 0x0000003a1834723c */ /* 0x000ff00000041834 */
[----:B-1----:R-:W-:Y:S01]  /*38a0*/  HMMA.16816.F32.BF16 R56, R16, R42, R44 ;  /* 0x0000002a1038723c */ /* 0x002fe2000004182c */
[----:B------:R-:W1:Y:S07]  /*38b0*/  LDSM.16.M88.4 R44, [R237+0x2800] ;  /* 0x00280000ed2c783b */ /* 0x000e6e0000000200 */
[----:B------:R-:W-:Y:S08]  /*38c0*/  HMMA.16816.F32.BF16 R80, R24, R50, R136 ;  /* 0x000000321850723c */ /* 0x000ff00000041888 */
[C---:B--2---:R-:W-:Y:S08]  /*38d0*/  HMMA.16816.F32.BF16 R24, R20.reuse, R42, R100 ;  /* 0x0000002a1418723c */ /* 0x044ff00000041864 */
[C---:B------:R-:W-:Y:S08]  /*38e0*/  HMMA.16816.F32.BF16 R48, R20.reuse, R40, R104 ;  /* 0x000000281430723c */ /* 0x040ff00000041868 */
[C---:B---3--:R-:W-:Y:S08]  /*38f0*/  HMMA.16816.F32.BF16 R100, R20.reuse, R36, R128 ;  /* 0x000000241464723c */ /* 0x048ff00000041880 */
[C---:B------:R-:W-:Y:S08]  /*3900*/  HMMA.16816.F32.BF16 R104, R20.reuse, R38, R124 ;  /* 0x000000261468723c */ /* 0x040ff0000004187c */
[C---:B------:R-:W-:Y:S08]  /*3910*/  HMMA.16816.F32.BF16 R120, R20.reuse, R32, R120 ;  /* 0x000000201478723c */ /* 0x040ff00000041878 */
[C---:B------:R-:W-:Y:S08]  /*3920*/  HMMA.16816.F32.BF16 R96, R20.reuse, R34, R96 ;  /* 0x000000221460723c */ /* 0x040ff00000041860 */
[C---:B------:R-:W-:Y:S08]  /*3930*/  HMMA.16816.F32.BF16 R92, R20.reuse, R28, R92 ;  /* 0x0000001c145c723c */ /* 0x040ff0000004185c */
[----:B------:R-:W-:Y:S08]  /*3940*/  HMMA.16816.F32.BF16 R108, R20, R30, R84 ;  /* 0x0000001e146c723c */ /* 0x000ff00000041854 */
[C---:B------:R-:W-:Y:S08]  /*3950*/  HMMA.16816.F32.BF16 R20, R16.reuse, R36, R76 ;  /* 0x000000241014723c */ /* 0x040ff0000004184c */
[C---:B------:R-:W-:Y:S08]  /*3960*/  HMMA.16816.F32.BF16 R80, R16.reuse, R38, R80 ;  /* 0x000000261050723c */ /* 0x040ff00000041850 */
[----:B------:R-:W-:Y:S08]  /*3970*/  HMMA.16816.F32.BF16 R76, R16, R28, R60 ;  /* 0x0000001c104c723c */ /* 0x000ff0000004183c */
[C---:B----4-:R-:W-:Y:S08]  /*3980*/  HMMA.16816.F32.BF16 R36, R8.reuse, R70, R24 ;  /* 0x000000460824723c */ /* 0x050ff00000041818 */
[----:B------:R-:W-:Y:S08]  /*3990*/  HMMA.16816.F32.BF16 R60, R8, R68, R48 ;  /* 0x00000044083c723c */ /* 0x000ff00000041830 */
[----:B------:R-:W-:Y:S08]  /*39a0*/  HMMA.16816.F32.BF16 R24, R12, R70, R56 ;  /* 0x000000460c18723c */ /* 0x000ff00000041838 */
[C---:B------:R-:W-:Y:S08]  /*39b0*/  HMMA.16816.F32.BF16 R72, R16.reuse, R32, R72 ;  /* 0x000000201048723c */ /* 0x040ff00000041848 */
[----:B------:R-:W-:Y:S08]  /*39c0*/  HMMA.16816.F32.BF16 R64, R16, R34, R64 ;  /* 0x000000221040723c */ /* 0x000ff00000041840 */
[----:B-1----:R-:W-:Y:S01]  /*39d0*/  HMMA.16816.F32.BF16 R32, R12, R44, R20 ;  /* 0x0000002c0c20723c */ /* 0x002fe20000041814 */
[----:B------:R-:W1:Y:S07]  /*39e0*/  LDSM.16.M88.4 R20, [R237+0x3000] ;  /* 0x00300000ed14783b */ /* 0x000e6e0000000200 */
[C---:B------:R-:W-:Y:S08]  /*39f0*/  HMMA.16816.F32.BF16 R88, R16.reuse, R40, R88 ;  /* 0x000000281058723c */ /* 0x040ff00000041858 */
[----:B------:R-:W-:Y:S07]  /*3a00*/  HMMA.16816.F32.BF16 R84, R16, R30, R52 ;  /* 0x0000001e1054723c */ /* 0x000fee0000041834 */
[----:B------:R-:W-:Y:S01]  /*3a10*/  IADD3 R19, R152, 0x48, RZ ;  /* 0x0000004898137810 */ /* 0x000fe20007ffe0ff */
[----:B------:R-:W-:Y:S01]  /*3a20*/  HMMA.16816.F32.BF16 R48, R8, R44, R100 ;  /* 0x0000002c0830723c */ /* 0x000fe20000041864 */
[----:B------:R-:W-:-:S02]  /*3a30*/  IMNMX R17, R5, UR15, PT ;  /* 0x0000000f05117c17 */ /* 0x000fc4000b800200 */
[----:B------:R-:W-:Y:S02]  /*3a40*/  IMNMX R16, R152, UR15, PT ;  /* 0x0000000f98107c17 */ /* 0x000fe4000b800200 */
[----:B------:R-:W-:Y:S02]  /*3a50*/  IMNMX R18, R6, UR15, PT ;  /* 0x0000000f06127c17 */ /* 0x000fe4000b800200 */
[----:B------:R-:W-:Y:S01]  /*3a60*/  IMNMX R19, R19, UR15, PT ;  /* 0x0000000f13137c17 */ /* 0x000fe2000b800200 */
[----:B------:R-:W-:Y:S01]  /*3a70*/  HMMA.16816.F32.BF16 R28, R12, R46, R80 ;  /* 0x0000002e0c1c723c */ /* 0x000fe20000041850 */
[----:B------:R-:W-:Y:S02]  /*3a80*/  IADD3 R5, R2, 0x8, RZ ;  /* 0x0000000802057810 */ /* 0x000fe40007ffe0ff */
[C---:B------:R-:W-:Y:S02]  /*3a90*/  ISETP.GE.AND P5, PT, R3.reuse, R16, PT ;  /* 0x000000100300720c */ /* 0x040fe40003fa6270 */
[----:B------:R-:W-:-:S02]  /*3aa0*/  ISETP.GE.AND P1, PT, R3, R17, PT ;  /* 0x000000110300720c */ /* 0x000fc40003f26270 */
[C---:B------:R-:W-:Y:S01]  /*3ab0*/  ISETP.GE.AND P2, PT, R3.reuse, R18, PT ;  /* 0x000000120300720c */ /* 0x040fe20003f46270 */
[C---:B------:R-:W-:Y:S01]  /*3ac0*/  HMMA.16816.F32.BF16 R52, R8.reuse, R46, R104 ;  /* 0x0000002e0834723c */ /* 0x040fe20000041868 */
[----:B------:R-:W-:Y:S02]  /*3ad0*/  ISETP.GE.AND P0, PT, R3, R19, PT ;  /* 0x000000130300720c */ /* 0x000fe40003f06270 */
[----:B------:R-:W-:Y:S02]  /*3ae0*/  ISETP.GE.AND P6, PT, R5, R16, PT ;  /* 0x000000100500720c */ /* 0x000fe40003fc6270 */
[----:B------:R-:W-:Y:S02]  /*3af0*/  IADD3 R3, R2, 0x9, RZ ;  /* 0x0000000902037810 */ /* 0x000fe40007ffe0ff */
[----:B------:R-:W-:Y:S01]  /*3b00*/  FSEL R59, R63, -INF , !P0 ;  /* 0xff8000003f3b7808 */ /* 0x000fe20004000000 */
[----:B-1----:R-:W-:Y:S01]  /*3b10*/  HMMA.16816.F32.BF16 R40, R8, R20, R120 ;  /* 0x000000140828723c */ /* 0x002fe20000041878 */
[----:B------:R-:W-:-:S02]  /*3b20*/  FSEL R165, R24, -INF , !P6 ;  /* 0xff80000018a57808 */ /* 0x000fc40007000000 */
[-C--:B------:R-:W-:Y:S02]  /*3b30*/  ISETP.GE.AND P3, PT, R5, R17.reuse, PT ;  /* 0x000000110500720c */ /* 0x080fe40003f66270 */
[C---:B------:R-:W-:Y:S02]  /*3b40*/  ISETP.GE.AND P0, PT, R3.reuse, R16, PT ;  /* 0x000000100300720c */ /* 0x040fe40003f06270 */
[----:B------:R-:W-:Y:S01]  /*3b50*/  ISETP.GE.AND P6, PT, R3, R17, PT ;  /* 0x000000110300720c */ /* 0x000fe20003fc6270 */
[----:B------:R-:W-:Y:S01]  /*3b60*/  HMMA.16816.F32.BF16 R44, R8, R22, R96 ;  /* 0x00000016082c723c */ /* 0x000fe20000041860 */
[----:B------:R-:W-:Y:S02]  /*3b70*/  FSEL R170, R26, -INF , !P3 ;  /* 0xff8000001aaa7808 */ /* 0x000fe40005800000 */
[----:B------:R-:W-:Y:S02]  /*3b80*/  FSEL R164, R25, -INF , !P0 ;  /* 0xff80000019a47808 */ /* 0x000fe40004000000 */
[----:B------:R-:W-:-:S02]  /*3b90*/  FSEL R169, R27, -INF , !P6 ;  /* 0xff8000001ba97808 */ /* 0x000fc40007000000 */
[----:B------:R-:W1:Y:S01]  /*3ba0*/  LDSM.16.M88.4 R24, [R237+0x3800] ;  /* 0x00380000ed18783b */ /* 0x000e620000000200 */
[----:B------:R-:W-:Y:S01]  /*3bb0*/  FSEL R58, R61, -INF , !P2 ;  /* 0xff8000003d3a7808 */ /* 0x000fe20005000000 */
[----:B------:R-:W-:-:S04]  /*3bc0*/  DEPBAR.LE SB0, 0x0 ;  /* 0x000080000000791a */ /* 0x000fc80000000000 */
[----:B------:R-:W-:Y:S01]  /*3bd0*/  BAR.SYNC.DEFER_BLOCKING 0x0 ;  /* 0x0000000000007b1d */ /* 0x000fe20000010000 */
[CC--:B------:R-:W-:Y:S02]  /*3be0*/  ISETP.GE.AND P4, PT, R5.reuse, R18.reuse, PT ;  /* 0x000000120500720c */ /* 0x0c0fe40003f86270 */
[-C--:B------:R-:W-:Y:S02]  /*3bf0*/  ISETP.GE.AND P2, PT, R5, R19.reuse, PT ;  /* 0x000000130500720c */ /* 0x080fe40003f46270 */
[----:B------:R-:W-:Y:S02]  /*3c00*/  IADD3 R5, R2, 0x10, RZ ;  /* 0x0000001002057810 */ /* 0x000fe40007ffe0ff */
[C---:B------:R-:W-:Y:S02]  /*3c10*/  ISETP.GE.AND P3, PT, R3.reuse, R18, PT ;  /* 0x000000120300720c */ /* 0x040fe40003f66270 */
[----:B------:R-:W-:Y:S02]  /*3c20*/  ISETP.GE.AND P0, PT, R3, R19, PT ;  /* 0x000000130300720c */ /* 0x000fe40003f06270 */
[----:B------:R-:W-:-:S02]  /*3c30*/  ISETP.GE.AND P6, PT, R5, R16, PT ;  /* 0x000000100500720c */ /* 0x000fc40003fc6270 */
[----:B------:R-:W-:Y:S02]  /*3c40*/  IADD3 R3, R2, 0x11, RZ ;  /* 0x0000001102037810 */ /* 0x000fe40007ffe0ff */
[----:B------:R-:W-:Y:S02]  /*3c50*/  FSEL R63, R38, -INF , !P2 ;  /* 0xff800000263f7808 */ /* 0x000fe40005000000 */
[----:B------:R-:W-:Y:S02]  /*3c60*/  FSEL R61, R39, -INF , !P0 ;  /* 0xff800000273d7808 */ /* 0x000fe40004000000 */
[----:B------:R-:W-:Y:S02]  /*3c70*/  FSEL R161, R32, -INF , !P6 ;  /* 0xff80000020a17808 */ /* 0x000fe40007000000 */
[----:B------:R-:W-:Y:S02]  /*3c80*/  ISETP.GE.AND P2, PT, R5, R17, PT ;  /* 0x000000110500720c */ /* 0x000fe40003f46270 */
[----:B------:R-:W-:-:S02]  /*3c90*/  ISETP.GE.AND P0, PT, R3, R16, PT ;  /* 0x000000100300720c */ /* 0x000fc40003f06270 */
[----:B------:R-:W-:Y:S02]  /*3ca0*/  ISETP.GE.AND P6, PT, R3, R17, PT ;  /* 0x000000110300720c */ /* 0x000fe40003fc6270 */
[----:B------:R-:W-:Y:S02]  /*3cb0*/  FSEL R163, R34, -INF , !P2 ;  /* 0xff80000022a37808 */ /* 0x000fe40005000000 */
[----:B------:R-:W-:Y:S02]  /*3cc0*/  FSEL R160, R33, -INF , !P0 ;  /* 0xff80000021a07808 */ /* 0x000fe40004000000 */
[----:B------:R-:W-:Y:S02]  /*3cd0*/  FSEL R162, R35, -INF , !P6 ;  /* 0xff80000023a27808 */ /* 0x000fe40007000000 */
[----:B------:R-:W-:Y:S01]  /*3ce0*/  HMMA.16816.F32.BF16 R32, R12, R20, R72 ;  /* 0x000000140c20723c */ /* 0x000fe20000041848 */
[----:B------:R-:W-:Y:S02]  /*3cf0*/  FSEL R57, R36, -INF , !P4 ;  /* 0xff80000024397808 */ /* 0x000fe40006000000 */
[----:B------:R-:W-:-:S02]  /*3d00*/  FSEL R56, R37, -INF , !P3 ;  /* 0xff80000025387808 */ /* 0x000fc40005800000 */
[CC--:B------:R-:W-:Y:S02]  /*3d10*/  ISETP.GE.AND P4, PT, R5.reuse, R18.reuse, PT ;  /* 0x000000120500720c */ /* 0x0c0fe40003f86270 */
[-C--:B------:R-:W-:Y:S01]  /*3d20*/  ISETP.GE.AND P3, PT, R5, R19.reuse, PT ;  /* 0x000000130500720c */ /* 0x080fe20003f66270 */
[C---:B------:R-:W-:Y:S01]  /*3d30*/  HMMA.16816.F32.BF16 R36, R12.reuse, R22, R64 ;  /* 0x000000160c24723c */ /* 0x040fe20000041840 */
[C---:B------:R-:W-:Y:S02]  /*3d40*/  ISETP.GE.AND P2, PT, R3.reuse, R18, PT ;  /* 0x000000120300720c */ /* 0x040fe40003f46270 */
[----:B------:R-:W-:Y:S02]  /*3d50*/  ISETP.GE.AND P0, PT, R3, R19, PT ;  /* 0x000000130300720c */ /* 0x000fe40003f06270 */
[C---:B------:R-:W-:Y:S02]  /*3d60*/  IADD3 R5, R2.reuse, 0x18, RZ ;  /* 0x0000001802057810 */ /* 0x040fe40007ffe0ff */
[----:B------:R-:W-:Y:S01]  /*3d70*/  IADD3 R3, R2, 0x19, RZ ;  /* 0x0000001902037810 */ /* 0x000fe20007ffe0ff */
[----:B-1----:R-:W-:Y:S01]  /*3d80*/  HMMA.16816.F32.BF16 R20, R12, R24, R76 ;  /* 0x000000180c14723c */ /* 0x002fe2000004184c */
[----:B------:R-:W-:-:S02]  /*3d90*/  FSEL R72, R50, -INF , !P3 ;  /* 0xff80000032487808 */ /* 0x000fc40005800000 */
[----:B------:R-:W-:Y:S02]  /*3da0*/  FSEL R73, R51, -INF , !P0 ;  /* 0xff80000033497808 */ /* 0x000fe40004000000 */
[CC--:B------:R-:W-:Y:S02]  /*3db0*/  ISETP.GE.AND P6, PT, R5.reuse, R16.reuse, PT ;  /* 0x000000100500720c */ /* 0x0c0fe40003fc6270 */
[----:B------:R-:W-:Y:S02]  /*3dc0*/  ISETP.GE.AND P3, PT, R5, R17, PT ;  /* 0x000000110500720c */ /* 0x000fe40003f66270 */
[----:B------:R-:W-:Y:S02]  /*3dd0*/  ISETP.GE.AND P0, PT, R3, R16, PT ;  /* 0x000000100300720c */ /* 0x000fe40003f06270 */
[----:B------:R-:W-:Y:S02]  /*3de0*/  FSEL R70, R48, -INF , !P4 ;  /* 0xff80000030467808 */ /* 0x000fe40006000000 */
        /* <DEDUP_REMOVED lines=8> */
[----:B------:R-:W-:Y:S02]  /*3e70*/  ISETP.GE.AND P0, PT, R3, R19, PT ;  /* 0x000000130300720c */ /* 0x000fe40003f06270 */
[C---:B------:R-:W-:Y:S02]  /*3e80*/  IADD3 R5, R2.reuse, 0x20, RZ ;  /* 0x0000002002057810 */ /* 0x040fe40007ffe0ff */
[----:B------:R-:W-:Y:S02]  /*3e90*/  IADD3 R3, R2, 0x21, RZ ;  /* 0x0000002102037810 */ /* 0x000fe40007ffe0ff */
[----:B------:R-:W-:Y:S02]  /*3ea0*/  FSEL R159, R31, -INF , !P6 ;  /* 0xff8000001f9f7808 */ /* 0x000fe40007000000 */
[----:B------:R-:W-:Y:S01]  /*3eb0*/  FSEL R54, R54, -INF , !P2 ;  /* 0xff80000036367808 */ /* 0x000fe20005000000 */
[----:B------:R-:W-:Y:S01]  /*3ec0*/  HMMA.16816.F32.BF16 R28, R8, R24, R92 ;  /* 0x00000018081c723c */ /* 0x000fe2000004185c */
[----:B------:R-:W-:-:S02]  /*3ed0*/  FSEL R64, R55, -INF , !P0 ;  /* 0xff80000037407808 */ /* 0x000fc40004000000 */
[CC--:B------:R-:W-:Y:S02]  /*3ee0*/  ISETP.GE.AND P6, PT, R5.reuse, R16.reuse, PT ;  /* 0x000000100500720c */ /* 0x0c0fe40003fc6270 */
[----:B------:R-:W-:Y:S02]  /*3ef0*/  ISETP.GE.AND P2, PT, R5, R17, PT ;  /* 0x000000110500720c */ /* 0x000fe40003f46270 */
[----:B------:R-:W-:Y:S01]  /*3f00*/  ISETP.GE.AND P0, PT, R3, R16, PT ;  /* 0x000000100300720c */ /* 0x000fe20003f06270 */
[----:B------:R-:W-:Y:S01]  /*3f10*/  HMMA.16816.F32.BF16 R8, R8, R26, R108 ;  /* 0x0000001a0808723c */ /* 0x000fe2000004186c */
[----:B------:R-:W-:Y:S02]  /*3f20*/  FSEL R52, R52, -INF , !P4 ;  /* 0xff80000034347808 */ /* 0x000fe40006000000 */
[----:B------:R-:W-:Y:S02]  /*3f30*/  FSEL R53, R53, -INF , !P3 ;  /* 0xff80000035357808 */ /* 0x000fe40005800000 */
[----:B------:R-:W-:-:S02]  /*3f40*/  FSEL R190, R32, -INF , !P6 ;  /* 0xff80000020be7808 */ /* 0x000fc40007000000 */
[----:B------:R-:W-:Y:S02]  /*3f50*/  FSEL R193, R34, -INF , !P2 ;  /* 0xff80000022c17808 */ /* 0x000fe40005000000 */
[----:B------:R-:W-:Y:S02]  /*3f60*/  FSEL R189, R33, -INF , !P0 ;  /* 0xff80000021bd7808 */ /* 0x000fe40004000000 */
[CC--:B------:R-:W-:Y:S02]  /*3f70*/  ISETP.GE.AND P4, PT, R5.reuse, R18.reuse, PT ;  /* 0x000000120500720c */ /* 0x0c0fe40003f86270 */
[----:B------:R-:W-:Y:S02]  /*3f80*/  ISETP.GE.AND P3, PT, R5, R19, PT ;  /* 0x000000130500720c */ /* 0x000fe40003f66270 */
[C---:B------:R-:W-:Y:S02]  /*3f90*/  ISETP.GE.AND P6, PT, R3.reuse, R17, PT ;  /* 0x000000110300720c */ /* 0x040fe40003fc6270 */
[----:B------:R-:W-:-:S02]  /*3fa0*/  ISETP.GE.AND P2, PT, R3, R18, PT ;  /* 0x000000120300720c */ /* 0x000fc40003f46270 */
        /* <DEDUP_REMOVED lines=19> */
[----:B------:R-:W-:-:S02]  /*40e0*/  ISETP.GE.AND P0, PT, R3, R16, PT ;  /* 0x000000100300720c */ /* 0x000fc40003f06270 */
[----:B------:R-:W-:Y:S02]  /*40f0*/  FSEL R188, R40, -INF , !P4 ;  /* 0xff80000028bc7808 */ /* 0x000fe40006000000 */
[----:B------:R-:W-:Y:S02]  /*4100*/  FSEL R187, R41, -INF , !P2 ;  /* 0xff80000029bb7808 */ /* 0x000fe40005000000 */
[C---:B------:R-:W-:Y:S02]  /*4110*/  ISETP.GE.AND P4, PT, R5.reuse, R18, PT ;  /* 0x000000120500720c */ /* 0x040fe40003f86270 */
[----:B------:R-:W-:Y:S02]  /*4120*/  ISETP.GE.AND P2, PT, R5, R19, PT ;  /* 0x000000130500720c */ /* 0x000fe40003f46270 */
[----:B------:R-:W-:Y:S02]  /*4130*/  FSEL R226, R21, -INF , !P0 ;  /* 0xff80000015e27808 */ /* 0x000fe40004000000 */
[----:B------:R-:W-:-:S02]  /*4140*/  IADD3 R5, R2, 0x30, RZ ;  /* 0x0000003002057810 */ /* 0x000fc40007ffe0ff */
[----:B------:R-:W-:Y:S02]  /*4150*/  ISETP.GE.AND P0, PT, R3, R19, PT ;  /* 0x000000130300720c */ /* 0x000fe40003f06270 */
[----:B------:R-:W-:Y:S02]  /*4160*/  FSEL R171, R39, -INF , !P6 ;  /* 0xff80000027ab7808 */ /* 0x000fe40007000000 */
[-C--:B------:R-:W-:Y:S02]  /*4170*/  ISETP.GE.AND P6, PT, R5, R16.reuse, PT ;  /* 0x000000100500720c */ /* 0x080fe40003fc6270 */
[----:B------:R-:W-:Y:S02]  /*4180*/  FSEL R197, R31, -INF , !P0 ;  /* 0xff8000001fc57808 */ /* 0x000fe40004000000 */
[----:B------:R-:W-:Y:S02]  /*4190*/  ISETP.GE.AND P0, PT, R2, R16, PT ;  /* 0x000000100200720c */ /* 0x000fe40003f06270 */
[----:B------:R-:W-:-:S02]  /*41a0*/  FSEL R246, R20, -INF , !P6 ;  /* 0xff80000014f67808 */ /* 0x000fc40007000000 */
[----:B------:R-:W-:Y:S02]  /*41b0*/  ISETP.GE.AND P6, PT, R3, R17, PT ;  /* 0x000000110300720c */ /* 0x000fe40003fc6270 */
[----:B------:R-:W-:Y:S02]  /*41c0*/  FSEL R132, R32, -INF , !P0 ;  /* 0xff80000020847808 */ /* 0x000fe40004000000 */
[----:B------:R-:W-:Y:S02]  /*41d0*/  FSEL R186, R46, -INF , !P2 ;  /* 0xff8000002eba7808 */ /* 0x000fe40005000000 */
[----:B------:R-:W-:Y:S02]  /*41e0*/  ISETP.GE.AND P0, PT, R2, R19, PT ;  /* 0x000000130200720c */ /* 0x000fe40003f06270 */
[----:B------:R-:W-:Y:S02]  /*41f0*/  ISETP.GE.AND P2, PT, R5, R17, PT ;  /* 0x000000110500720c */ /* 0x000fe40003f46270 */
[----:B------:R-:W-:-:S02]  /*4200*/  FSEL R225, R23, -INF , !P6 ;  /* 0xff80000017e17808 */ /* 0x000fc40007000000 */
[----:B------:R-:W-:Y:S02]  /*4210*/  FSEL R23, R62, -INF , !P0 ;  /* 0xff8000003e177808 */ /* 0x000fe40004000000 */
[----:B------:R-:W-:Y:S02]  /*4220*/  FSEL R184, R45, -INF , !P3 ;  /* 0xff8000002db87808 */ /* 0x000fe40005800000 */
[----:B------:R-:W-:Y:S02]  /*4230*/  FSEL R178, R22, -INF , !P2 ;  /* 0xff80000016b27808 */ /* 0x000fe40005000000 */
[----:B------:R-:W-:Y:S02]  /*4240*/  PLOP3.LUT P0, PT, PT, PT, UP0, 0x80, 0x0 ;  /* 0x000000000000781c */ /* 0x000fe40003f0f008 */
[----:B------:R-:W-:Y:S02]  /*4250*/  ISETP.GE.AND P3, PT, R5, R19, PT ;  /* 0x000000130500720c */ /* 0x000fe40003f66270 */
[----:B------:R-:W-:-:S02]  /*4260*/  ISETP.GE.AND P2, PT, R3, R18, PT ;  /* 0x000000120300720c */ /* 0x000fc40003f46270 */
[----:B------:R-:W-:Y:S02]  /*4270*/  IADD3 R3, R2, 0x38, RZ ;  /* 0x0000003802037810 */ /* 0x000fe40007ffe0ff */
[----:B------:R-:W-:Y:S02]  /*4280*/  FSEL R174, R44, -INF , !P4 ;  /* 0xff8000002cae7808 */ /* 0x000fe40006000000 */
[----:B------:R-:W-:Y:S02]  /*4290*/  FSEL R176, R30, -INF , !P3 ;  /* 0xff8000001eb07808 */ /* 0x000fe40005800000 */
[----:B------:R-:W-:Y:S02]  /*42a0*/  FSEL R247, R29, -INF , !P2 ;  /* 0xff8000001df77808 */ /* 0x000fe40005000000 */
[----:B------:R-:W-:Y:S02]  /*42b0*/  FSEL R133, R33, -INF , !P5 ;  /* 0xff80000021857808 */ /* 0x000fe40006800000 */
[----:B------:R-:W-:-:S02]  /*42c0*/  FSEL R135, R35, -INF , !P1 ;  /* 0xff80000023877808 */ /* 0x000fc40004800000 */
[-C--:B------:R-:W-:Y:S02]  /*42d0*/  ISETP.GE.AND P4, PT, R5, R18.reuse, PT ;  /* 0x000000120500720c */ /* 0x080fe40003f86270 */
[CC--:B------:R-:W-:Y:S02]  /*42e0*/  ISETP.GE.AND P3, PT, R3.reuse, R18.reuse, PT ;  /* 0x000000120300720c */ /* 0x0c0fe40003f66270 */
[----:B------:R-:W-:Y:S02]  /*42f0*/  ISETP.GE.AND P2, PT, R3, R19, PT ;  /* 0x000000130300720c */ /* 0x000fe40003f46270 */
[C---:B------:R-:W-:Y:S02]  /*4300*/  ISETP.GE.AND P5, PT, R2.reuse, R17, PT ;  /* 0x000000110200720c */ /* 0x040fe40003fa6270 */
[C---:B------:R-:W-:Y:S02]  /*4310*/  ISETP.GE.AND P1, PT, R2.reuse, R18, PT ;  /* 0x000000120200720c */ /* 0x040fe40003f26270 */
[----:B------:R-:W-:-:S02]  /*4320*/  IADD3 R2, R2, 0x39, RZ ;  /* 0x0000003902027810 */ /* 0x000fc40007ffe0ff */
[----:B------:R-:W-:Y:S02]  /*4330*/  FSEL R252, R28, -INF , !P4 ;  /* 0xff8000001cfc7808 */ /* 0x000fe40006000000 */
[----:B------:R-:W-:Y:S02]  /*4340*/  FSEL R134, R34, -INF , !P5 ;  /* 0xff80000022867808 */ /* 0x000fe40006800000 */
[----:B------:R-:W-:Y:S02]  /*4350*/  FSEL R224, R8, -INF , !P3 ;  /* 0xff80000008e07808 */ /* 0x000fe40005800000 */
[----:B------:R-:W-:Y:S02]  /*4360*/  FSEL R245, R10, -INF , !P2 ;  /* 0xff8000000af57808 */ /* 0x000fe40005000000 */
[----:B------:R-:W-:Y:S02]  /*4370*/  FSEL R22, R60, -INF , !P1 ;  /* 0xff8000003c167808 */ /* 0x000fe40004800000 */
[----:B------:R-:W-:-:S02]  /*4380*/  ISETP.GE.AND P6, PT, R3, R16, PT ;  /* 0x000000100300720c */ /* 0x000fc40003fc6270 */
[-C--:B------:R-:W-:Y:S02]  /*4390*/  ISETP.GE.AND P4, PT, R3, R17.reuse, PT ;  /* 0x000000110300720c */ /* 0x080fe40003f86270 */
        /* <DEDUP_REMOVED lines=9> */
[----:B------:R-:W-:Y:S01]  /*4430*/  FSEL R217, R15, -INF , !P3 ;  /* 0xff8000000fd97808 */ /* 0x000fe20005800000 */
[----:B------:R-:W-:Y:S05]  /*4440*/  @!P0 BRA `(.L_x_155) ;  /* 0x000004a000008947 */ /* 0x000fea0003800000 */
[----:B------:R-:W-:Y:S01]  /*4450*/  UIADD3 UR5, UR8, -0x2, URZ ;  /* 0xfffffffe08057890 */ /* 0x000fe2000fffe03f */
[----:B------:R-:W-:Y:S01]  /*4460*/  ISETP.GE.AND P3, PT, R180, c[0x0][0x220], PT ;  /* 0x00008800b4007a0c */ /* 0x000fe20003f66270 */
[----:B------:R-:W-:Y:S01]  /*4470*/  BSSY B0, `(.L_x_156) ;  /* 0x0000046000007945 */ /* 0x000fe20003800000 */
[----:B------:R-:W-:Y:S01]  /*4480*/  ISETP.GE.AND P2, PT, R166, c[0x0][0x220], PT ;  /* 0x00008800a6007a0c */ /* 0x000fe20003f46270 */
[----:B------:R-:W-:-:S02]  /*4490*/  USHF.R.S32.HI UR4, URZ, 0x1f, UR5 ;  /* 0x0000001f3f047899 */ /* 0x000fc40008011405 */
[----:B------:R-:W-:Y:S01]  /*44a0*/  UIMAD UR22, UR22, UR5, URZ ;  /* 0x00000005161672a4 */ /* 0x000fe2000f8e023f */
[----:B------:R-:W-:-:S03]  /*44b0*/  IMAD.WIDE.U32 R2, R153, UR5, R154 ;  /* 0x0000000599027c25 */ /* 0x000fc6000f8e009a */
[----:B------:R-:W-:-:S04]  /*44c0*/  UIMAD UR4, UR4, UR23, UR22 ;  /* 0x00000017040472a4 */ /* 0x000fc8000f8e0216 */
[C---:B------:R-:W-:Y:S01]  /*44d0*/  @!P3 LEA R8, P5, R2.reuse, c[0x0][0x168], 0x1 ;  /* 0x00005a000208ba11 */ /* 0x040fe200078a08ff */
[----:B------:R1:W-:Y:S01]  /*44e0*/  @P3 STS.128 [R244+0x8000], RZ ;  /* 0x008000fff4003388 */ /* 0x0003e20000000c00 */
[----:B------:R-:W-:Y:S02]  /*44f0*/  IADD3 R6, R3, UR4, RZ ;  /* 0x0000000403067c10 */ /* 0x000fe4000fffe0ff */
[C---:B------:R-:W-:Y:S02]  /*4500*/  @!P2 LEA R10, P4, R2.reuse, c[0x0][0x168], 0x1 ;  /* 0x00005a00020aaa11 */ /* 0x040fe400078808ff */
[C---:B------:R-:W-:Y:S02]  /*4510*/  IADD3 R3, P1, R2.reuse, UR7, RZ ;  /* 0x0000000702037c10 */ /* 0x040fe4000ff3e0ff */
[C-C-:B------:R-:W-:Y:S02]  /*4520*/  @!P3 LEA.HI.X R9, R2.reuse, c[0x0][0x16c], R6.reuse, 0x1, P5 ;  /* 0x00005b000209ba11 */ /* 0x140fe400028f0c06 */
[----:B------:R-:W-:-:S02]  /*4530*/  @!P2 LEA.HI.X R11, R2, c[0x0][0x16c], R6, 0x1, P4 ;  /* 0x00005b00020baa11 */ /* 0x000fc400020f0c06 */
[----:B------:R-:W-:Y:S01]  /*4540*/  IADD3.X R6, R6, UR11, RZ, P1, !PT ;  /* 0x0000000b06067c10 */ /* 0x000fe20008ffe4ff */
[----:B------:R-:W-:Y:S01]  /*4550*/  @!PT LDS RZ, [RZ] ;  /* 0x00000000fffff984 */ /* 0x000fe20000000800 */
[----:B------:R-:W-:Y:S01]  /*4560*/  @!PT LDS RZ, [RZ] ;  /* 0x00000000fffff984 */ /* 0x000fe20000000800 */
[----:B------:R-:W-:Y:S01]  /*4570*/  @!PT LDS RZ, [RZ] ;  /* 0x00000000fffff984 */ /* 0x000fe20000000800 */
[----:B------:R2:W-:Y:S01]  /*4580*/  @!P3 LDGSTS.E.BYPASS.LTC128B.128 [R244+0x8000], [R8.64] ;  /* 0x0800000008f4bfae */ /* 0x0005e2000b901d52 */
[C---:B------:R-:W-:Y:S02]  /*4590*/  @!P3 LEA R20, P5, R3.reuse, c[0x0][0x168], 0x1 ;  /* 0x00005a000314ba11 */ /* 0x040fe400078a08ff */
[C---:B------:R-:W-:Y:S01]  /*45a0*/  @!P2 LEA R12, P1, R3.reuse, c[0x0][0x168], 0x1 ;  /* 0x00005a00030caa11 */ /* 0x040fe200078208ff */
[----:B------:R1:W-:Y:S01]  /*45b0*/  @P2 STS.128 [R244+0xa000], RZ ;  /* 0x00a000fff4002388 */ /* 0x0003e20000000c00 */
[C---:B------:R-:W-:Y:S02]  /*45c0*/  IADD3 R2, P4, R3.reuse, UR7, RZ ;  /* 0x0000000703027c10 */ /* 0x040fe4000ff9e0ff */
[C-C-:B------:R-:W-:Y:S01]  /*45d0*/  @!P3 LEA.HI.X R21, R3.reuse, c[0x0][0x16c], R6.reuse, 0x1, P5 ;  /* 0x00005b000315ba11 */ /* 0x140fe200028f0c06 */
[----:B------:R-:W-:Y:S01]  /*45e0*/  @!PT LDS RZ, [RZ] ;  /* 0x00000000fffff984 */ /* 0x000fe20000000800 */
[----:B------:R-:W-:Y:S01]  /*45f0*/  @!PT LDS RZ, [RZ] ;  /* 0x00000000fffff984 */ /* 0x000fe20000000800 */
[----:B------:R-:W-:Y:S01]  /*4600*/  @!PT LDS RZ, [RZ] ;  /* 0x00000000fffff984 */ /* 0x000fe20000000800 */
[----:B------:R3:W-:Y:S01]  /*4610*/  @!P2 LDGSTS.E.BYPASS.LTC128B.128 [R244+0xa000], [R10.64+0x80] ;  /* 0x0a0000800af4afae */ /* 0x0007e2000b901d52 */
[----:B------:R-:W-:-:S02]  /*4620*/  @!P2 LEA.HI.X R13, R3, c[0x0][0x16c], R6, 0x1, P1 ;  /* 0x00005b00030daa11 */ /* 0x000fc400008f0c06 */
[----:B------:R-:W-:Y:S01]  /*4630*/  @!P3 LEA R14, P6, R2, c[0x0][0x168], 0x1 ;  /* 0x00005a00020eba11 */ /* 0x000fe200078c08ff */
[----:B------:R1:W-:Y:S01]  /*4640*/  @P3 STS.128 [R244+0x8800], RZ ;  /* 0x008800fff4003388 */ /* 0x0003e20000000c00 */
[----:B------:R-:W-:Y:S02]  /*4650*/  IADD3.X R3, R6, UR11, RZ, P4, !PT ;  /* 0x0000000b06037c10 */ /* 0x000fe4000a7fe4ff */
[C---:B------:R-:W-:Y:S01]  /*4660*/  IADD3 R5, P5, R2.reuse, UR7, RZ ;  /* 0x0000000702057c10 */ /* 0x040fe2000ffbe0ff */
[----:B------:R-:W-:Y:S01]  /*4670*/  @!PT LDS RZ, [RZ] ;  /* 0x00000000fffff984 */ /* 0x000fe20000000800 */
[----:B------:R-:W-:Y:S01]  /*4680*/  @!PT LDS RZ, [RZ] ;  /* 0x00000000fffff984 */ /* 0x000fe20000000800 */
[----:B------:R-:W-:Y:S01]  /*4690*/  @!PT LDS RZ, [RZ] ;  /* 0x00000000fffff984 */ /* 0x000fe20000000800 */
[----:B------:R1:W-:Y:S01]  /*46a0*/  @!P3 LDGSTS.E.BYPASS.LTC128B.128 [R244+0x8800], [R20.64] ;  /* 0x0880000014f4bfae */ /* 0x0003e2000b901d52 */
[----:B------:R-:W-:-:S03]  /*46b0*/  @!P3 LEA.HI.X R15, R2, c[0x0][0x16c], R3, 0x1, P6 ;  /* 0x00005b00020fba11 */ /* 0x000fc600030f0c03 */
[----:B------:R1:W-:Y:S04]  /*46c0*/  @P2 STS.128 [R244+0xa800], RZ ;  /* 0x00a800fff4002388 */ /* 0x0003e80000000c00 */
[----:B------:R-:W-:Y:S01]  /*46d0*/  @!PT LDS RZ, [RZ] ;  /* 0x00000000fffff984 */ /* 0x000fe20000000800 */
[----:B------:R-:W-:Y:S01]  /*46e0*/  @!PT LDS RZ, [RZ] ;  /* 0x00000000fffff984 */ /* 0x000fe20000000800 */
[----:B------:R-:W-:Y:S01]  /*46f0*/  @!PT LDS RZ, [RZ] ;  /* 0x00000000fffff984 */ /* 0x000fe20000000800 */
[----:B------:R1:W-:Y:S01]  /*4700*/  @!P2 LDGSTS.E.BYPASS.LTC128B.128 [R244+0xa800], [R12.64+0x80] ;  /* 0x0a8000800cf4afae */ /* 0x0003e2000b901d52 */
[----:B--2---:R-:W-:-:S03]  /*4710*/  @!P2 LEA R8, P1, R2, c[0x0][0x168], 0x1 ;  /* 0x00005a000208aa11 */ /* 0x004fc600078208ff */
[----:B------:R1:W-:Y:S01]  /*4720*/  @P3 STS.128 [R244+0x9000], RZ ;  /* 0x009000fff4003388 */ /* 0x0003e20000000c00 */
[----:B------:R-:W-:-:S03]  /*4730*/  @!P2 LEA.HI.X R9, R2, c[0x0][0x16c], R3, 0x1, P1 ;  /* 0x00005b000209aa11 */ /* 0x000fc600008f0c03 */
[----:B------:R-:W-:Y:S01]  /*4740*/  @!PT LDS RZ, [RZ] ;  /* 0x00000000fffff984 */ /* 0x000fe20000000800 */
[----:B------:R-:W-:Y:S01]  /*4750*/  @!PT LDS RZ, [RZ] ;  /* 0x00000000fffff984 */ /* 0x000fe20000000800 */
[----:B------:R-:W-:Y:S01]  /*4760*/  @!PT LDS RZ, [RZ] ;  /* 0x00000000fffff984 */ /* 0x000fe20000000800 */
[----:B------:R1:W-:Y:S01]  /*4770*/  @!P3 LDGSTS.E.BYPASS.LTC128B.128 [R244+0x9000], [R14.64] ;  /* 0x090000000ef4bfae */ /* 0x0003e2000b901d52 */
[----:B------:R-:W-:Y:S02]  /*4780*/  IADD3.X R3, R3, UR11, RZ, P5, !PT ;  /* 0x0000000b03037c10 */ /* 0x000fe4000affe4ff */
[C---:B---3--:R-:W-:Y:S01]  /*4790*/  @!P3 LEA R10, P4, R5.reuse, c[0x0][0x168], 0x1 ;  /* 0x00005a00050aba11 */ /* 0x048fe200078808ff */
[----:B------:R1:W-:Y:S03]  /*47a0*/  @P2 STS.128 [R244+0xb000], RZ ;  /* 0x00b000fff4002388 */ /* 0x0003e60000000c00 */
[----:B------:R-:W-:Y:S01]  /*47b0*/  @!P3 LEA.HI.X R11, R5, c[0x0][0x16c], R3, 0x1, P4 ;  /* 0x00005b00050bba11 */ /* 0x000fe200020f0c03 */
[----:B------:R-:W-:Y:S01]  /*47c0*/  @!PT LDS RZ, [RZ] ;  /* 0x00000000fffff984 */ /* 0x000fe20000000800 */
[----:B------:R-:W-:Y:S01]  /*47d0*/  @!PT LDS RZ, [RZ] ;  /* 0x00000000fffff984 */ /* 0x000fe20000000800 */
[----:B------:R-:W-:Y:S01]  /*47e0*/  @!PT LDS RZ, [RZ] ;  /* 0x00000000fffff984 */ /* 0x000fe20000000800 */
[----:B------:R1:W-:Y:S04]  /*47f0*/  @!P2 LDGSTS.E.BYPASS.LTC128B.128 [R244+0xb000], [R8.64+0x80] ;  /* 0x0b00008008f4afae */ /* 0x0003e8000b901d52 */
[----:B------:R1:W-:Y:S04]  /*4800*/  @P3 STS.128 [R244+0x9800], RZ ;  /* 0x009800fff4003388 */ /* 0x0003e80000000c00 */
[----:B------:R-:W-:Y:S01]  /*4810*/  @!PT LDS RZ, [RZ] ;  /* 0x00000000fffff984 */ /* 0x000fe20000000800 */
[----:B------:R-:W-:Y:S01]  /*4820*/  @!PT LDS RZ, [RZ] ;  /* 0x00000000fffff984 */ /* 0x000fe20000000800 */
[----:B------:R-:W-:Y:S01]  /*4830*/  @!PT LDS RZ, [RZ] ;  /* 0x00000000fffff984 */ /* 0x000fe20000000800 */
[----:B------:R1:W-:Y:S04]  /*4840*/  @!P3 LDGSTS.E.BYPASS.LTC128B.128 [R244+0x9800], [R10.64] ;  /* 0x098000000af4bfae */ /* 0x0003e8000b901d52 */
[----:B------:R1:W-:Y:S01]  /*4850*/  @P2 STS.128 [R244+0xb800], RZ ;  /* 0x00b800fff4002388 */ /* 0x0003e20000000c00 */
[----:B------:R-:W-:Y:S05]  /*4860*/  @P2 BRA `(.L_x_157) ;  /* 0x0000006000002947 */ /* 0x000fea0003800000 */
[----:B------:R-:W-:-:S04]  /*4870*/  LEA R2, P1, R5, c[0x0][0x168], 0x1 ;  /* 0x00005a0005027a11 */ /* 0x000fc800078208ff */
[----:B------:R-:W-:-:S05]  /*4880*/  LEA.HI.X R3, R5, c[0x0][0x16c], R3, 0x1, P1 ;  /* 0x00005b0005037a11 */ /* 0x000fca00008f0c03 */
[----:B------:R-:W-:Y:S01]  /*4890*/  @!PT LDS RZ, [RZ] ;  /* 0x00000000fffff984 */ /* 0x000fe20000000800 */
[----:B------:R-:W-:Y:S01]  /*48a0*/  @!PT LDS RZ, [RZ] ;  /* 0x00000000fffff984 */ /* 0x000fe20000000800 */
[----:B------:R-:W-:Y:S01]  /*48b0*/  @!PT LDS RZ, [RZ] ;  /* 0x00000000fffff984 */ /* 0x000fe20000000800 */
[----:B------:R2:W-:Y:S04]  /*48c0*/  LDGSTS.E.BYPASS.LTC128B.128 [R244+0xb800], [R2.64+0x80] ;  /* 0x0b80008002f47fae */ /* 0x0005e8000b901d52 */
.L_x_157:
[----:B------:R-:W-:Y:S05]  /*48d0*/  BSYNC B0 ;  /* 0x0000000000007941 */ /* 0x000fea0003800000 */
.L_x_156:
[----:B------:R-:W0:Y:S02]  /*48e0*/  LDGDEPBAR ;  /* 0x00000000000079af */ /* 0x000e240000000000 */
.L_x_155:
[----:B--2---:R-:W-:Y:S01]  /*48f0*/  FMNMX.FTZ R2, R22, R58, !PT ;  /* 0x0000003a16027209 */ /* 0x004fe20007810000 */
[----:B------:R-:W-:Y:S01]  /*4900*/  STL [R1+0xe0], R244 ;  /* 0x0000e0f401007387 */ /* 0x000fe20000100800 */
[----:B------:R-:W-:Y:S02]  /*4910*/  SHF.L.U32 R233, R7, 0x1, RZ ;  /* 0x0000000107e97819 */ /* 0x000fe400000006ff */
[----:B------:R-:W-:Y:S01]  /*4920*/  FMNMX.FTZ R2, R57, R2, !PT ;  /* 0x0000000239027209 */ /* 0x000fe20007810000 */
[----:B------:R-:W-:Y:S01]  /*4930*/  STL [R1+0xdc], R243 ;  /* 0x0000dcf301007387 */ /* 0x000fe20000100800 */
[----:B------:R-:W-:Y:S01]  /*4940*/  LEA R236, R0, R233, 0x1 ;  /* 0x000000e900ec7211 */ /* 0x000fe200078e08ff */
[----:B------:R-:W-:Y:S01]  /*4950*/  IMAD R234, R4, 0x2, R233 ;  /* 0x0000000204ea7824 */ /* 0x000fe200078e02e9 */
[----:B------:R-:W-:Y:S01]  /*4960*/  FMNMX.FTZ R2, R56, R2, !PT ;  /* 0x0000000238027209 */ /* 0x000fe20007810000 */
[----:B------:R-:W-:Y:S01]  /*4970*/  STL [R1+0xd8], R242 ;  /* 0x0000d8f201007387 */ /* 0x000fe20000100800 */
[----:B-1----:R-:W-:Y:S01]  /*4980*/  FMNMX.FTZ R8, R134, R135, !PT ;  /* 0x0000008786087209 */ /* 0x002fe20007810000 */
[----:B------:R-:W-:Y:S01]  /*4990*/  IMAD R235, R0, 0x2, R234 ;  /* 0x0000000200eb7824 */ /* 0x000fe200078e02ea */
        /* <DEDUP_REMOVED lines=31> */
[----:B------:R-:W-:Y:S01]  /*4b90*/  LDSM.16.MT88.4 R44, [R233+0xc000] ;  /* 0x00c00000e92c783b */ /* 0x000fe20000004200 */
[----:B------:R-:W-:Y:S02]  /*4ba0*/  FMNMX.FTZ R2, R186, R2, !PT ;  /* 0x00000002ba027209 */ /* 0x000fe40007810000 */
[----:B------:R-:W-:Y:S01]  /*4bb0*/  FMNMX.FTZ R166, R219, R166, !PT ;  /* 0x000000a6dba67209 */ /* 0x000fe20007810000 */
[----:B------:R-:W-:Y:S01]  /*4bc0*/  LDSM.16.MT88.4 R48, [R234+0xc000] ;  /* 0x00c00000ea30783b */ /* 0x000fe20000004200 */
[----:B------:R-:W-:Y:S02]  /*4bd0*/  FMNMX.FTZ R2, R185, R2, !PT ;  /* 0x00000002b9027209 */ /* 0x000fe40007810000 */
[----:B------:R-:W-:Y:S01]  /*4be0*/  FMNMX.FTZ R0, R165, R0, !PT ;  /* 0x00000000a5007209 */ /* 0x000fe20007810000 */
[----:B------:R-:W1:Y:S01]  /*4bf0*/  SHFL.BFLY PT, R5, R166, 0x2, 0x1f ;  /* 0x0c401f00a6057f89 */ /* 0x000e6200000e0000 */
        /* <DEDUP_REMOVED lines=8> */
[----:B------:R-:W-:Y:S01]  /*4c80*/  LDSM.16.MT88.4 R96, [R233+0xe000] ;  /* 0x00e00000e960783b */ /* 0x000fe20000004200 */
[----:B------:R-:W-:-:S02]  /*4c90*/  FMNMX.FTZ R2, R227, R2, !PT ;  /* 0x00000002e3027209 */ /* 0x000fc40007810000 */
[----:B------:R-:W-:Y:S01]  /*4ca0*/  FMNMX.FTZ R0, R157, R0, !PT ;  /* 0x000000009d007209 */ /* 0x000fe20007810000 */
[----:B------:R-:W-:Y:S03]  /*4cb0*/  LDSM.16.MT88.4 R104, [R234+0xe000] ;  /* 0x00e00000ea68783b */ /* 0x000fe60000004200 */
[----:B------:R-:W-:Y:S01]  /*4cc0*/  FMNMX.FTZ R0, R156, R0, !PT ;  /* 0x000000009c007209 */ /* 0x000fe20007810000 */
[----:B------:R-:W2:Y:S03]  /*4cd0*/  SHFL.BFLY PT, R3, R2, 0x2, 0x1f ;  /* 0x0c401f0002037f89 */ /* 0x000ea600000e0000 */
[----:B------:R-:W-:Y:S01]  /*4ce0*/  FMNMX.FTZ R0, R190, R0, !PT ;  /* 0x00000000be007209 */ /* 0x000fe20007810000 */
[----:B------:R-:W-:Y:S01]  /*4cf0*/  LDSM.16.MT88.4 R112, [R236+0xe000] ;  /* 0x00e00000ec70783b */ /* 0x000fe20000004200 */
[----:B-1----:R-:W-:-:S02]  /*4d00*/  FMNMX.FTZ R166, R166, R5, !PT ;  /* 0x00000005a6a67209 */ /* 0x002fc40007810000 */
[----:B------:R-:W-:Y:S01]  /*4d10*/  FMNMX.FTZ R0, R189, R0, !PT ;  /* 0x00000000bd007209 */ /* 0x000fe20007810000 */
[----:B------:R-:W-:Y:S03]  /*4d20*/  LDSM.16.MT88.4 R116, [R235+0xe000] ;  /* 0x00e00000eb74783b */ /* 0x000fe60000004200 */
[----:B------:R-:W-:Y:S01]  /*4d30*/  FMNMX.FTZ R0, R173, R0, !PT ;  /* 0x00000000ad007209 */ /* 0x000fe20007810000 */
[----:B------:R-:W1:Y:S03]  /*4d40*/  SHFL.BFLY PT, R5, R166, 0x1, 0x1f ;  /* 0x0c201f00a6057f89 */ /* 0x000e6600000e0000 */
[----:B------:R-:W-:Y:S01]  /*4d50*/  FMNMX.FTZ R0, R172, R0, !PT ;  /* 0x00000000ac007209 */ /* 0x000fe20007810000 */
[----:B------:R-:W-:Y:S04]  /*4d60*/  LDSM.16.MT88.4 R80, [R236+0xc800] ;  /* 0x00c80000ec50783b */ /* 0x000fe80000004200 */
[----:B------:R-:W-:Y:S01]  /*4d70*/  LDSM.16.MT88.4 R76, [R233+0xe800] ;  /* 0x00e80000e94c783b */ /* 0x000fe20000004200 */
[----:B--2---:R-:W-:-:S05]  /*4d80*/  FMNMX.FTZ R2, R2, R3, !PT ;  /* 0x0000000302027209 */ /* 0x004fca0007810000 */
[----:B------:R-:W2:Y:S01]  /*4d90*/  SHFL.BFLY PT, R6, R2, 0x1, 0x1f ;  /* 0x0c201f0002067f89 */ /* 0x000ea200000e0000 */
[----:B-1----:R-:W-:-:S04]  /*4da0*/  FMNMX.FTZ R166, R166, R5, !PT ;  /* 0x00000005a6a67209 */ /* 0x002fc80007810000 */
[C---:B------:R-:W-:Y:S01]  /*4db0*/  FSETP.NEU.FTZ.AND P1, PT, R166.reuse, -INF , PT ;  /* 0xff800000a600780b */ /* 0x040fe20003f3d000 */
[----:B------:R-:W-:Y:S01]  /*4dc0*/  FMUL.FTZ R13, R166, c[0x0][0x23c] ;  /* 0x00008f00a60d7a20 */ /* 0x000fe20000410000 */
[----:B------:R1:W-:Y:S04]  /*4dd0*/  STL [R1+0xe4], R166 ;  /* 0x0000e4a601007387 */ /* 0x0003e80000100800 */
[----:B------:R-:W-:-:S05]  /*4de0*/  FSEL R13, R13, RZ, P1 ;  /* 0x000000ff0d0d7208 */ /* 0x000fca0000800000 */
[----:B------:R-:W-:-:S04]  /*4df0*/  FFMA.FTZ R3, R22, c[0x0][0x23c], -R13 ;  /* 0x00008f0016037a23 */ /* 0x000fc8000001080d */
[----:B------:R2:W3:Y:S02]  /*4e00*/  MUFU.EX2 R244, R3 ;  /* 0x0000000300f47308 */ /* 0x0004e40000000800 */
[----:B--2---:R-:W-:Y:S01]  /*4e10*/  FMNMX.FTZ R3, R2, R6, !PT ;  /* 0x0000000602037209 */ /* 0x004fe20007810000 */
[----:B------:R-:W-:-:S03]  /*4e20*/  FFMA.FTZ R2, R58, c[0x0][0x23c], -R13 ;  /* 0x00008f003a027a23 */ /* 0x000fc6000001080d */
[C---:B------:R-:W-:Y:S02]  /*4e30*/  FSETP.NEU.FTZ.AND P1, PT, R3.reuse, -INF , PT ;  /* 0xff8000000300780b */ /* 0x040fe40003f3d000 */
[----:B-1----:R1:W2:Y:S01]  /*4e40*/  MUFU.EX2 R166, R2 ;  /* 0x0000000200a67308 */ /* 0x0022a20000000800 */
[----:B------:R-:W-:Y:S01]  /*4e50*/  FMUL.FTZ R12, R3, c[0x0][0x23c] ;  /* 0x00008f00030c7a20 */ /* 0x000fe20000410000 */
[----:B------:R-:W-:Y:S04]  /*4e60*/  STL [R1+0xe8], R3 ;  /* 0x0000e80301007387 */ /* 0x000fe80000100800 */
[----:B------:R-:W-:Y:S01]  /*4e70*/  FSEL R12, R12, RZ, P1 ;  /* 0x000000ff0c0c7208 */ /* 0x000fe20000800000 */
[----:B---3--:R-:W-:Y:S01]  /*4e80*/  STL [R1+0xf0], R244 ;  /* 0x0000f0f401007387 */ /* 0x008fe20000100800 */
[----:B-1----:R-:W-:Y:S01]  /*4e90*/  FFMA.FTZ R2, R57, c[0x0][0x23c], -R13 ;  /* 0x00008f0039027a23 */ /* 0x002fe2000001080d */
[----:B--2---:R-:W-:-:S02]  /*4ea0*/  F2FP.BF16.PACK_AB R4, R166, R244 ;  /* 0x000000f4a604723e */ /* 0x004fc400000010ff */
[----:B------:R-:W-:Y:S01]  /*4eb0*/  STL [R1+0xec], R166 ;  /* 0x0000eca601007387 */ /* 0x000fe20000100800 */
[----:B------:R1:W-:Y:S02]  /*4ec0*/  MUFU.EX2 R239, R2 ;  /* 0x0000000200ef7308 */ /* 0x0003e40000000800 */
[----:B-1----:R-:W-:-:S06]  /*4ed0*/  FFMA.FTZ R2, R56, c[0x0][0x23c], -R13 ;  /* 0x00008f0038027a23 */ /* 0x002fcc000001080d */
[----:B------:R1:W2:Y:S02]  /*4ee0*/  MUFU.EX2 R19, R2 ;  /* 0x0000000200137308 */ /* 0x0002a40000000800 */
[----:B-1----:R-:W-:Y:S01]  /*4ef0*/  FFMA.FTZ R2, R23, c[0x0][0x23c], -R12 ;  /* 0x00008f0017027a23 */ /* 0x002fe2000001080c */
[----:B--2---:R-:W-:-:S05]  /*4f00*/  F2FP.BF16.PACK_AB R6, R19, R239 ;  /* 0x000000ef1306723e */ /* 0x004fca00000010ff */
[----:B------:R1:W-:Y:S02]  /*4f10*/  MUFU.EX2 R243, R2 ;  /* 0x0000000200f37308 */ /* 0x0003e40000000800 */
[--C-:B-1----:R-:W-:Y:S02]  /*4f20*/  FFMA.FTZ R2, R59, c[0x0][0x23c], -R12.reuse ;  /* 0x00008f003b027a23 */ /* 0x102fe4000001080c */
[----:B------:R-:W-:Y:S04]  /*4f30*/  LDSM.16.MT88.4 R56, [R236+0xe800] ;  /* 0x00e80000ec38783b */ /* 0x000fe80000004200 */
[----:B------:R1:W2:Y:S02]  /*4f40*/  MUFU.EX2 R242, R2 ;  /* 0x0000000200f27308 */ /* 0x0002a40000000800 */
[----:B-1----:R-:W-:Y:S01]  /*4f50*/  FFMA.FTZ R2, R63, c[0x0][0x23c], -R12 ;  /* 0x00008f003f027a23 */ /* 0x002fe2000001080c */
[----:B--2---:R-:W-:-:S05]  /*4f60*/  F2FP.BF16.PACK_AB R5, R242, R243 ;  /* 0x000000f3f205723e */ /* 0x004fca00000010ff */
[----:B------:R1:W-:Y:S02]  /*4f70*/  MUFU.EX2 R238, R2 ;  /* 0x0000000200ee7308 */ /* 0x0003e40000000800 */
[----:B-1----:R-:W-:Y:S02]  /*4f80*/  FFMA.FTZ R2, R61, c[0x0][0x23c], -R12 ;  /* 0x00008f003d027a23 */ /* 0x002fe4000001080c */
[----:B------:R-:W-:Y:S04]  /*4f90*/  LDSM.16.MT88.4 R60, [R233+0xc800] ;  /* 0x00c80000e93c783b */ /* 0x000fe80000004200 */
[----:B------:R1:W2:Y:S02]  /*4fa0*/  MUFU.EX2 R18, R2 ;  /* 0x0000000200127308 */ /* 0x0002a40000000800 */
[----:B-1----:R-:W-:Y:S01]  /*4fb0*/  FFMA.FTZ R2, R70, c[0x0][0x23c], -R13 ;  /* 0x00008f0046027a23 */ /* 0x002fe2000001080d */
[----:B--2---:R-:W-:-:S05]  /*4fc0*/  F2FP.BF16.PACK_AB R7, R18, R238 ;  /* 0x000000ee1207723e */ /* 0x004fca00000010ff */
[----:B------:R1:W-:Y:S02]  /*4fd0*/  MUFU.EX2 R232, R2 ;  /* 0x0000000200e87308 */ /* 0x0003e40000000800 */
[C---:B------:R-:W-:Y:S08]  /*4fe0*/  HMMA.16816.F32.BF16 R124, R4.reuse, R44, RZ ;  /* 0x0000002c047c723c */ /* 0x040ff000000418ff */
[----:B------:R-:W-:Y:S01]  /*4ff0*/  HMMA.16816.F32.BF16 R144, R4, R48, RZ ;  /* 0x000000300490723c */ /* 0x000fe200000418ff */
[----:B-1----:R-:W-:-:S02]  /*5000*/  FMNMX.FTZ R2, R246, R0, !PT ;  /* 0x00000000f6027209 */ /* 0x002fc40007810000 */
[----:B------:R-:W-:Y:S01]  /*5010*/  FMNMX.FTZ R0, R170, R8, !PT ;  /* 0x00000008aa007209 */ /* 0x000fe20007810000 */
[----:B------:R-:W-:Y:S01]  /*5020*/  FFMA.FTZ R8, R71, c[0x0][0x23c], -R13 ;  /* 0x00008f0047087a23 */ /* 0x000fe2000001080d */
[----:B------:R-:W-:-:S03]  /*5030*/  FMNMX.FTZ R2, R226, R2, !PT ;  /* 0x00000002e2027209 */ /* 0x000fc60007810000 */
[C---:B------:R-:W-:Y:S01]  /*5040*/  HMMA.16816.F32.BF16 R152, R4.reuse, R88, RZ ;  /* 0x000000580498723c */ /* 0x040fe200000418ff */
[----:B------:R-:W-:Y:S01]  /*5050*/  FMNMX.FTZ R0, R169, R0, !PT ;  /* 0x00000000a9007209 */ /* 0x000fe20007810000 */
[----:B------:R1:W-:Y:S01]  /*5060*/  MUFU.EX2 R21, R8 ;  /* 0x0000000800157308 */ /* 0x0003e20000000800 */
[----:B------:R-:W-:Y:S01]  /*5070*/  FMNMX.FTZ R9, R216, R2, !PT ;  /* 0x00000002d8097209 */ /* 0x000fe20007810000 */
[----:B------:R-:W-:Y:S01]  /*5080*/  FFMA.FTZ R2, R52, c[0x0][0x23c], -R13 ;  /* 0x00008f0034027a23 */ /* 0x000fe2000001080d */
[----:B------:R-:W-:Y:S03]  /*5090*/  LDSM.16.MT88.4 R68, [R235+0xe800] ;  /* 0x00e80000eb44783b */ /* 0x000fe60000004200 */
[C---:B------:R-:W-:Y:S02]  /*50a0*/  HMMA.16816.F32.BF16 R148, R4.reuse, R92, RZ ;  /* 0x0000005c0494723c */ /* 0x040fe400000418ff */
[----:B------:R2:W-:Y:S06]  /*50b0*/  MUFU.EX2 R196, R2 ;  /* 0x0000000200c47308 */ /* 0x0005ec0000000800 */
[----:B------:R-:W-:Y:S01]  /*50c0*/  HMMA.16816.F32.BF16 R140, R4, R96, RZ ;  /* 0x00000060048c723c */ /* 0x000fe200000418ff */
[----:B-1----:R-:W-:-:S02]  /*50d0*/  FMNMX.FTZ R8, R163, R0, !PT ;  /* 0x00000000a3087209 */ /* 0x002fc40007810000 */
[----:B------:R-:W-:-:S05]  /*50e0*/  FMNMX.FTZ R0, R195, R9, !PT ;  /* 0x00000009c3007209 */ /* 0x000fca0007810000 */
[----:B------:R-:W-:Y:S01]  /*50f0*/  HMMA.16816.F32.BF16 R136, R4, R104, RZ ;  /* 0x000000680488723c */ /* 0x000fe200000418ff */
[----:B------:R-:W1:Y:S01]  /*5100*/  SHFL.BFLY PT, R9, R0, 0x2, 0x1f ;  /* 0x0c401f0000097f89 */ /* 0x000e6200000e0000 */
[----:B--2---:R-:W-:Y:S01]  /*5110*/  FMNMX.FTZ R2, R162, R8, !PT ;  /* 0x00000008a2027209 */ /* 0x004fe20007810000 */
[----:B------:R-:W-:-:S03]  /*5120*/  FFMA.FTZ R8, R53, c[0x0][0x23c], -R13 ;  /* 0x00008f0035087a23 */ /* 0x000fc6000001080d */
[----:B------:R-:W-:Y:S01]  /*5130*/  FMNMX.FTZ R2, R158, R2, !PT ;  /* 0x000000029e027209 */ /* 0x000fe20007810000 */
[----:B------:R2:W3:Y:S01]  /*5140*/  MUFU.EX2 R199, R8 ;  /* 0x0000000800c77308 */ /* 0x0004e20000000800 */
[----:B------:R-:W-:Y:S02]  /*5150*/  HMMA.16816.F32.BF16 R128, R4, R112, RZ ;  /* 0x000000700480723c */ /* 0x000fe400000418ff */
[----:B------:R-:W-:-:S04]  /*5160*/  FMNMX.FTZ R2, R159, R2, !PT ;  /* 0x000000029f027209 */ /* 0x000fc80007810000 */
[----:B------:R-:W-:Y:S02]  /*5170*/  FMNMX.FTZ R2, R193, R2, !PT ;  /* 0x00000002c1027209 */ /* 0x000fe40007810000 */
[----:B------:R-:W-:Y:S02]  /*5180*/  HMMA.16816.F32.BF16 R120, R4, R116, RZ ;  /* 0x000000740478723c */ /* 0x000fe400000418ff */
[----:B------:R-:W-:-:S04]  /*5190*/  FMNMX.FTZ R2, R191, R2, !PT ;  /* 0x00000002bf027209 */ /* 0x000fc80007810000 */
[----:B------:R-:W-:Y:S01]  /*51a0*/  FMNMX.FTZ R2, R175, R2, !PT ;  /* 0x00000002af027209 */ /* 0x000fe20007810000 */
[--C-:B--2---:R-:W-:Y:S01]  /*51b0*/  FFMA.FTZ R8, R72, c[0x0][0x23c], -R12.reuse ;  /* 0x00008f0048087a23 */ /* 0x104fe2000001080c */
[C---:B------:R-:W-:Y:S01]  /*51c0*/  HMMA.16816.F32.BF16 R108, R4.reuse, R46, RZ ;  /* 0x0000002e046c723c */ /* 0x040fe200000418ff */
[----:B-1----:R-:W-:Y:S02]  /*51d0*/  FMNMX.FTZ R0, R0, R9, !PT ;  /* 0x0000000900007209 */ /* 0x002fe40007810000 */
[----:B------:R1:W-:Y:S01]  /*51e0*/  MUFU.EX2 R177, R8 ;  /* 0x0000000800b17308 */ /* 0x0003e20000000800 */
[----:B---3--:R-:W-:Y:S02]  /*51f0*/  F2FP.BF16.PACK_AB R10, R199, R196 ;  /* 0x000000c4c70a723e */ /* 0x008fe400000010ff */
[----:B------:R-:W2:Y:S02]  /*5200*/  SHFL.BFLY PT, R20, R0, 0x1, 0x1f ;  /* 0x0c201f0000147f89 */ /* 0x000ea400000e0000 */
[C---:B------:R-:W-:Y:S08]  /*5210*/  HMMA.16816.F32.BF16 R100, R4.reuse, R50, RZ ;  /* 0x000000320464723c */ /* 0x040ff000000418ff */
[----:B------:R-:W-:Y:S01]  /*5220*/  HMMA.16816.F32.BF16 R84, R4, R90, RZ ;  /* 0x0000005a0454723c */ /* 0x000fe200000418ff */
[----:B-1----:R-:W-:-:S02]  /*5230*/  FFMA.FTZ R8, R73, c[0x0][0x23c], -R12 ;  /* 0x00008f0049087a23 */ /* 0x002fc4000001080c */
[----:B------:R-:W-:Y:S02]  /*5240*/  LDSM.16.MT88.4 R72, [R234+0xe800] ;  /* 0x00e80000ea48783b */ /* 0x000fe40000004200 */
[----:B------:R1:W3:Y:S03]  /*5250*/  MUFU.EX2 R3, R8 ;  /* 0x0000000800037308 */ /* 0x0002e60000000800 */
[----:B------:R-:W-:Y:S01]  /*5260*/  HMMA.16816.F32.BF16 R40, R4, R94, RZ ;  /* 0x0000005e0428723c */ /* 0x000fe200000418ff */
[----:B--2---:R-:W-:-:S07]  /*5270*/  FMNMX.FTZ R168, R0, R20, !PT ;  /* 0x0000001400a87209 */ /* 0x004fce0007810000 */
[----:B------:R-:W-:Y:S01]  /*5280*/  HMMA.16816.F32.BF16 R36, R4, R98, RZ ;  /* 0x000000620424723c */ /* 0x000fe200000418ff */
[----:B------:R-:W-:Y:S02]  /*5290*/  FSETP.NEU.FTZ.AND P1, PT, R168, -INF , PT ;  /* 0xff800000a800780b */ /* 0x000fe40003f3d000 */
[----:B-1----:R-:W-:Y:S01]  /*52a0*/  FMNMX.FTZ R8, R171, R2, !PT ;  /* 0x00000002ab087209 */ /* 0x002fe20007810000 */
[----:B------:R-:W-:-:S04]  /*52b0*/  FFMA.FTZ R2, R54, c[0x0][0x23c], -R12 ;  /* 0x00008f0036027a23 */ /* 0x000fc8000001080c */
[C---:B------:R-:W-:Y:S01]  /*52c0*/  HMMA.16816.F32.BF16 R32, R4.reuse, R106, RZ ;  /* 0x0000006a0420723c */ /* 0x040fe200000418ff */
[----:B---3--:R-:W-:Y:S01]  /*52d0*/  F2FP.BF16.PACK_AB R9, R3, R177 ;  /* 0x000000b10309723e */ /* 0x008fe200000010ff */
[----:B------:R-:W-:Y:S01]  /*52e0*/  LDSM.16.MT88.4 R52, [R234+0xc800] ;  /* 0x00c80000ea34783b */ /* 0x000fe20000004200 */
[----:B------:R-:W-:Y:S01]  /*52f0*/  FMNMX.FTZ R8, R178, R8, !PT ;  /* 0x00000008b2087209 */ /* 0x000fe20007810000 */
[----:B------:R1:W-:Y:S04]  /*5300*/  MUFU.EX2 R198, R2 ;  /* 0x0000000200c67308 */ /* 0x0003e80000000800 */
[C---:B------:R-:W-:Y:S08]  /*5310*/  HMMA.16816.F32.BF16 R28, R4.reuse, R114, RZ ;  /* 0x00000072041c723c */ /* 0x040ff000000418ff */
[----:B------:R-:W-:Y:S01]  /*5320*/  HMMA.16816.F32.BF16 R24, R4, R118, RZ ;  /* 0x000000760418723c */ /* 0x000fe200000418ff */
[----:B-1----:R-:W-:Y:S01]  /*5330*/  FMNMX.FTZ R2, R225, R8, !PT ;  /* 0x00000008e1027209 */ /* 0x002fe20007810000 */
[----:B------:R-:W-:-:S02]  /*5340*/  FFMA.FTZ R8, R64, c[0x0][0x23c], -R12 ;  /* 0x00008f0040087a23 */ /* 0x000fc4000001080c */
[----:B------:R-:W-:Y:S01]  /*5350*/  LDSM.16.MT88.4 R64, [R235+0xc800] ;  /* 0x00c80000eb40783b */ /* 0x000fe20000004200 */
[----:B------:R-:W-:Y:S01]  /*5360*/  FMNMX.FTZ R2, R218, R2, !PT ;  /* 0x00000002da027209 */ /* 0x000fe20007810000 */
[----:B------:R1:W2:Y:S03]  /*5370*/  MUFU.EX2 R244, R8 ;  /* 0x0000000800f47308 */ /* 0x0002a60000000800 */
[----:B------:R-:W-:Y:S01]  /*5380*/  FMNMX.FTZ R14, R217, R2, !PT ;  /* 0x00000002d90e7209 */ /* 0x000fe20007810000 */
[----:B------:R-:W-:-:S04]  /*5390*/  FMUL.FTZ R2, R168, c[0x0][0x23c] ;  /* 0x00008f00a8027a20 */ /* 0x000fc80000410000 */
[----:B------:R-:W3:Y:S01]  /*53a0*/  SHFL.BFLY PT, R15, R14, 0x2, 0x1f ;  /* 0x0c401f000e0f7f89 */ /* 0x000ee200000e0000 */
[----:B------:R-:W-:-:S05]  /*53b0*/  FSEL R2, R2, RZ, P1 ;  /* 0x000000ff02027208 */ /* 0x000fca0000800000 */
[----:B------:R-:W-:Y:S01]  /*53c0*/  FFMA.FTZ R4, R132, c[0x0][0x23c], -R2 ;  /* 0x00008f0084047a23 */ /* 0x000fe20000010802 */
[----:B-1----:R-:W-:-:S03]  /*53d0*/  F2FP.BF16.PACK_AB R8, R21, R232 ;  /* 0x000000e81508723e */ /* 0x002fc600000010ff */
[----:B------:R1:W4:Y:S01]  /*53e0*/  MUFU.EX2 R167, R4 ;  /* 0x0000000400a77308 */ /* 0x0003220000000800 */
[----:B--2---:R-:W-:-:S07]  /*53f0*/  F2FP.BF16.PACK_AB R11, R244, R198 ;  /* 0x000000c6f40b723e */ /* 0x004fce00000010ff */
[----:B------:R-:W-:Y:S01]  /*5400*/  HMMA.16816.F32.BF16 R204, R8, R80, R152 ;  /* 0x0000005008cc723c */ /* 0x000fe20000041898 */
[----:B---3--:R-:W-:-:S06]  /*5410*/  FMNMX.FTZ R0, R14, R15, !PT ;  /* 0x0000000f0e007209 */ /* 0x008fcc0007810000 */
[----:B------:R-:W-:Y:S01]  /*5420*/  IMAD.MOV.U32 R153, RZ, RZ, R21 ;  /* 0x000000ffff997224 */ /* 0x000fe200078e0015 */
[C---:B------:R-:W-:Y:S01]  /*5430*/  HMMA.16816.F32.BF16 R228, R8.reuse, R56, R128 ;  /* 0x0000003808e4723c */ /* 0x040fe20000041880 */
[--C-:B-1----:R-:W-:Y:S01]  /*5440*/  FFMA.FTZ R4, R133, c[0x0][0x23c], -R2.reuse ;  /* 0x00008f0085047a23 */ /* 0x102fe20000010802 */
[----:B------:R-:W-:Y:S01]  /*5450*/  MOV R154, R176 ;  /* 0x000000b0009a7202 */ /* 0x000fe20000000f00 */
[----:B------:R-:W1:Y:S01]  /*5460*/  SHFL.BFLY PT, R5, R0, 0x1, 0x1f ;  /* 0x0c201f0000057f89 */ /* 0x000e6200000e0000 */
[----:B------:R-:W-:Y:S01]  /*5470*/  IMAD.MOV.U32 R155, RZ, RZ, R177 ;  /* 0x000000ffff9b7224 */ /* 0x000fe200078e00b1 */
[----:B------:R2:W-:Y:S03]  /*5480*/  MUFU.EX2 R14, R4 ;  /* 0x00000004000e7308 */ /* 0x0005e60000000800 */
[C---:B------:R-:W-:Y:S08]  /*5490*/  HMMA.16816.F32.BF16 R180, R8.reuse, R76, R140 ;  /* 0x0000004c08b4723c */ /* 0x040ff0000004188c */
[----:B------:R-:W-:Y:S01]  /*54a0*/  HMMA.16816.F32.BF16 R200, R8, R60, R124 ;  /* 0x0000003c08c8723c */ /* 0x000fe2000004187c */
[----:B--2---:R-:W-:-:S02]  /*54b0*/  FFMA.FTZ R4, R165, c[0x0][0x23c], -R2 ;  /* 0x00008f00a5047a23 */ /* 0x004fc40000010802 */
[----:B------:R-:W-:-:S05]  /*54c0*/  IMAD.MOV.U32 R165, RZ, RZ, R155 ;  /* 0x000000ffffa57224 */ /* 0x000fca00078e009b */
[C---:B------:R-:W-:Y:S01]  /*54d0*/  HMMA.16816.F32.BF16 R124, R8.reuse, R82, R84 ;  /* 0x00000052087c723c */ /* 0x040fe20000041854 */
[----:B------:R2:W-:Y:S07]  /*54e0*/  MUFU.EX2 R241, R4 ;  /* 0x0000000400f17308 */ /* 0x0005ee0000000800 */
[----:B------:R-:W-:Y:S01]  /*54f0*/  HMMA.16816.F32.BF16 R212, R8, R64, R148 ;  /* 0x0000004008d4723c */ /* 0x000fe20000041894 */
[----:B------:R-:W-:Y:S01]  /*5500*/  MOV R143, R181 ;  /* 0x000000b5008f7202 */ /* 0x000fe20000000f00 */
[----:B------:R-:W-:Y:S01]  /*5510*/  IMAD.MOV.U32 R142, RZ, RZ, R182 ;  /* 0x000000ffff8e7224 */ /* 0x000fe200078e00b6 */
[----:B------:R-:W-:Y:S01]  /*5520*/  MOV R141, R183 ;  /* 0x000000b7008d7202 */ /* 0x000fe20000000f00 */
[----:B------:R-:W-:-:S04]  /*5530*/  IMAD.MOV.U32 R140, RZ, RZ, R180 ;  /* 0x000000ffff8c7224 */ /* 0x000fc800078e00b4 */
[C---:B------:R-:W-:Y:S01]  /*5540*/  HMMA.16816.F32.BF16 R248, R8.reuse, R72, R136 ;  /* 0x0000004808f8723c */ /* 0x040fe20000041888 */
[--C-:B--2---:R-:W-:Y:S01]  /*5550*/  FFMA.FTZ R4, R164, c[0x0][0x23c], -R2.reuse ;  /* 0x00008f00a4047a23 */ /* 0x104fe20000010802 */
[----:B----4-:R-:W-:Y:S02]  /*5560*/  MOV R164, R167 ;  /* 0x000000a700a47202 */ /* 0x010fe40000000f00 */
[----:B-1----:R-:W-:Y:S01]  /*5570*/  FMNMX.FTZ R167, R0, R5, !PT ;  /* 0x0000000500a77209 */ /* 0x002fe20007810000 */
[----:B------:R1:W-:Y:S01]  /*5580*/  MUFU.EX2 R237, R4 ;  /* 0x0000000400ed7308 */ /* 0x0003e20000000800 */
[--C-:B------:R-:W-:Y:S02]  /*5590*/  FFMA.FTZ R0, R160, c[0x0][0x23c], -R2.reuse ;  /* 0x00008f00a0007a23 */ /* 0x100fe40000010802 */
[----:B------:R-:W-:Y:S01]  /*55a0*/  FSETP.NEU.FTZ.AND P1, PT, R167, -INF , PT ;  /* 0xff800000a700780b */ /* 0x000fe20003f3d000 */
[C---:B------:R-:W-:Y:S04]  /*55b0*/  HMMA.16816.F32.BF16 R220, R8.reuse, R68, R120 ;  /* 0x0000004408dc723c */ /* 0x040fe80000041878 */
[----:B------:R2:W-:Y:S04]  /*55c0*/  MUFU.EX2 R152, R0 ;  /* 0x0000000000987308 */ /* 0x0005e80000000800 */
[----:B------:R-:W-:Y:S01]  /*55d0*/  HMMA.16816.F32.BF16 R144, R8, R52, R144 ;  /* 0x000000340890723c */ /* 0x000fe20000041890 */
[----:B-1----:R-:W-:-:S04]  /*55e0*/  FFMA.FTZ R4, R161, c[0x0][0x23c], -R2 ;  /* 0x00008f00a1047a23 */ /* 0x002fc80000010802 */
[----:B------:R1:W-:Y:S03]  /*55f0*/  MUFU.EX2 R17, R4 ;  /* 0x0000000400117308 */ /* 0x0003e60000000800 */
[----:B------:R-:W-:Y:S01]  /*5600*/  HMMA.16816.F32.BF16 R180, R8, R62, R108 ;  /* 0x0000003e08b4723c */ /* 0x000fe2000004186c */
[----:B--2---:R-:W-:-:S05]  /*5610*/  FMUL.FTZ R0, R167, c[0x0][0x23c] ;  /* 0x00008f00a7007a20 */ /* 0x004fca0000410000 */
[----:B------:R-:W-:Y:S02]  /*5620*/  FSEL R0, R0, RZ, P1 ;  /* 0x000000ff00007208 */ /* 0x000fe40000800000 */
[----:B------:R-:W-:Y:S01]  /*5630*/  HMMA.16816.F32.BF16 R120, R8, R54, R100 ;  /* 0x000000360878723c */ /* 0x000fe20000041864 */
[----:B-1----:R-:W-:-:S07]  /*5640*/  FFMA.FTZ R4, R157, c[0x0][0x23c], -R2 ;  /* 0x00008f009d047a23 */ /* 0x002fce0000010802 */
[C---:B------:R-:W-:Y:S01]  /*5650*/  HMMA.16816.F32.BF16 R208, R8.reuse, R78, R36 ;  /* 0x0000004e08d0723c */ /* 0x040fe20000041824 */
[----:B------:R-:W-:Y:S01]  /*5660*/  IMAD.MOV.U32 R157, RZ, RZ, R178 ;  /* 0x000000ffff9d7224 */ /* 0x000fe200078e00b2 */
[----:B------:R1:W-:Y:S06]  /*5670*/  MUFU.EX2 R166, R4 ;  /* 0x0000000400a67308 */ /* 0x0003ec0000000800 */
[C---:B------:R-:W-:Y:S08]  /*5680*/  HMMA.16816.F32.BF16 R136, R8.reuse, R74, R32 ;  /* 0x0000004a0888723c */ /* 0x040ff00000041820 */
[----:B------:R-:W-:Y:S01]  /*5690*/  HMMA.16816.F32.BF16 R148, R8, R58, R28 ;  /* 0x0000003a0894723c */ /* 0x000fe2000004181c */
[----:B-1----:R-:W-:Y:S01]  /*56a0*/  FFMA.FTZ R4, R156, c[0x0][0x23c], -R2 ;  /* 0x00008f009c047a23 */ /* 0x002fe20000010802 */
[----:B------:R-:W-:-:S03]  /*56b0*/  MOV R156, R199 ;  /* 0x000000c7009c7202 */ /* 0x000fc60000000f00 */
[----:B------:R1:W2:Y:S02]  /*56c0*/  MUFU.EX2 R5, R4 ;  /* 0x0000000400057308 */ /* 0x0002a40000000800 */
[----:B-1----:R-:W-:-:S06]  /*56d0*/  FFMA.FTZ R4, R134, c[0x0][0x23c], -R0 ;  /* 0x00008f0086047a23 */ /* 0x002fcc0000010800 */
[----:B------:R1:W-:Y:S02]  /*56e0*/  MUFU.EX2 R129, R4 ;  /* 0x0000000400817308 */ /* 0x0003e40000000800 */
[--C-:B-1----:R-:W-:Y:S02]  /*56f0*/  FFMA.FTZ R4, R135, c[0x0][0x23c], -R0.reuse ;  /* 0x00008f0087047a23 */ /* 0x102fe40000010800 */
[----:B------:R-:W-:Y:S04]  /*5700*/  HMMA.16816.F32.BF16 R132, R8, R66, R40 ;  /* 0x000000420884723c */ /* 0x000fe80000041828 */
[----:B------:R1:W3:Y:S02]  /*5710*/  MUFU.EX2 R128, R4 ;  /* 0x0000000400807308 */ /* 0x0002e40000000800 */
[----:B-1----:R-:W-:-:S06]  /*5720*/  FFMA.FTZ R4, R170, c[0x0][0x23c], -R0 ;  /* 0x00008f00aa047a23 */ /* 0x002fcc0000010800 */
[----:B------:R1:W-:Y:S02]  /*5730*/  MUFU.EX2 R240, R4 ;  /* 0x0000000400f07308 */ /* 0x0003e40000000800 */
[----:B-1----:R-:W-:Y:S01]  /*5740*/  FFMA.FTZ R4, R169, c[0x0][0x23c], -R0 ;  /* 0x00008f00a9047a23 */ /* 0x002fe20000010800 */
[----:B--2---:R-:W-:-:S05]  /*5750*/  MOV R169, R5 ;  /* 0x0000000500a97202 */ /* 0x004fca0000000f00 */
[----:B------:R1:W2:Y:S01]  /*5760*/  MUFU.EX2 R15, R4 ;  /* 0x00000004000f7308 */ /* 0x0002a20000000800 */
[----:B------:R-:W-:Y:S01]  /*5770*/  F2FP.BF16.PACK_AB R6, R169, R166 ;  /* 0x000000a6a906723e */ /* 0x000fe200000010ff */
[----:B-1----:R-:W-:-:S06]  /*5780*/  FFMA.FTZ R4, R163, c[0x0][0x23c], -R0 ;  /* 0x00008f00a3047a23 */ /* 0x002fcc0000010800 */
[----:B------:R1:W-:Y:S02]  /*5790*/  MUFU.EX2 R16, R4 ;  /* 0x0000000400107308 */ /* 0x0003e40000000800 */
[----:B-1----:R-:W-:Y:S02]  /*57a0*/  FFMA.FTZ R4, R162, c[0x0][0x23c], -R0 ;  /* 0x00008f00a2047a23 */ /* 0x002fe40000010800 */
[----:B------:R-:W-:Y:S04]  /*57b0*/  HMMA.16816.F32.BF16 R160, R8, R70, R24 ;  /* 0x0000004608a0723c */ /* 0x000fe80000041818 */
[----:B------:R1:W-:Y:S03]  /*57c0*/  MUFU.EX2 R84, R4 ;  /* 0x0000000400547308 */ /* 0x0003e60000000800 */
[----:B------:R-:W-:-:S02]  /*57d0*/  F2FP.BF16.PACK_AB R8, R14, R164 ;  /* 0x000000a40e08723e */ /* 0x000fc400000010ff */
[----:B------:R-:W-:Y:S02]  /*57e0*/  F2FP.BF16.PACK_AB R10, R237, R241 ;  /* 0x000000f1ed0a723e */ /* 0x000fe400000010ff */
[----:B---3--:R-:W-:Y:S02]  /*57f0*/  F2FP.BF16.PACK_AB R9, R128, R129 ;  /* 0x000000818009723e */ /* 0x008fe400000010ff */
[----:B--2---:R-:W-:Y:S01]  /*5800*/  F2FP.BF16.PACK_AB R11, R15, R240 ;  /* 0x000000f00f0b723e */ /* 0x004fe200000010ff */
[----:B-1----:R-:W-:-:S06]  /*5810*/  FFMA.FTZ R4, R158, c[0x0][0x23c], -R0 ;  /* 0x00008f009e047a23 */ /* 0x002fcc0000010800 */
[C---:B------:R-:W-:Y:S01]  /*5820*/  HMMA.16816.F32.BF16 R24, R8.reuse, R44, RZ ;  /* 0x0000002c0818723c */ /* 0x040fe200000418ff */
[----:B------:R-:W-:Y:S01]  /*5830*/  IMAD.MOV.U32 R158, RZ, RZ, R198 ;  /* 0x000000ffff9e7224 */ /* 0x000fe200078e00c6 */
[----:B------:R1:W2:Y:S06]  /*5840*/  MUFU.EX2 R5, R4 ;  /* 0x0000000400057308 */ /* 0x0002ac0000000800 */
[C---:B------:R-:W-:Y:S08]  /*5850*/  HMMA.16816.F32.BF16 R20, R8.reuse, R48, RZ ;  /* 0x000000300814723c */ /* 0x040ff000000418ff */
[----:B------:R-:W-:Y:S01]  /*5860*/  HMMA.16816.F32.BF16 R40, R8, R88, RZ ;  /* 0x000000580828723c */ /* 0x000fe200000418ff */
[----:B-1----:R-:W-:Y:S01]  /*5870*/  FFMA.FTZ R4, R159, c[0x0][0x23c], -R0 ;  /* 0x00008f009f047a23 */ /* 0x002fe20000010800 */
[----:B--2---:R-:W-:-:S02]  /*5880*/  MOV R159, R5 ;  /* 0x00000005009f7202 */ /* 0x004fc40000000f00 */
[----:B------:R-:W-:Y:S01]  /*5890*/  F2FP.BF16.PACK_AB R5, R84, R16 ;  /* 0x000000105405723e */ /* 0x000fe200000010ff */
[----:B------:R1:W2:Y:S02]  /*58a0*/  MUFU.EX2 R170, R4 ;  /* 0x0000000400aa7308 */ /* 0x0002a40000000800 */
[----:B------:R-:W-:Y:S01]  /*58b0*/  MOV R88, R197 ;  /* 0x000000c500587202 */ /* 0x000fe20000000f00 */
[----:B------:R-:W-:Y:S01]  /*58c0*/  HMMA.16816.F32.BF16 R36, R8, R92, RZ ;  /* 0x0000005c0824723c */ /* 0x000fe200000418ff */
[----:B------:R-:W-:-:S06]  /*58d0*/  IMAD.MOV.U32 R89, RZ, RZ, R196 ;  /* 0x000000ffff597224 */ /* 0x000fcc00078e00c4 */
[----:B------:R-:W-:Y:S01]  /*58e0*/  IMAD.MOV.U32 R92, RZ, RZ, R154 ;  /* 0x000000ffff5c7224 */ /* 0x000fe200078e009a */
[----:B------:R-:W-:Y:S01]  /*58f0*/  HMMA.16816.F32.BF16 R32, R8, R96, RZ ;  /* 0x000000600820723c */ /* 0x000fe200000418ff */
[----:B------:R-:W-:Y:S02]  /*5900*/  MOV R93, R152 ;  /* 0x00000098005d7202 */ /* 0x000fe40000000f00 */
[----:B-1----:R-:W-:-:S04]  /*5910*/  F2FP.BF16.PACK_AB R4, R152, R17 ;  /* 0x000000119804723e */ /* 0x002fc800000010ff */
[----:B------:R-:W-:Y:S01]  /*5920*/  IMAD.MOV.U32 R96, RZ, RZ, R153 ;  /* 0x000000ffff607224 */ /* 0x000fe200078e0099 */
[----:B--2---:R-:W-:Y:S01]  /*5930*/  F2FP.BF16.PACK_AB R7, R170, R159 ;  /* 0x0000009faa07723e */ /* 0x004fe200000010ff */
[----:B------:R-:W-:Y:S01]  /*5940*/  HMMA.16816.F32.BF16 R28, R8, R104, RZ ;  /* 0x00000068081c723c */ /* 0x000fe200000418ff */
[----:B------:R-:W-:-:S07]  /*5950*/  MOV R97, R84 ;  /* 0x0000005400617202 */ /* 0x000fce0000000f00 */
[C---:B------:R-:W-:Y:S07]  /*5960*/  HMMA.16816.F32.BF16 R176, R4.reuse, R60, R24 ;  /* 0x0000003c04b0723c */ /* 0x040fee0000041818 */
[----:B------:R-:W-:Y:S01]  /*5970*/  MOV R60, R142 ;  /* 0x0000008e003c7202 */ /* 0x000fe20000000f00 */
[----:B------:R-:W-:Y:S01]  /*5980*/  HMMA.16816.F32.BF16 R100, R4, R52, R20 ;  /* 0x000000340464723c */ /* 0x000fe20000041814 */
[----:B------:R-:W-:-:S06]  /*5990*/  IMAD.MOV.U32 R61, RZ, RZ, R141 ;  /* 0x000000ffff3d7224 */ /* 0x000fcc00078e008d */
[----:B------:R-:W-:Y:S01]  /*59a0*/  IMAD.MOV.U32 R53, RZ, RZ, R143 ;  /* 0x000000ffff357224 */ /* 0x000fe200078e008f */
[----:B------:R-:W-:Y:S01]  /*59b0*/  HMMA.16816.F32.BF16 R24, R8, R112, RZ ;  /* 0x000000700818723c */ /* 0x000fe200000418ff */
[----:B------:R-:W-:-:S06]  /*59c0*/  MOV R52, R140 ;  /* 0x0000008c00347202 */ /* 0x000fcc0000000f00 */
[----:B------:R-:W-:Y:S01]  /*59d0*/  IMAD.MOV.U32 R113, RZ, RZ, R170 ;  /* 0x000000ffff717224 */ /* 0x000fe200078e00aa */
[----:B------:R-:W-:Y:S01]  /*59e0*/  HMMA.16816.F32.BF16 R20, R8, R116, RZ ;  /* 0x000000740814723c */ /* 0x000fe200000418ff */
[----:B------:R-:W-:Y:S02]  /*59f0*/  MOV R112, R169 ;  /* 0x000000a900707202 */ /* 0x000fe40000000f00 */
[----:B------:R-:W-:-:S04]  /*5a00*/  MOV R169, R156 ;  /* 0x0000009c00a97202 */ /* 0x000fc80000000f00 */
[----:B------:R-:W-:Y:S01]  /*5a10*/  IMAD.MOV.U32 R117, RZ, RZ, R129 ;  /* 0x000000ffff757224 */ /* 0x000fe200078e0081 */
[----:B------:R-:W-:Y:S01]  /*5a20*/  MOV R116, R128 ;  /* 0x0000008000747202 */ /* 0x000fe20000000f00 */
[C---:B------:R-:W-:Y:S08]  /*5a30*/  HMMA.16816.F32.BF16 R84, R4.reuse, R80, R40 ;  /* 0x000000500454723c */ /* 0x040ff00000041828 */
[C---:B------:R-:W-:Y:S08]  /*5a40*/  HMMA.16816.F32.BF16 R108, R4.reuse, R64, R36 ;  /* 0x00000040046c723c */ /* 0x040ff00000041824 */
[C---:B------:R-:W-:Y:S08]  /*5a50*/  HMMA.16816.F32.BF16 R152, R4.reuse, R76, R32 ;  /* 0x0000004c0498723c */ /* 0x040ff00000041820 */
[C---:B------:R-:W-:Y:S08]  /*5a60*/  HMMA.16816.F32.BF16 R140, R4.reuse, R72, R28 ;  /* 0x00000048048c723c */ /* 0x040ff0000004181c */
[C---:B------:R-:W-:Y:S08]  /*5a70*/  HMMA.16816.F32.BF16 R128, R4.reuse, R56, R24 ;  /* 0x000000380480723c */ /* 0x040ff00000041818 */
[----:B------:R-:W-:Y:S08]  /*5a80*/  HMMA.16816.F32.BF16 R196, R4, R68, R20 ;  /* 0x0000004404c4723c */ /* 0x000ff00000041814 */
[C---:B------:R-:W-:Y:S08]  /*5a90*/  HMMA.16816.F32.BF16 R40, R8.reuse, R50, RZ ;  /* 0x000000320828723c */ /* 0x040ff000000418ff */
[C---:B------:R-:W-:Y:S08]  /*5aa0*/  HMMA.16816.F32.BF16 R44, R8.reuse, R46, RZ ;  /* 0x0000002e082c723c */ /* 0x040ff000000418ff */
[C---:B------:R-:W-:Y:S08]  /*5ab0*/  HMMA.16816.F32.BF16 R36, R8.reuse, R90, RZ ;  /* 0x0000005a0824723c */ /* 0x040ff000000418ff */
[C---:B------:R-:W-:Y:S08]  /*5ac0*/  HMMA.16816.F32.BF16 R32, R8.reuse, R94, RZ ;  /* 0x0000005e0820723c */ /* 0x040ff000000418ff */
[C---:B------:R-:W-:Y:S08]  /*5ad0*/  HMMA.16816.F32.BF16 R28, R8.reuse, R98, RZ ;  /* 0x00000062081c723c */ /* 0x040ff000000418ff */
[C---:B------:R-:W-:Y:S08]  /*5ae0*/  HMMA.16816.F32.BF16 R24, R8.reuse, R106, RZ ;  /* 0x0000006a0818723c */ /* 0x040ff000000418ff */
[C---:B------:R-:W-:Y:S07]  /*5af0*/  HMMA.16816.F32.BF16 R20, R8.reuse, R114, RZ ;  /* 0x000000720814723c */ /* 0x040fee00000418ff */
[----:B------:R-:W-:Y:S01]  /*5b00*/  IMAD.MOV.U32 R114, RZ, RZ, R97 ;  /* 0x000000ffff727224 */ /* 0x000fe200078e0061 */
[----:B------:R-:W-:Y:S01]  /*5b10*/  HMMA.16816.F32.BF16 R48, R8, R118, RZ ;  /* 0x000000760830723c */ /* 0x000fe200000418ff */
[----:B------:R-:W-:-:S06]  /*5b20*/  IMAD.MOV.U32 R115, RZ, RZ, R93 ;  /* 0x000000ffff737224 */ /* 0x000fcc00078e005d */
[--C-:B------:R-:W-:Y:S01]  /*5b30*/  FFMA.FTZ R8, R190, c[0x0][0x23c], -R2.reuse ;  /* 0x00008f00be087a23 */ /* 0x100fe20000010802 */
[C---:B------:R-:W-:Y:S01]  /*5b40*/  HMMA.16816.F32.BF16 R44, R4.reuse, R62, R44 ;  /* 0x0000003e042c723c */ /* 0x040fe2000004182c */
[----:B------:R-:W-:Y:S02]  /*5b50*/  MOV R190, R88 ;  /* 0x0000005800be7202 */ /* 0x000fe40000000f00 */
[----:B------:R1:W-:Y:S05]  /*5b60*/  MUFU.EX2 R97, R8 ;  /* 0x0000000800617308 */ /* 0x0003ea0000000800 */
[C---:B------:R-:W-:Y:S08]  /*5b70*/  HMMA.16816.F32.BF16 R40, R4.reuse, R54, R40 ;  /* 0x000000360428723c */ /* 0x040ff00000041828 */
[----:B------:R-:W-:Y:S01]  /*5b80*/  HMMA.16816.F32.BF16 R36, R4, R82, R36 ;  /* 0x000000520424723c */ /* 0x000fe20000041824 */
[----:B-1----:R-:W-:-:S02]  /*5b90*/  FFMA.FTZ R8, R189, c[0x0][0x23c], -R2 ;  /* 0x00008f00bd087a23 */ /* 0x002fc40000010802 */
[----:B------:R-:W-:Y:S02]  /*5ba0*/  IMAD.MOV.U32 R189, RZ, RZ, R159 ;  /* 0x000000ffffbd7224 */ /* 0x000fe400078e009f */
[----:B------:R1:W-:Y:S03]  /*5bb0*/  MUFU.EX2 R99, R8 ;  /* 0x0000000800637308 */ /* 0x0003e60000000800 */
[C---:B------:R-:W-:Y:S07]  /*5bc0*/  HMMA.16816.F32.BF16 R32, R4.reuse, R66, R32 ;  /* 0x000000420420723c */ /* 0x040fee0000041820 */
[----:B------:R-:W-:Y:S01]  /*5bd0*/  MOV R67, R96 ;  /* 0x0000006000437202 */ /* 0x000fe20000000f00 */
[----:B------:R-:W-:Y:S01]  /*5be0*/  HMMA.16816.F32.BF16 R76, R4, R78, R28 ;  /* 0x0000004e044c723c */ /* 0x000fe2000004181c */
[----:B------:R-:W-:Y:S01]  /*5bf0*/  LDSM.16.MT88.4 R28, [R234+0xd000] ;  /* 0x00d00000ea1c783b */ /* 0x000fe20000004200 */
[----:B------:R-:W-:Y:S01]  /*5c00*/  MOV R66, R92 ;  /* 0x0000005c00427202 */ /* 0x000fe20000000f00 */
[----:B-1----:R-:W-:-:S05]  /*5c10*/  FFMA.FTZ R8, R173, c[0x0][0x23c], -R2 ;  /* 0x00008f00ad087a23 */ /* 0x002fca0000010802 */
[C---:B------:R-:W-:Y:S01]  /*5c20*/  HMMA.16816.F32.BF16 R72, R4.reuse, R74, R24 ;  /* 0x0000004a0448723c */ /* 0x040fe20000041818 */
[----:B------:R-:W-:Y:S01]  /*5c30*/  LDSM.16.MT88.4 R24, [R236+0xd000] ;  /* 0x00d00000ec18783b */ /* 0x000fe20000004200 */
[----:B------:R1:W-:Y:S06]  /*5c40*/  MUFU.EX2 R159, R8 ;  /* 0x00000008009f7308 */ /* 0x0003ec0000000800 */
[C---:B------:R-:W-:Y:S01]  /*5c50*/  HMMA.16816.F32.BF16 R56, R4.reuse, R58, R20 ;  /* 0x0000003a0438723c */ /* 0x040fe20000041814 */
[----:B------:R-:W2:Y:S07]  /*5c60*/  LDSM.16.MT88.4 R20, [R233+0xd000] ;  /* 0x00d00000e914783b */ /* 0x000eae0000004200 */
[----:B------:R-:W-:Y:S01]  /*5c70*/  HMMA.16816.F32.BF16 R48, R4, R70, R48 ;  /* 0x000000460430723c */ /* 0x000fe20000041830 */
[----:B-1----:R-:W-:-:S04]  /*5c80*/  FFMA.FTZ R8, R172, c[0x0][0x23c], -R2 ;  /* 0x00008f00ac087a23 */ /* 0x002fc80000010802 */
[----:B------:R1:W3:Y:S02]  /*5c90*/  MUFU.EX2 R118, R8 ;  /* 0x0000000800767308 */ /* 0x0002e40000000800 */
[----:B------:R-:W-:-:S06]  /*5ca0*/  FFMA.FTZ R4, R174, c[0x0][0x23c], -R13 ;  /* 0x00008f00ae047a23 */ /* 0x000fcc000001080d */
[----:B------:R4:W-:Y:S01]  /*5cb0*/  MUFU.EX2 R170, R4 ;  /* 0x0000000400aa7308 */ /* 0x0009e20000000800 */
[----:B-1----:R-:W-:Y:S01]  /*5cc0*/  FFMA.FTZ R8, R193, c[0x0][0x23c], -R0 ;  /* 0x00008f00c1087a23 */ /* 0x002fe20000010800 */
[----:B---3--:R-:W-:Y:S02]  /*5cd0*/  F2FP.BF16.PACK_AB R10, R118, R159 ;  /* 0x0000009f760a723e */ /* 0x008fe400000010ff */
[----:B------:R-:W-:-:S04]  /*5ce0*/  MOV R193, R89 ;  /* 0x0000005900c17202 */ /* 0x000fc80000000f00 */
[----:B------:R1:W-:Y:S01]  /*5cf0*/  MUFU.EX2 R96, R8 ;  /* 0x0000000800607308 */ /* 0x0003e20000000800 */
[----:B----4-:R-:W-:Y:S02]  /*5d00*/  FFMA.FTZ R4, R184, c[0x0][0x23c], -R13 ;  /* 0x00008f00b8047a23 */ /* 0x010fe4000001080d */
[----:B------:R-:W-:-:S05]  /*5d10*/  IMAD.MOV.U32 R184, RZ, RZ, R52 ;  /* 0x000000ffffb87224 */ /* 0x000fca00078e0034 */
[----:B------:R3:W4:Y:S01]  /*5d20*/  MUFU.EX2 R64, R4 ;  /* 0x0000000400407308 */ /* 0x0007220000000800 */
[----:B-1----:R-:W-:Y:S02]  /*5d30*/  FFMA.FTZ R8, R191, c[0x0][0x23c], -R0 ;  /* 0x00008f00bf087a23 */ /* 0x002fe40000010800 */
[----:B------:R-:W-:-:S05]  /*5d40*/  IMAD.MOV.U32 R191, RZ, RZ, R158 ;  /* 0x000000ffffbf7224 */ /* 0x000fca00078e009e */
[----:B------:R1:W1:Y:S01]  /*5d50*/  MUFU.EX2 R98, R8 ;  /* 0x0000000800627308 */ /* 0x0002620000000800 */
[----:B---3--:R-:W-:Y:S01]  /*5d60*/  FFMA.FTZ R4, R194, c[0x0][0x23c], -R12 ;  /* 0x00008f00c2047a23 */ /* 0x008fe2000001080c */
[----:B----4-:R-:W-:-:S06]  /*5d70*/  F2FP.BF16.PACK_AB R6, R64, R170 ;  /* 0x000000aa4006723e */ /* 0x010fcc00000010ff */
[----:B------:R3:W-:Y:S01]  /*5d80*/  MUFU.EX2 R80, R4 ;  /* 0x0000000400507308 */ /* 0x0007e20000000800 */
[----:B-1----:R-:W-:Y:S01]  /*5d90*/  FFMA.FTZ R8, R175, c[0x0][0x23c], -R0 ;  /* 0x00008f00af087a23 */ /* 0x002fe20000010800 */
[----:B------:R-:W-:-:S06]  /*5da0*/  F2FP.BF16.PACK_AB R9, R98, R96 ;  /* 0x000000606209723e */ /* 0x000fcc00000010ff */
[----:B------:R1:W-:Y:S01]  /*5db0*/  MUFU.EX2 R158, R8 ;  /* 0x00000008009e7308 */ /* 0x0003e20000000800 */
[----:B---3--:R-:W-:-:S07]  /*5dc0*/  FFMA.FTZ R4, R192, c[0x0][0x23c], -R12 ;  /* 0x00008f00c0047a23 */ /* 0x008fce000001080c */
[----:B------:R3:W4:Y:S01]  /*5dd0*/  MUFU.EX2 R82, R4 ;  /* 0x0000000400527308 */ /* 0x0007220000000800 */
[----:B-1----:R-:W-:-:S07]  /*5de0*/  FFMA.FTZ R8, R171, c[0x0][0x23c], -R0 ;  /* 0x00008f00ab087a23 */ /* 0x002fce0000010800 */
[----:B------:R1:W1:Y:S01]  /*5df0*/  MUFU.EX2 R119, R8 ;  /* 0x0000000800777308 */ /* 0x0002620000000800 */
[----:B---3--:R-:W-:Y:S01]  /*5e00*/  FFMA.FTZ R4, R186, c[0x0][0x23c], -R12 ;  /* 0x00008f00ba047a23 */ /* 0x008fe2000001080c */
[----:B----4-:R-:W-:Y:S01]  /*5e10*/  F2FP.BF16.PACK_AB R5, R82, R80 ;  /* 0x000000505205723e */ /* 0x010fe200000010ff */
[----:B------:R-:W-:-:S05]  /*5e20*/  IMAD.MOV.U32 R186, RZ, RZ, R60 ;  /* 0x000000ffffba7224 */ /* 0x000fca00078e003c */
[----:B------:R3:W-:Y:S01]  /*5e30*/  MUFU.EX2 R156, R4 ;  /* 0x00000004009c7308 */ /* 0x0007e20000000800 */
[----:B-1----:R-:W-:Y:S01]  /*5e40*/  FFMA.FTZ R8, R188, c[0x0][0x23c], -R13 ;  /* 0x00008f00bc087a23 */ /* 0x002fe2000001080d */
[----:B------:R-:W-:-:S06]  /*5e50*/  F2FP.BF16.PACK_AB R11, R119, R158 ;  /* 0x0000009e770b723e */ /* 0x000fcc00000010ff */
[----:B------:R1:W-:Y:S01]  /*5e60*/  MUFU.EX2 R81, R8 ;  /* 0x0000000800517308 */ /* 0x0003e20000000800 */
[----:B---3--:R-:W-:Y:S01]  /*5e70*/  FFMA.FTZ R4, R185, c[0x0][0x23c], -R12 ;  /* 0x00008f00b9047a23 */ /* 0x008fe2000001080c */
[----:B------:R-:W-:-:S06]  /*5e80*/  MOV R185, R53 ;  /* 0x0000003500b97202 */ /* 0x000fcc0000000f00 */
[----:B------:R-:W3:Y:S01]  /*5e90*/  MUFU.EX2 R65, R4 ;  /* 0x0000000400417308 */ /* 0x000ee20000000800 */
[----:B-1----:R-:W-:Y:S01]  /*5ea0*/  FFMA.FTZ R8, R187, c[0x0][0x23c], -R13 ;  /* 0x00008f00bb087a23 */ /* 0x002fe2000001080d */
[----:B------:R-:W-:-:S06]  /*5eb0*/  MOV R187, R61 ;  /* 0x0000003d00bb7202 */ /* 0x000fcc0000000f00 */
[----:B------:R1:W4:Y:S01]  /*5ec0*/  MUFU.EX2 R83, R8 ;  /* 0x0000000800537308 */ /* 0x0003220000000800 */
[----:B---3--:R-:W-:Y:S02]  /*5ed0*/  F2FP.BF16.PACK_AB R7, R65, R156 ;  /* 0x0000009c4107723e */ /* 0x008fe400000010ff */
[----:B-1----:R-:W-:Y:S02]  /*5ee0*/  F2FP.BF16.PACK_AB R8, R99, R97 ;  /* 0x000000616308723e */ /* 0x002fe400000010ff */
[----:B----4-:R-:W-:-:S05]  /*5ef0*/  F2FP.BF16.PACK_AB R4, R83, R81 ;  /* 0x000000515304723e */ /* 0x010fca00000010ff */
[-C--:B--2---:R-:W-:Y:S08]  /*5f00*/  HMMA.16816.F32.BF16 R176, R8, R20.reuse, R176 ;  /* 0x0000001408b0723c */ /* 0x084ff000000418b0 */
[C---:B------:R-:W-:Y:S07]  /*5f10*/  HMMA.16816.F32.BF16 R172, R4.reuse, R20, R200 ;  /* 0x0000001404ac723c */ /* 0x040fee00000418c8 */
[----:B------:R-:W-:Y:S01]  /*5f20*/  IMAD.MOV.U32 R203, RZ, RZ, R66 ;  /* 0x000000ffffcb7224 */ /* 0x000fe200078e0042 */
[----:B------:R-:W-:Y:S01]  /*5f30*/  HMMA.16816.F32.BF16 R180, R4, R22, R180 ;  /* 0x0000001604b4723c */ /* 0x000fe200000418b4 */
[----:B------:R-:W-:Y:S01]  /*5f40*/  MOV R202, R67 ;  /* 0x0000004300ca7202 */ /* 0x000fe20000000f00 */
[----:B------:R-:W-:Y:S01]  /*5f50*/  IMAD.MOV.U32 R200, RZ, RZ, R116 ;  /* 0x000000ffffc87224 */ /* 0x000fe200078e0074 */
[----:B------:R-:W-:-:S05]  /*5f60*/  MOV R201, R117 ;  /* 0x0000007500c97202 */ /* 0x000fca0000000f00 */
[C---:B------:R-:W-:Y:S01]  /*5f70*/  HMMA.16816.F32.BF16 R44, R8.reuse, R22, R44 ;  /* 0x00000016082c723c */ /* 0x040fe2000004182c */
[----:B------:R-:W1:Y:S07]  /*5f80*/  LDSM.16.MT88.4 R20, [R235+0xd000] ;  /* 0x00d00000eb14783b */ /* 0x000e6e0000004200 */
[----:B------:R-:W-:Y:S08]  /*5f90*/  HMMA.16816.F32.BF16 R68, R8, R28, R100 ;  /* 0x0000001c0844723c */ /* 0x000ff00000041864 */
[C---:B------:R-:W-:Y:S08]  /*5fa0*/  HMMA.16816.F32.BF16 R88, R4.reuse, R24, R204 ;  /* 0x000000180458723c */ /* 0x040ff000000418cc */
[C---:B------:R-:W-:Y:S08]  /*5fb0*/  HMMA.16816.F32.BF16 R52, R4.reuse, R28, R144 ;  /* 0x0000001c0434723c */ /* 0x040ff00000041890 */
[-C--:B------:R-:W-:Y:S08]  /*5fc0*/  HMMA.16816.F32.BF16 R60, R4, R30.reuse, R120 ;  /* 0x0000001e043c723c */ /* 0x080ff00000041878 */
[C---:B------:R-:W-:Y:S01]  /*5fd0*/  HMMA.16816.F32.BF16 R40, R8.reuse, R30, R40 ;  /* 0x0000001e0828723c */ /* 0x040fe20000041828 */
[----:B------:R-:W2:Y:S07]  /*5fe0*/  LDSM.16.MT88.4 R28, [R236+0xf000] ;  /* 0x00f00000ec1c783b */ /* 0x000eae0000004200 */
[-C--:B-1----:R-:W-:Y:S08]  /*5ff0*/  HMMA.16816.F32.BF16 R100, R8, R20.reuse, R108 ;  /* 0x000000140864723c */ /* 0x082ff0000004186c */
[C---:B------:R-:W-:Y:S07]  /*6000*/  HMMA.16816.F32.BF16 R104, R4.reuse, R20, R212 ;  /* 0x000000140468723c */ /* 0x040fee00000418d4 */
[----:B------:R-:W-:Y:S01]  /*6010*/  IMAD.MOV.U32 R214, RZ, RZ, R64 ;  /* 0x000000ffffd67224 */ /* 0x000fe200078e0040 */
[----:B------:R-:W-:Y:S01]  /*6020*/  HMMA.16816.F32.BF16 R108, R4, R22, R132 ;  /* 0x00000016046c723c */ /* 0x000fe20000041884 */
[----:B------:R-:W-:Y:S01]  /*6030*/  MOV R215, R65 ;  /* 0x0000004100d77202 */ /* 0x000fe20000000f00 */
[----:B------:R-:W-:Y:S01]  /*6040*/  IMAD.MOV.U32 R212, RZ, RZ, R118 ;  /* 0x000000ffffd47224 */ /* 0x000fe200078e0076 */
[----:B------:R-:W-:-:S05]  /*6050*/  MOV R213, R119 ;  /* 0x0000007700d57202 */ /* 0x000fca0000000f00 */
[C---:B------:R-:W-:Y:S01]  /*6060*/  HMMA.16816.F32.BF16 R204, R8.reuse, R22, R32 ;  /* 0x0000001608cc723c */ /* 0x040fe20000041820 */
[----:B------:R-:W1:Y:S04]  /*6070*/  LDSM.16.MT88.4 R20, [R234+0xf000] ;  /* 0x00f00000ea14783b */ /* 0x000e680000004200 */
[----:B------:R-:W-:Y:S03]  /*6080*/  LDSM.16.MT88.4 R32, [R235+0xf000] ;  /* 0x00f00000eb20783b */ /* 0x000fe60000004200 */
[----:B------:R-:W-:Y:S08]  /*6090*/  HMMA.16816.F32.BF16 R84, R8, R24, R84 ;  /* 0x000000180854723c */ /* 0x000ff00000041854 */
[-C--:B------:R-:W-:Y:S08]  /*60a0*/  HMMA.16816.F32.BF16 R92, R4, R26.reuse, R124 ;  /* 0x0000001a045c723c */ /* 0x080ff0000004187c */
[----:B------:R-:W-:Y:S01]  /*60b0*/  HMMA.16816.F32.BF16 R36, R8, R26, R36 ;  /* 0x0000001a0824723c */ /* 0x000fe20000041824 */
[----:B------:R-:W3:Y:S07]  /*60c0*/  LDSM.16.MT88.4 R24, [R233+0xf000] ;  /* 0x00f00000e918783b */ /* 0x000eee0000004200 */
[C---:B--2---:R-:W-:Y:S07]  /*60d0*/  HMMA.16816.F32.BF16 R144, R4.reuse, R28, R228 ;  /* 0x0000001c0490723c */ /* 0x044fee00000418e4 */
[----:B------:R-:W-:Y:S01]  /*60e0*/  MOV R231, R157 ;  /* 0x0000009d00e77202 */ /* 0x000fe20000000f00 */
[----:B------:R-:W-:Y:S01]  /*60f0*/  HMMA.16816.F32.BF16 R148, R4, R30, R148 ;  /* 0x0000001e0494723c */ /* 0x000fe20000041894 */
[----:B------:R-:W-:-:S02]  /*6100*/  MOV R228, R164 ;  /* 0x000000a400e47202 */ /* 0x000fc40000000f00 */
[----:B------:R-:W-:Y:S02]  /*6110*/  MOV R230, R201 ;  /* 0x000000c900e67202 */ /* 0x000fe40000000f00 */
[----:B------:R-:W-:-:S03]  /*6120*/  MOV R229, R202 ;  /* 0x000000ca00e57202 */ /* 0x000fc60000000f00 */
[C---:B-1----:R-:W-:Y:S07]  /*6130*/  HMMA.16816.F32.BF16 R132, R4.reuse, R20, R248 ;  /* 0x000000140484723c */ /* 0x042fee00000418f8 */
[----:B------:R-:W-:Y:S01]  /*6140*/  IMAD.MOV.U32 R248, RZ, RZ, R159 ;  /* 0x000000fffff87224 */ /* 0x000fe200078e009f */
[----:B------:R-:W-:Y:S01]  /*6150*/  MOV R249, R158 ;  /* 0x0000009e00f97202 */ /* 0x000fe20000000f00 */
[----:B------:R-:W-:Y:S01]  /*6160*/  HMMA.16816.F32.BF16 R136, R4, R22, R136 ;  /* 0x000000160488723c */ /* 0x000fe20000041888 */
[----:B------:R-:W-:Y:S01]  /*6170*/  MOV R251, R156 ;  /* 0x0000009c00fb7202 */ /* 0x000fe20000000f00 */
[----:B------:R-:W-:-:S06]  /*6180*/  IMAD.MOV.U32 R250, RZ, RZ, R170 ;  /* 0x000000fffffa7224 */ /* 0x000fcc00078e00aa */
[C---:B---3--:R-:W-:Y:S07]  /*6190*/  HMMA.16816.F32.BF16 R120, R4.reuse, R24, R184 ;  /* 0x000000180478723c */ /* 0x048fee00000418b8 */
[----:B------:R-:W-:Y:S01]  /*61a0*/  MOV R184, R193 ;  /* 0x000000c100b87202 */ /* 0x000fe20000000f00 */
[----:B------:R-:W-:Y:S01]  /*61b0*/  HMMA.16816.F32.BF16 R156, R4, R32, R220 ;  /* 0x00000020049c723c */ /* 0x000fe200000418dc */
[----:B------:R-:W-:Y:S01]  /*61c0*/  IMAD.MOV.U32 R187, RZ, RZ, R191 ;  /* 0x000000ffffbb7224 */ /* 0x000fe200078e00bf */
[----:B------:R-:W-:Y:S01]  /*61d0*/  MOV R185, R190 ;  /* 0x000000be00b97202 */ /* 0x000fe20000000f00 */
[----:B------:R-:W-:-:S02]  /*61e0*/  IMAD.MOV.U32 R186, RZ, RZ, R189 ;  /* 0x000000ffffba7224 */ /* 0x000fc400078e00bd */
[----:B------:R-:W-:Y:S01]  /*61f0*/  IMAD.MOV.U32 R202, RZ, RZ, R184 ;  /* 0x000000ffffca7224 */ /* 0x000fe200078e00b8 */
[----:B------:R-:W-:Y:S01]  /*6200*/  MOV R201, R187 ;  /* 0x000000bb00c97202 */ /* 0x000fe20000000f00 */
[----:B------:R-:W-:Y:S01]  /*6210*/  IMAD.MOV.U32 R222, RZ, RZ, R113 ;  /* 0x000000ffffde7224 */ /* 0x000fe200078e0071 */
[C---:B------:R-:W-:Y:S01]  /*6220*/  HMMA.16816.F32.BF16 R124, R4.reuse, R26, R208 ;  /* 0x0000001a047c723c */ /* 0x040fe200000418d0 */
[----:B------:R-:W-:Y:S01]  /*6230*/  IMAD.MOV.U32 R113, RZ, RZ, R165 ;  /* 0x000000ffff717224 */ /* 0x000fe200078e00a5 */
[----:B------:R-:W-:Y:S01]  /*6240*/  MOV R221, R185 ;  /* 0x000000b900dd7202 */ /* 0x000fe20000000f00 */
[----:B------:R-:W-:Y:S01]  /*6250*/  IMAD.MOV.U32 R220, RZ, RZ, R203 ;  /* 0x000000ffffdc7224 */ /* 0x000fe200078e00cb */
[----:B------:R-:W-:Y:S02]  /*6260*/  MOV R223, R169 ;  /* 0x000000a900df7202 */ /* 0x000fe40000000f00 */
[----:B------:R-:W-:Y:S02]  /*6270*/  MOV R203, R186 ;  /* 0x000000ba00cb7202 */ /* 0x000fe40000000f00 */
[----:B------:R-:W-:Y:S01]  /*6280*/  HMMA.16816.F32.BF16 R64, R4, R34, R160 ;  /* 0x000000220440723c */ /* 0x000fe200000418a0 */
[----:B------:R-:W-:Y:S01]  /*6290*/  MOV R211, R244 ;  /* 0x000000f400d37202 */ /* 0x000fe20000000f00 */
[----:B------:R-:W-:Y:S01]  /*62a0*/  IMAD.MOV.U32 R210, RZ, RZ, R223 ;  /* 0x000000ffffd27224 */ /* 0x000fe200078e00df */
[----:B------:R-:W2:Y:S01]  /*62b0*/  LDL.LU R244, [R1+0xf0] ;  /* 0x0000f00001f47983 */ /* 0x000ea20000300800 */
[----:B------:R-:W-:-:S03]  /*62c0*/  IMAD.MOV.U32 R223, RZ, RZ, R80 ;  /* 0x000000ffffdf7224 */ /* 0x000fc600078e0050 */
[----:B------:R-:W-:Y:S01]  /*62d0*/  FFMA.FTZ R4, R246, c[0x0][0x23c], -R2 ;  /* 0x00008f00f6047a23 */ /* 0x000fe20000010802 */
[----:B------:R-:W-:Y:S01]  /*62e0*/  HMMA.16816.F32.BF16 R116, R8, R24, R152 ;  /* 0x000000180874723c */ /* 0x000fe20000041898 */
[----:B------:R-:W-:-:S07]  /*62f0*/  MOV R7, R228 ;  /* 0x000000e400077202 */ /* 0x000fce0000000f00 */
[C---:B------:R-:W-:Y:S01]  /*6300*/  HMMA.16816.F32.BF16 R56, R8.reuse, R30, R56 ;  /* 0x0000001e0838723c */ /* 0x040fe20000041838 */
[----:B------:R1:W-:Y:S01]  /*6310*/  MUFU.EX2 R171, R4 ;  /* 0x0000000400ab7308 */ /* 0x0003e20000000800 */
[----:B------:R-:W-:Y:S01]  /*6320*/  IMAD.MOV.U32 R6, RZ, RZ, R201 ;  /* 0x000000ffff067224 */ /* 0x000fe200078e00c9 */
[----:B------:R-:W-:Y:S01]  /*6330*/  MOV R162, R222 ;  /* 0x000000de00a27202 */ /* 0x000fe20000000f00 */
[----:B------:R-:W-:Y:S01]  /*6340*/  IMAD.MOV.U32 R160, RZ, RZ, R230 ;  /* 0x000000ffffa07224 */ /* 0x000fe200078e00e6 */
[----:B------:R-:W-:Y:S01]  /*6350*/  MOV R163, R229 ;  /* 0x000000e500a37202 */ /* 0x000fe20000000f00 */
[----:B------:R-:W-:Y:S01]  /*6360*/  IMAD.MOV.U32 R230, RZ, RZ, R83 ;  /* 0x000000ffffe67224 */ /* 0x000fe200078e0053 */
[----:B------:R-:W-:Y:S01]  /*6370*/  MOV R228, R99 ;  /* 0x0000006300e47202 */ /* 0x000fe20000000f00 */
[C---:B------:R-:W-:Y:S01]  /*6380*/  HMMA.16816.F32.BF16 R188, R8.reuse, R20, R140 ;  /* 0x0000001408bc723c */ /* 0x040fe2000004188c */
[----:B------:R-:W-:Y:S07]  /*6390*/  LDSM.16.MT88.4 R184, [R233+0xd800] ;  /* 0x00d80000e9b8783b */ /* 0x000fee0000004200 */
[----:B------:R-:W-:Y:S01]  /*63a0*/  HMMA.16816.F32.BF16 R24, R8, R26, R76 ;  /* 0x0000001a0818723c */ /* 0x000fe2000004184c */
[----:B-1----:R-:W-:-:S07]  /*63b0*/  FFMA.FTZ R4, R226, c[0x0][0x23c], -R2 ;  /* 0x00008f00e2047a23 */ /* 0x002fce0000010802 */
[C---:B------:R-:W-:Y:S01]  /*63c0*/  HMMA.16816.F32.BF16 R196, R8.reuse, R32, R196 ;  /* 0x0000002008c4723c */ /* 0x040fe200000418c4 */
[----:B------:R1:W3:Y:S07]  /*63d0*/  MUFU.EX2 R208, R4 ;  /* 0x0000000400d07308 */ /* 0x0002ee0000000800 */
[----:B------:R-:W-:Y:S01]  /*63e0*/  HMMA.16816.F32.BF16 R48, R8, R34, R48 ;  /* 0x000000220830723c */ /* 0x000fe20000041830 */
[----:B------:R-:W-:Y:S01]  /*63f0*/  MOV R154, R160 ;  /* 0x000000a0009a7202 */ /* 0x000fe20000000f00 */
[----:B------:R-:W-:Y:S01]  /*6400*/  LDSM.16.MT88.4 R140, [R234+0xf800] ;  /* 0x00f80000ea8c783b */ /* 0x000fe20000004200 */
[----:B------:R-:W-:-:S02]  /*6410*/  MOV R155, R162 ;  /* 0x000000a2009b7202 */ /* 0x000fc40000000f00 */
[----:B------:R-:W-:Y:S02]  /*6420*/  MOV R229, R98 ;  /* 0x0000006200e57202 */ /* 0x000fe40000000f00 */
[----:B------:R-:W-:Y:S01]  /*6430*/  MOV R222, R81 ;  /* 0x0000005100de7202 */ /* 0x000fe20000000f00 */
[C---:B------:R-:W-:Y:S01]  /*6440*/  HMMA.16816.F32.BF16 R20, R8.reuse, R22, R72 ;  /* 0x000000160814723c */ /* 0x040fe20000041848 */
[--C-:B-1----:R-:W-:Y:S02]  /*6450*/  FFMA.FTZ R4, R216, c[0x0][0x23c], -R2.reuse ;  /* 0x00008f00d8047a23 */ /* 0x102fe40000010802 */
[----:B------:R-:W-:Y:S01]  /*6460*/  FFMA.FTZ R2, R195, c[0x0][0x23c], -R2 ;  /* 0x00008f00c3027a23 */ /* 0x000fe20000010802 */
[----:B------:R-:W-:Y:S01]  /*6470*/  MOV R216, R6 ;  /* 0x0000000600d87202 */ /* 0x000fe20000000f00 */
[----:B------:R-:W-:Y:S03]  /*6480*/  MUFU.EX2 R209, R4 ;  /* 0x0000000400d17308 */ /* 0x000fe60000000800 */
[----:B------:R-:W-:Y:S01]  /*6490*/  HMMA.16816.F32.BF16 R192, R8, R28, R128 ;  /* 0x0000001c08c0723c */ /* 0x000fe20000041880 */
[----:B------:R-:W-:Y:S01]  /*64a0*/  MOV R246, R155 ;  /* 0x0000009b00f67202 */ /* 0x000fe20000000f00 */
[----:B------:R-:W-:Y:S03]  /*64b0*/  LDSM.16.MT88.4 R128, [R233+0xf800] ;  /* 0x00f80000e980783b */ /* 0x000fe60000004200 */
[----:B------:R1:W-:Y:S02]  /*64c0*/  MUFU.EX2 R170, R2 ;  /* 0x0000000200aa7308 */ /* 0x0003e40000000800 */
[----:B-1----:R-:W-:-:S02]  /*64d0*/  FFMA.FTZ R2, R231, c[0x0][0x23c], -R0 ;  /* 0x00008f00e7027a23 */ /* 0x002fc40000010800 */
[----:B------:R-:W-:Y:S01]  /*64e0*/  IMAD.MOV.U32 R231, RZ, RZ, R200 ;  /* 0x000000ffffe77224 */ /* 0x000fe200078e00c8 */
[----:B------:R-:W-:-:S03]  /*64f0*/  MOV R200, R112 ;  /* 0x0000007000c87202 */ /* 0x000fc60000000f00 */
[----:B------:R1:W-:Y:S01]  /*6500*/  MUFU.EX2 R164, R2 ;  /* 0x0000000200a47308 */ /* 0x0003e20000000800 */
[----:B------:R-:W-:Y:S02]  /*6510*/  MOV R112, R15 ;  /* 0x0000000f00707202 */ /* 0x000fe40000000f00 */
[----:B------:R-:W-:Y:S01]  /*6520*/  MOV R161, R231 ;  /* 0x000000e700a17202 */ /* 0x000fe20000000f00 */
[----:B------:R-:W-:Y:S01]  /*6530*/  FADD.FTZ R8, R7, R14 ;  /* 0x0000000e07087221 */ /* 0x000fe20000010000 */
[----:B------:R-:W-:Y:S02]  /*6540*/  MOV R5, R200 ;  /* 0x000000c800057202 */ /* 0x000fe40000000f00 */
[----:B------:R-:W-:Y:S01]  /*6550*/  MOV R231, R82 ;  /* 0x0000005200e77202 */ /* 0x000fe20000000f00 */
[----:B------:R-:W-:Y:S02]  /*6560*/  IMAD.MOV.U32 R153, RZ, RZ, R161 ;  /* 0x000000ffff997224 */ /* 0x000fe400078e00a1 */
[----:B-1----:R-:W-:Y:S01]  /*6570*/  FFMA.FTZ R2, R225, c[0x0][0x23c], -R0 ;  /* 0x00008f00e1027a23 */ /* 0x002fe20000010800 */
[----:B------:R-:W-:Y:S01]  /*6580*/  MOV R7, R202 ;  /* 0x000000ca00077202 */ /* 0x000fe20000000f00 */
[----:B------:R-:W-:Y:S01]  /*6590*/  IMAD.MOV.U32 R161, RZ, RZ, R166 ;  /* 0x000000ffffa17224 */ /* 0x000fe200078e00a6 */
[----:B------:R-:W-:Y:S01]  /*65a0*/  MOV R33, R114 ;  /* 0x0000007200217202 */ /* 0x000fe20000000f00 */
[----:B------:R-:W2:Y:S01]  /*65b0*/  LDL.LU R166, [R1+0xec] ;  /* 0x0000ec0001a67983 */ /* 0x000ea20000300800 */
[----:B------:R1:W4:Y:S01]  /*65c0*/  MUFU.EX2 R165, R2 ;  /* 0x0000000200a57308 */ /* 0x0003220000000800 */
[----:B------:R-:W-:Y:S01]  /*65d0*/  IMAD.MOV.U32 R226, RZ, RZ, R5 ;  /* 0x000000ffffe27224 */ /* 0x000fe200078e0005 */
[----:B------:R-:W-:Y:S01]  /*65e0*/  MOV R32, R115 ;  /* 0x0000007300207202 */ /* 0x000fe20000000f00 */
[----:B------:R-:W-:Y:S01]  /*65f0*/  LDSM.16.MT88.4 R80, [R234+0xd800] ;  /* 0x00d80000ea50783b */ /* 0x000fe20000004200 */
[----:B-1----:R-:W-:-:S02]  /*6600*/  FFMA.FTZ R2, R218, c[0x0][0x23c], -R0 ;  /* 0x00008f00da027a23 */ /* 0x002fc40000010800 */
[----:B------:R-:W-:Y:S01]  /*6610*/  FFMA.FTZ R0, R217, c[0x0][0x23c], -R0 ;  /* 0x00008f00d9007a23 */ /* 0x000fe20000010800 */
[----:B------:R-:W-:Y:S01]  /*6620*/  MOV R225, R7 ;  /* 0x0000000700e17202 */ /* 0x000fe20000000f00 */
[----:B------:R-:W-:Y:S01]  /*6630*/  MUFU.EX2 R169, R2 ;  /* 0x0000000200a97308 */ /* 0x000fe20000000800 */
[----:B------:R-:W1:Y:S07]  /*6640*/  LDSM.16.MT88.4 R4, [R235+0xf800] ;  /* 0x00f80000eb04783b */ /* 0x000e6e0000004200 */
[----:B------:R3:W1:Y:S02]  /*6650*/  MUFU.EX2 R31, R0 ;  /* 0x00000000001f7308 */ /* 0x0006640000000800 */
[----:B---3--:R-:W-:-:S06]  /*6660*/  FFMA.FTZ R0, R252, c[0x0][0x23c], -R13 ;  /* 0x00008f00fc007a23 */ /* 0x008fcc000001080d */
[----:B------:R3:W-:Y:S02]  /*6670*/  MUFU.EX2 R29, R0 ;  /* 0x00000000001d7308 */ /* 0x0007e40000000800 */
[----:B---3--:R-:W-:-:S06]  /*6680*/  FFMA.FTZ R0, R247, c[0x0][0x23c], -R13 ;  /* 0x00008f00f7007a23 */ /* 0x008fcc000001080d */
[----:B------:R3:W1:Y:S02]  /*6690*/  MUFU.EX2 R30, R0 ;  /* 0x00000000001e7308 */ /* 0x0006640000000800 */
[----:B---3--:R-:W-:-:S06]  /*66a0*/  FFMA.FTZ R0, R224, c[0x0][0x23c], -R13 ;  /* 0x00008f00e0007a23 */ /* 0x008fcc000001080d */
[----:B------:R3:W-:Y:S01]  /*66b0*/  MUFU.EX2 R28, R0 ;  /* 0x00000000001c7308 */ /* 0x0007e20000000800 */
[----:B------:R-:W-:Y:S02]  /*66c0*/  FFMA.FTZ R2, R245, c[0x0][0x23c], -R12 ;  /* 0x00008f00f5027a23 */ /* 0x000fe4000001080c */
[----:B---3--:R-:W-:-:S05]  /*66d0*/  FFMA.FTZ R0, R219, c[0x0][0x23c], -R13 ;  /* 0x00008f00db007a23 */ /* 0x008fca000001080d */
[----:B------:R3:W-:Y:S01]  /*66e0*/  MUFU.EX2 R15, R0 ;  /* 0x00000000000f7308 */ /* 0x0007e20000000800 */
[----:B------:R-:W-:Y:S01]  /*66f0*/  IMAD.MOV.U32 R219, RZ, RZ, R112 ;  /* 0x000000ffffdb7224 */ /* 0x000fe200078e0070 */
[----:B------:R-:W-:Y:S02]  /*6700*/  MOV R224, R113 ;  /* 0x0000007100e07202 */ /* 0x000fe40000000f00 */
[----:B------:R-:W-:Y:S01]  /*6710*/  LDSM.16.MT88.4 R112, [R235+0xd800] ;  /* 0x00d80000eb70783b */ /* 0x000fe20000004200 */
[--C-:B---3--:R-:W-:Y:S02]  /*6720*/  FFMA.FTZ R0, R220, c[0x0][0x23c], -R12.reuse ;  /* 0x00008f00dc007a23 */ /* 0x108fe4000001080c */
[----:B------:R-:W-:Y:S02]  /*6730*/  IMAD.MOV.U32 R220, RZ, RZ, R97 ;  /* 0x000000ffffdc7224 */ /* 0x000fe400078e0061 */
[----:B------:R3:W-:Y:S02]  /*6740*/  MUFU.EX2 R11, R0 ;  /* 0x00000000000b7308 */ /* 0x0007e40000000800 */
[----:B---3--:R-:W-:Y:S01]  /*6750*/  FFMA.FTZ R0, R221, c[0x0][0x23c], -R12 ;  /* 0x00008f00dd007a23 */ /* 0x008fe2000001080c */
[----:B------:R-:W-:-:S02]  /*6760*/  MOV R221, R96 ;  /* 0x0000006000dd7202 */ /* 0x000fc40000000f00 */
[----:B------:R-:W3:Y:S03]  /*6770*/  LDSM.16.MT88.4 R96, [R236+0xd800] ;  /* 0x00d80000ec60783b */ /* 0x000ee60000004200 */
[----:B------:R1:W1:Y:S02]  /*6780*/  MUFU.EX2 R13, R0 ;  /* 0x00000000000d7308 */ /* 0x0002640000000800 */
[----:B-1----:R-:W-:-:S06]  /*6790*/  FFMA.FTZ R0, R227, c[0x0][0x23c], -R12 ;  /* 0x00008f00e3007a23 */ /* 0x002fcc000001080c */
[----:B------:R1:W-:Y:S02]  /*67a0*/  MUFU.EX2 R12, R2 ;  /* 0x00000002000c7308 */ /* 0x0003e40000000800 */
[----:B-1----:R-:W-:Y:S02]  /*67b0*/  FADD.FTZ R2, R154, R153 ;  /* 0x000000999a027221 */ /* 0x002fe40000010000 */
[----:B------:R-:W1:Y:S04]  /*67c0*/  LDSM.16.MT88.4 R152, [R236+0xf800] ;  /* 0x00f80000ec98783b */ /* 0x000e680000004200 */
[----:B------:R3:W3:Y:S01]  /*67d0*/  MUFU.EX2 R14, R0 ;  /* 0x00000000000e7308 */ /* 0x0006e20000000800 */
[----:B------:R-:W-:Y:S02]  /*67e0*/  MOV R160, R203 ;  /* 0x000000cb00a07202 */ /* 0x000fe40000000f00 */
[----:B------:R-:W-:Y:S01]  /*67f0*/  MOV R162, R3 ;  /* 0x0000000300a27202 */ /* 0x000fe20000000f00 */
[----:B------:R-:W-:Y:S01]  /*6800*/  IMAD.MOV.U32 R34, RZ, RZ, R242 ;  /* 0x000000ffff227224 */ /* 0x000fe200078e00f2 */
[----:B------:R-:W-:Y:S01]  /*6810*/  MOV R35, R243 ;  /* 0x000000f300237202 */ /* 0x000fe20000000f00 */
[----:B------:R-:W-:Y:S01]  /*6820*/  IMAD.MOV.U32 R218, RZ, RZ, R160 ;  /* 0x000000ffffda7224 */ /* 0x000fe200078e00a0 */
[----:B------:R-:W-:Y:S01]  /*6830*/  MOV R217, R161 ;  /* 0x000000a100d97202 */ /* 0x000fe20000000f00 */
[----:B------:R-:W-:Y:S01]  /*6840*/  IMAD.MOV.U32 R247, RZ, RZ, R163 ;  /* 0x000000fffff77224 */ /* 0x000fe200078e00a3 */
[----:B------:R-:W-:Y:S01]  /*6850*/  MOV R252, R162 ;  /* 0x000000a200fc7202 */ /* 0x000fe20000000f00 */
[----:B------:R-:W-:Y:S01]  /*6860*/  FADD.FTZ R9, R35, R34 ;  /* 0x0000002223097221 */ /* 0x000fe20000010000 */
[----:B------:R-:W-:-:S02]  /*6870*/  F2FP.BF16.PACK_AB R200, R208, R171 ;  /* 0x000000abd0c8723e */ /* 0x000fc400000010ff */
[----:B----4-:R-:W-:Y:S02]  /*6880*/  F2FP.BF16.PACK_AB R201, R165, R164 ;  /* 0x000000a4a5c9723e */ /* 0x010fe400000010ff */
[----:B------:R-:W-:Y:S01]  /*6890*/  F2FP.BF16.PACK_AB R202, R170, R209 ;  /* 0x000000d1aaca723e */ /* 0x000fe200000010ff */
[----:B---3--:R-:W-:Y:S01]  /*68a0*/  FADD.FTZ R0, R241, R8 ;  /* 0x00000008f1007221 */ /* 0x008fe20000010000 */
[----:B------:R-:W-:Y:S01]  /*68b0*/  F2FP.BF16.PACK_AB R203, R31, R169 ;  /* 0x000000a91fcb723e */ /* 0x000fe200000010ff */
[----:B------:R-:W-:Y:S01]  /*68c0*/  FADD.FTZ R2, R240, R2 ;  /* 0x00000002f0027221 */ /* 0x000fe20000010000 */
[----:B------:R-:W-:Y:S01]  /*68d0*/  F2FP.BF16.PACK_AB R160, R30, R29 ;  /* 0x0000001d1ea0723e */ /* 0x000fe200000010ff */
[----:B------:R3:W5:Y:S01]  /*68e0*/  LDL.LU R3, [R1+0xe8] ;  /* 0x0000e80001037983 */ /* 0x0007620000300800 */
[----:B------:R-:W-:Y:S02]  /*68f0*/  F2FP.BF16.PACK_AB R161, R13, R11 ;  /* 0x0000000b0da1723e */ /* 0x000fe400000010ff */
[----:B------:R-:W-:-:S02]  /*6900*/  F2FP.BF16.PACK_AB R162, R15, R28 ;  /* 0x0000001c0fa2723e */ /* 0x000fc400000010ff */
[----:B------:R-:W-:Y:S02]  /*6910*/  F2FP.BF16.PACK_AB R163, R14, R12 ;  /* 0x0000000c0ea3723e */ /* 0x000fe400000010ff */
[----:B------:R-:W-:Y:S01]  /*6920*/  MOV R35, R219 ;  /* 0x000000db00237202 */ /* 0x000fe20000000f00 */
[----:B------:R-:W-:Y:S01]  /*6930*/  FADD.FTZ R9, R238, R9 ;  /* 0x00000009ee097221 */ /* 0x000fe20000010000 */
[----:B------:R-:W-:Y:S01]  /*6940*/  MOV R219, R232 ;  /* 0x000000e800db7202 */ /* 0x000fe20000000f00 */
[----:B------:R-:W-:Y:S01]  /*6950*/  FADD.FTZ R0, R237, R0 ;  /* 0x00000000ed007221 */ /* 0x000fe20000010000 */
[----:B------:R-:W-:Y:S01]  /*6960*/  HMMA.16816.F32.BF16 R196, R200, R4, R196 ;  /* 0x00000004c8c4723c */ /* 0x000fe200000418c4 */
[----:B------:R-:W-:Y:S02]  /*6970*/  FADD.FTZ R2, R35, R2 ;  /* 0x0000000223027221 */ /* 0x000fe40000010000 */
[----:B------:R-:W-:-:S05]  /*6980*/  FADD.FTZ R0, R17, R0 ;  /* 0x0000000011007221 */ /* 0x000fca0000010000 */
[----:B------:R-:W-:Y:S01]  /*6990*/  HMMA.16816.F32.BF16 R156, R160, R4, R156 ;  /* 0x00000004a09c723c */ /* 0x000fe2000004189c */
[----:B------:R-:W-:-:S06]  /*69a0*/  FADD.FTZ R2, R16, R2 ;  /* 0x0000000210027221 */ /* 0x000fcc0000010000 */
[----:B------:R-:W-:Y:S01]  /*69b0*/  FADD.FTZ R4, R18, R9 ;  /* 0x0000000912047221 */ /* 0x000fe20000010000 */
[----:B------:R-:W-:Y:S01]  /*69c0*/  HMMA.16816.F32.BF16 R176, R200, R184, R176 ;  /* 0x000000b8c8b0723c */ /* 0x000fe200000418b0 */
[----:B------:R-:W-:-:S07]  /*69d0*/  FADD.FTZ R2, R33, R2 ;  /* 0x0000000221027221 */ /* 0x000fce0000010000 */
[C---:B------:R-:W-:Y:S08]  /*69e0*/  HMMA.16816.F32.BF16 R172, R160.reuse, R184, R172 ;  /* 0x000000b8a0ac723c */ /* 0x040ff000000418ac */
[----:B------:R-:W-:Y:S08]  /*69f0*/  HMMA.16816.F32.BF16 R180, R160, R186, R180 ;  /* 0x000000baa0b4723c */ /* 0x000ff000000418b4 */
[-C--:B------:R-:W-:Y:S08]  /*6a00*/  HMMA.16816.F32.BF16 R68, R200, R80.reuse, R68 ;  /* 0x00000050c844723c */ /* 0x080ff00000041844 */
[C---:B------:R-:W-:Y:S08]  /*6a10*/  HMMA.16816.F32.BF16 R72, R160.reuse, R80, R52 ;  /* 0x00000050a048723c */ /* 0x040ff00000041834 */
[----:B------:R-:W-:Y:S08]  /*6a20*/  HMMA.16816.F32.BF16 R76, R160, R82, R60 ;  /* 0x00000052a04c723c */ /* 0x000ff0000004183c */
[----:B------:R-:W-:Y:S01]  /*6a30*/  HMMA.16816.F32.BF16 R84, R200, R96, R84 ;  /* 0x00000060c854723c */ /* 0x000fe20000041854 */
[----:B--2---:R-:W-:-:S07]  /*6a40*/  FADD.FTZ R10, R244, R166 ;  /* 0x000000a6f40a7221 */ /* 0x004fce0000010000 */
[----:B------:R-:W-:Y:S01]  /*6a50*/  HMMA.16816.F32.BF16 R88, R160, R96, R88 ;  /* 0x00000060a058723c */ /* 0x000fe20000041858 */
[----:B------:R3:W5:Y:S01]  /*6a60*/  LDL.LU R166, [R1+0xe4] ;  /* 0x0000e40001a67983 */ /* 0x0007620000300800 */
[----:B------:R-:W-:-:S03]  /*6a70*/  FADD.FTZ R8, R239, R10 ;  /* 0x0000000aef087221 */ /* 0x000fc60000010000 */
[----:B------:R3:W5:Y:S01]  /*6a80*/  LDL.LU R244, [R1+0xe0] ;  /* 0x0000e00001f47983 */ /* 0x0007620000300800 */
[----:B------:R-:W-:Y:S02]  /*6a90*/  FADD.FTZ R5, R19, R8 ;  /* 0x0000000813057221 */ /* 0x000fe40000010000 */
[----:B------:R-:W-:Y:S01]  /*6aa0*/  FADD.FTZ R8, R224, R4 ;  /* 0x00000004e0087221 */ /* 0x000fe20000010000 */
[C---:B------:R-:W-:Y:S01]  /*6ab0*/  HMMA.16816.F32.BF16 R92, R160.reuse, R98, R92 ;  /* 0x00000062a05c723c */ /* 0x040fe2000004185c */
[----:B------:R-:W-:Y:S01]  /*6ac0*/  FADD.FTZ R5, R219, R5 ;  /* 0x00000005db057221 */ /* 0x000fe20000010000 */
[----:B------:R3:W5:Y:S01]  /*6ad0*/  LDL.LU R243, [R1+0xdc] ;  /* 0x0000dc0001f37983 */ /* 0x0007620000300800 */
[----:B------:R-:W-:Y:S02]  /*6ae0*/  FADD.FTZ R4, R32, R0 ;  /* 0x0000000020047221 */ /* 0x000fe40000010000 */
[----:B------:R-:W-:Y:S01]  /*6af0*/  FADD.FTZ R0, R247, R5 ;  /* 0x00000005f7007221 */ /* 0x000fe20000010000 */
[----:B------:R3:W5:Y:S02]  /*6b00*/  LDL.LU R242, [R1+0xd8] ;  /* 0x0000d80001f27983 */ /* 0x0007640000300800 */
[C---:B------:R-:W-:Y:S01]  /*6b10*/  HMMA.16816.F32.BF16 R104, R160.reuse, R112, R104 ;  /* 0x00000070a068723c */ /* 0x040fe20000041868 */
[----:B------:R-:W-:Y:S01]  /*6b20*/  FADD.FTZ R5, R252, R8 ;  /* 0x00000008fc057221 */ /* 0x000fe20000010000 */
[----:B------:R3:W5:Y:S04]  /*6b30*/  LDL.LU R241, [R1+0xd4] ;  /* 0x0000d40001f17983 */ /* 0x0007680000300800 */
[----:B------:R3:W5:Y:S02]  /*6b40*/  LDL.LU R240, [R1+0xd0] ;  /* 0x0000d00001f07983 */ /* 0x0007640000300800 */
[C---:B------:R-:W-:Y:S02]  /*6b50*/  HMMA.16816.F32.BF16 R108, R160.reuse, R114, R108 ;  /* 0x00000072a06c723c */ /* 0x040fe4000004186c */
        /* <DEDUP_REMOVED lines=11> */
[C---:B------:R-:W-:Y:S08]  /*6c10*/  HMMA.16816.F32.BF16 R136, R160.reuse, R142, R136 ;  /* 0x0000008ea088723c */ /* 0x040ff00000041888 */
[C---:B-1----:R-:W-:Y:S08]  /*6c20*/  HMMA.16816.F32.BF16 R144, R160.reuse, R152, R144 ;  /* 0x00000098a090723c */ /* 0x042ff00000041890 */
        /* <DEDUP_REMOVED lines=59> */
[----:B------:R-:W2:Y:S04]  /*6fe0*/  LDL.64 R250, [R1+0x68] ;  /* 0x0000680001fa7983 */ /* 0x000ea80000100a00 */
[----:B------:R-:W4:Y:S04]  /*6ff0*/  LDL R213, [R1+0x70] ;  /* 0x0000700001d57983 */ /* 0x000f280000100800 */
[----:B---3--:R-:W3:Y:S01]  /*7000*/  LDL.64 R214, [R1+0xa0] ;  /* 0x0000a00001d67983 */ /* 0x008ee20000100a00 */
[----:B------:R-:W-:Y:S01]  /*7010*/  UIADD3 UR21, UR8, -0x2, URZ ;  /* 0xfffffffe08157890 */ /* 0x000fe2000fffe03f */
[----:B------:R-:W-:-:S04]  /*7020*/  DEPBAR.LE SB0, 0x0 ;  /* 0x000080000000791a */ /* 0x000fc80000000000 */
[----:B------:R-:W-:Y:S01]  /*7030*/  USHF.R.S32.HI UR5, URZ, 0x1f, UR21 ;  /* 0x0000001f3f057899 */ /* 0x000fe20008011415 */
[----:B------:R-:W-:Y:S01]  /*7040*/  IMAD.U32 R4, RZ, RZ, UR21 ;  /* 0x00000015ff047e24 */ /* 0x000fe2000f8e00ff */
[----:B------:R-:W-:Y:S02]  /*7050*/  UIMAD UR4, UR12, UR21, URZ ;  /* 0x000000150c0472a4 */ /* 0x000fe4000f8e023f */
[----:B------:R-:W-:Y:S02]  /*7060*/  UISETP.GE.AND UP0, UPT, UR8, 0x3, UPT ;  /* 0x000000030800788c */ /* 0x000fe4000bf06270 */
[----:B------:R-:W-:Y:S01]  /*7070*/  UIMAD UR4, UR5, UR17, UR4 ;  /* 0x00000011050472a4 */ /* 0x000fe2000f8e0204 */
[----:B------:R-:W-:Y:S01]  /*7080*/  BAR.SYNC.DEFER_BLOCKING 0x0 ;  /* 0x0000000000007b1d */ /* 0x000fe20000010000 */
[----:B--2---:R-:W-:Y:S02]  /*7090*/  ISETP.GE.AND P3, PT, R250, c[0x0][0x220], PT ;  /* 0x00008800fa007a0c */ /* 0x004fe40003f66270 */
[----:B----4-:R-:W-:Y:S01]  /*70a0*/  ISETP.GE.AND P2, PT, R213, c[0x0][0x220], PT ;  /* 0x00008800d5007a0c */ /* 0x010fe20003f46270 */
[----:B---3--:R-:W-:-:S05]  /*70b0*/  IMAD.WIDE.U32 R4, R4, UR17, R214 ;  /* 0x0000001104047c25 */ /* 0x008fca000f8e00d6 */
[----:B------:R-:W-:-:S05]  /*70c0*/  IADD3 R0, R5, UR4, RZ ;  /* 0x0000000405007c10 */ /* 0x000fca000fffe0ff */
[----:B-----5:R-:W-:Y:S01]  /*70d0*/  @P3 STS.128 [R244+0xc000], RZ ;  /* 0x00c000fff4003388 */ /* 0x020fe20000000c00 */
[C---:B------:R-:W-:Y:S02]  /*70e0*/  @!P3 LEA R6, P4, R4.reuse, c[0x0][0x170], 0x1 ;  /* 0x00005c000406ba11 */ /* 0x040fe400078808ff */
[C---:B------:R-:W-:Y:S02]  /*70f0*/  @!P2 LEA R22, P0, R4.reuse, c[0x0][0x170], 0x1 ;  /* 0x00005c000416aa11 */ /* 0x040fe400078008ff */
[C---:B------:R-:W-:Y:S02]  /*7100*/  IADD3 R2, P1, R4.reuse, UR14, RZ ;  /* 0x0000000e04027c10 */ /* 0x040fe4000ff3e0ff */
[C-C-:B------:R-:W-:Y:S02]  /*7110*/  @!P3 LEA.HI.X R7, R4.reuse, c[0x0][0x174], R0.reuse, 0x1, P4 ;  /* 0x00005d000407ba11 */ /* 0x140fe400020f0c00 */
[----:B------:R-:W-:Y:S02]  /*7120*/  @!P2 LEA.HI.X R23, R4, c[0x0][0x174], R0, 0x1, P0 ;  /* 0x00005d000417aa11 */ /* 0x000fe400000f0c00 */
[----:B------:R-:W-:Y:S01]  /*7130*/  IADD3.X R4, R0, UR9, RZ, P1, !PT ;  /* 0x0000000900047c10 */ /* 0x000fe20008ffe4ff */
[----:B------:R-:W-:Y:S01]  /*7140*/  @!PT LDS RZ, [RZ] ;  /* 0x00000000fffff984 */ /* 0x000fe20000000800 */
[----:B------:R-:W-:Y:S01]  /*7150*/  @!PT LDS RZ, [RZ] ;  /* 0x00000000fffff984 */ /* 0x000fe20000000800 */
[----:B------:R-:W-:Y:S01]  /*7160*/  @!PT LDS RZ, [RZ] ;  /* 0x00000000fffff984 */ /* 0x000fe20000000800 */
[----:B------:R1:W-:Y:S01]  /*7170*/  @!P3 LDGSTS.E.BYPASS.LTC128B.128 [R244+0xc000], [R6.64] ;  /* 0x0c00000006f4bfae */ /* 0x0003e2000b901d52 */
[----:B------:R-:W-:-:S02]  /*7180*/  @!P3 LEA R20, P4, R2, c[0x0][0x170], 0x1 ;  /* 0x00005c000214ba11 */ /* 0x000fc400078808ff */
[C---:B------:R-:W-:Y:S01]  /*7190*/  @!P2 LEA R14, P0, R2.reuse, c[0x0][0x170], 0x1 ;  /* 0x00005c00020eaa11 */ /* 0x040fe200078008ff */
[----:B------:R-:W-:Y:S01]  /*71a0*/  @P2 STS.128 [R244+0xe000], RZ ;  /* 0x00e000fff4002388 */ /* 0x000fe20000000c00 */
[C---:B------:R-:W-:Y:S02]  /*71b0*/  IADD3 R0, P1, R2.reuse, UR14, RZ ;  /* 0x0000000e02007c10 */ /* 0x040fe4000ff3e0ff */
[C-C-:B------:R-:W-:Y:S01]  /*71c0*/  @!P3 LEA.HI.X R21, R2.reuse, c[0x0][0x174], R4.reuse, 0x1, P4 ;  /* 0x00005d000215ba11 */ /* 0x140fe200020f0c04 */
[----:B------:R-:W-:Y:S01]  /*71d0*/  @!PT LDS RZ, [RZ] ;  /* 0x00000000fffff984 */ /* 0x000fe20000000800 */
[----:B------:R-:W-:Y:S01]  /*71e0*/  @!PT LDS RZ, [RZ] ;  /* 0x00000000fffff984 */ /* 0x000fe20000000800 */
[----:B------:R-:W-:Y:S01]  /*71f0*/  @!PT LDS RZ, [RZ] ;  /* 0x00000000fffff984 */ /* 0x000fe20000000800 */
[----:B------:R2:W-:Y:S01]  /*7200*/  @!P2 LDGSTS.E.BYPASS.LTC128B.128 [R244+0xe000], [R22.64+0x80] ;  /* 0x0e00008016f4afae */ /* 0x0005e2000b901d52 */
[----:B------:R-:W-:Y:S02]  /*7210*/  @!P2 LEA.HI.X R15, R2, c[0x0][0x174], R4, 0x1, P0 ;  /* 0x00005d00020faa11 */ /* 0x000fe400000f0c04 */
[----:B------:R-:W-:Y:S01]  /*7220*/  IADD3.X R4, R4, UR9, RZ, P1, !PT ;  /* 0x0000000904047c10 */ /* 0x000fe20008ffe4ff */
[----:B------:R-:W-:Y:S01]  /*7230*/  @P3 STS.128 [R244+0xc800], RZ ;  /* 0x00c800fff4003388 */ /* 0x000fe20000000c00 */
[----:B------:R-:W-:-:S02]  /*7240*/  IADD3 R2, P0, R0, UR14, RZ ;  /* 0x0000000e00027c10 */ /* 0x000fc4000ff1e0ff */
[C---:B------:R-:W-:Y:S01]  /*7250*/  @!P3 LEA R12, P5, R0.reuse, c[0x0][0x170], 0x1 ;  /* 0x00005c00000cba11 */ /* 0x040fe200078a08ff */
[----:B------:R-:W-:Y:S01]  /*7260*/  @!PT LDS RZ, [RZ] ;  /* 0x00000000fffff984 */ /* 0x000fe20000000800 */
[----:B------:R-:W-:Y:S01]  /*7270*/  @!PT LDS RZ, [RZ] ;  /* 0x00000000fffff984 */ /* 0x000fe20000000800 */
[----:B------:R-:W-:Y:S01]  /*7280*/  @!PT LDS RZ, [RZ] ;  /* 0x00000000fffff984 */ /* 0x000fe20000000800 */
[----:B------:R2:W-:Y:S01]  /*7290*/  @!P3 LDGSTS.E.BYPASS.LTC128B.128 [R244+0xc800], [R20.64] ;  /* 0x0c80000014f4bfae */ /* 0x0005e2000b901d52 */
[----:B------:R-:W-:Y:S02]  /*72a0*/  @!P2 LEA R8, P1, R0, c[0x0][0x170], 0x1 ;  /* 0x00005c000008aa11 */ /* 0x000fe400078208ff */
[----:B------:R-:W-:Y:S01]  /*72b0*/  IADD3.X R5, R4, UR9, RZ, P0, !PT ;  /* 0x0000000904057c10 */ /* 0x000fe200087fe4ff */
[----:B------:R-:W-:Y:S01]  /*72c0*/  @P2 STS.128 [R244+0xe800], RZ ;  /* 0x00e800fff4002388 */ /* 0x000fe20000000c00 */
[----:B------:R-:W-:Y:S02]  /*72d0*/  @!P3 LEA R10, P4, R2, c[0x0][0x170], 0x1 ;  /* 0x00005c00020aba11 */ /* 0x000fe400078808ff */
[C-C-:B------:R-:W-:Y:S01]  /*72e0*/  @!P3 LEA.HI.X R13, R0.reuse, c[0x0][0x174], R4.reuse, 0x1, P5 ;  /* 0x00005d00000dba11 */ /* 0x140fe200028f0c04 */
[----:B------:R-:W-:Y:S01]  /*72f0*/  @!PT LDS RZ, [RZ] ;  /* 0x00000000fffff984 */ /* 0x000fe20000000800 */
[----:B------:R-:W-:Y:S01]  /*7300*/  @!PT LDS RZ, [RZ] ;  /* 0x00000000fffff984 */ /* 0x000fe20000000800 */
[----:B------:R-:W-:Y:S01]  /*7310*/  @!PT LDS RZ, [RZ] ;  /* 0x00000000fffff984 */ /* 0x000fe20000000800 */
[----:B------:R3:W-:Y:S01]  /*7320*/  @!P2 LDGSTS.E.BYPASS.LTC128B.128 [R244+0xe800], [R14.64+0x80] ;  /* 0x0e8000800ef4afae */ /* 0x0007e2000b901d52 */
[----:B------:R-:W-:-:S02]  /*7330*/  @!P2 LEA.HI.X R9, R0, c[0x0][0x174], R4, 0x1, P1 ;  /* 0x00005d000009aa11 */ /* 0x000fc400008f0c04 */
[C---:B-1----:R-:W-:Y:S01]  /*7340*/  @!P2 LEA R6, P0, R2.reuse, c[0x0][0x170], 0x1 ;  /* 0x00005c000206aa11 */ /* 0x042fe200078008ff */
[----:B------:R-:W-:Y:S01]  /*7350*/  @P3 STS.128 [R244+0xd000], RZ ;  /* 0x00d000fff4003388 */ /* 0x000fe20000000c00 */
[C-C-:B------:R-:W-:Y:S02]  /*7360*/  @!P3 LEA.HI.X R11, R2.reuse, c[0x0][0x174], R5.reuse, 0x1, P4 ;  /* 0x00005d00020bba11 */ /* 0x140fe400020f0c05 */
[----:B------:R-:W-:Y:S01]  /*7370*/  @!P2 LEA.HI.X R7, R2, c[0x0][0x174], R5, 0x1, P0 ;  /* 0x00005d000207aa11 */ /* 0x000fe200000f0c05 */
[----:B------:R-:W-:Y:S01]  /*7380*/  @!PT LDS RZ, [RZ] ;  /* 0x00000000fffff984 */ /* 0x000fe20000000800 */
[----:B------:R-:W-:Y:S01]  /*7390*/  @!PT LDS RZ, [RZ] ;  /* 0x00000000fffff984 */ /* 0x000fe20000000800 */
[----:B------:R-:W-:Y:S01]  /*73a0*/  @!PT LDS RZ, [RZ] ;  /* 0x00000000fffff984 */ /* 0x000fe20000000800 */
[----:B------:R3:W-:Y:S04]  /*73b0*/  @!P3 LDGSTS.E.BYPASS.LTC128B.128 [R244+0xd000], [R12.64] ;  /* 0x0d0000000cf4bfae */ /* 0x0007e8000b901d52 */
[----:B------:R-:W-:Y:S04]  /*73c0*/  @P2 STS.128 [R244+0xf000], RZ ;  /* 0x00f000fff4002388 */ /* 0x000fe80000000c00 */
[----:B------:R-:W-:Y:S01]  /*73d0*/  @!PT LDS RZ, [RZ] ;  /* 0x00000000fffff984 */ /* 0x000fe20000000800 */
[----:B------:R-:W-:Y:S01]  /*73e0*/  @!PT LDS RZ, [RZ] ;  /* 0x00000000fffff984 */ /* 0x000fe20000000800 */
[----:B------:R-:W-:Y:S01]  /*73f0*/  @!PT LDS RZ, [RZ] ;  /* 0x00000000fffff984 */ /* 0x000fe20000000800 */
[----:B------:R1:W-:Y:S04]  /*7400*/  @!P2 LDGSTS.E.BYPASS.LTC128B.128 [R244+0xf000], [R8.64+0x80] ;  /* 0x0f00008008f4afae */ /* 0x0003e8000b901d52 */
[----:B------:R-:W-:Y:S04]  /*7410*/  @P3 STS.128 [R244+0xd800], RZ ;  /* 0x00d800fff4003388 */ /* 0x000fe80000000c00 */
        /* <DEDUP_REMOVED lines=9> */
[----:B------:R-:W-:Y:S04]  /*74b0*/  LDSM.16.M88.4 R24, [R232+0x9800] ;  /* 0x00980000e818783b */ /* 0x000fe80000000200 */
[----:B------:R-:W-:Y:S04]  /*74c0*/  LDSM.16.M88.4 R32, [R232+0x8800] ;  /* 0x00880000e820783b */ /* 0x000fe80000000200 */
[----:B------:R-:W-:Y:S04]  /*74d0*/  LDSM.16.M88.4 R40, [R239+0x1800] ;  /* 0x00180000ef28783b */ /* 0x000fe80000000200 */
[----:B------:R-:W-:Y:S04]  /*74e0*/  LDSM.16.M88.4 R48, [R239+0x800] ;  /* 0x00080000ef30783b */ /* 0x000fe80000000200 */
[----:B-1----:R-:W1:Y:S04]  /*74f0*/  LDSM.16.M88.4 R8, [R240+0x2000] ;  /* 0x00200000f008783b */ /* 0x002e680000000200 */
[----:B------:R-:W-:Y:S04]  /*7500*/  LDSM.16.M88.4 R28, [R232+0x9000] ;  /* 0x00900000e81c783b */ /* 0x000fe80000000200 */
[----:B----4-:R-:W4:Y:S04]  /*7510*/  LDSM.16.M88.4 R4, [R241+0x2000] ;  /* 0x00200000f104783b */ /* 0x010f280000000200 */
[----:B------:R-:W4:Y:S04]  /*7520*/  LDSM.16.M88.4 R36, [R232+0x8000] ;  /* 0x00800000e824783b */ /* 0x000f280000000200 */
[----:B------:R-:W4:Y:S04]  /*7530*/  LDSM.16.M88.4 R44, [R239+0x1000] ;  /* 0x00100000ef2c783b */ /* 0x000f280000000200 */
[----:B--2---:R-:W2:Y:S04]  /*7540*/  LDSM.16.M88.4 R20, [R239] ;  /* 0x00000000ef14783b */ /* 0x004ea80000000200 */
[----:B---3--:R-:W3:Y:S04]  /*7550*/  LDSM.16.M88.4 R12, [R240] ;  /* 0x00000000f00c783b */ /* 0x008ee80000000200 */
[----:B------:R-:W0:Y:S01]  /*7560*/  LDGDEPBAR ;  /* 0x00000000000079af */ /* 0x000e220000000000 */
[C---:B-1----:R-:W-:Y:S08]  /*7570*/  HMMA.16816.F32.BF16 R52, R8.reuse, R24, RZ ;  /* 0x000000180834723c */ /* 0x042ff000000418ff */
[C---:B------:R-:W-:Y:S08]  /*7580*/  HMMA.16816.F32.BF16 R64, R8.reuse, R34, RZ ;  /* 0x000000220840723c */ /* 0x040ff000000418ff */
[----:B------:R-:W-:Y:S08]  /*7590*/  HMMA.16816.F32.BF16 R204, R8, R32, RZ ;  /* 0x0000002008cc723c */ /* 0x000ff000000418ff */
[C---:B----4-:R-:W-:Y:S08]  /*75a0*/  HMMA.16816.F32.BF16 R228, R4.reuse, R40, R52 ;  /* 0x0000002804e4723c */ /* 0x050ff00000041834 */
[----:B------:R-:W-:Y:S08]  /*75b0*/  HMMA.16816.F32.BF16 R52, R4, R50, R64 ;  /* 0x000000320434723c */ /* 0x000ff00000041840 */
[C---:B------:R-:W-:Y:S08]  /*75c0*/  HMMA.16816.F32.BF16 R56, R8.reuse, R30, RZ ;  /* 0x0000001e0838723c */ /* 0x040ff000000418ff */
[C---:B------:R-:W-:Y:S08]  /*75d0*/  HMMA.16816.F32.BF16 R212, R8.reuse, R36, RZ ;  /* 0x0000002408d4723c */ /* 0x040ff000000418ff */
[----:B------:R-:W-:Y:S01]  /*75e0*/  HMMA.16816.F32.BF16 R60, R8, R28, RZ ;  /* 0x0000001c083c723c */ /* 0x000fe200000418ff */
[----:B------:R-:W-:-:S02]  /*75f0*/  IMAD.MOV.U32 R165, RZ, RZ, R52 ;  /* 0x000000ffffa57224 */ /* 0x000fc400078e0034 */
[----:B------:R-:W-:Y:S02]  /*7600*/  IMAD.MOV.U32 R164, RZ, RZ, R53 ;  /* 0x000000ffffa47224 */ /* 0x000fe400078e0035 */
[----:B------:R-:W-:Y:S02]  /*7610*/  IMAD.MOV.U32 R2, RZ, RZ, R54 ;  /* 0x000000ffff027224 */ /* 0x000fe400078e0036 */
[----:B------:R-:W-:Y:S01]  /*7620*/  IMAD.MOV.U32 R0, RZ, RZ, R55 ;  /* 0x000000ffff007224 */ /* 0x000fe200078e0037 */
[C---:B------:R-:W-:Y:S08]  /*7630*/  HMMA.16816.F32.BF16 R208, R8.reuse, R38, RZ ;  /* 0x0000002608d0723c */ /* 0x040ff000000418ff */
[----:B------:R-:W-:Y:S08]  /*7640*/  HMMA.16816.F32.BF16 R8, R8, R26, RZ ;  /* 0x0000001a0808723c */ /* 0x000ff000000418ff */
[C---:B------:R-:W-:Y:S08]  /*7650*/  HMMA.16816.F32.BF16 R220, R4.reuse, R48, R204 ;  /* 0x0000003004dc723c */ /* 0x040ff000000418cc */
[C---:B------:R-:W-:Y:S08]  /*7660*/  HMMA.16816.F32.BF16 R52, R4.reuse, R46, R56 ;  /* 0x0000002e0434723c */ /* 0x040ff00000041838 */
[C---:B------:R-:W-:Y:S01]  /*7670*/  HMMA.16816.F32.BF16 R224, R4.reuse, R42, R8 ;  /* 0x0000002a04e0723c */ /* 0x040fe20000041808 */
[----:B------:R-:W1:Y:S07]  /*7680*/  LDSM.16.M88.4 R8, [R241] ;  /* 0x00000000f108783b */ /* 0x000e6e0000000200 */
[----:B--2---:R-:W-:Y:S01]  /*7690*/  HMMA.16816.F32.BF16 R216, R4, R20, R212 ;  /* 0x0000001404d8723c */ /* 0x004fe200000418d4 */
[----:B------:R-:W-:-:S02]  /*76a0*/  IMAD.MOV.U32 R207, RZ, RZ, R220 ;  /* 0x000000ffffcf7224 */ /* 0x000fc400078e00dc */
[----:B------:R-:W-:Y:S02]  /*76b0*/  IMAD.MOV.U32 R206, RZ, RZ, R221 ;  /* 0x000000ffffce7224 */ /* 0x000fe400078e00dd */
[----:B------:R-:W-:Y:S02]  /*76c0*/  IMAD.MOV.U32 R205, RZ, RZ, R222 ;  /* 0x000000ffffcd7224 */ /* 0x000fe400078e00de */
[----:B------:R-:W-:Y:S01]  /*76d0*/  IMAD.MOV.U32 R204, RZ, RZ, R223 ;  /* 0x000000ffffcc7224 */ /* 0x000fe200078e00df */
[----:B------:R-:W-:Y:S01]  /*76e0*/  HMMA.16816.F32.BF16 R212, R4, R22, R208 ;  /* 0x0000001604d4723c */ /* 0x000fe200000418d0 */
[----:B------:R-:W-:Y:S01]  /*76f0*/  IMAD.MOV.U32 R245, RZ, RZ, R52 ;  /* 0x000000fffff57224 */ /* 0x000fe200078e0034 */
[----:B------:R-:W-:Y:S01]  /*7700*/  MOV R171, R53 ;  /* 0x0000003500ab7202 */ /* 0x000fe20000000f00 */
[----:B------:R-:W-:Y:S02]  /*7710*/  IMAD.MOV.U32 R170, RZ, RZ, R54 ;  /* 0x000000ffffaa7224 */ /* 0x000fe400078e0036 */
[----:B------:R-:W-:-:S03]  /*7720*/  IMAD.MOV.U32 R169, RZ, RZ, R55 ;  /* 0x000000ffffa97224 */ /* 0x000fc600078e0037 */
[----:B---3--:R-:W-:Y:S08]  /*7730*/  HMMA.16816.F32.BF16 R56, R12, R32, RZ ;  /* 0x000000200c38723c */ /* 0x008ff000000418ff */
[----:B------:R-:W-:Y:S08]  /*7740*/  HMMA.16816.F32.BF16 R220, R4, R44, R60 ;  /* 0x0000002c04dc723c */ /* 0x000ff0000004183c */
[----:B------:R-:W-:Y:S01]  /*7750*/  HMMA.16816.F32.BF16 R52, R12, R28, RZ ;  /* 0x0000001c0c34723c */ /* 0x000fe200000418ff */
[----:B------:R-:W-:-:S02]  /*7760*/  IMAD.MOV.U32 R211, RZ, RZ, R212 ;  /* 0x000000ffffd37224 */ /* 0x000fc400078e00d4 */
[----:B------:R-:W-:Y:S02]  /*7770*/  IMAD.MOV.U32 R210, RZ, RZ, R213 ;  /* 0x000000ffffd27224 */ /* 0x000fe400078e00d5 */
[----:B------:R-:W-:Y:S02]  /*7780*/  IMAD.MOV.U32 R209, RZ, RZ, R214 ;  /* 0x000000ffffd17224 */ /* 0x000fe400078e00d6 */
[----:B------:R-:W-:Y:S01]  /*7790*/  IMAD.MOV.U32 R208, RZ, RZ, R215 ;  /* 0x000000ffffd07224 */ /* 0x000fe200078e00d7 */
[C---:B------:R-:W-:Y:S08]  /*77a0*/  HMMA.16816.F32.BF16 R60, R12.reuse, R36, RZ ;  /* 0x000000240c3c723c */ /* 0x040ff000000418ff */
[C---:B------:R-:W-:Y:S08]  /*77b0*/  HMMA.16816.F32.BF16 R4, R12.reuse, R24, RZ ;  /* 0x000000180c04723c */ /* 0x040ff000000418ff */
[C---:B------:R-:W-:Y:S08]  /*77c0*/  HMMA.16816.F32.BF16 R36, R12.reuse, R38, RZ ;  /* 0x000000260c24723c */ /* 0x040ff000000418ff */
[----:B------:R-:W-:Y:S08]  /*77d0*/  HMMA.16816.F32.BF16 R28, R12, R30, RZ ;  /* 0x0000001e0c1c723c */ /* 0x000ff000000418ff */
[----:B-1----:R-:W-:Y:S07]  /*77e0*/  HMMA.16816.F32.BF16 R212, R8, R48, R56 ;  /* 0x0000003008d4723c */ /* 0x002fee0000041838 */
[----:B------:R-:W-:Y:S01]  /*77f0*/  IMAD.MOV.U32 R56, RZ, RZ, R211 ;  /* 0x000000ffff387224 */ /* 0x000fe200078e00d3 */
[----:B------:R-:W-:Y:S01]  /*7800*/  HMMA.16816.F32.BF16 R64, R12, R34, RZ ;  /* 0x000000220c40723c */ /* 0x000fe200000418ff */
[----:B------:R-:W-:-:S02]  /*7810*/  IMAD.MOV.U32 R57, RZ, RZ, R210 ;  /* 0x000000ffff397224 */ /* 0x000fc400078e00d2 */
[----:B------:R-:W-:Y:S02]  /*7820*/  IMAD.MOV.U32 R58, RZ, RZ, R209 ;  /* 0x000000ffff3a7224 */ /* 0x000fe400078e00d1 */
[----:B------:R-:W-:-:S03]  /*7830*/  IMAD.MOV.U32 R59, RZ, RZ, R208 ;  /* 0x000000ffff3b7224 */ /* 0x000fc600078e00d0 */
[C---:B------:R-:W-:Y:S07]  /*7840*/  HMMA.16816.F32.BF16 R208, R8.reuse, R44, R52 ;  /* 0x0000002c08d0723c */ /* 0x040fee0000041834 */
[----:B------:R-:W-:Y:S01]  /*7850*/  IMAD.MOV.U32 R52, RZ, RZ, R207 ;  /* 0x000000ffff347224 */ /* 0x000fe200078e00cf */
[----:B------:R-:W-:Y:S01]  /*7860*/  HMMA.16816.F32.BF16 R32, R8, R20, R60 ;  /* 0x000000140820723c */ /* 0x000fe2000004183c */
[----:B------:R-:W-:Y:S02]  /*7870*/  IMAD.MOV.U32 R53, RZ, RZ, R206 ;  /* 0x000000ffff357224 */ /* 0x000fe400078e00ce */
[----:B------:R-:W-:-:S02]  /*7880*/  IMAD.MOV.U32 R54, RZ, RZ, R205 ;  /* 0x000000ffff367224 */ /* 0x000fc400078e00cd */
[----:B------:R-:W-:Y:S02]  /*7890*/  IMAD.MOV.U32 R55, RZ, RZ, R204 ;  /* 0x000000ffff377224 */ /* 0x000fe400078e00cc */
[----:B------:R-:W-:Y:S01]  /*78a0*/  IMAD.MOV.U32 R44, RZ, RZ, R165 ;  /* 0x000000ffff2c7224 */ /* 0x000fe200078e00a5 */
[----:B------:R-:W-:Y:S01]  /*78b0*/  HMMA.16816.F32.BF16 R248, R8, R40, R4 ;  /* 0x0000002808f8723c */ /* 0x000fe20000041804 */
[----:B------:R-:W-:Y:S01]  /*78c0*/  LDSM.16.M88.4 R4, [R243+0x2000] ;  /* 0x00200000f304783b */ /* 0x000fe20000000200 */
[----:B------:R-:W-:-:S06]  /*78d0*/  IMAD.MOV.U32 R45, RZ, RZ, R164 ;  /* 0x000000ffff2d7224 */ /* 0x000fcc00078e00a4 */
[C---:B------:R-:W-:Y:S01]  /*78e0*/  HMMA.16816.F32.BF16 R204, R8.reuse, R22, R36 ;  /* 0x0000001608cc723c */ /* 0x040fe20000041824 */
[----:B------:R-:W1:Y:S07]  /*78f0*/  LDSM.16.M88.4 R20, [R238+0x8000] ;  /* 0x00800000ee14783b */ /* 0x000e6e0000000200 */
[----:B------:R-:W-:Y:S01]  /*7900*/  HMMA.16816.F32.BF16 R60, R8, R46, R28 ;  /* 0x0000002e083c723c */ /* 0x000fe2000004181c */
[----:B------:R-:W2:Y:S06]  /*7910*/  LDSM.16.M88.4 R28, [R238+0x9800] ;  /* 0x00980000ee1c783b */ /* 0x000eac0000000200 */
[----:B------:R-:W-:Y:S01]  /*7920*/  IMAD.MOV.U32 R46, RZ, RZ, R2 ;  /* 0x000000ffff2e7224 */ /* 0x000fe200078e0002 */
[----:B------:R-:W-:Y:S01]  /*7930*/  HMMA.16816.F32.BF16 R24, R12, R26, RZ ;  /* 0x0000001a0c18723c */ /* 0x000fe200000418ff */
[----:B------:R-:W3:Y:S01]  /*7940*/  LDSM.16.M88.4 R12, [R243] ;  /* 0x00000000f30c783b */ /* 0x000ee20000000200 */
[----:B------:R-:W-:-:S06]  /*7950*/  IMAD.MOV.U32 R47, RZ, RZ, R0 ;  /* 0x000000ffff2f7224 */ /* 0x000fcc00078e0000 */
[----:B------:R-:W-:Y:S07]  /*7960*/  HMMA.16816.F32.BF16 R48, R8, R50, R64 ;  /* 0x000000320830723c */ /* 0x000fee0000041840 */
[----:B------:R-:W-:Y:S01]  /*7970*/  IMAD.MOV.U32 R64, RZ, RZ, R245 ;  /* 0x000000ffff407224 */ /* 0x000fe200078e00f5 */
[----:B------:R-:W-:Y:S01]  /*7980*/  MOV R67, R169 ;  /* 0x000000a900437202 */ /* 0x000fe20000000f00 */
[----:B------:R-:W-:Y:S02]  /*7990*/  IMAD.MOV.U32 R65, RZ, RZ, R171 ;  /* 0x000000ffff417224 */ /* 0x000fe400078e00ab */
[----:B------:R-:W-:-:S05]  /*79a0*/  IMAD.MOV.U32 R66, RZ, RZ, R170 ;  /* 0x000000ffff427224 */ /* 0x000fca00078e00aa */
[----:B------:R-:W-:Y:S01]  /*79b0*/  HMMA.16816.F32.BF16 R40, R8, R42, R24 ;  /* 0x0000002a0828723c */ /* 0x000fe20000041818 */
[----:B------:R-:W4:Y:S04]  /*79c0*/  LDSM.16.M88.4 R24, [R238+0x9000] ;  /* 0x00900000ee18783b */ /* 0x000f280000000200 */
[----:B------:R-:W4:Y:S03]  /*79d0*/  LDSM.16.M88.4 R8, [R238+0x8800] ;  /* 0x00880000ee08783b */ /* 0x000f260000000200 */
[C---:B-1----:R-:W-:Y:S08]  /*79e0*/  HMMA.16816.F32.BF16 R36, R4.reuse, R20, R216 ;  /* 0x000000140424723c */ /* 0x042ff000000418d8 */
[----:B--2---:R-:W-:Y:S08]  /*79f0*/  HMMA.16816.F32.BF16 R216, R4, R28, R228 ;  /* 0x0000001c04d8723c */ /* 0x004ff000000418e4 */
[----:B---3--:R-:W-:Y:S08]  /*7a00*/  HMMA.16816.F32.BF16 R32, R12, R20, R32 ;  /* 0x000000140c20723c */ /* 0x008ff00000041820 */
[C---:B------:R-:W-:Y:S08]  /*7a10*/  HMMA.16816.F32.BF16 R56, R4.reuse, R22, R56 ;  /* 0x000000160438723c */ /* 0x040ff00000041838 */
[----:B------:R-:W-:Y:S01]  /*7a20*/  IMAD.MOV.U32 R20, RZ, RZ, R216 ;  /* 0x000000ffff147224 */ /* 0x000fe200078e00d8 */
[----:B----4-:R-:W-:Y:S01]  /*7a30*/  HMMA.16816.F32.BF16 R220, R4, R24, R220 ;  /* 0x0000001804dc723c */ /* 0x010fe200000418dc */
[----:B------:R-:W-:-:S02]  /*7a40*/  IMAD.MOV.U32 R252, RZ, RZ, R217 ;  /* 0x000000fffffc7224 */ /* 0x000fc400078e00d9 */
[----:B------:R-:W-:Y:S02]  /*7a50*/  IMAD.MOV.U32 R247, RZ, RZ, R218 ;  /* 0x000000fffff77224 */ /* 0x000fe400078e00da */
[----:B------:R-:W-:-:S03]  /*7a60*/  IMAD.MOV.U32 R246, RZ, RZ, R219 ;  /* 0x000000fffff67224 */ /* 0x000fc600078e00db */
[C---:B------:R-:W-:Y:S08]  /*7a70*/  HMMA.16816.F32.BF16 R216, R4.reuse, R26, R64 ;  /* 0x0000001a04d8723c */ /* 0x040ff00000041840 */
[C---:B------:R-:W-:Y:S08]  /*7a80*/  HMMA.16816.F32.BF16 R52, R4.reuse, R8, R52 ;  /* 0x000000080434723c */ /* 0x040ff00000041834 */
[----:B------:R-:W-:Y:S08]  /*7a90*/  HMMA.16816.F32.BF16 R44, R4, R10, R44 ;  /* 0x0000000a042c723c */ /* 0x000ff0000004182c */
[----:B------:R-:W-:Y:S01]  /*7aa0*/  IMAD.MOV.U32 R67, RZ, RZ, R216 ;  /* 0x000000ffff437224 */ /* 0x000fe200078e00d8 */
[----:B------:R-:W-:Y:S01]  /*7ab0*/  HMMA.16816.F32.BF16 R228, R12, R22, R204 ;  /* 0x000000160ce4723c */ /* 0x000fe200000418cc */
[----:B------:R-:W-:-:S02]  /*7ac0*/  IMAD.MOV.U32 R66, RZ, RZ, R217 ;  /* 0x000000ffff427224 */ /* 0x000fc400078e00d9 */
[----:B------:R-:W-:Y:S02]  /*7ad0*/  IMAD.MOV.U32 R65, RZ, RZ, R218 ;  /* 0x000000ffff417224 */ /* 0x000fe400078e00da */
[----:B------:R-:W-:Y:S02]  /*7ae0*/  IMAD.MOV.U32 R64, RZ, RZ, R219 ;  /* 0x000000ffff407224 */ /* 0x000fe400078e00db */
[----:B------:R-:W-:Y:S01]  /*7af0*/  IMAD.MOV.U32 R207, RZ, RZ, R20 ;  /* 0x000000ffffcf7224 */ /* 0x000fe200078e0014 */
[----:B------:R-:W-:Y:S01]  /*7b00*/  HMMA.16816.F32.BF16 R216, R4, R30, R224 ;  /* 0x0000001e04d8723c */ /* 0x000fe200000418e0 */
[----:B------:R-:W-:Y:S07]  /*7b10*/  LDSM.16.M88.4 R20, [R237] ;  /* 0x00000000ed14783b */ /* 0x000fee0000000200 */
[C---:B------:R-:W-:Y:S08]  /*7b20*/  HMMA.16816.F32.BF16 R224, R12.reuse, R8, R212 ;  /* 0x000000080ce0723c */ /* 0x040ff000000418d4 */
[C---:B------:R-:W-:Y:S08]  /*7b30*/  HMMA.16816.F32.BF16 R212, R12.reuse, R24, R208 ;  /* 0x000000180cd4723c */ /* 0x040ff000000418d0 */
[----:B------:R-:W-:Y:S01]  /*7b40*/  IMAD.MOV.U32 R5, RZ, RZ, R216 ;  /* 0x000000ffff057224 */ /* 0x000fe200078e00d8 */
[----:B------:R-:W-:Y:S01]  /*7b50*/  MOV R4, R217 ;  /* 0x000000d900047202 */ /* 0x000fe20000000f00 */
[----:B------:R-:W-:Y:S01]  /*7b60*/  IMAD.MOV.U32 R2, RZ, RZ, R218 ;  /* 0x000000ffff027224 */ /* 0x000fe200078e00da */
[----:B------:R-:W-:Y:S01]  /*7b70*/  HMMA.16816.F32.BF16 R60, R12, R26, R60 ;  /* 0x0000001a0c3c723c */ /* 0x000fe2000004183c */
[----:B------:R-:W-:-:S07]  /*7b80*/  IMAD.MOV.U32 R0, RZ, RZ, R219 ;  /* 0x000000ffff007224 */ /* 0x000fce00078e00db */
[C---:B------:R-:W-:Y:S01]  /*7b90*/  HMMA.16816.F32.BF16 R216, R12.reuse, R10, R48 ;  /* 0x0000000a0cd8723c */ /* 0x040fe20000041830 */
[----:B------:R-:W-:Y:S06]  /*7ba0*/  LDSM.16.M88.4 R8, [R242] ;  /* 0x00000000f208783b */ /* 0x000fec0000000200 */
[----:B------:R-:W-:Y:S01]  /*7bb0*/  IMAD.MOV.U32 R48, RZ, RZ, R5 ;  /* 0x000000ffff307224 */ /* 0x000fe200078e0005 */
[----:B------:R-:W-:Y:S01]  /*7bc0*/  HMMA.16816.F32.BF16 R24, R12, R28, R248 ;  /* 0x0000001c0c18723c */ /* 0x000fe200000418f8 */
[----:B------:R-:W-:Y:S02]  /*7bd0*/  IMAD.MOV.U32 R49, RZ, RZ, R4 ;  /* 0x000000ffff317224 */ /* 0x000fe400078e0004 */
[----:B------:R-:W1:Y:S01]  /*7be0*/  LDSM.16.M88.4 R4, [R242+0x2000] ;  /* 0x00200000f204783b */ /* 0x000e620000000200 */
[----:B------:R-:W-:-:S02]  /*7bf0*/  IMAD.MOV.U32 R51, RZ, RZ, R0 ;  /* 0x000000ffff337224 */ /* 0x000fc400078e0000 */
[----:B------:R-:W-:Y:S02]  /*7c00*/  IMAD.MOV.U32 R50, RZ, RZ, R2 ;  /* 0x000000ffff327224 */ /* 0x000fe400078e0002 */
[----:B------:R-:W-:Y:S01]  /*7c10*/  HMMA.16816.F32.BF16 R208, R12, R30, R40 ;  /* 0x0000001e0cd0723c */ /* 0x000fe20000041828 */
[----:B------:R-:W2:Y:S01]  /*7c20*/  LDSM.16.M88.4 R12, [R237+0x800] ;  /* 0x00080000ed0c783b */ /* 0x000ea20000000200 */
[----:B------:R-:W-:Y:S02]  /*7c30*/  IMAD.MOV.U32 R169, RZ, RZ, R60 ;  /* 0x000000ffffa97224 */ /* 0x000fe400078e003c */
[----:B------:R-:W-:Y:S01]  /*7c40*/  IMAD.MOV.U32 R165, RZ, RZ, R61 ;  /* 0x000000ffffa57224 */ /* 0x000fe200078e003d */
[----:B------:R-:W-:Y:S01]  /*7c50*/  LDSM.16.M88.4 R28, [R237+0x1800] ;  /* 0x00180000ed1c783b */ /* 0x000fe20000000200 */
[----:B------:R-:W-:Y:S02]  /*7c60*/  IMAD.MOV.U32 R164, RZ, RZ, R62 ;  /* 0x000000ffffa47224 */ /* 0x000fe400078e003e */
[----:B------:R-:W-:-:S02]  /*7c70*/  IMAD.MOV.U32 R40, RZ, RZ, R207 ;  /* 0x000000ffff287224 */ /* 0x000fc400078e00cf */
[----:B------:R-:W-:Y:S02]  /*7c80*/  IMAD.MOV.U32 R41, RZ, RZ, R252 ;  /* 0x000000ffff297224 */ /* 0x000fe400078e00fc */
[----:B------:R-:W-:Y:S02]  /*7c90*/  IMAD.MOV.U32 R42, RZ, RZ, R247 ;  /* 0x000000ffff2a7224 */ /* 0x000fe400078e00f7 */
[----:B------:R-:W-:Y:S02]  /*7ca0*/  IMAD.MOV.U32 R43, RZ, RZ, R246 ;  /* 0x000000ffff2b7224 */ /* 0x000fe400078e00f6 */
[----:B------:R-:W-:Y:S01]  /*7cb0*/  IMAD.MOV.U32 R245, RZ, RZ, R24 ;  /* 0x000000fffff57224 */ /* 0x000fe200078e0018 */
[----:B------:R-:W-:Y:S01]  /*7cc0*/  MOV R170, R26 ;  /* 0x0000001a00aa7202 */ /* 0x000fe20000000f00 */
[----:B------:R-:W-:Y:S02]  /*7cd0*/  IMAD.MOV.U32 R171, RZ, RZ, R25 ;  /* 0x000000ffffab7224 */ /* 0x000fe400078e0019 */
[----:B------:R-:W-:-:S02]  /*7ce0*/  IMAD.MOV.U32 R0, RZ, RZ, R27 ;  /* 0x000000ffff007224 */ /* 0x000fc400078e001b */
[----:B------:R-:W3:Y:S01]  /*7cf0*/  LDSM.16.M88.4 R24, [R237+0x1000] ;  /* 0x00100000ed18783b */ /* 0x000ee20000000200 */
[----:B------:R-:W-:Y:S01]  /*7d00*/  IMAD.MOV.U32 R2, RZ, RZ, R63 ;  /* 0x000000ffff027224 */ /* 0x000fe200078e003f */
[C---:B-1----:R-:W-:Y:S08]  /*7d10*/  HMMA.16816.F32.BF16 R56, R4.reuse, R22, R56 ;  /* 0x000000160438723c */ /* 0x042ff00000041838 */
[C---:B------:R-:W-:Y:S07]  /*7d20*/  HMMA.16816.F32.BF16 R204, R4.reuse, R20, R36 ;  /* 0x0000001404cc723c */ /* 0x040fee0000041824 */
[----:B------:R-:W-:Y:S01]  /*7d30*/  IMAD.MOV.U32 R36, RZ, RZ, R67 ;  /* 0x000000ffff247224 */ /* 0x000fe200078e0043 */
[----:B--2---:R-:W-:Y:S01]  /*7d40*/  HMMA.16816.F32.BF16 R248, R4, R12, R52 ;  /* 0x0000000c04f8723c */ /* 0x004fe20000041834 */
[----:B------:R-:W-:-:S02]  /*7d50*/  IMAD.MOV.U32 R37, RZ, RZ, R66 ;  /* 0x000000ffff257224 */ /* 0x000fc400078e0042 */
[----:B------:R-:W-:Y:S02]  /*7d60*/  IMAD.MOV.U32 R38, RZ, RZ, R65 ;  /* 0x000000ffff267224 */ /* 0x000fe400078e0041 */
[----:B------:R-:W-:-:S03]  /*7d70*/  IMAD.MOV.U32 R39, RZ, RZ, R64 ;  /* 0x000000ffff277224 */ /* 0x000fc600078e0040 */
[----:B------:R-:W-:Y:S07]  /*7d80*/  HMMA.16816.F32.BF16 R64, R8, R20, R32 ;  /* 0x000000140840723c */ /* 0x000fee0000041820 */
[----:B------:R-:W-:Y:S01]  /*7d90*/  IMAD.MOV.U32 R21, RZ, RZ, R58 ;  /* 0x000000ffff157224 */ /* 0x000fe200078e003a */
[----:B---3--:R-:W-:Y:S01]  /*7da0*/  HMMA.16816.F32.BF16 R52, R4, R26, R36 ;  /* 0x0000001a0434723c */ /* 0x008fe20000041824 */
[----:B------:R-:W-:Y:S02]  /*7db0*/  IMAD.MOV.U32 R20, RZ, RZ, R59 ;  /* 0x000000ffff147224 */ /* 0x000fe400078e003b */
[----:B------:R-:W-:-:S02]  /*7dc0*/  IMAD.MOV.U32 R33, RZ, RZ, R56 ;  /* 0x000000ffff217224 */ /* 0x000fc400078e0038 */
[----:B------:R-:W-:-:S03]  /*7dd0*/  IMAD.MOV.U32 R32, RZ, RZ, R57 ;  /* 0x000000ffff207224 */ /* 0x000fc600078e0039 */
[C---:B------:R-:W-:Y:S08]  /*7de0*/  HMMA.16816.F32.BF16 R36, R4.reuse, R28, R40 ;  /* 0x0000001c0424723c */ /* 0x040ff00000041828 */
[----:B------:R-:W-:Y:S08]  /*7df0*/  HMMA.16816.F32.BF16 R60, R4, R14, R44 ;  /* 0x0000000e043c723c */ /* 0x000ff0000004182c */
[----:B------:R-:W-:Y:S07]  /*7e00*/  HMMA.16816.F32.BF16 R44, R8, R22, R228 ;  /* 0x00000016082c723c */ /* 0x000fee00000418e4 */
[----:B------:R-:W-:Y:S01]  /*7e10*/  IMAD.MOV.U32 R230, RZ, RZ, R21 ;  /* 0x000000ffffe67224 */ /* 0x000fe200078e0015 */
[----:B------:R-:W-:Y:S01]  /*7e20*/  HMMA.16816.F32.BF16 R56, R4, R24, R220 ;  /* 0x000000180438723c */ /* 0x000fe200000418dc */
[----:B------:R-:W-:-:S02]  /*7e30*/  IMAD.MOV.U32 R231, RZ, RZ, R20 ;  /* 0x000000ffffe77224 */ /* 0x000fc400078e0014 */
[----:B------:R-:W-:Y:S01]  /*7e40*/  LDSM.16.M88.4 R20, [R232+0xa000] ;  /* 0x00a00000e814783b */ /* 0x000fe20000000200 */
[----:B------:R-:W-:Y:S02]  /*7e50*/  IMAD.MOV.U32 R228, RZ, RZ, R33 ;  /* 0x000000ffffe47224 */ /* 0x000fe400078e0021 */
[----:B------:R-:W-:Y:S01]  /*7e60*/  IMAD.MOV.U32 R229, RZ, RZ, R32 ;  /* 0x000000ffffe57224 */ /* 0x000fe200078e0020 */
[----:B------:R-:W-:Y:S01]  /*7e70*/  MOV R220, R169 ;  /* 0x000000a900dc7202 */ /* 0x000fe20000000f00 */
[----:B------:R-:W-:Y:S01]  /*7e80*/  HMMA.16816.F32.BF16 R48, R4, R30, R48 ;  /* 0x0000001e0430723c */ /* 0x000fe20000041830 */
[----:B------:R-:W1:Y:S01]  /*7e90*/  LDSM.16.M88.4 R4, [R240+0x6000] ;  /* 0x00600000f004783b */ /* 0x000e620000000200 */
[----:B------:R-:W-:Y:S02]  /*7ea0*/  IMAD.MOV.U32 R221, RZ, RZ, R165 ;  /* 0x000000ffffdd7224 */ /* 0x000fe400078e00a5 */
[----:B------:R-:W-:Y:S02]  /*7eb0*/  IMAD.MOV.U32 R222, RZ, RZ, R164 ;  /* 0x000000ffffde7224 */ /* 0x000fe400078e00a4 */
[----:B------:R-:W-:-:S02]  /*7ec0*/  IMAD.MOV.U32 R223, RZ, RZ, R2 ;  /* 0x000000ffffdf7224 */ /* 0x000fc400078e0002 */
[C---:B------:R-:W-:Y:S01]  /*7ed0*/  HMMA.16816.F32.BF16 R40, R8.reuse, R12, R224 ;  /* 0x0000000c0828723c */ /* 0x040fe200000418e0 */
[----:B------:R-:W-:Y:S02]  /*7ee0*/  IMAD.MOV.U32 R169, RZ, RZ, R36 ;  /* 0x000000ffffa97224 */ /* 0x000fe400078e0024 */
[----:B------:R-:W-:Y:S02]  /*7ef0*/  IMAD.MOV.U32 R165, RZ, RZ, R37 ;  /* 0x000000ffffa57224 */ /* 0x000fe400078e0025 */
[----:B------:R-:W-:Y:S02]  /*7f00*/  IMAD.MOV.U32 R164, RZ, RZ, R38 ;  /* 0x000000ffffa47224 */ /* 0x000fe400078e0026 */
[----:B------:R-:W-:Y:S01]  /*7f10*/  IMAD.MOV.U32 R224, RZ, RZ, R245 ;  /* 0x000000ffffe07224 */ /* 0x000fe200078e00f5 */
[----:B------:R-:W-:Y:S01]  /*7f20*/  MOV R226, R170 ;  /* 0x000000aa00e27202 */ /* 0x000fe20000000f00 */
[----:B------:R-:W-:Y:S01]  /*7f30*/  IMAD.MOV.U32 R225, RZ, RZ, R171 ;  /* 0x000000ffffe17224 */ /* 0x000fe200078e00ab */
[----:B------:R-:W-:Y:S01]  /*7f40*/  HMMA.16816.F32.BF16 R32, R8, R24, R212 ;  /* 0x000000180820723c */ /* 0x000fe200000418d4 */
[----:B------:R-:W-:-:S02]  /*7f50*/  IMAD.MOV.U32 R227, RZ, RZ, R0 ;  /* 0x000000ffffe37224 */ /* 0x000fc400078e0000 */
[----:B------:R-:W-:-:S05]  /*7f60*/  IMAD.MOV.U32 R2, RZ, RZ, R39 ;  /* 0x000000ffff027224 */ /* 0x000fca00078e0027 */
[C---:B------:R-:W-:Y:S01]  /*7f70*/  HMMA.16816.F32.BF16 R36, R8.reuse, R14, R216 ;  /* 0x0000000e0824723c */ /* 0x040fe200000418d8 */
[----:B------:R-:W2:Y:S07]  /*7f80*/  LDSM.16.M88.4 R12, [R240+0x4000] ;  /* 0x00400000f00c783b */ /* 0x000eae0000000200 */
[C---:B------:R-:W-:Y:S01]  /*7f90*/  HMMA.16816.F32.BF16 R220, R8.reuse, R26, R220 ;  /* 0x0000001a08dc723c */ /* 0x040fe200000418dc */
[----:B------:R-:W3:Y:S07]  /*7fa0*/  LDSM.16.M88.4 R24, [R232+0xb000] ;  /* 0x00b00000e818783b */ /* 0x000eee0000000200 */
[C---:B------:R-:W-:Y:S08]  /*7fb0*/  HMMA.16816.F32.BF16 R212, R8.reuse, R28, R224 ;  /* 0x0000001c08d4723c */ /* 0x040ff000000418e0 */
[----:B------:R-:W-:Y:S01]  /*7fc0*/  HMMA.16816.F32.BF16 R216, R8, R30, R208 ;  /* 0x0000001e08d8723c */ /* 0x000fe200000418d0 */
[----:B------:R-:W4:Y:S04]  /*7fd0*/  LDSM.16.M88.4 R28, [R232+0xb800] ;  /* 0x00b80000e81c783b */ /* 0x000f280000000200 */
[----:B------:R-:W4:Y:S03]  /*7fe0*/  LDSM.16.M88.4 R8, [R232+0xa800] ;  /* 0x00a80000e808783b */ /* 0x000f260000000200 */
[----:B-1----:R-:W-:Y:S08]  /*7ff0*/  HMMA.16816.F32.BF16 R224, R4, R22, R228 ;  /* 0x0000001604e0723c */ /* 0x002ff000000418e4 */
[----:B------:R-:W-:Y:S01]  /*8000*/  IMAD.MOV.U32 R0, RZ, RZ, R212 ;  /* 0x000000ffff007224 */ /* 0x000fe200078e00d4 */
[----:B--2---:R-:W-:Y:S01]  /*8010*/  HMMA.16816.F32.BF16 R208, R12, R20, R64 ;  /* 0x000000140cd0723c */ /* 0x004fe20000041840 */
[----:B------:R-:W-:-:S02]  /*8020*/  IMAD.MOV.U32 R252, RZ, RZ, R213 ;  /* 0x000000fffffc7224 */ /* 0x000fc400078e00d5 */
[----:B------:R-:W-:Y:S02]  /*8030*/  IMAD.MOV.U32 R247, RZ, RZ, R214 ;  /* 0x000000fffff77224 */ /* 0x000fe400078e00d6 */
[----:B------:R-:W-:Y:S02]  /*8040*/  IMAD.MOV.U32 R246, RZ, RZ, R215 ;  /* 0x000000fffff67224 */ /* 0x000fe400078e00d7 */
[----:B------:R-:W-:Y:S01]  /*8050*/  IMAD.MOV.U32 R67, RZ, RZ, R0 ;  /* 0x000000ffff437224 */ /* 0x000fe200078e0000 */
[C---:B------:R-:W-:Y:S07]  /*8060*/  HMMA.16816.F32.BF16 R212, R4.reuse, R20, R204 ;  /* 0x0000001404d4723c */ /* 0x040fee00000418cc */
[----:B------:R-:W-:Y:S01]  /*8070*/  IMAD.MOV.U32 R204, RZ, RZ, R169 ;  /* 0x000000ffffcc7224 */ /* 0x000fe200078e00a9 */
[----:B---3--:R-:W-:Y:S01]  /*8080*/  HMMA.16816.F32.BF16 R228, R4, R24, R56 ;  /* 0x0000001804e4723c */ /* 0x008fe20000041838 */
[----:B------:R-:W-:Y:S01]  /*8090*/  IMAD.MOV.U32 R205, RZ, RZ, R165 ;  /* 0x000000ffffcd7224 */ /* 0x000fe200078e00a5 */
[----:B------:R-:W-:Y:S01]  /*80a0*/  MOV R169, R227 ;  /* 0x000000e300a97202 */ /* 0x000fe20000000f00 */
[----:B------:R-:W-:-:S02]  /*80b0*/  IMAD.MOV.U32 R206, RZ, RZ, R164 ;  /* 0x000000ffffce7224 */ /* 0x000fc400078e00a4 */
[----:B------:R-:W-:Y:S02]  /*80c0*/  IMAD.MOV.U32 R207, RZ, RZ, R2 ;  /* 0x000000ffffcf7224 */ /* 0x000fe400078e0002 */
[----:B------:R-:W-:Y:S01]  /*80d0*/  IMAD.MOV.U32 R245, RZ, RZ, R224 ;  /* 0x000000fffff57224 */ /* 0x000fe200078e00e0 */
[----:B------:R-:W-:Y:S01]  /*80e0*/  HMMA.16816.F32.BF16 R32, R12, R24, R32 ;  /* 0x000000180c20723c */ /* 0x000fe20000041820 */
[----:B------:R-:W-:Y:S02]  /*80f0*/  IMAD.MOV.U32 R171, RZ, RZ, R225 ;  /* 0x000000ffffab7224 */ /* 0x000fe400078e00e1 */
[----:B------:R-:W-:-:S05]  /*8100*/  IMAD.MOV.U32 R170, RZ, RZ, R226 ;  /* 0x000000ffffaa7224 */ /* 0x000fca00078e00e2 */
[C---:B----4-:R-:W-:Y:S08]  /*8110*/  HMMA.16816.F32.BF16 R56, R4.reuse, R28, R204 ;  /* 0x0000001c0438723c */ /* 0x050ff000000418cc */
[C---:B------:R-:W-:Y:S08]  /*8120*/  HMMA.16816.F32.BF16 R224, R4.reuse, R8, R248 ;  /* 0x0000000804e0723c */ /* 0x040ff000000418f8 */
[C---:B------:R-:W-:Y:S08]  /*8130*/  HMMA.16816.F32.BF16 R204, R4.reuse, R30, R48 ;  /* 0x0000001e04cc723c */ /* 0x040ff00000041830 */
[----:B------:R-:W-:Y:S01]  /*8140*/  IMAD.MOV.U32 R20, RZ, RZ, R56 ;  /* 0x000000ffff147224 */ /* 0x000fe200078e0038 */
[----:B------:R-:W-:Y:S03]  /*8150*/  HMMA.16816.F32.BF16 R248, R4, R10, R60 ;  /* 0x0000000a04f8723c */ /* 0x000fe6000004183c */
[----:B------:R-:W-:-:S04]  /*8160*/  IMAD.MOV.U32 R51, RZ, RZ, R20 ;  /* 0x000000ffff337224 */ /* 0x000fc800078e0014 */
[----:B------:R-:W-:Y:S01]  /*8170*/  IMAD.MOV.U32 R165, RZ, RZ, R224 ;  /* 0x000000ffffa57224 */ /* 0x000fe200078e00e0 */
[----:B------:R-:W-:Y:S01]  /*8180*/  HMMA.16816.F32.BF16 R60, R12, R8, R40 ;  /* 0x000000080c3c723c */ /* 0x000fe20000041828 */
[----:B------:R-:W-:Y:S02]  /*8190*/  IMAD.MOV.U32 R164, RZ, RZ, R225 ;  /* 0x000000ffffa47224 */ /* 0x000fe400078e00e1 */
[----:B------:R-:W-:Y:S02]  /*81a0*/  IMAD.MOV.U32 R2, RZ, RZ, R226 ;  /* 0x000000ffff027224 */ /* 0x000fe400078e00e2 */
[----:B------:R-:W-:-:S03]  /*81b0*/  IMAD.MOV.U32 R0, RZ, RZ, R227 ;  /* 0x000000ffff007224 */ /* 0x000fc600078e00e3 */
[----:B------:R-:W-:Y:S01]  /*81c0*/  HMMA.16816.F32.BF16 R224, R4, R26, R52 ;  /* 0x0000001a04e0723c */ /* 0x000fe20000041834 */
[----:B------:R-:W-:Y:S06]  /*81d0*/  LDSM.16.M88.4 R4, [R241+0x6000] ;  /* 0x00600000f104783b */ /* 0x000fec0000000200 */
[----:B------:R-:W-:Y:S02]  /*81e0*/  IMAD.MOV.U32 R52, RZ, RZ, R67 ;  /* 0x000000ffff347224 */ /* 0x000fe400078e0043 */
[----:B------:R-:W-:Y:S01]  /*81f0*/  HMMA.16816.F32.BF16 R64, R12, R22, R44 ;  /* 0x000000160c40723c */ /* 0x000fe2000004182c */
[----:B------:R-:W-:Y:S01]  /*8200*/  IMAD.MOV.U32 R53, RZ, RZ, R252 ;  /* 0x000000ffff357224 */ /* 0x000fe200078e00fc */
[----:B------:R-:W1:Y:S01]  /*8210*/  LDSM.16.M88.4 R20, [R239+0x2000] ;  /* 0x00200000ef14783b */ /* 0x000e620000000200 */
[----:B------:R-:W-:-:S02]  /*8220*/  IMAD.MOV.U32 R54, RZ, RZ, R247 ;  /* 0x000000ffff367224 */ /* 0x000fc400078e00f7 */
[----:B------:R-:W-:Y:S02]  /*8230*/  IMAD.MOV.U32 R55, RZ, RZ, R246 ;  /* 0x000000ffff377224 */ /* 0x000fe400078e00f6 */
[----:B------:R-:W-:Y:S01]  /*8240*/  IMAD.MOV.U32 R252, RZ, RZ, R57 ;  /* 0x000000fffffc7224 */ /* 0x000fe200078e0039 */
[----:B------:R-:W-:Y:S01]  /*8250*/  HMMA.16816.F32.BF16 R44, R12, R10, R36 ;  /* 0x0000000a0c2c723c */ /* 0x000fe20000041824 */
[----:B------:R-:W-:Y:S01]  /*8260*/  IMAD.MOV.U32 R247, RZ, RZ, R58 ;  /* 0x000000fffff77224 */ /* 0x000fe200078e003a */
[----:B------:R-:W2:Y:S01]  /*8270*/  LDSM.16.M88.4 R8, [R241+0x4000] ;  /* 0x00400000f108783b */ /* 0x000ea20000000200 */
[----:B------:R-:W-:-:S05]  /*8280*/  IMAD.MOV.U32 R246, RZ, RZ, R59 ;  /* 0x000000fffff67224 */ /* 0x000fca00078e003b */
[C---:B------:R-:W-:Y:S01]  /*8290*/  HMMA.16816.F32.BF16 R56, R12.reuse, R26, R220 ;  /* 0x0000001a0c38723c */ /* 0x040fe200000418dc */
[----:B------:R-:W3:Y:S06]  /*82a0*/  LDSM.16.M88.4 R24, [R239+0x3000] ;  /* 0x00300000ef18783b */ /* 0x000eec0000000200 */
[----:B------:R-:W-:Y:S01]  /*82b0*/  MOV R220, R51 ;  /* 0x0000003300dc7202 */ /* 0x000fe20000000f00 */
[----:B------:R-:W-:Y:S01]  /*82c0*/  HMMA.16816.F32.BF16 R52, R12, R28, R52 ;  /* 0x0000001c0c34723c */ /* 0x000fe20000041834 */
[----:B------:R-:W-:Y:S02]  /*82d0*/  IMAD.MOV.U32 R221, RZ, RZ, R252 ;  /* 0x000000ffffdd7224 */ /* 0x000fe400078e00fc */
[----:B------:R-:W-:-:S02]  /*82e0*/  IMAD.MOV.U32 R222, RZ, RZ, R247 ;  /* 0x000000ffffde7224 */ /* 0x000fc400078e00f7 */
[----:B------:R-:W-:-:S03]  /*82f0*/  IMAD.MOV.U32 R223, RZ, RZ, R246 ;  /* 0x000000ffffdf7224 */ /* 0x000fc600078e00f6 */
[----:B------:R-:W-:Y:S01]  /*8300*/  HMMA.16816.F32.BF16 R36, R12, R30, R216 ;  /* 0x0000001e0c24723c */ /* 0x000fe200000418d8 */
[----:B------:R-:W4:Y:S04]  /*8310*/  LDSM.16.M88.4 R12, [R239+0x2800] ;  /* 0x00280000ef0c783b */ /* 0x000f280000000200 */
[----:B------:R-:W4:Y:S02]  /*8320*/  LDSM.16.M88.4 R28, [R239+0x3800] ;  /* 0x00380000ef1c783b */ /* 0x000f240000000200 */
[----:B------:R-:W-:Y:S02]  /*8330*/  IMAD.MOV.U32 R216, RZ, RZ, R245 ;  /* 0x000000ffffd87224 */ /* 0x000fe400078e00f5 */
[----:B------:R-:W-:Y:S01]  /*8340*/  IMAD.MOV.U32 R217, RZ, RZ, R171 ;  /* 0x000000ffffd97224 */ /* 0x000fe200078e00ab */
[----:B-1----:R-:W-:Y:S01]  /*8350*/  HMMA.16816.F32.BF16 R40, R4, R20, R212 ;  /* 0x000000140428723c */ /* 0x002fe200000418d4 */
[----:B------:R-:W-:-:S02]  /*8360*/  IMAD.MOV.U32 R218, RZ, RZ, R170 ;  /* 0x000000ffffda7224 */ /* 0x000fc400078e00aa */
[----:B------:R-:W-:-:S04]  /*8370*/  IMAD.MOV.U32 R219, RZ, RZ, R169 ;  /* 0x000000ffffdb7224 */ /* 0x000fc800078e00a9 */
[----:B------:R-:W-:Y:S01]  /*8380*/  IMAD.MOV.U32 R212, RZ, RZ, R165 ;  /* 0x000000ffffd47224 */ /* 0x000fe200078e00a5 */
[----:B--2---:R-:W-:Y:S01]  /*8390*/  HMMA.16816.F32.BF16 R48, R8, R20, R208 ;  /* 0x000000140830723c */ /* 0x004fe200000418d0 */
[----:B------:R-:W-:Y:S02]  /*83a0*/  IMAD.MOV.U32 R213, RZ, RZ, R164 ;  /* 0x000000ffffd57224 */ /* 0x000fe400078e00a4 */
[----:B------:R-:W-:Y:S02]  /*83b0*/  IMAD.MOV.U32 R214, RZ, RZ, R2 ;  /* 0x000000ffffd67224 */ /* 0x000fe400078e0002 */
[----:B------:R-:W-:-:S03]  /*83c0*/  IMAD.MOV.U32 R215, RZ, RZ, R0 ;  /* 0x000000ffffd77224 */ /* 0x000fc600078e0000 */
[C---:B------:R-:W-:Y:S08]  /*83d0*/  HMMA.16816.F32.BF16 R216, R4.reuse, R22, R216 ;  /* 0x0000001604d8723c */ /* 0x040ff000000418d8 */
[C---:B---3--:R-:W-:Y:S08]  /*83e0*/  HMMA.16816.F32.BF16 R228, R4.reuse, R24, R228 ;  /* 0x0000001804e4723c */ /* 0x048ff000000418e4 */
[C---:B----4-:R-:W-:Y:S08]  /*83f0*/  HMMA.16816.F32.BF16 R208, R4.reuse, R12, R212 ;  /* 0x0000000c04d0723c */ /* 0x050ff000000418d4 */
[C---:B------:R-:W-:Y:S08]  /*8400*/  HMMA.16816.F32.BF16 R212, R4.reuse, R14, R248 ;  /* 0x0000000e04d4723c */ /* 0x040ff000000418f8 */
[C---:B------:R-:W-:Y:S08]  /*8410*/  HMMA.16816.F32.BF16 R248, R4.reuse, R26, R224 ;  /* 0x0000001a04f8723c */ /* 0x040ff000000418e0 */
        /* <DEDUP_REMOVED lines=8> */
[----:B------:R-:W-:Y:S02]  /*84a0*/  IMAD.MOV.U32 R21, RZ, RZ, R214 ;  /* 0x000000ffff157224 */ /* 0x000fe400078e00d6 */
[----:B------:R-:W-:Y:S02]  /*84b0*/  IMAD.MOV.U32 R20, RZ, RZ, R215 ;  /* 0x000000ffff147224 */ /* 0x000fe400078e00d7 */
[----:B------:R-:W-:Y:S01]  /*84c0*/  IMAD.MOV.U32 R206, RZ, RZ, R21 ;  /* 0x000000ffffce7224 */ /* 0x000fe200078e0015 */
[----:B------:R-:W-:Y:S01]  /*84d0*/  HMMA.16816.F32.BF16 R212, R4, R28, R220 ;  /* 0x0000001c04d4723c */ /* 0x000fe200000418dc */
[----:B------:R-:W-:Y:S01]  /*84e0*/  IMAD.MOV.U32 R207, RZ, RZ, R20 ;  /* 0x000000ffffcf7224 */ /* 0x000fe200078e0014 */
[----:B------:R-:W-:Y:S01]  /*84f0*/  LDSM.16.M88.4 R4, [R243+0x6000] ;  /* 0x00600000f304783b */ /* 0x000fe20000000200 */
[----:B------:R-:W-:-:S02]  /*8500*/  IMAD.MOV.U32 R204, RZ, RZ, R209 ;  /* 0x000000ffffcc7224 */ /* 0x000fc400078e00d1 */
[----:B------:R-:W-:-:S03]  /*8510*/  IMAD.MOV.U32 R205, RZ, RZ, R208 ;  /* 0x000000ffffcd7224 */ /* 0x000fc600078e00d0 */
[C---:B------:R-:W-:Y:S01]  /*8520*/  HMMA.16816.F32.BF16 R220, R8.reuse, R22, R64 ;  /* 0x0000001608dc723c */ /* 0x040fe20000041840 */
[----:B------:R-:W1:Y:S07]  /*8530*/  LDSM.16.M88.4 R20, [R238+0xa000] ;  /* 0x00a00000ee14783b */ /* 0x000e6e0000000200 */
[----:B------:R-:W-:Y:S01]  /*8540*/  HMMA.16816.F32.BF16 R64, R8, R24, R32 ;  /* 0x000000180840723c */ /* 0x000fe20000041820 */
[----:B------:R-:W2:Y:S01]  /*8550*/  LDSM.16.M88.4 R32, [R238+0xb800] ;  /* 0x00b80000ee20783b */ /* 0x000ea20000000200 */
[----:B------:R-:W-:Y:S01]  /*8560*/  MOV R27, R56 ;  /* 0x00000038001b7202 */ /* 0x000fe20000000f00 */
        /* <DEDUP_REMOVED lines=8> */
[----:B------:R-:W-:Y:S01]  /*85f0*/  HMMA.16816.F32.BF16 R44, R8, R30, R36 ;  /* 0x0000001e082c723c */ /* 0x000fe20000041824 */
[----:B------:R-:W-:-:S02]  /*8600*/  IMAD.MOV.U32 R24, RZ, RZ, R59 ;  /* 0x000000ffff187224 */ /* 0x000fc400078e003b */
[----:B------:R-:W-:Y:S02]  /*8610*/  IMAD.MOV.U32 R57, RZ, RZ, R171 ;  /* 0x000000ffff397224 */ /* 0x000fe400078e00ab */
[----:B------:R-:W-:Y:S02]  /*8620*/  IMAD.MOV.U32 R58, RZ, RZ, R170 ;  /* 0x000000ffff3a7224 */ /* 0x000fe400078e00aa */
[----:B------:R-:W-:Y:S01]  /*8630*/  IMAD.MOV.U32 R59, RZ, RZ, R169 ;  /* 0x000000ffff3b7224 */ /* 0x000fe200078e00a9 */
[C---:B------:R-:W-:Y:S01]  /*8640*/  HMMA.16816.F32.BF16 R212, R8.reuse, R12, R60 ;  /* 0x0000000c08d4723c */ /* 0x040fe2000004183c */
[----:B------:R-:W3:Y:S07]  /*8650*/  LDSM.16.M88.4 R12, [R243+0x4000] ;  /* 0x00400000f30c783b */ /* 0x000eee0000000200 */
[----:B------:R-:W-:Y:S01]  /*8660*/  HMMA.16816.F32.BF16 R60, R8, R28, R52 ;  /* 0x0000001c083c723c */ /* 0x000fe20000041834 */
[----:B------:R-:W4:Y:S04]  /*8670*/  LDSM.16.M88.4 R8, [R238+0xa800] ;  /* 0x00a80000ee08783b */ /* 0x000f280000000200 */
[----:B------:R-:W4:Y:S03]  /*8680*/  LDSM.16.M88.4 R28, [R238+0xb000] ;  /* 0x00b00000ee1c783b */ /* 0x000f260000000200 */
[C---:B-1----:R-:W-:Y:S07]  /*8690*/  HMMA.16816.F32.BF16 R52, R4.reuse, R22, R216 ;  /* 0x000000160434723c */ /* 0x042fee00000418d8 */
[----:B------:R-:W-:Y:S01]  /*86a0*/  IMAD.MOV.U32 R216, RZ, RZ, R165 ;  /* 0x000000ffffd87224 */ /* 0x000fe200078e00a5 */
[----:B------:R-:W-:Y:S01]  /*86b0*/  HMMA.16816.F32.BF16 R40, R4, R20, R40 ;  /* 0x000000140428723c */ /* 0x000fe20000041828 */
[----:B------:R-:W-:-:S02]  /*86c0*/  IMAD.MOV.U32 R217, RZ, RZ, R164 ;  /* 0x000000ffffd97224 */ /* 0x000fc400078e00a4 */
[----:B------:R-:W-:Y:S02]  /*86d0*/  IMAD.MOV.U32 R218, RZ, RZ, R2 ;  /* 0x000000ffffda7224 */ /* 0x000fe400078e0002 */
[----:B------:R-:W-:-:S07]  /*86e0*/  IMAD.MOV.U32 R219, RZ, RZ, R0 ;  /* 0x000000ffffdb7224 */ /* 0x000fce00078e0000 */
[----:B--2---:R-:W-:Y:S08]  /*86f0*/  HMMA.16816.F32.BF16 R216, R4, R32, R216 ;  /* 0x0000002004d8723c */ /* 0x004ff000000418d8 */
[----:B---3--:R-:W-:Y:S08]  /*8700*/  HMMA.16816.F32.BF16 R36, R12, R20, R48 ;  /* 0x000000140c24723c */ /* 0x008ff00000041830 */
[C---:B----4-:R-:W-:Y:S08]  /*8710*/  HMMA.16816.F32.BF16 R48, R4.reuse, R8, R56 ;  /* 0x000000080430723c */ /* 0x050ff00000041838 */
[----:B------:R-:W-:Y:S01]  /*8720*/  HMMA.16816.F32.BF16 R56, R4, R10, R204 ;  /* 0x0000000a0438723c */ /* 0x000fe200000418cc */
[----:B------:R-:W-:Y:S01]  /*8730*/  IMAD.MOV.U32 R21, RZ, RZ, R216 ;  /* 0x000000ffff157224 */ /* 0x000fe200078e00d8 */
[----:B------:R-:W-:Y:S01]  /*8740*/  MOV R2, R218 ;  /* 0x000000da00027202 */ /* 0x000fe20000000f00 */
[----:B------:R-:W-:-:S02]  /*8750*/  IMAD.MOV.U32 R20, RZ, RZ, R217 ;  /* 0x000000ffff147224 */ /* 0x000fc400078e00d9 */
[----:B------:R-:W-:-:S03]  /*8760*/  IMAD.MOV.U32 R0, RZ, RZ, R219 ;  /* 0x000000ffff007224 */ /* 0x000fc600078e00db */
[C---:B------:R-:W-:Y:S08]  /*8770*/  HMMA.16816.F32.BF16 R204, R4.reuse, R28, R228 ;  /* 0x0000001c04cc723c */ /* 0x040ff000000418e4 */
[----:B------:R-:W-:Y:S08]  /*8780*/  HMMA.16816.F32.BF16 R228, R4, R34, R224 ;  /* 0x0000002204e4723c */ /* 0x000ff000000418e0 */
[C---:B------:R-:W-:Y:S08]  /*8790*/  HMMA.16816.F32.BF16 R224, R12.reuse, R22, R220 ;  /* 0x000000160ce0723c */ /* 0x040ff000000418dc */
[----:B------:R-:W-:Y:S07]  /*87a0*/  HMMA.16816.F32.BF16 R220, R12, R8, R212 ;  /* 0x000000080cdc723c */ /* 0x000fee00000418d4 */
[----:B------:R-:W-:Y:S01]  /*87b0*/  IMAD.MOV.U32 R212, RZ, RZ, R27 ;  /* 0x000000ffffd47224 */ /* 0x000fe200078e001b */
[----:B------:R-:W-:Y:S01]  /*87c0*/  HMMA.16816.F32.BF16 R248, R4, R30, R248 ;  /* 0x0000001e04f8723c */ /* 0x000fe200000418f8 */
[----:B------:R-:W-:Y:S01]  /*87d0*/  IMAD.MOV.U32 R213, RZ, RZ, R26 ;  /* 0x000000ffffd57224 */ /* 0x000fe200078e001a */
[----:B------:R-:W-:Y:S01]  /*87e0*/  LDSM.16.M88.4 R4, [R242+0x6000] ;  /* 0x00600000f204783b */ /* 0x000fe20000000200 */
[----:B------:R-:W-:-:S02]  /*87f0*/  IMAD.MOV.U32 R214, RZ, RZ, R25 ;  /* 0x000000ffffd67224 */ /* 0x000fc400078e0019 */
[----:B------:R-:W-:Y:S02]  /*8800*/  IMAD.MOV.U32 R215, RZ, RZ, R24 ;  /* 0x000000ffffd77224 */ /* 0x000fe400078e0018 */
[----:B------:R-:W1:Y:S01]  /*8810*/  LDSM.16.M88.4 R24, [R237+0x2000] ;  /* 0x00200000ed18783b */ /* 0x000e620000000200 */
[C---:B------:R-:W-:Y:S03]  /*8820*/  HMMA.16816.F32.BF16 R216, R12.reuse, R10, R208 ;  /* 0x0000000a0cd8723c */ /* 0x040fe600000418d0 */
[----:B------:R-:W-:Y:S05]  /*8830*/  LDSM.16.M88.4 R8, [R242+0x4000] ;  /* 0x00400000f208783b */ /* 0x000fea0000000200 */
[C---:B------:R-:W-:Y:S08]  /*8840*/  HMMA.16816.F32.BF16 R208, R12.reuse, R28, R64 ;  /* 0x0000001c0cd0723c */ /* 0x040ff00000041840 */
[C---:B------:R-:W-:Y:S01]  /*8850*/  HMMA.16816.F32.BF16 R212, R12.reuse, R30, R212 ;  /* 0x0000001e0cd4723c */ /* 0x040fe200000418d4 */
[----:B------:R-:W2:Y:S07]  /*8860*/  LDSM.16.M88.4 R28, [R237+0x3800] ;  /* 0x00380000ed1c783b */ /* 0x000eae0000000200 */
[C---:B------:R-:W-:Y:S07]  /*8870*/  HMMA.16816.F32.BF16 R64, R12.reuse, R32, R60 ;  /* 0x000000200c40723c */ /* 0x040fee000004183c */
[----:B------:R-:W-:Y:S01]  /*8880*/  IMAD.MOV.U32 R63, RZ, RZ, R0 ;  /* 0x000000ffff3f7224 */ /* 0x000fe200078e0000 */
[----:B------:R-:W-:Y:S01]  /*8890*/  HMMA.16816.F32.BF16 R12, R12, R34, R44 ;  /* 0x000000220c0c723c */ /* 0x000fe2000004182c */
[----:B------:R-:W-:-:S02]  /*88a0*/  IMAD.MOV.U32 R60, RZ, RZ, R21 ;  /* 0x000000ffff3c7224 */ /* 0x000fc400078e0015 */
[----:B------:R-:W-:Y:S02]  /*88b0*/  IMAD.MOV.U32 R61, RZ, RZ, R20 ;  /* 0x000000ffff3d7224 */ /* 0x000fe400078e0014 */
[----:B------:R-:W-:Y:S01]  /*88c0*/  IMAD.MOV.U32 R62, RZ, RZ, R2 ;  /* 0x000000ffff3e7224 */ /* 0x000fe200078e0002 */
[----:B------:R-:W3:Y:S02]  /*88d0*/  LDSM.16.M88.4 R20, [R237+0x2800] ;  /* 0x00280000ed14783b */ /* 0x000ee40000000200 */
[C---:B-1----:R-:W-:Y:S11]  /*88e0*/  HMMA.16816.F32.BF16 R52, R4.reuse, R26, R52 ;  /* 0x0000001a0434723c */ /* 0x042ff60000041834 */
[----:B------:R-:W-:Y:S05]  /*88f0*/  @!UPT UIADD3 URZ, URZ, URZ, URZ ;  /* 0x0000003f3f3ff290 */ /* 0x000fea000fffe03f */
[----:B------:R-:W-:Y:S01]  /*8900*/  IMAD.MOV.U32 R245, RZ, RZ, R12 ;  /* 0x000000fffff57224 */ /* 0x000fe200078e000c */
[----:B------:R-:W-:Y:S01]  /*8910*/  MOV R169, R15 ;  /* 0x0000000f00a97202 */ /* 0x000fe20000000f00 */
[----:B------:R-:W-:Y:S01]  /*8920*/  IMAD.MOV.U32 R171, RZ, RZ, R13 ;  /* 0x000000ffffab7224 */ /* 0x000fe200078e000d */
[----:B--2---:R-:W-:Y:S01]  /*8930*/  HMMA.16816.F32.BF16 R60, R4, R28, R60 ;  /* 0x0000001c043c723c */ /* 0x004fe2000004183c */
[----:B------:R-:W-:-:S07]  /*8940*/  IMAD.MOV.U32 R170, RZ, RZ, R14 ;  /* 0x000000ffffaa7224 */ /* 0x000fce00078e000e */
[C---:B------:R-:W-:Y:S08]  /*8950*/  HMMA.16816.F32.BF16 R12, R4.reuse, R24, R40 ;  /* 0x00000018040c723c */ /* 0x040ff00000041828 */
[C---:B---3--:R-:W-:Y:S08]  /*8960*/  HMMA.16816.F32.BF16 R44, R4.reuse, R22, R56 ;  /* 0x00000016042c723c */ /* 0x048ff00000041838 */
[----:B------:R-:W-:Y:S08]  /*8970*/  HMMA.16816.F32.BF16 R40, R4, R20, R48 ;  /* 0x000000140428723c */ /* 0x000ff00000041830 */
[----:B------:R-:W-:-:S02]  /*8980*/  IMAD.MOV.U32 R32, RZ, RZ, R15 ;  /* 0x000000ffff207224 */ /* 0x000fc400078e000f */
[----:B------:R-:W-:Y:S02]  /*8990*/  IMAD.MOV.U32 R0, RZ, RZ, R12 ;  /* 0x000000ffff007224 */ /* 0x000fe400078e000c */
[----:B------:R-:W-:Y:S02]  /*89a0*/  IMAD.MOV.U32 R247, RZ, RZ, R14 ;  /* 0x000000fffff77224 */ /* 0x000fe400078e000e */
[----:B------:R-:W-:Y:S02]  /*89b0*/  IMAD.MOV.U32 R246, RZ, RZ, R13 ;  /* 0x000000fffff67224 */ /* 0x000fe400078e000d */
[C---:B------:R-:W-:Y:S08]  /*89c0*/  HMMA.16816.F32.BF16 R12, R8.reuse, R24, R36 ;  /* 0x00000018080c723c */ /* 0x040ff00000041824 */
[----:B------:R-:W-:Y:S07]  /*89d0*/  HMMA.16816.F32.BF16 R36, R8, R28, R64 ;  /* 0x0000001c0824723c */ /* 0x000fee0000041840 */
[----:B------:R-:W-:-:S02]  /*89e0*/  IMAD.MOV.U32 R65, RZ, RZ, R171 ;  /* 0x000000ffff417224 */ /* 0x000fc400078e00ab */
[----:B------:R-:W-:Y:S02]  /*89f0*/  IMAD.MOV.U32 R66, RZ, RZ, R170 ;  /* 0x000000ffff427224 */ /* 0x000fe400078e00aa */
[----:B------:R-:W-:Y:S02]  /*8a00*/  IMAD.MOV.U32 R67, RZ, RZ, R169 ;  /* 0x000000ffff437224 */ /* 0x000fe400078e00a9 */
[----:B------:R-:W-:-:S03]  /*8a10*/  IMAD.MOV.U32 R64, RZ, RZ, R245 ;  /* 0x000000ffff407224 */ /* 0x000fc600078e00f5 */
[----:B------:R-:W-:Y:S02]  /*8a20*/  IMAD.MOV.U32 R165, RZ, RZ, R12 ;  /* 0x000000ffffa57224 */ /* 0x000fe400078e000c */
[----:B------:R-:W-:Y:S02]  /*8a30*/  IMAD.MOV.U32 R164, RZ, RZ, R14 ;  /* 0x000000ffffa47224 */ /* 0x000fe400078e000e */
[----:B------:R-:W-:Y:S02]  /*8a40*/  IMAD.MOV.U32 R2, RZ, RZ, R13 ;  /* 0x000000ffff027224 */ /* 0x000fe400078e000d */
[----:B------:R-:W-:Y:S02]  /*8a50*/  IMAD.MOV.U32 R252, RZ, RZ, R15 ;  /* 0x000000fffffc7224 */ /* 0x000fe400078e000f */
[----:B------:R-:W1:Y:S01]  /*8a60*/  LDSM.16.M88.4 R12, [R237+0x3000] ;  /* 0x00300000ed0c783b */ /* 0x000e620000000200 */
[----:B------:R-:W-:-:S04]  /*8a70*/  DEPBAR.LE SB0, 0x0 ;  /* 0x000080000000791a */ /* 0x000fc80000000000 */
[C---:B-1----:R-:W-:Y:S01]  /*8a80*/  HMMA.16816.F32.BF16 R56, R4.reuse, R14, R248 ;  /* 0x0000000e0438723c */ /* 0x042fe200000418f8 */
[----:B------:R-:W1:Y:S06]  /*8a90*/  S2R R249, SR_TID.X ;  /* 0x0000000000f97919 */ /* 0x000e6c0000002100 */
[----:B------:R-:W-:Y:S01]  /*8aa0*/  IMAD.MOV.U32 R250, RZ, RZ, R32 ;  /* 0x000000fffffa7224 */ /* 0x000fe200078e0020 */
[----:B------:R-:W-:Y:S01]  /*8ab0*/  HMMA.16816.F32.BF16 R48, R4, R12, R204 ;  /* 0x0000000c0430723c */ /* 0x000fe200000418cc */
[----:B------:R-:W-:Y:S02]  /*8ac0*/  IMAD.MOV.U32 R251, RZ, RZ, R0 ;  /* 0x000000fffffb7224 */ /* 0x000fe400078e0000 */
[----:B------:R-:W-:-:S02]  /*8ad0*/  IMAD.U32 R0, RZ, RZ, UR21 ;  /* 0x00000015ff007e24 */ /* 0x000fc4000f8e00ff */
[----:B------:R-:W-:-:S03]  /*8ae0*/  IMAD.MOV.U32 R248, RZ, RZ, R2 ;  /* 0x000000fffff87224 */ /* 0x000fc600078e0002 */
[C---:B------:R-:W-:Y:S07]  /*8af0*/  HMMA.16816.F32.BF16 R32, R8.reuse, R26, R224 ;  /* 0x0000001a0820723c */ /* 0x040fee00000418e0 */
[----:B------:R-:W-:Y:S01]  /*8b00*/  IMAD.MOV.U32 R226, RZ, RZ, R165 ;  /* 0x000000ffffe27224 */ /* 0x000fe200078e00a5 */
[----:B------:R-:W-:Y:S01]  /*8b10*/  HMMA.16816.F32.BF16 R24, R8, R20, R220 ;  /* 0x000000140818723c */ /* 0x000fe200000418dc */
[----:B-1----:R-:W-:-:S05]  /*8b20*/  IMAD.SHL.U32 R249, R249, 0x2, RZ ;  /* 0x00000002f9f97824 */ /* 0x002fca00078e00ff */
[----:B------:R-:W-:Y:S02]  /*8b30*/  LOP3.LUT R249, R249, 0x6, RZ, 0xc0, !PT ;  /* 0x00000006f9f97812 */ /* 0x000fe400078ec0ff */
[----:B------:R-:W-:Y:S02]  /*8b40*/  HMMA.16816.F32.BF16 R20, R8, R22, R216 ;  /* 0x000000160814723c */ /* 0x000fe400000418d8 */
[----:B------:R-:W-:Y:S01]  /*8b50*/  LEA R0, R0, R249, 0x6 ;  /* 0x000000f900007211 */ /* 0x000fe200078e30ff */
[----:B------:R-:W-:Y:S02]  /*8b60*/  IMAD.MOV.U32 R249, RZ, RZ, R251 ;  /* 0x000000fffff97224 */ /* 0x000fe400078e00fb */
[----:B------:R-:W-:Y:S01]  /*8b70*/  IMAD.MOV.U32 R251, RZ, RZ, R164 ;  /* 0x000000fffffb7224 */ /* 0x000fe200078e00a4 */
[----:B------:R-:W-:Y:S01]  /*8b80*/  IADD3 R2, R0, 0x8, RZ ;  /* 0x0000000800027810 */ /* 0x000fe20007ffe0ff */
[----:B------:R-:W-:Y:S01]  /*8b90*/  IMAD.MOV.U32 R217, RZ, RZ, R250 ;  /* 0x000000ffffd97224 */ /* 0x000fe200078e00fa */
[----:B------:R-:W-:Y:S01]  /*8ba0*/  HMMA.16816.F32.BF16 R204, R4, R30, R228 ;  /* 0x0000001e04cc723c */ /* 0x000fe200000418e4 */
[----:B------:R-:W-:Y:S01]  /*8bb0*/  IMAD.MOV.U32 R250, RZ, RZ, R247 ;  /* 0x000000fffffa7224 */ /* 0x000fe200078e00f7 */
[----:B------:R-:W-:Y:S01]  /*8bc0*/  BAR.SYNC.DEFER_BLOCKING 0x0 ;  /* 0x0000000000007b1d */ /* 0x000fe20000010000 */
[----:B------:R-:W-:-:S02]  /*8bd0*/  ISETP.GE.AND P6, PT, R2, R16, PT ;  /* 0x000000100200720c */ /* 0x000fc40003fc6270 */
[C---:B------:R-:W-:Y:S02]  /*8be0*/  ISETP.GE.AND P0, PT, R2.reuse, R17, PT ;  /* 0x000000110200720c */ /* 0x040fe40003f06270 */
[C---:B------:R-:W-:Y:S01]  /*8bf0*/  ISETP.GE.AND P5, PT, R2.reuse, R18, PT ;  /* 0x000000120200720c */ /* 0x040fe20003fa6270 */
[C---:B------:R-:W-:Y:S01]  /*8c00*/  HMMA.16816.F32.BF16 R4, R8.reuse, R12, R208 ;  /* 0x0000000c0804723c */ /* 0x040fe200000418d0 */
[----:B------:R-:W-:Y:S02]  /*8c10*/  ISETP.GE.AND P1, PT, R2, R19, PT ;  /* 0x000000130200720c */ /* 0x000fe40003f26270 */
[----:B------:R-:W-:Y:S02]  /*8c20*/  IADD3 R2, R0, 0x9, RZ ;  /* 0x0000000900027810 */ /* 0x000fe40007ffe0ff */
[----:B------:R-:W-:Y:S02]  /*8c30*/  FSEL R29, R32, -INF , !P6 ;  /* 0xff800000201d7808 */ /* 0x000fe40007000000 */
[----:B------:R-:W-:Y:S01]  /*8c40*/  ISETP.GE.AND P4, PT, R2, R16, PT ;  /* 0x000000100200720c */ /* 0x000fe20003f86270 */
[----:B------:R-:W-:Y:S01]  /*8c50*/  HMMA.16816.F32.BF16 R12, R8, R14, R212 ;  /* 0x0000000e080c723c */ /* 0x000fe200000418d4 */
[----:B------:R-:W-:Y:S01]  /*8c60*/  FSEL R34, R34, -INF , !P0 ;  /* 0xff80000022227808 */ /* 0x000fe20004000000 */
[----:B------:R-:W-:Y:S01]  /*8c70*/  IMAD.MOV.U32 R211, RZ, RZ, R246 ;  /* 0x000000ffffd37224 */ /* 0x000fe200078e00f6 */
[----:B------:R-:W-:-:S02]  /*8c80*/  FSEL R33, R33, -INF , !P4 ;  /* 0xff80000021217808 */ /* 0x000fc40006000000 */
[C---:B------:R-:W-:Y:S02]  /*8c90*/  ISETP.GE.AND P6, PT, R2.reuse, R17, PT ;  /* 0x000000110200720c */ /* 0x040fe40003fc6270 */
[C---:B------:R-:W-:Y:S01]  /*8ca0*/  ISETP.GE.AND P0, PT, R2.reuse, R18, PT ;  /* 0x000000120200720c */ /* 0x040fe20003f06270 */
[----:B------:R-:W-:Y:S01]  /*8cb0*/  HMMA.16816.F32.BF16 R8, R8, R30, R64 ;  /* 0x0000001e0808723c */ /* 0x000fe20000041840 */
        /* <DEDUP_REMOVED lines=77> */
[C---:B------:R-:W-:Y:S02]  /*9190*/  ISETP.GE.AND P1, PT, R2.reuse, R17, PT ;  /* 0x000000110200720c */ /* 0x040fe40003f26270 */
[----:B------:R-:W-:Y:S02]  /*91a0*/  FSEL R218, R57, -INF , !P0 ;  /* 0xff80000039da7808 */ /* 0x000fe40004000000 */
[C---:B------:R-:W-:Y:S02]  /*91b0*/  ISETP.GE.AND P6, PT, R2.reuse, R16, PT ;  /* 0x000000100200720c */ /* 0x040fe40003fc6270 */
[C---:B------:R-:W-:Y:S02]  /*91c0*/  ISETP.GE.AND P5, PT, R2.reuse, R18, PT ;  /* 0x000000120200720c */ /* 0x040fe40003fa6270 */
[----:B------:R-:W-:-:S02]  /*91d0*/  ISETP.GE.AND P0, PT, R2, R19, PT ;  /* 0x000000130200720c */ /* 0x000fc40003f06270 */
[C---:B------:R-:W-:Y:S02]  /*91e0*/  IADD3 R4, R0.reuse, 0x30, RZ ;  /* 0x0000003000047810 */ /* 0x040fe40007ffe0ff */
[----:B------:R-:W-:Y:S02]  /*91f0*/  IADD3 R2, R0, 0x31, RZ ;  /* 0x0000003100027810 */ /* 0x000fe40007ffe0ff */
[----:B------:R-:W-:Y:S02]  /*9200*/  FSEL R24, R252, -INF , !P1 ;  /* 0xff800000fc187808 */ /* 0x000fe40004800000 */
[----:B------:R-:W-:Y:S02]  /*9210*/  FSEL R247, R59, -INF , !P4 ;  /* 0xff8000003bf77808 */ /* 0x000fe40006000000 */
[----:B------:R-:W-:Y:S02]  /*9220*/  ISETP.GE.AND P1, PT, R4, R17, PT ;  /* 0x000000110400720c */ /* 0x000fe40003f26270 */
[----:B------:R-:W-:-:S02]  /*9230*/  ISETP.GE.AND P4, PT, R2, R16, PT ;  /* 0x000000100200720c */ /* 0x000fc40003f86270 */
[----:B------:R-:W-:Y:S02]  /*9240*/  FSEL R224, R38, -INF , !P1 ;  /* 0xff80000026e07808 */ /* 0x000fe40004800000 */
[C---:B------:R-:W-:Y:S02]  /*9250*/  ISETP.GE.AND P1, PT, R4.reuse, R18, PT ;  /* 0x000000120400720c */ /* 0x040fe40003f26270 */
[----:B------:R-:W-:Y:S02]  /*9260*/  FSEL R221, R37, -INF , !P4 ;  /* 0xff80000025dd7808 */ /* 0x000fe40006000000 */
[----:B------:R-:W-:Y:S02]  /*9270*/  ISETP.GE.AND P4, PT, R4, R19, PT ;  /* 0x000000130400720c */ /* 0x000fe40003f86270 */
[----:B------:R-:W-:Y:S02]  /*9280*/  FSEL R21, R248, -INF , !P6 ;  /* 0xff800000f8157808 */ /* 0x000fe40007000000 */
[----:B------:R-:W-:-:S02]  /*9290*/  FSEL R248, R60, -INF , !P1 ;  /* 0xff8000003cf87808 */ /* 0x000fc40004800000 */
[----:B------:R-:W-:Y:S02]  /*92a0*/  ISETP.GE.AND P1, PT, R0, R16, PT ;  /* 0x000000100000720c */ /* 0x000fe40003f26270 */
[----:B------:R-:W-:Y:S02]  /*92b0*/  FSEL R252, R62, -INF , !P4 ;  /* 0xff8000003efc7808 */ /* 0x000fe40006000000 */
[----:B------:R-:W-:Y:S02]  /*92c0*/  ISETP.GE.AND P4, PT, R2, R18, PT ;  /* 0x000000120200720c */ /* 0x000fe40003f86270 */
[----:B------:R-:W-:Y:S02]  /*92d0*/  ISETP.GE.AND P6, PT, R4, R16, PT ;  /* 0x000000100400720c */ /* 0x000fe40003fc6270 */
[----:B------:R-:W-:Y:S02]  /*92e0*/  FSEL R14, R226, -INF , !P1 ;  /* 0xff800000e20e7808 */ /* 0x000fe40004800000 */
[----:B------:R-:W-:-:S02]  /*92f0*/  FSEL R226, R61, -INF , !P4 ;  /* 0xff8000003de27808 */ /* 0x000fc40006000000 */
[----:B------:R-:W-:Y:S02]  /*9300*/  FSEL R214, R36, -INF , !P6 ;  /* 0xff80000024d67808 */ /* 0x000fe40007000000 */
[----:B------:R-:W-:Y:S02]  /*9310*/  ISETP.GE.AND P4, PT, R0, R18, PT ;  /* 0x000000120000720c */ /* 0x000fe40003f86270 */
[C---:B------:R-:W-:Y:S02]  /*9320*/  ISETP.GE.AND P6, PT, R2.reuse, R17, PT ;  /* 0x000000110200720c */ /* 0x040fe40003fc6270 */
[----:B------:R-:W-:Y:S02]  /*9330*/  ISETP.GE.AND P1, PT, R2, R19, PT ;  /* 0x000000130200720c */ /* 0x000fe40003f26270 */
[----:B------:R-:W-:Y:S02]  /*9340*/  IADD3 R2, R0, 0x38, RZ ;  /* 0x0000003800027810 */ /* 0x000fe40007ffe0ff */
[----:B------:R-:W-:-:S02]  /*9350*/  FSEL R20, R249, -INF , !P4 ;  /* 0xff800000f9147808 */ /* 0x000fc40006000000 */
[----:B------:R-:W-:Y:S02]  /*9360*/  FSEL R222, R39, -INF , !P6 ;  /* 0xff80000027de7808 */ /* 0x000fe40007000000 */
[----:B------:R-:W-:Y:S02]  /*9370*/  FSEL R25, R217, -INF , !P0 ;  /* 0xff800000d9197808 */ /* 0x000fe40004000000 */
[C---:B------:R-:W-:Y:S02]  /*9380*/  ISETP.GE.AND P4, PT, R0.reuse, R19, PT ;  /* 0x000000130000720c */ /* 0x040fe40003f86270 */
[----:B------:R-:W-:Y:S02]  /*9390*/  ISETP.GE.AND P6, PT, R0, R17, PT ;  /* 0x000000110000720c */ /* 0x000fe40003fc6270 */
[----:B------:R-:W-:Y:S02]  /*93a0*/  ISETP.GE.AND P0, PT, R2, R19, PT ;  /* 0x000000130200720c */ /* 0x000fe40003f06270 */
[----:B------:R-:W-:-:S02]  /*93b0*/  IADD3 R0, R0, 0x39, RZ ;  /* 0x0000003900007810 */ /* 0x000fc40007ffe0ff */
[----:B------:R-:W-:Y:S02]  /*93c0*/  FSEL R22, R250, -INF , !P4 ;  /* 0xff800000fa167808 */ /* 0x000fe40006000000 */
[----:B------:R-:W-:Y:S02]  /*93d0*/  FSEL R250, R206, -INF , !P0 ;  /* 0xff800000cefa7808 */ /* 0x000fe40004000000 */
[----:B------:R-:W-:Y:S02]  /*93e0*/  ISETP.GE.AND P0, PT, R0, R18, PT ;  /* 0x000000120000720c */ /* 0x000fe40003f06270 */
[----:B------:R-:W-:Y:S02]  /*93f0*/  FSEL R15, R251, -INF , !P6 ;  /* 0xff800000fb0f7808 */ /* 0x000fe40007000000 */
[----:B------:R-:W-:Y:S02]  /*9400*/  FSEL R213, R205, -INF , !P0 ;  /* 0xff800000cdd57808 */ /* 0x000fe40004000000 */
[----:B------:R-:W-:-:S02]  /*9410*/  PLOP3.LUT P0, PT, PT, PT, UP0, 0x80, 0x0 ;  /* 0x000000000000781c */ /* 0x000fc40003f0f008 */
[----:B------:R-:W-:Y:S02]  /*9420*/  FSEL R251, R63, -INF , !P1 ;  /* 0xff8000003ffb7808 */ /* 0x000fe40004800000 */
[C---:B------:R-:W-:Y:S02]  /*9430*/  ISETP.GE.AND P1, PT, R2.reuse, R16, PT ;  /* 0x000000100200720c */ /* 0x040fe40003f26270 */
[----:B------:R-:W-:Y:S02]  /*9440*/  ISETP.GE.AND P6, PT, R2, R18, PT ;  /* 0x000000120200720c */ /* 0x000fe40003fc6270 */
[----:B------:R-:W-:Y:S02]  /*9450*/  FSEL R23, R211, -INF , !P5 ;  /* 0xff800000d3177808 */ /* 0x000fe40006800000 */
[----:B------:R-:W-:Y:S02]  /*9460*/  FSEL R217, R204, -INF , !P6 ;  /* 0xff800000ccd97808 */ /* 0x000fe40007000000 */
[----:B------:R-:W-:-:S02]  /*9470*/  FSEL R211, R8, -INF , !P1 ;  /* 0xff80000008d37808 */ /* 0x000fc40004800000 */
[-C--:B------:R-:W-:Y:S02]  /*9480*/  ISETP.GE.AND P5, PT, R2, R17.reuse, PT ;  /* 0x000000110200720c */ /* 0x080fe40003fa6270 */
[C---:B------:R-:W-:Y:S02]  /*9490*/  ISETP.GE.AND P6, PT, R0.reuse, R16, PT ;  /* 0x000000100000720c */ /* 0x040fe40003fc6270 */
[C---:B------:R-:W-:Y:S02]  /*94a0*/  ISETP.GE.AND P4, PT, R0.reuse, R17, PT ;  /* 0x000000110000720c */ /* 0x040fe40003f86270 */
[----:B------:R-:W-:Y:S02]  /*94b0*/  ISETP.GE.AND P1, PT, R0, R19, PT ;  /* 0x000000130000720c */ /* 0x000fe40003f26270 */
[----:B------:R-:W-:Y:S02]  /*94c0*/  FSEL R212, R10, -INF , !P5 ;  /* 0xff8000000ad47808 */ /* 0x000fe40006800000 */
[----:B------:R-:W-:-:S02]  /*94d0*/  FSEL R249, R207, -INF , !P1 ;  /* 0xff800000cff97808 */ /* 0x000fc40004800000 */
[----:B------:R-:W-:Y:S02]  /*94e0*/  FSEL R50, R9, -INF , !P6 ;  /* 0xff80000009327808 */ /* 0x000fe40007000000 */
[----:B------:R-:W-:Y:S01]  /*94f0*/  FSEL R51, R11, -INF , !P4 ;  /* 0xff8000000b337808 */ /* 0x000fe20006000000 */
[----:B------:R-:W-:Y:S05]  /*9500*/  @!P0 BRA `(.L_x_159) ;  /* 0x0000050000008947 */ /* 0x000fea0003800000 */
[----:B------:R-:W2:Y:S04]  /*9510*/  LDL.64 R64, [R1+0x80] ;  /* 0x0000800001407983 */ /* 0x000ea80000100a00 */
[----:B------:R-:W3:Y:S01]  /*9520*/  LDL.64 R66, [R1+0x78] ;  /* 0x0000780001427983 */ /* 0x000ee20000100a00 */
[----:B------:R-:W-:Y:S01]  /*9530*/  UIADD3 UR20, UR8, -0x3, URZ ;  /* 0xfffffffd08147890 */ /* 0x000fe2000fffe03f */
[----:B------:R-:W-:Y:S01]  /*9540*/  BSSY B0, `(.L_x_160) ;  /* 0x000004b000007945 */ /* 0x000fe20003800000 */
[----:B------:R-:W-:Y:S01]  /*9550*/  ULDC.64 UR4, c[0x0][0x198] ;  /* 0x0000660000047ab9 */ /* 0x000fe20000000a00 */
[----:B------:R1:W-:Y:S01]  /*9560*/  @P3 STS.128 [R244+0x8000], RZ ;  /* 0x008000fff4003388 */ /* 0x0003e20000000c00 */
[----:B------:R-:W-:-:S02]  /*9570*/  USHF.R.S32.HI UR15, URZ, 0x1f, UR20 ;  /* 0x0000001f3f0f7899 */ /* 0x000fc40008011414 */
[----:B------:R-:W-:Y:S02]  /*9580*/  UIMAD.WIDE.U32 UR22, UR20, UR4, URZ ;  /* 0x00000004141672a5 */ /* 0x000fe4000f8e003f */
[----:B------:R-:W-:-:S04]  /*9590*/  UIMAD UR15, UR15, UR4, URZ ;  /* 0x000000040f0f72a4 */ /* 0x000fc8000f8e023f */
[----:B------:R-:W-:Y:S01]  /*95a0*/  UIMAD UR5, UR20, UR5, UR15 ;  /* 0x00000005140572a4 */ /* 0x000fe2000f8e020f */
[----:B------:R-:W-:Y:S02]  /*95b0*/  IMAD.U32 R0, RZ, RZ, UR22 ;  /* 0x00000016ff007e24 */ /* 0x000fe4000f8e00ff */
[----:B------:R-:W-:Y:S01]  /*95c0*/  IMAD.U32 R2, RZ, RZ, UR22 ;  /* 0x00000016ff027e24 */ /* 0x000fe2000f8e00ff */
[----:B------:R-:W-:-:S06]  /*95d0*/  UIADD3 UR5, UR23, UR5, URZ ;  /* 0x0000000517057290 */ /* 0x000fcc000fffe03f */
[----:B------:R-:W-:Y:S01]  /*95e0*/  IMAD.U32 R4, RZ, RZ, UR5 ;  /* 0x00000005ff047e24 */ /* 0x000fe2000f8e00ff */
[----:B--2---:R-:W-:-:S04]  /*95f0*/  LEA R0, P1, R0, R64, 0x6 ;  /* 0x0000004000007211 */ /* 0x004fc800078230ff */
[----:B------:R-:W-:Y:S02]  /*9600*/  @!P3 LEA R6, P5, R0, c[0x0][0x168], 0x1 ;  /* 0x00005a000006ba11 */ /* 0x000fe400078a08ff */
[----:B---3--:R-:W-:Y:S02]  /*9610*/  LEA.HI.X R4, R2, R67, R4, 0x6, P1 ;  /* 0x0000004302047211 */ /* 0x008fe400008f3404 */
[C---:B------:R-:W-:Y:S02]  /*9620*/  @!P2 LEA R8, P1, R0.reuse, c[0x0][0x168], 0x1 ;  /* 0x00005a000008aa11 */ /* 0x040fe400078208ff */
[C---:B------:R-:W-:Y:S02]  /*9630*/  IADD3 R2, P4, R0.reuse, UR7, RZ ;  /* 0x0000000700027c10 */ /* 0x040fe4000ff9e0ff */
[C-C-:B------:R-:W-:Y:S02]  /*9640*/  @!P3 LEA.HI.X R7, R0.reuse, c[0x0][0x16c], R4.reuse, 0x1, P5 ;  /* 0x00005b000007ba11 */ /* 0x140fe400028f0c04 */
[----:B------:R-:W-:-:S02]  /*9650*/  @!P2 LEA.HI.X R9, R0, c[0x0][0x16c], R4, 0x1, P1 ;  /* 0x00005b000009aa11 */ /* 0x000fc400008f0c04 */
[----:B------:R-:W-:Y:S01]  /*9660*/  @!P3 LEA R12, P5, R2, c[0x0][0x168], 0x1 ;  /* 0x00005a00020cba11 */ /* 0x000fe200078a08ff */
[----:B------:R-:W-:Y:S01]  /*9670*/  @!PT LDS RZ, [RZ] ;  /* 0x00000000fffff984 */ /* 0x000fe20000000800 */
[----:B------:R-:W-:Y:S01]  /*9680*/  @!PT LDS RZ, [RZ] ;  /* 0x00000000fffff984 */ /* 0x000fe20000000800 */
[----:B------:R-:W-:Y:S01]  /*9690*/  @!PT LDS RZ, [RZ] ;  /* 0x00000000fffff984 */ /* 0x000fe20000000800 */
[----:B------:R2:W-:Y:S01]  /*96a0*/  @!P3 LDGSTS.E.BYPASS.LTC128B.128 [R244+0x8000], [R6.64] ;  /* 0x0800000006f4bfae */ /* 0x0005e2000b901d52 */
[----:B------:R-:W-:Y:S02]  /*96b0*/  IADD3.X R4, R4, UR11, RZ, P4, !PT ;  /* 0x0000000b04047c10 */ /* 0x000fe4000a7fe4ff */
[C---:B------:R-:W-:Y:S01]  /*96c0*/  IADD3 R0, P1, R2.reuse, UR7, RZ ;  /* 0x0000000702007c10 */ /* 0x040fe2000ff3e0ff */
[----:B------:R1:W-:Y:S01]  /*96d0*/  @P2 STS.128 [R244+0xa000], RZ ;  /* 0x00a000fff4002388 */ /* 0x0003e20000000c00 */
[----:B------:R-:W-:Y:S02]  /*96e0*/  @!P3 LEA.HI.X R13, R2, c[0x0][0x16c], R4, 0x1, P5 ;  /* 0x00005b00020dba11 */ /* 0x000fe400028f0c04 */
[----:B------:R-:W-:Y:S01]  /*96f0*/  @!P3 LEA R10, P6, R0, c[0x0][0x168], 0x1 ;  /* 0x00005a00000aba11 */ /* 0x000fe200078c08ff */
        /* <DEDUP_REMOVED lines=10> */
[----:B--2---:R-:W-:-:S04]  /*97a0*/  @!P2 LEA R6, P4, R2, c[0x0][0x168], 0x1 ;  /* 0x00005a000206aa11 */ /* 0x004fc800078808ff */
[----:B------:R-:W-:Y:S02]  /*97b0*/  @!P2 LEA.HI.X R7, R2, c[0x0][0x16c], R4, 0x1, P4 ;  /* 0x00005b000207aa11 */ /* 0x000fe400020f0c04 */
[----:B------:R-:W-:Y:S02]  /*97c0*/  IADD3 R2, P5, R0, UR7, RZ ;  /* 0x0000000700027c10 */ /* 0x000fe4000ffbe0ff */
[----:B------:R-:W-:Y:S01]  /*97d0*/  IADD3.X R4, R4, UR11, RZ, P1, !PT ;  /* 0x0000000b04047c10 */ /* 0x000fe20008ffe4ff */
[----:B------:R-:W-:Y:S01]  /*97e0*/  @!PT LDS RZ, [RZ] ;  /* 0x00000000fffff984 */ /* 0x000fe20000000800 */
[----:B------:R-:W-:Y:S01]  /*97f0*/  @!PT LDS RZ, [RZ] ;  /* 0x00000000fffff984 */ /* 0x000fe20000000800 */
[----:B------:R-:W-:Y:S01]  /*9800*/  @!PT LDS RZ, [RZ] ;  /* 0x00000000fffff984 */ /* 0x000fe20000000800 */
[----:B------:R2:W-:Y:S01]  /*9810*/  @!P2 LDGSTS.E.BYPASS.LTC128B.128 [R244+0xa800], [R6.64+0x80] ;  /* 0x0a80008006f4afae */ /* 0x0005e2000b901d52 */
[----:B---3--:R-:W-:Y:S02]  /*9820*/  @!P3 LEA R8, P4, R2, c[0x0][0x168], 0x1 ;  /* 0x00005a000208ba11 */ /* 0x008fe400078808ff */
[----:B------:R-:W-:Y:S01]  /*9830*/  @!P3 LEA.HI.X R11, R0, c[0x0][0x16c], R4, 0x1, P6 ;  /* 0x00005b00000bba11 */ /* 0x000fe200030f0c04 */
[----:B------:R1:W-:Y:S01]  /*9840*/  @P3 STS.128 [R244+0x9000], RZ ;  /* 0x009000fff4003388 */ /* 0x0003e20000000c00 */
[----:B------:R-:W-:-:S03]  /*9850*/  IADD3.X R5, R4, UR11, RZ, P5, !PT ;  /* 0x0000000b04057c10 */ /* 0x000fc6000affe4ff */
[----:B------:R-:W-:Y:S01]  /*9860*/  @!PT LDS RZ, [RZ] ;  /* 0x00000000fffff984 */ /* 0x000fe20000000800 */
[----:B------:R-:W-:Y:S01]  /*9870*/  @!PT LDS RZ, [RZ] ;  /* 0x00000000fffff984 */ /* 0x000fe20000000800 */
[----:B------:R-:W-:Y:S01]  /*9880*/  @!PT LDS RZ, [RZ] ;  /* 0x00000000fffff984 */ /* 0x000fe20000000800 */
[----:B------:R1:W-:Y:S01]  /*9890*/  @!P3 LDGSTS.E.BYPASS.LTC128B.128 [R244+0x9000], [R10.64] ;  /* 0x090000000af4bfae */ /* 0x0003e2000b901d52 */
[----:B------:R-:W-:-:S03]  /*98a0*/  @!P3 LEA.HI.X R9, R2, c[0x0][0x16c], R5, 0x1, P4 ;  /* 0x00005b000209ba11 */ /* 0x000fc600020f0c05 */
[----:B------:R1:W-:Y:S01]  /*98b0*/  @P2 STS.128 [R244+0xb000], RZ ;  /* 0x00b000fff4002388 */ /* 0x0003e20000000c00 */
[----:B--2---:R-:W-:-:S04]  /*98c0*/  @!P2 LEA R6, P1, R0, c[0x0][0x168], 0x1 ;  /* 0x00005a000006aa11 */ /* 0x004fc800078208ff */
[----:B------:R-:W-:-:S05]  /*98d0*/  @!P2 LEA.HI.X R7, R0, c[0x0][0x16c], R4, 0x1, P1 ;  /* 0x00005b000007aa11 */ /* 0x000fca00008f0c04 */
        /* <DEDUP_REMOVED lines=17> */
.L_x_161:
[----:B------:R-:W-:Y:S05]  /*99f0*/  BSYNC B0 ;  /* 0x0000000000007941 */ /* 0x000fea0003800000 */
.L_x_160:
[----:B------:R-:W0:Y:S02]  /*9a00*/  LDGDEPBAR ;  /* 0x00000000000079af */ /* 0x000e240000000000 */
.L_x_159:
        /* <DEDUP_REMOVED lines=31> */
[----:B------:R-:W-:Y:S01]  /*9c00*/  FMNMX.FTZ R5, R227, R4, !PT ;  /* 0x00000004e3057209 */ /* 0x000fe20007810000 */
[----:B-1----:R-:W1:Y:S01]  /*9c10*/  SHFL.BFLY PT, R7, R0, 0x2, 0x1f ;  /* 0x0c401f0000077f89 */ /* 0x002e6200000e0000 */
        /* <DEDUP_REMOVED lines=19> */
[----:B------:R-:W-:Y:S01]  /*9d50*/  FMNMX.FTZ R4, R46, R4, !PT ;  /* 0x000000042e047209 */ /* 0x000fe20007810000 */
[----:B------:R-:W1:Y:S01]  /*9d60*/  SHFL.BFLY PT, R7, R2, 0x2, 0x1f ;  /* 0x0c401f0002077f89 */ /* 0x000e6200000e0000 */
[----:B------:R-:W-:Y:S02]  /*9d70*/  FMNMX.FTZ R6, R219, R6, !PT ;  /* 0x00000006db067209 */ /* 0x000fe40007810000 */
[----:B------:R-:W-:Y:S01]  /*9d80*/  FMNMX.FTZ R4, R47, R4, !PT ;  /* 0x000000042f047209 */ /* 0x000fe20007810000 */
[----:B------:R-:W2:Y:S01]  /*9d90*/  SHFL.BFLY PT, R9, R0, 0x1, 0x1f ;  /* 0x0c201f0000097f89 */ /* 0x000ea200000e0000 */
        /* <DEDUP_REMOVED lines=10> */
[----:B-1----:R-:W-:Y:S01]  /*9e40*/  FMNMX.FTZ R2, R2, R7, !PT ;  /* 0x0000000702027209 */ /* 0x002fe20007810000 */
[----:B------:R-:W1:Y:S01]  /*9e50*/  SHFL.BFLY PT, R8, R4, 0x2, 0x1f ;  /* 0x0c401f0004087f89 */ /* 0x000e6200000e0000 */
[----:B--2---:R-:W-:Y:S02]  /*9e60*/  FMNMX.FTZ R10, R0, R9, !PT ;  /* 0x00000009000a7209 */ /* 0x004fe40007810000 */
[----:B------:R-:W-:Y:S01]  /*9e70*/  FMNMX.FTZ R0, R251, R5, !PT ;  /* 0x00000005fb007209 */ /* 0x000fe20007810000 */
[----:B------:R-:W2:Y:S01]  /*9e80*/  SHFL.BFLY PT, R7, R2, 0x1, 0x1f ;  /* 0x0c201f0002077f89 */ /* 0x000ea200000e0000 */
[C---:B------:R-:W-:Y:S01]  /*9e90*/  FSETP.NEU.FTZ.AND P6, PT, R10.reuse, -INF , PT ;  /* 0xff8000000a00780b */ /* 0x040fe20003fdd000 */
[----:B------:R-:W-:Y:S01]  /*9ea0*/  FMUL.FTZ R28, R10, c[0x0][0x23c] ;  /* 0x00008f000a1c7a20 */ /* 0x000fe20000410000 */
[----:B------:R-:W-:Y:S01]  /*9eb0*/  FMNMX.FTZ R0, R250, R0, !PT ;  /* 0x00000000fa007209 */ /* 0x000fe20007810000 */
[----:B------:R-:W-:Y:S03]  /*9ec0*/  STL [R1+0x58], R10 ;  /* 0x0000580a01007387 */ /* 0x000fe60000100800 */
[----:B------:R-:W-:-:S02]  /*9ed0*/  FMNMX.FTZ R0, R249, R0, !PT ;  /* 0x00000000f9007209 */ /* 0x000fc40007810000 */
[----:B------:R-:W-:-:S03]  /*9ee0*/  FSEL R28, R28, RZ, P6 ;  /* 0x000000ff1c1c7208 */ /* 0x000fc60003000000 */
[----:B------:R-:W3:Y:S02]  /*9ef0*/  SHFL.BFLY PT, R6, R0, 0x2, 0x1f ;  /* 0x0c401f0000067f89 */ /* 0x000ee400000e0000 */
[----:B------:R-:W-:-:S04]  /*9f00*/  FFMA.FTZ R5, R14, c[0x0][0x23c], -R28 ;  /* 0x00008f000e057a23 */ /* 0x000fc8000001081c */
[----:B------:R4:W-:Y:S01]  /*9f10*/  MUFU.EX2 R49, R5 ;  /* 0x0000000500317308 */ /* 0x0009e20000000800 */
[----:B-1----:R-:W-:-:S05]  /*9f20*/  FMNMX.FTZ R4, R4, R8, !PT ;  /* 0x0000000804047209 */ /* 0x002fca0007810000 */
[----:B------:R-:W1:Y:S01]  /*9f30*/  SHFL.BFLY PT, R8, R4, 0x1, 0x1f ;  /* 0x0c201f0004087f89 */ /* 0x000e6200000e0000 */
[----:B--2---:R-:W-:Y:S01]  /*9f40*/  FMNMX.FTZ R12, R2, R7, !PT ;  /* 0x00000007020c7209 */ /* 0x004fe20007810000 */
[----:B------:R-:W-:-:S03]  /*9f50*/  FFMA.FTZ R2, R29, c[0x0][0x23c], -R28 ;  /* 0x00008f001d027a23 */ /* 0x000fc6000001081c */
[C---:B------:R-:W-:Y:S01]  /*9f60*/  FSETP.NEU.FTZ.AND P5, PT, R12.reuse, -INF , PT ;  /* 0xff8000000c00780b */ /* 0x040fe20003fbd000 */
[----:B------:R-:W-:Y:S01]  /*9f70*/  FMUL.FTZ R29, R12, c[0x0][0x23c] ;  /* 0x00008f000c1d7a20 */ /* 0x000fe20000410000 */
[----:B------:R2:W-:Y:S01]  /*9f80*/  MUFU.EX2 R27, R2 ;  /* 0x00000002001b7308 */ /* 0x0005e20000000800 */
[----:B------:R-:W-:Y:S01]  /*9f90*/  STL [R1+0x54], R12 ;  /* 0x0000540c01007387 */ /* 0x000fe20000100800 */
[--C-:B----4-:R-:W-:Y:S02]  /*9fa0*/  FFMA.FTZ R5, R21, c[0x0][0x23c], -R28.reuse ;  /* 0x00008f0015057a23 */ /* 0x110fe4000001081c */
[----:B------:R-:W-:Y:S02]  /*9fb0*/  FSEL R29, R29, RZ, P5 ;  /* 0x000000ff1d1d7208 */ /* 0x000fe40002800000 */
[----:B---3--:R-:W-:Y:S02]  /*9fc0*/  FMNMX.FTZ R0, R0, R6, !PT ;  /* 0x0000000600007209 */ /* 0x008fe40007810000 */
[----:B------:R3:W4:Y:S01]  /*9fd0*/  MUFU.EX2 R13, R5 ;  /* 0x00000005000d7308 */ /* 0x0007220000000800 */
[----:B--2---:R-:W-:Y:S01]  /*9fe0*/  FFMA.FTZ R2, R33, c[0x0][0x23c], -R28 ;  /* 0x00008f0021027a23 */ /* 0x004fe2000001081c */
[----:B-1----:R-:W-:-:S06]  /*9ff0*/  FMNMX.FTZ R38, R4, R8, !PT ;  /* 0x0000000804267209 */ /* 0x002fcc0007810000 */
[----:B------:R1:W2:Y:S01]  /*a000*/  MUFU.EX2 R26, R2 ;  /* 0x00000002001a7308 */ /* 0x0002a20000000800 */
[C---:B------:R-:W-:Y:S01]  /*a010*/  FSETP.NEU.FTZ.AND P4, PT, R38.reuse, -INF , PT ;  /* 0xff8000002600780b */ /* 0x040fe20003f9d000 */
[----:B------:R-:W-:Y:S01]  /*a020*/  FMUL.FTZ R30, R38, c[0x0][0x23c] ;  /* 0x00008f00261e7a20 */ /* 0x000fe20000410000 */
[----:B------:R-:W-:Y:S04]  /*a030*/  STL [R1+0x4c], R38 ;  /* 0x00004c2601007387 */ /* 0x000fe80000100800 */
[----:B---3--:R-:W3:Y:S01]  /*a040*/  SHFL.BFLY PT, R5, R0, 0x1, 0x1f ;  /* 0x0c201f0000057f89 */ /* 0x008ee200000e0000 */
[----:B------:R-:W-:Y:S01]  /*a050*/  FSEL R30, R30, RZ, P4 ;  /* 0x000000ff1e1e7208 */ /* 0x000fe20002000000 */
[----:B-1----:R-:W-:-:S04]  /*a060*/  FFMA.FTZ R2, R15, c[0x0][0x23c], -R29 ;  /* 0x00008f000f027a23 */ /* 0x002fc8000001081d */
[----:B------:R1:W-:Y:S01]  /*a070*/  MUFU.EX2 R33, R2 ;  /* 0x0000000200217308 */ /* 0x0003e20000000800 */
[----:B---3--:R-:W-:Y:S01]  /*a080*/  FMNMX.FTZ R5, R0, R5, !PT ;  /* 0x0000000500057209 */ /* 0x008fe20007810000 */
[----:B------:R-:W-:-:S03]  /*a090*/  FFMA.FTZ R0, R32, c[0x0][0x23c], -R30 ;  /* 0x00008f0020007a23 */ /* 0x000fc6000001081e */
[C---:B------:R-:W-:Y:S01]  /*a0a0*/  FSETP.NEU.FTZ.AND P1, PT, R5.reuse, -INF , PT ;  /* 0xff8000000500780b */ /* 0x040fe20003f3d000 */
[----:B-1----:R-:W-:Y:S02]  /*a0b0*/  FFMA.FTZ R2, R24, c[0x0][0x23c], -R29 ;  /* 0x00008f0018027a23 */ /* 0x002fe4000001081d */
[----:B------:R1:W-:Y:S01]  /*a0c0*/  MUFU.EX2 R36, R0 ;  /* 0x0000000000247308 */ /* 0x0003e20000000800 */
[----:B------:R-:W-:Y:S01]  /*a0d0*/  FMUL.FTZ R32, R5, c[0x0][0x23c] ;  /* 0x00008f0005207a20 */ /* 0x000fe20000410000 */
[----:B------:R3:W-:Y:S04]  /*a0e0*/  STL [R1+0x48], R5 ;  /* 0x0000480501007387 */ /* 0x0007e80000100800 */
[----:B------:R-:W-:Y:S02]  /*a0f0*/  FSEL R32, R32, RZ, P1 ;  /* 0x000000ff20207208 */ /* 0x000fe40000800000 */
[----:B------:R2:W-:Y:S01]  /*a100*/  MUFU.EX2 R11, R2 ;  /* 0x00000002000b7308 */ /* 0x0005e20000000800 */
[----:B-1----:R-:W-:Y:S01]  /*a110*/  FFMA.FTZ R0, R52, c[0x0][0x23c], -R30 ;  /* 0x00008f0034007a23 */ /* 0x002fe2000001081e */
[----:B------:R-:W-:-:S06]  /*a120*/  MOV R52, R12 ;  /* 0x0000000c00347202 */ /* 0x000fcc0000000f00 */
[----:B------:R1:W-:Y:S01]  /*a130*/  MUFU.EX2 R16, R0 ;  /* 0x0000000000107308 */ /* 0x0003e20000000800 */
[----:B--2---:R-:W-:Y:S01]  /*a140*/  FFMA.FTZ R2, R34, c[0x0][0x23c], -R29 ;  /* 0x00008f0022027a23 */ /* 0x004fe2000001081d */
[----:B----4-:R-:W-:Y:S02]  /*a150*/  MOV R34, R13 ;  /* 0x0000000d00227202 */ /* 0x010fe40000000f00 */
[----:B------:R-:W2:Y:S04]  /*a160*/  LDSM.16.MT88.4 R12, [R233+0xc000] ;  /* 0x00c00000e90c783b */ /* 0x000ea80000004200 */
[----:B------:R4:W-:Y:S01]  /*a170*/  MUFU.EX2 R6, R2 ;  /* 0x0000000200067308 */ /* 0x0009e20000000800 */
[----:B------:R-:W-:Y:S01]  /*a180*/  F2FP.BF16.PACK_AB R8, R34, R49 ;  /* 0x000000312208723e */ /* 0x000fe200000010ff */
[----:B-1----:R-:W-:-:S06]  /*a190*/  FFMA.FTZ R0, R22, c[0x0][0x23c], -R32 ;  /* 0x00008f0016007a23 */ /* 0x002fcc0000010820 */
[----:B------:R1:W-:Y:S01]  /*a1a0*/  MUFU.EX2 R17, R0 ;  /* 0x0000000000117308 */ /* 0x0003e20000000800 */
[----:B----4-:R-:W-:-:S07]  /*a1b0*/  FFMA.FTZ R2, R35, c[0x0][0x23c], -R29 ;  /* 0x00008f0023027a23 */ /* 0x010fce000001081d */
[----:B------:R4:W-:Y:S01]  /*a1c0*/  MUFU.EX2 R37, R2 ;  /* 0x0000000200257308 */ /* 0x0009e20000000800 */
[----:B-1----:R-:W-:-:S07]  /*a1d0*/  FFMA.FTZ R0, R25, c[0x0][0x23c], -R32 ;  /* 0x00008f0019007a23 */ /* 0x002fce0000010820 */
[----:B------:R1:W-:Y:S01]  /*a1e0*/  MUFU.EX2 R24, R0 ;  /* 0x0000000000187308 */ /* 0x0003e20000000800 */
[----:B----4-:R-:W-:-:S07]  /*a1f0*/  FFMA.FTZ R2, R20, c[0x0][0x23c], -R30 ;  /* 0x00008f0014027a23 */ /* 0x010fce000001081e */
[----:B------:R4:W-:Y:S01]  /*a200*/  MUFU.EX2 R35, R2 ;  /* 0x0000000200237308 */ /* 0x0009e20000000800 */
[----:B-1----:R-:W-:Y:S01]  /*a210*/  FFMA.FTZ R0, R54, c[0x0][0x23c], -R32 ;  /* 0x00008f0036007a23 */ /* 0x002fe20000010820 */
[----:B------:R-:W-:-:S06]  /*a220*/  MOV R54, R10 ;  /* 0x0000000a00367202 */ /* 0x000fcc0000000f00 */
[----:B------:R1:W-:Y:S01]  /*a230*/  MUFU.EX2 R25, R0 ;  /* 0x0000000000197308 */ /* 0x0003e20000000800 */
[----:B----4-:R-:W-:Y:S02]  /*a240*/  FFMA.FTZ R2, R23, c[0x0][0x23c], -R30 ;  /* 0x00008f0017027a23 */ /* 0x010fe4000001081e */
[----:B------:R-:W4:Y:S05]  /*a250*/  LDSM.16.MT88.4 R20, [R234+0xc000] ;  /* 0x00c00000ea14783b */ /* 0x000f2a0000004200 */
[----:B------:R2:W2:Y:S01]  /*a260*/  MUFU.EX2 R4, R2 ;  /* 0x0000000200047308 */ /* 0x0004a20000000800 */
[----:B-1----:R-:W-:Y:S02]  /*a270*/  FSEL R0, R52, RZ, P5 ;  /* 0x000000ff34007208 */ /* 0x002fe40002800000 */
[----:B--2---:R-:W-:-:S02]  /*a280*/  FSEL R2, R10, RZ, P6 ;  /* 0x000000ff0a027208 */ /* 0x004fc40003000000 */
[----:B------:R-:W-:-:S03]  /*a290*/  F2FP.BF16.PACK_AB R10, R26, R27 ;  /* 0x0000001b1a0a723e */ /* 0x000fc600000010ff */
[----:B------:R-:W-:Y:S01]  /*a2a0*/  FADD.FTZ R2, R168, -R2 ;  /* 0x80000002a8027221 */ /* 0x000fe20000010000 */
[----:B------:R-:W-:Y:S01]  /*a2b0*/  MOV R168, R4 ;  /* 0x0000000400a87202 */ /* 0x000fe20000000f00 */
[----:B------:R-:W-:Y:S01]  /*a2c0*/  FADD.FTZ R4, R167, -R0 ;  /* 0x80000000a7047221 */ /* 0x000fe20000010000 */
[----:B------:R-:W-:Y:S01]  /*a2d0*/  FSEL R0, R38, RZ, P4 ;  /* 0x000000ff26007208 */ /* 0x000fe20002000000 */
[----:B------:R-:W-:Y:S01]  /*a2e0*/  FMUL.FTZ R2, R2, c[0x0][0x23c] ;  /* 0x00008f0002027a20 */ /* 0x000fe20000410000 */
[----:B------:R-:W-:Y:S01]  /*a2f0*/  MOV R167, R11 ;  /* 0x0000000b00a77202 */ /* 0x000fe20000000f00 */
[----:B------:R-:W-:Y:S02]  /*a300*/  FMUL.FTZ R31, R4, c[0x0][0x23c] ;  /* 0x00008f00041f7a20 */ /* 0x000fe40000410000 */
[----:B------:R-:W-:Y:S01]  /*a310*/  FADD.FTZ R4, R166, -R0 ;  /* 0x80000000a6047221 */ /* 0x000fe20000010000 */
[----:B------:R-:W-:Y:S01]  /*a320*/  FSEL R0, R5, RZ, P1 ;  /* 0x000000ff05007208 */ /* 0x000fe20000800000 */
[----:B------:R-:W1:Y:S01]  /*a330*/  MUFU.EX2 R2, R2 ;  /* 0x0000000200027308 */ /* 0x000e620000000800 */
[----:B------:R-:W-:-:S02]  /*a340*/  MOV R166, R6 ;  /* 0x0000000600a67202 */ /* 0x000fc40000000f00 */
[----:B------:R-:W-:Y:S01]  /*a350*/  F2FP.BF16.PACK_AB R9, R167, R33 ;  /* 0x00000021a709723e */ /* 0x000fe200000010ff */
[----:B------:R-:W-:Y:S01]  /*a360*/  FADD.FTZ R0, R3, -R0 ;  /* 0x8000000003007221 */ /* 0x000fe20000010000 */
[----:B------:R-:W-:Y:S01]  /*a370*/  F2FP.BF16.PACK_AB R11, R37, R166 ;  /* 0x000000a6250b723e */ /* 0x000fe200000010ff */
[----:B------:R-:W-:Y:S01]  /*a380*/  FMUL.FTZ R3, R4, c[0x0][0x23c] ;  /* 0x00008f0004037a20 */ /* 0x000fe20000410000 */
[----:B------:R-:W-:Y:S01]  /*a390*/  F2FP.BF16.PACK_AB R4, R168, R35 ;  /* 0x00000023a804723e */ /* 0x000fe200000010ff */
[----:B------:R-:W-:Y:S01]  /*a3a0*/  FMUL.FTZ R0, R0, c[0x0][0x23c] ;  /* 0x00008f0000007a20 */ /* 0x000fe20000410000 */
[----:B------:R-:W2:Y:S01]  /*a3b0*/  MUFU.EX2 R31, R31 ;  /* 0x0000001f001f7308 */ /* 0x000ea20000000800 */
[----:B------:R-:W-:Y:S01]  /*a3c0*/  F2FP.BF16.PACK_AB R6, R16, R36 ;  /* 0x000000241006723e */ /* 0x000fe200000010ff */
[----:B-1----:R-:W-:-:S06]  /*a3d0*/  FMUL.FTZ R176, R176, R2 ;  /* 0x00000002b0b07220 */ /* 0x002fcc0000410000 */
[----:B------:R1:W1:Y:S01]  /*a3e0*/  MUFU.EX2 R48, R0 ;  /* 0x0000000000307308 */ /* 0x0002620000000800 */
[-C--:B------:R-:W-:Y:S02]  /*a3f0*/  FMUL.FTZ R177, R177, R2.reuse ;  /* 0x00000002b1b17220 */ /* 0x080fe40000410000 */
[-C--:B------:R-:W-:Y:S02]  /*a400*/  FMUL.FTZ R184, R184, R2.reuse ;  /* 0x00000002b8b87220 */ /* 0x080fe40000410000 */
[-C--:B------:R-:W-:Y:S02]  /*a410*/  FMUL.FTZ R185, R185, R2.reuse ;  /* 0x00000002b9b97220 */ /* 0x080fe40000410000 */
[----:B------:R-:W-:Y:S01]  /*a420*/  FMUL.FTZ R68, R68, R2 ;  /* 0x0000000244447220 */ /* 0x000fe20000410000 */
[----:B------:R-:W4:Y:S01]  /*a430*/  MUFU.EX2 R3, R3 ;  /* 0x0000000300037308 */ /* 0x000f220000000800 */
[-C--:B--2---:R-:W-:Y:S02]  /*a440*/  FMUL.FTZ R178, R178, R31.reuse ;  /* 0x0000001fb2b27220 */ /* 0x084fe40000410000 */
[----:B------:R-:W-:-:S02]  /*a450*/  FMUL.FTZ R179, R179, R31 ;  /* 0x0000001fb3b37220 */ /* 0x000fc40000410000 */
[-C--:B------:R-:W-:Y:S02]  /*a460*/  FMUL.FTZ R186, R186, R31.reuse ;  /* 0x0000001fbaba7220 */ /* 0x080fe40000410000 */
[----:B------:R-:W-:Y:S02]  /*a470*/  FMUL.FTZ R187, R187, R31 ;  /* 0x0000001fbbbb7220 */ /* 0x000fe40000410000 */
[----:B-1----:R-:W-:Y:S01]  /*a480*/  FFMA.FTZ R0, R55, c[0x0][0x23c], -R32 ;  /* 0x00008f0037007a23 */ /* 0x002fe20000010820 */
[----:B------:R-:W-:Y:S01]  /*a490*/  MOV R55, R5 ;  /* 0x0000000500377202 */ /* 0x000fe20000000f00 */
[-C--:B------:R-:W-:Y:S01]  /*a4a0*/  FMUL.FTZ R174, R174, R48.reuse ;  /* 0x00000030aeae7220 */ /* 0x080fe20000410000 */
[----:B---3--:R-:W-:Y:S01]  /*a4b0*/  F2FP.BF16.PACK_AB R5, R24, R17 ;  /* 0x000000111805723e */ /* 0x008fe200000010ff */
[----:B------:R-:W-:Y:S01]  /*a4c0*/  FMUL.FTZ R175, R175, R48 ;  /* 0x00000030afaf7220 */ /* 0x000fe20000410000 */
[----:B------:R-:W-:Y:S01]  /*a4d0*/  HMMA.16816.F32.BF16 R176, R8, R12, R176 ;  /* 0x0000000c08b0723c */ /* 0x000fe200000418b0 */
[----:B------:R-:W1:Y:S01]  /*a4e0*/  MUFU.EX2 R0, R0 ;  /* 0x0000000000007308 */ /* 0x000e620000000800 */
[----:B----4-:R-:W-:-:S02]  /*a4f0*/  FMUL.FTZ R172, R172, R3 ;  /* 0x00000003acac7220 */ /* 0x010fc40000410000 */
[-C--:B------:R-:W-:Y:S02]  /*a500*/  FMUL.FTZ R173, R173, R3.reuse ;  /* 0x00000003adad7220 */ /* 0x080fe40000410000 */
[-C--:B------:R-:W-:Y:S02]  /*a510*/  FMUL.FTZ R180, R180, R3.reuse ;  /* 0x00000003b4b47220 */ /* 0x080fe40000410000 */
[----:B------:R-:W-:Y:S01]  /*a520*/  FMUL.FTZ R181, R181, R3 ;  /* 0x00000003b5b57220 */ /* 0x000fe20000410000 */
[----:B------:R-:W-:Y:S01]  /*a530*/  HMMA.16816.F32.BF16 R184, R8, R14, R184 ;  /* 0x0000000e08b8723c */ /* 0x000fe200000418b8 */
[-C--:B------:R-:W-:Y:S02]  /*a540*/  FMUL.FTZ R182, R182, R48.reuse ;  /* 0x00000030b6b67220 */ /* 0x080fe40000410000 */
[----:B------:R-:W-:Y:S02]  /*a550*/  FMUL.FTZ R183, R183, R48 ;  /* 0x00000030b7b77220 */ /* 0x000fe40000410000 */
[----:B------:R-:W-:-:S02]  /*a560*/  FMUL.FTZ R69, R69, R2 ;  /* 0x0000000245457220 */ /* 0x000fc40000410000 */
[----:B------:R-:W-:Y:S01]  /*a570*/  FMUL.FTZ R70, R70, R31 ;  /* 0x0000001f46467220 */ /* 0x000fe20000410000 */
[----:B-1----:R-:W-:Y:S01]  /*a580*/  F2FP.BF16.PACK_AB R7, R0, R25 ;  /* 0x000000190007723e */ /* 0x002fe200000010ff */
[----:B------:R-:W-:Y:S02]  /*a590*/  FMUL.FTZ R71, R71, R31 ;  /* 0x0000001f47477220 */ /* 0x000fe40000410000 */
[-C--:B------:R-:W-:Y:S02]  /*a5a0*/  FMUL.FTZ R72, R72, R3.reuse ;  /* 0x0000000348487220 */ /* 0x080fe40000410000 */
[----:B------:R-:W-:Y:S02]  /*a5b0*/  FMUL.FTZ R73, R73, R3 ;  /* 0x0000000349497220 */ /* 0x000fe40000410000 */
[----:B------:R-:W-:Y:S01]  /*a5c0*/  HMMA.16816.F32.BF16 R172, R4, R12, R172 ;  /* 0x0000000c04ac723c */ /* 0x000fe200000418ac */
[-C--:B------:R-:W-:Y:S02]  /*a5d0*/  FMUL.FTZ R74, R74, R48.reuse ;  /* 0x000000304a4a7220 */ /* 0x080fe40000410000 */
[----:B------:R-:W-:-:S02]  /*a5e0*/  FMUL.FTZ R75, R75, R48 ;  /* 0x000000304b4b7220 */ /* 0x000fc40000410000 */
[-C--:B------:R-:W-:Y:S02]  /*a5f0*/  FMUL.FTZ R96, R96, R2.reuse ;  /* 0x0000000260607220 */ /* 0x080fe40000410000 */
[----:B------:R-:W-:Y:S01]  /*a600*/  FMUL.FTZ R97, R97, R2 ;  /* 0x0000000261617220 */ /* 0x000fe20000410000 */
[----:B------:R-:W-:Y:S01]  /*a610*/  HMMA.16816.F32.BF16 R180, R4, R14, R180 ;  /* 0x0000000e04b4723c */ /* 0x000fe200000418b4 */
[----:B------:R-:W1:Y:S01]  /*a620*/  LDSM.16.MT88.4 R12, [R236+0xc000] ;  /* 0x00c00000ec0c783b */ /* 0x000e620000004200 */
[-C--:B------:R-:W-:Y:S02]  /*a630*/  FMUL.FTZ R98, R98, R31.reuse ;  /* 0x0000001f62627220 */ /* 0x080fe40000410000 */
[----:B------:R-:W-:Y:S02]  /*a640*/  FMUL.FTZ R99, R99, R31 ;  /* 0x0000001f63637220 */ /* 0x000fe40000410000 */
[-C--:B------:R-:W-:Y:S02]  /*a650*/  FMUL.FTZ R76, R76, R3.reuse ;  /* 0x000000034c4c7220 */ /* 0x080fe40000410000 */
[----:B------:R-:W-:Y:S01]  /*a660*/  HMMA.16816.F32.BF16 R204, R8, R20, R68 ;  /* 0x0000001408cc723c */ /* 0x000fe20000041844 */
[----:B------:R-:W-:-:S02]  /*a670*/  FMUL.FTZ R77, R77, R3 ;  /* 0x000000034d4d7220 */ /* 0x000fc40000410000 */
[-C--:B------:R-:W-:Y:S02]  /*a680*/  FMUL.FTZ R78, R78, R48.reuse ;  /* 0x000000304e4e7220 */ /* 0x080fe40000410000 */
[----:B------:R-:W-:Y:S02]  /*a690*/  FMUL.FTZ R79, R79, R48 ;  /* 0x000000304f4f7220 */ /* 0x000fe40000410000 */
[-C--:B------:R-:W-:Y:S01]  /*a6a0*/  FMUL.FTZ R80, R80, R2.reuse ;  /* 0x0000000250507220 */ /* 0x080fe20000410000 */
[----:B------:R-:W-:Y:S01]  /*a6b0*/  HMMA.16816.F32.BF16 R68, R4, R20, R72 ;  /* 0x000000140444723c */ /* 0x000fe20000041848 */
[----:B------:R-:W-:Y:S02]  /*a6c0*/  FMUL.FTZ R81, R81, R2 ;  /* 0x0000000251517220 */ /* 0x000fe40000410000 */
[-C--:B------:R-:W-:Y:S02]  /*a6d0*/  FMUL.FTZ R82, R82, R31.reuse ;  /* 0x0000001f52527220 */ /* 0x080fe40000410000 */
[----:B------:R-:W-:-:S02]  /*a6e0*/  FMUL.FTZ R83, R83, R31 ;  /* 0x0000001f53537220 */ /* 0x000fc40000410000 */
[-C--:B------:R-:W-:Y:S01]  /*a6f0*/  FMUL.FTZ R84, R84, R2.reuse ;  /* 0x0000000254547220 */ /* 0x080fe20000410000 */
[-C--:B------:R-:W-:Y:S01]  /*a700*/  HMMA.16816.F32.BF16 R64, R4, R22.reuse, R76 ;  /* 0x000000160440723c */ /* 0x080fe2000004184c */
[----:B------:R-:W-:Y:S02]  /*a710*/  FMUL.FTZ R85, R85, R2 ;  /* 0x0000000255557220 */ /* 0x000fe40000410000 */
[-C--:B------:R-:W-:Y:S02]  /*a720*/  FMUL.FTZ R86, R86, R31.reuse ;  /* 0x0000001f56567220 */ /* 0x080fe40000410000 */
[----:B------:R-:W-:Y:S02]  /*a730*/  FMUL.FTZ R87, R87, R31 ;  /* 0x0000001f57577220 */ /* 0x000fe40000410000 */
[-C--:B------:R-:W-:Y:S01]  /*a740*/  FMUL.FTZ R88, R88, R3.reuse ;  /* 0x0000000358587220 */ /* 0x080fe20000410000 */
[C---:B------:R-:W-:Y:S01]  /*a750*/  HMMA.16816.F32.BF16 R60, R8.reuse, R22, R80 ;  /* 0x00000016083c723c */ /* 0x040fe20000041850 */
[----:B------:R-:W-:Y:S01]  /*a760*/  FMUL.FTZ R89, R89, R3 ;  /* 0x0000000359597220 */ /* 0x000fe20000410000 */
[----:B------:R-:W2:Y:S01]  /*a770*/  LDSM.16.MT88.4 R20, [R235+0xc000] ;  /* 0x00c00000eb14783b */ /* 0x000ea20000004200 */
[----:B------:R-:W-:Y:S01]  /*a780*/  FMUL.FTZ R90, R90, R48 ;  /* 0x000000305a5a7220 */ /* 0x000fe20000410000 */
[----:B------:R-:W-:Y:S01]  /*a790*/  MOV R79, R38 ;  /* 0x00000026004f7202 */ /* 0x000fe20000000f00 */
[----:B------:R-:W-:Y:S01]  /*a7a0*/  FMUL.FTZ R91, R91, R48 ;  /* 0x000000305b5b7220 */ /* 0x000fe20000410000 */
[----:B------:R-:W-:Y:S01]  /*a7b0*/  MOV R78, R37 ;  /* 0x00000025004e7202 */ /* 0x000fe20000000f00 */
[-C--:B------:R-:W-:Y:S01]  /*a7c0*/  FMUL.FTZ R92, R92, R3.reuse ;  /* 0x000000035c5c7220 */ /* 0x080fe20000410000 */
[----:B------:R-:W-:Y:S01]  /*a7d0*/  MOV R76, R36 ;  /* 0x00000024004c7202 */ /* 0x000fe20000000f00 */
[----:B-1----:R-:W-:Y:S01]  /*a7e0*/  HMMA.16816.F32.BF16 R72, R8, R14, R96 ;  /* 0x0000000e0848723c */ /* 0x002fe20000041860 */
[----:B------:R-:W3:Y:S01]  /*a7f0*/  LDL.LU R99, [R1+0x38] ;  /* 0x0000380001637983 */ /* 0x000ee20000300800 */
[----:B------:R-:W-:Y:S01]  /*a800*/  FMUL.FTZ R93, R93, R3 ;  /* 0x000000035d5d7220 */ /* 0x000fe20000410000 */
[----:B------:R-:W-:Y:S01]  /*a810*/  MOV R77, R25 ;  /* 0x00000019004d7202 */ /* 0x000fe20000000f00 */
[----:B------:R-:W-:-:S02]  /*a820*/  FMUL.FTZ R94, R94, R48 ;  /* 0x000000305e5e7220 */ /* 0x000fc40000410000 */
[----:B------:R-:W-:Y:S02]  /*a830*/  FMUL.FTZ R95, R95, R48 ;  /* 0x000000305f5f7220 */ /* 0x000fe40000410000 */
[-C--:B------:R-:W-:Y:S01]  /*a840*/  HMMA.16816.F32.BF16 R56, R8, R12.reuse, R84 ;  /* 0x0000000c0838723c */ /* 0x080fe20000041854 */
[-C--:B------:R-:W-:Y:S02]  /*a850*/  FMUL.FTZ R100, R100, R2.reuse ;  /* 0x0000000264647220 */ /* 0x080fe40000410000 */
[----:B------:R-:W-:Y:S02]  /*a860*/  FMUL.FTZ R101, R101, R2 ;  /* 0x0000000265657220 */ /* 0x000fe40000410000 */
[-C--:B------:R-:W-:Y:S02]  /*a870*/  FMUL.FTZ R102, R102, R31.reuse ;  /* 0x0000001f66667220 */ /* 0x080fe40000410000 */
[----:B------:R-:W-:Y:S01]  /*a880*/  FMUL.FTZ R103, R103, R31 ;  /* 0x0000001f67677220 */ /* 0x000fe20000410000 */
[----:B------:R-:W-:Y:S01]  /*a890*/  HMMA.16816.F32.BF16 R36, R4, R12, R88 ;  /* 0x0000000c0424723c */ /* 0x000fe20000041858 */
[----:B------:R-:W-:Y:S01]  /*a8a0*/  FMUL.FTZ R104, R104, R3 ;  /* 0x0000000368687220 */ /* 0x000fe20000410000 */
[----:B------:R-:W-:-:S06]  /*a8b0*/  MOV R84, R0 ;  /* 0x0000000000547202 */ /* 0x000fcc0000000f00 */
[----:B------:R-:W-:Y:S01]  /*a8c0*/  HMMA.16816.F32.BF16 R92, R4, R14, R92 ;  /* 0x0000000e045c723c */ /* 0x000fe2000004185c */
[----:B------:R-:W1:Y:S01]  /*a8d0*/  LDSM.16.MT88.4 R12, [R233+0xe000] ;  /* 0x00e00000e90c783b */ /* 0x000e620000004200 */
[----:B------:R-:W-:Y:S01]  /*a8e0*/  FMUL.FTZ R105, R105, R3 ;  /* 0x0000000369697220 */ /* 0x000fe20000410000 */
[----:B------:R-:W-:Y:S01]  /*a8f0*/  MOV R87, R27 ;  /* 0x0000001b00577202 */ /* 0x000fe20000000f00 */
[----:B------:R-:W-:Y:S01]  /*a900*/  FMUL.FTZ R106, R106, R48 ;  /* 0x000000306a6a7220 */ /* 0x000fe20000410000 */
[----:B------:R-:W-:Y:S01]  /*a910*/  MOV R86, R24 ;  /* 0x0000001800567202 */ /* 0x000fe20000000f00 */
[----:B------:R-:W-:Y:S01]  /*a920*/  FMUL.FTZ R107, R107, R48 ;  /* 0x000000306b6b7220 */ /* 0x000fe20000410000 */
[----:B------:R-:W-:Y:S01]  /*a930*/  MOV R91, R26 ;  /* 0x0000001a005b7202 */ /* 0x000fe20000000f00 */
[-C--:B------:R-:W-:Y:S02]  /*a940*/  FMUL.FTZ R108, R108, R3.reuse ;  /* 0x000000036c6c7220 */ /* 0x080fe40000410000 */
[----:B------:R-:W-:-:S02]  /*a950*/  FMUL.FTZ R109, R109, R3 ;  /* 0x000000036d6d7220 */ /* 0x000fc40000410000 */
[----:B------:R-:W-:Y:S01]  /*a960*/  FMUL.FTZ R110, R110, R48 ;  /* 0x000000306e6e7220 */ /* 0x000fe20000410000 */
[----:B------:R-:W-:Y:S01]  /*a970*/  MOV R85, R16 ;  /* 0x0000001000557202 */ /* 0x000fe20000000f00 */
        /* <DEDUP_REMOVED lines=21> */
[--C-:B------:R-:W-:Y:S01]  /*aad0*/  FFMA.FTZ R0, R165, c[0x0][0x23c], -R28.reuse ;  /* 0x00008f00a5007a23 */ /* 0x100fe2000001081c */
[-C--:B--2---:R-:W-:Y:S01]  /*aae0*/  HMMA.16816.F32.BF16 R100, R8, R20.reuse, R100 ;  /* 0x000000140864723c */ /* 0x084fe20000041864 */
[----:B------:R-:W-:Y:S02]  /*aaf0*/  LDSM.16.MT88.4 R24, [R235+0xe000] ;  /* 0x00e00000eb18783b */ /* 0x000fe40000004200 */
[----:B------:R2:W-:Y:S05]  /*ab00*/  MUFU.EX2 R96, R0 ;  /* 0x0000000000607308 */ /* 0x0005ea0000000800 */
[C---:B------:R-:W-:Y:S08]  /*ab10*/  HMMA.16816.F32.BF16 R104, R4.reuse, R20, R104 ;  /* 0x000000140468723c */ /* 0x040ff00000041868 */
[----:B------:R-:W-:Y:S01]  /*ab20*/  HMMA.16816.F32.BF16 R108, R4, R22, R108 ;  /* 0x00000016046c723c */ /* 0x000fe2000004186c */
[----:B--2---:R-:W-:-:S07]  /*ab30*/  FFMA.FTZ R0, R164, c[0x0][0x23c], -R28 ;  /* 0x00008f00a4007a23 */ /* 0x004fce000001081c */
[C---:B------:R-:W-:Y:S01]  /*ab40*/  HMMA.16816.F32.BF16 R112, R8.reuse, R22, R112 ;  /* 0x000000160870723c */ /* 0x040fe20000041870 */
[----:B------:R-:W2:Y:S01]  /*ab50*/  LDSM.16.MT88.4 R20, [R234+0xe000] ;  /* 0x00e00000ea14783b */ /* 0x000ea20000004200 */
[----:B------:R4:W-:Y:S06]  /*ab60*/  MUFU.EX2 R90, R0 ;  /* 0x00000000005a7308 */ /* 0x0009ec0000000800 */
[-C--:B-1----:R-:W-:Y:S08]  /*ab70*/  HMMA.16816.F32.BF16 R116, R8, R12.reuse, R116 ;  /* 0x0000000c0874723c */ /* 0x082ff00000041874 */
[----:B------:R-:W-:Y:S01]  /*ab80*/  HMMA.16816.F32.BF16 R120, R4, R12, R120 ;  /* 0x0000000c0478723c */ /* 0x000fe20000041878 */
[----:B----4-:R-:W-:-:S07]  /*ab90*/  FFMA.FTZ R0, R41, c[0x0][0x23c], -R28 ;  /* 0x00008f0029007a23 */ /* 0x010fce000001081c */
[-C--:B------:R-:W-:Y:S01]  /*aba0*/  HMMA.16816.F32.BF16 R124, R4, R14.reuse, R124 ;  /* 0x0000000e047c723c */ /* 0x080fe2000004187c */
[----:B------:R1:W4:Y:S07]  /*abb0*/  MUFU.EX2 R88, R0 ;  /* 0x0000000000587308 */ /* 0x00032e0000000800 */
[----:B------:R-:W-:Y:S01]  /*abc0*/  HMMA.16816.F32.BF16 R128, R8, R14, R128 ;  /* 0x0000000e0880723c */ /* 0x000fe20000041880 */
[----:B------:R-:W2:Y:S01]  /*abd0*/  LDSM.16.MT88.4 R12, [R236+0xe000] ;  /* 0x00e00000ec0c783b */ /* 0x000ea20000004200 */
[----:B-1----:R-:W-:-:S04]  /*abe0*/  FFMA.FTZ R0, R40, c[0x0][0x23c], -R28 ;  /* 0x00008f0028007a23 */ /* 0x002fc8000001081c */
[----:B------:R1:W-:Y:S02]  /*abf0*/  MUFU.EX2 R98, R0 ;  /* 0x0000000000627308 */ /* 0x0003e40000000800 */
[----:B-1----:R-:W-:-:S06]  /*ac00*/  FFMA.FTZ R0, R208, c[0x0][0x23c], -R29 ;  /* 0x00008f00d0007a23 */ /* 0x002fcc000001081d */
[----:B------:R1:W-:Y:S01]  /*ac10*/  MUFU.EX2 R208, R0 ;  /* 0x0000000000d07308 */ /* 0x0003e20000000800 */
[-C--:B------:R-:W-:Y:S02]  /*ac20*/  FMUL.FTZ R188, R188, R2.reuse ;  /* 0x00000002bcbc7220 */ /* 0x080fe40000410000 */
[----:B------:R-:W-:Y:S02]  /*ac30*/  FMUL.FTZ R189, R189, R2 ;  /* 0x00000002bdbd7220 */ /* 0x000fe40000410000 */
[----:B------:R-:W-:Y:S02]  /*ac40*/  FMUL.FTZ R190, R190, R31 ;  /* 0x0000001fbebe7220 */ /* 0x000fe40000410000 */
[----:B-1----:R-:W-:-:S04]  /*ac50*/  FFMA.FTZ R0, R169, c[0x0][0x23c], -R29 ;  /* 0x00008f00a9007a23 */ /* 0x002fc8000001081d */
[----:B------:R1:W-:Y:S01]  /*ac60*/  MUFU.EX2 R16, R0 ;  /* 0x0000000000107308 */ /* 0x0003e20000000800 */
[----:B------:R-:W-:Y:S02]  /*ac70*/  FMUL.FTZ R191, R191, R31 ;  /* 0x0000001fbfbf7220 */ /* 0x000fe40000410000 */
        /* <DEDUP_REMOVED lines=11> */
[----:B------:R1:W1:Y:S01]  /*ad30*/  MUFU.EX2 R97, R0 ;  /* 0x0000000000617308 */ /* 0x0002620000000800 */
        /* <DEDUP_REMOVED lines=8> */
[----:B-1----:R-:W-:Y:S02]  /*adc0*/  FFMA.FTZ R0, R171, c[0x0][0x23c], -R30 ;  /* 0x00008f00ab007a23 */ /* 0x002fe4000001081e */
        /* <DEDUP_REMOVED lines=16> */
[----:B--2---:R-:W-:Y:S01]  /*aed0*/  HMMA.16816.F32.BF16 R80, R8, R20, R188 ;  /* 0x000000140850723c */ /* 0x004fe200000418bc */
[----:B------:R1:W-:Y:S01]  /*aee0*/  MUFU.EX2 R191, R0 ;  /* 0x0000000000bf7308 */ /* 0x0003e20000000800 */
[-C--:B------:R-:W-:Y:S02]  /*aef0*/  FMUL.FTZ R140, R140, R2.reuse ;  /* 0x000000028c8c7220 */ /* 0x080fe40000410000 */
[----:B------:R-:W-:-:S04]  /*af00*/  FMUL.FTZ R141, R141, R2 ;  /* 0x000000028d8d7220 */ /* 0x000fc80000410000 */
[----:B------:R-:W-:Y:S01]  /*af10*/  HMMA.16816.F32.BF16 R132, R4, R20, R132 ;  /* 0x000000140484723c */ /* 0x000fe20000041884 */
[----:B------:R-:W-:Y:S02]  /*af20*/  FMUL.FTZ R196, R196, R2 ;  /* 0x00000002c4c47220 */ /* 0x000fe40000410000 */
[----:B-1----:R-:W-:-:S05]  /*af30*/  FFMA.FTZ R0, R170, c[0x0][0x23c], -R30 ;  /* 0x00008f00aa007a23 */ /* 0x002fca000001081e */
[----:B------:R-:W-:Y:S01]  /*af40*/  HMMA.16816.F32.BF16 R136, R4, R22, R136 ;  /* 0x000000160488723c */ /* 0x000fe20000041888 */
[-C--:B------:R-:W-:Y:S02]  /*af50*/  FMUL.FTZ R197, R197, R2.reuse ;  /* 0x00000002c5c57220 */ /* 0x080fe40000410000 */
[----:B------:R-:W-:-:S05]  /*af60*/  FMUL.FTZ R200, R200, R2 ;  /* 0x00000002c8c87220 */ /* 0x000fca0000410000 */
[----:B------:R-:W-:Y:S01]  /*af70*/  HMMA.16816.F32.BF16 R144, R4, R12, R144 ;  /* 0x0000000c0490723c */ /* 0x000fe20000041890 */
[-C--:B------:R-:W-:Y:S02]  /*af80*/  FMUL.FTZ R201, R201, R2.reuse ;  /* 0x00000002c9c97220 */ /* 0x080fe40000410000 */
[----:B---3--:R-:W-:-:S05]  /*af90*/  FFMA.FTZ R49, R99, R2, R49 ;  /* 0x0000000263317223 */ /* 0x008fca0000010031 */
[----:B------:R-:W-:Y:S01]  /*afa0*/  HMMA.16816.F32.BF16 R148, R4, R14, R148 ;  /* 0x0000000e0494723c */ /* 0x000fe20000041894 */
[----:B------:R-:W-:-:S07]  /*afb0*/  FFMA.FTZ R2, R43, c[0x0][0x23c], -R30 ;  /* 0x00008f002b027a23 */ /* 0x000fce000001081e */
[C---:B------:R-:W-:Y:S08]  /*afc0*/  HMMA.16816.F32.BF16 R156, R4.reuse, R24, R156 ;  /* 0x00000018049c723c */ /* 0x040ff0000004189c */
[----:B------:R-:W-:Y:S01]  /*afd0*/  HMMA.16816.F32.BF16 R160, R4, R26, R160 ;  /* 0x0000001a04a0723c */ /* 0x000fe200000418a0 */
[----:B------:R1:W-:Y:S07]  /*afe0*/  MUFU.EX2 R4, R0 ;  /* 0x0000000000047308 */ /* 0x0003ee0000000800 */
[C---:B------:R-:W-:Y:S08]  /*aff0*/  HMMA.16816.F32.BF16 R192, R8.reuse, R12, R192 ;  /* 0x0000000c08c0723c */ /* 0x040ff000000418c0 */
[----:B------:R-:W-:Y:S01]  /*b000*/  HMMA.16816.F32.BF16 R152, R8, R14, R152 ;  /* 0x0000000e0898723c */ /* 0x000fe20000041898 */
[----:B------:R-:W2:Y:S01]  /*b010*/  LDSM.16.MT88.4 R12, [R233+0xc800] ;  /* 0x00c80000e90c783b */ /* 0x000ea20000004200 */
[----:B-1----:R-:W-:-:S04]  /*b020*/  FFMA.FTZ R0, R44, c[0x0][0x23c], -R30 ;  /* 0x00008f002c007a23 */ /* 0x002fc8000001081e */
[----:B------:R1:W-:Y:S02]  /*b030*/  MUFU.EX2 R43, R0 ;  /* 0x00000000002b7308 */ /* 0x0003e40000000800 */
[----:B-1----:R-:W-:Y:S01]  /*b040*/  FFMA.FTZ R0, R210, c[0x0][0x23c], -R32 ;  /* 0x00008f00d2007a23 */ /* 0x002fe20000010820 */
[----:B----4-:R-:W-:-:S05]  /*b050*/  MOV R210, R88 ;  /* 0x0000005800d27202 */ /* 0x010fca0000000f00 */
[----:B------:R1:W-:Y:S01]  /*b060*/  MUFU.EX2 R88, R0 ;  /* 0x0000000000587308 */ /* 0x0003e20000000800 */
[----:B------:R-:W-:Y:S02]  /*b070*/  FMUL.FTZ R142, R142, R31 ;  /* 0x0000001f8e8e7220 */ /* 0x000fe40000410000 */
[----:B-1----:R-:W-:-:S05]  /*b080*/  FFMA.FTZ R0, R209, c[0x0][0x23c], -R32 ;  /* 0x00008f00d1007a23 */ /* 0x002fca0000010820 */
[----:B------:R1:W-:Y:S01]  /*b090*/  MUFU.EX2 R209, R0 ;  /* 0x0000000000d17308 */ /* 0x0003e20000000800 */
[-C--:B------:R-:W-:Y:S02]  /*b0a0*/  FMUL.FTZ R143, R143, R31.reuse ;  /* 0x0000001f8f8f7220 */ /* 0x080fe40000410000 */
[-C--:B------:R-:W-:Y:S02]  /*b0b0*/  FMUL.FTZ R198, R198, R31.reuse ;  /* 0x0000001fc6c67220 */ /* 0x080fe40000410000 */
[-C--:B------:R-:W-:Y:S02]  /*b0c0*/  FMUL.FTZ R199, R199, R31.reuse ;  /* 0x0000001fc7c77220 */ /* 0x080fe40000410000 */
[----:B------:R-:W-:Y:S02]  /*b0d0*/  FMUL.FTZ R202, R202, R31 ;  /* 0x0000001fcaca7220 */ /* 0x000fe40000410000 */
[----:B-1----:R-:W-:-:S04]  /*b0e0*/  FFMA.FTZ R0, R46, c[0x0][0x23c], -R32 ;  /* 0x00008f002e007a23 */ /* 0x002fc80000010820 */
[----:B------:R1:W-:Y:S01]  /*b0f0*/  MUFU.EX2 R46, R0 ;  /* 0x00000000002e7308 */ /* 0x0003e20000000800 */
[----:B------:R-:W-:Y:S01]  /*b100*/  FMUL.FTZ R203, R203, R31 ;  /* 0x0000001fcbcb7220 */ /* 0x000fe20000410000 */
[----:B------:R-:W-:Y:S02]  /*b110*/  MOV R171, R97 ;  /* 0x0000006100ab7202 */ /* 0x000fe40000000f00 */
[----:B------:R-:W-:-:S04]  /*b120*/  MOV R170, R98 ;  /* 0x0000006200aa7202 */ /* 0x000fc80000000f00 */
[----:B------:R3:W-:Y:S01]  /*b130*/  MUFU.EX2 R169, R2 ;  /* 0x0000000200a97308 */ /* 0x0007e20000000800 */
[----:B-1----:R-:W-:Y:S01]  /*b140*/  FFMA.FTZ R0, R47, c[0x0][0x23c], -R32 ;  /* 0x00008f002f007a23 */ /* 0x002fe20000010820 */
[C---:B------:R-:W-:Y:S01]  /*b150*/  HMMA.16816.F32.BF16 R140, R8.reuse, R22, R140 ;  /* 0x00000016088c723c */ /* 0x040fe2000004188c */
[----:B------:R-:W-:Y:S01]  /*b160*/  MOV R189, R55 ;  /* 0x0000003700bd7202 */ /* 0x000fe20000000f00 */
[----:B------:R-:W4:Y:S04]  /*b170*/  LDL.LU R47, [R1+0x3c] ;  /* 0x00003c00012f7983 */ /* 0x000f280000300800 */
[----:B------:R-:W1:Y:S01]  /*b180*/  MUFU.EX2 R164, R0 ;  /* 0x0000000000a47308 */ /* 0x000e620000000800 */
[----:B------:R-:W-:Y:S02]  /*b190*/  MOV R188, R54 ;  /* 0x0000003600bc7202 */ /* 0x000fe40000000f00 */
[----:B------:R-:W-:Y:S01]  /*b1a0*/  MOV R165, R52 ;  /* 0x0000003400a57202 */ /* 0x000fe20000000f00 */
[----:B------:R-:W2:Y:S01]  /*b1b0*/  LDSM.16.MT88.4 R20, [R234+0xc800] ;  /* 0x00c80000ea14783b */ /* 0x000ea20000004200 */
[----:B---3--:R-:W-:Y:S01]  /*b1c0*/  MOV R2, R89 ;  /* 0x0000005900027202 */ /* 0x008fe20000000f00 */
[C---:B------:R-:W-:Y:S08]  /*b1d0*/  HMMA.16816.F32.BF16 R196, R8.reuse, R24, R196 ;  /* 0x0000001808c4723c */ /* 0x040ff000000418c4 */
[----:B------:R-:W-:Y:S01]  /*b1e0*/  HMMA.16816.F32.BF16 R200, R8, R26, R200 ;  /* 0x0000001a08c8723c */ /* 0x000fe200000418c8 */
[----:B-1----:R-:W-:-:S02]  /*b1f0*/  F2FP.BF16.PACK_AB R7, R164, R46 ;  /* 0x0000002ea407723e */ /* 0x002fc400000010ff */
[----:B------:R-:W-:Y:S02]  /*b200*/  MOV R44, R4 ;  /* 0x00000004002c7202 */ /* 0x000fe40000000f00 */
[----:B------:R-:W-:Y:S02]  /*b210*/  F2FP.BF16.PACK_AB R5, R209, R88 ;  /* 0x00000058d105723e */ /* 0x000fe400000010ff */
[----:B------:R-:W-:Y:S02]  /*b220*/  F2FP.BF16.PACK_AB R6, R169, R43 ;  /* 0x0000002ba906723e */ /* 0x000fe400000010ff */
[----:B------:R-:W-:Y:S02]  /*b230*/  MOV R98, R76 ;  /* 0x0000004c00627202 */ /* 0x000fe40000000f00 */
[----:B------:R-:W-:Y:S02]  /*b240*/  MOV R97, R77 ;  /* 0x0000004d00617202 */ /* 0x000fe40000000f00 */
[----:B------:R-:W-:Y:S01]  /*b250*/  MOV R190, R79 ;  /* 0x0000004f00be7202 */ /* 0x000fe20000000f00 */
[----:B------:R-:W-:Y:S01]  /*b260*/  FFMA.FTZ R0, R225, c[0x0][0x23c], -R28 ;  /* 0x00008f00e1007a23 */ /* 0x000fe2000001081c */
[----:B------:R-:W-:Y:S01]  /*b270*/  F2FP.BF16.PACK_AB R8, R90, R96 ;  /* 0x000000605a08723e */ /* 0x000fe200000010ff */
[----:B------:R-:W-:Y:S01]  /*b280*/  LDSM.16.MT88.4 R24, [R234+0xe800] ;  /* 0x00e80000ea18783b */ /* 0x000fe20000004200 */
[----:B------:R-:W-:-:S02]  /*b290*/  F2FP.BF16.PACK_AB R9, R16, R208 ;  /* 0x000000d01009723e */ /* 0x000fc400000010ff */
[----:B------:R-:W-:Y:S02]  /*b2a0*/  F2FP.BF16.PACK_AB R10, R170, R210 ;  /* 0x000000d2aa0a723e */ /* 0x000fe400000010ff */
[----:B------:R-:W-:-:S07]  /*b2b0*/  F2FP.BF16.PACK_AB R11, R171, R2 ;  /* 0x00000002ab0b723e */ /* 0x000fce00000010ff */
[C---:B--2---:R-:W-:Y:S07]  /*b2c0*/  HMMA.16816.F32.BF16 R52, R8.reuse, R14, R184 ;  /* 0x0000000e0834723c */ /* 0x044fee00000418b8 */
[----:B------:R-:W-:Y:S02]  /*b2d0*/  MOV R186, R46 ;  /* 0x0000002e00ba7202 */ /* 0x000fe40000000f00 */
[----:B------:R-:W2:Y:S01]  /*b2e0*/  LDL.LU R46, [R1+0x40] ;  /* 0x00004000012e7983 */ /* 0x000ea20000300800 */
[----:B------:R-:W-:Y:S01]  /*b2f0*/  F2FP.BF16.PACK_AB R4, R44, R191 ;  /* 0x000000bf2c04723e */ /* 0x000fe200000010ff */
[-C--:B------:R-:W-:Y:S08]  /*b300*/  HMMA.16816.F32.BF16 R176, R8, R12.reuse, R176 ;  /* 0x0000000c08b0723c */ /* 0x080ff000000418b0 */
[C---:B------:R-:W-:Y:S08]  /*b310*/  HMMA.16816.F32.BF16 R172, R4.reuse, R12, R172 ;  /* 0x0000000c04ac723c */ /* 0x040ff000000418ac */
[----:B------:R-:W-:Y:S01]  /*b320*/  HMMA.16816.F32.BF16 R180, R4, R14, R180 ;  /* 0x0000000e04b4723c */ /* 0x000fe200000418b4 */
[----:B------:R-:W1:Y:S01]  /*b330*/  LDSM.16.MT88.4 R12, [R236+0xc800] ;  /* 0x00c80000ec0c783b */ /* 0x000e620000004200 */
[----:B------:R-:W-:-:S02]  /*b340*/  MOV R89, R86 ;  /* 0x0000005600597202 */ /* 0x000fc40000000f00 */
[----:B------:R-:W-:-:S04]  /*b350*/  MOV R86, R78 ;  /* 0x0000004e00567202 */ /* 0x000fc80000000f00 */
        /* <DEDUP_REMOVED lines=8> */
[----:B------:R-:W-:Y:S01]  /*b3e0*/  HMMA.16816.F32.BF16 R72, R8, R14, R72 ;  /* 0x0000000e0848723c */ /* 0x000fe20000041848 */
[----:B------:R-:W1:Y:S01]  /*b3f0*/  LDSM.16.MT88.4 R12, [R233+0xe800] ;  /* 0x00e80000e90c783b */ /* 0x000e620000004200 */
[----:B------:R-:W-:-:S02]  /*b400*/  MOV R99, R87 ;  /* 0x0000005700637202 */ /* 0x000fc40000000f00 */
[----:B------:R-:W-:Y:S02]  /*b410*/  MOV R87, R34 ;  /* 0x0000002200577202 */ /* 0x000fe40000000f00 */
[----:B------:R3:W-:Y:S02]  /*b420*/  MUFU.EX2 R34, R0 ;  /* 0x0000000000227308 */ /* 0x0007e40000000800 */
[----:B---3--:R-:W-:Y:S01]  /*b430*/  HMMA.16816.F32.BF16 R100, R8, R20, R100 ;  /* 0x000000140864723c */ /* 0x008fe20000041864 */
[----:B------:R-:W-:-:S05]  /*b440*/  FFMA.FTZ R0, R223, c[0x0][0x23c], -R28 ;  /* 0x00008f00df007a23 */ /* 0x000fca000001081c */
[----:B------:R3:W-:Y:S02]  /*b450*/  MUFU.EX2 R40, R0 ;  /* 0x0000000000287308 */ /* 0x0007e40000000800 */
[C---:B------:R-:W-:Y:S08]  /*b460*/  HMMA.16816.F32.BF16 R104, R4.reuse, R20, R104 ;  /* 0x000000140468723c */ /* 0x040ff00000041868 */
[----:B------:R-:W-:Y:S01]  /*b470*/  HMMA.16816.F32.BF16 R108, R4, R22, R108 ;  /* 0x00000016046c723c */ /* 0x000fe2000004186c */
[----:B---3--:R-:W-:-:S07]  /*b480*/  FFMA.FTZ R0, R215, c[0x0][0x23c], -R28 ;  /* 0x00008f00d7007a23 */ /* 0x008fce000001081c */
[C---:B------:R-:W-:Y:S01]  /*b490*/  HMMA.16816.F32.BF16 R112, R8.reuse, R22, R112 ;  /* 0x000000160870723c */ /* 0x040fe20000041870 */
[----:B------:R-:W3:Y:S01]  /*b4a0*/  LDSM.16.MT88.4 R20, [R236+0xe800] ;  /* 0x00e80000ec14783b */ /* 0x000ee20000004200 */
[----:B------:R1:W1:Y:S06]  /*b4b0*/  MUFU.EX2 R41, R0 ;  /* 0x0000000000297308 */ /* 0x00026c0000000800 */
[-C--:B-1----:R-:W-:Y:S08]  /*b4c0*/  HMMA.16816.F32.BF16 R116, R8, R12.reuse, R116 ;  /* 0x0000000c0874723c */ /* 0x082ff00000041874 */
[----:B------:R-:W-:Y:S01]  /*b4d0*/  HMMA.16816.F32.BF16 R120, R4, R12, R120 ;  /* 0x0000000c0478723c */ /* 0x000fe20000041878 */
[----:B------:R-:W-:-:S07]  /*b4e0*/  FFMA.FTZ R0, R45, c[0x0][0x23c], -R28 ;  /* 0x00008f002d007a23 */ /* 0x000fce000001081c */
[-C--:B------:R-:W-:Y:S01]  /*b4f0*/  HMMA.16816.F32.BF16 R124, R4, R14.reuse, R124 ;  /* 0x0000000e047c723c */ /* 0x080fe2000004187c */
[----:B------:R1:W1:Y:S07]  /*b500*/  MUFU.EX2 R42, R0 ;  /* 0x00000000002a7308 */ /* 0x00026e0000000800 */
[----:B------:R-:W-:Y:S01]  /*b510*/  HMMA.16816.F32.BF16 R128, R8, R14, R128 ;  /* 0x0000000e0880723c */ /* 0x000fe20000041880 */
[----:B------:R-:W3:Y:S01]  /*b520*/  LDSM.16.MT88.4 R12, [R235+0xe800] ;  /* 0x00e80000eb0c783b */ /* 0x000ee20000004200 */
[----:B-1----:R-:W-:-:S04]  /*b530*/  FFMA.FTZ R0, R230, c[0x0][0x23c], -R29 ;  /* 0x00008f00e6007a23 */ /* 0x002fc8000001081d */
[----:B------:R1:W-:Y:S02]  /*b540*/  MUFU.EX2 R223, R0 ;  /* 0x0000000000df7308 */ /* 0x0003e40000000800 */
[----:B-1----:R-:W-:-:S06]  /*b550*/  FFMA.FTZ R0, R227, c[0x0][0x23c], -R29 ;  /* 0x00008f00e3007a23 */ /* 0x002fcc000001081d */
[----:B------:R1:W1:Y:S02]  /*b560*/  MUFU.EX2 R225, R0 ;  /* 0x0000000000e17308 */ /* 0x0002640000000800 */
[----:B-1----:R-:W-:-:S06]  /*b570*/  FFMA.FTZ R0, R220, c[0x0][0x23c], -R29 ;  /* 0x00008f00dc007a23 */ /* 0x002fcc000001081d */
[----:B------:R1:W-:Y:S02]  /*b580*/  MUFU.EX2 R220, R0 ;  /* 0x0000000000dc7308 */ /* 0x0003e40000000800 */
[----:B-1----:R-:W-:-:S06]  /*b590*/  FFMA.FTZ R0, R216, c[0x0][0x23c], -R29 ;  /* 0x00008f00d8007a23 */ /* 0x002fcc000001081d */
[----:B------:R1:W1:Y:S01]  /*b5a0*/  MUFU.EX2 R227, R0 ;  /* 0x0000000000e37308 */ /* 0x0002620000000800 */
[----:B---3--:R-:W-:Y:S01]  /*b5b0*/  HMMA.16816.F32.BF16 R144, R4, R20, R144 ;  /* 0x000000140490723c */ /* 0x008fe20000041890 */
[----:B-1----:R-:W-:-:S06]  /*b5c0*/  FFMA.FTZ R0, R229, c[0x0][0x23c], -R30 ;  /* 0x00008f00e5007a23 */ /* 0x002fcc000001081e */
[----:B------:R1:W-:Y:S01]  /*b5d0*/  MUFU.EX2 R215, R0 ;  /* 0x0000000000d77308 */ /* 0x0003e20000000800 */
[----:B------:R-:W-:Y:S01]  /*b5e0*/  HMMA.16816.F32.BF16 R148, R4, R22, R148 ;  /* 0x000000160494723c */ /* 0x000fe20000041894 */
[----:B-1----:R-:W-:-:S06]  /*b5f0*/  FFMA.FTZ R0, R228, c[0x0][0x23c], -R30 ;  /* 0x00008f00e4007a23 */ /* 0x002fcc000001081e */
[----:B------:R1:W3:Y:S01]  /*b600*/  MUFU.EX2 R216, R0 ;  /* 0x0000000000d87308 */ /* 0x0002e20000000800 */
[C---:B------:R-:W-:Y:S08]  /*b610*/  HMMA.16816.F32.BF16 R192, R8.reuse, R20, R192 ;  /* 0x0000001408c0723c */ /* 0x040ff000000418c0 */
[----:B------:R-:W-:Y:S01]  /*b620*/  HMMA.16816.F32.BF16 R152, R8, R22, R152 ;  /* 0x000000160898723c */ /* 0x000fe20000041898 */
[----:B------:R-:W2:Y:S01]  /*b630*/  LDSM.16.MT88.4 R20, [R234+0xd000] ;  /* 0x00d00000ea14783b */ /* 0x000ea20000004200 */
[----:B-1----:R-:W-:-:S06]  /*b640*/  FFMA.FTZ R0, R219, c[0x0][0x23c], -R30 ;  /* 0x00008f00db007a23 */ /* 0x002fcc000001081e */
[C---:B------:R-:W-:Y:S01]  /*b650*/  HMMA.16816.F32.BF16 R156, R4.reuse, R12, R156 ;  /* 0x0000000c049c723c */ /* 0x040fe2000004189c */
[----:B------:R1:W-:Y:S07]  /*b660*/  MUFU.EX2 R219, R0 ;  /* 0x0000000000db7308 */ /* 0x0003ee0000000800 */
[----:B------:R-:W-:Y:S08]  /*b670*/  HMMA.16816.F32.BF16 R160, R4, R14, R160 ;  /* 0x0000000e04a0723c */ /* 0x000ff000000418a0 */
[----:B------:R-:W-:Y:S01]  /*b680*/  HMMA.16816.F32.BF16 R196, R8, R12, R196 ;  /* 0x0000000c08c4723c */ /* 0x000fe200000418c4 */
[----:B-1----:R-:W-:-:S07]  /*b690*/  FFMA.FTZ R0, R218, c[0x0][0x23c], -R30 ;  /* 0x00008f00da007a23 */ /* 0x002fce000001081e */
[----:B------:R-:W-:Y:S01]  /*b6a0*/  HMMA.16816.F32.BF16 R200, R8, R14, R200 ;  /* 0x0000000e08c8723c */ /* 0x000fe200000418c8 */
[----:B------:R-:W1:Y:S01]  /*b6b0*/  LDSM.16.MT88.4 R12, [R236+0xd000] ;  /* 0x00d00000ec0c783b */ /* 0x000e620000004200 */
[----:B------:R2:W-:Y:S06]  /*b6c0*/  MUFU.EX2 R218, R0 ;  /* 0x0000000000da7308 */ /* 0x0005ec0000000800 */
[----:B------:R-:W-:Y:S01]  /*b6d0*/  HMMA.16816.F32.BF16 R132, R4, R24, R132 ;  /* 0x000000180484723c */ /* 0x000fe20000041884 */
[----:B------:R-:W-:-:S07]  /*b6e0*/  FFMA.FTZ R45, R214, c[0x0][0x23c], -R28 ;  /* 0x00008f00d62d7a23 */ /* 0x000fce000001081c */
[----:B------:R-:W-:Y:S01]  /*b6f0*/  HMMA.16816.F32.BF16 R136, R4, R26, R136 ;  /* 0x0000001a0488723c */ /* 0x000fe20000041888 */
[----:B--2---:R-:W-:-:S07]  /*b700*/  FFMA.FTZ R0, R231, c[0x0][0x23c], -R32 ;  /* 0x00008f00e7007a23 */ /* 0x004fce0000010820 */
[C---:B------:R-:W-:Y:S08]  /*b710*/  HMMA.16816.F32.BF16 R80, R8.reuse, R24, R80 ;  /* 0x000000180850723c */ /* 0x040ff00000041850 */
[----:B------:R-:W-:Y:S01]  /*b720*/  HMMA.16816.F32.BF16 R140, R8, R26, R140 ;  /* 0x0000001a088c723c */ /* 0x000fe2000004188c */
[----:B------:R-:W2:Y:S01]  /*b730*/  LDSM.16.MT88.4 R24, [R233+0xd000] ;  /* 0x00d00000e918783b */ /* 0x000ea20000004200 */
[----:B------:R1:W-:Y:S01]  /*b740*/  MUFU.EX2 R214, R0 ;  /* 0x0000000000d67308 */ /* 0x0003e20000000800 */
[----:B------:R-:W-:Y:S01]  /*b750*/  MOV R185, R43 ;  /* 0x0000002b00b97202 */ /* 0x000fe20000000f00 */
[----:B------:R-:W-:Y:S01]  /*b760*/  FFMA.FTZ R43, R211, c[0x0][0x23c], -R28 ;  /* 0x00008f00d32b7a23 */ /* 0x000fe2000001081c */
[----:B------:R-:W-:Y:S01]  /*b770*/  MOV R184, R2 ;  /* 0x0000000200b87202 */ /* 0x000fe20000000f00 */
[----:B------:R-:W-:Y:S01]  /*b780*/  FFMA.FTZ R2, R247, c[0x0][0x23c], -R32 ;  /* 0x00008f00f7027a23 */ /* 0x000fe20000010820 */
[----:B------:R-:W-:-:S02]  /*b790*/  MOV R206, R185 ;  /* 0x000000b900ce7202 */ /* 0x000fc40000000f00 */
[----:B------:R-:W-:Y:S01]  /*b7a0*/  MOV R207, R186 ;  /* 0x000000ba00cf7202 */ /* 0x000fe20000000f00 */
[----:B-1----:R-:W-:-:S04]  /*b7b0*/  FFMA.FTZ R0, R246, c[0x0][0x23c], -R32 ;  /* 0x00008f00f6007a23 */ /* 0x002fc80000010820 */
[----:B------:R1:W1:Y:S01]  /*b7c0*/  MUFU.EX2 R211, R0 ;  /* 0x0000000000d37308 */ /* 0x0002620000000800 */
[----:B------:R-:W-:Y:S02]  /*b7d0*/  MOV R186, R209 ;  /* 0x000000d100ba7202 */ /* 0x000fe40000000f00 */
[----:B------:R-:W-:-:S05]  /*b7e0*/  MOV R185, R210 ;  /* 0x000000d200b97202 */ /* 0x000fca0000000f00 */
[----:B------:R-:W-:Y:S01]  /*b7f0*/  MUFU.EX2 R210, R2 ;  /* 0x0000000200d27308 */ /* 0x000fe20000000800 */
[----:B-1----:R-:W-:-:S07]  /*b800*/  FFMA.FTZ R0, R245, c[0x0][0x23c], -R32 ;  /* 0x00008f00f5007a23 */ /* 0x002fce0000010820 */
[----:B------:R-:W1:Y:S01]  /*b810*/  MUFU.EX2 R209, R0 ;  /* 0x0000000000d17308 */ /* 0x000e620000000800 */
[----:B------:R-:W-:Y:S01]  /*b820*/  MOV R246, R41 ;  /* 0x0000002900f67202 */ /* 0x000fe20000000f00 */
[--C-:B------:R-:W-:Y:S01]  /*b830*/  FFMA.FTZ R41, R224, c[0x0][0x23c], -R29.reuse ;  /* 0x00008f00e0297a23 */ /* 0x100fe2000001081d */
[----:B------:R-:W-:Y:S01]  /*b840*/  MOV R187, R44 ;  /* 0x0000002c00bb7202 */ /* 0x000fe20000000f00 */
[----:B------:R-:W-:Y:S01]  /*b850*/  FFMA.FTZ R44, R221, c[0x0][0x23c], -R28 ;  /* 0x00008f00dd2c7a23 */ /* 0x000fe2000001081c */
[----:B------:R-:W-:Y:S01]  /*b860*/  MOV R224, R40 ;  /* 0x0000002800e07202 */ /* 0x000fe20000000f00 */
[----:B------:R-:W-:Y:S01]  /*b870*/  FFMA.FTZ R40, R222, c[0x0][0x23c], -R29 ;  /* 0x00008f00de287a23 */ /* 0x000fe2000001081d */
[----:B------:R-:W-:Y:S02]  /*b880*/  MOV R221, R42 ;  /* 0x0000002a00dd7202 */ /* 0x000fe40000000f00 */
[----:B------:R-:W-:Y:S02]  /*b890*/  MOV R222, R34 ;  /* 0x0000002200de7202 */ /* 0x000fe40000000f00 */
[----:B------:R-:W-:-:S02]  /*b8a0*/  F2FP.BF16.PACK_AB R9, R225, R223 ;  /* 0x000000dfe109723e */ /* 0x000fc400000010ff */
[----:B------:R-:W-:Y:S02]  /*b8b0*/  F2FP.BF16.PACK_AB R8, R224, R222 ;  /* 0x000000dee008723e */ /* 0x000fe400000010ff */
[----:B------:R-:W-:Y:S02]  /*b8c0*/  F2FP.BF16.PACK_AB R10, R221, R246 ;  /* 0x000000f6dd0a723e */ /* 0x000fe400000010ff */
[----:B------:R-:W-:Y:S01]  /*b8d0*/  F2FP.BF16.PACK_AB R11, R227, R220 ;  /* 0x000000dce30b723e */ /* 0x000fe200000010ff */
[----:B----4-:R-:W-:Y:S01]  /*b8e0*/  FFMA.FTZ R47, R47, R31, R33 ;  /* 0x0000001f2f2f7223 */ /* 0x010fe20000010021 */
[----:B---3--:R-:W-:Y:S01]  /*b8f0*/  F2FP.BF16.PACK_AB R4, R216, R215 ;  /* 0x000000d7d804723e */ /* 0x008fe200000010ff */
[----:B------:R-:W-:Y:S01]  /*b900*/  FFMA.FTZ R42, R50, c[0x0][0x23c], -R28 ;  /* 0x00008f00322a7a23 */ /* 0x000fe2000001081c */
[----:B------:R-:W-:Y:S02]  /*b910*/  F2FP.BF16.PACK_AB R5, R211, R214 ;  /* 0x000000d6d305723e */ /* 0x000fe400000010ff */
[----:B------:R-:W-:-:S02]  /*b920*/  F2FP.BF16.PACK_AB R6, R218, R219 ;  /* 0x000000dbda06723e */ /* 0x000fc400000010ff */
[----:B-1----:R-:W-:Y:S01]  /*b930*/  F2FP.BF16.PACK_AB R7, R210, R209 ;  /* 0x000000d1d207723e */ /* 0x002fe200000010ff */
[----:B------:R-:W-:Y:S01]  /*b940*/  FFMA.FTZ R34, R212, c[0x0][0x23c], -R29 ;  /* 0x00008f00d4227a23 */ /* 0x000fe2000001081d */
[----:B------:R-:W-:Y:S01]  /*b950*/  MOV R28, R98 ;  /* 0x00000062001c7202 */ /* 0x000fe20000000f00 */
[--C-:B------:R-:W-:Y:S01]  /*b960*/  FFMA.FTZ R2, R226, c[0x0][0x23c], -R30.reuse ;  /* 0x00008f00e2027a23 */ /* 0x100fe2000001081e */
[----:B------:R-:W-:Y:S01]  /*b970*/  MOV R31, R99 ;  /* 0x00000063001f7202 */ /* 0x000fe20000000f00 */
[----:B------:R-:W-:Y:S01]  /*b980*/  FFMA.FTZ R46, R46, R3, R35 ;  /* 0x000000032e2e7223 */ /* 0x000fe20000010023 */
[----:B------:R-:W-:Y:S01]  /*b990*/  MOV R229, R189 ;  /* 0x000000bd00e57202 */ /* 0x000fe20000000f00 */
[--C-:B------:R-:W-:Y:S01]  /*b9a0*/  FFMA.FTZ R0, R217, c[0x0][0x23c], -R30.reuse ;  /* 0x00008f00d9007a23 */ /* 0x100fe2000001081e */
[----:B------:R-:W-:Y:S01]  /*b9b0*/  MOV R230, R190 ;  /* 0x000000be00e67202 */ /* 0x000fe20000000f00 */
[--C-:B------:R-:W-:Y:S01]  /*b9c0*/  FFMA.FTZ R3, R248, c[0x0][0x23c], -R30.reuse ;  /* 0x00008f00f8037a23 */ /* 0x100fe2000001081e */
[----:B------:R-:W-:Y:S01]  /*b9d0*/  MOV R226, R207 ;  /* 0x000000cf00e27202 */ /* 0x000fe20000000f00 */
[----:B------:R-:W-:Y:S01]  /*b9e0*/  FFMA.FTZ R35, R213, c[0x0][0x23c], -R30 ;  /* 0x00008f00d5237a23 */ /* 0x000fe2000001081e */
[----:B------:R-:W-:-:S02]  /*b9f0*/  MOV R212, R164 ;  /* 0x000000a400d47202 */ /* 0x000fc40000000f00 */
[----:B------:R-:W-:Y:S02]  /*ba00*/  MOV R231, R165 ;  /* 0x000000a500e77202 */ /* 0x000fe40000000f00 */
[----:B------:R-:W-:Y:S02]  /*ba10*/  MOV R190, R166 ;  /* 0x000000a600be7202 */ /* 0x000fe40000000f00 */
[----:B------:R-:W-:Y:S02]  /*ba20*/  MOV R189, R167 ;  /* 0x000000a700bd7202 */ /* 0x000fe40000000f00 */
[----:B------:R-:W-:Y:S01]  /*ba30*/  MOV R217, R206 ;  /* 0x000000ce00d97202 */ /* 0x000fe20000000f00 */
[----:B------:R-:W-:Y:S01]  /*ba40*/  HMMA.16816.F32.BF16 R164, R8, R22, R60 ;  /* 0x0000001608a4723c */ /* 0x000fe2000004183c */
[----:B------:R-:W-:Y:S02]  /*ba50*/  MOV R228, R188 ;  /* 0x000000bc00e47202 */ /* 0x000fe40000000f00 */
[----:B------:R-:W-:-:S02]  /*ba60*/  MOV R207, R191 ;  /* 0x000000bf00cf7202 */ /* 0x000fc40000000f00 */
[----:B------:R-:W-:Y:S01]  /*ba70*/  MOV R50, R97 ;  /* 0x0000006100327202 */ /* 0x000fe20000000f00 */
[----:B------:R-:W-:Y:S01]  /*ba80*/  FFMA.FTZ R33, R51, c[0x0][0x23c], -R29 ;  /* 0x00008f0033217a23 */ /* 0x000fe2000001081d */
[----:B------:R-:W-:Y:S01]  /*ba90*/  MOV R248, R170 ;  /* 0x000000aa00f87202 */ /* 0x000fe20000000f00 */
[C---:B------:R-:W-:Y:S01]  /*baa0*/  HMMA.16816.F32.BF16 R60, R8.reuse, R14, R72 ;  /* 0x0000000e083c723c */ /* 0x040fe20000041848 */
[----:B------:R-:W-:Y:S02]  /*bab0*/  MOV R247, R171 ;  /* 0x000000ab00f77202 */ /* 0x000fe40000000f00 */
[----:B------:R-:W-:Y:S02]  /*bac0*/  MOV R245, R169 ;  /* 0x000000a900f57202 */ /* 0x000fe40000000f00 */
[----:B------:R-:W-:Y:S02]  /*bad0*/  MOV R204, R89 ;  /* 0x0000005900cc7202 */ /* 0x000fe40000000f00 */
[----:B------:R-:W-:Y:S01]  /*bae0*/  MOV R205, R90 ;  /* 0x0000005a00cd7202 */ /* 0x000fe20000000f00 */
[----:B--2---:R-:W-:Y:S01]  /*baf0*/  HMMA.16816.F32.BF16 R176, R8, R24, R176 ;  /* 0x0000001808b0723c */ /* 0x004fe200000418b0 */
[----:B------:R-:W-:-:S02]  /*bb00*/  MOV R206, R88 ;  /* 0x0000005800ce7202 */ /* 0x000fc40000000f00 */
[----:B------:R-:W-:Y:S02]  /*bb10*/  MOV R213, R91 ;  /* 0x0000005b00d57202 */ /* 0x000fe40000000f00 */
[----:B------:R-:W-:Y:S02]  /*bb20*/  MOV R97, R84 ;  /* 0x0000005400617202 */ /* 0x000fe40000000f00 */
[----:B------:R-:W-:Y:S01]  /*bb30*/  MOV R98, R85 ;  /* 0x0000005500627202 */ /* 0x000fe20000000f00 */
[----:B------:R-:W-:Y:S01]  /*bb40*/  HMMA.16816.F32.BF16 R172, R4, R24, R172 ;  /* 0x0000001804ac723c */ /* 0x000fe200000418ac */
[----:B------:R-:W-:Y:S02]  /*bb50*/  MOV R99, R86 ;  /* 0x0000005600637202 */ /* 0x000fe40000000f00 */
[----:B------:R-:W-:Y:S02]  /*bb60*/  MOV R191, R87 ;  /* 0x0000005700bf7202 */ /* 0x000fe40000000f00 */
[----:B------:R-:W-:-:S02]  /*bb70*/  MOV R188, R168 ;  /* 0x000000a800bc7202 */ /* 0x000fc40000000f00 */
[----:B------:R-:W-:Y:S01]  /*bb80*/  MOV R74, R28 ;  /* 0x0000001c004a7202 */ /* 0x000fe20000000f00 */
[-C--:B------:R-:W-:Y:S01]  /*bb90*/  HMMA.16816.F32.BF16 R180, R4, R26.reuse, R180 ;  /* 0x0000001a04b4723c */ /* 0x080fe200000418b4 */
[----:B------:R-:W-:Y:S02]  /*bba0*/  MOV R73, R31 ;  /* 0x0000001f00497202 */ /* 0x000fe40000000f00 */
[----:B------:R-:W1:Y:S05]  /*bbb0*/  LDSM.16.MT88.4 R28, [R235+0xd000] ;  /* 0x00d00000eb1c783b */ /* 0x000e6a0000004200 */
[C---:B------:R-:W-:Y:S01]  /*bbc0*/  HMMA.16816.F32.BF16 R52, R8.reuse, R26, R52 ;  /* 0x0000001a0834723c */ /* 0x040fe20000041834 */
[----:B------:R-:W2:Y:S07]  /*bbd0*/  LDSM.16.MT88.4 R24, [R233+0xf000] ;  /* 0x00f00000e918783b */ /* 0x000eae0000004200 */
[-C--:B------:R-:W-:Y:S08]  /*bbe0*/  HMMA.16816.F32.BF16 R168, R8, R20.reuse, R76 ;  /* 0x0000001408a8723c */ /* 0x080ff0000004184c */
[C---:B------:R-:W-:Y:S08]  /*bbf0*/  HMMA.16816.F32.BF16 R68, R4.reuse, R20, R68 ;  /* 0x000000140444723c */ /* 0x040ff00000041844 */
[----:B------:R-:W-:Y:S01]  /*bc00*/  HMMA.16816.F32.BF16 R64, R4, R22, R64 ;  /* 0x000000160440723c */ /* 0x000fe20000041840 */
[----:B------:R-:W3:Y:S07]  /*bc10*/  LDSM.16.MT88.4 R20, [R234+0xf000] ;  /* 0x00f00000ea14783b */ /* 0x000eee0000004200 */
[-C--:B------:R-:W-:Y:S08]  /*bc20*/  HMMA.16816.F32.BF16 R84, R8, R12.reuse, R56 ;  /* 0x0000000c0854723c */ /* 0x080ff00000041838 */
[C---:B------:R-:W-:Y:S01]  /*bc30*/  HMMA.16816.F32.BF16 R88, R4.reuse, R12, R36 ;  /* 0x0000000c0458723c */ /* 0x040fe20000041824 */
[----:B------:R-:W-:Y:S07]  /*bc40*/  LDSM.16.MT88.4 R36, [R235+0xf000] ;  /* 0x00f00000eb24783b */ /* 0x000fee0000004200 */
[C---:B------:R-:W-:Y:S01]  /*bc50*/  HMMA.16816.F32.BF16 R92, R4.reuse, R14, R92 ;  /* 0x0000000e045c723c */ /* 0x040fe2000004185c */
[----:B------:R-:W4:Y:S07]  /*bc60*/  LDSM.16.MT88.4 R12, [R236+0xf000] ;  /* 0x00f00000ec0c783b */ /* 0x000f2e0000004200 */
[C---:B-1----:R-:W-:Y:S08]  /*bc70*/  HMMA.16816.F32.BF16 R104, R4.reuse, R28, R104 ;  /* 0x0000001c0468723c */ /* 0x042ff00000041868 */
[C---:B------:R-:W-:Y:S08]  /*bc80*/  HMMA.16816.F32.BF16 R108, R4.reuse, R30, R108 ;  /* 0x0000001e046c723c */ /* 0x040ff0000004186c */
[C---:B--2---:R-:W-:Y:S08]  /*bc90*/  HMMA.16816.F32.BF16 R120, R4.reuse, R24, R120 ;  /* 0x000000180478723c */ /* 0x044ff00000041878 */
[C---:B------:R-:W-:Y:S08]  /*bca0*/  HMMA.16816.F32.BF16 R124, R4.reuse, R26, R124 ;  /* 0x0000001a047c723c */ /* 0x040ff0000004187c */
[C---:B---3--:R-:W-:Y:S08]  /*bcb0*/  HMMA.16816.F32.BF16 R132, R4.reuse, R20, R132 ;  /* 0x000000140484723c */ /* 0x048ff00000041884 */
[C---:B------:R-:W-:Y:S08]  /*bcc0*/  HMMA.16816.F32.BF16 R136, R4.reuse, R22, R136 ;  /* 0x000000160488723c */ /* 0x040ff00000041888 */
[C---:B----4-:R-:W-:Y:S08]  /*bcd0*/  HMMA.16816.F32.BF16 R144, R4.reuse, R12, R144 ;  /* 0x0000000c0490723c */ /* 0x050ff00000041890 */
[C---:B------:R-:W-:Y:S08]  /*bce0*/  HMMA.16816.F32.BF16 R148, R4.reuse, R14, R148 ;  /* 0x0000000e0494723c */ /* 0x040ff00000041894 */
[C---:B------:R-:W-:Y:S08]  /*bcf0*/  HMMA.16816.F32.BF16 R156, R4.reuse, R36, R156 ;  /* 0x00000024049c723c */ /* 0x040ff0000004189c */
[----:B------:R-:W-:Y:S01]  /*bd00*/  HMMA.16816.F32.BF16 R56, R4, R38, R160 ;  /* 0x000000260438723c */ /* 0x000fe200000418a0 */
[----:B------:R-:W2:Y:S01]  /*bd10*/  LDL.LU R7, [R1+0x44] ;  /* 0x0000440001077983 */ /* 0x000ea20000300800 */
[----:B------:R-:W-:-:S02]  /*bd20*/  MOV R79, R208 ;  /* 0x000000d0004f7202 */ /* 0x000fc40000000f00 */
[----:B------:R-:W-:Y:S08]  /*bd30*/  MUFU.EX2 R208, R42 ;  /* 0x0000002a00d07308 */ /* 0x000ff00000000800 */
[----:B------:R1:W-:Y:S01]  /*bd40*/  MUFU.EX2 R42, R0 ;  /* 0x00000000002a7308 */ /* 0x0003e20000000800 */
[----:B------:R-:W-:Y:S02]  /*bd50*/  MOV R160, R188 ;  /* 0x000000bc00a07202 */ /* 0x000fe40000000f00 */
[----:B------:R-:W-:-:S05]  /*bd60*/  MOV R161, R189 ;  /* 0x000000bd00a17202 */ /* 0x000fca0000000f00 */
[----:B------:R-:W-:Y:S01]  /*bd70*/  MUFU.EX2 R51, R41 ;  /* 0x0000002900337308 */ /* 0x000fe20000000800 */
[----:B------:R-:W-:Y:S01]  /*bd80*/  MOV R163, R191 ;  /* 0x000000bf00a37202 */ /* 0x000fe20000000f00 */
[----:B-1----:R-:W-:-:S06]  /*bd90*/  FFMA.FTZ R0, R252, c[0x0][0x23c], -R32 ;  /* 0x00008f00fc007a23 */ /* 0x002fcc0000010820 */
[----:B------:R-:W-:Y:S01]  /*bda0*/  MUFU.EX2 R41, R35 ;  /* 0x0000002300297308 */ /* 0x000fe20000000800 */
[----:B------:R-:W-:Y:S01]  /*bdb0*/  HMMA.16816.F32.BF16 R196, R8, R36, R196 ;  /* 0x0000002408c4723c */ /* 0x000fe200000418c4 */
[----:B------:R-:W-:-:S06]  /*bdc0*/  MOV R5, R160 ;  /* 0x000000a000057202 */ /* 0x000fcc0000000f00 */
[----:B------:R1:W-:Y:S01]  /*bdd0*/  MUFU.EX2 R35, R0 ;  /* 0x0000000000237308 */ /* 0x0003e20000000800 */
[C---:B------:R-:W-:Y:S01]  /*bde0*/  HMMA.16816.F32.BF16 R100, R8.reuse, R28, R100 ;  /* 0x0000001c0864723c */ /* 0x040fe20000041864 */
[----:B------:R-:W-:Y:S02]  /*bdf0*/  MOV R4, R161 ;  /* 0x000000a100047202 */ /* 0x000fe40000000f00 */
[----:B------:R-:W-:Y:S02]  /*be00*/  MOV R72, R204 ;  /* 0x000000cc00487202 */ /* 0x000fe40000000f00 */
[----:B------:R-:W-:Y:S02]  /*be10*/  MOV R76, R205 ;  /* 0x000000cd004c7202 */ /* 0x000fe40000000f00 */
[----:B------:R-:W-:Y:S01]  /*be20*/  MOV R77, R206 ;  /* 0x000000ce004d7202 */ /* 0x000fe20000000f00 */
[----:B------:R-:W-:Y:S01]  /*be30*/  HMMA.16816.F32.BF16 R28, R8, R30, R112 ;  /* 0x0000001e081c723c */ /* 0x000fe20000041870 */
[----:B------:R-:W-:Y:S01]  /*be40*/  MOV R162, R190 ;  /* 0x000000be00a27202 */ /* 0x000fe20000000f00 */
[----:B-1----:R-:W-:-:S05]  /*be50*/  FFMA.FTZ R0, R251, c[0x0][0x23c], -R32 ;  /* 0x00008f00fb007a23 */ /* 0x002fca0000010820 */
[----:B------:R-:W-:Y:S01]  /*be60*/  MOV R115, R163 ;  /* 0x000000a300737202 */ /* 0x000fe20000000f00 */
[----:B------:R1:W-:Y:S01]  /*be70*/  MUFU.EX2 R36, R0 ;  /* 0x0000000000247308 */ /* 0x0003e20000000800 */
[----:B------:R-:W-:Y:S01]  /*be80*/  MOV R78, R207 ;  /* 0x000000cf004e7202 */ /* 0x000fe20000000f00 */
[----:B------:R-:W-:Y:S01]  /*be90*/  FADD.FTZ R4, R4, R47 ;  /* 0x0000002f04047221 */ /* 0x000fe20000010000 */
[----:B------:R-:W-:Y:S01]  /*bea0*/  MOV R160, R162 ;  /* 0x000000a200a07202 */ /* 0x000fe20000000f00 */
[----:B------:R-:W-:Y:S01]  /*beb0*/  FADD.FTZ R5, R5, R46 ;  /* 0x0000002e05057221 */ /* 0x000fe20000010000 */
[----:B------:R-:W-:-:S03]  /*bec0*/  MOV R6, R72 ;  /* 0x0000004800067202 */ /* 0x000fc60000000f00 */
[----:B------:R-:W-:Y:S01]  /*bed0*/  MUFU.EX2 R205, R45 ;  /* 0x0000002d00cd7308 */ /* 0x000fe20000000800 */
[----:B------:R-:W-:Y:S01]  /*bee0*/  MOV R161, R74 ;  /* 0x0000004a00a17202 */ /* 0x000fe20000000f00 */
[----:B-1----:R-:W-:-:S06]  /*bef0*/  FFMA.FTZ R0, R250, c[0x0][0x23c], -R32 ;  /* 0x00008f00fa007a23 */ /* 0x002fcc0000010820 */
[----:B------:R-:W-:Y:S01]  /*bf00*/  MUFU.EX2 R206, R44 ;  /* 0x0000002c00ce7308 */ /* 0x000fe20000000800 */
[----:B------:R-:W-:-:S07]  /*bf10*/  MOV R75, R50 ;  /* 0x00000032004b7202 */ /* 0x000fce0000000f00 */
[----:B------:R-:W-:Y:S08]  /*bf20*/  MUFU.EX2 R45, R40 ;  /* 0x00000028002d7308 */ /* 0x000ff00000000800 */
[----:B------:R-:W-:Y:S08]  /*bf30*/  MUFU.EX2 R44, R2 ;  /* 0x00000002002c7308 */ /* 0x000ff00000000800 */
[----:B------:R-:W-:Y:S08]  /*bf40*/  MUFU.EX2 R207, R43 ;  /* 0x0000002b00cf7308 */ /* 0x000ff00000000800 */
[----:B------:R1:W-:Y:S08]  /*bf50*/  MUFU.EX2 R40, R0 ;  /* 0x0000000000287308 */ /* 0x0003f00000000800 */
[----:B------:R3:W4:Y:S01]  /*bf60*/  MUFU.EX2 R43, R3 ;  /* 0x00000003002b7308 */ /* 0x0007220000000800 */
[----:B-1----:R-:W-:-:S07]  /*bf70*/  FFMA.FTZ R0, R249, c[0x0][0x23c], -R32 ;  /* 0x00008f00f9007a23 */ /* 0x002fce0000010820 */
[----:B------:R1:W-:Y:S01]  /*bf80*/  MUFU.EX2 R50, R34 ;  /* 0x0000002200327308 */ /* 0x0003e20000000800 */
[----:B---3--:R-:W-:-:S07]  /*bf90*/  FADD.FTZ R3, R115, R49 ;  /* 0x0000003173037221 */ /* 0x008fce0000010000 */
[----:B------:R3:W3:Y:S01]  /*bfa0*/  MUFU.EX2 R204, R33 ;  /* 0x0000002100cc7308 */ /* 0x0006e20000000800 */
[----:B------:R-:W-:Y:S01]  /*bfb0*/  MOV R162, R75 ;  /* 0x0000004b00a27202 */ /* 0x000fe20000000f00 */
[C---:B------:R-:W-:Y:S01]  /*bfc0*/  HMMA.16816.F32.BF16 R116, R8.reuse, R24, R116 ;  /* 0x000000180874723c */ /* 0x040fe20000041874 */
[----:B------:R-:W-:Y:S01]  /*bfd0*/  MOV R163, R213 ;  /* 0x000000d500a37202 */ /* 0x000fe20000000f00 */
[----:B------:R-:W-:Y:S04]  /*bfe0*/  LDSM.16.MT88.4 R112, [R235+0xd800] ;  /* 0x00d80000eb70783b */ /* 0x000fe80000004200 */
[----:B------:R2:W2:Y:S01]  /*bff0*/  MUFU.EX2 R37, R0 ;  /* 0x0000000000257308 */ /* 0x0004a20000000800 */
[----:B-1----:R-:W-:Y:S02]  /*c000*/  FADD.FTZ R34, R160, R4 ;  /* 0x00000004a0227221 */ /* 0x002fe40000010000 */
[----:B---3--:R-:W-:Y:S01]  /*c010*/  FADD.FTZ R33, R161, R5 ;  /* 0x00000005a1217221 */ /* 0x008fe20000010000 */
[----:B------:R-:W-:Y:S01]  /*c020*/  HMMA.16816.F32.BF16 R188, R8, R20, R80 ;  /* 0x0000001408bc723c */ /* 0x000fe20000041850 */
[----:B----4-:R-:W-:Y:S01]  /*c030*/  F2FP.BF16.PACK_AB R160, R44, R43 ;  /* 0x0000002b2ca0723e */ /* 0x010fe200000010ff */
[----:B------:R-:W-:Y:S01]  /*c040*/  LDSM.16.MT88.4 R80, [R234+0xd800] ;  /* 0x00d80000ea50783b */ /* 0x000fe20000004200 */
[----:B------:R-:W-:-:S05]  /*c050*/  F2FP.BF16.PACK_AB R161, R36, R35 ;  /* 0x0000002324a1723e */ /* 0x000fca00000010ff */
[----:B------:R-:W-:Y:S01]  /*c060*/  HMMA.16816.F32.BF16 R192, R8, R12, R192 ;  /* 0x0000000c08c0723c */ /* 0x000fe200000418c0 */
[----:B------:R-:W-:-:S07]  /*c070*/  MOV R75, R16 ;  /* 0x00000010004b7202 */ /* 0x000fce0000000f00 */
[C---:B------:R-:W-:Y:S01]  /*c080*/  HMMA.16816.F32.BF16 R24, R8.reuse, R26, R128 ;  /* 0x0000001a0818723c */ /* 0x040fe20000041880 */
[----:B------:R-:W-:Y:S01]  /*c090*/  MOV R46, R79 ;  /* 0x0000004f002e7202 */ /* 0x000fe20000000f00 */
[----:B------:R-:W-:Y:S06]  /*c0a0*/  LDSM.16.MT88.4 R128, [R233+0xf800] ;  /* 0x00f80000e980783b */ /* 0x000fec0000004200 */
[C---:B------:R-:W-:Y:S08]  /*c0b0*/  HMMA.16816.F32.BF16 R20, R8.reuse, R22, R140 ;  /* 0x000000160814723c */ /* 0x040ff0000004188c */
[C---:B------:R-:W-:Y:S01]  /*c0c0*/  HMMA.16816.F32.BF16 R12, R8.reuse, R14, R152 ;  /* 0x0000000e080c723c */ /* 0x040fe20000041898 */
[----:B------:R-:W-:Y:S01]  /*c0d0*/  MOV R74, R187 ;  /* 0x000000bb004a7202 */ /* 0x000fe20000000f00 */
[----:B------:R-:W-:Y:S06]  /*c0e0*/  LDSM.16.MT88.4 R140, [R234+0xf800] ;  /* 0x00f80000ea8c783b */ /* 0x000fec0000004200 */
[----:B------:R-:W-:Y:S01]  /*c0f0*/  HMMA.16816.F32.BF16 R8, R8, R38, R200 ;  /* 0x000000260808723c */ /* 0x000fe200000418c8 */
[----:B------:R-:W-:Y:S01]  /*c100*/  MOV R47, R78 ;  /* 0x0000004e002f7202 */ /* 0x000fe20000000f00 */
[----:B------:R-:W-:Y:S05]  /*c110*/  LDSM.16.MT88.4 R152, [R236+0xf800] ;  /* 0x00f80000ec98783b */ /* 0x000fea0000004200 */
[----:B------:R-:W-:-:S02]  /*c120*/  F2FP.BF16.PACK_AB R200, R206, R205 ;  /* 0x000000cdcec8723e */ /* 0x000fc400000010ff */
[----:B------:R-:W-:Y:S02]  /*c130*/  F2FP.BF16.PACK_AB R201, R45, R51 ;  /* 0x000000332dc9723e */ /* 0x000fe400000010ff */
[----:B------:R-:W-:Y:S02]  /*c140*/  F2FP.BF16.PACK_AB R202, R208, R207 ;  /* 0x000000cfd0ca723e */ /* 0x000fe400000010ff */
[----:B------:R-:W-:Y:S02]  /*c150*/  F2FP.BF16.PACK_AB R203, R204, R50 ;  /* 0x00000032cccb723e */ /* 0x000fe400000010ff */
[----:B------:R-:W-:Y:S02]  /*c160*/  MOV R38, R97 ;  /* 0x0000006100267202 */ /* 0x000fe40000000f00 */
[----:B------:R-:W-:Y:S02]  /*c170*/  MOV R39, R96 ;  /* 0x0000006000277202 */ /* 0x000fe40000000f00 */
[----:B------:R-:W-:-:S02]  /*c180*/  MOV R49, R77 ;  /* 0x0000004d00317202 */ /* 0x000fc40000000f00 */
[----:B------:R-:W-:Y:S02]  /*c190*/  MOV R72, R185 ;  /* 0x000000b900487202 */ /* 0x000fe40000000f00 */
[----:B------:R-:W-:Y:S02]  /*c1a0*/  MOV R249, R76 ;  /* 0x0000004c00f97202 */ /* 0x000fe40000000f00 */
[----:B------:R-:W-:Y:S02]  /*c1b0*/  MOV R250, R75 ;  /* 0x0000004b00fa7202 */ /* 0x000fe40000000f00 */
[----:B------:R-:W-:Y:S02]  /*c1c0*/  MOV R251, R74 ;  /* 0x0000004a00fb7202 */ /* 0x000fe40000000f00 */
[----:B------:R-:W-:Y:S01]  /*c1d0*/  MOV R213, R184 ;  /* 0x000000b800d57202 */ /* 0x000fe20000000f00 */
[----:B--2---:R-:W-:Y:S01]  /*c1e0*/  FFMA.FTZ R2, R7, R48, R17 ;  /* 0x0000003007027223 */ /* 0x004fe20000010011 */
[----:B------:R-:W-:Y:S01]  /*c1f0*/  MOV R7, R73 ;  /* 0x0000004900077202 */ /* 0x000fe20000000f00 */
[----:B------:R1:W5:Y:S02]  /*c200*/  LDL.LU R17, [R1+0xb4] ;  /* 0x0000b40001117983 */ /* 0x0003640000300800 */
[----:B------:R-:W-:-:S02]  /*c210*/  FADD.FTZ R2, R6, R2 ;  /* 0x0000000206027221 */ /* 0x000fc40000010000 */
[----:B------:R-:W-:Y:S01]  /*c220*/  FADD.FTZ R0, R7, R3 ;  /* 0x0000000307007221 */ /* 0x000fe20000010000 */
[----:B------:R-:W-:Y:S01]  /*c230*/  MOV R73, R186 ;  /* 0x000000ba00497202 */ /* 0x000fe20000000f00 */
[----:B------:R-:W2:Y:S01]  /*c240*/  LDSM.16.MT88.4 R4, [R235+0xf800] ;  /* 0x00f80000eb04783b */ /* 0x000ea20000004200 */
[----:B------:R-:W-:Y:S01]  /*c250*/  FADD.FTZ R32, R162, R2 ;  /* 0x00000002a2207221 */ /* 0x000fe20000010000 */
[----:B------:R-:W-:Y:S01]  /*c260*/  F2FP.BF16.PACK_AB R162, R41, R42 ;  /* 0x0000002a29a2723e */ /* 0x000fe200000010ff */
[----:B------:R-:W-:Y:S01]  /*c270*/  FADD.FTZ R3, R163, R0 ;  /* 0x00000000a3037221 */ /* 0x000fe20000010000 */
[----:B------:R-:W-:Y:S01]  /*c280*/  F2FP.BF16.PACK_AB R163, R37, R40 ;  /* 0x0000002825a3723e */ /* 0x000fe200000010ff */
[----:B------:R-:W3:Y:S01]  /*c290*/  LDSM.16.MT88.4 R184, [R233+0xd800] ;  /* 0x00d80000e9b8783b */ /* 0x000ee20000004200 */
[----:B------:R-:W-:Y:S02]  /*c2a0*/  MOV R2, R99 ;  /* 0x0000006300027202 */ /* 0x000fe40000000f00 */
[----:B------:R-:W-:Y:S01]  /*c2b0*/  MOV R0, R98 ;  /* 0x0000006200007202 */ /* 0x000fe20000000f00 */
[----:B------:R-:W-:Y:S01]  /*c2c0*/  FADD.FTZ R3, R39, R3 ;  /* 0x0000000327037221 */ /* 0x000fe20000010000 */
[----:B------:R-:W-:Y:S01]  /*c2d0*/  MOV R252, R73 ;  /* 0x0000004900fc7202 */ /* 0x000fe20000000f00 */
[----:B------:R-:W-:Y:S01]  /*c2e0*/  FADD.FTZ R2, R2, R34 ;  /* 0x0000002202027221 */ /* 0x000fe20000010000 */
[----:B------:R-:W-:Y:S01]  /*c2f0*/  MOV R48, R72 ;  /* 0x0000004800307202 */ /* 0x000fe20000000f00 */
[----:B------:R-:W-:Y:S01]  /*c300*/  FADD.FTZ R0, R0, R33 ;  /* 0x0000002100007221 */ /* 0x000fe20000010000 */
[----:B------:R-:W4:Y:S01]  /*c310*/  LDSM.16.MT88.4 R96, [R236+0xd800] ;  /* 0x00d80000ec60783b */ /* 0x000f220000004200 */
[----:B------:R-:W-:-:S02]  /*c320*/  FADD.FTZ R2, R46, R2 ;  /* 0x000000022e027221 */ /* 0x000fc40000010000 */
[----:B------:R-:W-:Y:S01]  /*c330*/  FADD.FTZ R0, R47, R0 ;  /* 0x000000002f007221 */ /* 0x000fe20000010000 */
[----:B------:R1:W5:Y:S01]  /*c340*/  LDL.LU R16, [R1+0xb0] ;  /* 0x0000b00001107983 */ /* 0x0003620000300800 */
[----:B------:R-:W-:Y:S02]  /*c350*/  FADD.FTZ R3, R249, R3 ;  /* 0x00000003f9037221 */ /* 0x000fe40000010000 */
[----:B------:R-:W-:Y:S02]  /*c360*/  FADD.FTZ R2, R250, R2 ;  /* 0x00000002fa027221 */ /* 0x000fe40000010000 */
[----:B------:R-:W-:Y:S01]  /*c370*/  FADD.FTZ R0, R251, R0 ;  /* 0x00000000fb007221 */ /* 0x000fe20000010000 */
[-C--:B--2---:R-:W-:Y:S08]  /*c380*/  HMMA.16816.F32.BF16 R156, R160, R4.reuse, R156 ;  /* 0x00000004a09c723c */ /* 0x084ff0000004189c */
[----:B------:R-:W-:Y:S07]  /*c390*/  HMMA.16816.F32.BF16 R196, R200, R4, R196 ;  /* 0x00000004c8c4723c */ /* 0x000fee00000418c4 */
[----:B------:R-:W-:-:S04]  /*c3a0*/  FADD.FTZ R4, R38, R32 ;  /* 0x0000002026047221 */ /* 0x000fc80000010000 */
        /* <DEDUP_REMOVED lines=41> */
[----:B------:R-:W-:Y:S01]  /*c640*/  FADD.FTZ R0, R37, R0 ;  /* 0x0000000025007221 */ /* 0x000fe20000010000 */
[----:B------:R-:W-:Y:S04]  /*c650*/  STL [R1+0x38], R4 ;  /* 0x0000380401007387 */ /* 0x000fe80000100800 */
[----:B------:R2:W-:Y:S04]  /*c660*/  STL [R1+0x3c], R3 ;  /* 0x00003c0301007387 */ /* 0x0005e80000100800 */
[----:B------:R1:W-:Y:S04]  /*c670*/  STL [R1+0x40], R2 ;  /* 0x0000400201007387 */ /* 0x0003e80000100800 */
[----:B------:R1:W-:Y:S01]  /*c680*/  STL [R1+0x44], R0 ;  /* 0x0000440001007387 */ /* 0x0003e20000100800 */
[----:B------:R-:W-:Y:S08]  /*c690*/  HMMA.16816.F32.BF16 R72, R160, R80, R68 ;  /* 0x00000050a048723c */ /* 0x000ff00000041844 */
[-C--:B---3--:R-:W-:Y:S08]  /*c6a0*/  HMMA.16816.F32.BF16 R176, R200, R184.reuse, R176 ;  /* 0x000000b8c8b0723c */ /* 0x088ff000000418b0 */
[----:B------:R-:W-:Y:S01]  /*c6b0*/  HMMA.16816.F32.BF16 R172, R160, R184, R172 ;  /* 0x000000b8a0ac723c */ /* 0x000fe200000418ac */
[----:B--2---:R-:W-:-:S07]  /*c6c0*/  MOV R3, R229 ;  /* 0x000000e500037202 */ /* 0x004fce0000000f00 */
[C---:B------:R-:W-:Y:S08]  /*c6d0*/  HMMA.16816.F32.BF16 R180, R160.reuse, R186, R180 ;  /* 0x000000baa0b4723c */ /* 0x040ff000000418b4 */
[C---:B------:R-:W-:Y:S08]  /*c6e0*/  HMMA.16816.F32.BF16 R76, R160.reuse, R82, R64 ;  /* 0x00000052a04c723c */ /* 0x040ff00000041840 */
[C---:B----4-:R-:W-:Y:S08]  /*c6f0*/  HMMA.16816.F32.BF16 R88, R160.reuse, R96, R88 ;  /* 0x00000060a058723c */ /* 0x050ff00000041858 */
        /* <DEDUP_REMOVED lines=10> */
[----:B------:R-:W-:Y:S01]  /*c7a0*/  HMMA.16816.F32.BF16 R84, R200, R96, R84 ;  /* 0x00000060c854723c */ /* 0x000fe20000041854 */
[----:B------:R-:W-:-:S07]  /*c7b0*/  MOV R168, R228 ;  /* 0x000000e400a87202 */ /* 0x000fce0000000f00 */
[C---:B------:R-:W-:Y:S08]  /*c7c0*/  HMMA.16816.F32.BF16 R100, R200.reuse, R112, R100 ;  /* 0x00000070c864723c */ /* 0x040ff00000041864 */
[C---:B------:R-:W-:Y:S08]  /*c7d0*/  HMMA.16816.F32.BF16 R116, R200.reuse, R128, R116 ;  /* 0x00000080c874723c */ /* 0x040ff00000041874 */
[C---:B------:R-:W-:Y:S08]  /*c7e0*/  HMMA.16816.F32.BF16 R188, R200.reuse, R140, R188 ;  /* 0x0000008cc8bc723c */ /* 0x040ff000000418bc */
[C---:B------:R-:W-:Y:S08]  /*c7f0*/  HMMA.16816.F32.BF16 R192, R200.reuse, R152, R192 ;  /* 0x00000098c8c0723c */ /* 0x040ff000000418c0 */
[C---:B------:R-:W-:Y:S08]  /*c800*/  HMMA.16816.F32.BF16 R184, R200.reuse, R186, R52 ;  /* 0x000000bac8b8723c */ /* 0x040ff00000041834 */
[C---:B------:R-:W-:Y:S08]  /*c810*/  HMMA.16816.F32.BF16 R80, R200.reuse, R82, R164 ;  /* 0x00000052c850723c */ /* 0x040ff000000418a4 */
[----:B------:R-:W-:Y:S01]  /*c820*/  HMMA.16816.F32.BF16 R96, R200, R98, R60 ;  /* 0x00000062c860723c */ /* 0x000fe2000004183c */
[----:B------:R-:W-:-:S02]  /*c830*/  MOV R167, R231 ;  /* 0x000000e700a77202 */ /* 0x000fc40000000f00 */
[----:B------:R-:W-:-:S05]  /*c840*/  MOV R166, R230 ;  /* 0x000000e600a67202 */ /* 0x000fca0000000f00 */
[C---:B------:R-:W-:Y:S08]  /*c850*/  HMMA.16816.F32.BF16 R112, R200.reuse, R114, R28 ;  /* 0x00000072c870723c */ /* 0x040ff0000004181c */
[C---:B------:R-:W-:Y:S08]  /*c860*/  HMMA.16816.F32.BF16 R128, R200.reuse, R130, R24 ;  /* 0x00000082c880723c */ /* 0x040ff00000041818 */
[C---:B------:R-:W-:Y:S08]  /*c870*/  HMMA.16816.F32.BF16 R140, R200.reuse, R142, R20 ;  /* 0x0000008ec88c723c */ /* 0x040ff00000041814 */
[----:B------:R-:W-:Y:S08]  /*c880*/  HMMA.16816.F32.BF16 R152, R200, R154, R12 ;  /* 0x0000009ac898723c */ /* 0x000ff0000004180c */
[-C--:B------:R-:W-:Y:S08]  /*c890*/  HMMA.16816.F32.BF16 R160, R160, R6.reuse, R56 ;  /* 0x00000006a0a0723c */ /* 0x080ff00000041838 */
[----:B------:R-:W-:Y:S01]  /*c8a0*/  HMMA.16816.F32.BF16 R200, R200, R6, R8 ;  /* 0x00000006c8c8723c */ /* 0x000fe20000041808 */
[----:B------:R-:W-:Y:S11]  /*c8b0*/  @!P0 BRA `(.L_x_158) ;  /* 0x0000513000008947 */ /* 0x000ff60003800000 */
[----:B-1----:R-:W2:Y:S04]  /*c8c0*/  LDL.64 R230, [R1+0xa8] ;  /* 0x0000a80001e67983 */ /* 0x002ea80000100a00 */
[----:B------:R-:W3:Y:S01]  /*c8d0*/  LDL.64 R228, [R1+0xa0] ;  /* 0x0000a00001e47983 */ /* 0x000ee20000100a00 */
[----:B------:R-:W-:Y:S01]  /*c8e0*/  UIADD3 UR21, UR8, -0x3, URZ ;  /* 0xfffffffd08157890 */ /* 0x000fe2000fffe03f */
[----:B------:R-:W-:-:S04]  /*c8f0*/  DEPBAR.LE SB0, 0x0 ;  /* 0x000080000000791a */ /* 0x000fc80000000000 */
[----:B------:R-:W-:Y:S01]  /*c900*/  USHF.R.S32.HI UR15, URZ, 0x1f, UR21 ;  /* 0x0000001f3f0f7899 */ /* 0x000fe20008011415 */
[----:B------:R-:W-:Y:S06]  /*c910*/  BAR.SYNC.DEFER_BLOCKING 0x0 ;  /* 0x0000000000007b1d */ /* 0x000fec0000010000 */
[----:B------:R-:W-:Y:S01]  /*c920*/  ULDC.64 UR4, c[0x0][0x1a0] ;  /* 0x0000680000047ab9 */ /* 0x000fe20000000a00 */
[----:B------:R-:W-:Y:S01]  /*c930*/  STL.64 [R1+0xd8], R78 ;  /* 0x0000d84e01007387 */ /* 0x000fe20000100a00 */
[----:B------:R-:W-:Y:S02]  /*c940*/  UIMAD UR15, UR15, UR4, URZ ;  /* 0x000000040f0f72a4 */ /* 0x000fe4000f8e023f */
[----:B------:R-:W-:Y:S01]  /*c950*/  UIMAD.WIDE.U32 UR22, UR21, UR4, URZ ;  /* 0x00000004151672a5 */ /* 0x000fe2000f8e003f */
[----:B------:R-:W-:Y:S01]  /*c960*/  STL.64 [R1+0xd0], R76 ;  /* 0x0000d04c01007387 */ /* 0x000fe20000100a00 */
[----:B------:R-:W-:-:S03]  /*c970*/  UIMAD UR5, UR21, UR5, UR15 ;  /* 0x00000005150572a4 */ /* 0x000fc6000f8e020f */
[----:B------:R-:W-:Y:S01]  /*c980*/  STL [R1+0xcc], R75 ;  /* 0x0000cc4b01007387 */ /* 0x000fe20000100800 */
[----:B------:R-:W-:Y:S01]  /*c990*/  UIADD3 UR5, UR23, UR5, URZ ;  /* 0x0000000517057290 */ /* 0x000fe2000fffe03f */
[----:B------:R-:W-:Y:S02]  /*c9a0*/  IMAD.U32 R4, RZ, RZ, UR22 ;  /* 0x00000016ff047e24 */ /* 0x000fe4000f8e00ff */
[----:B------:R-:W-:Y:S01]  /*c9b0*/  IMAD.U32 R5, RZ, RZ, UR23 ;  /* 0x00000017ff057e24 */ /* 0x000fe2000f8e00ff */
[----:B------:R-:W-:Y:S02]  /*c9c0*/  STL [R1+0xc8], R74 ;  /* 0x0000c84a01007387 */ /* 0x000fe40000100800 */
[----:B------:R-:W-:Y:S02]  /*c9d0*/  IMAD.U32 R0, RZ, RZ, UR5 ;  /* 0x00000005ff007e24 */ /* 0x000fe4000f8e00ff */
[----:B------:R-:W-:Y:S04]  /*c9e0*/  @P3 STS.128 [R244+0xc000], RZ ;  /* 0x00c000fff4003388 */ /* 0x000fe80000000c00 */
[----:B------:R-:W-:Y:S04]  /*c9f0*/  STL [R1+0xc4], R73 ;  /* 0x0000c44901007387 */ /* 0x000fe80000100800 */
[----:B------:R-:W-:Y:S04]  /*ca00*/  STL [R1+0xc0], R72 ;  /* 0x0000c04801007387 */ /* 0x000fe80000100800 */
[----:B------:R-:W-:Y:S04]  /*ca10*/  STL [R1+0xbc], R71 ;  /* 0x0000bc4701007387 */ /* 0x000fe80000100800 */
[----:B------:R-:W-:Y:S04]  /*ca20*/  STL [R1+0xb8], R70 ;  /* 0x0000b84601007387 */ /* 0x000fe80000100800 */
[----:B------:R-:W-:Y:S04]  /*ca30*/  STL [R1+0xb4], R69 ;  /* 0x0000b44501007387 */ /* 0x000fe80000100800 */
[----:B------:R-:W-:Y:S01]  /*ca40*/  STL [R1+0xb0], R68 ;  /* 0x0000b04401007387 */ /* 0x000fe20000100800 */
[----:B--2---:R-:W-:-:S04]  /*ca50*/  LEA R3, P0, R4, R230, 0x6 ;  /* 0x000000e604037211 */ /* 0x004fc800078030ff */
[----:B---3--:R-:W-:Y:S02]  /*ca60*/  LEA.HI.X R4, R4, R229, R0, 0x6, P0 ;  /* 0x000000e504047211 */ /* 0x008fe400000f3400 */
[C---:B------:R-:W-:Y:S02]  /*ca70*/  @!P3 LEA R6, P0, R3.reuse, c[0x0][0x170], 0x1 ;  /* 0x00005c000306ba11 */ /* 0x040fe400078008ff */
[C---:B------:R-:W-:Y:S02]  /*ca80*/  @!P2 LEA R14, P1, R3.reuse, c[0x0][0x170], 0x1 ;  /* 0x00005c00030eaa11 */ /* 0x040fe400078208ff */
[C---:B------:R-:W-:Y:S02]  /*ca90*/  IADD3 R2, P6, R3.reuse, UR14, RZ ;  /* 0x0000000e03027c10 */ /* 0x040fe4000ffde0ff */
[C-C-:B------:R-:W-:Y:S02]  /*caa0*/  @!P3 LEA.HI.X R7, R3.reuse, c[0x0][0x174], R4.reuse, 0x1, P0 ;  /* 0x00005d000307ba11 */ /* 0x140fe400000f0c04 */
[----:B------:R-:W-:-:S02]  /*cab0*/  @!P2 LEA.HI.X R15, R3, c[0x0][0x174], R4, 0x1, P1 ;  /* 0x00005d00030faa11 */ /* 0x000fc400008f0c04 */
        /* <DEDUP_REMOVED lines=8> */
[C---:B------:R-:W-:Y:S02]  /*cb40*/  IADD3 R0, P4, R2.reuse, UR14, RZ ;  /* 0x0000000e02007c10 */ /* 0x040fe4000ff9e0ff */
[C-C-:B------:R-:W-:Y:S01]  /*cb50*/  @!P3 LEA.HI.X R21, R2.reuse, c[0x0][0x174], R4.reuse, 0x1, P5 ;  /* 0x00005d000215ba11 */ /* 0x140fe200028f0c04 */
[----:B------:R-:W-:Y:S01]  /*cb60*/  @!PT LDS RZ, [RZ] ;  /* 0x00000000fffff984 */ /* 0x000fe20000000800 */
[----:B------:R-:W-:Y:S01]  /*cb70*/  @!PT LDS RZ, [RZ] ;  /* 0x00000000fffff984 */ /* 0x000fe20000000800 */
[----:B------:R-:W-:Y:S01]  /*cb80*/  @!PT LDS RZ, [RZ] ;  /* 0x00000000fffff984 */ /* 0x000fe20000000800 */
[----:B------:R2:W-:Y:S01]  /*cb90*/  @!P2 LDGSTS.E.BYPASS.LTC128B.128 [R244+0xe000], [R14.64+0x80] ;  /* 0x0e0000800ef4afae */ /* 0x0005e2000b901d52 */
[----:B------:R-:W-:-:S02]  /*cba0*/  @!P2 LEA.HI.X R13, R2, c[0x0][0x174], R4, 0x1, P0 ;  /* 0x00005d00020daa11 */ /* 0x000fc400000f0c04 */
[----:B------:R-:W-:Y:S01]  /*cbb0*/  IADD3 R3, P1, R0, UR14, RZ ;  /* 0x0000000e00037c10 */ /* 0x000fe2000ff3e0ff */
[----:B------:R-:W-:Y:S01]  /*cbc0*/  @P3 STS.128 [R244+0xc800], RZ ;  /* 0x00c800fff4003388 */ /* 0x000fe20000000c00 */
[----:B------:R-:W-:Y:S02]  /*cbd0*/  IADD3.X R2, R4, UR9, RZ, P4, !PT ;  /* 0x0000000904027c10 */ /* 0x000fe4000a7fe4ff */
[----:B------:R-:W-:Y:S01]  /*cbe0*/  @!P3 LEA R10, P5, R0, c[0x0][0x170], 0x1 ;  /* 0x00005c00000aba11 */ /* 0x000fe200078a08ff */
[----:B------:R-:W-:Y:S01]  /*cbf0*/  @!PT LDS RZ, [RZ] ;  /* 0x00000000fffff984 */ /* 0x000fe20000000800 */
[----:B------:R-:W-:Y:S01]  /*cc00*/  @!PT LDS RZ, [RZ] ;  /* 0x00000000fffff984 */ /* 0x000fe20000000800 */
[----:B------:R-:W-:Y:S01]  /*cc10*/  @!PT LDS RZ, [RZ] ;  /* 0x00000000fffff984 */ /* 0x000fe20000000800 */
[----:B------:R3:W-:Y:S01]  /*cc20*/  @!P3 LDGSTS.E.BYPASS.LTC128B.128 [R244+0xc800], [R20.64] ;  /* 0x0c80000014f4bfae */ /* 0x0007e2000b901d52 */
[----:B------:R-:W-:Y:S02]  /*cc30*/  @!P3 LEA R8, P4, R3, c[0x0][0x170], 0x1 ;  /* 0x00005c000308ba11 */ /* 0x000fe400078808ff */
[----:B------:R-:W-:Y:S01]  /*cc40*/  IADD3.X R5, R2, UR9, RZ, P1, !PT ;  /* 0x0000000902057c10 */ /* 0x000fe20008ffe4ff */
[----:B------:R-:W-:Y:S01]  /*cc50*/  @P2 STS.128 [R244+0xe800], RZ ;  /* 0x00e800fff4002388 */ /* 0x000fe20000000c00 */
[----:B------:R-:W-:-:S02]  /*cc60*/  @!P3 LEA.HI.X R11, R0, c[0x0][0x174], R2, 0x1, P5 ;  /* 0x00005d00000bba11 */ /* 0x000fc400028f0c02 */
[C---:B------:R-:W-:Y:S01]  /*cc70*/  @!P2 LEA R4, P1, R3.reuse, c[0x0][0x170], 0x1 ;  /* 0x00005c000304aa11 */ /* 0x040fe200078208ff */
[----:B------:R-:W-:Y:S01]  /*cc80*/  @!PT LDS RZ, [RZ] ;  /* 0x00000000fffff984 */ /* 0x000fe20000000800 */
[----:B------:R-:W-:Y:S01]  /*cc90*/  @!PT LDS RZ, [RZ] ;  /* 0x00000000fffff984 */ /* 0x000fe20000000800 */
[----:B------:R-:W-:Y:S01]  /*cca0*/  @!PT LDS RZ, [RZ] ;  /* 0x00000000fffff984 */ /* 0x000fe20000000800 */
[----:B------:R2:W-:Y:S01]  /*ccb0*/  @!P2 LDGSTS.E.BYPASS.LTC128B.128 [R244+0xe800], [R12.64+0x80] ;  /* 0x0e8000800cf4afae */ /* 0x0005e2000b901d52 */
[C-C-:B------:R-:W-:Y:S02]  /*ccc0*/  @!P3 LEA.HI.X R9, R3.reuse, c[0x0][0x174], R5.reuse, 0x1, P4 ;  /* 0x00005d000309ba11 */ /* 0x140fe400020f0c05 */
[C---:B-1----:R-:W-:Y:S01]  /*ccd0*/  @!P2 LEA R6, P0, R0.reuse, c[0x0][0x170], 0x1 ;  /* 0x00005c000006aa11 */ /* 0x042fe200078008ff */
[----:B------:R-:W-:Y:S01]  /*cce0*/  @P3 STS.128 [R244+0xd000], RZ ;  /* 0x00d000fff4003388 */ /* 0x000fe20000000c00 */
[----:B------:R-:W-:Y:S02]  /*ccf0*/  @!P2 LEA.HI.X R5, R3, c[0x0][0x174], R5, 0x1, P1 ;  /* 0x00005d000305aa11 */ /* 0x000fe400008f0c05 */
        /* <DEDUP_REMOVED lines=20> */
[----:B------:R-:W-:Y:S04]  /*ce40*/  LDSM.16.M88.4 R164, [R240] ;  /* 0x00000000f0a4783b */ /* 0x000fe80000000200 */
[----:B------:R-:W-:Y:S04]  /*ce50*/  LDSM.16.M88.4 R64, [R240+0x2000] ;  /* 0x00200000f040783b */ /* 0x000fe80000000200 */
[----:B--2---:R-:W2:Y:S04]  /*ce60*/  LDSM.16.M88.4 R12, [R232+0x8800] ;  /* 0x00880000e80c783b */ /* 0x004ea80000000200 */
[----:B------:R-:W-:Y:S04]  /*ce70*/  LDSM.16.M88.4 R60, [R241] ;  /* 0x00000000f13c783b */ /* 0x000fe80000000200 */
[----:B-1----:R-:W-:Y:S04]  /*ce80*/  LDSM.16.M88.4 R8, [R239] ;  /* 0x00000000ef08783b */ /* 0x002fe80000000200 */
[----:B------:R-:W-:Y:S04]  /*ce90*/  LDSM.16.M88.4 R56, [R241+0x2000] ;  /* 0x00200000f138783b */ /* 0x000fe80000000200 */
[----:B----4-:R-:W1:Y:S04]  /*cea0*/  LDSM.16.M88.4 R4, [R232+0x8000] ;  /* 0x00800000e804783b */ /* 0x010e680000000200 */
[----:B---3--:R-:W3:Y:S04]  /*ceb0*/  LDSM.16.M88.4 R20, [R239+0x800] ;  /* 0x00080000ef14783b */ /* 0x008ee80000000200 */
[----:B------:R-:W-:Y:S04]  /*cec0*/  LDSM.16.M88.4 R52, [R243] ;  /* 0x00000000f334783b */ /* 0x000fe80000000200 */
[----:B------:R-:W-:Y:S04]  /*ced0*/  LDSM.16.M88.4 R48, [R243+0x2000] ;  /* 0x00200000f330783b */ /* 0x000fe80000000200 */
[----:B------:R-:W-:Y:S04]  /*cee0*/  LDSM.16.M88.4 R44, [R242] ;  /* 0x00000000f22c783b */ /* 0x000fe80000000200 */
[----:B------:R-:W-:Y:S01]  /*cef0*/  LDSM.16.M88.4 R40, [R242+0x2000] ;  /* 0x00200000f228783b */ /* 0x000fe20000000200 */
[-C--:B--2---:R-:W-:Y:S03]  /*cf00*/  HMMA.16816.F32.BF16 R204, R164, R12.reuse, RZ ;  /* 0x0000000ca4cc723c */ /* 0x084fe600000418ff */
[----:B------:R-:W0:Y:S05]  /*cf10*/  LDGDEPBAR ;  /* 0x00000000000079af */ /* 0x000e2a0000000000 */
[----:B------:R-:W-:Y:S08]  /*cf20*/  HMMA.16816.F32.BF16 R168, R64, R12, RZ ;  /* 0x0000000c40a8723c */ /* 0x000ff000000418ff */
[-C--:B-1----:R-:W-:Y:S08]  /*cf30*/  HMMA.16816.F32.BF16 R36, R164, R4.reuse, RZ ;  /* 0x00000004a424723c */ /* 0x082ff000000418ff */
[C---:B------:R-:W-:Y:S08]  /*cf40*/  HMMA.16816.F32.BF16 R32, R64.reuse, R4, RZ ;  /* 0x000000044020723c */ /* 0x040ff000000418ff */
[-C--:B------:R-:W-:Y:S08]  /*cf50*/  HMMA.16816.F32.BF16 R28, R64, R6.reuse, RZ ;  /* 0x00000006401c723c */ /* 0x080ff000000418ff */
[----:B------:R-:W-:Y:S01]  /*cf60*/  HMMA.16816.F32.BF16 R24, R164, R6, RZ ;  /* 0x00000006a418723c */ /* 0x000fe200000418ff */
[----:B------:R-:W1:Y:S07]  /*cf70*/  LDSM.16.M88.4 R4, [R238+0x8000] ;  /* 0x00800000ee04783b */ /* 0x000e6e0000000200 */
[-C--:B------:R-:W-:Y:S08]  /*cf80*/  HMMA.16816.F32.BF16 R224, R60, R8.reuse, R36 ;  /* 0x000000083ce0723c */ /* 0x080ff00000041824 */
[----:B------:R-:W-:Y:S08]  /*cf90*/  HMMA.16816.F32.BF16 R212, R56, R8, R32 ;  /* 0x0000000838d4723c */ /* 0x000ff00000041820 */
[-C--:B------:R-:W-:Y:S08]  /*cfa0*/  HMMA.16816.F32.BF16 R36, R64, R14.reuse, RZ ;  /* 0x0000000e4024723c */ /* 0x080ff000000418ff */
[----:B------:R-:W-:Y:S01]  /*cfb0*/  HMMA.16816.F32.BF16 R32, R164, R14, RZ ;  /* 0x0000000ea420723c */ /* 0x000fe200000418ff */
[----:B------:R-:W-:Y:S07]  /*cfc0*/  LDSM.16.M88.4 R12, [R237] ;  /* 0x00000000ed0c783b */ /* 0x000fee0000000200 */
[-C--:B------:R-:W-:Y:S08]  /*cfd0*/  HMMA.16816.F32.BF16 R208, R56, R10.reuse, R28 ;  /* 0x0000000a38d0723c */ /* 0x080ff0000004181c */
[C---:B------:R-:W-:Y:S01]  /*cfe0*/  HMMA.16816.F32.BF16 R8, R60.reuse, R10, R24 ;  /* 0x0000000a3c08723c */ /* 0x040fe20000041818 */
[----:B------:R-:W2:Y:S07]  /*cff0*/  LDSM.16.M88.4 R24, [R238+0x8800] ;  /* 0x00880000ee18783b */ /* 0x000eae0000000200 */
[-C--:B---3--:R-:W-:Y:S08]  /*d000*/  HMMA.16816.F32.BF16 R228, R60, R20.reuse, R204 ;  /* 0x000000143ce4723c */ /* 0x088ff000000418cc */
[C---:B------:R-:W-:Y:S08]  /*d010*/  HMMA.16816.F32.BF16 R220, R56.reuse, R20, R168 ;  /* 0x0000001438dc723c */ /* 0x040ff000000418a8 */
[-C--:B------:R-:W-:Y:S01]  /*d020*/  HMMA.16816.F32.BF16 R216, R56, R22.reuse, R36 ;  /* 0x0000001638d8723c */ /* 0x080fe20000041824 */
[----:B------:R-:W-:Y:S07]  /*d030*/  LDSM.16.M88.4 R36, [R240+0x4000] ;  /* 0x00400000f024783b */ /* 0x000fee0000000200 */
[----:B------:R-:W-:Y:S01]  /*d040*/  HMMA.16816.F32.BF16 R204, R60, R22, R32 ;  /* 0x000000163ccc723c */ /* 0x000fe20000041820 */
[----:B------:R-:W-:Y:S07]  /*d050*/  LDSM.16.M88.4 R32, [R240+0x6000] ;  /* 0x00600000f020783b */ /* 0x000fee0000000200 */
[C---:B-1----:R-:W-:Y:S01]  /*d060*/  HMMA.16816.F32.BF16 R20, R52.reuse, R6, R8 ;  /* 0x000000063414723c */ /* 0x042fe20000041808 */
[----:B------:R-:W1:Y:S07]  /*d070*/  LDSM.16.M88.4 R8, [R237+0x800] ;  /* 0x00080000ed08783b */ /* 0x000e6e0000000200 */
[C---:B--2---:R-:W-:Y:S08]  /*d080*/  HMMA.16816.F32.BF16 R248, R52.reuse, R24, R228 ;  /* 0x0000001834f8723c */ /* 0x044ff000000418e4 */
[----:B------:R-:W-:Y:S08]  /*d090*/  HMMA.16816.F32.BF16 R28, R52, R4, R224 ;  /* 0x00000004341c723c */ /* 0x000ff000000418e0 */
[C---:B------:R-:W-:Y:S08]  /*d0a0*/  HMMA.16816.F32.BF16 R228, R48.reuse, R24, R220 ;  /* 0x0000001830e4723c */ /* 0x040ff000000418dc */
[-C--:B------:R-:W-:Y:S08]  /*d0b0*/  HMMA.16816.F32.BF16 R224, R48, R26.reuse, R216 ;  /* 0x0000001a30e0723c */ /* 0x080ff000000418d8 */
[----:B------:R-:W-:Y:S01]  /*d0c0*/  HMMA.16816.F32.BF16 R220, R52, R26, R204 ;  /* 0x0000001a34dc723c */ /* 0x000fe200000418cc */
[----:B------:R-:W2:Y:S04]  /*d0d0*/  LDSM.16.M88.4 R204, [R232+0xa800] ;  /* 0x00a80000e8cc783b */ /* 0x000ea80000000200 */
[----:B------:R-:W-:Y:S03]  /*d0e0*/  LDSM.16.M88.4 R24, [R241+0x6000] ;  /* 0x00600000f118783b */ /* 0x000fe60000000200 */
[----:B-1----:R-:W-:Y:S08]  /*d0f0*/  HMMA.16816.F32.BF16 R68, R44, R8, R248 ;  /* 0x000000082c44723c */ /* 0x002ff000000418f8 */
[----:B------:R-:W-:Y:S08]  /*d100*/  HMMA.16816.F32.BF16 R168, R48, R4, R212 ;  /* 0x0000000430a8723c */ /* 0x000ff000000418d4 */
[C---:B------:R-:W-:Y:S08]  /*d110*/  HMMA.16816.F32.BF16 R248, R40.reuse, R8, R228 ;  /* 0x0000000828f8723c */ /* 0x040ff000000418e4 */
[----:B------:R-:W-:Y:S08]  /*d120*/  HMMA.16816.F32.BF16 R228, R40, R10, R224 ;  /* 0x0000000a28e4723c */ /* 0x000ff000000418e0 */
[C---:B------:R-:W-:Y:S01]  /*d130*/  HMMA.16816.F32.BF16 R212, R44.reuse, R12, R28 ;  /* 0x0000000c2cd4723c */ /* 0x040fe2000004181c */
[----:B------:R-:W-:Y:S07]  /*d140*/  LDSM.16.M88.4 R28, [R241+0x4000] ;  /* 0x00400000f11c783b */ /* 0x000fee0000000200 */
[----:B------:R-:W-:Y:S01]  /*d150*/  HMMA.16816.F32.BF16 R224, R44, R10, R220 ;  /* 0x0000000a2ce0723c */ /* 0x000fe200000418dc */
[----:B------:R-:W1:Y:S07]  /*d160*/  LDSM.16.M88.4 R8, [R239+0x2800] ;  /* 0x00280000ef08783b */ /* 0x000e6e0000000200 */
[----:B------:R-:W-:Y:S01]  /*d170*/  HMMA.16816.F32.BF16 R208, R48, R6, R208 ;  /* 0x0000000630d0723c */ /* 0x000fe200000418d0 */
[----:B------:R-:W3:Y:S07]  /*d180*/  LDSM.16.M88.4 R4, [R232+0xa000] ;  /* 0x00a00000e804783b */ /* 0x000eee0000000200 */
[----:B--2---:R-:W-:Y:S08]  /*d190*/  HMMA.16816.F32.BF16 R68, R36, R204, R68 ;  /* 0x000000cc2444723c */ /* 0x004ff00000041844 */
[C---:B------:R-:W-:Y:S01]  /*d1a0*/  HMMA.16816.F32.BF16 R216, R40.reuse, R12, R168 ;  /* 0x0000000c28d8723c */ /* 0x040fe200000418a8 */
[----:B------:R-:W2:Y:S07]  /*d1b0*/  LDSM.16.M88.4 R168, [R239+0x2000] ;  /* 0x00200000efa8783b */ /* 0x000eae0000000200 */
[-C--:B------:R-:W-:Y:S08]  /*d1c0*/  HMMA.16816.F32.BF16 R208, R40, R14.reuse, R208 ;  /* 0x0000000e28d0723c */ /* 0x080ff000000418d0 */
[----:B------:R-:W-:Y:S01]  /*d1d0*/  HMMA.16816.F32.BF16 R20, R44, R14, R20 ;  /* 0x0000000e2c14723c */ /* 0x000fe20000041814 */
[----:B------:R-:W-:Y:S07]  /*d1e0*/  LDSM.16.M88.4 R12, [R243+0x6000] ;  /* 0x00600000f30c783b */ /* 0x000fee0000000200 */
[----:B-1----:R-:W-:Y:S08]  /*d1f0*/  HMMA.16816.F32.BF16 R72, R28, R8, R68 ;  /* 0x000000081c48723c */ /* 0x002ff00000041844 */
[----:B------:R-:W-:Y:S08]  /*d200*/  HMMA.16816.F32.BF16 R224, R36, R206, R224 ;  /* 0x000000ce24e0723c */ /* 0x000ff000000418e0 */
[-C--:B---3--:R-:W-:Y:S08]  /*d210*/  HMMA.16816.F32.BF16 R220, R32, R4.reuse, R216 ;  /* 0x0000000420dc723c */ /* 0x088ff000000418d8 */
[----:B------:R-:W-:Y:S01]  /*d220*/  HMMA.16816.F32.BF16 R212, R36, R4, R212 ;  /* 0x0000000424d4723c */ /* 0x000fe200000418d4 */
[----:B------:R-:W-:-:S02]  /*d230*/  IMAD.MOV.U32 R71, RZ, RZ, R72 ;  /* 0x000000ffff477224 */ /* 0x000fc400078e0048 */
[----:B------:R-:W-:Y:S02]  /*d240*/  IMAD.MOV.U32 R70, RZ, RZ, R73 ;  /* 0x000000ffff467224 */ /* 0x000fe400078e0049 */
[----:B------:R-:W-:Y:S02]  /*d250*/  IMAD.MOV.U32 R69, RZ, RZ, R74 ;  /* 0x000000ffff457224 */ /* 0x000fe400078e004a */
[----:B------:R-:W-:Y:S01]  /*d260*/  IMAD.MOV.U32 R68, RZ, RZ, R75 ;  /* 0x000000ffff447224 */ /* 0x000fe200078e004b */
[-C--:B------:R-:W-:Y:S08]  /*d270*/  HMMA.16816.F32.BF16 R216, R32, R6.reuse, R208 ;  /* 0x0000000620d8723c */ /* 0x080ff000000418d0 */
[----:B------:R-:W-:Y:S01]  /*d280*/  HMMA.16816.F32.BF16 R208, R36, R6, R20 ;  /* 0x0000000624d0723c */ /* 0x000fe20000041814 */
[----:B------:R-:W1:Y:S04]  /*d290*/  LDSM.16.M88.4 R4, [R238+0xa000] ;  /* 0x00a00000ee04783b */ /* 0x000e680000000200 */
[----:B------:R-:W3:Y:S03]  /*d2a0*/  LDSM.16.M88.4 R20, [R243+0x4000] ;  /* 0x00400000f314783b */ /* 0x000ee60000000200 */
[----:B------:R-:W-:Y:S08]  /*d2b0*/  HMMA.16816.F32.BF16 R248, R32, R204, R248 ;  /* 0x000000cc20f8723c */ /* 0x000ff000000418f8 */
[----:B------:R-:W-:Y:S07]  /*d2c0*/  HMMA.16816.F32.BF16 R72, R28, R10, R224 ;  /* 0x0000000a1c48723c */ /* 0x000fee00000418e0 */
[----:B------:R-:W-:Y:S01]  /*d2d0*/  IMAD.MOV.U32 R224, RZ, RZ, R71 ;  /* 0x000000ffffe07224 */ /* 0x000fe200078e0047 */
[----:B--2---:R-:W-:Y:S01]  /*d2e0*/  HMMA.16816.F32.BF16 R220, R24, R168, R220 ;  /* 0x000000a818dc723c */ /* 0x004fe200000418dc */
[----:B------:R-:W-:-:S02]  /*d2f0*/  IMAD.MOV.U32 R225, RZ, RZ, R70 ;  /* 0x000000ffffe17224 */ /* 0x000fc400078e0046 */
[----:B------:R-:W-:Y:S02]  /*d300*/  IMAD.MOV.U32 R226, RZ, RZ, R69 ;  /* 0x000000ffffe27224 */ /* 0x000fe400078e0045 */
[----:B------:R-:W-:-:S03]  /*d310*/  IMAD.MOV.U32 R227, RZ, RZ, R68 ;  /* 0x000000ffffe37224 */ /* 0x000fc600078e0044 */
[----:B------:R-:W-:Y:S08]  /*d320*/  HMMA.16816.F32.BF16 R228, R32, R206, R228 ;  /* 0x000000ce20e4723c */ /* 0x000ff000000418e4 */
[----:B------:R-:W-:Y:S01]  /*d330*/  HMMA.16816.F32.BF16 R212, R28, R168, R212 ;  /* 0x000000a81cd4723c */ /* 0x000fe200000418d4 */
[----:B------:R-:W-:Y:S02]  /*d340*/  IMAD.MOV.U32 R3, RZ, RZ, R73 ;  /* 0x000000ffff037224 */ /* 0x000fe400078e0049 */
[----:B------:R-:W-:-:S02]  /*d350*/  IMAD.MOV.U32 R2, RZ, RZ, R74 ;  /* 0x000000ffff027224 */ /* 0x000fc400078e004a */
[----:B------:R-:W-:-:S03]  /*d360*/  IMAD.MOV.U32 R0, RZ, RZ, R75 ;  /* 0x000000ffff007224 */ /* 0x000fc600078e004b */
[C---:B------:R-:W-:Y:S08]  /*d370*/  HMMA.16816.F32.BF16 R204, R24.reuse, R170, R216 ;  /* 0x000000aa18cc723c */ /* 0x040ff000000418d8 */
[C---:B------:R-:W-:Y:S07]  /*d380*/  HMMA.16816.F32.BF16 R216, R24.reuse, R8, R248 ;  /* 0x0000000818d8723c */ /* 0x040fee00000418f8 */
[----:B------:R-:W-:Y:S01]  /*d390*/  IMAD.MOV.U32 R8, RZ, RZ, R72 ;  /* 0x000000ffff087224 */ /* 0x000fe200078e0048 */
[----:B------:R-:W-:Y:S08]  /*d3a0*/  HMMA.16816.F32.BF16 R248, R24, R10, R228 ;  /* 0x0000000a18f8723c */ /* 0x000ff000000418e4 */
[----:B-1----:R-:W-:Y:S07]  /*d3b0*/  HMMA.16816.F32.BF16 R72, R12, R4, R220 ;  /* 0x000000040c48723c */ /* 0x002fee00000418dc */
[----:B------:R-:W-:Y:S01]  /*d3c0*/  IMAD.MOV.U32 R220, RZ, RZ, R8 ;  /* 0x000000ffffdc7224 */ /* 0x000fe200078e0008 */
[----:B------:R-:W-:Y:S01]  /*d3d0*/  HMMA.16816.F32.BF16 R168, R28, R170, R208 ;  /* 0x000000aa1ca8723c */ /* 0x000fe200000418d0 */
[----:B------:R-:W1:Y:S01]  /*d3e0*/  LDSM.16.M88.4 R208, [R238+0xa800] ;  /* 0x00a80000eed0783b */ /* 0x000e620000000200 */
[----:B------:R-:W-:-:S02]  /*d3f0*/  IMAD.MOV.U32 R221, RZ, RZ, R3 ;  /* 0x000000ffffdd7224 */ /* 0x000fc400078e0003 */
[----:B------:R-:W-:Y:S02]  /*d400*/  IMAD.MOV.U32 R222, RZ, RZ, R2 ;  /* 0x000000ffffde7224 */ /* 0x000fe400078e0002 */
[----:B------:R-:W-:Y:S02]  /*d410*/  IMAD.MOV.U32 R223, RZ, RZ, R0 ;  /* 0x000000ffffdf7224 */ /* 0x000fe400078e0000 */
[----:B---3--:R-:W-:Y:S01]  /*d420*/  HMMA.16816.F32.BF16 R8, R20, R4, R212 ;  /* 0x000000041408723c */ /* 0x008fe200000418d4 */
[----:B------:R-:W-:Y:S07]  /*d430*/  LDSM.16.M88.4 R212, [R232+0x9800] ;  /* 0x00980000e8d4783b */ /* 0x000fee0000000200 */
[-C--:B------:R-:W-:Y:S01]  /*d440*/  HMMA.16816.F32.BF16 R68, R12, R6.reuse, R204 ;  /* 0x000000060c44723c */ /* 0x080fe200000418cc */
[----:B------:R-:W-:Y:S07]  /*d450*/  LDSM.16.M88.4 R204, [R237+0x2000] ;  /* 0x00200000edcc783b */ /* 0x000fee0000000200 */
[----:B------:R-:W-:Y:S01]  /*d460*/  HMMA.16816.F32.BF16 R228, R20, R6, R168 ;  /* 0x0000000614e4723c */ /* 0x000fe200000418a8 */
[----:B------:R-:W2:Y:S04]  /*d470*/  LDSM.16.M88.4 R4, [R242+0x6000] ;  /* 0x00600000f204783b */ /* 0x000ea80000000200 */
[----:B------:R-:W-:Y:S03]  /*d480*/  LDSM.16.M88.4 R168, [R237+0x2800] ;  /* 0x00280000eda8783b */ /* 0x000fe60000000200 */
[----:B------:R-:W-:-:S02]  /*d490*/  IMAD.MOV.U32 R76, RZ, RZ, R8 ;  /* 0x000000ffff4c7224 */ /* 0x000fc400078e0008 */
[----:B------:R-:W-:Y:S02]  /*d4a0*/  IMAD.MOV.U32 R3, RZ, RZ, R9 ;  /* 0x000000ffff037224 */ /* 0x000fe400078e0009 */
[----:B------:R-:W-:Y:S02]  /*d4b0*/  IMAD.MOV.U32 R2, RZ, RZ, R10 ;  /* 0x000000ffff027224 */ /* 0x000fe400078e000a */
[----:B------:R-:W-:Y:S02]  /*d4c0*/  IMAD.MOV.U32 R0, RZ, RZ, R11 ;  /* 0x000000ffff007224 */ /* 0x000fe400078e000b */
[----:B------:R-:W3:Y:S01]  /*d4d0*/  LDSM.16.M88.4 R8, [R242+0x4000] ;  /* 0x00400000f208783b */ /* 0x000ee20000000200 */
[-C--:B-1----:R-:W-:Y:S08]  /*d4e0*/  HMMA.16816.F32.BF16 R224, R20, R208.reuse, R224 ;  /* 0x000000d014e0723c */ /* 0x082ff000000418e0 */
[C---:B------:R-:W-:Y:S07]  /*d4f0*/  HMMA.16816.F32.BF16 R216, R12.reuse, R208, R216 ;  /* 0x000000d00cd8723c */ /* 0x040fee00000418d8 */
[----:B------:R-:W-:Y:S01]  /*d500*/  IMAD.MOV.U32 R208, RZ, RZ, R76 ;  /* 0x000000ffffd07224 */ /* 0x000fe200078e004c */
[----:B------:R-:W-:Y:S01]  /*d510*/  HMMA.16816.F32.BF16 R248, R12, R210, R248 ;  /* 0x000000d20cf8723c */ /* 0x000fe200000418f8 */
[----:B------:R-:W-:-:S07]  /*d520*/  IMAD.MOV.U32 R209, RZ, RZ, R3 ;  /* 0x000000ffffd17224 */ /* 0x000fce00078e0003 */
[----:B------:R-:W-:Y:S07]  /*d530*/  HMMA.16816.F32.BF16 R220, R20, R210, R220 ;  /* 0x000000d214dc723c */ /* 0x000fee00000418dc */
[----:B------:R-:W-:Y:S01]  /*d540*/  IMAD.MOV.U32 R210, RZ, RZ, R2 ;  /* 0x000000ffffd27224 */ /* 0x000fe200078e0002 */
[----:B--2---:R-:W-:Y:S01]  /*d550*/  HMMA.16816.F32.BF16 R76, R4, R204, R72 ;  /* 0x000000cc044c723c */ /* 0x004fe20000041848 */
[----:B------:R-:W-:-:S07]  /*d560*/  IMAD.MOV.U32 R211, RZ, RZ, R0 ;  /* 0x000000ffffd37224 */ /* 0x000fce00078e0000 */
[C---:B---3--:R-:W-:Y:S08]  /*d570*/  HMMA.16816.F32.BF16 R208, R8.reuse, R204, R208 ;  /* 0x000000cc08d0723c */ /* 0x048ff000000418d0 */
[----:B------:R-:W-:Y:S08]  /*d580*/  HMMA.16816.F32.BF16 R228, R8, R206, R228 ;  /* 0x000000ce08e4723c */ /* 0x000ff000000418e4 */
[----:B------:R-:W-:Y:S01]  /*d590*/  HMMA.16816.F32.BF16 R248, R4, R170, R248 ;  /* 0x000000aa04f8723c */ /* 0x000fe200000418f8 */
[----:B------:R-:W-:-:S02]  /*d5a0*/  IMAD.MOV.U32 R3, RZ, RZ, R77 ;  /* 0x000000ffff037224 */ /* 0x000fc400078e004d */
[----:B------:R-:W-:Y:S02]  /*d5b0*/  IMAD.MOV.U32 R75, RZ, RZ, R79 ;  /* 0x000000ffff4b7224 */ /* 0x000fe400078e004f */
[----:B------:R-:W-:Y:S02]  /*d5c0*/  IMAD.MOV.U32 R252, RZ, RZ, R78 ;  /* 0x000000fffffc7224 */ /* 0x000fe400078e004e */
[----:B------:R-:W-:Y:S01]  /*d5d0*/  IMAD.MOV.U32 R247, RZ, RZ, R76 ;  /* 0x000000fffff77224 */ /* 0x000fe200078e004c */
[C---:B------:R-:W-:Y:S01]  /*d5e0*/  HMMA.16816.F32.BF16 R224, R8.reuse, R168, R224 ;  /* 0x000000a808e0723c */ /* 0x040fe200000418e0 */
[----:B------:R-:W-:Y:S01]  /*d5f0*/  IMAD.MOV.U32 R2, RZ, RZ, R209 ;  /* 0x000000ffff027224 */ /* 0x000fe200078e00d1 */
[----:B------:R1:W5:Y:S01]  /*d600*/  LDL.LU.64 R78, [R1+0xd8] ;  /* 0x0000d800014e7983 */ /* 0x0003620000300a00 */
[----:B------:R-:W-:Y:S02]  /*d610*/  IMAD.MOV.U32 R0, RZ, RZ, R211 ;  /* 0x000000ffff007224 */ /* 0x000fe400078e00d3 */
[----:B------:R-:W-:Y:S01]  /*d620*/  IMAD.MOV.U32 R245, RZ, RZ, R208 ;  /* 0x000000fffff57224 */ /* 0x000fe200078e00d0 */
[----:B------:R1:W5:Y:S01]  /*d630*/  LDL.LU.64 R76, [R1+0xd0] ;  /* 0x0000d000014c7983 */ /* 0x0003620000300a00 */
[----:B------:R-:W-:Y:S01]  /*d640*/  IMAD.MOV.U32 R246, RZ, RZ, R210 ;  /* 0x000000fffff67224 */ /* 0x000fe200078e00d2 */
[----:B------:R-:W-:Y:S01]  /*d650*/  HMMA.16816.F32.BF16 R220, R8, R170, R220 ;  /* 0x000000aa08dc723c */ /* 0x000fe200000418dc */
[----:B------:R-:W-:-:S07]  /*d660*/  IMAD.MOV.U32 R205, RZ, RZ, R3 ;  /* 0x000000ffffcd7224 */ /* 0x000fce00078e0003 */
[C---:B------:R-:W-:Y:S07]  /*d670*/  HMMA.16816.F32.BF16 R208, R4.reuse, R206, R68 ;  /* 0x000000ce04d0723c */ /* 0x040fee0000041844 */
[----:B------:R-:W-:Y:S11]  /*d680*/  IMAD.MOV.U32 R207, RZ, RZ, R2 ;  /* 0x000000ffffcf7224 */ /* 0x000ff600078e0002 */
[----:B------:R-:W-:Y:S06]  /*d690*/  @!UPT UIADD3 URZ, URZ, URZ, URZ ;  /* 0x0000003f3f3ff290 */ /* 0x000fec000fffe03f */
[----:B------:R-:W-:Y:S02]  /*d6a0*/  IMAD.MOV.U32 R68, RZ, RZ, R208 ;  /* 0x000000ffff447224 */ /* 0x000fe400078e00d0 */
[----:B------:R-:W-:Y:S02]  /*d6b0*/  IMAD.MOV.U32 R204, RZ, RZ, R211 ;  /* 0x000000ffffcc7224 */ /* 0x000fe400078e00d3 */
[----:B------:R-:W-:Y:S02]  /*d6c0*/  IMAD.MOV.U32 R206, RZ, RZ, R68 ;  /* 0x000000ffffce7224 */ /* 0x000fe400078e0044 */
[----:B------:R-:W-:Y:S01]  /*d6d0*/  HMMA.16816.F32.BF16 R68, R4, R168, R216 ;  /* 0x000000a80444723c */ /* 0x000fe200000418d8 */
[----:B------:R-:W-:Y:S02]  /*d6e0*/  IMAD.MOV.U32 R74, RZ, RZ, R210 ;  /* 0x000000ffff4a7224 */ /* 0x000fe400078e00d2 */
[----:B------:R-:W-:Y:S02]  /*d6f0*/  IMAD.MOV.U32 R3, RZ, RZ, R209 ;  /* 0x000000ffff037224 */ /* 0x000fe400078e00d1 */
[----:B------:R-:W2:Y:S02]  /*d700*/  LDSM.16.M88.4 R208, [R239+0x1800] ;  /* 0x00180000efd0783b */ /* 0x000ea40000000200 */
[----:B------:R-:W-:Y:S01]  /*d710*/  IMAD.MOV.U32 R219, RZ, RZ, R204 ;  /* 0x000000ffffdb7224 */ /* 0x000fe200078e00cc */
[----:B------:R-:W-:Y:S11]  /*d720*/  HMMA.16816.F32.BF16 R168, R64, R212, RZ ;  /* 0x000000d440a8723c */ /* 0x000ff600000418ff */
[----:B------:R-:W-:Y:S05]  /*d730*/  @!UPT UIADD3 URZ, URZ, URZ, URZ ;  /* 0x0000003f3f3ff290 */ /* 0x000fea000fffe03f */
        /* <DEDUP_REMOVED lines=9> */
[----:B------:R-:W-:Y:S01]  /*d7d0*/  HMMA.16816.F32.BF16 R204, R164, R212, RZ ;  /* 0x000000d4a4cc723c */ /* 0x000fe200000418ff */
[----:B------:R-:W-:Y:S02]  /*d7e0*/  IMAD.MOV.U32 R72, RZ, RZ, R71 ;  /* 0x000000ffff487224 */ /* 0x000fe400078e0047 */
[----:B------:R-:W-:-:S04]  /*d7f0*/  IMAD.MOV.U32 R71, RZ, RZ, R248 ;  /* 0x000000ffff477224 */ /* 0x000fc800078e00f8 */
[----:B------:R-:W-:Y:S02]  /*d800*/  IMAD.MOV.U32 R212, RZ, RZ, R74 ;  /* 0x000000ffffd47224 */ /* 0x000fe400078e004a */
[----:B------:R-:W-:Y:S11]  /*d810*/  IMAD.MOV.U32 R213, RZ, RZ, R73 ;  /* 0x000000ffffd57224 */ /* 0x000ff600078e0049 */
[----:B------:R-:W-:Y:S04]  /*d820*/  @!UPT UIADD3 URZ, URZ, URZ, URZ ;  /* 0x0000003f3f3ff290 */ /* 0x000fe8000fffe03f */
[----:B--2---:R-:W-:Y:S11]  /*d830*/  HMMA.16816.F32.BF16 R204, R60, R208, R204 ;  /* 0x000000d03ccc723c */ /* 0x004ff600000418cc */
[----:B------:R-:W-:Y:S11]  /*d840*/  @!UPT UIADD3 URZ, URZ, URZ, URZ ;  /* 0x0000003f3f3ff290 */ /* 0x000ff6000fffe03f */
[----:B------:R-:W-:Y:S02]  /*d850*/  @!UPT UIADD3 URZ, URZ, URZ, URZ ;  /* 0x0000003f3f3ff290 */ /* 0x000fe4000fffe03f */
[----:B------:R-:W-:Y:S02]  /*d860*/  IMAD.MOV.U32 R216, RZ, RZ, R204 ;  /* 0x000000ffffd87224 */ /* 0x000fe400078e00cc */
[----:B------:R-:W-:Y:S02]  /*d870*/  IMAD.MOV.U32 R204, RZ, RZ, R250 ;  /* 0x000000ffffcc7224 */ /* 0x000fe400078e00fa */
[----:B------:R-:W2:Y:S01]  /*d880*/  S2R R250, SR_TID.X ;  /* 0x0000000000fa7919 */ /* 0x000ea20000002100 */
[----:B------:R-:W-:Y:S02]  /*d890*/  IMAD.MOV.U32 R74, RZ, RZ, R206 ;  /* 0x000000ffff4a7224 */ /* 0x000fe400078e00ce */
[----:B------:R-:W-:Y:S02]  /*d8a0*/  IMAD.MOV.U32 R206, RZ, RZ, R0 ;  /* 0x000000ffffce7224 */ /* 0x000fe400078e0000 */
[----:B------:R-:W-:Y:S02]  /*d8b0*/  IMAD.U32 R0, RZ, RZ, UR21 ;  /* 0x00000015ff007e24 */ /* 0x000fe4000f8e00ff */
[----:B------:R-:W-:-:S02]  /*d8c0*/  IMAD.MOV.U32 R217, RZ, RZ, R205 ;  /* 0x000000ffffd97224 */ /* 0x000fc400078e00cd */
[----:B------:R-:W-:Y:S02]  /*d8d0*/  IMAD.MOV.U32 R73, RZ, RZ, R207 ;  /* 0x000000ffff497224 */ /* 0x000fe400078e00cf */
[----:B------:R-:W-:Y:S02]  /*d8e0*/  IMAD.MOV.U32 R205, RZ, RZ, R249 ;  /* 0x000000ffffcd7224 */ /* 0x000fe400078e00f9 */
[----:B------:R-:W-:Y:S02]  /*d8f0*/  IMAD.MOV.U32 R207, RZ, RZ, R251 ;  /* 0x000000ffffcf7224 */ /* 0x000fe400078e00fb */
[----:B--2---:R-:W-:-:S05]  /*d900*/  IMAD.SHL.U32 R250, R250, 0x2, RZ ;  /* 0x00000002fafa7824 */ /* 0x004fca00078e00ff */
[----:B------:R-:W-:-:S05]  /*d910*/  LOP3.LUT R250, R250, 0x6, RZ, 0xc0, !PT ;  /* 0x00000006fafa7812 */ /* 0x000fca00078ec0ff */
[----:B------:R-:W-:Y:S02]  /*d920*/  IMAD R0, R0, 0x40, R250 ;  /* 0x0000004000007824 */ /* 0x000fe400078e02fa */
[----:B------:R-:W-:Y:S07]  /*d930*/  HMMA.16816.F32.BF16 R248, R56, R208, R168 ;  /* 0x000000d038f8723c */ /* 0x000fee00000418a8 */
[----:B------:R-:W-:Y:S01]  /*d940*/  IMAD.MOV.U32 R171, RZ, RZ, R2 ;  /* 0x000000ffffab7224 */ /* 0x000fe200078e0002 */
[C---:B------:R-:W-:Y:S01]  /*d950*/  IADD3 R2, R0.reuse, 0x1, RZ ;  /* 0x0000000100027810 */ /* 0x040fe20007ffe0ff */
[----:B------:R-:W-:Y:S01]  /*d960*/  IMAD.MOV.U32 R170, RZ, RZ, R3 ;  /* 0x000000ffffaa7224 */ /* 0x000fe200078e0003 */
[-C--:B-----5:R-:W-:Y:S01]  /*d970*/  ISETP.GE.AND P4, PT, R0, R16.reuse, PT ;  /* 0x000000100000720c */ /* 0x0a0fe20003f86270 */
[----:B------:R-:W-:Y:S01]  /*d980*/  IMAD.MOV.U32 R168, RZ, RZ, R75 ;  /* 0x000000ffffa87224 */ /* 0x000fe200078e004b */
[-C--:B------:R-:W-:Y:S01]  /*d990*/  ISETP.GE.AND P5, PT, R2, R16.reuse, PT ;  /* 0x000000100200720c */ /* 0x080fe20003fa6270 */
[----:B------:R-:W-:Y:S01]  /*d9a0*/  IMAD.MOV.U32 R169, RZ, RZ, R204 ;  /* 0x000000ffffa97224 */ /* 0x000fe200078e00cc */
[----:B------:R-:W-:Y:S01]  /*d9b0*/  IADD3 R3, R0, 0x8, RZ ;  /* 0x0000000800037810 */ /* 0x000fe20007ffe0ff */
[----:B------:R1:W5:Y:S01]  /*d9c0*/  LDL.LU R75, [R1+0xcc] ;  /* 0x0000cc00014b7983 */ /* 0x0003620000300800 */
[----:B------:R-:W-:Y:S01]  /*d9d0*/  FSEL R204, R205, -INF , !P5 ;  /* 0xff800000cdcc7808 */ /* 0x000fe20006800000 */
[----:B------:R-:W-:Y:S01]  /*d9e0*/  IMAD.MOV.U32 R209, RZ, RZ, R217 ;  /* 0x000000ffffd17224 */ /* 0x000fe200078e00d9 */
[----:B------:R-:W-:Y:S01]  /*d9f0*/  FSEL R245, R245, -INF , !P4 ;  /* 0xff800000f5f57808 */ /* 0x000fe20006000000 */
[----:B------:R-:W-:Y:S01]  /*da00*/  IMAD.MOV.U32 R208, RZ, RZ, R216 ;  /* 0x000000ffffd07224 */ /* 0x000fe200078e00d8 */
[----:B------:R-:W-:Y:S01]  /*da10*/  ISETP.GE.AND P4, PT, R3, R16, PT ;  /* 0x000000100300720c */ /* 0x000fe20003f86270 */
[----:B------:R2:W-:Y:S01]  /*da20*/  STL [R1+0x10], R204 ;  /* 0x000010cc01007387 */ /* 0x0005e20000100800 */
[----:B------:R-:W-:-:S02]  /*da30*/  ISETP.GE.AND P6, PT, R2, R17, PT ;  /* 0x000000110200720c */ /* 0x000fc40003fc6270 */
[C---:B------:R-:W-:Y:S02]  /*da40*/  ISETP.GE.AND P1, PT, R2.reuse, R18, PT ;  /* 0x000000120200720c */ /* 0x040fe40003f26270 */
[----:B------:R-:W-:Y:S02]  /*da50*/  ISETP.GE.AND P0, PT, R2, R19, PT ;  /* 0x000000130200720c */ /* 0x000fe40003f06270 */
[----:B------:R-:W-:-:S04]  /*da60*/  IADD3 R2, R0, 0x9, RZ ;  /* 0x0000000900027810 */ /* 0x000fc80007ffe0ff */
[----:B------:R-:W-:Y:S02]  /*da70*/  ISETP.GE.AND P5, PT, R2, R16, PT ;  /* 0x000000100200720c */ /* 0x000fe40003fa6270 */
[----:B--2---:R-:W-:Y:S02]  /*da80*/  FSEL R204, R228, -INF , !P4 ;  /* 0xff800000e4cc7808 */ /* 0x004fe40006000000 */
[----:B------:R-:W-:-:S03]  /*da90*/  ISETP.GE.AND P4, PT, R0, R17, PT ;  /* 0x000000110000720c */ /* 0x000fc60003f86270 */
[----:B------:R2:W-:Y:S01]  /*daa0*/  STL [R1+0x14], R204 ;  /* 0x000014cc01007387 */ /* 0x0005e20000100800 */
[----:B------:R-:W-:Y:S02]  /*dab0*/  FSEL R246, R246, -INF , !P4 ;  /* 0xff800000f6f67808 */ /* 0x000fe40006000000 */
[-C--:B------:R-:W-:Y:S02]  /*dac0*/  ISETP.GE.AND P4, PT, R2, R17.reuse, PT ;  /* 0x000000110200720c */ /* 0x080fe40003f86270 */
[----:B--2---:R-:W-:Y:S02]  /*dad0*/  FSEL R204, R229, -INF , !P5 ;  /* 0xff800000e5cc7808 */ /* 0x004fe40006800000 */
[----:B------:R-:W-:-:S03]  /*dae0*/  ISETP.GE.AND P5, PT, R3, R17, PT ;  /* 0x000000110300720c */ /* 0x000fc60003fa6270 */
[----:B------:R2:W-:Y:S01]  /*daf0*/  STL [R1+0x30], R204 ;  /* 0x000030cc01007387 */ /* 0x0005e20000100800 */
[----:B------:R-:W-:Y:S02]  /*db00*/  FSEL R205, R230, -INF , !P5 ;  /* 0xff800000e6cd7808 */ /* 0x000fe40006800000 */
[----:B------:R-:W-:Y:S02]  /*db10*/  ISETP.GE.AND P5, PT, R3, R19, PT ;  /* 0x000000130300720c */ /* 0x000fe40003fa6270 */
[----:B--2---:R-:W-:Y:S02]  /*db20*/  FSEL R204, R206, -INF , !P6 ;  /* 0xff800000cecc7808 */ /* 0x004fe40007000000 */
[----:B------:R-:W-:-:S03]  /*db30*/  ISETP.GE.AND P6, PT, R0, R18, PT ;  /* 0x000000120000720c */ /* 0x000fc60003fc6270 */
[----:B------:R2:W-:Y:S01]  /*db40*/  STL [R1+0x18], R204 ;  /* 0x000018cc01007387 */ /* 0x0005e20000100800 */
[----:B------:R-:W-:Y:S02]  /*db50*/  FSEL R247, R247, -INF , !P6 ;  /* 0xff800000f7f77808 */ /* 0x000fe40007000000 */
[-C--:B------:R-:W-:Y:S01]  /*db60*/  ISETP.GE.AND P6, PT, R0, R19.reuse, PT ;  /* 0x000000130000720c */ /* 0x080fe20003fc6270 */
[----:B------:R-:W-:Y:S03]  /*db70*/  STL [R1+0x1c], R205 ;  /* 0x00001ccd01007387 */ /* 0x000fe60000100800 */
[----:B------:R-:W-:Y:S02]  /*db80*/  FSEL R252, R252, -INF , !P6 ;  /* 0xff800000fcfc7808 */ /* 0x000fe40007000000 */
[----:B------:R-:W-:Y:S02]  /*db90*/  ISETP.GE.AND P6, PT, R2, R19, PT ;  /* 0x000000130200720c */ /* 0x000fe40003fc6270 */
[----:B--2---:R-:W-:-:S02]  /*dba0*/  FSEL R204, R231, -INF , !P4 ;  /* 0xff800000e7cc7808 */ /* 0x004fc40006000000 */
[-C--:B------:R-:W-:Y:S02]  /*dbb0*/  ISETP.GE.AND P4, PT, R3, R18.reuse, PT ;  /* 0x000000120300720c */ /* 0x080fe40003f86270 */
[----:B------:R-:W-:Y:S01]  /*dbc0*/  FSEL R3, R207, -INF , !P1 ;  /* 0xff800000cf037808 */ /* 0x000fe20004800000 */
[----:B------:R-:W-:Y:S01]  /*dbd0*/  STL [R1+0x34], R204 ;  /* 0x000034cc01007387 */ /* 0x000fe20000100800 */
[----:B------:R-:W-:Y:S02]  /*dbe0*/  ISETP.GE.AND P1, PT, R2, R18, PT ;  /* 0x000000120200720c */ /* 0x000fe40003f26270 */
[----:B------:R-:W-:Y:S01]  /*dbf0*/  IADD3 R2, R0, 0x10, RZ ;  /* 0x0000001000027810 */ /* 0x000fe20007ffe0ff */
[----:B------:R-:W2:Y:S04]  /*dc00*/  LDSM.16.M88.4 R204, [R232+0x9000] ;  /* 0x00900000e8cc783b */ /* 0x000ea80000000200 */
[----:B------:R3:W-:Y:S02]  /*dc10*/  STL [R1+0x20], R3 ;  /* 0x0000200301007387 */ /* 0x0007e40000100800 */
[----:B---3--:R-:W-:-:S02]  /*dc20*/  FSEL R3, R168, -INF , !P0 ;  /* 0xff800000a8037808 */ /* 0x008fc40004000000 */
[----:B------:R-:W-:Y:S02]  /*dc30*/  FSEL R168, R169, -INF , !P4 ;  /* 0xff800000a9a87808 */ /* 0x000fe40006000000 */
[C---:B------:R-:W-:Y:S01]  /*dc40*/  ISETP.GE.AND P0, PT, R2.reuse, R16, PT ;  /* 0x000000100200720c */ /* 0x040fe20003f06270 */
[----:B------:R3:W-:Y:S01]  /*dc50*/  STL [R1+0x24], R3 ;  /* 0x0000240301007387 */ /* 0x0007e20000100800 */
[----:B------:R-:W-:-:S03]  /*dc60*/  ISETP.GE.AND P4, PT, R2, R18, PT ;  /* 0x000000120200720c */ /* 0x000fc60003f86270 */
[----:B------:R4:W-:Y:S01]  /*dc70*/  STL [R1], R168 ;  /* 0x000000a801007387 */ /* 0x0009e20000100800 */
[C---:B--2---:R-:W-:Y:S01]  /*dc80*/  HMMA.16816.F32.BF16 R228, R64.reuse, R206, RZ ;  /* 0x000000ce40e4723c */ /* 0x044fe200000418ff */
[----:B---3--:R-:W-:Y:S02]  /*dc90*/  FSEL R3, R170, -INF , !P1 ;  /* 0xff800000aa037808 */ /* 0x008fe40004800000 */
[----:B------:R-:W-:Y:S02]  /*dca0*/  ISETP.GE.AND P1, PT, R2, R17, PT ;  /* 0x000000110200720c */ /* 0x000fe40003f26270 */
[----:B----4-:R-:W-:Y:S01]  /*dcb0*/  IADD3 R168, R0, 0x11, RZ ;  /* 0x0000001100a87810 */ /* 0x010fe20007ffe0ff */
[----:B------:R2:W-:Y:S01]  /*dcc0*/  STL [R1+0x4], R3 ;  /* 0x0000040301007387 */ /* 0x0005e20000100800 */
[----:B------:R-:W-:Y:S02]  /*dcd0*/  FSEL R170, R226, -INF , !P1 ;  /* 0xff800000e2aa7808 */ /* 0x000fe40004800000 */
[----:B--2---:R-:W-:Y:S01]  /*dce0*/  FSEL R3, R212, -INF , !P5 ;  /* 0xff800000d4037808 */ /* 0x004fe20006800000 */
[----:B------:R-:W-:Y:S01]  /*dcf0*/  IMAD.MOV.U32 R212, RZ, RZ, R213 ;  /* 0x000000ffffd47224 */ /* 0x000fe200078e00d5 */
[----:B------:R-:W-:Y:S01]  /*dd00*/  ISETP.GE.AND P5, PT, R2, R19, PT ;  /* 0x000000130200720c */ /* 0x000fe20003fa6270 */
[----:B------:R-:W-:Y:S01]  /*dd10*/  IMAD.MOV.U32 R213, RZ, RZ, R218 ;  /* 0x000000ffffd57224 */ /* 0x000fe200078e00da */
[----:B------:R-:W-:Y:S01]  /*dd20*/  FSEL R2, R219, -INF , !P6 ;  /* 0xff800000db027808 */ /* 0x000fe20007000000 */
[----:B------:R2:W-:Y:S01]  /*dd30*/  STL [R1+0x8], R3 ;  /* 0x0000080301007387 */ /* 0x0005e20000100800 */
[----:B------:R-:W-:Y:S01]  /*dd40*/  ISETP.GE.AND P6, PT, R168, R16, PT ;  /* 0x00000010a800720c */ /* 0x000fe20003fc6270 */
[----:B------:R-:W-:Y:S02]  /*dd50*/  HMMA.16816.F32.BF16 R216, R64, R214, RZ ;  /* 0x000000d640d8723c */ /* 0x000fe400000418ff */
[----:B------:R3:W-:Y:S01]  /*dd60*/  STL [R1+0xc], R2 ;  /* 0x00000c0201007387 */ /* 0x0007e20000100800 */
[----:B--2---:R-:W-:-:S02]  /*dd70*/  FSEL R3, R224, -INF , !P0 ;  /* 0xff800000e0037808 */ /* 0x004fc40004000000 */
[----:B------:R-:W-:Y:S02]  /*dd80*/  ISETP.GE.AND P0, PT, R168, R17, PT ;  /* 0x00000011a800720c */ /* 0x000fe40003f06270 */
[----:B---3--:R-:W-:Y:S01]  /*dd90*/  FSEL R2, R225, -INF , !P6 ;  /* 0xff800000e1027808 */ /* 0x008fe20007000000 */
[----:B------:R2:W-:Y:S01]  /*dda0*/  STL [R1+0x90], R3 ;  /* 0x0000900301007387 */ /* 0x0005e20000100800 */
[----:B------:R-:W-:Y:S02]  /*ddb0*/  FSEL R169, R227, -INF , !P0 ;  /* 0xff800000e3a97808 */ /* 0x000fe40004000000 */
[----:B------:R-:W-:Y:S01]  /*ddc0*/  HMMA.16816.F32.BF16 R224, R64, R204, RZ ;  /* 0x000000cc40e0723c */ /* 0x000fe200000418ff */
[----:B------:R3:W-:Y:S04]  /*ddd0*/  STL [R1+0x8c], R2 ;  /* 0x00008c0201007387 */ /* 0x0007e80000100800 */
[----:B------:R4:W-:Y:S04]  /*dde0*/  STL [R1+0x98], R170 ;  /* 0x000098aa01007387 */ /* 0x0009e80000100800 */
[----:B------:R1:W-:Y:S01]  /*ddf0*/  STL [R1+0x94], R169 ;  /* 0x000094a901007387 */ /* 0x0003e20000100800 */
[----:B--2---:R-:W-:-:S02]  /*de00*/  IADD3 R3, R0, 0x18, RZ ;  /* 0x0000001800037810 */ /* 0x004fc40007ffe0ff */
[----:B---3--:R-:W-:Y:S02]  /*de10*/  IADD3 R2, R0, 0x19, RZ ;  /* 0x0000001900027810 */ /* 0x008fe40007ffe0ff */
[CC--:B------:R-:W-:Y:S02]  /*de20*/  ISETP.GE.AND P6, PT, R3.reuse, R16.reuse, PT ;  /* 0x000000100300720c */ /* 0x0c0fe40003fc6270 */
[----:B------:R-:W-:Y:S02]  /*de30*/  ISETP.GE.AND P1, PT, R2, R16, PT ;  /* 0x000000100200720c */ /* 0x000fe40003f26270 */
[----:B------:R-:W-:Y:S02]  /*de40*/  ISETP.GE.AND P0, PT, R3, R17, PT ;  /* 0x000000110300720c */ /* 0x000fe40003f06270 */
[----:B----4-:R-:W-:Y:S02]  /*de50*/  FSEL R170, R220, -INF , !P6 ;  /* 0xff800000dcaa7808 */ /* 0x010fe40007000000 */
[----:B-1----:R-:W-:-:S02]  /*de60*/  FSEL R169, R221, -INF , !P1 ;  /* 0xff800000dda97808 */ /* 0x002fc40004800000 */
[----:B------:R-:W-:Y:S01]  /*de70*/  FSEL R64, R222, -INF , !P0 ;  /* 0xff800000de407808 */ /* 0x000fe20004000000 */
[----:B------:R-:W-:Y:S01]  /*de80*/  STL [R1+0x88], R170 ;  /* 0x000088aa01007387 */ /* 0x000fe20000100800 */
[----:B------:R-:W-:Y:S02]  /*de90*/  ISETP.GE.AND P6, PT, R2, R17, PT ;  /* 0x000000110200720c */ /* 0x000fe40003fc6270 */
[CC--:B------:R-:W-:Y:S01]  /*dea0*/  ISETP.GE.AND P1, PT, R168.reuse, R18.reuse, PT ;  /* 0x00000012a800720c */ /* 0x0c0fe20003f26270 */
[----:B------:R-:W-:Y:S01]  /*deb0*/  STL [R1+0x74], R169 ;  /* 0x000074a901007387 */ /* 0x000fe20000100800 */
[----:B------:R-:W-:Y:S02]  /*dec0*/  FSEL R65, R223, -INF , !P6 ;  /* 0xff800000df417808 */ /* 0x000fe40007000000 */
[----:B------:R-:W-:Y:S01]  /*ded0*/  ISETP.GE.AND P0, PT, R168, R19, PT ;  /* 0x00000013a800720c */ /* 0x000fe20003f06270 */
[----:B------:R1:W-:Y:S01]  /*dee0*/  STL [R1+0x60], R64 ;  /* 0x0000604001007387 */ /* 0x0003e20000100800 */
[----:B------:R-:W-:-:S03]  /*def0*/  ISETP.GE.AND P6, PT, R3, R18, PT ;  /* 0x000000120300720c */ /* 0x000fc60003fc6270 */
[----:B------:R-:W-:Y:S01]  /*df00*/  STL [R1+0x5c], R65 ;  /* 0x00005c4101007387 */ /* 0x000fe20000100800 */
[----:B-1----:R-:W-:Y:S02]  /*df10*/  FSEL R64, R171, -INF , !P4 ;  /* 0xff800000ab407808 */ /* 0x002fe40006000000 */
[C---:B------:R-:W-:Y:S01]  /*df20*/  HMMA.16816.F32.BF16 R168, R164.reuse, R204, RZ ;  /* 0x000000cca4a8723c */ /* 0x040fe200000418ff */
[-C--:B------:R-:W-:Y:S02]  /*df30*/  ISETP.GE.AND P4, PT, R3, R19.reuse, PT ;  /* 0x000000130300720c */ /* 0x080fe40003f86270 */
[----:B------:R1:W-:Y:S01]  /*df40*/  STL [R1+0x2c], R64 ;  /* 0x00002c4001007387 */ /* 0x0003e20000100800 */
[----:B------:R-:W-:Y:S02]  /*df50*/  FSEL R3, R213, -INF , !P5 ;  /* 0xff800000d5037808 */ /* 0x000fe40006800000 */
[----:B------:R-:W-:Y:S02]  /*df60*/  ISETP.GE.AND P5, PT, R2, R19, PT ;  /* 0x000000130200720c */ /* 0x000fe40003fa6270 */
[----:B------:R-:W-:Y:S01]  /*df70*/  HMMA.16816.F32.BF16 R204, R164, R206, RZ ;  /* 0x000000cea4cc723c */ /* 0x000fe200000418ff */
[----:B-1----:R-:W-:-:S07]  /*df80*/  FSEL R64, R212, -INF , !P1 ;  /* 0xff800000d4407808 */ /* 0x002fce0004800000 */
[----:B------:R-:W-:Y:S01]  /*df90*/  HMMA.16816.F32.BF16 R212, R164, R214, RZ ;  /* 0x000000d6a4d4723c */ /* 0x000fe200000418ff */
[----:B------:R-:W-:Y:S01]  /*dfa0*/  ISETP.GE.AND P1, PT, R2, R18, PT ;  /* 0x000000120200720c */ /* 0x000fe20003f26270 */
[----:B------:R-:W-:Y:S04]  /*dfb0*/  STL [R1+0x28], R64 ;  /* 0x0000284001007387 */ /* 0x000fe80000100800 */
[----:B------:R-:W1:Y:S02]  /*dfc0*/  LDSM.16.M88.4 R64, [R239+0x1000] ;  /* 0x00100000ef40783b */ /* 0x000e640000000200 */
[-C--:B------:R-:W-:Y:S02]  /*dfd0*/  HMMA.16816.F32.BF16 R216, R56, R210.reuse, R216 ;  /* 0x000000d238d8723c */ /* 0x080fe400000418d8 */
[----:B------:R-:W-:Y:S11]  /*dfe0*/  STL [R1+0x50], R3 ;  /* 0x0000500301007387 */ /* 0x000ff60000100800 */
[----:B------:R-:W-:Y:S03]  /*dff0*/  @!UPT UIADD3 URZ, URZ, URZ, URZ ;  /* 0x0000003f3f3ff290 */ /* 0x000fe6000fffe03f */
[C---:B------:R-:W-:Y:S08]  /*e000*/  HMMA.16816.F32.BF16 R212, R60.reuse, R210, R212 ;  /* 0x000000d23cd4723c */ /* 0x040ff000000418d4 */
[-C--:B-1----:R-:W-:Y:S08]  /*e010*/  HMMA.16816.F32.BF16 R164, R60, R64.reuse, R168 ;  /* 0x000000403ca4723c */ /* 0x082ff000000418a8 */
[C---:B------:R-:W-:Y:S07]  /*e020*/  HMMA.16816.F32.BF16 R168, R56.reuse, R64, R224 ;  /* 0x0000004038a8723c */ /* 0x040fee00000418e0 */
[----:B------:R-:W-:Y:S01]  /*e030*/  IMAD.MOV.U32 R224, RZ, RZ, R208 ;  /* 0x000000ffffe07224 */ /* 0x000fe200078e00d0 */
[----:B------:R-:W-:Y:S01]  /*e040*/  HMMA.16816.F32.BF16 R228, R56, R66, R228 ;  /* 0x0000004238e4723c */ /* 0x000fe200000418e4 */
[----:B------:R-:W1:Y:S01]  /*e050*/  LDSM.16.M88.4 R56, [R238+0x9800] ;  /* 0x00980000ee38783b */ /* 0x000e620000000200 */
[----:B------:R-:W-:-:S02]  /*e060*/  IMAD.MOV.U32 R225, RZ, RZ, R209 ;  /* 0x000000ffffe17224 */ /* 0x000fc400078e00d1 */
[----:B------:R-:W-:-:S04]  /*e070*/  IMAD.MOV.U32 R226, RZ, RZ, R74 ;  /* 0x000000ffffe27224 */ /* 0x000fc800078e004a */
[----:B------:R-:W-:Y:S01]  /*e080*/  HMMA.16816.F32.BF16 R204, R60, R66, R204 ;  /* 0x000000423ccc723c */ /* 0x000fe200000418cc */
[----:B------:R-:W2:Y:S04]  /*e090*/  LDSM.16.M88.4 R64, [R238+0x9000] ;  /* 0x00900000ee40783b */ /* 0x000ea80000000200 */
[----:B------:R-:W3:Y:S01]  /*e0a0*/  LDSM.16.M88.4 R60, [R237+0x1000] ;  /* 0x00100000ed3c783b */ /* 0x000ee20000000200 */
[----:B------:R-:W-:-:S03]  /*e0b0*/  IMAD.MOV.U32 R227, RZ, RZ, R73 ;  /* 0x000000ffffe37224 */ /* 0x000fc600078e0049 */
[----:B------:R4:W5:Y:S04]  /*e0c0*/  LDL.LU R74, [R1+0xc8] ;  /* 0x0000c800014a7983 */ /* 0x0009680000300800 */
[----:B------:R4:W5:Y:S01]  /*e0d0*/  LDL.LU R73, [R1+0xc4] ;  /* 0x0000c40001497983 */ /* 0x0009620000300800 */
[C---:B------:R-:W-:Y:S01]  /*e0e0*/  IADD3 R2, R0.reuse, 0x20, RZ ;  /* 0x0000002000027810 */ /* 0x040fe20007ffe0ff */
[----:B-1----:R-:W-:Y:S08]  /*e0f0*/  HMMA.16816.F32.BF16 R220, R48, R56, R248 ;  /* 0x0000003830dc723c */ /* 0x002ff000000418f8 */
[-C--:B--2---:R-:W-:Y:S08]  /*e100*/  HMMA.16816.F32.BF16 R164, R52, R64.reuse, R164 ;  /* 0x0000004034a4723c */ /* 0x084ff000000418a4 */
[C---:B------:R-:W-:Y:S08]  /*e110*/  HMMA.16816.F32.BF16 R168, R48.reuse, R64, R168 ;  /* 0x0000004030a8723c */ /* 0x040ff000000418a8 */
[C---:B------:R-:W-:Y:S08]  /*e120*/  HMMA.16816.F32.BF16 R208, R48.reuse, R66, R228 ;  /* 0x0000004230d0723c */ /* 0x040ff000000418e4 */
[----:B------:R-:W-:Y:S01]  /*e130*/  HMMA.16816.F32.BF16 R228, R48, R58, R216 ;  /* 0x0000003a30e4723c */ /* 0x000fe200000418d8 */
[----:B------:R-:W1:Y:S07]  /*e140*/  LDSM.16.M88.4 R48, [R232+0xb000] ;  /* 0x00b00000e830783b */ /* 0x000e6e0000000200 */
[C---:B------:R-:W-:Y:S08]  /*e150*/  HMMA.16816.F32.BF16 R216, R52.reuse, R56, R224 ;  /* 0x0000003834d8723c */ /* 0x040ff000000418e0 */
[C---:B------:R-:W-:Y:S08]  /*e160*/  HMMA.16816.F32.BF16 R204, R52.reuse, R66, R204 ;  /* 0x0000004234cc723c */ /* 0x040ff000000418cc */
[----:B------:R-:W-:Y:S01]  /*e170*/  HMMA.16816.F32.BF16 R224, R52, R58, R212 ;  /* 0x0000003a34e0723c */ /* 0x000fe200000418d4 */
[----:B------:R-:W2:Y:S07]  /*e180*/  LDSM.16.M88.4 R52, [R237+0x1800] ;  /* 0x00180000ed34783b */ /* 0x000eae0000000200 */
[-C--:B---3--:R-:W-:Y:S08]  /*e190*/  HMMA.16816.F32.BF16 R64, R44, R60.reuse, R164 ;  /* 0x0000003c2c40723c */ /* 0x088ff000000418a4 */
[C---:B------:R-:W-:Y:S08]  /*e1a0*/  HMMA.16816.F32.BF16 R56, R40.reuse, R60, R168 ;  /* 0x0000003c2838723c */ /* 0x040ff000000418a8 */
[-C--:B------:R-:W-:Y:S08]  /*e1b0*/  HMMA.16816.F32.BF16 R212, R40, R62.reuse, R208 ;  /* 0x0000003e28d4723c */ /* 0x080ff000000418d0 */
[----:B------:R-:W-:Y:S01]  /*e1c0*/  HMMA.16816.F32.BF16 R208, R44, R62, R204 ;  /* 0x0000003e2cd0723c */ /* 0x000fe200000418cc */
[----:B------:R-:W3:Y:S07]  /*e1d0*/  LDSM.16.M88.4 R60, [R232+0xb800] ;  /* 0x00b80000e83c783b */ /* 0x000eee0000000200 */
[----:B-1----:R-:W-:Y:S08]  /*e1e0*/  HMMA.16816.F32.BF16 R204, R36, R48, R64 ;  /* 0x0000003024cc723c */ /* 0x002ff00000041840 */
[C---:B--2---:R-:W-:Y:S08]  /*e1f0*/  HMMA.16816.F32.BF16 R168, R44.reuse, R52, R216 ;  /* 0x000000342ca8723c */ /* 0x044ff000000418d8 */
[----:B------:R-:W-:Y:S01]  /*e200*/  HMMA.16816.F32.BF16 R164, R44, R54, R224 ;  /* 0x000000362ca4723c */ /* 0x000fe200000418e0 */
[----:B------:R-:W-:Y:S07]  /*e210*/  LDSM.16.M88.4 R44, [R239+0x3800] ;  /* 0x00380000ef2c783b */ /* 0x000fee0000000200 */
[----:B------:R-:W-:Y:S01]  /*e220*/  HMMA.16816.F32.BF16 R64, R32, R48, R56 ;  /* 0x000000302040723c */ /* 0x000fe20000041838 */
[----:B------:R-:W1:Y:S07]  /*e230*/  LDSM.16.M88.4 R56, [R239+0x3000] ;  /* 0x00300000ef38783b */ /* 0x000e6e0000000200 */
[C---:B------:R-:W-:Y:S08]  /*e240*/  HMMA.16816.F32.BF16 R220, R40.reuse, R52, R220 ;  /* 0x0000003428dc723c */ /* 0x040ff000000418dc */
[----:B------:R-:W-:Y:S01]  /*e250*/  HMMA.16816.F32.BF16 R216, R40, R54, R228 ;  /* 0x0000003628d8723c */ /* 0x000fe200000418e4 */
[----:B------:R-:W2:Y:S07]  /*e260*/  LDSM.16.M88.4 R40, [R238+0xb000] ;  /* 0x00b00000ee28783b */ /* 0x000eae0000000200 */
[-C--:B------:R-:W-:Y:S08]  /*e270*/  HMMA.16816.F32.BF16 R224, R32, R50.reuse, R212 ;  /* 0x0000003220e0723c */ /* 0x080ff000000418d4 */
[C---:B------:R-:W-:Y:S08]  /*e280*/  HMMA.16816.F32.BF16 R208, R36.reuse, R50, R208 ;  /* 0x0000003224d0723c */ /* 0x040ff000000418d0 */
[C---:B---3--:R-:W-:Y:S08]  /*e290*/  HMMA.16816.F32.BF16 R52, R36.reuse, R60, R168 ;  /* 0x0000003c2434723c */ /* 0x048ff000000418a8 */
[----:B------:R-:W-:Y:S01]  /*e2a0*/  HMMA.16816.F32.BF16 R48, R36, R62, R164 ;  /* 0x0000003e2430723c */ /* 0x000fe200000418a4 */
[----:B------:R-:W3:Y:S07]  /*e2b0*/  LDSM.16.M88.4 R36, [R238+0xb800] ;  /* 0x00b80000ee24783b */ /* 0x000eee0000000200 */
[----:B-1----:R-:W-:Y:S08]  /*e2c0*/  HMMA.16816.F32.BF16 R212, R24, R56, R64 ;  /* 0x0000003818d4723c */ /* 0x002ff00000041840 */
[C---:B------:R-:W-:Y:S08]  /*e2d0*/  HMMA.16816.F32.BF16 R64, R32.reuse, R60, R220 ;  /* 0x0000003c2040723c */ /* 0x040ff000000418dc */
[----:B------:R-:W-:Y:S01]  /*e2e0*/  HMMA.16816.F32.BF16 R60, R32, R62, R216 ;  /* 0x0000003e203c723c */ /* 0x000fe200000418d8 */
[----:B------:R-:W-:Y:S07]  /*e2f0*/  LDSM.16.M88.4 R32, [R237+0x3800] ;  /* 0x00380000ed20783b */ /* 0x000fee0000000200 */
[C---:B------:R-:W-:Y:S08]  /*e300*/  HMMA.16816.F32.BF16 R204, R28.reuse, R56, R204 ;  /* 0x000000381ccc723c */ /* 0x040ff000000418cc */
[C---:B------:R-:W-:Y:S08]  /*e310*/  HMMA.16816.F32.BF16 R168, R28.reuse, R58, R208 ;  /* 0x0000003a1ca8723c */ /* 0x040ff000000418d0 */
[C---:B------:R-:W-:Y:S08]  /*e320*/  HMMA.16816.F32.BF16 R164, R28.reuse, R44, R52 ;  /* 0x0000002c1ca4723c */ /* 0x040ff00000041834 */
[----:B------:R-:W-:Y:S01]  /*e330*/  HMMA.16816.F32.BF16 R52, R28, R46, R48 ;  /* 0x0000002e1c34723c */ /* 0x000fe20000041830 */
[----:B------:R-:W1:Y:S01]  /*e340*/  LDSM.16.M88.4 R28, [R237+0x3000] ;  /* 0x00300000ed1c783b */ /* 0x000e620000000200 */
[----:B------:R-:W-:Y:S01]  /*e350*/  IADD3 R3, R0, 0x28, RZ ;  /* 0x0000002800037810 */ /* 0x000fe20007ffe0ff */
[----:B------:R-:W-:Y:S01]  /*e360*/  UISETP.GE.AND UP0, UPT, UR8, 0x4, UPT ;  /* 0x000000040800788c */ /* 0x000fe2000bf06270 */
[----:B------:R-:W-:-:S04]  /*e370*/  DEPBAR.LE SB0, 0x0 ;  /* 0x000080000000791a */ /* 0x000fc80000000000 */
[C---:B------:R-:W-:Y:S08]  /*e380*/  HMMA.16816.F32.BF16 R48, R24.reuse, R44, R64 ;  /* 0x0000002c1830723c */ /* 0x040ff00000041840 */
[C---:B------:R-:W-:Y:S08]  /*e390*/  HMMA.16816.F32.BF16 R56, R24.reuse, R58, R224 ;  /* 0x0000003a1838723c */ /* 0x040ff000000418e0 */
[----:B------:R-:W-:Y:S08]  /*e3a0*/  HMMA.16816.F32.BF16 R44, R24, R46, R60 ;  /* 0x0000002e182c723c */ /* 0x000ff0000004183c */
[C---:B--2---:R-:W-:Y:S08]  /*e3b0*/  HMMA.16816.F32.BF16 R204, R20.reuse, R40, R204 ;  /* 0x0000002814cc723c */ /* 0x044ff000000418cc */
[C---:B------:R-:W-:Y:S08]  /*e3c0*/  HMMA.16816.F32.BF16 R24, R20.reuse, R42, R168 ;  /* 0x0000002a1418723c */ /* 0x040ff000000418a8 */
[C---:B---3--:R-:W-:Y:S08]  /*e3d0*/  HMMA.16816.F32.BF16 R60, R20.reuse, R36, R164 ;  /* 0x00000024143c723c */ /* 0x048ff000000418a4 */
[----:B------:R-:W-:Y:S01]  /*e3e0*/  HMMA.16816.F32.BF16 R20, R20, R38, R52 ;  /* 0x000000261414723c */ /* 0x000fe20000041834 */
[----:B------:R-:W-:-:S06]  /*e3f0*/  FSEL R164, R69, -INF , !P4 ;  /* 0xff80000045a47808 */ /* 0x000fcc0006000000 */
[----:B------:R-:W-:Y:S01]  /*e400*/  FSEL R55, R72, -INF , !P0 ;  /* 0xff80000048377808 */ /* 0x000fe20004000000 */
[C---:B------:R-:W-:Y:S01]  /*e410*/  HMMA.16816.F32.BF16 R212, R12.reuse, R40, R212 ;  /* 0x000000280cd4723c */ /* 0x040fe200000418d4 */
[----:B------:R4:W5:Y:S01]  /*e420*/  LDL.LU R72, [R1+0xc0] ;  /* 0x0000c00001487983 */ /* 0x0009620000300800 */
[----:B------:R-:W-:Y:S02]  /*e430*/  FSEL R52, R71, -INF , !P6 ;  /* 0xff80000047347808 */ /* 0x000fe40007000000 */
[----:B------:R-:W-:Y:S01]  /*e440*/  FSEL R54, R70, -INF , !P1 ;  /* 0xff80000046367808 */ /* 0x000fe20004800000 */
[----:B------:R4:W5:Y:S01]  /*e450*/  LDL.LU R71, [R1+0xbc] ;  /* 0x0000bc0001477983 */ /* 0x0009620000300800 */
[----:B------:R-:W-:Y:S02]  /*e460*/  FSEL R53, R68, -INF , !P5 ;  /* 0xff80000044357808 */ /* 0x000fe40006800000 */
[C---:B------:R-:W-:Y:S01]  /*e470*/  HMMA.16816.F32.BF16 R48, R12.reuse, R36, R48 ;  /* 0x000000240c30723c */ /* 0x040fe20000041830 */
[----:B------:R4:W5:Y:S04]  /*e480*/  LDL.LU R70, [R1+0xb8] ;  /* 0x0000b80001467983 */ /* 0x0009680000300800 */
[----:B------:R4:W5:Y:S03]  /*e490*/  LDL.LU R69, [R1+0xb4] ;  /* 0x0000b40001457983 */ /* 0x0009660000300800 */
[----:B------:R-:W-:Y:S01]  /*e4a0*/  HMMA.16816.F32.BF16 R44, R12, R38, R44 ;  /* 0x000000260c2c723c */ /* 0x000fe2000004182c */
[----:B------:R4:W5:Y:S07]  /*e4b0*/  LDL.LU R68, [R1+0xb0] ;  /* 0x0000b00001447983 */ /* 0x00096e0000300800 */
[C---:B-1----:R-:W-:Y:S08]  /*e4c0*/  HMMA.16816.F32.BF16 R36, R8.reuse, R28, R204 ;  /* 0x0000001c0824723c */ /* 0x042ff000000418cc */
[----:B------:R-:W-:Y:S01]  /*e4d0*/  HMMA.16816.F32.BF16 R24, R8, R30, R24 ;  /* 0x0000001e0818723c */ /* 0x000fe20000041818 */
[----:B------:R-:W-:Y:S01]  /*e4e0*/  BAR.SYNC.DEFER_BLOCKING 0x0 ;  /* 0x0000000000007b1d */ /* 0x000fe20000010000 */
[----:B------:R-:W-:-:S06]  /*e4f0*/  ISETP.GE.AND P0, PT, R2, R16, PT ;  /* 0x000000100200720c */ /* 0x000fcc0003f06270 */
[----:B------:R-:W-:Y:S01]  /*e500*/  HMMA.16816.F32.BF16 R56, R12, R42, R56 ;  /* 0x0000002a0c38723c */ /* 0x000fe20000041838 */
[C---:B------:R-:W-:Y:S02]  /*e510*/  ISETP.GE.AND P1, PT, R2.reuse, R17, PT ;  /* 0x000000110200720c */ /* 0x040fe40003f26270 */
[----:B------:R-:W-:-:S05]  /*e520*/  ISETP.GE.AND P6, PT, R2, R18, PT ;  /* 0x000000120200720c */ /* 0x000fca0003fc6270 */
[----:B------:R-:W-:Y:S01]  /*e530*/  HMMA.16816.F32.BF16 R40, R8, R32, R60 ;  /* 0x000000200828723c */ /* 0x000fe2000004183c */
[----:B------:R-:W-:-:S07]  /*e540*/  ISETP.GE.AND P4, PT, R2, R19, PT ;  /* 0x000000130200720c */ /* 0x000fce0003f86270 */
[----:B------:R-:W-:Y:S01]  /*e550*/  HMMA.16816.F32.BF16 R20, R8, R34, R20 ;  /* 0x000000220814723c */ /* 0x000fe20000041814 */
[----:B------:R-:W-:-:S06]  /*e560*/  IADD3 R2, R0, 0x29, RZ ;  /* 0x0000002900027810 */ /* 0x000fcc0007ffe0ff */
[----:B------:R-:W-:Y:S01]  /*e570*/  IADD3 R8, R0, 0x21, RZ ;  /* 0x0000002100087810 */ /* 0x000fe20007ffe0ff */
[----:B------:R-:W-:Y:S01]  /*e580*/  HMMA.16816.F32.BF16 R12, R4, R28, R212 ;  /* 0x0000001c040c723c */ /* 0x000fe200000418d4 */
[----:B------:R-:W-:-:S06]  /*e590*/  FSEL R216, R38, -INF , !P1 ;  /* 0xff80000026d87808 */ /* 0x000fcc0004800000 */
[----:B------:R-:W-:Y:S02]  /*e5a0*/  FSEL R214, R36, -INF , !P0 ;  /* 0xff80000024d67808 */ /* 0x000fe40004000000 */
[-C--:B------:R-:W-:Y:S02]  /*e5b0*/  ISETP.GE.AND P0, PT, R8, R17.reuse, PT ;  /* 0x000000110800720c */ /* 0x080fe40003f06270 */
[-C--:B------:R-:W-:Y:S02]  /*e5c0*/  ISETP.GE.AND P1, PT, R2, R16.reuse, PT ;  /* 0x000000100200720c */ /* 0x080fe40003f26270 */
[----:B------:R-:W-:Y:S02]  /*e5d0*/  FSEL R215, R39, -INF , !P0 ;  /* 0xff80000027d77808 */ /* 0x000fe40004000000 */
[----:B------:R-:W-:Y:S02]  /*e5e0*/  ISETP.GE.AND P0, PT, R3, R17, PT ;  /* 0x000000110300720c */ /* 0x000fe40003f06270 */
[----:B------:R-:W-:-:S02]  /*e5f0*/  ISETP.GE.AND P5, PT, R8, R16, PT ;  /* 0x000000100800720c */ /* 0x000fc40003fa6270 */
[----:B------:R-:W-:Y:S02]  /*e600*/  FSEL R209, R25, -INF , !P1 ;  /* 0xff80000019d17808 */ /* 0x000fe40004800000 */
[----:B------:R-:W-:Y:S02]  /*e610*/  FSEL R212, R26, -INF , !P0 ;  /* 0xff8000001ad47808 */ /* 0x000fe40004000000 */
[----:B------:R-:W-:Y:S02]  /*e620*/  FSEL R213, R37, -INF , !P5 ;  /* 0xff80000025d57808 */ /* 0x000fe40006800000 */
[C---:B------:R-:W-:Y:S02]  /*e630*/  ISETP.GE.AND P1, PT, R8.reuse, R18, PT ;  /* 0x000000120800720c */ /* 0x040fe40003f26270 */
[----:B------:R-:W-:Y:S02]  /*e640*/  ISETP.GE.AND P0, PT, R8, R19, PT ;  /* 0x000000130800720c */ /* 0x000fe40003f06270 */
[----:B------:R-:W-:Y:S01]  /*e650*/  ISETP.GE.AND P5, PT, R3, R16, PT ;  /* 0x000000100300720c */ /* 0x000fe20003fa6270 */
[----:B------:R-:W-:Y:S03]  /*e660*/  HMMA.16816.F32.BF16 R8, R4, R32, R48 ;  /* 0x000000200408723c */ /* 0x000fe60000041830 */
[----:B------:R-:W-:-:S02]  /*e670*/  FSEL R210, R24, -INF , !P5 ;  /* 0xff80000018d27808 */ /* 0x000fc40006800000 */
[----:B------:R-:W-:-:S03]  /*e680*/  ISETP.GE.AND P5, PT, R2, R17, PT ;  /* 0x000000110200720c */ /* 0x000fc60003fa6270 */
[----:B------:R-:W-:Y:S01]  /*e690*/  HMMA.16816.F32.BF16 R28, R4, R30, R56 ;  /* 0x0000001e041c723c */ /* 0x000fe20000041838 */
[----:B------:R-:W-:Y:S02]  /*e6a0*/  FSEL R205, R27, -INF , !P5 ;  /* 0xff8000001bcd7808 */ /* 0x000fe40006800000 */
[----:B------:R-:W-:-:S05]  /*e6b0*/  FSEL R204, R12, -INF , !P6 ;  /* 0xff8000000ccc7808 */ /* 0x000fca0007000000 */
[----:B------:R-:W-:Y:S01]  /*e6c0*/  HMMA.16816.F32.BF16 R32, R4, R34, R44 ;  /* 0x000000220420723c */ /* 0x000fe2000004182c */
[----:B------:R-:W-:Y:S02]  /*e6d0*/  FSEL R171, R15, -INF , !P0 ;  /* 0xff8000000fab7808 */ /* 0x000fe40004000000 */
[----:B------:R-:W-:-:S04]  /*e6e0*/  ISETP.GE.AND P5, PT, R3, R18, PT ;  /* 0x000000120300720c */ /* 0x000fc80003fa6270 */
[----:B------:R-:W-:Y:S02]  /*e6f0*/  IADD3 R4, R0, 0x30, RZ ;  /* 0x0000003000047810 */ /* 0x000fe40007ffe0ff */
[----:B------:R-:W-:Y:S02]  /*e700*/  ISETP.GE.AND P6, PT, R3, R19, PT ;  /* 0x000000130300720c */ /* 0x000fe40003fc6270 */
        /* <DEDUP_REMOVED lines=10> */
[-C--:B------:R-:W-:Y:S02]  /*e7b0*/  ISETP.GE.AND P0, PT, R3, R18.reuse, PT ;  /* 0x000000120300720c */ /* 0x080fe40003f06270 */
[----:B------:R-:W-:Y:S02]  /*e7c0*/  IADD3 R0, R0, 0x39, RZ ;  /* 0x0000003900007810 */ /* 0x000fe40007ffe0ff */
[----:B------:R-:W-:Y:S02]  /*e7d0*/  FSEL R50, R9, -INF , !P0 ;  /* 0xff80000009327808 */ /* 0x000fe40004000000 */
[----:B------:R-:W-:Y:S02]  /*e7e0*/  ISETP.GE.AND P0, PT, R0, R18, PT ;  /* 0x000000120000720c */ /* 0x000fe40003f06270 */
[----:B------:R-:W-:Y:S02]  /*e7f0*/  FSEL R36, R28, -INF , !P5 ;  /* 0xff8000001c247808 */ /* 0x000fe40006800000 */
[----:B------:R-:W-:-:S02]  /*e800*/  FSEL R39, R33, -INF , !P0 ;  /* 0xff80000021277808 */ /* 0x000fc40004000000 */
[----:B------:R-:W-:Y:S02]  /*e810*/  ISETP.GE.AND P0, PT, R2, R19, PT ;  /* 0x000000130200720c */ /* 0x000fe40003f06270 */
[----:B------:R-:W-:Y:S02]  /*e820*/  ISETP.GE.AND P5, PT, R3, R16, PT ;  /* 0x000000100300720c */ /* 0x000fe40003fa6270 */
[----:B------:R-:W-:Y:S02]  /*e830*/  FSEL R211, R31, -INF , !P4 ;  /* 0xff8000001fd37808 */ /* 0x000fe40006000000 */
[----:B------:R-:W-:Y:S02]  /*e840*/  FSEL R27, R29, -INF , !P1 ;  /* 0xff8000001d1b7808 */ /* 0x000fe40004800000 */
[----:B------:R-:W-:Y:S02]  /*e850*/  ISETP.GE.AND P4, PT, R4, R17, PT ;  /* 0x000000110400720c */ /* 0x000fe40003f86270 */
[----:B------:R-:W-:-:S02]  /*e860*/  FSEL R165, R34, -INF , !P0 ;  /* 0xff80000022a57808 */ /* 0x000fc40004000000 */
[----:B------:R-:W-:Y:S02]  /*e870*/  ISETP.GE.AND P1, PT, R2, R16, PT ;  /* 0x000000100200720c */ /* 0x000fe40003f26270 */
[----:B------:R-:W-:Y:S02]  /*e880*/  FSEL R41, R41, -INF , !P5 ;  /* 0xff80000029297808 */ /* 0x000fe40006800000 */
[----:B------:R-:W-:Y:S02]  /*e890*/  PLOP3.LUT P0, PT, PT, PT, UP0, 0x80, 0x0 ;  /* 0x000000000000781c */ /* 0x000fe40003f0f008 */
[----:B------:R-:W-:Y:S02]  /*e8a0*/  ISETP.GE.AND P5, PT, R4, R18, PT ;  /* 0x000000120400720c */ /* 0x000fe40003fa6270 */
[----:B------:R-:W-:Y:S02]  /*e8b0*/  FSEL R37, R42, -INF , !P4 ;  /* 0xff8000002a257808 */ /* 0x000fe40006000000 */
[----:B------:R-:W-:-:S02]  /*e8c0*/  FSEL R42, R20, -INF , !P1 ;  /* 0xff800000142a7808 */ /* 0x000fc40004800000 */
[-C--:B------:R-:W-:Y:S02]  /*e8d0*/  ISETP.GE.AND P1, PT, R3, R19.reuse, PT ;  /* 0x000000130300720c */ /* 0x080fe40003f26270 */
[----:B------:R-:W-:Y:S02]  /*e8e0*/  FSEL R51, R8, -INF , !P5 ;  /* 0xff80000008337808 */ /* 0x000fe40006800000 */
[----:B------:R-:W-:Y:S02]  /*e8f0*/  ISETP.GE.AND P4, PT, R4, R19, PT ;  /* 0x000000130400720c */ /* 0x000fe40003f86270 */
[----:B------:R-:W-:Y:S02]  /*e900*/  ISETP.GE.AND P5, PT, R2, R18, PT ;  /* 0x000000120200720c */ /* 0x000fe40003fa6270 */
[----:B------:R-:W-:Y:S02]  /*e910*/  FSEL R170, R11, -INF , !P1 ;  /* 0xff8000000baa7808 */ /* 0x000fe40004800000 */
[----:B------:R-:W-:-:S02]  /*e920*/  FSEL R207, R30, -INF , !P6 ;  /* 0xff8000001ecf7808 */ /* 0x000fc40007000000 */
[----:B------:R-:W-:Y:S02]  /*e930*/  FSEL R32, R32, -INF , !P5 ;  /* 0xff80000020207808 */ /* 0x000fe40006800000 */
[----:B------:R-:W-:Y:S02]  /*e940*/  FSEL R206, R10, -INF , !P4 ;  /* 0xff8000000ace7808 */ /* 0x000fe40006000000 */
[C---:B------:R-:W-:Y:S02]  /*e950*/  ISETP.GE.AND P1, PT, R0.reuse, R19, PT ;  /* 0x000000130000720c */ /* 0x040fe40003f26270 */
[----:B------:R-:W-:Y:S02]  /*e960*/  ISETP.GE.AND P6, PT, R0, R16, PT ;  /* 0x000000100000720c */ /* 0x000fe40003fc6270 */
[-C--:B------:R-:W-:Y:S02]  /*e970*/  ISETP.GE.AND P5, PT, R2, R17.reuse, PT ;  /* 0x000000110200720c */ /* 0x080fe40003fa6270 */
[----:B------:R-:W-:-:S02]  /*e980*/  ISETP.GE.AND P4, PT, R0, R17, PT ;  /* 0x000000110000720c */ /* 0x000fc40003f86270 */
[----:B------:R-:W-:Y:S02]  /*e990*/  FSEL R34, R35, -INF , !P1 ;  /* 0xff80000023227808 */ /* 0x000fe40004800000 */
[----:B------:R-:W-:Y:S02]  /*e9a0*/  FSEL R38, R21, -INF , !P6 ;  /* 0xff80000015267808 */ /* 0x000fe40007000000 */
[----:B------:R-:W-:Y:S02]  /*e9b0*/  FSEL R35, R22, -INF , !P5 ;  /* 0xff80000016237808 */ /* 0x000fe40006800000 */
[----:B------:R-:W-:Y:S01]  /*e9c0*/  FSEL R33, R23, -INF , !P4 ;  /* 0xff80000017217808 */ /* 0x000fe20006000000 */
[----:B------:R-:W-:Y:S05]  /*e9d0*/  @!P0 BRA `(.L_x_162) ;  /* 0x0000050000008947 */ /* 0x000fea0003800000 */
[----:B----4-:R-:W2:Y:S04]  /*e9e0*/  LDL.64 R248, [R1+0x80] ;  /* 0x0000800001f87983 */ /* 0x010ea80000100a00 */
        /* <DEDUP_REMOVED lines=17> */
[C-C-:B------:R-:W-:Y:S02]  /*eb00*/  @!P3 LEA.HI.X R7, R0.reuse, c[0x0][0x16c], R4.reuse, 0x1, P5 ;  /* 0x00005b000007ba11 */ /* 0x140fe400028f0c04 */
[C---:B------:R-:W-:Y:S02]  /*eb10*/  @!P2 LEA.HI.X R9, R0.reuse, c[0x0][0x16c], R4, 0x1, P4 ;  /* 0x00005b000009aa11 */ /* 0x040fe400020f0c04 */
[----:B------:R-:W-:Y:S01]  /*eb20*/  IADD3 R2, P1, R0, UR7, RZ ;  /* 0x0000000700027c10 */ /* 0x000fe2000ff3e0ff */
[----:B------:R-:W-:Y:S01]  /*eb30*/  @!PT LDS RZ, [RZ] ;  /* 0x00000000fffff984 */ /* 0x000fe20000000800 */
[----:B------:R-:W-:Y:S01]  /*eb40*/  @!PT LDS RZ, [RZ] ;  /* 0x00000000fffff984 */ /* 0x000fe20000000800 */
[----:B------:R-:W-:Y:S01]  /*eb50*/  @!PT LDS RZ, [RZ] ;  /* 0x00000000fffff984 */ /* 0x000fe20000000800 */
[----:B------:R2:W-:Y:S03]  /*eb60*/  @!P3 LDGSTS.E.BYPASS.LTC128B.128 [R244+0x8000], [R6.64] ;  /* 0x0800000006f4bfae */ /* 0x0005e6000b901d52 */
[----:B------:R-:W-:Y:S01]  /*eb70*/  IADD3.X R4, R4, UR11, RZ, P1, !PT ;  /* 0x0000000b04047c10 */ /* 0x000fe20008ffe4ff */
[----:B------:R1:W-:Y:S01]  /*eb80*/  @P2 STS.128 [R244+0xa000], RZ ;  /* 0x00a000fff4002388 */ /* 0x0003e20000000c00 */
[----:B------:R-:W-:-:S02]  /*eb90*/  @!P3 LEA R12, P5, R2, c[0x0][0x168], 0x1 ;  /* 0x00005a00020cba11 */ /* 0x000fc400078a08ff */
[C---:B------:R-:W-:Y:S01]  /*eba0*/  IADD3 R0, P4, R2.reuse, UR7, RZ ;  /* 0x0000000702007c10 */ /* 0x040fe2000ff9e0ff */
[----:B------:R-:W-:Y:S01]  /*ebb0*/  @!PT LDS RZ, [RZ] ;  /* 0x00000000fffff984 */ /* 0x000fe20000000800 */
[----:B------:R-:W-:Y:S01]  /*ebc0*/  @!PT LDS RZ, [RZ] ;  /* 0x00000000fffff984 */ /* 0x000fe20000000800 */
[----:B------:R-:W-:Y:S01]  /*ebd0*/  @!PT LDS RZ, [RZ] ;  /* 0x00000000fffff984 */ /* 0x000fe20000000800 */
[----:B------:R3:W-:Y:S01]  /*ebe0*/  @!P2 LDGSTS.E.BYPASS.LTC128B.128 [R244+0xa000], [R8.64+0x80] ;  /* 0x0a00008008f4afae */ /* 0x0007e2000b901d52 */
[----:B------:R-:W-:Y:S02]  /*ebf0*/  @!P3 LEA.HI.X R13, R2, c[0x0][0x16c], R4, 0x1, P5 ;  /* 0x00005b00020dba11 */ /* 0x000fe400028f0c04 */
[C---:B------:R-:W-:Y:S01]  /*ec00*/  @!P3 LEA R10, P6, R0.reuse, c[0x0][0x168], 0x1 ;  /* 0x00005a00000aba11 */ /* 0x040fe200078c08ff */
[----:B------:R1:W-:Y:S01]  /*ec10*/  @P3 STS.128 [R244+0x8800], RZ ;  /* 0x008800fff4003388 */ /* 0x0003e20000000c00 */
[----:B------:R-:W-:-:S03]  /*ec20*/  IADD3 R3, P5, R0, UR7, RZ ;  /* 0x0000000700037c10 */ /* 0x000fc6000ffbe0ff */
[----:B------:R-:W-:Y:S01]  /*ec30*/  @!PT LDS RZ, [RZ] ;  /* 0x00000000fffff984 */ /* 0x000fe20000000800 */
[----:B------:R-:W-:Y:S01]  /*ec40*/  @!PT LDS RZ, [RZ] ;  /* 0x00000000fffff984 */ /* 0x000fe20000000800 */
[----:B------:R-:W-:Y:S01]  /*ec50*/  @!PT LDS RZ, [RZ] ;  /* 0x00000000fffff984 */ /* 0x000fe20000000800 */
[----:B------:R1:W-:Y:S04]  /*ec60*/  @!P3 LDGSTS.E.BYPASS.LTC128B.128 [R244+0x8800], [R12.64] ;  /* 0x088000000cf4bfae */ /* 0x0003e8000b901d52 */
[----:B------:R1:W-:Y:S01]  /*ec70*/  @P2 STS.128 [R244+0xa800], RZ ;  /* 0x00a800fff4002388 */ /* 0x0003e20000000c00 */
[----:B---3--:R-:W-:-:S04]  /*ec80*/  @!P2 LEA R8, P1, R2, c[0x0][0x168], 0x1 ;  /* 0x00005a000208aa11 */ /* 0x008fc800078208ff */
[----:B------:R-:W-:Y:S02]  /*ec90*/  @!P2 LEA.HI.X R9, R2, c[0x0][0x16c], R4, 0x1, P1 ;  /* 0x00005b000209aa11 */ /* 0x000fe400008f0c04 */
[----:B------:R-:W-:Y:S02]  /*eca0*/  IADD3.X R2, R4, UR11, RZ, P4, !PT ;  /* 0x0000000b04027c10 */ /* 0x000fe4000a7fe4ff */
[C---:B------:R-:W-:Y:S01]  /*ecb0*/  @!P2 LEA R4, P1, R0.reuse, c[0x0][0x168], 0x1 ;  /* 0x00005a000004aa11 */ /* 0x040fe200078208ff */
[----:B------:R-:W-:Y:S01]  /*ecc0*/  @!PT LDS RZ, [RZ] ;  /* 0x00000000fffff984 */ /* 0x000fe20000000800 */
[----:B------:R-:W-:Y:S01]  /*ecd0*/  @!PT LDS RZ, [RZ] ;  /* 0x00000000fffff984 */ /* 0x000fe20000000800 */
[----:B------:R-:W-:Y:S01]  /*ece0*/  @!PT LDS RZ, [RZ] ;  /* 0x00000000fffff984 */ /* 0x000fe20000000800 */
[----:B------:R1:W-:Y:S01]  /*ecf0*/  @!P2 LDGSTS.E.BYPASS.LTC128B.128 [R244+0xa800], [R8.64+0x80] ;  /* 0x0a80008008f4afae */ /* 0x0003e2000b901d52 */
[C-C-:B------:R-:W-:Y:S02]  /*ed00*/  @!P3 LEA.HI.X R11, R0.reuse, c[0x0][0x16c], R2.reuse, 0x1, P6 ;  /* 0x00005b00000bba11 */ /* 0x140fe400030f0c02 */
[----:B------:R-:W-:Y:S01]  /*ed10*/  @!P2 LEA.HI.X R5, R0, c[0x0][0x16c], R2, 0x1, P1 ;  /* 0x00005b000005aa11 */ /* 0x000fe200008f0c02 */
[----:B------:R1:W-:Y:S01]  /*ed20*/  @P3 STS.128 [R244+0x9000], RZ ;  /* 0x009000fff4003388 */ /* 0x0003e20000000c00 */
[----:B--2---:R-:W-:-:S02]  /*ed30*/  @!P3 LEA R6, P4, R3, c[0x0][0x168], 0x1 ;  /* 0x00005a000306ba11 */ /* 0x004fc400078808ff */
[----:B------:R-:W-:Y:S01]  /*ed40*/  IADD3.X R0, R2, UR11, RZ, P5, !PT ;  /* 0x0000000b02007c10 */ /* 0x000fe2000affe4ff */
[----:B------:R-:W-:Y:S01]  /*ed50*/  @!PT LDS RZ, [RZ] ;  /* 0x00000000fffff984 */ /* 0x000fe20000000800 */
[----:B------:R-:W-:Y:S01]  /*ed60*/  @!PT LDS RZ, [RZ] ;  /* 0x00000000fffff984 */ /* 0x000fe20000000800 */
[----:B------:R-:W-:Y:S01]  /*ed70*/  @!PT LDS RZ, [RZ] ;  /* 0x00000000fffff984 */ /* 0x000fe20000000800 */
[----:B------:R1:W-:Y:S03]  /*ed80*/  @!P3 LDGSTS.E.BYPASS.LTC128B.128 [R244+0x9000], [R10.64] ;  /* 0x090000000af4bfae */ /* 0x0003e6000b901d52 */
[----:B------:R-:W-:Y:S01]  /*ed90*/  @!P3 LEA.HI.X R7, R3, c[0x0][0x16c], R0, 0x1, P4 ;  /* 0x00005b000307ba11 */ /* 0x000fe200020f0c00 */
[----:B------:R1:W-:Y:S04]  /*eda0*/  @P2 STS.128 [R244+0xb000], RZ ;  /* 0x00b000fff4002388 */ /* 0x0003e80000000c00 */
        /* <DEDUP_REMOVED lines=17> */
.L_x_164:
[----:B------:R-:W-:Y:S05]  /*eec0*/  BSYNC B0 ;  /* 0x0000000000007941 */ /* 0x000fea0003800000 */
.L_x_163:
[----:B------:R-:W0:Y:S02]  /*eed0*/  LDGDEPBAR ;  /* 0x00000000000079af */ /* 0x000e240000000000 */
.L_x_162:
[----:B--2-4-:R-:W2:Y:S04]  /*eee0*/  LDL.LU R2, [R1+0x90] ;  /* 0x0000900001027983 */ /* 0x014ea80000300800 */
[----:B------:R-:W3:Y:S04]  /*eef0*/  LDL.LU R0, [R1+0x50] ;  /* 0x0000500001007983 */ /* 0x000ee80000300800 */
[----:B------:R-:W4:Y:S04]  /*ef00*/  LDL.LU R24, [R1+0x10] ;  /* 0x0000100001187983 */ /* 0x000f280000300800 */
[----:B------:R-:W4:Y:S04]  /*ef10*/  LDL.LU R23, [R1+0x14] ;  /* 0x0000140001177983 */ /* 0x000f280000300800 */
[----:B------:R-:W4:Y:S04]  /*ef20*/  LDL.LU R22, [R1+0x30] ;  /* 0x0000300001167983 */ /* 0x000f280000300800 */
[----:B-1----:R-:W4:Y:S04]  /*ef30*/  LDL.LU R11, [R1+0x58] ;  /* 0x00005800010b7983 */ /* 0x002f280000300800 */
[----:B------:R-:W4:Y:S04]  /*ef40*/  LDL.LU R10, [R1+0x54] ;  /* 0x00005400010a7983 */ /* 0x000f280000300800 */
[----:B------:R-:W4:Y:S04]  /*ef50*/  LDL.LU R19, [R1+0x18] ;  /* 0x0000180001137983 */ /* 0x000f280000300800 */
[----:B------:R-:W4:Y:S04]  /*ef60*/  LDL.LU R18, [R1+0x1c] ;  /* 0x00001c0001127983 */ /* 0x000f280000300800 */
[----:B------:R-:W4:Y:S04]  /*ef70*/  LDL.LU R17, [R1+0x34] ;  /* 0x0000340001117983 */ /* 0x000f280000300800 */
[----:B------:R-:W4:Y:S04]  /*ef80*/  LDL.LU R16, [R1+0x20] ;  /* 0x0000200001107983 */ /* 0x000f280000300800 */
[----:B------:R-:W4:Y:S04]  /*ef90*/  LDL.LU R15, [R1] ;  /* 0x00000000010f7983 */ /* 0x000f280000300800 */
        /* <DEDUP_REMOVED lines=16> */
[----:B------:R-:W-:Y:S04]  /*f0a0*/  STL [R1+0xb4], R237 ;  /* 0x0000b4ed01007387 */ /* 0x000fe80000100800 */
[----:B------:R-:W-:Y:S04]  /*f0b0*/  STL [R1+0xb0], R232 ;  /* 0x0000b0e801007387 */ /* 0x000fe80000100800 */
[----:B------:R-:W-:Y:S01]  /*f0c0*/  LDSM.16.MT88.4 R28, [R236+0xe000] ;  /* 0x00e00000ec1c783b */ /* 0x000fe20000004200 */
[----:B--2---:R-:W-:-:S02]  /*f0d0*/  MOV R20, R2 ;  /* 0x0000000200147202 */ /* 0x004fc40000000f00 */
[----:B---3--:R-:W-:Y:S02]  /*f0e0*/  MOV R21, R0 ;  /* 0x0000000000157202 */ /* 0x008fe40000000f00 */
[----:B----4-:R-:W-:-:S04]  /*f0f0*/  FMNMX.FTZ R0, R11, R245, !PT ;  /* 0x000000f50b007209 */ /* 0x010fc80007810000 */
        /* <DEDUP_REMOVED lines=42> */
[----:B------:R-:W1:Y:S01]  /*f3a0*/  SHFL.BFLY PT, R5, R168, 0x2, 0x1f ;  /* 0x0c401f00a8057f89 */ /* 0x000e6200000e0000 */
[----:B------:R-:W-:-:S02]  /*f3b0*/  FMNMX.FTZ R3, R21, R0, !PT ;  /* 0x0000000015037209 */ /* 0x000fc40007810000 */
[----:B------:R-:W-:Y:S02]  /*f3c0*/  FMNMX.FTZ R0, R169, R2, !PT ;  /* 0x00000002a9007209 */ /* 0x000fe40007810000 */
[----:B------:R-:W-:Y:S02]  /*f3d0*/  FMNMX.FTZ R2, R35, R4, !PT ;  /* 0x0000000423027209 */ /* 0x000fe40007810000 */
[----:B------:R-:W-:Y:S02]  /*f3e0*/  FMNMX.FTZ R3, R55, R3, !PT ;  /* 0x0000000337037209 */ /* 0x000fe40007810000 */
[----:B------:R-:W-:Y:S02]  /*f3f0*/  FMNMX.FTZ R166, R36, R0, !PT ;  /* 0x0000000024a67209 */ /* 0x000fe40007810000 */
[----:B------:R-:W-:Y:S02]  /*f400*/  FMNMX.FTZ R0, R33, R2, !PT ;  /* 0x0000000221007209 */ /* 0x000fe40007810000 */
[----:B------:R-:W-:-:S02]  /*f410*/  FMNMX.FTZ R2, R164, R3, !PT ;  /* 0x00000003a4027209 */ /* 0x000fc40007810000 */
[----:B------:R-:W-:Y:S01]  /*f420*/  FMNMX.FTZ R166, R27, R166, !PT ;  /* 0x000000a61ba67209 */ /* 0x000fe20007810000 */
[----:B------:R-:W2:Y:S01]  /*f430*/  SHFL.BFLY PT, R3, R0, 0x2, 0x1f ;  /* 0x0c401f0000037f89 */ /* 0x000ea200000e0000 */
[----:B------:R-:W-:Y:S02]  /*f440*/  FMNMX.FTZ R2, R53, R2, !PT ;  /* 0x0000000235027209 */ /* 0x000fe40007810000 */
[----:B------:R-:W-:Y:S02]  /*f450*/  FMNMX.FTZ R166, R51, R166, !PT ;  /* 0x000000a633a67209 */ /* 0x000fe40007810000 */
[----:B------:R-:W-:Y:S02]  /*f460*/  FMNMX.FTZ R2, R208, R2, !PT ;  /* 0x00000002d0027209 */ /* 0x000fe40007810000 */
[----:B------:R-:W-:Y:S02]  /*f470*/  FMNMX.FTZ R166, R50, R166, !PT ;  /* 0x000000a632a67209 */ /* 0x000fe40007810000 */
[----:B------:R-:W-:-:S02]  /*f480*/  FMNMX.FTZ R2, R171, R2, !PT ;  /* 0x00000002ab027209 */ /* 0x000fc40007810000 */
[----:B------:R-:W-:Y:S02]  /*f490*/  FMNMX.FTZ R166, R32, R166, !PT ;  /* 0x000000a620a67209 */ /* 0x000fe40007810000 */
[----:B-1----:R-:W-:Y:S02]  /*f4a0*/  FMNMX.FTZ R168, R168, R5, !PT ;  /* 0x00000005a8a87209 */ /* 0x002fe40007810000 */
[----:B------:R-:W-:Y:S02]  /*f4b0*/  FMNMX.FTZ R2, R207, R2, !PT ;  /* 0x00000002cf027209 */ /* 0x000fe40007810000 */
[----:B------:R-:W-:Y:S01]  /*f4c0*/  FMNMX.FTZ R166, R39, R166, !PT ;  /* 0x000000a627a67209 */ /* 0x000fe20007810000 */
[----:B------:R-:W1:Y:S01]  /*f4d0*/  SHFL.BFLY PT, R4, R168, 0x1, 0x1f ;  /* 0x0c201f00a8047f89 */ /* 0x000e6200000e0000 */
[----:B------:R-:W-:-:S03]  /*f4e0*/  FMNMX.FTZ R2, R211, R2, !PT ;  /* 0x00000002d3027209 */ /* 0x000fc60007810000 */
[----:B------:R-:W3:Y:S01]  /*f4f0*/  SHFL.BFLY PT, R6, R166, 0x2, 0x1f ;  /* 0x0c401f00a6067f89 */ /* 0x000ee200000e0000 */
[----:B------:R-:W-:Y:S02]  /*f500*/  FMNMX.FTZ R2, R206, R2, !PT ;  /* 0x00000002ce027209 */ /* 0x000fe40007810000 */
[----:B--2---:R-:W-:Y:S02]  /*f510*/  FMNMX.FTZ R0, R0, R3, !PT ;  /* 0x0000000300007209 */ /* 0x004fe40007810000 */
[----:B------:R-:W-:-:S03]  /*f520*/  FMNMX.FTZ R3, R170, R2, !PT ;  /* 0x00000002aa037209 */ /* 0x000fc60007810000 */
[----:B------:R-:W2:Y:S01]  /*f530*/  SHFL.BFLY PT, R167, R0, 0x1, 0x1f ;  /* 0x0c201f0000a77f89 */ /* 0x000ea200000e0000 */
[----:B------:R-:W-:-:S04]  /*f540*/  FMNMX.FTZ R3, R165, R3, !PT ;  /* 0x00000003a5037209 */ /* 0x000fc80007810000 */
[----:B------:R-:W-:-:S05]  /*f550*/  FMNMX.FTZ R3, R34, R3, !PT ;  /* 0x0000000322037209 */ /* 0x000fca0007810000 */
[----:B------:R-:W4:Y:S01]  /*f560*/  SHFL.BFLY PT, R5, R3, 0x2, 0x1f ;  /* 0x0c401f0003057f89 */ /* 0x000f2200000e0000 */
[----:B-1----:R-:W-:Y:S02]  /*f570*/  FMNMX.FTZ R168, R168, R4, !PT ;  /* 0x00000004a8a87209 */ /* 0x002fe40007810000 */
[----:B---3--:R-:W-:-:S03]  /*f580*/  FMNMX.FTZ R166, R166, R6, !PT ;  /* 0x00000006a6a67209 */ /* 0x008fc60007810000 */
[C---:B------:R-:W-:Y:S01]  /*f590*/  FMUL.FTZ R2, R168.reuse, c[0x0][0x23c] ;  /* 0x00008f00a8027a20 */ /* 0x040fe20000410000 */
[----:B------:R-:W-:Y:S01]  /*f5a0*/  FSETP.NEU.FTZ.AND P4, PT, R168, -INF , PT ;  /* 0xff800000a800780b */ /* 0x000fe20003f9d000 */
[----:B------:R-:W1:Y:S03]  /*f5b0*/  SHFL.BFLY PT, R6, R166, 0x1, 0x1f ;  /* 0x0c201f00a6067f89 */ /* 0x000e6600000e0000 */
[----:B------:R-:W-:Y:S02]  /*f5c0*/  FSEL R2, R2, RZ, P4 ;  /* 0x000000ff02027208 */ /* 0x000fe40002000000 */
[----:B--2---:R-:W-:-:S03]  /*f5d0*/  FMNMX.FTZ R167, R0, R167, !PT ;  /* 0x000000a700a77209 */ /* 0x004fc60007810000 */
[--C-:B------:R-:W-:Y:S01]  /*f5e0*/  FFMA.FTZ R4, R245, c[0x0][0x23c], -R2.reuse ;  /* 0x00008f00f5047a23 */ /* 0x100fe20000010802 */
[----:B------:R-:W-:Y:S01]  /*f5f0*/  FSETP.NEU.FTZ.AND P3, PT, R167, -INF , PT ;  /* 0xff800000a700780b */ /* 0x000fe20003f7d000 */
[----:B------:R-:W-:Y:S02]  /*f600*/  FFMA.FTZ R0, R23, c[0x0][0x23c], -R2 ;  /* 0x00008f0017007a23 */ /* 0x000fe40000010802 */
[----:B------:R-:W-:Y:S01]  /*f610*/  FMUL.FTZ R25, R167, c[0x0][0x23c] ;  /* 0x00008f00a7197a20 */ /* 0x000fe20000410000 */
[----:B------:R2:W-:Y:S01]  /*f620*/  MUFU.EX2 R238, R4 ;  /* 0x0000000400ee7308 */ /* 0x0005e20000000800 */
[----:B----4-:R-:W-:-:S03]  /*f630*/  FMNMX.FTZ R3, R3, R5, !PT ;  /* 0x0000000503037209 */ /* 0x010fc60007810000 */
[----:B------:R-:W-:-:S04]  /*f640*/  FSEL R25, R25, RZ, P3 ;  /* 0x000000ff19197208 */ /* 0x000fc80001800000 */
[----:B------:R3:W-:Y:S01]  /*f650*/  MUFU.EX2 R225, R0 ;  /* 0x0000000000e17308 */ /* 0x0007e20000000800 */
[--C-:B--2---:R-:W-:Y:S02]  /*f660*/  FFMA.FTZ R4, R24, c[0x0][0x23c], -R2.reuse ;  /* 0x00008f0018047a23 */ /* 0x104fe40000010802 */
[----:B---3--:R-:W-:-:S05]  /*f670*/  FFMA.FTZ R0, R22, c[0x0][0x23c], -R2 ;  /* 0x00008f0016007a23 */ /* 0x008fca0000010802 */
[----:B------:R2:W3:Y:S01]  /*f680*/  MUFU.EX2 R217, R4 ;  /* 0x0000000400d97308 */ /* 0x0004e20000000800 */
[----:B-1----:R-:W-:-:S07]  /*f690*/  FMNMX.FTZ R166, R166, R6, !PT ;  /* 0x00000006a6a67209 */ /* 0x002fce0007810000 */
[----:B------:R1:W-:Y:S01]  /*f6a0*/  MUFU.EX2 R221, R0 ;  /* 0x0000000000dd7308 */ /* 0x0003e20000000800 */
[----:B--2---:R-:W2:Y:S01]  /*f6b0*/  SHFL.BFLY PT, R4, R3, 0x1, 0x1f ;  /* 0x0c201f0003047f89 */ /* 0x004ea200000e0000 */
[----:B-1----:R-:W-:-:S06]  /*f6c0*/  FFMA.FTZ R0, R246, c[0x0][0x23c], -R25 ;  /* 0x00008f00f6007a23 */ /* 0x002fcc0000010819 */
[----:B------:R1:W-:Y:S01]  /*f6d0*/  MUFU.EX2 R237, R0 ;  /* 0x0000000000ed7308 */ /* 0x0003e20000000800 */
[C---:B------:R-:W-:Y:S01]  /*f6e0*/  FMUL.FTZ R24, R166.reuse, c[0x0][0x23c] ;  /* 0x00008f00a6187a20 */ /* 0x040fe20000410000 */
[----:B------:R-:W-:-:S04]  /*f6f0*/  FSETP.NEU.FTZ.AND P2, PT, R166, -INF , PT ;  /* 0xff800000a600780b */ /* 0x000fc80003f5d000 */
[----:B------:R-:W-:Y:S01]  /*f700*/  FSEL R24, R24, RZ, P2 ;  /* 0x000000ff18187208 */ /* 0x000fe20001000000 */
[----:B-1----:R-:W-:-:S04]  /*f710*/  FFMA.FTZ R0, R19, c[0x0][0x23c], -R25 ;  /* 0x00008f0013007a23 */ /* 0x002fc80000010819 */
[----:B------:R1:W-:Y:S01]  /*f720*/  MUFU.EX2 R44, R0 ;  /* 0x00000000002c7308 */ /* 0x0003e20000000800 */
[----:B--2---:R-:W-:Y:S01]  /*f730*/  FMNMX.FTZ R3, R3, R4, !PT ;  /* 0x0000000403037209 */ /* 0x004fe20007810000 */
[----:B-1----:R-:W-:-:S06]  /*f740*/  FFMA.FTZ R0, R18, c[0x0][0x23c], -R25 ;  /* 0x00008f0012007a23 */ /* 0x002fcc0000010819 */
[----:B------:R1:W-:Y:S01]  /*f750*/  MUFU.EX2 R224, R0 ;  /* 0x0000000000e07308 */ /* 0x0003e20000000800 */
[----:B------:R-:W-:Y:S02]  /*f760*/  FMUL.FTZ R26, R3, c[0x0][0x23c] ;  /* 0x00008f00031a7a20 */ /* 0x000fe40000410000 */
[----:B-1----:R-:W-:-:S05]  /*f770*/  FFMA.FTZ R0, R17, c[0x0][0x23c], -R25 ;  /* 0x00008f0011007a23 */ /* 0x002fca0000010819 */
[----:B------:R1:W-:Y:S01]  /*f780*/  MUFU.EX2 R220, R0 ;  /* 0x0000000000dc7308 */ /* 0x0003e20000000800 */
[----:B------:R-:W-:Y:S01]  /*f790*/  FSETP.NEU.FTZ.AND P1, PT, R3, -INF , PT ;  /* 0xff8000000300780b */ /* 0x000fe20003f3d000 */
[----:B-1----:R-:W-:-:S06]  /*f7a0*/  FFMA.FTZ R0, R247, c[0x0][0x23c], -R24 ;  /* 0x00008f00f7007a23 */ /* 0x002fcc0000010818 */
[----:B------:R1:W-:Y:S01]  /*f7b0*/  MUFU.EX2 R232, R0 ;  /* 0x0000000000e87308 */ /* 0x0003e20000000800 */
[----:B------:R-:W-:Y:S01]  /*f7c0*/  FSEL R26, R26, RZ, P1 ;  /* 0x000000ff1a1a7208 */ /* 0x000fe20000800000 */
[--C-:B-1----:R-:W-:Y:S01]  /*f7d0*/  FFMA.FTZ R0, R16, c[0x0][0x23c], -R24.reuse ;  /* 0x00008f0010007a23 */ /* 0x102fe20000010818 */
[----:B------:R-:W-:Y:S01]  /*f7e0*/  FSEL R4, R168, RZ, P4 ;  /* 0x000000ffa8047208 */ /* 0x000fe20002000000 */
[----:B------:R-:W-:Y:S04]  /*f7f0*/  LDSM.16.MT88.4 R16, [R233+0xc000] ;  /* 0x00c00000e910783b */ /* 0x000fe80000004200 */
[----:B------:R1:W-:Y:S02]  /*f800*/  MUFU.EX2 R43, R0 ;  /* 0x00000000002b7308 */ /* 0x0003e40000000800 */
[----:B-1----:R-:W-:-:S06]  /*f810*/  FFMA.FTZ R0, R15, c[0x0][0x23c], -R24 ;  /* 0x00008f000f007a23 */ /* 0x002fcc0000010818 */
[----:B------:R1:W-:Y:S02]  /*f820*/  MUFU.EX2 R223, R0 ;  /* 0x0000000000df7308 */ /* 0x0003e40000000800 */
[----:B-1----:R-:W-:-:S06]  /*f830*/  FFMA.FTZ R0, R14, c[0x0][0x23c], -R24 ;  /* 0x00008f000e007a23 */ /* 0x002fcc0000010818 */
[----:B------:R1:W-:Y:S01]  /*f840*/  MUFU.EX2 R219, R0 ;  /* 0x0000000000db7308 */ /* 0x0003e20000000800 */
[----:B------:R-:W-:Y:S02]  /*f850*/  FADD.FTZ R4, R11, -R4 ;  /* 0x800000040b047221 */ /* 0x000fe40000010000 */
[----:B-1----:R-:W-:-:S05]  /*f860*/  FFMA.FTZ R0, R252, c[0x0][0x23c], -R26 ;  /* 0x00008f00fc007a23 */ /* 0x002fca000001081a */
[----:B------:R1:W-:Y:S01]  /*f870*/  MUFU.EX2 R251, R0 ;  /* 0x0000000000fb7308 */ /* 0x0003e20000000800 */
[----:B------:R-:W-:Y:S02]  /*f880*/  FMUL.FTZ R46, R4, c[0x0][0x23c] ;  /* 0x00008f00042e7a20 */ /* 0x000fe40000410000 */
[----:B-1----:R-:W-:-:S05]  /*f890*/  FFMA.FTZ R0, R13, c[0x0][0x23c], -R26 ;  /* 0x00008f000d007a23 */ /* 0x002fca000001081a */
[----:B------:R1:W-:Y:S02]  /*f8a0*/  MUFU.EX2 R252, R0 ;  /* 0x0000000000fc7308 */ /* 0x0003e40000000800 */
[----:B-1----:R-:W-:Y:S02]  /*f8b0*/  FFMA.FTZ R0, R12, c[0x0][0x23c], -R26 ;  /* 0x00008f000c007a23 */ /* 0x002fe4000001081a */
[----:B------:R-:W1:Y:S04]  /*f8c0*/  LDSM.16.MT88.4 R12, [R234+0xc000] ;  /* 0x00c00000ea0c783b */ /* 0x000e680000004200 */
[----:B------:R2:W-:Y:S02]  /*f8d0*/  MUFU.EX2 R222, R0 ;  /* 0x0000000000de7308 */ /* 0x0005e40000000800 */
[----:B--2---:R-:W-:-:S05]  /*f8e0*/  FSEL R0, R167, RZ, P3 ;  /* 0x000000ffa7007208 */ /* 0x004fca0001800000 */
[----:B------:R-:W-:Y:S01]  /*f8f0*/  FADD.FTZ R4, R10, -R0 ;  /* 0x800000000a047221 */ /* 0x000fe20000010000 */
[----:B------:R-:W-:-:S03]  /*f900*/  FSEL R0, R166, RZ, P2 ;  /* 0x000000ffa6007208 */ /* 0x000fc60001000000 */
[----:B------:R-:W-:Y:S02]  /*f910*/  FMUL.FTZ R47, R4, c[0x0][0x23c] ;  /* 0x00008f00042f7a20 */ /* 0x000fe40000410000 */
[----:B------:R-:W-:Y:S01]  /*f920*/  FADD.FTZ R4, R9, -R0 ;  /* 0x8000000009047221 */ /* 0x000fe20000010000 */
[----:B------:R-:W-:-:S05]  /*f930*/  FSEL R0, R3, RZ, P1 ;  /* 0x000000ff03007208 */ /* 0x000fca0000800000 */
[----:B------:R-:W-:-:S04]  /*f940*/  FADD.FTZ R0, R8, -R0 ;  /* 0x8000000008007221 */ /* 0x000fc80000010000 */
[----:B------:R-:W-:Y:S02]  /*f950*/  FMUL.FTZ R0, R0, c[0x0][0x23c] ;  /* 0x00008f0000007a20 */ /* 0x000fe40000410000 */
[----:B------:R-:W-:Y:S02]  /*f960*/  FMUL.FTZ R4, R4, c[0x0][0x23c] ;  /* 0x00008f0004047a20 */ /* 0x000fe40000410000 */
[----:B------:R2:W-:Y:S08]  /*f970*/  MUFU.EX2 R49, R0 ;  /* 0x0000000000317308 */ /* 0x0005f00000000800 */
[----:B------:R-:W4:Y:S01]  /*f980*/  MUFU.EX2 R46, R46 ;  /* 0x0000002e002e7308 */ /* 0x000f220000000800 */
[----:B--2---:R-:W-:-:S07]  /*f990*/  FFMA.FTZ R0, R7, c[0x0][0x23c], -R26 ;  /* 0x00008f0007007a23 */ /* 0x004fce000001081a */
[----:B------:R-:W2:Y:S08]  /*f9a0*/  MUFU.EX2 R47, R47 ;  /* 0x0000002f002f7308 */ /* 0x000eb00000000800 */
[----:B------:R1:W1:Y:S08]  /*f9b0*/  MUFU.EX2 R48, R4 ;  /* 0x0000000400307308 */ /* 0x0002700000000800 */
[----:B------:R-:W1:Y:S01]  /*f9c0*/  MUFU.EX2 R218, R0 ;  /* 0x0000000000da7308 */ /* 0x000e620000000800 */
[----:B---3--:R-:W-:Y:S01]  /*f9d0*/  F2FP.BF16.PACK_AB R8, R217, R238 ;  /* 0x000000eed908723e */ /* 0x008fe200000010ff */
[-C--:B----45:R-:W-:Y:S01]  /*f9e0*/  FMUL.FTZ R68, R68, R46.reuse ;  /* 0x0000002e44447220 */ /* 0x0b0fe20000410000 */
[----:B------:R-:W-:Y:S01]  /*f9f0*/  F2FP.BF16.PACK_AB R9, R44, R237 ;  /* 0x000000ed2c09723e */ /* 0x000fe200000010ff */
[----:B------:R-:W-:Y:S01]  /*fa00*/  FMUL.FTZ R69, R69, R46 ;  /* 0x0000002e45457220 */ /* 0x000fe20000410000 */
[----:B------:R-:W-:Y:S01]  /*fa10*/  F2FP.BF16.PACK_AB R10, R221, R225 ;  /* 0x000000e1dd0a723e */ /* 0x000fe200000010ff */
[-C--:B--2---:R-:W-:Y:S01]  /*fa20*/  FMUL.FTZ R70, R70, R47.reuse ;  /* 0x0000002f46467220 */ /* 0x084fe20000410000 */
[----:B------:R-:W-:Y:S01]  /*fa30*/  F2FP.BF16.PACK_AB R11, R220, R224 ;  /* 0x000000e0dc0b723e */ /* 0x000fe200000010ff */
[----:B------:R-:W-:Y:S01]  /*fa40*/  FMUL.FTZ R71, R71, R47 ;  /* 0x0000002f47477220 */ /* 0x000fe20000410000 */
[----:B-1----:R-:W-:Y:S01]  /*fa50*/  F2FP.BF16.PACK_AB R4, R43, R232 ;  /* 0x000000e82b04723e */ /* 0x002fe200000010ff */
[-C--:B------:R-:W-:Y:S01]  /*fa60*/  FMUL.FTZ R72, R72, R48.reuse ;  /* 0x0000003048487220 */ /* 0x080fe20000410000 */
[----:B------:R-:W-:Y:S01]  /*fa70*/  F2FP.BF16.PACK_AB R5, R252, R251 ;  /* 0x000000fbfc05723e */ /* 0x000fe200000010ff */
[----:B------:R-:W-:Y:S01]  /*fa80*/  FMUL.FTZ R73, R73, R48 ;  /* 0x0000003049497220 */ /* 0x000fe20000410000 */
[----:B------:R-:W-:Y:S01]  /*fa90*/  F2FP.BF16.PACK_AB R6, R219, R223 ;  /* 0x000000dfdb06723e */ /* 0x000fe200000010ff */
[-C--:B------:R-:W-:Y:S01]  /*faa0*/  FMUL.FTZ R74, R74, R49.reuse ;  /* 0x000000314a4a7220 */ /* 0x080fe20000410000 */
[----:B------:R-:W-:Y:S01]  /*fab0*/  F2FP.BF16.PACK_AB R7, R218, R222 ;  /* 0x000000deda07723e */ /* 0x000fe200000010ff */
        /* <DEDUP_REMOVED lines=8> */
[----:B------:R-:W-:Y:S01]  /*fb40*/  FMUL.FTZ R83, R83, R47 ;  /* 0x0000002f53537220 */ /* 0x000fe20000410000 */
[-C--:B------:R-:W-:Y:S08]  /*fb50*/  HMMA.16816.F32.BF16 R56, R8, R12.reuse, R68 ;  /* 0x0000000c0838723c */ /* 0x080ff00000041844 */
[C---:B------:R-:W-:Y:S08]  /*fb60*/  HMMA.16816.F32.BF16 R72, R4.reuse, R12, R72 ;  /* 0x0000000c0448723c */ /* 0x040ff00000041848 */
[-C--:B------:R-:W-:Y:S08]  /*fb70*/  HMMA.16816.F32.BF16 R76, R4, R14.reuse, R76 ;  /* 0x0000000e044c723c */ /* 0x080ff0000004184c */
[----:B------:R-:W-:Y:S01]  /*fb80*/  HMMA.16816.F32.BF16 R64, R8, R14, R80 ;  /* 0x0000000e0840723c */ /* 0x000fe20000041850 */
[----:B------:R-:W1:Y:S01]  /*fb90*/  LDSM.16.MT88.4 R12, [R235+0xc000] ;  /* 0x00c00000eb0c783b */ /* 0x000e620000004200 */
[----:B------:R-:W-:-:S05]  /*fba0*/  MOV R245, R20 ;  /* 0x0000001400f57202 */ /* 0x000fca0000000f00 */
[----:B------:R-:W-:Y:S02]  /*fbb0*/  FFMA.FTZ R0, R245, c[0x0][0x23c], -R2 ;  /* 0x00008f00f5007a23 */ /* 0x000fe40000010802 */
[-C--:B------:R-:W-:Y:S02]  /*fbc0*/  FMUL.FTZ R176, R176, R46.reuse ;  /* 0x0000002eb0b07220 */ /* 0x080fe40000410000 */
[----:B------:R2:W-:Y:S01]  /*fbd0*/  MUFU.EX2 R247, R0 ;  /* 0x0000000000f77308 */ /* 0x0005e20000000800 */
[----:B------:R-:W-:Y:S02]  /*fbe0*/  FMUL.FTZ R177, R177, R46 ;  /* 0x0000002eb1b17220 */ /* 0x000fe40000410000 */
[-C--:B------:R-:W-:Y:S02]  /*fbf0*/  FMUL.FTZ R178, R178, R47.reuse ;  /* 0x0000002fb2b27220 */ /* 0x080fe40000410000 */
[----:B------:R-:W-:Y:S02]  /*fc00*/  FMUL.FTZ R179, R179, R47 ;  /* 0x0000002fb3b37220 */ /* 0x000fe40000410000 */
[----:B------:R-:W-:-:S02]  /*fc10*/  FMUL.FTZ R172, R172, R48 ;  /* 0x00000030acac7220 */ /* 0x000fc40000410000 */
[-C--:B------:R-:W-:Y:S02]  /*fc20*/  FMUL.FTZ R173, R173, R48.reuse ;  /* 0x00000030adad7220 */ /* 0x080fe40000410000 */
[-C--:B------:R-:W-:Y:S02]  /*fc30*/  FMUL.FTZ R174, R174, R49.reuse ;  /* 0x00000031aeae7220 */ /* 0x080fe40000410000 */
[-C--:B------:R-:W-:Y:S02]  /*fc40*/  FMUL.FTZ R175, R175, R49.reuse ;  /* 0x00000031afaf7220 */ /* 0x080fe40000410000 */
[-C--:B------:R-:W-:Y:S02]  /*fc50*/  FMUL.FTZ R180, R180, R48.reuse ;  /* 0x00000030b4b47220 */ /* 0x080fe40000410000 */
[----:B------:R-:W-:Y:S02]  /*fc60*/  FMUL.FTZ R181, R181, R48 ;  /* 0x00000030b5b57220 */ /* 0x000fe40000410000 */
[----:B------:R-:W-:-:S02]  /*fc70*/  FMUL.FTZ R182, R182, R49 ;  /* 0x00000031b6b67220 */ /* 0x000fc40000410000 */
[----:B------:R-:W-:Y:S02]  /*fc80*/  FMUL.FTZ R183, R183, R49 ;  /* 0x00000031b7b77220 */ /* 0x000fe40000410000 */
[-C--:B------:R-:W-:Y:S02]  /*fc90*/  FMUL.FTZ R184, R184, R46.reuse ;  /* 0x0000002eb8b87220 */ /* 0x080fe40000410000 */
[-C--:B------:R-:W-:Y:S02]  /*fca0*/  FMUL.FTZ R185, R185, R46.reuse ;  /* 0x0000002eb9b97220 */ /* 0x080fe40000410000 */
[-C--:B------:R-:W-:Y:S02]  /*fcb0*/  FMUL.FTZ R186, R186, R47.reuse ;  /* 0x0000002fbaba7220 */ /* 0x080fe40000410000 */
[----:B------:R-:W-:Y:S02]  /*fcc0*/  FMUL.FTZ R187, R187, R47 ;  /* 0x0000002fbbbb7220 */ /* 0x000fe40000410000 */
[----:B--2---:R-:W-:Y:S01]  /*fcd0*/  FFMA.FTZ R0, R248, c[0x0][0x23c], -R2 ;  /* 0x00008f00f8007a23 */ /* 0x004fe20000010802 */
[----:B------:R-:W-:Y:S03]  /*fce0*/  HMMA.16816.F32.BF16 R176, R8, R16, R176 ;  /* 0x0000001008b0723c */ /* 0x000fe600000418b0 */
[----:B------:R2:W-:Y:S01]  /*fcf0*/  MUFU.EX2 R248, R0 ;  /* 0x0000000000f87308 */ /* 0x0005e20000000800 */
[----:B------:R-:W-:-:S02]  /*fd00*/  FMUL.FTZ R100, R100, R46 ;  /* 0x0000002e64647220 */ /* 0x000fc40000410000 */
[----:B------:R-:W-:Y:S02]  /*fd10*/  FMUL.FTZ R101, R101, R46 ;  /* 0x0000002e65657220 */ /* 0x000fe40000410000 */
[C---:B------:R-:W-:Y:S01]  /*fd20*/  HMMA.16816.F32.BF16 R172, R4.reuse, R16, R172 ;  /* 0x0000001004ac723c */ /* 0x040fe200000418ac */
[-C--:B------:R-:W-:Y:S02]  /*fd30*/  FMUL.FTZ R102, R102, R47.reuse ;  /* 0x0000002f66667220 */ /* 0x080fe40000410000 */
[----:B------:R-:W-:Y:S02]  /*fd40*/  FMUL.FTZ R103, R103, R47 ;  /* 0x0000002f67677220 */ /* 0x000fe40000410000 */
[-C--:B------:R-:W-:Y:S02]  /*fd50*/  FMUL.FTZ R104, R104, R48.reuse ;  /* 0x0000003068687220 */ /* 0x080fe40000410000 */
[----:B------:R-:W-:Y:S01]  /*fd60*/  FMUL.FTZ R105, R105, R48 ;  /* 0x0000003069697220 */ /* 0x000fe20000410000 */
[----:B------:R-:W-:Y:S01]  /*fd70*/  HMMA.16816.F32.BF16 R180, R4, R18, R180 ;  /* 0x0000001204b4723c */ /* 0x000fe200000418b4 */
[----:B--2---:R-:W-:-:S02]  /*fd80*/  FFMA.FTZ R0, R249, c[0x0][0x23c], -R2 ;  /* 0x00008f00f9007a23 */ /* 0x004fc40000010802 */
[-C--:B------:R-:W-:Y:S02]  /*fd90*/  FMUL.FTZ R106, R106, R49.reuse ;  /* 0x000000316a6a7220 */ /* 0x080fe40000410000 */
[----:B------:R-:W-:-:S03]  /*fda0*/  FMUL.FTZ R107, R107, R49 ;  /* 0x000000316b6b7220 */ /* 0x000fc60000410000 */
[----:B------:R-:W-:Y:S01]  /*fdb0*/  HMMA.16816.F32.BF16 R184, R8, R18, R184 ;  /* 0x0000001208b8723c */ /* 0x000fe200000418b8 */
[----:B------:R-:W2:Y:S01]  /*fdc0*/  LDSM.16.MT88.4 R16, [R236+0xc000] ;  /* 0x00c00000ec10783b */ /* 0x000ea20000004200 */
[-C--:B------:R-:W-:Y:S01]  /*fdd0*/  FMUL.FTZ R108, R108, R48.reuse ;  /* 0x000000306c6c7220 */ /* 0x080fe20000410000 */
[----:B------:R3:W-:Y:S01]  /*fde0*/  MUFU.EX2 R249, R0 ;  /* 0x0000000000f97308 */ /* 0x0007e20000000800 */
[----:B------:R-:W-:Y:S02]  /*fdf0*/  FMUL.FTZ R109, R109, R48 ;  /* 0x000000306d6d7220 */ /* 0x000fe40000410000 */
[-C--:B------:R-:W-:Y:S02]  /*fe00*/  FMUL.FTZ R110, R110, R49.reuse ;  /* 0x000000316e6e7220 */ /* 0x080fe40000410000 */
[----:B------:R-:W-:Y:S02]  /*fe10*/  FMUL.FTZ R111, R111, R49 ;  /* 0x000000316f6f7220 */ /* 0x000fe40000410000 */
[----:B------:R-:W-:-:S02]  /*fe20*/  FMUL.FTZ R112, R112, R46 ;  /* 0x0000002e70707220 */ /* 0x000fc40000410000 */
[----:B------:R-:W-:Y:S02]  /*fe30*/  FMUL.FTZ R113, R113, R46 ;  /* 0x0000002e71717220 */ /* 0x000fe40000410000 */
[-C--:B------:R-:W-:Y:S02]  /*fe40*/  FMUL.FTZ R114, R114, R47.reuse ;  /* 0x0000002f72727220 */ /* 0x080fe40000410000 */
[----:B------:R-:W-:Y:S02]  /*fe50*/  FMUL.FTZ R115, R115, R47 ;  /* 0x0000002f73737220 */ /* 0x000fe40000410000 */
[----:B---3--:R-:W-:Y:S01]  /*fe60*/  FFMA.FTZ R0, R250, c[0x0][0x23c], -R2 ;  /* 0x00008f00fa007a23 */ /* 0x008fe20000010802 */
[-C--:B-1----:R-:W-:Y:S03]  /*fe70*/  HMMA.16816.F32.BF16 R100, R8, R12.reuse, R100 ;  /* 0x0000000c0864723c */ /* 0x082fe60000041864 */
[----:B------:R1:W-:Y:S05]  /*fe80*/  MUFU.EX2 R250, R0 ;  /* 0x0000000000fa7308 */ /* 0x0003ea0000000800 */
[C---:B------:R-:W-:Y:S08]  /*fe90*/  HMMA.16816.F32.BF16 R104, R4.reuse, R12, R104 ;  /* 0x0000000c0468723c */ /* 0x040ff00000041868 */
[----:B------:R-:W-:Y:S01]  /*fea0*/  HMMA.16816.F32.BF16 R108, R4, R14, R108 ;  /* 0x0000000e046c723c */ /* 0x000fe2000004186c */
[----:B-1----:R-:W-:-:S07]  /*feb0*/  FFMA.FTZ R0, R230, c[0x0][0x23c], -R25 ;  /* 0x00008f00e6007a23 */ /* 0x002fce0000010819 */
[----:B------:R-:W-:Y:S01]  /*fec0*/  HMMA.16816.F32.BF16 R112, R8, R14, R112 ;  /* 0x0000000e0870723c */ /* 0x000fe20000041870 */
[----:B------:R-:W1:Y:S01]  /*fed0*/  LDSM.16.MT88.4 R12, [R235+0xe000] ;  /* 0x00e00000eb0c783b */ /* 0x000e620000004200 */
[----:B------:R3:W-:Y:S02]  /*fee0*/  MUFU.EX2 R230, R0 ;  /* 0x0000000000e67308 */ /* 0x0007e40000000800 */
[----:B---3--:R-:W-:-:S06]  /*fef0*/  FFMA.FTZ R0, R231, c[0x0][0x23c], -R25 ;  /* 0x00008f00e7007a23 */ /* 0x008fcc0000010819 */
[----:B------:R3:W-:Y:S02]  /*ff00*/  MUFU.EX2 R231, R0 ;  /* 0x0000000000e77308 */ /* 0x0007e40000000800 */
[----:B---3--:R-:W-:-:S06]  /*ff10*/  FFMA.FTZ R0, R229, c[0x0][0x23c], -R25 ;  /* 0x00008f00e5007a23 */ /* 0x008fcc0000010819 */
[----:B------:R3:W-:Y:S01]  /*ff20*/  MUFU.EX2 R245, R0 ;  /* 0x0000000000f57308 */ /* 0x0007e20000000800 */
[-C--:B------:R-:W-:Y:S02]  /*ff30*/  FMUL.FTZ R84, R84, R46.reuse ;  /* 0x0000002e54547220 */ /* 0x080fe40000410000 */
[----:B------:R-:W-:Y:S02]  /*ff40*/  FMUL.FTZ R85, R85, R46 ;  /* 0x0000002e55557220 */ /* 0x000fe40000410000 */
[----:B------:R-:W-:Y:S02]  /*ff50*/  FMUL.FTZ R86, R86, R47 ;  /* 0x0000002f56567220 */ /* 0x000fe40000410000 */
[----:B---3--:R-:W-:-:S04]  /*ff60*/  FFMA.FTZ R0, R228, c[0x0][0x23c], -R25 ;  /* 0x00008f00e4007a23 */ /* 0x008fc80000010819 */
[----:B------:R3:W-:Y:S01]  /*ff70*/  MUFU.EX2 R246, R0 ;  /* 0x0000000000f67308 */ /* 0x0007e20000000800 */
[----:B------:R-:W-:Y:S02]  /*ff80*/  FMUL.FTZ R87, R87, R47 ;  /* 0x0000002f57577220 */ /* 0x000fe40000410000 */
[-C--:B------:R-:W-:Y:S02]  /*ff90*/  FMUL.FTZ R88, R88, R48.reuse ;  /* 0x0000003058587220 */ /* 0x080fe40000410000 */
[----:B------:R-:W-:Y:S02]  /*ffa0*/  FMUL.FTZ R89, R89, R48 ;  /* 0x0000003059597220 */ /* 0x000fe40000410000 */
[-C--:B------:R-:W-:Y:S02]  /*ffb0*/  FMUL.FTZ R90, R90, R49.reuse ;  /* 0x000000315a5a7220 */ /* 0x080fe40000410000 */
[----:B------:R-:W-:Y:S02]  /*ffc0*/  FMUL.FTZ R91, R91, R49 ;  /* 0x000000315b5b7220 */ /* 0x000fe40000410000 */
[----:B---3--:R-:W-:-:S02]  /*ffd0*/  FFMA.FTZ R0, R226, c[0x0][0x23c], -R24 ;  /* 0x00008f00e2007a23 */ /* 0x008fc40000010818 */
[-C--:B------:R-:W-:Y:S02]  /*ffe0*/  FMUL.FTZ R92, R92, R48.reuse ;  /* 0x000000305c5c7220 */ /* 0x080fe40000410000 */
[----:B------:R3:W-:Y:S01]  /*fff0*/  MUFU.EX2 R226, R0 ;  /* 0x0000000000e27308 */ /* 0x0007e20000000800 */
[----:B------:R-:W-:Y:S02]  /*10000*/  FMUL.FTZ R93, R93, R48 ;  /* 0x000000305d5d7220 */ /* 0x000fe40000410000 */
[-C--:B------:R-:W-:Y:S02]  /*10010*/  FMUL.FTZ R94, R94, R49.reuse ;  /* 0x000000315e5e7220 */ /* 0x080fe40000410000 */
[----:B------:R-:W-:Y:S02]  /*10020*/  FMUL.FTZ R95, R95, R49 ;  /* 0x000000315f5f7220 */ /* 0x000fe40000410000 */
[-C--:B------:R-:W-:Y:S02]  /*10030*/  FMUL.FTZ R96, R96, R46.reuse ;  /* 0x0000002e60607220 */ /* 0x080fe40000410000 */
[----:B------:R-:W-:-:S02]  /*10040*/  FMUL.FTZ R97, R97, R46 ;  /* 0x0000002e61617220 */ /* 0x000fc40000410000 */
[-C--:B------:R-:W-:Y:S02]  /*10050*/  FMUL.FTZ R98, R98, R47.reuse ;  /* 0x0000002f62627220 */ /* 0x080fe40000410000 */
[----:B------:R-:W-:Y:S02]  /*10060*/  FMUL.FTZ R99, R99, R47 ;  /* 0x0000002f63637220 */ /* 0x000fe40000410000 */
[----:B---3--:R-:W-:-:S04]  /*10070*/  FFMA.FTZ R0, R227, c[0x0][0x23c], -R24 ;  /* 0x00008f00e3007a23 */ /* 0x008fc80000010818 */
[----:B------:R3:W4:Y:S01]  /*10080*/  MUFU.EX2 R227, R0 ;  /* 0x0000000000e37308 */ /* 0x0007220000000800 */
[----:B------:R-:W-:Y:S01]  /*10090*/  MOV R83, R21 ;  /* 0x0000001500537202 */ /* 0x000fe20000000f00 */
[-C--:B--2---:R-:W-:Y:S01]  /*100a0*/  HMMA.16816.F32.BF16 R60, R8, R16.reuse, R84 ;  /* 0x00000010083c723c */ /* 0x084fe20000041854 */
[----:B------:R-:W-:Y:S01]  /*100b0*/  LDSM.16.MT88.4 R20, [R234+0xe000] ;  /* 0x00e00000ea14783b */ /* 0x000fe20000004200 */
[-C--:B------:R-:W-:Y:S02]  /*100c0*/  FMUL.FTZ R156, R156, R48.reuse ;  /* 0x000000309c9c7220 */ /* 0x080fe40000410000 */
[-C--:B------:R-:W-:Y:S02]  /*100d0*/  FMUL.FTZ R157, R157, R48.reuse ;  /* 0x000000309d9d7220 */ /* 0x080fe40000410000 */
[-C--:B------:R-:W-:Y:S02]  /*100e0*/  FMUL.FTZ R160, R160, R48.reuse ;  /* 0x00000030a0a07220 */ /* 0x080fe40000410000 */
[----:B------:R-:W-:Y:S01]  /*100f0*/  HMMA.16816.F32.BF16 R88, R4, R16, R88 ;  /* 0x000000100458723c */ /* 0x000fe20000041858 */
[----:B------:R-:W-:-:S02]  /*10100*/  FMUL.FTZ R161, R161, R48 ;  /* 0x00000030a1a17220 */ /* 0x000fc40000410000 */
[----:B---3--:R-:W-:-:S05]  /*10110*/  FFMA.FTZ R0, R52, c[0x0][0x23c], -R24 ;  /* 0x00008f0034007a23 */ /* 0x008fca0000010818 */
[-C--:B------:R-:W-:Y:S01]  /*10120*/  HMMA.16816.F32.BF16 R92, R4, R18.reuse, R92 ;  /* 0x00000012045c723c */ /* 0x080fe2000004185c */
[-C--:B------:R-:W-:Y:S01]  /*10130*/  FMUL.FTZ R158, R158, R49.reuse ;  /* 0x000000319e9e7220 */ /* 0x080fe20000410000 */
[----:B------:R2:W-:Y:S01]  /*10140*/  MUFU.EX2 R228, R0 ;  /* 0x0000000000e47308 */ /* 0x0005e20000000800 */
[-C--:B------:R-:W-:Y:S02]  /*10150*/  FMUL.FTZ R159, R159, R49.reuse ;  /* 0x000000319f9f7220 */ /* 0x080fe40000410000 */
[-C--:B------:R-:W-:Y:S02]  /*10160*/  FMUL.FTZ R162, R162, R49.reuse ;  /* 0x00000031a2a27220 */ /* 0x080fe40000410000 */
[----:B------:R-:W-:Y:S01]  /*10170*/  FMUL.FTZ R163, R163, R49 ;  /* 0x00000031a3a37220 */ /* 0x000fe20000410000 */
[----:B------:R-:W-:Y:S01]  /*10180*/  HMMA.16816.F32.BF16 R68, R8, R18, R96 ;  /* 0x000000120844723c */ /* 0x000fe20000041860 */
[----:B------:R-:W3:Y:S01]  /*10190*/  LDSM.16.MT88.4 R16, [R233+0xe000] ;  /* 0x00e00000e910783b */ /* 0x000ee20000004200 */
        /* <DEDUP_REMOVED lines=8> */
[----:B--2---:R-:W-:Y:S01]  /*10220*/  FFMA.FTZ R0, R54, c[0x0][0x23c], -R24 ;  /* 0x00008f0036007a23 */ /* 0x004fe20000010818 */
[----:B-1----:R-:W-:Y:S03]  /*10230*/  HMMA.16816.F32.BF16 R156, R4, R12, R156 ;  /* 0x0000000c049c723c */ /* 0x002fe6000004189c */
[----:B------:R1:W-:Y:S01]  /*10240*/  MUFU.EX2 R229, R0 ;  /* 0x0000000000e57308 */ /* 0x0003e20000000800 */
[----:B------:R-:W-:-:S04]  /*10250*/  MOV R80, R222 ;  /* 0x000000de00507202 */ /* 0x000fc80000000f00 */
[----:B------:R-:W-:Y:S01]  /*10260*/  HMMA.16816.F32.BF16 R160, R4, R14, R160 ;  /* 0x0000000e04a0723c */ /* 0x000fe200000418a0 */
[----:B------:R-:W-:-:S07]  /*10270*/  MOV R81, R223 ;  /* 0x000000df00517202 */ /* 0x000fce0000000f00 */
[----:B------:R-:W-:Y:S01]  /*10280*/  HMMA.16816.F32.BF16 R196, R8, R12, R196 ;  /* 0x0000000c08c4723c */ /* 0x000fe200000418c4 */
[----:B-1----:R-:W-:-:S07]  /*10290*/  FFMA.FTZ R0, R83, c[0x0][0x23c], -R26 ;  /* 0x00008f0053007a23 */ /* 0x002fce000001081a */
[----:B------:R-:W-:Y:S01]  /*102a0*/  HMMA.16816.F32.BF16 R200, R8, R14, R200 ;  /* 0x0000000e08c8723c */ /* 0x000fe200000418c8 */
[----:B------:R-:W1:Y:S01]  /*102b0*/  LDSM.16.MT88.4 R12, [R233+0xc800] ;  /* 0x00c80000e90c783b */ /* 0x000e620000004200 */
[----:B------:R2:W-:Y:S01]  /*102c0*/  MUFU.EX2 R222, R0 ;  /* 0x0000000000de7308 */ /* 0x0005e20000000800 */
[----:B------:R-:W-:Y:S02]  /*102d0*/  MOV R82, R224 ;  /* 0x000000e000527202 */ /* 0x000fe40000000f00 */
[----:B------:R-:W-:Y:S01]  /*102e0*/  MOV R83, R225 ;  /* 0x000000e100537202 */ /* 0x000fe20000000f00 */
[----:B--2---:R-:W-:-:S04]  /*102f0*/  FFMA.FTZ R0, R55, c[0x0][0x23c], -R26 ;  /* 0x00008f0037007a23 */ /* 0x004fc8000001081a */
[----:B------:R2:W1:Y:S02]  /*10300*/  MUFU.EX2 R223, R0 ;  /* 0x0000000000df7308 */ /* 0x0004640000000800 */
[----:B--2---:R-:W-:-:S06]  /*10310*/  FFMA.FTZ R0, R164, c[0x0][0x23c], -R26 ;  /* 0x00008f00a4007a23 */ /* 0x004fcc000001081a */
[----:B------:R2:W-:Y:S01]  /*10320*/  MUFU.EX2 R224, R0 ;  /* 0x0000000000e07308 */ /* 0x0005e20000000800 */
[-C--:B------:R-:W-:Y:S02]  /*10330*/  FMUL.FTZ R120, R120, R48.reuse ;  /* 0x0000003078787220 */ /* 0x080fe40000410000 */
[----:B------:R-:W-:Y:S02]  /*10340*/  FMUL.FTZ R121, R121, R48 ;  /* 0x0000003079797220 */ /* 0x000fe40000410000 */
[----:B--2---:R-:W-:-:S04]  /*10350*/  FFMA.FTZ R0, R53, c[0x0][0x23c], -R26 ;  /* 0x00008f0035007a23 */ /* 0x004fc8000001081a */
[----:B------:R-:W2:Y:S01]  /*10360*/  MUFU.EX2 R225, R0 ;  /* 0x0000000000e17308 */ /* 0x000ea20000000800 */
[-C--:B------:R-:W-:Y:S02]  /*10370*/  FMUL.FTZ R124, R124, R48.reuse ;  /* 0x000000307c7c7220 */ /* 0x080fe40000410000 */
[----:B------:R-:W-:Y:S02]  /*10380*/  FMUL.FTZ R125, R125, R48 ;  /* 0x000000307d7d7220 */ /* 0x000fe40000410000 */
        /* <DEDUP_REMOVED lines=43> */
[----:B------:R-:W-:Y:S01]  /*10640*/  FMUL.FTZ R155, R155, R47 ;  /* 0x0000002f9b9b7220 */ /* 0x000fe20000410000 */
[C---:B---3--:R-:W-:Y:S08]  /*10650*/  HMMA.16816.F32.BF16 R120, R4.reuse, R16, R120 ;  /* 0x000000100478723c */ /* 0x048ff00000041878 */
[C---:B------:R-:W-:Y:S08]  /*10660*/  HMMA.16816.F32.BF16 R124, R4.reuse, R18, R124 ;  /* 0x00000012047c723c */ /* 0x040ff0000004187c */
[C---:B------:R-:W-:Y:S08]  /*10670*/  HMMA.16816.F32.BF16 R132, R4.reuse, R20, R132 ;  /* 0x000000140484723c */ /* 0x040ff00000041884 */
[C---:B------:R-:W-:Y:S08]  /*10680*/  HMMA.16816.F32.BF16 R136, R4.reuse, R22, R136 ;  /* 0x000000160488723c */ /* 0x040ff00000041888 */
[C---:B------:R-:W-:Y:S08]  /*10690*/  HMMA.16816.F32.BF16 R144, R4.reuse, R28, R144 ;  /* 0x0000001c0490723c */ /* 0x040ff00000041890 */
[----:B------:R-:W-:Y:S07]  /*106a0*/  HMMA.16816.F32.BF16 R148, R4, R30, R148 ;  /* 0x0000001e0494723c */ /* 0x000fee0000041894 */
[----:B----4-:R-:W-:Y:S01]  /*106b0*/  F2FP.BF16.PACK_AB R4, R227, R226 ;  /* 0x000000e2e304723e */ /* 0x010fe200000010ff */
[----:B------:R-:W-:Y:S01]  /*106c0*/  HMMA.16816.F32.BF16 R116, R8, R16, R116 ;  /* 0x000000100874723c */ /* 0x000fe20000041874 */
[----:B-1----:R-:W-:-:S02]  /*106d0*/  F2FP.BF16.PACK_AB R5, R223, R222 ;  /* 0x000000dedf05723e */ /* 0x002fc400000010ff */
[----:B------:R-:W-:Y:S02]  /*106e0*/  F2FP.BF16.PACK_AB R6, R229, R228 ;  /* 0x000000e4e506723e */ /* 0x000fe400000010ff */
[----:B--2---:R-:W-:-:S03]  /*106f0*/  F2FP.BF16.PACK_AB R7, R225, R224 ;  /* 0x000000e0e107723e */ /* 0x004fc600000010ff */
[C---:B------:R-:W-:Y:S01]  /*10700*/  HMMA.16816.F32.BF16 R128, R8.reuse, R18, R128 ;  /* 0x000000120880723c */ /* 0x040fe20000041880 */
[----:B------:R-:W-:Y:S07]  /*10710*/  LDSM.16.MT88.4 R16, [R236+0xc800] ;  /* 0x00c80000ec10783b */ /* 0x000fee0000004200 */
[C---:B------:R-:W-:Y:S08]  /*10720*/  HMMA.16816.F32.BF16 R188, R8.reuse, R20, R188 ;  /* 0x0000001408bc723c */ /* 0x040ff000000418bc */
[C---:B------:R-:W-:Y:S01]  /*10730*/  HMMA.16816.F32.BF16 R140, R8.reuse, R22, R140 ;  /* 0x00000016088c723c */ /* 0x040fe2000004188c */
[----:B------:R-:W1:Y:S07]  /*10740*/  LDSM.16.MT88.4 R20, [R234+0xc800] ;  /* 0x00c80000ea14783b */ /* 0x000e6e0000004200 */
[C---:B------:R-:W-:Y:S08]  /*10750*/  HMMA.16816.F32.BF16 R192, R8.reuse, R28, R192 ;  /* 0x0000001c08c0723c */ /* 0x040ff000000418c0 */
[----:B------:R-:W-:Y:S01]  /*10760*/  HMMA.16816.F32.BF16 R152, R8, R30, R152 ;  /* 0x0000001e0898723c */ /* 0x000fe20000041898 */
[----:B------:R-:W-:Y:S01]  /*10770*/  FFMA.FTZ R0, R214, c[0x0][0x23c], -R2 ;  /* 0x00008f00d6007a23 */ /* 0x000fe20000010802 */
[----:B------:R-:W-:Y:S01]  /*10780*/  MOV R96, R218 ;  /* 0x000000da00607202 */ /* 0x000fe20000000f00 */
[----:B------:R-:W-:Y:S04]  /*10790*/  LDSM.16.MT88.4 R28, [R233+0xe800] ;  /* 0x00e80000e91c783b */ /* 0x000fe80000004200 */
[----:B------:R-:W-:-:S02]  /*107a0*/  F2FP.BF16.PACK_AB R8, R248, R247 ;  /* 0x000000f7f808723e */ /* 0x000fc400000010ff */
[----:B------:R-:W-:Y:S02]  /*107b0*/  F2FP.BF16.PACK_AB R9, R231, R230 ;  /* 0x000000e6e709723e */ /* 0x000fe400000010ff */
[----:B------:R-:W-:Y:S02]  /*107c0*/  F2FP.BF16.PACK_AB R10, R250, R249 ;  /* 0x000000f9fa0a723e */ /* 0x000fe400000010ff */
[----:B------:R-:W-:Y:S01]  /*107d0*/  F2FP.BF16.PACK_AB R11, R246, R245 ;  /* 0x000000f5f60b723e */ /* 0x000fe200000010ff */
[-C--:B------:R-:W-:Y:S08]  /*107e0*/  HMMA.16816.F32.BF16 R172, R4, R12.reuse, R172 ;  /* 0x0000000c04ac723c */ /* 0x080ff000000418ac */
[----:B------:R-:W-:Y:S08]  /*107f0*/  HMMA.16816.F32.BF16 R176, R8, R12, R176 ;  /* 0x0000000c08b0723c */ /* 0x000ff000000418b0 */
[-C--:B------:R-:W-:Y:S08]  /*10800*/  HMMA.16816.F32.BF16 R180, R4, R14.reuse, R180 ;  /* 0x0000000e04b4723c */ /* 0x080ff000000418b4 */
[----:B------:R-:W-:Y:S01]  /*10810*/  HMMA.16816.F32.BF16 R52, R8, R14, R184 ;  /* 0x0000000e0834723c */ /* 0x000fe200000418b8 */
[----:B------:R-:W2:Y:S01]  /*10820*/  LDSM.16.MT88.4 R12, [R235+0xc800] ;  /* 0x00c80000eb0c783b */ /* 0x000ea20000004200 */
[----:B------:R3:W-:Y:S01]  /*10830*/  MUFU.EX2 R218, R0 ;  /* 0x0000000000da7308 */ /* 0x0007e20000000800 */
[----:B------:R-:W-:-:S02]  /*10840*/  MOV R97, R219 ;  /* 0x000000db00617202 */ /* 0x000fc40000000f00 */
[----:B------:R-:W-:Y:S01]  /*10850*/  MOV R98, R220 ;  /* 0x000000dc00627202 */ /* 0x000fe20000000f00 */
[--C-:B------:R-:W-:Y:S01]  /*10860*/  FFMA.FTZ R42, R42, c[0x0][0x23c], -R2.reuse ;  /* 0x00008f002a2a7a23 */ /* 0x100fe20000010802 */
[----:B------:R-:W-:Y:S01]  /*10870*/  MOV R99, R221 ;  /* 0x000000dd00637202 */ /* 0x000fe20000000f00 */
[----:B-1----:R-:W-:Y:S01]  /*10880*/  HMMA.16816.F32.BF16 R56, R8, R20, R56 ;  /* 0x000000140838723c */ /* 0x002fe20000041838 */
[----:B------:R-:W-:Y:S01]  /*10890*/  MOV R87, R217 ;  /* 0x000000d900577202 */ /* 0x000fe20000000f00 */
[--C-:B------:R-:W-:Y:S01]  /*108a0*/  FFMA.FTZ R38, R38, c[0x0][0x23c], -R2.reuse ;  /* 0x00008f0026267a23 */ /* 0x100fe20000010802 */
[----:B------:R-:W-:Y:S01]  /*108b0*/  MOV R86, R44 ;  /* 0x0000002c00567202 */ /* 0x000fe20000000f00 */
[--C-:B------:R-:W-:Y:S01]  /*108c0*/  FFMA.FTZ R37, R37, c[0x0][0x23c], -R25.reuse ;  /* 0x00008f0025257a23 */ /* 0x100fe20000010819 */
[----:B------:R-:W-:Y:S01]  /*108d0*/  MOV R85, R43 ;  /* 0x0000002b00557202 */ /* 0x000fe20000000f00 */
[----:B------:R-:W-:Y:S01]  /*108e0*/  FFMA.FTZ R35, R35, c[0x0][0x23c], -R25 ;  /* 0x00008f0023237a23 */ /* 0x000fe20000010819 */
[----:B------:R-:W-:Y:S01]  /*108f0*/  LDSM.16.MT88.4 R184, [R233+0xd800] ;  /* 0x00d80000e9b8783b */ /* 0x000fe20000004200 */
[----:B---3--:R-:W-:-:S04]  /*10900*/  FFMA.FTZ R0, R213, c[0x0][0x23c], -R2 ;  /* 0x00008f00d5007a23 */ /* 0x008fc80000010802 */
[----:B------:R1:W3:Y:S01]  /*10910*/  MUFU.EX2 R219, R0 ;  /* 0x0000000000db7308 */ /* 0x0002e20000000800 */
[-C--:B--2---:R-:W-:Y:S08]  /*10920*/  HMMA.16816.F32.BF16 R100, R8, R12.reuse, R100 ;  /* 0x0000000c0864723c */ /* 0x084ff00000041864 */
[C---:B------:R-:W-:Y:S08]  /*10930*/  HMMA.16816.F32.BF16 R104, R4.reuse, R12, R104 ;  /* 0x0000000c0468723c */ /* 0x040ff00000041868 */
[-C--:B------:R-:W-:Y:S08]  /*10940*/  HMMA.16816.F32.BF16 R108, R4, R14.reuse, R108 ;  /* 0x0000000e046c723c */ /* 0x080ff0000004186c */
[----:B------:R-:W-:Y:S01]  /*10950*/  HMMA.16816.F32.BF16 R112, R8, R14, R112 ;  /* 0x0000000e0870723c */ /* 0x000fe20000041870 */
[----:B------:R-:W2:Y:S01]  /*10960*/  LDSM.16.MT88.4 R12, [R235+0xe800] ;  /* 0x00e80000eb0c783b */ /* 0x000ea20000004200 */
[----:B-1----:R-:W-:-:S04]  /*10970*/  FFMA.FTZ R0, R210, c[0x0][0x23c], -R2 ;  /* 0x00008f00d2007a23 */ /* 0x002fc80000010802 */
[----:B------:R1:W-:Y:S02]  /*10980*/  MUFU.EX2 R220, R0 ;  /* 0x0000000000dc7308 */ /* 0x0003e40000000800 */
[----:B------:R-:W-:Y:S01]  /*10990*/  HMMA.16816.F32.BF16 R72, R4, R20, R72 ;  /* 0x000000140448723c */ /* 0x000fe20000041848 */
[----:B-1----:R-:W-:-:S05]  /*109a0*/  FFMA.FTZ R0, R209, c[0x0][0x23c], -R2 ;  /* 0x00008f00d1007a23 */ /* 0x002fca0000010802 */
[----:B------:R1:W-:Y:S02]  /*109b0*/  MUFU.EX2 R221, R0 ;  /* 0x0000000000dd7308 */ /* 0x0003e40000000800 */
[----:B------:R-:W-:Y:S01]  /*109c0*/  HMMA.16816.F32.BF16 R76, R4, R22, R76 ;  /* 0x00000016044c723c */ /* 0x000fe2000004184c */
[----:B-1----:R-:W-:-:S05]  /*109d0*/  FFMA.FTZ R0, R216, c[0x0][0x23c], -R25 ;  /* 0x00008f00d8007a23 */ /* 0x002fca0000010819 */
[----:B------:R1:W-:Y:S02]  /*109e0*/  MUFU.EX2 R214, R0 ;  /* 0x0000000000d67308 */ /* 0x0003e40000000800 */
[C---:B------:R-:W-:Y:S01]  /*109f0*/  HMMA.16816.F32.BF16 R64, R8.reuse, R22, R64 ;  /* 0x000000160840723c */ /* 0x040fe20000041840 */
[----:B------:R-:W4:Y:S07]  /*10a00*/  LDSM.16.MT88.4 R20, [R234+0xe800] ;  /* 0x00e80000ea14783b */ /* 0x000f2e0000004200 */
[----:B------:R-:W-:Y:S01]  /*10a10*/  HMMA.16816.F32.BF16 R60, R8, R16, R60 ;  /* 0x00000010083c723c */ /* 0x000fe2000004183c */
[----:B-1----:R-:W-:-:S07]  /*10a20*/  FFMA.FTZ R0, R215, c[0x0][0x23c], -R25 ;  /* 0x00008f00d7007a23 */ /* 0x002fce0000010819 */
[C---:B------:R-:W-:Y:S01]  /*10a30*/  HMMA.16816.F32.BF16 R88, R4.reuse, R16, R88 ;  /* 0x000000100458723c */ /* 0x040fe20000041858 */
[----:B------:R1:W1:Y:S07]  /*10a40*/  MUFU.EX2 R215, R0 ;  /* 0x0000000000d77308 */ /* 0x00026e0000000800 */
[-C--:B------:R-:W-:Y:S08]  /*10a50*/  HMMA.16816.F32.BF16 R92, R4, R18.reuse, R92 ;  /* 0x00000012045c723c */ /* 0x080ff0000004185c */
[----:B------:R-:W-:Y:S01]  /*10a60*/  HMMA.16816.F32.BF16 R68, R8, R18, R68 ;  /* 0x000000120844723c */ /* 0x000fe20000041844 */
[----:B------:R-:W3:Y:S01]  /*10a70*/  LDSM.16.MT88.4 R16, [R236+0xe800] ;  /* 0x00e80000ec10783b */ /* 0x000ee20000004200 */
[----:B-1----:R-:W-:-:S04]  /*10a80*/  FFMA.FTZ R0, R212, c[0x0][0x23c], -R25 ;  /* 0x00008f00d4007a23 */ /* 0x002fc80000010819 */
[----:B------:R1:W-:Y:S02]  /*10a90*/  MUFU.EX2 R216, R0 ;  /* 0x0000000000d87308 */ /* 0x0003e40000000800 */
[C---:B--2---:R-:W-:Y:S08]  /*10aa0*/  HMMA.16816.F32.BF16 R156, R4.reuse, R12, R156 ;  /* 0x0000000c049c723c */ /* 0x044ff0000004189c */
[----:B------:R-:W-:Y:S01]  /*10ab0*/  HMMA.16816.F32.BF16 R160, R4, R14, R160 ;  /* 0x0000000e04a0723c */ /* 0x000fe200000418a0 */
[----:B-1----:R-:W-:-:S07]  /*10ac0*/  FFMA.FTZ R0, R205, c[0x0][0x23c], -R25 ;  /* 0x00008f00cd007a23 */ /* 0x002fce0000010819 */
[C---:B------:R-:W-:Y:S01]  /*10ad0*/  HMMA.16816.F32.BF16 R196, R8.reuse, R12, R196 ;  /* 0x0000000c08c4723c */ /* 0x040fe200000418c4 */
[----:B------:R1:W2:Y:S07]  /*10ae0*/  MUFU.EX2 R217, R0 ;  /* 0x0000000000d97308 */ /* 0x0002ae0000000800 */
[----:B------:R-:W-:Y:S01]  /*10af0*/  HMMA.16816.F32.BF16 R200, R8, R14, R200 ;  /* 0x0000000e08c8723c */ /* 0x000fe200000418c8 */
[----:B------:R-:W2:Y:S01]  /*10b00*/  LDSM.16.MT88.4 R12, [R236+0xd000] ;  /* 0x00d00000ec0c783b */ /* 0x000ea20000004200 */
[----:B-1----:R-:W-:-:S04]  /*10b10*/  FFMA.FTZ R0, R204, c[0x0][0x23c], -R24 ;  /* 0x00008f00cc007a23 */ /* 0x002fc80000010818 */
[----:B------:R1:W-:Y:S02]  /*10b20*/  MUFU.EX2 R209, R0 ;  /* 0x0000000000d17308 */ /* 0x0003e40000000800 */
[----:B-1----:R-:W-:-:S06]  /*10b30*/  FFMA.FTZ R0, R169, c[0x0][0x23c], -R24 ;  /* 0x00008f00a9007a23 */ /* 0x002fcc0000010818 */
[----:B------:R1:W1:Y:S02]  /*10b40*/  MUFU.EX2 R210, R0 ;  /* 0x0000000000d27308 */ /* 0x0002640000000800 */
[----:B-1----:R-:W-:-:S06]  /*10b50*/  FFMA.FTZ R0, R36, c[0x0][0x23c], -R24 ;  /* 0x00008f0024007a23 */ /* 0x002fcc0000010818 */
[----:B------:R1:W-:Y:S01]  /*10b60*/  MUFU.EX2 R212, R0 ;  /* 0x0000000000d47308 */ /* 0x0003e20000000800 */
[----:B------:R-:W-:Y:S01]  /*10b70*/  HMMA.16816.F32.BF16 R116, R8, R28, R116 ;  /* 0x0000001c0874723c */ /* 0x000fe20000041874 */
[----:B------:R-:W-:Y:S02]  /*10b80*/  FFMA.FTZ R44, R40, c[0x0][0x23c], -R2 ;  /* 0x00008f00282c7a23 */ /* 0x000fe40000010802 */
[----:B-1----:R-:W-:-:S04]  /*10b90*/  FFMA.FTZ R0, R27, c[0x0][0x23c], -R24 ;  /* 0x00008f001b007a23 */ /* 0x002fc80000010818 */
[----:B------:R1:W-:Y:S01]  /*10ba0*/  MUFU.EX2 R213, R0 ;  /* 0x0000000000d57308 */ /* 0x0003e20000000800 */
[----:B------:R-:W-:Y:S01]  /*10bb0*/  HMMA.16816.F32.BF16 R128, R8, R30, R128 ;  /* 0x0000001e0880723c */ /* 0x000fe20000041880 */
[----:B------:R-:W-:Y:S02]  /*10bc0*/  FFMA.FTZ R43, R41, c[0x0][0x23c], -R2 ;  /* 0x00008f00292b7a23 */ /* 0x000fe40000010802 */
[--C-:B------:R-:W-:Y:S02]  /*10bd0*/  FFMA.FTZ R2, R211, c[0x0][0x23c], -R26.reuse ;  /* 0x00008f00d3027a23 */ /* 0x100fe4000001081a */
[----:B-1----:R-:W-:-:S04]  /*10be0*/  FFMA.FTZ R0, R208, c[0x0][0x23c], -R26 ;  /* 0x00008f00d0007a23 */ /* 0x002fc8000001081a */
[----:B------:R1:W-:Y:S01]  /*10bf0*/  MUFU.EX2 R208, R0 ;  /* 0x0000000000d07308 */ /* 0x0003e20000000800 */
[----:B----4-:R-:W-:Y:S01]  /*10c00*/  HMMA.16816.F32.BF16 R188, R8, R20, R188 ;  /* 0x0000001408bc723c */ /* 0x010fe200000418bc */
[----:B------:R-:W-:-:S07]  /*10c10*/  MOV R211, R85 ;  /* 0x0000005500d37202 */ /* 0x000fce0000000f00 */
[----:B------:R-:W-:Y:S01]  /*10c20*/  HMMA.16816.F32.BF16 R140, R8, R22, R140 ;  /* 0x00000016088c723c */ /* 0x000fe2000004188c */
[----:B-1----:R-:W-:-:S07]  /*10c30*/  FFMA.FTZ R0, R171, c[0x0][0x23c], -R26 ;  /* 0x00008f00ab007a23 */ /* 0x002fce000001081a */
[C---:B---3--:R-:W-:Y:S01]  /*10c40*/  HMMA.16816.F32.BF16 R192, R8.reuse, R16, R192 ;  /* 0x0000001008c0723c */ /* 0x048fe200000418c0 */
[----:B------:R1:W3:Y:S07]  /*10c50*/  MUFU.EX2 R171, R0 ;  /* 0x0000000000ab7308 */ /* 0x0002ee0000000800 */
[----:B------:R-:W-:Y:S01]  /*10c60*/  HMMA.16816.F32.BF16 R152, R8, R18, R152 ;  /* 0x000000120898723c */ /* 0x000fe20000041898 */
[----:B------:R4:W-:Y:S06]  /*10c70*/  MUFU.EX2 R169, R2 ;  /* 0x0000000200a97308 */ /* 0x0009ec0000000800 */
[----:B------:R-:W-:-:S02]  /*10c80*/  F2FP.BF16.PACK_AB R8, R219, R218 ;  /* 0x000000dadb08723e */ /* 0x000fc400000010ff */
[----:B------:R-:W-:Y:S01]  /*10c90*/  F2FP.BF16.PACK_AB R9, R215, R214 ;  /* 0x000000d6d709723e */ /* 0x000fe200000010ff */
[--C-:B-1----:R-:W-:Y:S01]  /*10ca0*/  FFMA.FTZ R0, R207, c[0x0][0x23c], -R26.reuse ;  /* 0x00008f00cf007a23 */ /* 0x102fe2000001081a */
[----:B------:R-:W-:Y:S02]  /*10cb0*/  F2FP.BF16.PACK_AB R10, R221, R220 ;  /* 0x000000dcdd0a723e */ /* 0x000fe400000010ff */
[----:B--2---:R-:W-:Y:S01]  /*10cc0*/  F2FP.BF16.PACK_AB R11, R217, R216 ;  /* 0x000000d8d90b723e */ /* 0x004fe200000010ff */
[----:B------:R1:W2:Y:S01]  /*10cd0*/  MUFU.EX2 R164, R0 ;  /* 0x0000000000a47308 */ /* 0x0002a20000000800 */
[--C-:B----4-:R-:W-:Y:S01]  /*10ce0*/  FFMA.FTZ R2, R170, c[0x0][0x23c], -R26.reuse ;  /* 0x00008f00aa027a23 */ /* 0x110fe2000001081a */
[----:B------:R-:W-:Y:S01]  /*10cf0*/  MOV R170, R86 ;  /* 0x0000005600aa7202 */ /* 0x000fe20000000f00 */
[----:B-1----:R-:W-:Y:S01]  /*10d00*/  FFMA.FTZ R0, R165, c[0x0][0x23c], -R26 ;  /* 0x00008f00a5007a23 */ /* 0x002fe2000001081a */
[----:B------:R-:W-:Y:S02]  /*10d10*/  MOV R165, R87 ;  /* 0x0000005700a57202 */ /* 0x000fe40000000f00 */
[C---:B------:R-:W-:Y:S08]  /*10d20*/  HMMA.16816.F32.BF16 R84, R8.reuse, R12, R60 ;  /* 0x0000000c0854723c */ /* 0x040ff0000004183c */
[----:B------:R-:W-:Y:S01]  /*10d30*/  HMMA.16816.F32.BF16 R60, R8, R14, R68 ;  /* 0x0000000e083c723c */ /* 0x000fe20000041844 */
[----:B------:R-:W4:Y:S04]  /*10d40*/  LDL.LU R68, [R1+0x38] ;  /* 0x0000380001447983 */ /* 0x000f280000300800 */
[----:B------:R-:W4:Y:S04]  /*10d50*/  LDL.LU R69, [R1+0x3c] ;  /* 0x00003c0001457983 */ /* 0x000f280000300800 */
[----:B------:R-:W4:Y:S04]  /*10d60*/  LDL.LU R70, [R1+0x40] ;  /* 0x0000400001467983 */ /* 0x000f280000300800 */
[----:B------:R-:W4:Y:S01]  /*10d70*/  LDL.LU R71, [R1+0x44] ;  /* 0x0000440001477983 */ /* 0x000f220000300800 */
[C---:B------:R-:W-:Y:S08]  /*10d80*/  HMMA.16816.F32.BF16 R132, R4.reuse, R20, R132 ;  /* 0x000000140484723c */ /* 0x040ff00000041884 */
[C---:B------:R-:W-:Y:S01]  /*10d90*/  HMMA.16816.F32.BF16 R136, R4.reuse, R22, R136 ;  /* 0x000000160488723c */ /* 0x040fe20000041888 */
[----:B------:R-:W1:Y:S07]  /*10da0*/  LDSM.16.MT88.4 R20, [R233+0xd000] ;  /* 0x00d00000e914783b */ /* 0x000e6e0000004200 */
[C---:B------:R-:W-:Y:S08]  /*10db0*/  HMMA.16816.F32.BF16 R144, R4.reuse, R16, R144 ;  /* 0x000000100490723c */ /* 0x040ff00000041890 */
[----:B------:R-:W-:Y:S01]  /*10dc0*/  HMMA.16816.F32.BF16 R148, R4, R18, R148 ;  /* 0x000000120494723c */ /* 0x000fe20000041894 */
[----:B------:R-:W1:Y:S01]  /*10dd0*/  LDSM.16.MT88.4 R16, [R234+0xd000] ;  /* 0x00d00000ea10783b */ /* 0x000e620000004200 */
[----:B------:R-:W-:-:S06]  /*10de0*/  FFMA.FTZ R40, R32, c[0x0][0x23c], -R24 ;  /* 0x00008f0020287a23 */ /* 0x000fcc0000010818 */
[----:B------:R-:W-:Y:S01]  /*10df0*/  HMMA.16816.F32.BF16 R120, R4, R28, R120 ;  /* 0x0000001c0478723c */ /* 0x000fe20000041878 */
[----:B------:R-:W-:-:S07]  /*10e00*/  FFMA.FTZ R36, R45, c[0x0][0x23c], -R25 ;  /* 0x00008f002d247a23 */ /* 0x000fce0000010819 */
[----:B------:R-:W-:Y:S01]  /*10e10*/  HMMA.16816.F32.BF16 R124, R4, R30, R124 ;  /* 0x0000001e047c723c */ /* 0x000fe2000004187c */
[----:B------:R-:W-:Y:S01]  /*10e20*/  FFMA.FTZ R32, R206, c[0x0][0x23c], -R26 ;  /* 0x00008f00ce207a23 */ /* 0x000fe2000001081a */
[----:B------:R-:W-:Y:S05]  /*10e30*/  LDSM.16.MT88.4 R28, [R235+0xf000] ;  /* 0x00f00000eb1c783b */ /* 0x000fea0000004200 */
[----:B------:R-:W-:Y:S02]  /*10e40*/  F2FP.BF16.PACK_AB R4, R210, R209 ;  /* 0x000000d1d204723e */ /* 0x000fe400000010ff */
[----:B---3--:R-:W-:Y:S02]  /*10e50*/  F2FP.BF16.PACK_AB R5, R171, R208 ;  /* 0x000000d0ab05723e */ /* 0x008fe400000010ff */
[----:B------:R-:W-:-:S02]  /*10e60*/  F2FP.BF16.PACK_AB R6, R213, R212 ;  /* 0x000000d4d506723e */ /* 0x000fc400000010ff */
[----:B--2---:R-:W-:Y:S01]  /*10e70*/  F2FP.BF16.PACK_AB R7, R169, R164 ;  /* 0x000000a4a907723e */ /* 0x004fe200000010ff */
[----:B------:R-:W-:Y:S01]  /*10e80*/  FFMA.FTZ R33, R33, c[0x0][0x23c], -R25 ;  /* 0x00008f0021217a23 */ /* 0x000fe20000010819 */
[-C--:B-1----:R-:W-:Y:S01]  /*10e90*/  HMMA.16816.F32.BF16 R176, R8, R20.reuse, R176 ;  /* 0x0000001408b0723c */ /* 0x082fe200000418b0 */
[--C-:B------:R-:W-:Y:S02]  /*10ea0*/  FFMA.FTZ R45, R51, c[0x0][0x23c], -R24.reuse ;  /* 0x00008f00332d7a23 */ /* 0x100fe40000010818 */
[--C-:B------:R-:W-:Y:S02]  /*10eb0*/  FFMA.FTZ R41, R50, c[0x0][0x23c], -R24.reuse ;  /* 0x00008f0032297a23 */ /* 0x100fe40000010818 */
[----:B------:R-:W-:Y:S02]  /*10ec0*/  FFMA.FTZ R39, R39, c[0x0][0x23c], -R24 ;  /* 0x00008f0027277a23 */ /* 0x000fe40000010818 */
[----:B------:R-:W-:Y:S01]  /*10ed0*/  FFMA.FTZ R34, R34, c[0x0][0x23c], -R26 ;  /* 0x00008f0022227a23 */ /* 0x000fe2000001081a */
[C---:B------:R-:W-:Y:S01]  /*10ee0*/  HMMA.16816.F32.BF16 R172, R4.reuse, R20, R172 ;  /* 0x0000001404ac723c */ /* 0x040fe200000418ac */
[----:B------:R-:W1:Y:S07]  /*10ef0*/  LDSM.16.MT88.4 R24, [R235+0xd000] ;  /* 0x00d00000eb18783b */ /* 0x000e6e0000004200 */
[-C--:B------:R-:W-:Y:S08]  /*10f00*/  HMMA.16816.F32.BF16 R180, R4, R22.reuse, R180 ;  /* 0x0000001604b4723c */ /* 0x080ff000000418b4 */
[C---:B------:R-:W-:Y:S01]  /*10f10*/  HMMA.16816.F32.BF16 R52, R8.reuse, R22, R52 ;  /* 0x000000160834723c */ /* 0x040fe20000041834 */
[----:B------:R-:W2:Y:S07]  /*10f20*/  LDSM.16.MT88.4 R20, [R233+0xf000] ;  /* 0x00f00000e914783b */ /* 0x000eae0000004200 */
[-C--:B------:R-:W-:Y:S08]  /*10f30*/  HMMA.16816.F32.BF16 R204, R8, R16.reuse, R56 ;  /* 0x0000001008cc723c */ /* 0x080ff00000041838 */
[C---:B------:R-:W-:Y:S08]  /*10f40*/  HMMA.16816.F32.BF16 R72, R4.reuse, R16, R72 ;  /* 0x000000100448723c */ /* 0x040ff00000041848 */
[-C--:B------:R-:W-:Y:S08]  /*10f50*/  HMMA.16816.F32.BF16 R76, R4, R18.reuse, R76 ;  /* 0x00000012044c723c */ /* 0x080ff0000004184c */
[----:B------:R-:W-:Y:S01]  /*10f60*/  HMMA.16816.F32.BF16 R64, R8, R18, R64 ;  /* 0x000000120840723c */ /* 0x000fe20000041840 */
[----:B------:R-:W3:Y:S07]  /*10f70*/  LDSM.16.MT88.4 R16, [R234+0xf000] ;  /* 0x00f00000ea10783b */ /* 0x000eee0000004200 */
[C---:B------:R-:W-:Y:S08]  /*10f80*/  HMMA.16816.F32.BF16 R88, R4.reuse, R12, R88 ;  /* 0x0000000c0458723c */ /* 0x040ff00000041858 */
[C---:B------:R-:W-:Y:S01]  /*10f90*/  HMMA.16816.F32.BF16 R92, R4.reuse, R14, R92 ;  /* 0x0000000e045c723c */ /* 0x040fe2000004185c */
[----:B------:R-:W3:Y:S07]  /*10fa0*/  LDSM.16.MT88.4 R12, [R236+0xf000] ;  /* 0x00f00000ec0c783b */ /* 0x000eee0000004200 */
[C---:B-1----:R-:W-:Y:S08]  /*10fb0*/  HMMA.16816.F32.BF16 R104, R4.reuse, R24, R104 ;  /* 0x000000180468723c */ /* 0x042ff00000041868 */
[C---:B------:R-:W-:Y:S08]  /*10fc0*/  HMMA.16816.F32.BF16 R108, R4.reuse, R26, R108 ;  /* 0x0000001a046c723c */ /* 0x040ff0000004186c */
[C---:B--2---:R-:W-:Y:S08]  /*10fd0*/  HMMA.16816.F32.BF16 R120, R4.reuse, R20, R120 ;  /* 0x000000140478723c */ /* 0x044ff00000041878 */
[C---:B------:R-:W-:Y:S08]  /*10fe0*/  HMMA.16816.F32.BF16 R124, R4.reuse, R22, R124 ;  /* 0x00000016047c723c */ /* 0x040ff0000004187c */
[C---:B---3--:R-:W-:Y:S08]  /*10ff0*/  HMMA.16816.F32.BF16 R132, R4.reuse, R16, R132 ;  /* 0x000000100484723c */ /* 0x048ff00000041884 */
[C---:B------:R-:W-:Y:S08]  /*11000*/  HMMA.16816.F32.BF16 R136, R4.reuse, R18, R136 ;  /* 0x000000120488723c */ /* 0x040ff00000041888 */
[C---:B------:R-:W-:Y:S08]  /*11010*/  HMMA.16816.F32.BF16 R144, R4.reuse, R12, R144 ;  /* 0x0000000c0490723c */ /* 0x040ff00000041890 */
[C---:B------:R-:W-:Y:S08]  /*11020*/  HMMA.16816.F32.BF16 R148, R4.reuse, R14, R148 ;  /* 0x0000000e0494723c */ /* 0x040ff00000041894 */
[C---:B------:R-:W-:Y:S08]  /*11030*/  HMMA.16816.F32.BF16 R156, R4.reuse, R28, R156 ;  /* 0x0000001c049c723c */ /* 0x040ff0000004189c */
[----:B------:R-:W-:Y:S01]  /*11040*/  HMMA.16816.F32.BF16 R56, R4, R30, R160 ;  /* 0x0000001e0438723c */ /* 0x000fe200000418a0 */
[----:B------:R-:W-:Y:S07]  /*11050*/  MUFU.EX2 R50, R38 ;  /* 0x0000002600327308 */ /* 0x000fee0000000800 */
[C---:B------:R-:W-:Y:S01]  /*11060*/  HMMA.16816.F32.BF16 R100, R8.reuse, R24, R100 ;  /* 0x000000180864723c */ /* 0x040fe20000041864 */
[----:B------:R-:W-:Y:S07]  /*11070*/  MUFU.EX2 R38, R36 ;  /* 0x0000002400267308 */ /* 0x000fee0000000800 */
[C---:B------:R-:W-:Y:S01]  /*11080*/  HMMA.16816.F32.BF16 R116, R8.reuse, R20, R116 ;  /* 0x000000140874723c */ /* 0x040fe20000041874 */
[----:B------:R-:W-:Y:S07]  /*11090*/  MUFU.EX2 R36, R33 ;  /* 0x0000002100247308 */ /* 0x000fee0000000800 */
[C---:B------:R-:W-:Y:S01]  /*110a0*/  HMMA.16816.F32.BF16 R188, R8.reuse, R16, R188 ;  /* 0x0000001008bc723c */ /* 0x040fe200000418bc */
[----:B------:R-:W-:Y:S07]  /*110b0*/  MUFU.EX2 R33, R32 ;  /* 0x0000002000217308 */ /* 0x000fee0000000800 */
[C---:B------:R-:W-:Y:S08]  /*110c0*/  HMMA.16816.F32.BF16 R192, R8.reuse, R12, R192 ;  /* 0x0000000c08c0723c */ /* 0x040ff000000418c0 */
[C---:B------:R-:W-:Y:S01]  /*110d0*/  HMMA.16816.F32.BF16 R196, R8.reuse, R28, R196 ;  /* 0x0000001c08c4723c */ /* 0x040fe200000418c4 */
[----:B------:R1:W-:Y:S07]  /*110e0*/  MUFU.EX2 R32, R0 ;  /* 0x0000000000207308 */ /* 0x0003ee0000000800 */
[C---:B------:R-:W-:Y:S01]  /*110f0*/  HMMA.16816.F32.BF16 R24, R8.reuse, R26, R112 ;  /* 0x0000001a0818723c */ /* 0x040fe20000041870 */
[----:B------:R-:W-:Y:S01]  /*11100*/  MUFU.EX2 R51, R43 ;  /* 0x0000002b00337308 */ /* 0x000fe20000000800 */
[----:B------:R-:W-:Y:S06]  /*11110*/  LDSM.16.MT88.4 R112, [R235+0xd800] ;  /* 0x00d80000eb70783b */ /* 0x000fec0000004200 */
[C---:B------:R-:W-:Y:S08]  /*11120*/  HMMA.16816.F32.BF16 R20, R8.reuse, R22, R128 ;  /* 0x000000160814723c */ /* 0x040ff00000041880 */
[C---:B------:R-:W-:Y:S08]  /*11130*/  HMMA.16816.F32.BF16 R16, R8.reuse, R18, R140 ;  /* 0x000000120810723c */ /* 0x040ff0000004188c */
[C---:B------:R-:W-:Y:S08]  /*11140*/  HMMA.16816.F32.BF16 R12, R8.reuse, R14, R152 ;  /* 0x0000000e080c723c */ /* 0x040ff00000041898 */
[----:B------:R-:W-:Y:S01]  /*11150*/  HMMA.16816.F32.BF16 R28, R8, R30, R200 ;  /* 0x0000001e081c723c */ /* 0x000fe200000418c8 */
[----:B----4-:R-:W-:-:S02]  /*11160*/  FFMA.FTZ R5, R69, R47, R237 ;  /* 0x0000002f45057223 */ /* 0x010fc400000100ed */
[----:B------:R-:W-:Y:S01]  /*11170*/  FFMA.FTZ R4, R70, R48, R232 ;  /* 0x0000003046047223 */ /* 0x000fe200000100e8 */
[----:B------:R-:W-:Y:S03]  /*11180*/  MUFU.EX2 R43, R42 ;  /* 0x0000002a002b7308 */ /* 0x000fe60000000800 */
[----:B------:R-:W-:Y:S01]  /*11190*/  FADD.FTZ R10, R170, R5 ;  /* 0x00000005aa0a7221 */ /* 0x000fe20000010000 */
[----:B------:R-:W-:Y:S01]  /*111a0*/  LDSM.16.MT88.4 R128, [R233+0xf800] ;  /* 0x00f80000e980783b */ /* 0x000fe20000004200 */
[----:B------:R-:W-:-:S03]  /*111b0*/  FADD.FTZ R9, R211, R4 ;  /* 0x00000004d3097221 */ /* 0x000fc60000010000 */
[----:B------:R-:W2:Y:S01]  /*111c0*/  LDSM.16.MT88.4 R4, [R235+0xf800] ;  /* 0x00f80000eb04783b */ /* 0x000ea20000004200 */
[----:B-1----:R-:W-:Y:S01]  /*111d0*/  FFMA.FTZ R0, R68, R46, R238 ;  /* 0x0000002e44007223 */ /* 0x002fe200000100ee */
[----:B------:R-:W-:Y:S01]  /*111e0*/  MUFU.EX2 R42, R35 ;  /* 0x00000023002a7308 */ /* 0x000fe20000000800 */
[----:B------:R-:W-:Y:S01]  /*111f0*/  MOV R211, R96 ;  /* 0x0000006000d37202 */ /* 0x000fe20000000f00 */
[----:B------:R-:W-:Y:S01]  /*11200*/  LDSM.16.MT88.4 R140, [R234+0xf800] ;  /* 0x00f80000ea8c783b */ /* 0x000fe20000004200 */
[----:B------:R-:W-:Y:S01]  /*11210*/  FADD.FTZ R0, R165, R0 ;  /* 0x00000000a5007221 */ /* 0x000fe20000010000 */
[----:B------:R-:W-:Y:S02]  /*11220*/  MOV R170, R97 ;  /* 0x0000006100aa7202 */ /* 0x000fe40000000f00 */
[----:B------:R-:W-:Y:S01]  /*11230*/  MOV R165, R98 ;  /* 0x0000006200a57202 */ /* 0x000fe20000000f00 */
[----:B------:R-:W-:Y:S01]  /*11240*/  LDSM.16.MT88.4 R152, [R236+0xf800] ;  /* 0x00f80000ec98783b */ /* 0x000fe20000004200 */
[----:B------:R1:W-:Y:S01]  /*11250*/  MUFU.EX2 R35, R2 ;  /* 0x0000000200237308 */ /* 0x0003e20000000800 */
[----:B------:R-:W-:-:S02]  /*11260*/  MOV R46, R99 ;  /* 0x00000063002e7202 */ /* 0x000fc40000000f00 */
[----:B------:R-:W-:Y:S01]  /*11270*/  MOV R47, R80 ;  /* 0x00000050002f7202 */ /* 0x000fe20000000f00 */
[----:B------:R-:W-:Y:S01]  /*11280*/  LDSM.16.MT88.4 R96, [R236+0xd800] ;  /* 0x00d80000ec60783b */ /* 0x000fe20000004200 */
[----:B------:R-:W-:-:S03]  /*11290*/  MOV R48, R81 ;  /* 0x0000005100307202 */ /* 0x000fc60000000f00 */
[----:B------:R-:W3:Y:S08]  /*112a0*/  MUFU.EX2 R44, R44 ;  /* 0x0000002c002c7308 */ /* 0x000ef00000000800 */
[----:B------:R-:W4:Y:S01]  /*112b0*/  MUFU.EX2 R37, R37 ;  /* 0x0000002500257308 */ /* 0x000f220000000800 */
[----:B-1----:R-:W-:Y:S01]  /*112c0*/  FFMA.FTZ R2, R71, R49, R251 ;  /* 0x0000003147027223 */ /* 0x002fe200000100fb */
[----:B------:R-:W-:Y:S01]  /*112d0*/  MOV R251, R82 ;  /* 0x0000005200fb7202 */ /* 0x000fe20000000f00 */
[----:B------:R1:W5:Y:S01]  /*112e0*/  LDL.LU R238, [R1+0xb8] ;  /* 0x0000b80001ee7983 */ /* 0x0003620000300800 */
[----:B------:R-:W-:-:S03]  /*112f0*/  MOV R49, R83 ;  /* 0x0000005300317202 */ /* 0x000fc60000000f00 */
[----:B------:R-:W1:Y:S01]  /*11300*/  LDSM.16.MT88.4 R80, [R234+0xd800] ;  /* 0x00d80000ea50783b */ /* 0x000e620000004200 */
[----:B------:R-:W-:Y:S08]  /*11310*/  MUFU.EX2 R45, R45 ;  /* 0x0000002d002d7308 */ /* 0x000ff00000000800 */
[----:B------:R-:W1:Y:S08]  /*11320*/  MUFU.EX2 R41, R41 ;  /* 0x0000002900297308 */ /* 0x000e700000000800 */
[----:B------:R-:W-:Y:S08]  /*11330*/  MUFU.EX2 R40, R40 ;  /* 0x0000002800287308 */ /* 0x000ff00000000800 */
[----:B------:R-:W1:Y:S08]  /*11340*/  MUFU.EX2 R39, R39 ;  /* 0x0000002700277308 */ /* 0x000e700000000800 */
[----:B------:R-:W2:Y:S01]  /*11350*/  MUFU.EX2 R34, R34 ;  /* 0x0000002200227308 */ /* 0x000ea20000000800 */
[----:B---3--:R-:W-:-:S02]  /*11360*/  F2FP.BF16.PACK_AB R200, R51, R44 ;  /* 0x0000002c33c8723e */ /* 0x008fc400000010ff */
[----:B----4-:R-:W-:Y:S02]  /*11370*/  F2FP.BF16.PACK_AB R201, R38, R37 ;  /* 0x0000002526c9723e */ /* 0x010fe400000010ff */
[----:B------:R-:W-:Y:S02]  /*11380*/  F2FP.BF16.PACK_AB R202, R50, R43 ;  /* 0x0000002b32ca723e */ /* 0x000fe400000010ff */
[----:B------:R-:W-:Y:S02]  /*11390*/  F2FP.BF16.PACK_AB R203, R36, R42 ;  /* 0x0000002a24cb723e */ /* 0x000fe400000010ff */
[----:B------:R-:W-:Y:S01]  /*113a0*/  F2FP.BF16.PACK_AB R161, R35, R33 ;  /* 0x0000002123a1723e */ /* 0x000fe200000010ff */
[----:B------:R-:W-:Y:S01]  /*113b0*/  FADD.FTZ R8, R252, R2 ;  /* 0x00000002fc087221 */ /* 0x000fe20000010000 */
[----:B-1----:R-:W-:Y:S01]  /*113c0*/  F2FP.BF16.PACK_AB R160, R41, R45 ;  /* 0x0000002d29a0723e */ /* 0x002fe200000010ff */
[----:B------:R1:W5:Y:S01]  /*113d0*/  LDL.LU R237, [R1+0xb4] ;  /* 0x0000b40001ed7983 */ /* 0x0003620000300800 */
[----:B------:R-:W-:-:S02]  /*113e0*/  F2FP.BF16.PACK_AB R162, R39, R40 ;  /* 0x0000002827a2723e */ /* 0x000fc400000010ff */
[----:B--2---:R-:W-:Y:S01]  /*113f0*/  F2FP.BF16.PACK_AB R163, R34, R32 ;  /* 0x0000002022a3723e */ /* 0x004fe200000010ff */
[----:B------:R-:W-:Y:S01]  /*11400*/  FADD.FTZ R0, R49, R0 ;  /* 0x0000000031007221 */ /* 0x000fe20000010000 */
[----:B------:R-:W-:Y:S01]  /*11410*/  HMMA.16816.F32.BF16 R196, R200, R4, R196 ;  /* 0x00000004c8c4723c */ /* 0x000fe200000418c4 */
[----:B------:R-:W-:Y:S01]  /*11420*/  FADD.FTZ R2, R251, R10 ;  /* 0x0000000afb027221 */ /* 0x000fe20000010000 */
[----:B------:R1:W5:Y:S01]  /*11430*/  LDL.LU R232, [R1+0xb0] ;  /* 0x0000b00001e87983 */ /* 0x0003620000300800 */
[----:B------:R-:W-:-:S05]  /*11440*/  FADD.FTZ R0, R46, R0 ;  /* 0x000000002e007221 */ /* 0x000fca0000010000 */
        /* <DEDUP_REMOVED lines=88> */
[----:B------:R-:W-:Y:S01]  /*119d0*/  @UP0 UIADD3 UR8, UR8, -0x4, URZ ;  /* 0xfffffffc08080890 */ /* 0x000fe2000fffe03f */
[----:B------:R-:W-:Y:S05]  /*119e0*/  @P0 BRA `(.L_x_165) ;  /* 0x0000001000000947 */ /* 0x000fea0003800000 */
.L_x_158:
[----:B-1----:R-:W-:-:S12]  /*119f0*/  UIADD3 UR8, UR21, -0x1, URZ ;  /* 0xffffffff15087890 */ /* 0x002fd8000fffe03f */
.L_x_165:
[----:B------:R-:W-:-:S13]  /*11a00*/  ISETP.LE.AND P0, PT, RZ, UR8, PT ;  /* 0x00000008ff007c0c */ /* 0x000fda000bf03270 */
[----:B------:R-:W-:Y:S05]  /*11a10*/  @!P0 BRA `(.L_x_166) ;  /* 0x00003fe000008947 */ /* 0x000fea0003800000 */
[----:B------:R-:W2:Y:S01]  /*11a20*/  LDL.64 R8, [R1+0x68] ;  /* 0x0000680001087983 */ /* 0x000ea20000100a00 */
[----:B-----5:R-:W-:Y:S01]  /*11a30*/  MOV R171, R3 ;  /* 0x0000000300ab7202 */ /* 0x020fe20000000f00 */
[----:B------:R-:W-:Y:S02]  /*11a40*/  IMAD.MOV.U32 R169, RZ, RZ, R167 ;  /* 0x000000ffffa97224 */ /* 0x000fe400078e00a7 */
[----:B-1-3--:R-:W3:Y:S01]  /*11a50*/  LDL R0, [R1+0x70] ;  /* 0x0000700001007983 */ /* 0x00aee20000100800 */
[----:B------:R-:W-:Y:S02]  /*11a60*/  IMAD.MOV.U32 R164, RZ, RZ, R168 ;  /* 0x000000ffffa47224 */ /* 0x000fe400078e00a8 */
[----:B------:R-:W-:Y:S01]  /*11a70*/  IMAD.MOV.U32 R170, RZ, RZ, R166 ;  /* 0x000000ffffaa7224 */ /* 0x000fe200078e00a6 */
[----:B------:R-:W4:Y:S04]  /*11a80*/  LDL.LU.64 R6, [R1+0xa0] ;  /* 0x0000a00001067983 */ /* 0x000f280000300a00 */
[----:B------:R-:W2:Y:S01]  /*11a90*/  LDL.LU.64 R4, [R1+0xa8] ;  /* 0x0000a80001047983 */ /* 0x000ea20000300a00 */
[----:B----4-:R-:W-:Y:S01]  /*11aa0*/  IMAD.MOV.U32 R3, RZ, RZ, R7 ;  /* 0x000000ffff037224 */ /* 0x010fe200078e0007 */
[----:B--2---:R-:W-:-:S05]  /*11ab0*/  MOV R2, R4 ;  /* 0x0000000400027202 */ /* 0x004fca0000000f00 */
[----:B------:R1:W-:Y:S01]  /*11ac0*/  STL.64 [R1+0x48], R2 ;  /* 0x0000480201007387 */ /* 0x0003e20000100a00 */
[----:B------:R-:W-:Y:S02]  /*11ad0*/  ISETP.GE.AND P3, PT, R8, c[0x0][0x220], PT ;  /* 0x0000880008007a0c */ /* 0x000fe40003f66270 */
[----:B---3--:R-:W-:Y:S01]  /*11ae0*/  ISETP.GE.AND P2, PT, R0, c[0x0][0x220], PT ;  /* 0x0000880000007a0c */ /* 0x008fe20003f46270 */
[----:B------:R-:W-:Y:S05]  /*11af0*/  BRA `(.L_x_167) ;  /* 0x000004e000007947 */ /* 0x000fea0003800000 */
.L_x_169:
[----:B------:R-:W2:Y:S01]  /*11b00*/  LDL.64 R166, [R1+0x80] ;  /* 0x0000800001a67983 */ /* 0x000ea20000100a00 */
[----:B------:R-:W-:Y:S02]  /*11b10*/  ULDC.64 UR4, c[0x0][0x198] ;  /* 0x0000660000047ab9 */ /* 0x000fe40000000a00 */
[----:B------:R-:W-:Y:S01]  /*11b20*/  UIADD3 UR20, UR8, -0x1, URZ ;  /* 0xffffffff08147890 */ /* 0x000fe2000fffe03f */
[----:B------:R-:W3:Y:S03]  /*11b30*/  LDL.64 R246, [R1+0x78] ;  /* 0x0000780001f67983 */ /* 0x000ee60000100a00 */
[----:B------:R-:W-:Y:S01]  /*11b40*/  USHF.R.S32.HI UR15, URZ, 0x1f, UR20 ;  /* 0x0000001f3f0f7899 */ /* 0x000fe20008011414 */
[----:B------:R1:W-:Y:S01]  /*11b50*/  @P3 STS.128 [R244+0x8000], RZ ;  /* 0x008000fff4003388 */ /* 0x0003e20000000c00 */
        /* <DEDUP_REMOVED lines=8> */
[C---:B------:R-:W-:Y:S02]  /*11be0*/  @!P3 LEA R166, P6, R3.reuse, c[0x0][0x168], 0x1 ;  /* 0x00005a0003a6ba11 */ /* 0x040fe400078c08ff */
        /* <DEDUP_REMOVED lines=9> */
[C---:B------:R-:W-:Y:S01]  /*11c80*/  @!P3 LEA R214, P6, R2.reuse, c[0x0][0x168], 0x1 ;  /* 0x00005a0002d6ba11 */ /* 0x040fe200078c08ff */
[----:B------:R1:W-:Y:S01]  /*11c90*/  @P2 STS.128 [R244+0xa000], RZ ;  /* 0x00a000fff4002388 */ /* 0x0003e20000000c00 */
[----:B------:R-:W-:Y:S02]  /*11ca0*/  IADD3.X R165, R165, UR11, RZ, P0, !PT ;  /* 0x0000000ba5a57c10 */ /* 0x000fe400087fe4ff */
[C---:B------:R-:W-:Y:S01]  /*11cb0*/  @!P2 LEA R210, P1, R2.reuse, c[0x0][0x168], 0x1 ;  /* 0x00005a0002d2aa11 */ /* 0x040fe200078208ff */
[----:B------:R-:W-:Y:S01]  /*11cc0*/  @!PT LDS RZ, [RZ] ;  /* 0x00000000fffff984 */ /* 0x000fe20000000800 */
[----:B------:R-:W-:Y:S01]  /*11cd0*/  @!PT LDS RZ, [RZ] ;  /* 0x00000000fffff984 */ /* 0x000fe20000000800 */
[----:B------:R-:W-:Y:S01]  /*11ce0*/  @!PT LDS RZ, [RZ] ;  /* 0x00000000fffff984 */ /* 0x000fe20000000800 */
[----:B------:R1:W-:Y:S01]  /*11cf0*/  @!P2 LDGSTS.E.BYPASS.LTC128B.128 [R244+0xa000], [R212.64+0x80] ;  /* 0x0a000080d4f4afae */ /* 0x0003e2000b901d52 */
[C-C-:B------:R-:W-:Y:S02]  /*11d00*/  @!P3 LEA.HI.X R215, R2.reuse, c[0x0][0x16c], R165.reuse, 0x1, P6 ;  /* 0x00005b0002d7ba11 */ /* 0x140fe400030f0ca5 */
[C---:B------:R-:W-:Y:S01]  /*11d10*/  @!P2 LEA.HI.X R211, R2.reuse, c[0x0][0x16c], R165, 0x1, P1 ;  /* 0x00005b0002d3aa11 */ /* 0x040fe200008f0ca5 */
[----:B------:R1:W-:Y:S01]  /*11d20*/  @P3 STS.128 [R244+0x8800], RZ ;  /* 0x008800fff4003388 */ /* 0x0003e20000000c00 */
[----:B------:R-:W-:Y:S03]  /*11d30*/  IADD3 R0, P5, R2, UR7, RZ ;  /* 0x0000000702007c10 */ /* 0x000fe6000ffbe0ff */
[----:B------:R-:W-:Y:S01]  /*11d40*/  @!PT LDS RZ, [RZ] ;  /* 0x00000000fffff984 */ /* 0x000fe20000000800 */
[----:B------:R-:W-:Y:S01]  /*11d50*/  @!PT LDS RZ, [RZ] ;  /* 0x00000000fffff984 */ /* 0x000fe20000000800 */
[----:B------:R-:W-:Y:S01]  /*11d60*/  @!PT LDS RZ, [RZ] ;  /* 0x00000000fffff984 */ /* 0x000fe20000000800 */
[----:B------:R1:W-:Y:S01]  /*11d70*/  @!P3 LDGSTS.E.BYPASS.LTC128B.128 [R244+0x8800], [R214.64] ;  /* 0x08800000d6f4bfae */ /* 0x0003e2000b901d52 */
[C---:B------:R-:W-:Y:S02]  /*11d80*/  @!P3 LEA R208, P6, R0.reuse, c[0x0][0x168], 0x1 ;  /* 0x00005a0000d0ba11 */ /* 0x040fe400078c08ff */
[C---:B------:R-:W-:Y:S01]  /*11d90*/  @!P2 LEA R204, P1, R0.reuse, c[0x0][0x168], 0x1 ;  /* 0x00005a0000ccaa11 */ /* 0x040fe200078208ff */
[----:B------:R1:W-:Y:S01]  /*11da0*/  @P2 STS.128 [R244+0xa800], RZ ;  /* 0x00a800fff4002388 */ /* 0x0003e20000000c00 */
[----:B------:R-:W-:Y:S02]  /*11db0*/  IADD3.X R2, R165, UR11, RZ, P5, !PT ;  /* 0x0000000ba5027c10 */ /* 0x000fe4000affe4ff */
[C---:B------:R-:W-:Y:S01]  /*11dc0*/  IADD3 R3, P0, R0.reuse, UR7, RZ ;  /* 0x0000000700037c10 */ /* 0x040fe2000ff1e0ff */
[----:B------:R-:W-:Y:S01]  /*11dd0*/  @!PT LDS RZ, [RZ] ;  /* 0x00000000fffff984 */ /* 0x000fe20000000800 */
[----:B------:R-:W-:Y:S01]  /*11de0*/  @!PT LDS RZ, [RZ] ;  /* 0x00000000fffff984 */ /* 0x000fe20000000800 */
[----:B------:R-:W-:Y:S01]  /*11df0*/  @!PT LDS RZ, [RZ] ;  /* 0x00000000fffff984 */ /* 0x000fe20000000800 */
[----:B------:R1:W-:Y:S01]  /*11e00*/  @!P2 LDGSTS.E.BYPASS.LTC128B.128 [R244+0xa800], [R210.64+0x80] ;  /* 0x0a800080d2f4afae */ /* 0x0003e2000b901d52 */
[C-C-:B------:R-:W-:Y:S02]  /*11e10*/  @!P3 LEA.HI.X R209, R0.reuse, c[0x0][0x16c], R2.reuse, 0x1, P6 ;  /* 0x00005b0000d1ba11 */ /* 0x140fe400030f0c02 */
[----:B------:R-:W-:Y:S01]  /*11e20*/  @!P2 LEA.HI.X R205, R0, c[0x0][0x16c], R2, 0x1, P1 ;  /* 0x00005b0000cdaa11 */ /* 0x000fe200008f0c02 */
[----:B------:R1:W-:Y:S01]  /*11e30*/  @P3 STS.128 [R244+0x9000], RZ ;  /* 0x009000fff4003388 */ /* 0x0003e20000000c00 */
[C---:B------:R-:W-:Y:S02]  /*11e40*/  @!P3 LEA R206, P5, R3.reuse, c[0x0][0x168], 0x1 ;  /* 0x00005a0003ceba11 */ /* 0x040fe400078a08ff */
[----:B------:R-:W-:Y:S01]  /*11e50*/  IADD3.X R165, R2, UR11, RZ, P0, !PT ;  /* 0x0000000b02a57c10 */ /* 0x000fe200087fe4ff */
[----:B------:R-:W-:Y:S01]  /*11e60*/  @!PT LDS RZ, [RZ] ;  /* 0x00000000fffff984 */ /* 0x000fe20000000800 */
[----:B------:R-:W-:Y:S01]  /*11e70*/  @!PT LDS RZ, [RZ] ;  /* 0x00000000fffff984 */ /* 0x000fe20000000800 */
[----:B------:R-:W-:Y:S01]  /*11e80*/  @!PT LDS RZ, [RZ] ;  /* 0x00000000fffff984 */ /* 0x000fe20000000800 */
[----:B------:R1:W-:Y:S01]  /*11e90*/  @!P3 LDGSTS.E.BYPASS.LTC128B.128 [R244+0x9000], [R208.64] ;  /* 0x09000000d0f4bfae */ /* 0x0003e2000b901d52 */
[C---:B--2---:R-:W-:Y:S02]  /*11ea0*/  @!P2 LEA R166, P0, R3.reuse, c[0x0][0x168], 0x1 ;  /* 0x00005a0003a6aa11 */ /* 0x044fe400078008ff */
[C-C-:B------:R-:W-:Y:S01]  /*11eb0*/  @!P3 LEA.HI.X R207, R3.reuse, c[0x0][0x16c], R165.reuse, 0x1, P5 ;  /* 0x00005b0003cfba11 */ /* 0x140fe200028f0ca5 */
[----:B------:R1:W-:Y:S01]  /*11ec0*/  @P2 STS.128 [R244+0xb000], RZ ;  /* 0x00b000fff4002388 */ /* 0x0003e20000000c00 */
[----:B------:R-:W-:Y:S03]  /*11ed0*/  @!P2 LEA.HI.X R167, R3, c[0x0][0x16c], R165, 0x1, P0 ;  /* 0x00005b0003a7aa11 */ /* 0x000fe600000f0ca5 */
        /* <DEDUP_REMOVED lines=9> */
[----:B------:R1:W-:Y:S04]  /*11f70*/  @P2 STS.128 [R244+0xb800], RZ ;  /* 0x00b800fff4002388 */ /* 0x0003e80000000c00 */
[----:B------:R-:W-:Y:S01]  /*11f80*/  @!PT LDS RZ, [RZ] ;  /* 0x00000000fffff984 */ /* 0x000fe20000000800 */
[----:B------:R-:W-:Y:S01]  /*11f90*/  @!PT LDS RZ, [RZ] ;  /* 0x00000000fffff984 */ /* 0x000fe20000000800 */
[----:B------:R-:W-:Y:S01]  /*11fa0*/  @!PT LDS RZ, [RZ] ;  /* 0x00000000fffff984 */ /* 0x000fe20000000800 */
[----:B------:R1:W-:Y:S04]  /*11fb0*/  @!P2 LDGSTS.E.BYPASS.LTC128B.128 [R244+0xb800], [R166.64+0x80] ;  /* 0x0b800080a6f4afae */ /* 0x0003e8000b901d52 */
[----:B------:R-:W0:Y:S01]  /*11fc0*/  LDGDEPBAR ;  /* 0x00000000000079af */ /* 0x000e220000000000 */
[----:B------:R-:W-:-:S05]  /*11fd0*/  BRA `(.L_x_168) ;  /* 0x00000fc000007947 */ /* 0x000fca0003800000 */
.L_x_167:
[----:B------:R-:W2:Y:S01]  /*11fe0*/  LDL.64 R4, [R1+0x48] ;  /* 0x0000480001047983 */ /* 0x000ea20000100a00 */
[----:B------:R-:W-:Y:S04]  /*11ff0*/  DEPBAR.LE SB0, 0x0 ;  /* 0x000080000000791a */ /* 0x000fe80000000000 */
[----:B------:R-:W-:Y:S01]  /*12000*/  USHF.R.S32.HI UR5, URZ, 0x1f, UR8 ;  /* 0x0000001f3f057899 */ /* 0x000fe20008011408 */
[----:B------:R-:W-:Y:S01]  /*12010*/  BAR.SYNC.DEFER_BLOCKING 0x0 ;  /* 0x0000000000007b1d */ /* 0x000fe20000010000 */
[----:B------:R-:W-:Y:S01]  /*12020*/  UIMAD UR4, UR12, UR8, URZ ;  /* 0x000000080c0472a4 */ /* 0x000fe2000f8e023f */
[----:B-1----:R-:W-:Y:S03]  /*12030*/  IMAD.U32 R2, RZ, RZ, UR8 ;  /* 0x00000008ff027e24 */ /* 0x002fe6000f8e00ff */
[----:B------:R-:W-:Y:S01]  /*12040*/  UIMAD UR4, UR5, UR17, UR4 ;  /* 0x00000011050472a4 */ /* 0x000fe2000f8e0204 */
[----:B------:R-:W-:Y:S01]  /*12050*/  @P3 STS.128 [R244+0xc000], RZ ;  /* 0x00c000fff4003388 */ /* 0x000fe20000000c00 */
[----:B--2---:R-:W-:Y:S05]  /*12060*/  IMAD.WIDE.U32 R2, R2, UR17, R4 ;  /* 0x0000001102027c25 */ /* 0x004fea000f8e0004 */
[C---:B------:R-:W-:Y:S02]  /*12070*/  @!P3 LEA R4, P4, R2.reuse, c[0x0][0x170], 0x1 ;  /* 0x00005c000204ba11 */ /* 0x040fe400078808ff */
[----:B------:R-:W-:Y:S02]  /*12080*/  IADD3 R0, R3, UR4, RZ ;  /* 0x0000000403007c10 */ /* 0x000fe4000fffe0ff */
        /* <DEDUP_REMOVED lines=8> */
[C---:B------:R-:W-:Y:S02]  /*12110*/  @!P3 LEA R14, P4, R3.reuse, c[0x0][0x170], 0x1 ;  /* 0x00005c00030eba11 */ /* 0x040fe400078808ff */
[----:B------:R-:W-:Y:S01]  /*12120*/  IADD3.X R2, R0, UR9, RZ, P1, !PT ;  /* 0x0000000900027c10 */ /* 0x000fe20008ffe4ff */
[----:B------:R-:W-:Y:S01]  /*12130*/  @P2 STS.128 [R244+0xe000], RZ ;  /* 0x00e000fff4002388 */ /* 0x000fe20000000c00 */
[C---:B------:R-:W-:Y:S02]  /*12140*/  @!P2 LEA R12, P0, R3.reuse, c[0x0][0x170], 0x1 ;  /* 0x00005c00030caa11 */ /* 0x040fe400078008ff */
[C-C-:B------:R-:W-:Y:S02]  /*12150*/  @!P3 LEA.HI.X R15, R3.reuse, c[0x0][0x174], R2.reuse, 0x1, P4 ;  /* 0x00005d00030fba11 */ /* 0x140fe400020f0c02 */
[C---:B------:R-:W-:Y:S01]  /*12160*/  @!P2 LEA.HI.X R13, R3.reuse, c[0x0][0x174], R2, 0x1, P0 ;  /* 0x00005d00030daa11 */ /* 0x040fe200000f0c02 */
[----:B------:R-:W-:Y:S01]  /*12170*/  @!PT LDS RZ, [RZ] ;  /* 0x00000000fffff984 */ /* 0x000fe20000000800 */
[----:B------:R-:W-:Y:S01]  /*12180*/  @!PT LDS RZ, [RZ] ;  /* 0x00000000fffff984 */ /* 0x000fe20000000800 */
[----:B------:R-:W-:Y:S01]  /*12190*/  @!PT LDS RZ, [RZ] ;  /* 0x00000000fffff984 */ /* 0x000fe20000000800 */
[----:B------:R2:W-:Y:S01]  /*121a0*/  @!P2 LDGSTS.E.BYPASS.LTC128B.128 [R244+0xe000], [R16.64+0x80] ;  /* 0x0e00008010f4afae */ /* 0x0005e2000b901d52 */
[----:B------:R-:W-:Y:S04]  /*121b0*/  IADD3 R0, P1, R3, UR14, RZ ;  /* 0x0000000e03007c10 */ /* 0x000fe8000ff3e0ff */
[----:B------:R-:W-:Y:S01]  /*121c0*/  @!P3 LEA R10, P5, R0, c[0x0][0x170], 0x1 ;  /* 0x00005c00000aba11 */ /* 0x000fe200078a08ff */
[----:B------:R-:W-:Y:S01]  /*121d0*/  @P3 STS.128 [R244+0xc800], RZ ;  /* 0x00c800fff4003388 */ /* 0x000fe20000000c00 */
[----:B------:R-:W-:Y:S02]  /*121e0*/  IADD3.X R3, R2, UR9, RZ, P1, !PT ;  /* 0x0000000902037c10 */ /* 0x000fe40008ffe4ff */
[C---:B------:R-:W-:Y:S02]  /*121f0*/  @!P2 LEA R6, P1, R0.reuse, c[0x0][0x170], 0x1 ;  /* 0x00005c000006aa11 */ /* 0x040fe400078208ff */
[C-C-:B------:R-:W-:Y:S01]  /*12200*/  @!P3 LEA.HI.X R11, R0.reuse, c[0x0][0x174], R3.reuse, 0x1, P5 ;  /* 0x00005d00000bba11 */ /* 0x140fe200028f0c03 */
[----:B------:R-:W-:Y:S01]  /*12210*/  @!PT LDS RZ, [RZ] ;  /* 0x00000000fffff984 */ /* 0x000fe20000000800 */
[----:B------:R-:W-:Y:S01]  /*12220*/  @!PT LDS RZ, [RZ] ;  /* 0x00000000fffff984 */ /* 0x000fe20000000800 */
[----:B------:R-:W-:Y:S01]  /*12230*/  @!PT LDS RZ, [RZ] ;  /* 0x00000000fffff984 */ /* 0x000fe20000000800 */
[----:B------:R3:W-:Y:S01]  /*12240*/  @!P3 LDGSTS.E.BYPASS.LTC128B.128 [R244+0xc800], [R14.64] ;  /* 0x0c8000000ef4bfae */ /* 0x0007e2000b901d52 */
[C---:B------:R-:W-:Y:S02]  /*12250*/  @!P2 LEA.HI.X R7, R0.reuse, c[0x0][0x174], R3, 0x1, P1 ;  /* 0x00005d000007aa11 */ /* 0x040fe400008f0c03 */
[----:B------:R-:W-:Y:S03]  /*12260*/  IADD3 R2, P0, R0, UR14, RZ ;  /* 0x0000000e00027c10 */ /* 0x000fe6000ff1e0ff */
[----:B------:R-:W-:Y:S01]  /*12270*/  @P2 STS.128 [R244+0xe800], RZ ;  /* 0x00e800fff4002388 */ /* 0x000fe20000000c00 */
[C---:B------:R-:W-:Y:S02]  /*12280*/  @!P3 LEA R8, P4, R2.reuse, c[0x0][0x170], 0x1 ;  /* 0x00005c000208ba11 */ /* 0x040fe400078808ff */
[----:B-1----:R-:W-:Y:S02]  /*12290*/  IADD3.X R5, R3, UR9, RZ, P0, !PT ;  /* 0x0000000903057c10 */ /* 0x002fe400087fe4ff */
[C---:B------:R-:W-:Y:S01]  /*122a0*/  @!P2 LEA R4, P0, R2.reuse, c[0x0][0x170], 0x1 ;  /* 0x00005c000204aa11 */ /* 0x040fe200078008ff */
[----:B------:R-:W-:Y:S01]  /*122b0*/  @!PT LDS RZ, [RZ] ;  /* 0x00000000fffff984 */ /* 0x000fe20000000800 */
[----:B------:R-:W-:Y:S01]  /*122c0*/  @!PT LDS RZ, [RZ] ;  /* 0x00000000fffff984 */ /* 0x000fe20000000800 */
[----:B------:R-:W-:Y:S01]  /*122d0*/  @!PT LDS RZ, [RZ] ;  /* 0x00000000fffff984 */ /* 0x000fe20000000800 */
[----:B------:R3:W-:Y:S01]  /*122e0*/  @!P2 LDGSTS.E.BYPASS.LTC128B.128 [R244+0xe800], [R12.64+0x80] ;  /* 0x0e8000800cf4afae */ /* 0x0007e2000b901d52 */
[C-C-:B------:R-:W-:Y:S02]  /*122f0*/  @!P3 LEA.HI.X R9, R2.reuse, c[0x0][0x174], R5.reuse, 0x1, P4 ;  /* 0x00005d000209ba11 */ /* 0x140fe400020f0c05 */
[----:B------:R-:W-:Y:S02]  /*12300*/  @!P2 LEA.HI.X R5, R2, c[0x0][0x174], R5, 0x1, P0 ;  /* 0x00005d000205aa11 */ /* 0x000fe400000f0c05 */
[----:B------:R-:W-:Y:S01]  /*12310*/  ISETP.LT.AND P4, PT, RZ, UR8, PT ;  /* 0x00000008ff007c0c */ /* 0x000fe2000bf81270 */
[----:B------:R-:W-:Y:S06]  /*12320*/  @P3 STS.128 [R244+0xd000], RZ ;  /* 0x00d000fff4003388 */ /* 0x000fec0000000c00 */
[----:B------:R-:W-:Y:S01]  /*12330*/  @!PT LDS RZ, [RZ] ;  /* 0x00000000fffff984 */ /* 0x000fe20000000800 */
[----:B------:R-:W-:Y:S01]  /*12340*/  @!PT LDS RZ, [RZ] ;  /* 0x00000000fffff984 */ /* 0x000fe20000000800 */
[----:B------:R-:W-:Y:S01]  /*12350*/  @!PT LDS RZ, [RZ] ;  /* 0x00000000fffff984 */ /* 0x000fe20000000800 */
[----:B------:R1:W-:Y:S06]  /*12360*/  @!P3 LDGSTS.E.BYPASS.LTC128B.128 [R244+0xd000], [R10.64] ;  /* 0x0d0000000af4bfae */ /* 0x0003ec000b901d52 */
[----:B------:R-:W-:Y:S06]  /*12370*/  @P2 STS.128 [R244+0xf000], RZ ;  /* 0x00f000fff4002388 */ /* 0x000fec0000000c00 */
[----:B------:R-:W-:Y:S01]  /*12380*/  @!PT LDS RZ, [RZ] ;  /* 0x00000000fffff984 */ /* 0x000fe20000000800 */
[----:B------:R-:W-:Y:S01]  /*12390*/  @!PT LDS RZ, [RZ] ;  /* 0x00000000fffff984 */ /* 0x000fe20000000800 */
[----:B------:R-:W-:Y:S01]  /*123a0*/  @!PT LDS RZ, [RZ] ;  /* 0x00000000fffff984 */ /* 0x000fe20000000800 */
[----:B------:R4:W-:Y:S06]  /*123b0*/  @!P2 LDGSTS.E.BYPASS.LTC128B.128 [R244+0xf000], [R6.64+0x80] ;  /* 0x0f00008006f4afae */ /* 0x0009ec000b901d52 */
        /* <DEDUP_REMOVED lines=10> */
[----:B------:R-:W-:Y:S06]  /*12460*/  LDSM.16.M88.4 R64, [R240] ;  /* 0x00000000f040783b */ /* 0x000fec0000000200 */
[----:B--2---:R-:W4:Y:S06]  /*12470*/  LDSM.16.M88.4 R16, [R232+0x8000] ;  /* 0x00800000e810783b */ /* 0x004f2c0000000200 */
[----:B------:R-:W1:Y:S06]  /*12480*/  LDSM.16.M88.4 R60, [R240+0x2000] ;  /* 0x00200000f03c783b */ /* 0x000e6c0000000200 */
[----:B------:R-:W2:Y:S06]  /*12490*/  LDSM.16.M88.4 R32, [R232+0x8800] ;  /* 0x00880000e820783b */ /* 0x000eac0000000200 */
[----:B------:R-:W0:Y:S06]  /*124a0*/  LDGDEPBAR ;  /* 0x00000000000079af */ /* 0x000e2c0000000000 */
[----:B------:R-:W5:Y:S06]  /*124b0*/  LDSM.16.M88.4 R48, [R232+0x9000] ;  /* 0x00900000e830783b */ /* 0x000f6c0000000200 */
[----:B------:R-:W2:Y:S06]  /*124c0*/  LDSM.16.M88.4 R204, [R232+0x9800] ;  /* 0x00980000e8cc783b */ /* 0x000eac0000000200 */
[----:B------:R-:W-:Y:S01]  /*124d0*/  LDSM.16.M88.4 R208, [R241] ;  /* 0x00000000f1d0783b */ /* 0x000fe20000000200 */
[-C--:B----4-:R-:W-:Y:S05]  /*124e0*/  HMMA.16816.F32.BF16 R4, R64, R16.reuse, RZ ;  /* 0x000000104004723c */ /* 0x090fea00000418ff */
[----:B------:R-:W4:Y:S03]  /*124f0*/  LDSM.16.M88.4 R212, [R239] ;  /* 0x00000000efd4783b */ /* 0x000f260000000200 */
[C---:B-1----:R-:W-:Y:S03]  /*12500*/  HMMA.16816.F32.BF16 R8, R60.reuse, R16, RZ ;  /* 0x000000103c08723c */ /* 0x042fe600000418ff */
[----:B------:R-:W1:Y:S06]  /*12510*/  LDSM.16.M88.4 R216, [R241+0x2000] ;  /* 0x00200000f1d8783b */ /* 0x000e6c0000000200 */
[----:B------:R-:W1:Y:S01]  /*12520*/  LDSM.16.M88.4 R220, [R239+0x800] ;  /* 0x00080000efdc783b */ /* 0x000e620000000200 */
[-C--:B---3--:R-:W-:Y:S05]  /*12530*/  HMMA.16816.F32.BF16 R12, R60, R18.reuse, RZ ;  /* 0x000000123c0c723c */ /* 0x088fea00000418ff */
[----:B------:R-:W3:Y:S03]  /*12540*/  LDSM.16.M88.4 R224, [R239+0x1000] ;  /* 0x00100000efe0783b */ /* 0x000ee60000000200 */
[C---:B------:R-:W-:Y:S03]  /*12550*/  HMMA.16816.F32.BF16 R16, R64.reuse, R18, RZ ;  /* 0x000000124010723c */ /* 0x040fe600000418ff */
[----:B------:R-:W1:Y:S05]  /*12560*/  LDSM.16.M88.4 R228, [R239+0x1800] ;  /* 0x00180000efe4783b */ /* 0x000e6a0000000200 */
[-C--:B--2---:R-:W-:Y:S08]  /*12570*/  HMMA.16816.F32.BF16 R20, R64, R32.reuse, RZ ;  /* 0x000000204014723c */ /* 0x084ff000000418ff */
[C---:B------:R-:W-:Y:S08]  /*12580*/  HMMA.16816.F32.BF16 R24, R60.reuse, R32, RZ ;  /* 0x000000203c18723c */ /* 0x040ff000000418ff */
[-C--:B------:R-:W-:Y:S08]  /*12590*/  HMMA.16816.F32.BF16 R28, R60, R34.reuse, RZ ;  /* 0x000000223c1c723c */ /* 0x080ff000000418ff */
[C---:B------:R-:W-:Y:S08]  /*125a0*/  HMMA.16816.F32.BF16 R32, R64.reuse, R34, RZ ;  /* 0x000000224020723c */ /* 0x040ff000000418ff */
[-C--:B-----5:R-:W-:Y:S08]  /*125b0*/  HMMA.16816.F32.BF16 R36, R64, R48.reuse, RZ ;  /* 0x000000304024723c */ /* 0x0a0ff000000418ff */
[C---:B------:R-:W-:Y:S08]  /*125c0*/  HMMA.16816.F32.BF16 R40, R60.reuse, R48, RZ ;  /* 0x000000303c28723c */ /* 0x040ff000000418ff */
[-C--:B------:R-:W-:Y:S08]  /*125d0*/  HMMA.16816.F32.BF16 R44, R60, R50.reuse, RZ ;  /* 0x000000323c2c723c */ /* 0x080ff000000418ff */
[C---:B------:R-:W-:Y:S08]  /*125e0*/  HMMA.16816.F32.BF16 R48, R64.reuse, R50, RZ ;  /* 0x000000324030723c */ /* 0x040ff000000418ff */
[-C--:B------:R-:W-:Y:S08]  /*125f0*/  HMMA.16816.F32.BF16 R52, R64, R204.reuse, RZ ;  /* 0x000000cc4034723c */ /* 0x080ff000000418ff */
[C---:B------:R-:W-:Y:S08]  /*12600*/  HMMA.16816.F32.BF16 R56, R60.reuse, R204, RZ ;  /* 0x000000cc3c38723c */ /* 0x040ff000000418ff */
[-C--:B------:R-:W-:Y:S08]  /*12610*/  HMMA.16816.F32.BF16 R60, R60, R206.reuse, RZ ;  /* 0x000000ce3c3c723c */ /* 0x080ff000000418ff */
[----:B------:R-:W-:Y:S01]  /*12620*/  HMMA.16816.F32.BF16 R64, R64, R206, RZ ;  /* 0x000000ce4040723c */ /* 0x000fe200000418ff */
[----:B------:R-:W-:Y:S07]  /*12630*/  LDSM.16.M88.4 R204, [R243] ;  /* 0x00000000f3cc783b */ /* 0x000fee0000000200 */
[-C--:B----4-:R-:W-:Y:S08]  /*12640*/  HMMA.16816.F32.BF16 R4, R208, R212.reuse, R4 ;  /* 0x000000d4d004723c */ /* 0x090ff00000041804 */
[C---:B-1----:R-:W-:Y:S08]  /*12650*/  HMMA.16816.F32.BF16 R8, R216.reuse, R212, R8 ;  /* 0x000000d4d808723c */ /* 0x042ff00000041808 */
[-C--:B------:R-:W-:Y:S08]  /*12660*/  HMMA.16816.F32.BF16 R12, R216, R214.reuse, R12 ;  /* 0x000000d6d80c723c */ /* 0x080ff0000004180c */
[C---:B------:R-:W-:Y:S01]  /*12670*/  HMMA.16816.F32.BF16 R16, R208.reuse, R214, R16 ;  /* 0x000000d6d010723c */ /* 0x040fe20000041810 */
[----:B------:R-:W1:Y:S07]  /*12680*/  LDSM.16.M88.4 R212, [R238+0x8000] ;  /* 0x00800000eed4783b */ /* 0x000e6e0000000200 */
[-C--:B------:R-:W-:Y:S08]  /*12690*/  HMMA.16816.F32.BF16 R20, R208, R220.reuse, R20 ;  /* 0x000000dcd014723c */ /* 0x080ff00000041814 */
[C---:B------:R-:W-:Y:S08]  /*126a0*/  HMMA.16816.F32.BF16 R24, R216.reuse, R220, R24 ;  /* 0x000000dcd818723c */ /* 0x040ff00000041818 */
        /* <DEDUP_REMOVED lines=8> */
[-C--:B------:R-:W-:Y:S08]  /*12730*/  HMMA.16816.F32.BF16 R52, R208, R228.reuse, R52 ;  /* 0x000000e4d034723c */ /* 0x080ff00000041834 */
[C---:B------:R-:W-:Y:S08]  /*12740*/  HMMA.16816.F32.BF16 R56, R216.reuse, R228, R56 ;  /* 0x000000e4d838723c */ /* 0x040ff00000041838 */
[-C--:B------:R-:W-:Y:S01]  /*12750*/  HMMA.16816.F32.BF16 R60, R216, R230.reuse, R60 ;  /* 0x000000e6d83c723c */ /* 0x080fe2000004183c */
[----:B------:R-:W3:Y:S07]  /*12760*/  LDSM.16.M88.4 R216, [R238+0x8800] ;  /* 0x00880000eed8783b */ /* 0x000eee0000000200 */
[----:B------:R-:W-:Y:S01]  /*12770*/  HMMA.16816.F32.BF16 R64, R208, R230, R64 ;  /* 0x000000e6d040723c */ /* 0x000fe20000041840 */
[----:B------:R-:W4:Y:S06]  /*12780*/  LDSM.16.M88.4 R208, [R238+0x9800] ;  /* 0x00980000eed0783b */ /* 0x000f2c0000000200 */
[----:B------:R-:W-:Y:S01]  /*12790*/  LDSM.16.M88.4 R228, [R237+0x1000] ;  /* 0x00100000ede4783b */ /* 0x000fe20000000200 */
[-C--:B-1----:R-:W-:Y:S08]  /*127a0*/  HMMA.16816.F32.BF16 R4, R204, R212.reuse, R4 ;  /* 0x000000d4cc04723c */ /* 0x082ff00000041804 */
[C---:B--2---:R-:W-:Y:S08]  /*127b0*/  HMMA.16816.F32.BF16 R8, R220.reuse, R212, R8 ;  /* 0x000000d4dc08723c */ /* 0x044ff00000041808 */
[-C--:B------:R-:W-:Y:S08]  /*127c0*/  HMMA.16816.F32.BF16 R12, R220, R214.reuse, R12 ;  /* 0x000000d6dc0c723c */ /* 0x080ff0000004180c */
[C---:B------:R-:W-:Y:S01]  /*127d0*/  HMMA.16816.F32.BF16 R16, R204.reuse, R214, R16 ;  /* 0x000000d6cc10723c */ /* 0x040fe20000041810 */
[----:B------:R-:W-:Y:S07]  /*127e0*/  LDSM.16.M88.4 R212, [R242] ;  /* 0x00000000f2d4783b */ /* 0x000fee0000000200 */
[-C--:B---3--:R-:W-:Y:S08]  /*127f0*/  HMMA.16816.F32.BF16 R20, R204, R216.reuse, R20 ;  /* 0x000000d8cc14723c */ /* 0x088ff00000041814 */
[C---:B------:R-:W-:Y:S08]  /*12800*/  HMMA.16816.F32.BF16 R24, R220.reuse, R216, R24 ;  /* 0x000000d8dc18723c */ /* 0x040ff00000041818 */
[-C--:B------:R-:W-:Y:S08]  /*12810*/  HMMA.16816.F32.BF16 R28, R220, R218.reuse, R28 ;  /* 0x000000dadc1c723c */ /* 0x080ff0000004181c */
[C---:B------:R-:W-:Y:S01]  /*12820*/  HMMA.16816.F32.BF16 R32, R204.reuse, R218, R32 ;  /* 0x000000dacc20723c */ /* 0x040fe20000041820 */
[----:B------:R-:W1:Y:S07]  /*12830*/  LDSM.16.M88.4 R216, [R237] ;  /* 0x00000000edd8783b */ /* 0x000e6e0000000200 */
[-C--:B------:R-:W-:Y:S08]  /*12840*/  HMMA.16816.F32.BF16 R36, R204, R224.reuse, R36 ;  /* 0x000000e0cc24723c */ /* 0x080ff00000041824 */
[C---:B------:R-:W-:Y:S08]  /*12850*/  HMMA.16816.F32.BF16 R40, R220.reuse, R224, R40 ;  /* 0x000000e0dc28723c */ /* 0x040ff00000041828 */
[-C--:B------:R-:W-:Y:S08]  /*12860*/  HMMA.16816.F32.BF16 R44, R220, R226.reuse, R44 ;  /* 0x000000e2dc2c723c */ /* 0x080ff0000004182c */
[C---:B------:R-:W-:Y:S01]  /*12870*/  HMMA.16816.F32.BF16 R48, R204.reuse, R226, R48 ;  /* 0x000000e2cc30723c */ /* 0x040fe20000041830 */
[----:B------:R-:W2:Y:S07]  /*12880*/  LDSM.16.M88.4 R224, [R242+0x2000] ;  /* 0x00200000f2e0783b */ /* 0x000eae0000000200 */
[-C--:B----4-:R-:W-:Y:S08]  /*12890*/  HMMA.16816.F32.BF16 R52, R204, R208.reuse, R52 ;  /* 0x000000d0cc34723c */ /* 0x090ff00000041834 */
        /* <DEDUP_REMOVED lines=16> */
[-C--:B------:R-:W-:Y:S08]  /*129a0*/  HMMA.16816.F32.BF16 R36, R212, R228.reuse, R36 ;  /* 0x000000e4d424723c */ /* 0x080ff00000041824 */
[C---:B------:R-:W-:Y:S08]  /*129b0*/  HMMA.16816.F32.BF16 R40, R224.reuse, R228, R40 ;  /* 0x000000e4e028723c */ /* 0x040ff00000041828 */
[-C--:B------:R-:W-:Y:S08]  /*129c0*/  HMMA.16816.F32.BF16 R44, R224, R230.reuse, R44 ;  /* 0x000000e6e02c723c */ /* 0x080ff0000004182c */
[C---:B------:R-:W-:Y:S01]  /*129d0*/  HMMA.16816.F32.BF16 R48, R212.reuse, R230, R48 ;  /* 0x000000e6d430723c */ /* 0x040fe20000041830 */
[----:B------:R-:W-:Y:S07]  /*129e0*/  LDSM.16.M88.4 R228, [R232+0xb000] ;  /* 0x00b00000e8e4783b */ /* 0x000fee0000000200 */
        /* <DEDUP_REMOVED lines=43> */
[----:B------:R-:W3:Y:S07]  /*12ca0*/  LDSM.16.M88.4 R228, [R238+0xa800] ;  /* 0x00a80000eee4783b */ /* 0x000eee0000000200 */
[-C--:B----4-:R-:W-:Y:S08]  /*12cb0*/  HMMA.16816.F32.BF16 R52, R212, R204.reuse, R52 ;  /* 0x000000ccd434723c */ /* 0x090ff00000041834 */
[C---:B------:R-:W-:Y:S08]  /*12cc0*/  HMMA.16816.F32.BF16 R56, R224.reuse, R204, R56 ;  /* 0x000000cce038723c */ /* 0x040ff00000041838 */
[-C--:B------:R-:W-:Y:S01]  /*12cd0*/  HMMA.16816.F32.BF16 R60, R224, R206.reuse, R60 ;  /* 0x000000cee03c723c */ /* 0x080fe2000004183c */
[----:B------:R-:W4:Y:S07]  /*12ce0*/  LDSM.16.M88.4 R224, [R238+0xb000] ;  /* 0x00b00000eee0783b */ /* 0x000f2e0000000200 */
[----:B------:R-:W-:Y:S01]  /*12cf0*/  HMMA.16816.F32.BF16 R64, R212, R206, R64 ;  /* 0x000000ced440723c */ /* 0x000fe20000041840 */
[----:B------:R-:W5:Y:S06]  /*12d00*/  LDSM.16.M88.4 R204, [R238+0xb800] ;  /* 0x00b80000eecc783b */ /* 0x000f6c0000000200 */
        /* <DEDUP_REMOVED lines=16> */
[-C--:B-----5:R-:W-:Y:S08]  /*12e10*/  HMMA.16816.F32.BF16 R52, R208, R204.reuse, R52 ;  /* 0x000000ccd034723c */ /* 0x0a0ff00000041834 */
[C---:B------:R-:W-:Y:S08]  /*12e20*/  HMMA.16816.F32.BF16 R56, R220.reuse, R204, R56 ;  /* 0x000000ccdc38723c */ /* 0x040ff00000041838 */
[-C--:B------:R-:W-:Y:S01]  /*12e30*/  HMMA.16816.F32.BF16 R60, R220, R206.reuse, R60 ;  /* 0x000000cedc3c723c */ /* 0x080fe2000004183c */
[----:B------:R-:W3:Y:S07]  /*12e40*/  LDSM.16.M88.4 R220, [R237+0x2800] ;  /* 0x00280000eddc783b */ /* 0x000eee0000000200 */
[----:B------:R-:W-:Y:S01]  /*12e50*/  HMMA.16816.F32.BF16 R64, R208, R206, R64 ;  /* 0x000000ced040723c */ /* 0x000fe20000041840 */
[----:B------:R-:W4:Y:S01]  /*12e60*/  LDSM.16.M88.4 R204, [R237+0x3800] ;  /* 0x00380000edcc783b */ /* 0x000f220000000200 */
[----:B------:R-:W-:Y:S05]  /*12e70*/  DEPBAR.LE SB0, 0x0 ;  /* 0x000080000000791a */ /* 0x000fea0000000000 */
[----:B------:R-:W-:Y:S01]  /*12e80*/  BAR.SYNC.DEFER_BLOCKING 0x0 ;  /* 0x0000000000007b1d */ /* 0x000fe20000010000 */
[-C--:B-1----:R-:W-:Y:S08]  /*12e90*/  HMMA.16816.F32.BF16 R4, R212, R216.reuse, R4 ;  /* 0x000000d8d404723c */ /* 0x082ff00000041804 */
[C---:B--2---:R-:W-:Y:S08]  /*12ea0*/  HMMA.16816.F32.BF16 R8, R224.reuse, R216, R8 ;  /* 0x000000d8e008723c */ /* 0x044ff00000041808 */
[-C--:B------:R-:W-:Y:S08]  /*12eb0*/  HMMA.16816.F32.BF16 R12, R224, R218.reuse, R12 ;  /* 0x000000dae00c723c */ /* 0x080ff0000004180c */
[C---:B------:R-:W-:Y:S08]  /*12ec0*/  HMMA.16816.F32.BF16 R16, R212.reuse, R218, R16 ;  /* 0x000000dad410723c */ /* 0x040ff00000041810 */
[-C--:B---3--:R-:W-:Y:S08]  /*12ed0*/  HMMA.16816.F32.BF16 R20, R212, R220.reuse, R20 ;  /* 0x000000dcd414723c */ /* 0x088ff00000041814 */
        /* <DEDUP_REMOVED lines=8> */
[C---:B------:R-:W-:Y:S08]  /*12f60*/  HMMA.16816.F32.BF16 R56, R224.reuse, R204, R56 ;  /* 0x000000cce038723c */ /* 0x040ff00000041838 */
[-C--:B------:R-:W-:Y:S08]  /*12f70*/  HMMA.16816.F32.BF16 R60, R224, R206.reuse, R60 ;  /* 0x000000cee03c723c */ /* 0x080ff0000004183c */
[----:B------:R-:W-:Y:S01]  /*12f80*/  HMMA.16816.F32.BF16 R64, R212, R206, R64 ;  /* 0x000000ced440723c */ /* 0x000fe20000041840 */
[----:B------:R-:W-:-:S07]  /*12f90*/  @P4 BRA `(.L_x_169) ;  /* 0xffffeb6000004947 */ /* 0x000fce000383ffff */
.L_x_168:
[----:B------:R-:W-:Y:S01]  /*12fa0*/  FMNMX.FTZ R0, R4, R164, !PT ;  /* 0x000000a404007209 */ /* 0x000fe20007810000 */
[----:B-1----:R-:W-:Y:S01]  /*12fb0*/  LDSM.16.MT88.4 R208, [R234+0xc000] ;  /* 0x00c00000ead0783b */ /* 0x002fe20000004200 */
[----:B------:R-:W-:Y:S02]  /*12fc0*/  UIADD3 UR8, UR8, -0x1, URZ ;  /* 0xffffffff08087890 */ /* 0x000fe4000fffe03f */
        /* <DEDUP_REMOVED lines=79> */
[----:B------:R-:W5:Y:S01]  /*134c0*/  SHFL.BFLY PT, R206, R166, 0x1, 0x1f ;  /* 0x0c201f00a6ce7f89 */ /* 0x000f6200000e0000 */
[----:B-1----:R-:W-:Y:S02]  /*134d0*/  FMNMX.FTZ R167, R167, R205, !PT ;  /* 0x000000cda7a77209 */ /* 0x002fe40007810000 */
[----:B--2---:R-:W-:Y:S03]  /*134e0*/  FMNMX.FTZ R3, R2, R3, !PT ;  /* 0x0000000302037209 */ /* 0x004fe60007810000 */
[C---:B---3--:R-:W-:Y:S02]  /*134f0*/  FADD.FTZ R0, -R167.reuse, R169 ;  /* 0x000000a9a7007221 */ /* 0x048fe40000010100 */
[----:B------:R-:W-:Y:S02]  /*13500*/  FMUL.FTZ R169, R167, c[0x0][0x23c] ;  /* 0x00008f00a7a97a20 */ /* 0x000fe40000410000 */
[----:B------:R-:W-:Y:S01]  /*13510*/  FMUL.FTZ R0, R0, c[0x0][0x23c] ;  /* 0x00008f0000007a20 */ /* 0x000fe20000410000 */
[----:B-----5:R-:W-:Y:S01]  /*13520*/  FMNMX.FTZ R166, R166, R206, !PT ;  /* 0x000000cea6a67209 */ /* 0x020fe20007810000 */
[----:B------:R-:W-:Y:S01]  /*13530*/  FMUL.FTZ R212, R3, c[0x0][0x23c] ;  /* 0x00008f0003d47a20 */ /* 0x000fe20000410000 */
[----:B------:R-:W1:Y:S01]  /*13540*/  LDSM.16.MT88.4 R204, [R233+0xc000] ;  /* 0x00c00000e9cc783b */ /* 0x000e620000004200 */
[----:B------:R2:W3:Y:S01]  /*13550*/  MUFU.EX2 R164, R0 ;  /* 0x0000000000a47308 */ /* 0x0004e20000000800 */
[C---:B----4-:R-:W-:Y:S02]  /*13560*/  FMUL.FTZ R68, R165.reuse, R68 ;  /* 0x00000044a5447220 */ /* 0x050fe40000410000 */
        /* <DEDUP_REMOVED lines=11> */
[----:B--2---:R-:W-:Y:S02]  /*13620*/  FADD.FTZ R0, -R166, R170 ;  /* 0x000000aaa6007221 */ /* 0x004fe40000010100 */
[----:B------:R-:W-:Y:S02]  /*13630*/  FMUL.FTZ R170, R168, c[0x0][0x23c] ;  /* 0x00008f00a8aa7a20 */ /* 0x000fe40000410000 */
[----:B------:R-:W-:Y:S02]  /*13640*/  FMUL.FTZ R0, R0, c[0x0][0x23c] ;  /* 0x00008f0000007a20 */ /* 0x000fe40000410000 */
[----:B---3--:R-:W-:Y:S01]  /*13650*/  FMUL.FTZ R70, R164, R70 ;  /* 0x00000046a4467220 */ /* 0x008fe20000410000 */
[----:B------:R-:W-:Y:S01]  /*13660*/  FSEL R170, R170, RZ, P0 ;  /* 0x000000ffaaaa7208 */ /* 0x000fe20000000000 */
[----:B------:R2:W3:Y:S01]  /*13670*/  MUFU.EX2 R2, R0 ;  /* 0x0000000000027308 */ /* 0x0004e20000000800 */
[----:B------:R-:W-:Y:S01]  /*13680*/  FSETP.NEU.FTZ.AND P0, PT, R167, -INF , PT ;  /* 0xff800000a700780b */ /* 0x000fe20003f1d000 */
[----:B------:R-:W-:Y:S02]  /*13690*/  FMUL.FTZ R71, R164, R71 ;  /* 0x00000047a4477220 */ /* 0x000fe40000410000 */
[--C-:B------:R-:W-:Y:S01]  /*136a0*/  FFMA.FTZ R4, R4, c[0x0][0x23c], -R170.reuse ;  /* 0x00008f0004047a23 */ /* 0x100fe200000108aa */
[----:B------:R-:W-:Y:S01]  /*136b0*/  FSEL R169, R169, RZ, P0 ;  /* 0x000000ffa9a97208 */ /* 0x000fe20000000000 */
[--C-:B------:R-:W-:Y:S01]  /*136c0*/  FFMA.FTZ R5, R5, c[0x0][0x23c], -R170.reuse ;  /* 0x00008f0005057a23 */ /* 0x100fe200000108aa */
[----:B------:R-:W-:Y:S01]  /*136d0*/  FSETP.NEU.FTZ.AND P0, PT, R166, -INF , PT ;  /* 0xff800000a600780b */ /* 0x000fe20003f1d000 */
[--C-:B------:R-:W-:Y:S02]  /*136e0*/  FFMA.FTZ R16, R16, c[0x0][0x23c], -R170.reuse ;  /* 0x00008f0010107a23 */ /* 0x100fe400000108aa */
[--C-:B------:R-:W-:Y:S01]  /*136f0*/  FFMA.FTZ R6, R6, c[0x0][0x23c], -R169.reuse ;  /* 0x00008f0006067a23 */ /* 0x100fe200000108a9 */
[----:B------:R-:W-:Y:S01]  /*13700*/  MUFU.EX2 R228, R4 ;  /* 0x0000000400e47308 */ /* 0x000fe20000000800 */
[--C-:B------:R-:W-:Y:S02]  /*13710*/  FFMA.FTZ R7, R7, c[0x0][0x23c], -R169.reuse ;  /* 0x00008f0007077a23 */ /* 0x100fe400000108a9 */
[----:B------:R-:W-:Y:S02]  /*13720*/  FFMA.FTZ R17, R17, c[0x0][0x23c], -R170 ;  /* 0x00008f0011117a23 */ /* 0x000fe400000108aa */
[--C-:B------:R-:W-:Y:S02]  /*13730*/  FFMA.FTZ R18, R18, c[0x0][0x23c], -R169.reuse ;  /* 0x00008f0012127a23 */ /* 0x100fe400000108a9 */
[----:B------:R-:W-:Y:S02]  /*13740*/  FFMA.FTZ R19, R19, c[0x0][0x23c], -R169 ;  /* 0x00008f0013137a23 */ /* 0x000fe400000108a9 */
[C---:B------:R-:W-:Y:S01]  /*13750*/  FMUL.FTZ R82, R164.reuse, R82 ;  /* 0x00000052a4527220 */ /* 0x040fe20000410000 */
[----:B------:R4:W-:Y:S01]  /*13760*/  MUFU.EX2 R222, R6 ;  /* 0x0000000600de7308 */ /* 0x0009e20000000800 */
[----:B------:R-:W-:Y:S02]  /*13770*/  FMUL.FTZ R83, R164, R83 ;  /* 0x00000053a4537220 */ /* 0x000fe40000410000 */
[----:B--2---:R-:W-:Y:S02]  /*13780*/  FADD.FTZ R0, -R3, R171 ;  /* 0x000000ab03007221 */ /* 0x004fe40000010100 */
[----:B------:R-:W-:Y:S02]  /*13790*/  FMUL.FTZ R171, R166, c[0x0][0x23c] ;  /* 0x00008f00a6ab7a20 */ /* 0x000fe40000410000 */
[----:B------:R-:W-:Y:S02]  /*137a0*/  FMUL.FTZ R0, R0, c[0x0][0x23c] ;  /* 0x00008f0000007a20 */ /* 0x000fe40000410000 */
[C---:B---3--:R-:W-:Y:S01]  /*137b0*/  FMUL.FTZ R72, R2.reuse, R72 ;  /* 0x0000004802487220 */ /* 0x048fe20000410000 */
[----:B------:R-:W-:Y:S01]  /*137c0*/  FSEL R171, R171, RZ, P0 ;  /* 0x000000ffabab7208 */ /* 0x000fe20000000000 */
[----:B------:R2:W-:Y:S01]  /*137d0*/  MUFU.EX2 R226, R16 ;  /* 0x0000001000e27308 */ /* 0x0005e20000000800 */
[----:B------:R-:W-:Y:S01]  /*137e0*/  FSETP.NEU.FTZ.AND P0, PT, R3, -INF , PT ;  /* 0xff8000000300780b */ /* 0x000fe20003f1d000 */
[----:B------:R-:W-:Y:S02]  /*137f0*/  FMUL.FTZ R73, R2, R73 ;  /* 0x0000004902497220 */ /* 0x000fe40000410000 */
[--C-:B------:R-:W-:Y:S01]  /*13800*/  FFMA.FTZ R8, R8, c[0x0][0x23c], -R171.reuse ;  /* 0x00008f0008087a23 */ /* 0x100fe200000108ab */
[----:B------:R-:W-:Y:S01]  /*13810*/  FSEL R212, R212, RZ, P0 ;  /* 0x000000ffd4d47208 */ /* 0x000fe20000000000 */
[--C-:B------:R-:W-:Y:S02]  /*13820*/  FFMA.FTZ R9, R9, c[0x0][0x23c], -R171.reuse ;  /* 0x00008f0009097a23 */ /* 0x100fe400000108ab */
[--C-:B------:R-:W-:Y:S02]  /*13830*/  FFMA.FTZ R12, R12, c[0x0][0x23c], -R171.reuse ;  /* 0x00008f000c0c7a23 */ /* 0x100fe400000108ab */
[----:B------:R-:W3:Y:S01]  /*13840*/  MUFU.EX2 R214, R17 ;  /* 0x0000001100d67308 */ /* 0x000ee20000000800 */
[--C-:B------:R-:W-:Y:S02]  /*13850*/  FFMA.FTZ R10, R10, c[0x0][0x23c], -R212.reuse ;  /* 0x00008f000a0a7a23 */ /* 0x100fe400000108d4 */
[--C-:B------:R-:W-:Y:S02]  /*13860*/  FFMA.FTZ R11, R11, c[0x0][0x23c], -R212.reuse ;  /* 0x00008f000b0b7a23 */ /* 0x100fe400000108d4 */
[----:B------:R-:W-:Y:S02]  /*13870*/  FFMA.FTZ R13, R13, c[0x0][0x23c], -R171 ;  /* 0x00008f000d0d7a23 */ /* 0x000fe400000108ab */
[--C-:B------:R-:W-:Y:S02]  /*13880*/  FFMA.FTZ R14, R14, c[0x0][0x23c], -R212.reuse ;  /* 0x00008f000e0e7a23 */ /* 0x100fe400000108d4 */
[----:B------:R-:W-:Y:S01]  /*13890*/  FFMA.FTZ R15, R15, c[0x0][0x23c], -R212 ;  /* 0x00008f000f0f7a23 */ /* 0x000fe200000108d4 */
[----:B------:R5:W-:Y:S01]  /*138a0*/  MUFU.EX2 R227, R18 ;  /* 0x0000001200e37308 */ /* 0x000be20000000800 */
[----:B----4-:R-:W-:Y:S02]  /*138b0*/  FMUL.FTZ R6, R164, R178 ;  /* 0x000000b2a4067220 */ /* 0x010fe40000410000 */
[C---:B------:R-:W-:Y:S02]  /*138c0*/  FMUL.FTZ R4, R165.reuse, R176 ;  /* 0x000000b0a5047220 */ /* 0x040fe40000410000 */
[C---:B--2---:R-:W-:Y:S02]  /*138d0*/  FMUL.FTZ R16, R165.reuse, R184 ;  /* 0x000000b8a5107220 */ /* 0x044fe40000410000 */
[C---:B------:R-:W-:Y:S02]  /*138e0*/  FMUL.FTZ R76, R2.reuse, R76 ;  /* 0x0000004c024c7220 */ /* 0x040fe40000410000 */
[----:B------:R-:W-:Y:S01]  /*138f0*/  FMUL.FTZ R77, R2, R77 ;  /* 0x0000004d024d7220 */ /* 0x000fe20000410000 */
[----:B------:R2:W-:Y:S01]  /*13900*/  MUFU.EX2 R225, R19 ;  /* 0x0000001300e17308 */ /* 0x0005e20000000800 */
[C---:B------:R-:W-:Y:S02]  /*13910*/  FMUL.FTZ R86, R164.reuse, R86 ;  /* 0x00000056a4567220 */ /* 0x040fe40000410000 */
[----:B------:R-:W-:Y:S01]  /*13920*/  FMUL.FTZ R87, R164, R87 ;  /* 0x00000057a4577220 */ /* 0x000fe20000410000 */
[----:B---3--:R-:W-:Y:S01]  /*13930*/  F2FP.BF16.PACK_AB R178, R214, R226 ;  /* 0x000000e2d6b2723e */ /* 0x008fe200000010ff */
[----:B------:R-:W-:Y:S02]  /*13940*/  FMUL.FTZ R17, R165, R185 ;  /* 0x000000b9a5117220 */ /* 0x000fe40000410000 */
[C---:B------:R-:W-:Y:S02]  /*13950*/  FMUL.FTZ R88, R2.reuse, R88 ;  /* 0x0000005802587220 */ /* 0x040fe40000410000 */
[C---:B------:R-:W-:Y:S01]  /*13960*/  FMUL.FTZ R89, R2.reuse, R89 ;  /* 0x0000005902597220 */ /* 0x040fe20000410000 */
[----:B------:R-:W3:Y:S01]  /*13970*/  MUFU.EX2 R217, R5 ;  /* 0x0000000500d97308 */ /* 0x000ee20000000800 */
[C---:B------:R-:W-:Y:S02]  /*13980*/  FMUL.FTZ R92, R2.reuse, R92 ;  /* 0x0000005c025c7220 */ /* 0x040fe40000410000 */
[----:B------:R-:W-:Y:S02]  /*13990*/  FMUL.FTZ R93, R2, R93 ;  /* 0x0000005d025d7220 */ /* 0x000fe40000410000 */
[C---:B-----5:R-:W-:Y:S02]  /*139a0*/  FMUL.FTZ R18, R164.reuse, R186 ;  /* 0x000000baa4127220 */ /* 0x060fe40000410000 */
[C---:B------:R-:W-:Y:S02]  /*139b0*/  FMUL.FTZ R98, R164.reuse, R98 ;  /* 0x00000062a4627220 */ /* 0x040fe40000410000 */
[C---:B------:R-:W-:Y:S01]  /*139c0*/  FMUL.FTZ R99, R164.reuse, R99 ;  /* 0x00000063a4637220 */ /* 0x040fe20000410000 */
[----:B------:R-:W4:Y:S01]  /*139d0*/  MUFU.EX2 R216, R7 ;  /* 0x0000000700d87308 */ /* 0x000f220000000800 */
[C---:B------:R-:W-:Y:S02]  /*139e0*/  FMUL.FTZ R102, R164.reuse, R102 ;  /* 0x00000066a4667220 */ /* 0x040fe40000410000 */
[C---:B------:R-:W-:Y:S02]  /*139f0*/  FMUL.FTZ R103, R164.reuse, R103 ;  /* 0x00000067a4677220 */ /* 0x040fe40000410000 */
[----:B--2---:R-:W-:Y:S02]  /*13a00*/  FMUL.FTZ R19, R164, R187 ;  /* 0x000000bba4137220 */ /* 0x004fe40000410000 */
[----:B------:R-:W-:Y:S01]  /*13a10*/  LDSM.16.MT88.4 R184, [R235+0xc000] ;  /* 0x00c00000ebb8783b */ /* 0x000fe20000004200 */
[C---:B------:R-:W-:Y:S02]  /*13a20*/  FMUL.FTZ R104, R2.reuse, R104 ;  /* 0x0000006802687220 */ /* 0x040fe40000410000 */
[----:B------:R-:W2:Y:S01]  /*13a30*/  MUFU.EX2 R0, R0 ;  /* 0x0000000000007308 */ /* 0x000ea20000000800 */
[C---:B------:R-:W-:Y:S02]  /*13a40*/  FMUL.FTZ R105, R2.reuse, R105 ;  /* 0x0000006902697220 */ /* 0x040fe40000410000 */
[C---:B------:R-:W-:Y:S01]  /*13a50*/  FMUL.FTZ R108, R2.reuse, R108 ;  /* 0x0000006c026c7220 */ /* 0x040fe20000410000 */
[----:B---3--:R-:W-:Y:S01]  /*13a60*/  F2FP.BF16.PACK_AB R176, R217, R228 ;  /* 0x000000e4d9b0723e */ /* 0x008fe200000010ff */
[C---:B------:R-:W-:Y:S02]  /*13a70*/  FMUL.FTZ R5, R165.reuse, R177 ;  /* 0x000000b1a5057220 */ /* 0x040fe40000410000 */
[----:B------:R-:W-:Y:S02]  /*13a80*/  FMUL.FTZ R109, R2, R109 ;  /* 0x0000006d026d7220 */ /* 0x000fe40000410000 */
[C---:B------:R-:W-:Y:S01]  /*13a90*/  FMUL.FTZ R114, R164.reuse, R114 ;  /* 0x00000072a4727220 */ /* 0x040fe20000410000 */
[----:B------:R3:W-:Y:S01]  /*13aa0*/  MUFU.EX2 R219, R8 ;  /* 0x0000000800db7308 */ /* 0x0007e20000000800 */
[----:B------:R-:W-:Y:S02]  /*13ab0*/  FMUL.FTZ R115, R164, R115 ;  /* 0x00000073a4737220 */ /* 0x000fe40000410000 */
[----:B------:R-:W-:Y:S01]  /*13ac0*/  FMUL.FTZ R116, R165, R116 ;  /* 0x00000074a5747220 */ /* 0x000fe20000410000 */
[----:B----4-:R-:W-:Y:S01]  /*13ad0*/  F2FP.BF16.PACK_AB R177, R216, R222 ;  /* 0x000000ded8b1723e */ /* 0x010fe200000010ff */
[----:B------:R-:W-:Y:S01]  /*13ae0*/  FMUL.FTZ R7, R164, R179 ;  /* 0x000000b3a4077220 */ /* 0x000fe20000410000 */
[----:B------:R-:W-:Y:S01]  /*13af0*/  F2FP.BF16.PACK_AB R179, R225, R227 ;  /* 0x000000e3e1b3723e */ /* 0x000fe200000010ff */
[--C-:B------:R-:W-:Y:S02]  /*13b00*/  FFMA.FTZ R36, R36, c[0x0][0x23c], -R170.reuse ;  /* 0x00008f0024247a23 */ /* 0x100fe400000108aa */
[--C-:B------:R-:W-:Y:S01]  /*13b10*/  FFMA.FTZ R37, R37, c[0x0][0x23c], -R170.reuse ;  /* 0x00008f0025257a23 */ /* 0x100fe200000108aa */
[----:B------:R4:W-:Y:S01]  /*13b20*/  MUFU.EX2 R218, R10 ;  /* 0x0000000a00da7308 */ /* 0x0009e20000000800 */
[--C-:B------:R-:W-:Y:S02]  /*13b30*/  FFMA.FTZ R38, R38, c[0x0][0x23c], -R169.reuse ;  /* 0x00008f0026267a23 */ /* 0x100fe400000108a9 */
[-C--:B-1----:R-:W-:Y:S05]  /*13b40*/  HMMA.16816.F32.BF16 R4, R176, R204.reuse, R4 ;  /* 0x000000ccb004723c */ /* 0x082fea0000041804 */
[C---:B--2---:R-:W-:Y:S02]  /*13b50*/  FMUL.FTZ R74, R0.reuse, R74 ;  /* 0x0000004a004a7220 */ /* 0x044fe40000410000 */
[----:B------:R1:W-:Y:S01]  /*13b60*/  MUFU.EX2 R221, R11 ;  /* 0x0000000b00dd7308 */ /* 0x0003e20000000800 */
[----:B------:R-:W-:Y:S04]  /*13b70*/  FMUL.FTZ R75, R0, R75 ;  /* 0x0000004b004b7220 */ /* 0x000fe80000410000 */
[----:B---3--:R-:W-:Y:S02]  /*13b80*/  FMUL.FTZ R8, R2, R172 ;  /* 0x000000ac02087220 */ /* 0x008fe40000410000 */
[C---:B------:R-:W-:Y:S02]  /*13b90*/  FMUL.FTZ R78, R0.reuse, R78 ;  /* 0x0000004e004e7220 */ /* 0x040fe40000410000 */
[C---:B------:R-:W-:Y:S01]  /*13ba0*/  FMUL.FTZ R79, R0.reuse, R79 ;  /* 0x0000004f004f7220 */ /* 0x040fe20000410000 */
[----:B------:R2:W-:Y:S01]  /*13bb0*/  MUFU.EX2 R220, R12 ;  /* 0x0000000c00dc7308 */ /* 0x0005e20000000800 */
[C---:B------:R-:W-:Y:S02]  /*13bc0*/  FMUL.FTZ R90, R0.reuse, R90 ;  /* 0x0000005a005a7220 */ /* 0x040fe40000410000 */
[C---:B------:R-:W-:Y:S02]  /*13bd0*/  FMUL.FTZ R91, R0.reuse, R91 ;  /* 0x0000005b005b7220 */ /* 0x040fe40000410000 */
[C---:B----4-:R-:W-:Y:S02]  /*13be0*/  FMUL.FTZ R10, R0.reuse, R174 ;  /* 0x000000ae000a7220 */ /* 0x050fe40000410000 */
[C---:B------:R-:W-:Y:S02]  /*13bf0*/  FMUL.FTZ R94, R0.reuse, R94 ;  /* 0x0000005e005e7220 */ /* 0x040fe40000410000 */
[C---:B------:R-:W-:Y:S01]  /*13c00*/  FMUL.FTZ R95, R0.reuse, R95 ;  /* 0x0000005f005f7220 */ /* 0x040fe20000410000 */
[----:B------:R-:W3:Y:S01]  /*13c10*/  MUFU.EX2 R224, R13 ;  /* 0x0000000d00e07308 */ /* 0x000ee20000000800 */
[C---:B------:R-:W-:Y:S02]  /*13c20*/  FMUL.FTZ R106, R0.reuse, R106 ;  /* 0x0000006a006a7220 */ /* 0x040fe40000410000 */
[C---:B------:R-:W-:Y:S02]  /*13c30*/  FMUL.FTZ R107, R0.reuse, R107 ;  /* 0x0000006b006b7220 */ /* 0x040fe40000410000 */
[C---:B-1----:R-:W-:Y:S02]  /*13c40*/  FMUL.FTZ R11, R0.reuse, R175 ;  /* 0x000000af000b7220 */ /* 0x042fe40000410000 */
[C---:B------:R-:W-:Y:S02]  /*13c50*/  FMUL.FTZ R110, R0.reuse, R110 ;  /* 0x0000006e006e7220 */ /* 0x040fe40000410000 */
[----:B------:R-:W-:Y:S01]  /*13c60*/  FMUL.FTZ R111, R0, R111 ;  /* 0x0000006f006f7220 */ /* 0x000fe20000410000 */
[----:B------:R1:W-:Y:S01]  /*13c70*/  MUFU.EX2 R223, R14 ;  /* 0x0000000e00df7308 */ /* 0x0003e20000000800 */
[----:B------:R-:W-:Y:S02]  /*13c80*/  FMUL.FTZ R117, R165, R117 ;  /* 0x00000075a5757220 */ /* 0x000fe40000410000 */
[----:B------:R-:W-:Y:S02]  /*13c90*/  FMUL.FTZ R118, R164, R118 ;  /* 0x00000076a4767220 */ /* 0x000fe40000410000 */
[----:B--2---:R-:W-:Y:S02]  /*13ca0*/  FMUL.FTZ R12, R2, R180 ;  /* 0x000000b4020c7220 */ /* 0x004fe40000410000 */
[----:B------:R-:W-:Y:S02]  /*13cb0*/  FMUL.FTZ R119, R164, R119 ;  /* 0x00000077a4777220 */ /* 0x000fe40000410000 */
[--C-:B------:R-:W-:Y:S01]  /*13cc0*/  FFMA.FTZ R20, R20, c[0x0][0x23c], -R170.reuse ;  /* 0x00008f0014147a23 */ /* 0x100fe200000108aa */
[----:B------:R-:W2:Y:S01]  /*13cd0*/  MUFU.EX2 R213, R15 ;  /* 0x0000000f00d57308 */ /* 0x000ea20000000800 */
[--C-:B------:R-:W-:Y:S02]  /*13ce0*/  FFMA.FTZ R21, R21, c[0x0][0x23c], -R170.reuse ;  /* 0x00008f0015157a23 */ /* 0x100fe400000108aa */
[--C-:B------:R-:W-:Y:S01]  /*13cf0*/  FFMA.FTZ R22, R22, c[0x0][0x23c], -R169.reuse ;  /* 0x00008f0016167a23 */ /* 0x100fe200000108a9 */
[----:B---3--:R-:W-:Y:S01]  /*13d00*/  F2FP.BF16.PACK_AB R174, R224, R220 ;  /* 0x000000dce0ae723e */ /* 0x008fe200000010ff */
[C---:B------:R-:W-:Y:S02]  /*13d10*/  FMUL.FTZ R13, R2.reuse, R181 ;  /* 0x000000b5020d7220 */ /* 0x040fe40000410000 */
[--C-:B------:R-:W-:Y:S02]  /*13d20*/  FFMA.FTZ R23, R23, c[0x0][0x23c], -R169.reuse ;  /* 0x00008f0017177a23 */ /* 0x100fe400000108a9 */
[C---:B------:R-:W-:Y:S01]  /*13d30*/  FMUL.FTZ R120, R2.reuse, R120 ;  /* 0x0000007802787220 */ /* 0x040fe20000410000 */
[----:B------:R-:W3:Y:S01]  /*13d40*/  MUFU.EX2 R215, R9 ;  /* 0x0000000900d77308 */ /* 0x000ee20000000800 */
[----:B------:R-:W-:Y:S02]  /*13d50*/  FMUL.FTZ R121, R2, R121 ;  /* 0x0000007902797220 */ /* 0x000fe40000410000 */
[C---:B------:R-:W-:Y:S02]  /*13d60*/  FMUL.FTZ R122, R0.reuse, R122 ;  /* 0x0000007a007a7220 */ /* 0x040fe40000410000 */
[C---:B-1----:R-:W-:Y:S02]  /*13d70*/  FMUL.FTZ R14, R0.reuse, R182 ;  /* 0x000000b6000e7220 */ /* 0x042fe40000410000 */
[----:B------:R-:W-:Y:S02]  /*13d80*/  FMUL.FTZ R123, R0, R123 ;  /* 0x0000007b007b7220 */ /* 0x000fe40000410000 */
[--C-:B------:R-:W-:Y:S01]  /*13d90*/  FFMA.FTZ R39, R39, c[0x0][0x23c], -R169.reuse ;  /* 0x00008f0027277a23 */ /* 0x100fe200000108a9 */
[----:B------:R1:W-:Y:S01]  /*13da0*/  MUFU.EX2 R252, R22 ;  /* 0x0000001600fc7308 */ /* 0x0003e20000000800 */
[--C-:B------:R-:W-:Y:S02]  /*13db0*/  FFMA.FTZ R48, R48, c[0x0][0x23c], -R170.reuse ;  /* 0x00008f0030307a23 */ /* 0x100fe400000108aa */
[----:B------:R-:W-:Y:S01]  /*13dc0*/  FFMA.FTZ R49, R49, c[0x0][0x23c], -R170 ;  /* 0x00008f0031317a23 */ /* 0x000fe200000108aa */
[----:B--2---:R-:W-:Y:S01]  /*13dd0*/  F2FP.BF16.PACK_AB R175, R213, R223 ;  /* 0x000000dfd5af723e */ /* 0x004fe200000010ff */
[----:B------:R-:W-:Y:S02]  /*13de0*/  FMUL.FTZ R15, R0, R183 ;  /* 0x000000b7000f7220 */ /* 0x000fe40000410000 */
[----:B------:R-:W2:Y:S01]  /*13df0*/  LDSM.16.MT88.4 R180, [R236+0xc000] ;  /* 0x00c00000ecb4783b */ /* 0x000ea20000004200 */
[--C-:B------:R-:W-:Y:S02]  /*13e00*/  FFMA.FTZ R50, R50, c[0x0][0x23c], -R169.reuse ;  /* 0x00008f0032327a23 */ /* 0x100fe400000108a9 */
[----:B------:R4:W-:Y:S01]  /*13e10*/  MUFU.EX2 R251, R23 ;  /* 0x0000001700fb7308 */ /* 0x0009e20000000800 */
[----:B------:R-:W-:Y:S02]  /*13e20*/  FFMA.FTZ R51, R51, c[0x0][0x23c], -R169 ;  /* 0x00008f0033337a23 */ /* 0x000fe400000108a9 */
[--C-:B------:R-:W-:Y:S01]  /*13e30*/  FFMA.FTZ R40, R40, c[0x0][0x23c], -R171.reuse ;  /* 0x00008f0028287a23 */ /* 0x100fe200000108ab */
[----:B---3--:R-:W-:Y:S01]  /*13e40*/  F2FP.BF16.PACK_AB R172, R215, R219 ;  /* 0x000000dbd7ac723e */ /* 0x008fe200000010ff */
[----:B------:R-:W-:Y:S01]  /*13e50*/  FMUL.FTZ R9, R2, R173 ;  /* 0x000000ad02097220 */ /* 0x000fe20000410000 */
[----:B------:R-:W-:Y:S01]  /*13e60*/  F2FP.BF16.PACK_AB R173, R221, R218 ;  /* 0x000000daddad723e */ /* 0x000fe200000010ff */
[--C-:B------:R-:W-:Y:S02]  /*13e70*/  FFMA.FTZ R41, R41, c[0x0][0x23c], -R171.reuse ;  /* 0x00008f0029297a23 */ /* 0x100fe400000108ab */
[--C-:B------:R-:W-:Y:S01]  /*13e80*/  FFMA.FTZ R42, R42, c[0x0][0x23c], -R212.reuse ;  /* 0x00008f002a2a7a23 */ /* 0x100fe200000108d4 */
[----:B------:R-:W-:Y:S01]  /*13e90*/  MUFU.EX2 R229, R36 ;  /* 0x0000002400e57308 */ /* 0x000fe20000000800 */
[--C-:B------:R-:W-:Y:S02]  /*13ea0*/  FFMA.FTZ R43, R43, c[0x0][0x23c], -R212.reuse ;  /* 0x00008f002b2b7a23 */ /* 0x100fe400000108d4 */
[C---:B------:R-:W-:Y:S04]  /*13eb0*/  HMMA.16816.F32.BF16 R8, R172.reuse, R204, R8 ;  /* 0x000000ccac08723c */ /* 0x040fe80000041808 */
[----:B-1----:R-:W-:Y:S02]  /*13ec0*/  FMUL.FTZ R22, R164, R190 ;  /* 0x000000bea4167220 */ /* 0x002fe40000410000 */
[--C-:B------:R-:W-:Y:S01]  /*13ed0*/  FFMA.FTZ R56, R56, c[0x0][0x23c], -R171.reuse ;  /* 0x00008f0038387a23 */ /* 0x100fe200000108ab */
[----:B------:R1:W-:Y:S01]  /*13ee0*/  MUFU.EX2 R204, R20 ;  /* 0x0000001400cc7308 */ /* 0x0003e20000000800 */
[-C--:B------:R-:W-:Y:S04]  /*13ef0*/  HMMA.16816.F32.BF16 R12, R172, R206.reuse, R12 ;  /* 0x000000ceac0c723c */ /* 0x080fe8000004180c */
[----:B----4-:R-:W-:Y:S01]  /*13f00*/  FMUL.FTZ R23, R164, R191 ;  /* 0x000000bfa4177220 */ /* 0x010fe20000410000 */
[----:B------:R-:W-:Y:S01]  /*13f10*/  MOV R205, R228 ;  /* 0x000000e400cd7202 */ /* 0x000fe20000000f00 */
[--C-:B------:R-:W-:Y:S02]  /*13f20*/  FFMA.FTZ R57, R57, c[0x0][0x23c], -R171.reuse ;  /* 0x00008f0039397a23 */ /* 0x100fe400000108ab */
[C---:B------:R-:W-:Y:S01]  /*13f30*/  HMMA.16816.F32.BF16 R16, R176.reuse, R206, R16 ;  /* 0x000000ceb010723c */ /* 0x040fe20000041810 */
[----:B------:R-:W-:Y:S03]  /*13f40*/  MUFU.EX2 R228, R37 ;  /* 0x0000002500e47308 */ /* 0x000fe60000000800 */
[----:B------:R-:W-:Y:S02]  /*13f50*/  FFMA.FTZ R60, R60, c[0x0][0x23c], -R171 ;  /* 0x00008f003c3c7a23 */ /* 0x000fe400000108ab */
[--C-:B------:R-:W-:Y:S01]  /*13f60*/  FFMA.FTZ R58, R58, c[0x0][0x23c], -R212.reuse ;  /* 0x00008f003a3a7a23 */ /* 0x100fe200000108d4 */
[----:B------:R-:W-:Y:S01]  /*13f70*/  MOV R207, R227 ;  /* 0x000000e300cf7202 */ /* 0x000fe20000000f00 */
[-C--:B------:R-:W-:Y:S03]  /*13f80*/  HMMA.16816.F32.BF16 R68, R176, R208.reuse, R68 ;  /* 0x000000d0b044723c */ /* 0x080fe60000041844 */
[----:B------:R-:W-:Y:S01]  /*13f90*/  MUFU.EX2 R227, R38 ;  /* 0x0000002600e37308 */ /* 0x000fe20000000800 */
[--C-:B------:R-:W-:Y:S01]  /*13fa0*/  FFMA.FTZ R59, R59, c[0x0][0x23c], -R212.reuse ;  /* 0x00008f003b3b7a23 */ /* 0x100fe200000108d4 */
[----:B------:R-:W-:Y:S01]  /*13fb0*/  MOV R206, R226 ;  /* 0x000000e200ce7202 */ /* 0x000fe20000000f00 */
[----:B------:R-:W-:Y:S02]  /*13fc0*/  FFMA.FTZ R62, R62, c[0x0][0x23c], -R212 ;  /* 0x00008f003e3e7a23 */ /* 0x000fe400000108d4 */
[C---:B------:R-:W-:Y:S04]  /*13fd0*/  HMMA.16816.F32.BF16 R72, R172.reuse, R208, R72 ;  /* 0x000000d0ac48723c */ /* 0x040fe80000041848 */
[C---:B-1----:R-:W-:Y:S01]  /*13fe0*/  FMUL.FTZ R20, R165.reuse, R188 ;  /* 0x000000bca5147220 */ /* 0x042fe20000410000 */
[----:B------:R1:W-:Y:S01]  /*13ff0*/  MUFU.EX2 R226, R39 ;  /* 0x0000002700e27308 */ /* 0x0003e20000000800 */
[C---:B------:R-:W-:Y:S01]  /*14000*/  FMUL.FTZ R124, R2.reuse, R124 ;  /* 0x0000007c027c7220 */ /* 0x040fe20000410000 */
[----:B------:R-:W-:Y:S01]  /*14010*/  MOV R209, R225 ;  /* 0x000000e100d17202 */ /* 0x000fe20000000f00 */
[-C--:B------:R-:W-:Y:S04]  /*14020*/  HMMA.16816.F32.BF16 R76, R172, R210.reuse, R76 ;  /* 0x000000d2ac4c723c */ /* 0x080fe8000004184c */
[----:B------:R-:W-:Y:S01]  /*14030*/  FMUL.FTZ R125, R2, R125 ;  /* 0x0000007d027d7220 */ /* 0x000fe20000410000 */
[----:B------:R-:W-:Y:S01]  /*14040*/  MOV R208, R224 ;  /* 0x000000e000d07202 */ /* 0x000fe20000000f00 */
[C---:B------:R-:W-:Y:S01]  /*14050*/  FMUL.FTZ R126, R0.reuse, R126 ;  /* 0x0000007e007e7220 */ /* 0x040fe20000410000 */
[----:B------:R-:W-:Y:S01]  /*14060*/  MUFU.EX2 R225, R48 ;  /* 0x0000003000e17308 */ /* 0x000fe20000000800 */
[C---:B------:R-:W-:Y:S04]  /*14070*/  HMMA.16816.F32.BF16 R80, R176.reuse, R210, R80 ;  /* 0x000000d2b050723c */ /* 0x040fe80000041850 */
[----:B------:R-:W-:Y:S02]  /*14080*/  FMUL.FTZ R127, R0, R127 ;  /* 0x0000007f007f7220 */ /* 0x000fe40000410000 */
[C---:B------:R-:W-:Y:S01]  /*14090*/  FMUL.FTZ R128, R165.reuse, R128 ;  /* 0x00000080a5807220 */ /* 0x040fe20000410000 */
[----:B------:R-:W-:Y:S01]  /*140a0*/  MOV R211, R223 ;  /* 0x000000df00d37202 */ /* 0x000fe20000000f00 */
[-C--:B--2---:R-:W-:Y:S01]  /*140b0*/  HMMA.16816.F32.BF16 R84, R176, R180.reuse, R84 ;  /* 0x000000b4b054723c */ /* 0x084fe20000041854 */
[----:B------:R-:W-:Y:S03]  /*140c0*/  MUFU.EX2 R224, R49 ;  /* 0x0000003100e07308 */ /* 0x000fe60000000800 */
[----:B------:R-:W-:Y:S01]  /*140d0*/  FMUL.FTZ R129, R165, R129 ;  /* 0x00000081a5817220 */ /* 0x000fe20000410000 */
[----:B-1----:R-:W-:Y:S01]  /*140e0*/  LDSM.16.MT88.4 R36, [R236+0xe800] ;  /* 0x00e80000ec24783b */ /* 0x002fe20000004200 */
[C---:B------:R-:W-:Y:S01]  /*140f0*/  FMUL.FTZ R130, R164.reuse, R130 ;  /* 0x00000082a4827220 */ /* 0x040fe20000410000 */
[----:B------:R-:W-:Y:S01]  /*14100*/  MOV R210, R214 ;  /* 0x000000d600d27202 */ /* 0x000fe20000000f00 */
[C---:B------:R-:W-:Y:S03]  /*14110*/  HMMA.16816.F32.BF16 R88, R172.reuse, R180, R88 ;  /* 0x000000b4ac58723c */ /* 0x040fe60000041858 */
[----:B------:R-:W-:Y:S01]  /*14120*/  MUFU.EX2 R223, R50 ;  /* 0x0000003200df7308 */ /* 0x000fe20000000800 */
[----:B------:R-:W-:Y:S02]  /*14130*/  FMUL.FTZ R131, R164, R131 ;  /* 0x00000083a4837220 */ /* 0x000fe40000410000 */
[--C-:B------:R-:W-:Y:S02]  /*14140*/  FFMA.FTZ R32, R32, c[0x0][0x23c], -R170.reuse ;  /* 0x00008f0020207a23 */ /* 0x100fe400000108aa */
[-C--:B------:R-:W-:Y:S04]  /*14150*/  HMMA.16816.F32.BF16 R92, R172, R182.reuse, R92 ;  /* 0x000000b6ac5c723c */ /* 0x080fe8000004185c */
[----:B------:R-:W-:Y:S01]  /*14160*/  FFMA.FTZ R33, R33, c[0x0][0x23c], -R170 ;  /* 0x00008f0021217a23 */ /* 0x000fe200000108aa */
[----:B------:R1:W2:Y:S01]  /*14170*/  MUFU.EX2 R214, R21 ;  /* 0x0000001500d67308 */ /* 0x0002a20000000800 */
[--C-:B------:R-:W-:Y:S02]  /*14180*/  FFMA.FTZ R34, R34, c[0x0][0x23c], -R169.reuse ;  /* 0x00008f0022227a23 */ /* 0x100fe400000108a9 */
[C---:B------:R-:W-:Y:S01]  /*14190*/  HMMA.16816.F32.BF16 R96, R176.reuse, R182, R96 ;  /* 0x000000b6b060723c */ /* 0x040fe20000041860 */
[----:B------:R-:W3:Y:S03]  /*141a0*/  LDSM.16.MT88.4 R180, [R233+0xe000] ;  /* 0x00e00000e9b4783b */ /* 0x000ee60000004200 */
[----:B------:R-:W-:Y:S02]  /*141b0*/  FFMA.FTZ R35, R35, c[0x0][0x23c], -R169 ;  /* 0x00008f0023237a23 */ /* 0x000fe400000108a9 */
[C---:B------:R-:W-:Y:S01]  /*141c0*/  FMUL.FTZ R132, R2.reuse, R132 ;  /* 0x0000008402847220 */ /* 0x040fe20000410000 */
[----:B------:R4:W-:Y:S01]  /*141d0*/  MUFU.EX2 R250, R32 ;  /* 0x0000002000fa7308 */ /* 0x0009e20000000800 */
[-C--:B------:R-:W-:Y:S04]  /*141e0*/  HMMA.16816.F32.BF16 R100, R176, R184.reuse, R100 ;  /* 0x000000b8b064723c */ /* 0x080fe80000041864 */
[----:B------:R-:W-:Y:S02]  /*141f0*/  FMUL.FTZ R133, R2, R133 ;  /* 0x0000008502857220 */ /* 0x000fe40000410000 */
[C---:B------:R-:W-:Y:S02]  /*14200*/  FMUL.FTZ R134, R0.reuse, R134 ;  /* 0x0000008600867220 */ /* 0x040fe40000410000 */
[C---:B------:R-:W-:Y:S01]  /*14210*/  HMMA.16816.F32.BF16 R104, R172.reuse, R184, R104 ;  /* 0x000000b8ac68723c */ /* 0x040fe20000041868 */
[----:B------:R5:W2:Y:S03]  /*14220*/  MUFU.EX2 R249, R33 ;  /* 0x0000002100f97308 */ /* 0x000aa60000000800 */
[----:B------:R-:W-:Y:S02]  /*14230*/  FMUL.FTZ R135, R0, R135 ;  /* 0x0000008700877220 */ /* 0x000fe40000410000 */
[C---:B-1----:R-:W-:Y:S02]  /*14240*/  FMUL.FTZ R21, R165.reuse, R189 ;  /* 0x000000bda5157220 */ /* 0x042fe40000410000 */
[-C--:B------:R-:W-:Y:S01]  /*14250*/  HMMA.16816.F32.BF16 R108, R172, R186.reuse, R108 ;  /* 0x000000baac6c723c */ /* 0x080fe2000004186c */
[----:B------:R-:W-:Y:S02]  /*14260*/  LDSM.16.MT88.4 R188, [R236+0xc800] ;  /* 0x00c80000ecbc783b */ /* 0x000fe40000004200 */
[----:B------:R1:W-:Y:S01]  /*14270*/  MUFU.EX2 R248, R34 ;  /* 0x0000002200f87308 */ /* 0x0003e20000000800 */
[C---:B------:R-:W-:Y:S02]  /*14280*/  FMUL.FTZ R136, R2.reuse, R136 ;  /* 0x0000008802887220 */ /* 0x040fe40000410000 */
[----:B------:R-:W-:Y:S02]  /*14290*/  FMUL.FTZ R137, R2, R137 ;  /* 0x0000008902897220 */ /* 0x000fe40000410000 */
[C---:B------:R-:W-:Y:S01]  /*142a0*/  HMMA.16816.F32.BF16 R112, R176.reuse, R186, R112 ;  /* 0x000000bab070723c */ /* 0x040fe20000041870 */
[----:B------:R-:W2:Y:S03]  /*142b0*/  LDSM.16.MT88.4 R184, [R234+0xe000] ;  /* 0x00e00000eab8783b */ /* 0x000ea60000004200 */
[C---:B------:R-:W-:Y:S01]  /*142c0*/  FMUL.FTZ R138, R0.reuse, R138 ;  /* 0x0000008a008a7220 */ /* 0x040fe20000410000 */
[----:B------:R1:W1:Y:S01]  /*142d0*/  MUFU.EX2 R247, R35 ;  /* 0x0000002300f77308 */ /* 0x0002620000000800 */
[----:B------:R-:W-:Y:S02]  /*142e0*/  FMUL.FTZ R139, R0, R139 ;  /* 0x0000008b008b7220 */ /* 0x000fe40000410000 */
[C---:B------:R-:W-:Y:S01]  /*142f0*/  FMUL.FTZ R140, R165.reuse, R140 ;  /* 0x0000008ca58c7220 */ /* 0x040fe20000410000 */
[-C--:B---3--:R-:W-:Y:S03]  /*14300*/  HMMA.16816.F32.BF16 R116, R176, R180.reuse, R116 ;  /* 0x000000b4b074723c */ /* 0x088fe60000041874 */
[C---:B------:R-:W-:Y:S02]  /*14310*/  FMUL.FTZ R141, R165.reuse, R141 ;  /* 0x0000008da58d7220 */ /* 0x040fe40000410000 */
[C---:B------:R-:W-:Y:S02]  /*14320*/  FMUL.FTZ R142, R164.reuse, R142 ;  /* 0x0000008ea48e7220 */ /* 0x040fe40000410000 */
[C---:B------:R-:W-:Y:S01]  /*14330*/  FMUL.FTZ R143, R164.reuse, R143 ;  /* 0x0000008fa48f7220 */ /* 0x040fe20000410000 */
[C---:B------:R-:W-:Y:S04]  /*14340*/  HMMA.16816.F32.BF16 R120, R172.reuse, R180, R120 ;  /* 0x000000b4ac78723c */ /* 0x040fe80000041878 */
[C---:B----4-:R-:W-:Y:S01]  /*14350*/  FMUL.FTZ R32, R165.reuse, R192 ;  /* 0x000000c0a5207220 */ /* 0x050fe20000410000 */
[----:B------:R-:W-:Y:S01]  /*14360*/  MOV R192, R220 ;  /* 0x000000dc00c07202 */ /* 0x000fe20000000f00 */
[----:B-----5:R-:W-:Y:S01]  /*14370*/  FMUL.FTZ R33, R165, R193 ;  /* 0x000000c1a5217220 */ /* 0x020fe20000410000 */
[----:B------:R-:W-:Y:S01]  /*14380*/  MUFU.EX2 R220, R41 ;  /* 0x0000002900dc7308 */ /* 0x000fe20000000800 */
[-C--:B------:R-:W-:Y:S04]  /*14390*/  HMMA.16816.F32.BF16 R124, R172, R182.reuse, R124 ;  /* 0x000000b6ac7c723c */ /* 0x080fe8000004187c */
[C---:B-1----:R-:W-:Y:S01]  /*143a0*/  FMUL.FTZ R34, R164.reuse, R194 ;  /* 0x000000c2a4227220 */ /* 0x042fe20000410000 */
[----:B------:R-:W-:Y:S01]  /*143b0*/  MOV R194, R222 ;  /* 0x000000de00c27202 */ /* 0x000fe20000000f00 */
[----:B------:R-:W-:Y:S01]  /*143c0*/  FMUL.FTZ R35, R164, R195 ;  /* 0x000000c3a4237220 */ /* 0x000fe20000410000 */
[----:B------:R-:W-:Y:S01]  /*143d0*/  MOV R195, R219 ;  /* 0x000000db00c37202 */ /* 0x000fe20000000f00 */
[C---:B------:R-:W-:Y:S01]  /*143e0*/  HMMA.16816.F32.BF16 R128, R176.reuse, R182, R128 ;  /* 0x000000b6b080723c */ /* 0x040fe20000041880 */
[----:B------:R-:W1:Y:S01]  /*143f0*/  LDSM.16.MT88.4 R180, [R236+0xe000] ;  /* 0x00e00000ecb4783b */ /* 0x000e620000004200 */
[----:B------:R3:W-:Y:S02]  /*14400*/  MUFU.EX2 R222, R51 ;  /* 0x0000003300de7308 */ /* 0x0007e40000000800 */
[--C-:B------:R-:W-:Y:S01]  /*14410*/  FFMA.FTZ R24, R24, c[0x0][0x23c], -R171.reuse ;  /* 0x00008f0018187a23 */ /* 0x100fe200000108ab */
[----:B------:R-:W-:Y:S01]  /*14420*/  MOV R193, R221 ;  /* 0x000000dd00c17202 */ /* 0x000fe20000000f00 */
[--C-:B------:R-:W-:Y:S02]  /*14430*/  FFMA.FTZ R25, R25, c[0x0][0x23c], -R171.reuse ;  /* 0x00008f0019197a23 */ /* 0x100fe400000108ab */
[-C--:B--2---:R-:W-:Y:S04]  /*14440*/  HMMA.16816.F32.BF16 R20, R176, R184.reuse, R20 ;  /* 0x000000b8b014723c */ /* 0x084fe80000041814 */
[----:B------:R-:W2:Y:S01]  /*14450*/  MUFU.EX2 R221, R40 ;  /* 0x0000002800dd7308 */ /* 0x000ea20000000800 */
[--C-:B------:R-:W-:Y:S02]  /*14460*/  FFMA.FTZ R26, R26, c[0x0][0x23c], -R212.reuse ;  /* 0x00008f001a1a7a23 */ /* 0x100fe400000108d4 */
[--C-:B------:R-:W-:Y:S01]  /*14470*/  FFMA.FTZ R27, R27, c[0x0][0x23c], -R212.reuse ;  /* 0x00008f001b1b7a23 */ /* 0x100fe200000108d4 */
[C---:B------:R-:W-:Y:S04]  /*14480*/  HMMA.16816.F32.BF16 R132, R172.reuse, R184, R132 ;  /* 0x000000b8ac84723c */ /* 0x040fe80000041884 */
[C---:B------:R-:W-:Y:S02]  /*14490*/  FMUL.FTZ R144, R2.reuse, R144 ;  /* 0x0000009002907220 */ /* 0x040fe40000410000 */
[----:B------:R-:W-:Y:S01]  /*144a0*/  MUFU.EX2 R219, R42 ;  /* 0x0000002a00db7308 */ /* 0x000fe20000000800 */
[----:B------:R-:W-:Y:S01]  /*144b0*/  FMUL.FTZ R145, R2, R145 ;  /* 0x0000009102917220 */ /* 0x000fe20000410000 */
[-C--:B------:R-:W-:Y:S01]  /*144c0*/  HMMA.16816.F32.BF16 R136, R172, R186.reuse, R136 ;  /* 0x000000baac88723c */ /* 0x080fe20000041888 */
[----:B---3--:R-:W-:Y:S03]  /*144d0*/  LDSM.16.MT88.4 R48, [R235+0xe800] ;  /* 0x00e80000eb30783b */ /* 0x008fe60000004200 */
[C---:B------:R-:W-:Y:S02]  /*144e0*/  FMUL.FTZ R146, R0.reuse, R146 ;  /* 0x0000009200927220 */ /* 0x040fe40000410000 */
[----:B------:R-:W-:Y:S02]  /*144f0*/  FMUL.FTZ R147, R0, R147 ;  /* 0x0000009300937220 */ /* 0x000fe40000410000 */
[C---:B------:R-:W-:Y:S01]  /*14500*/  HMMA.16816.F32.BF16 R140, R176.reuse, R186, R140 ;  /* 0x000000bab08c723c */ /* 0x040fe2000004188c */
[----:B------:R3:W-:Y:S01]  /*14510*/  MUFU.EX2 R246, R24 ;  /* 0x0000001800f67308 */ /* 0x0007e20000000800 */
[----:B------:R-:W4:Y:S02]  /*14520*/  LDSM.16.MT88.4 R184, [R235+0xe000] ;  /* 0x00e00000ebb8783b */ /* 0x000f240000004200 */
[C---:B------:R-:W-:Y:S02]  /*14530*/  FMUL.FTZ R148, R2.reuse, R148 ;  /* 0x0000009402947220 */ /* 0x040fe40000410000 */
[----:B------:R-:W-:Y:S02]  /*14540*/  FMUL.FTZ R149, R2, R149 ;  /* 0x0000009502957220 */ /* 0x000fe40000410000 */
[C---:B------:R-:W-:Y:S01]  /*14550*/  FMUL.FTZ R150, R0.reuse, R150 ;  /* 0x0000009600967220 */ /* 0x040fe20000410000 */
[-C--:B-1----:R-:W-:Y:S02]  /*14560*/  HMMA.16816.F32.BF16 R32, R176, R180.reuse, R32 ;  /* 0x000000b4b020723c */ /* 0x082fe40000041820 */
[----:B------:R1:W5:Y:S01]  /*14570*/  MUFU.EX2 R245, R25 ;  /* 0x0000001900f57308 */ /* 0x0003620000000800 */
[----:B------:R-:W-:Y:S02]  /*14580*/  FMUL.FTZ R151, R0, R151 ;  /* 0x0000009700977220 */ /* 0x000fe40000410000 */
[C---:B------:R-:W-:Y:S02]  /*14590*/  FMUL.FTZ R152, R165.reuse, R152 ;  /* 0x00000098a5987220 */ /* 0x040fe40000410000 */
[----:B------:R-:W-:Y:S01]  /*145a0*/  FMUL.FTZ R153, R165, R153 ;  /* 0x00000099a5997220 */ /* 0x000fe20000410000 */
[C---:B------:R-:W-:Y:S04]  /*145b0*/  HMMA.16816.F32.BF16 R144, R172.reuse, R180, R144 ;  /* 0x000000b4ac90723c */ /* 0x040fe80000041890 */
[----:B------:R1:W-:Y:S01]  /*145c0*/  MUFU.EX2 R231, R26 ;  /* 0x0000001a00e77308 */ /* 0x0003e20000000800 */
[C---:B------:R-:W-:Y:S02]  /*145d0*/  FMUL.FTZ R154, R164.reuse, R154 ;  /* 0x0000009aa49a7220 */ /* 0x040fe40000410000 */
[----:B------:R-:W-:Y:S01]  /*145e0*/  FMUL.FTZ R155, R164, R155 ;  /* 0x0000009ba49b7220 */ /* 0x000fe20000410000 */
[-C--:B------:R-:W-:Y:S04]  /*145f0*/  HMMA.16816.F32.BF16 R148, R172, R182.reuse, R148 ;  /* 0x000000b6ac94723c */ /* 0x080fe80000041894 */
[--C-:B------:R-:W-:Y:S02]  /*14600*/  FFMA.FTZ R28, R28, c[0x0][0x23c], -R171.reuse ;  /* 0x00008f001c1c7a23 */ /* 0x100fe400000108ab */
[----:B------:R2:W2:Y:S01]  /*14610*/  MUFU.EX2 R230, R27 ;  /* 0x0000001b00e67308 */ /* 0x0004a20000000800 */
[--C-:B------:R-:W-:Y:S01]  /*14620*/  FFMA.FTZ R29, R29, c[0x0][0x23c], -R171.reuse ;  /* 0x00008f001d1d7a23 */ /* 0x100fe200000108ab */
[C---:B------:R-:W-:Y:S01]  /*14630*/  HMMA.16816.F32.BF16 R152, R176.reuse, R182, R152 ;  /* 0x000000b6b098723c */ /* 0x040fe20000041898 */
[----:B------:R-:W5:Y:S03]  /*14640*/  LDSM.16.MT88.4 R180, [R233+0xc800] ;  /* 0x00c80000e9b4783b */ /* 0x000f660000004200 */
[--C-:B------:R-:W-:Y:S02]  /*14650*/  FFMA.FTZ R30, R30, c[0x0][0x23c], -R212.reuse ;  /* 0x00008f001e1e7a23 */ /* 0x100fe400000108d4 */
[--C-:B------:R-:W-:Y:S02]  /*14660*/  FFMA.FTZ R31, R31, c[0x0][0x23c], -R212.reuse ;  /* 0x00008f001f1f7a23 */ /* 0x100fe400000108d4 */
[C---:B---3--:R-:W-:Y:S02]  /*14670*/  FMUL.FTZ R24, R165.reuse, R196 ;  /* 0x000000c4a5187220 */ /* 0x048fe40000410000 */
[----:B------:R3:W-:Y:S02]  /*14680*/  MUFU.EX2 R196, R31 ;  /* 0x0000001f00c47308 */ /* 0x0007e40000000800 */
[C---:B-1----:R-:W-:Y:S02]  /*14690*/  FMUL.FTZ R25, R165.reuse, R197 ;  /* 0x000000c5a5197220 */ /* 0x042fe40000410000 */
[----:B------:R-:W-:Y:S02]  /*146a0*/  FMUL.FTZ R26, R164, R198 ;  /* 0x000000c6a41a7220 */ /* 0x000fe40000410000 */
[C---:B------:R-:W-:Y:S02]  /*146b0*/  FMUL.FTZ R156, R2.reuse, R156 ;  /* 0x0000009c029c7220 */ /* 0x040fe40000410000 */
[----:B------:R-:W-:Y:S02]  /*146c0*/  FMUL.FTZ R157, R2, R157 ;  /* 0x0000009d029d7220 */ /* 0x000fe40000410000 */
[----:B------:R1:W-:Y:S01]  /*146d0*/  MUFU.EX2 R198, R29 ;  /* 0x0000001d00c67308 */ /* 0x0003e20000000800 */
[----:B------:R-:W-:Y:S02]  /*146e0*/  FMUL.FTZ R158, R0, R158 ;  /* 0x0000009e009e7220 */ /* 0x000fe40000410000 */
[----:B--2---:R-:W-:Y:S02]  /*146f0*/  FMUL.FTZ R27, R164, R199 ;  /* 0x000000c7a41b7220 */ /* 0x004fe40000410000 */
[----:B------:R-:W-:Y:S02]  /*14700*/  FMUL.FTZ R159, R0, R159 ;  /* 0x0000009f009f7220 */ /* 0x000fe40000410000 */
[C---:B------:R-:W-:Y:S02]  /*14710*/  FMUL.FTZ R160, R2.reuse, R160 ;  /* 0x000000a002a07220 */ /* 0x040fe40000410000 */
[----:B------:R-:W-:Y:S01]  /*14720*/  FMUL.FTZ R161, R2, R161 ;  /* 0x000000a102a17220 */ /* 0x000fe20000410000 */
[-C--:B----4-:R-:W-:Y:S01]  /*14730*/  HMMA.16816.F32.BF16 R24, R176, R184.reuse, R24 ;  /* 0x000000b8b018723c */ /* 0x090fe20000041818 */
[----:B------:R2:W4:Y:S02]  /*14740*/  MUFU.EX2 R199, R28 ;  /* 0x0000001c00c77308 */ /* 0x0005240000000800 */
[C---:B------:R-:W-:Y:S02]  /*14750*/  FMUL.FTZ R162, R0.reuse, R162 ;  /* 0x000000a200a27220 */ /* 0x040fe40000410000 */
[----:B------:R-:W-:Y:S02]  /*14760*/  FMUL.FTZ R163, R0, R163 ;  /* 0x000000a300a37220 */ /* 0x000fe40000410000 */
[----:B---3--:R-:W-:Y:S01]  /*14770*/  FMUL.FTZ R31, R164, R203 ;  /* 0x000000cba41f7220 */ /* 0x008fe20000410000 */
[C---:B------:R-:W-:Y:S03]  /*14780*/  HMMA.16816.F32.BF16 R156, R172.reuse, R184, R156 ;  /* 0x000000b8ac9c723c */ /* 0x040fe6000004189c */
[----:B------:R3:W3:Y:S01]  /*14790*/  MUFU.EX2 R197, R30 ;  /* 0x0000001e00c57308 */ /* 0x0006e20000000800 */
[--C-:B------:R-:W-:Y:S01]  /*147a0*/  FFMA.FTZ R44, R44, c[0x0][0x23c], -R171.reuse ;  /* 0x00008f002c2c7a23 */ /* 0x100fe200000108ab */
[----:B------:R-:W-:Y:S01]  /*147b0*/  MOV R203, R215 ;  /* 0x000000d700cb7202 */ /* 0x000fe20000000f00 */
[----:B-1----:R-:W-:Y:S01]  /*147c0*/  FMUL.FTZ R29, R165, R201 ;  /* 0x000000c9a51d7220 */ /* 0x002fe20000410000 */
[----:B------:R-:W-:Y:S01]  /*147d0*/  MOV R201, R217 ;  /* 0x000000d900c97202 */ /* 0x000fe20000000f00 */
[-C--:B------:R-:W-:Y:S04]  /*147e0*/  HMMA.16816.F32.BF16 R160, R172, R186.reuse, R160 ;  /* 0x000000baaca0723c */ /* 0x080fe800000418a0 */
[--C-:B------:R-:W-:Y:S01]  /*147f0*/  FFMA.FTZ R45, R45, c[0x0][0x23c], -R171.reuse ;  /* 0x00008f002d2d7a23 */ /* 0x100fe200000108ab */
[----:B------:R1:W-:Y:S01]  /*14800*/  MUFU.EX2 R217, R44 ;  /* 0x0000002c00d97308 */ /* 0x0003e20000000800 */
[----:B------:R-:W-:Y:S01]  /*14810*/  FFMA.FTZ R171, R61, c[0x0][0x23c], -R171 ;  /* 0x00008f003dab7a23 */ /* 0x000fe200000108ab */
[----:B------:R-:W-:Y:S01]  /*14820*/  F2FP.BF16.PACK_AB R172, R214, R204 ;  /* 0x000000ccd6ac723e */ /* 0x000fe200000010ff */
[--C-:B------:R-:W-:Y:S01]  /*14830*/  FFMA.FTZ R46, R46, c[0x0][0x23c], -R212.reuse ;  /* 0x00008f002e2e7a23 */ /* 0x100fe200000108d4 */
[----:B------:R-:W-:Y:S03]  /*14840*/  F2FP.BF16.PACK_AB R173, R251, R252 ;  /* 0x000000fcfbad723e */ /* 0x000fe600000010ff */
[----:B--2---:R-:W-:Y:S01]  /*14850*/  FMUL.FTZ R28, R165, R200 ;  /* 0x000000c8a51c7220 */ /* 0x004fe20000410000 */
[----:B------:R-:W-:Y:S01]  /*14860*/  F2FP.BF16.PACK_AB R174, R249, R250 ;  /* 0x000000faf9ae723e */ /* 0x000fe200000010ff */
[--C-:B------:R-:W-:Y:S01]  /*14870*/  FFMA.FTZ R47, R47, c[0x0][0x23c], -R212.reuse ;  /* 0x00008f002f2f7a23 */ /* 0x100fe200000108d4 */
[----:B------:R-:W-:Y:S01]  /*14880*/  F2FP.BF16.PACK_AB R175, R247, R248 ;  /* 0x000000f8f7af723e */ /* 0x000fe200000010ff */
[----:B------:R-:W-:Y:S01]  /*14890*/  FFMA.FTZ R212, R63, c[0x0][0x23c], -R212 ;  /* 0x00008f003fd47a23 */ /* 0x000fe200000108d4 */
[----:B------:R-:W-:Y:S01]  /*148a0*/  MUFU.EX2 R215, R46 ;  /* 0x0000002e00d77308 */ /* 0x000fe20000000800 */
[----:B------:R-:W-:Y:S01]  /*148b0*/  MOV R200, R216 ;  /* 0x000000d800c87202 */ /* 0x000fe20000000f00 */
[----:B---3--:R-:W-:Y:S01]  /*148c0*/  FMUL.FTZ R30, R164, R202 ;  /* 0x000000caa41e7220 */ /* 0x008fe20000410000 */
[----:B------:R-:W-:Y:S06]  /*148d0*/  MOV R202, R218 ;  /* 0x000000da00ca7202 */ /* 0x000fec0000000f00 */
[----:B------:R-:W-:Y:S01]  /*148e0*/  HMMA.16816.F32.BF16 R28, R176, R186, R28 ;  /* 0x000000bab01c723c */ /* 0x000fe2000004181c */
[----:B------:R-:W2:Y:S01]  /*148f0*/  LDSM.16.MT88.4 R184, [R234+0xc800] ;  /* 0x00c80000eab8783b */ /* 0x000ea20000004200 */
[----:B------:R3:W3:Y:S02]  /*14900*/  MUFU.EX2 R218, R43 ;  /* 0x0000002b00da7308 */ /* 0x0006e40000000800 */
[----:B-1----:R-:W-:Y:S03]  /*14910*/  F2FP.BF16.PACK_AB R44, R220, R221 ;  /* 0x000000dddc2c723e */ /* 0x002fe600000010ff */
[----:B-----5:R-:W-:Y:S01]  /*14920*/  F2FP.BF16.PACK_AB R176, R245, R246 ;  /* 0x000000f6f5b0723e */ /* 0x020fe200000010ff */
[-C--:B------:R-:W-:Y:S04]  /*14930*/  HMMA.16816.F32.BF16 R4, R172, R180.reuse, R4 ;  /* 0x000000b4ac04723c */ /* 0x080fe80000041804 */
[----:B------:R1:W5:Y:S01]  /*14940*/  MUFU.EX2 R216, R45 ;  /* 0x0000002d00d87308 */ /* 0x0003620000000800 */
[----:B------:R-:W-:Y:S02]  /*14950*/  F2FP.BF16.PACK_AB R177, R230, R231 ;  /* 0x000000e7e6b1723e */ /* 0x000fe400000010ff */
[----:B----4-:R-:W-:Y:S02]  /*14960*/  F2FP.BF16.PACK_AB R178, R198, R199 ;  /* 0x000000c7c6b2723e */ /* 0x010fe400000010ff */
[----:B------:R-:W-:Y:S05]  /*14970*/  F2FP.BF16.PACK_AB R179, R196, R197 ;  /* 0x000000c5c4b3723e */ /* 0x000fea00000010ff */
[----:B------:R-:W-:Y:S02]  /*14980*/  MUFU.EX2 R171, R171 ;  /* 0x000000ab00ab7308 */ /* 0x000fe40000000800 */
[C---:B------:R-:W-:Y:S01]  /*14990*/  HMMA.16816.F32.BF16 R8, R176.reuse, R180, R8 ;  /* 0x000000b4b008723c */ /* 0x040fe20000041808 */
[----:B---3--:R-:W-:Y:S07]  /*149a0*/  LDSM.16.MT88.4 R40, [R233+0xd000] ;  /* 0x00d00000e928783b */ /* 0x008fee0000004200 */
[-C--:B------:R-:W-:Y:S01]  /*149b0*/  HMMA.16816.F32.BF16 R12, R176, R182.reuse, R12 ;  /* 0x000000b6b00c723c */ /* 0x080fe2000004180c */
[----:B------:R-:W-:Y:S03]  /*149c0*/  MUFU.EX2 R212, R212 ;  /* 0x000000d400d47308 */ /* 0x000fe60000000800 */
[----:B-1----:R-:W-:Y:S02]  /*149d0*/  F2FP.BF16.PACK_AB R45, R218, R219 ;  /* 0x000000dbda2d723e */ /* 0x002fe400000010ff */
[----:B-----5:R-:W-:Y:S02]  /*149e0*/  F2FP.BF16.PACK_AB R46, R216, R217 ;  /* 0x000000d9d82e723e */ /* 0x020fe400000010ff */
[C---:B------:R-:W-:Y:S01]  /*149f0*/  HMMA.16816.F32.BF16 R16, R172.reuse, R182, R16 ;  /* 0x000000b6ac10723c */ /* 0x040fe20000041810 */
[----:B------:R-:W1:Y:S07]  /*14a00*/  LDSM.16.MT88.4 R180, [R235+0xc800] ;  /* 0x00c80000ebb4783b */ /* 0x000e6e0000004200 */
[-C--:B--2---:R-:W-:Y:S08]  /*14a10*/  HMMA.16816.F32.BF16 R68, R172, R184.reuse, R68 ;  /* 0x000000b8ac44723c */ /* 0x084ff00000041844 */
        /* <DEDUP_REMOVED lines=14> */
[-C--:B--2---:R-:W-:Y:S08]  /*14b00*/  HMMA.16816.F32.BF16 R116, R172, R184.reuse, R116 ;  /* 0x000000b8ac74723c */ /* 0x084ff00000041874 */
[C---:B------:R-:W-:Y:S07]  /*14b10*/  HMMA.16816.F32.BF16 R120, R176.reuse, R184, R120 ;  /* 0x000000b8b078723c */ /* 0x040fee0000041878 */
[----:B------:R-:W-:Y:S01]  /*14b20*/  MOV R185, R214 ;  /* 0x000000d600b97202 */ /* 0x000fe20000000f00 */
[-C--:B------:R-:W-:Y:S01]  /*14b30*/  HMMA.16816.F32.BF16 R124, R176, R186.reuse, R124 ;  /* 0x000000bab07c723c */ /* 0x080fe2000004187c */
[----:B------:R-:W2:Y:S03]  /*14b40*/  MUFU.EX2 R214, R47 ;  /* 0x0000002f00d67308 */ /* 0x000ea60000000800 */
[--C-:B------:R-:W-:Y:S04]  /*14b50*/  FFMA.FTZ R184, R66, c[0x0][0x23c], -R169.reuse ;  /* 0x00008f0042b87a23 */ /* 0x100fe800000108a9 */
[C---:B------:R-:W-:Y:S08]  /*14b60*/  HMMA.16816.F32.BF16 R128, R172.reuse, R186, R128 ;  /* 0x000000baac80723c */ /* 0x040ff00000041880 */
[-C--:B---3--:R-:W-:Y:S08]  /*14b70*/  HMMA.16816.F32.BF16 R20, R172, R188.reuse, R20 ;  /* 0x000000bcac14723c */ /* 0x088ff00000041814 */
[C---:B------:R-:W-:Y:S04]  /*14b80*/  HMMA.16816.F32.BF16 R132, R176.reuse, R188, R132 ;  /* 0x000000bcb084723c */ /* 0x040fe80000041884 */
[----:B--2---:R-:W-:Y:S04]  /*14b90*/  F2FP.BF16.PACK_AB R47, R214, R215 ;  /* 0x000000d7d62f723e */ /* 0x004fe800000010ff */
[-C--:B------:R-:W-:Y:S08]  /*14ba0*/  HMMA.16816.F32.BF16 R136, R176, R190.reuse, R136 ;  /* 0x000000beb088723c */ /* 0x080ff00000041888 */
[C---:B------:R-:W-:Y:S08]  /*14bb0*/  HMMA.16816.F32.BF16 R140, R172.reuse, R190, R140 ;  /* 0x000000beac8c723c */ /* 0x040ff0000004188c */
[-C--:B------:R-:W-:Y:S08]  /*14bc0*/  HMMA.16816.F32.BF16 R32, R172, R36.reuse, R32 ;  /* 0x00000024ac20723c */ /* 0x080ff00000041820 */
[C---:B------:R-:W-:Y:S07]  /*14bd0*/  HMMA.16816.F32.BF16 R144, R176.reuse, R36, R144 ;  /* 0x00000024b090723c */ /* 0x040fee0000041890 */
[----:B------:R-:W-:Y:S01]  /*14be0*/  F2FP.BF16.PACK_AB R36, R228, R229 ;  /* 0x000000e5e424723e */ /* 0x000fe200000010ff */
[-C--:B------:R-:W-:Y:S04]  /*14bf0*/  HMMA.16816.F32.BF16 R148, R176, R38.reuse, R148 ;  /* 0x00000026b094723c */ /* 0x080fe80000041894 */
[----:B------:R-:W-:Y:S04]  /*14c00*/  F2FP.BF16.PACK_AB R37, R226, R227 ;  /* 0x000000e3e225723e */ /* 0x000fe800000010ff */
[C---:B------:R-:W-:Y:S07]  /*14c10*/  HMMA.16816.F32.BF16 R152, R172.reuse, R38, R152 ;  /* 0x00000026ac98723c */ /* 0x040fee0000041898 */
[----:B------:R-:W-:Y:S01]  /*14c20*/  F2FP.BF16.PACK_AB R38, R224, R225 ;  /* 0x000000e1e026723e */ /* 0x000fe200000010ff */
[-C--:B------:R-:W-:Y:S04]  /*14c30*/  HMMA.16816.F32.BF16 R24, R172, R48.reuse, R24 ;  /* 0x00000030ac18723c */ /* 0x080fe80000041818 */
[----:B------:R-:W-:Y:S04]  /*14c40*/  F2FP.BF16.PACK_AB R39, R222, R223 ;  /* 0x000000dfde27723e */ /* 0x000fe800000010ff */
[C---:B------:R-:W-:Y:S08]  /*14c50*/  HMMA.16816.F32.BF16 R156, R176.reuse, R48, R156 ;  /* 0x00000030b09c723c */ /* 0x040ff0000004189c */
[-C--:B------:R-:W-:Y:S07]  /*14c60*/  HMMA.16816.F32.BF16 R160, R176, R50.reuse, R160 ;  /* 0x00000032b0a0723c */ /* 0x080fee00000418a0 */
[--C-:B------:R-:W-:Y:S01]  /*14c70*/  FFMA.FTZ R177, R53, c[0x0][0x23c], -R170.reuse ;  /* 0x00008f0035b17a23 */ /* 0x100fe200000108aa */
[----:B------:R-:W-:Y:S01]  /*14c80*/  HMMA.16816.F32.BF16 R28, R172, R50, R28 ;  /* 0x00000032ac1c723c */ /* 0x000fe2000004181c */
[----:B------:R-:W2:Y:S03]  /*14c90*/  LDL.LU R173, [R1+0x40] ;  /* 0x0000400001ad7983 */ /* 0x000ea60000300800 */
[--C-:B------:R-:W-:Y:S01]  /*14ca0*/  FFMA.FTZ R176, R52, c[0x0][0x23c], -R170.reuse ;  /* 0x00008f0034b07a23 */ /* 0x100fe200000108aa */
[----:B------:R-:W3:Y:S01]  /*14cb0*/  LDL.LU R172, [R1+0x44] ;  /* 0x0000440001ac7983 */ /* 0x000ee20000300800 */
[--C-:B------:R-:W-:Y:S01]  /*14cc0*/  FFMA.FTZ R178, R55, c[0x0][0x23c], -R169.reuse ;  /* 0x00008f0037b27a23 */ /* 0x100fe200000108a9 */
[----:B------:R-:W-:Y:S01]  /*14cd0*/  MOV R174, R203 ;  /* 0x000000cb00ae7202 */ /* 0x000fe20000000f00 */
[-C--:B------:R-:W-:Y:S01]  /*14ce0*/  HMMA.16816.F32.BF16 R4, R36, R40.reuse, R4 ;  /* 0x000000282404723c */ /* 0x080fe20000041804 */
[----:B------:R-:W4:Y:S04]  /*14cf0*/  LDL.LU R61, [R1+0x3c] ;  /* 0x00003c00013d7983 */ /* 0x000f280000300800 */
[----:B------:R-:W-:Y:S01]  /*14d00*/  MOV R203, R195 ;  /* 0x000000c300cb7202 */ /* 0x000fe20000000f00 */
[----:B------:R-:W5:Y:S01]  /*14d10*/  LDSM.16.MT88.4 R48, [R236+0xd000] ;  /* 0x00d00000ec30783b */ /* 0x000f620000004200 */
[----:B------:R-:W-:Y:S01]  /*14d20*/  MOV R195, R194 ;  /* 0x000000c200c37202 */ /* 0x000fe20000000f00 */
[C---:B------:R-:W-:Y:S04]  /*14d30*/  HMMA.16816.F32.BF16 R8, R44.reuse, R40, R8 ;  /* 0x000000282c08723c */ /* 0x040fe80000041808 */
[----:B------:R-:W-:Y:S01]  /*14d40*/  MOV R194, R210 ;  /* 0x000000d200c27202 */ /* 0x000fe20000000f00 */
[--C-:B------:R-:W-:Y:S01]  /*14d50*/  FFMA.FTZ R179, R64, c[0x0][0x23c], -R170.reuse ;  /* 0x00008f0040b37a23 */ /* 0x100fe200000108aa */
[----:B------:R-:W-:Y:S01]  /*14d60*/  MOV R210, R211 ;  /* 0x000000d300d27202 */ /* 0x000fe20000000f00 */
[--C-:B------:R-:W-:Y:S01]  /*14d70*/  FFMA.FTZ R64, R54, c[0x0][0x23c], -R169.reuse ;  /* 0x00008f0036407a23 */ /* 0x100fe200000108a9 */
[-C--:B------:R-:W-:Y:S01]  /*14d80*/  HMMA.16816.F32.BF16 R12, R44, R42.reuse, R12 ;  /* 0x0000002a2c0c723c */ /* 0x080fe2000004180c */
[----:B------:R-:W5:Y:S03]  /*14d90*/  LDSM.16.MT88.4 R52, [R235+0xd000] ;  /* 0x00d00000eb34783b */ /* 0x000f660000004200 */
[----:B------:R-:W-:Y:S01]  /*14da0*/  MOV R211, R208 ;  /* 0x000000d000d37202 */ /* 0x000fe20000000f00 */
[----:B------:R-:W-:Y:S01]  /*14db0*/  FFMA.FTZ R170, R65, c[0x0][0x23c], -R170 ;  /* 0x00008f0041aa7a23 */ /* 0x000fe200000108aa */
[----:B------:R-:W-:Y:S01]  /*14dc0*/  MOV R175, R185 ;  /* 0x000000b900af7202 */ /* 0x000fe20000000f00 */
[----:B------:R-:W-:Y:S01]  /*14dd0*/  FFMA.FTZ R169, R67, c[0x0][0x23c], -R169 ;  /* 0x00008f0043a97a23 */ /* 0x000fe200000108a9 */
[C---:B------:R-:W-:Y:S01]  /*14de0*/  HMMA.16816.F32.BF16 R16, R36.reuse, R42, R16 ;  /* 0x0000002a2410723c */ /* 0x040fe20000041810 */
[----:B------:R-:W5:Y:S03]  /*14df0*/  LDSM.16.MT88.4 R40, [R233+0xf000] ;  /* 0x00f00000e928783b */ /* 0x000f660000004200 */
[----:B------:R-:W-:Y:S02]  /*14e00*/  MOV R188, R211 ;  /* 0x000000d300bc7202 */ /* 0x000fe40000000f00 */
[----:B------:R5:W-:Y:S01]  /*14e10*/  MUFU.EX2 R211, R177 ;  /* 0x000000b100d37308 */ /* 0x000be20000000800 */
[----:B------:R-:W-:Y:S01]  /*14e20*/  MOV R189, R210 ;  /* 0x000000d200bd7202 */ /* 0x000fe20000000f00 */
[-C--:B-1----:R-:W-:Y:S04]  /*14e30*/  HMMA.16816.F32.BF16 R68, R36, R180.reuse, R68 ;  /* 0x000000b42444723c */ /* 0x082fe80000041844 */
[----:B------:R-:W-:Y:S02]  /*14e40*/  MOV R208, R209 ;  /* 0x000000d100d07202 */ /* 0x000fe40000000f00 */
[----:B------:R-:W-:Y:S02]  /*14e50*/  MOV R209, R206 ;  /* 0x000000ce00d17202 */ /* 0x000fe40000000f00 */
[C---:B------:R-:W-:Y:S01]  /*14e60*/  HMMA.16816.F32.BF16 R72, R44.reuse, R180, R72 ;  /* 0x000000b42c48723c */ /* 0x040fe20000041848 */
[----:B------:R1:W-:Y:S03]  /*14e70*/  MUFU.EX2 R210, R64 ;  /* 0x0000004000d27308 */ /* 0x0003e60000000800 */
[----:B------:R-:W-:Y:S02]  /*14e80*/  MOV R206, R207 ;  /* 0x000000cf00ce7202 */ /* 0x000fe40000000f00 */
[----:B------:R-:W-:Y:S02]  /*14e90*/  MOV R207, R213 ;  /* 0x000000d500cf7202 */ /* 0x000fe40000000f00 */
[-C--:B------:R-:W-:Y:S03]  /*14ea0*/  HMMA.16816.F32.BF16 R76, R44, R182.reuse, R76 ;  /* 0x000000b62c4c723c */ /* 0x080fe6000004184c */
[----:B------:R1:W-:Y:S01]  /*14eb0*/  MUFU.EX2 R213, R176 ;  /* 0x000000b000d57308 */ /* 0x0003e20000000800 */
[----:B------:R-:W-:Y:S01]  /*14ec0*/  MOV R190, R206 ;  /* 0x000000ce00be7202 */ /* 0x000fe20000000f00 */
[----:B-----5:R-:W5:Y:S01]  /*14ed0*/  LDL.LU R177, [R1+0x38] ;  /* 0x0000380001b17983 */ /* 0x020f620000300800 */
[----:B------:R-:W-:Y:S02]  /*14ee0*/  MOV R180, R204 ;  /* 0x000000cc00b47202 */ /* 0x000fe40000000f00 */
[C---:B------:R-:W-:Y:S04]  /*14ef0*/  HMMA.16816.F32.BF16 R80, R36.reuse, R182, R80 ;  /* 0x000000b62450723c */ /* 0x040fe80000041850 */
[----:B------:R-:W-:Y:S01]  /*14f00*/  MOV R191, R209 ;  /* 0x000000d100bf7202 */ /* 0x000fe20000000f00 */
[----:B------:R1:W-:Y:S01]  /*14f10*/  MUFU.EX2 R206, R184 ;  /* 0x000000b800ce7308 */ /* 0x0003e20000000800 */
[----:B------:R-:W-:Y:S02]  /*14f20*/  MOV R181, R207 ;  /* 0x000000cf00b57202 */ /* 0x000fe40000000f00 */
[-C--:B------:R-:W-:Y:S01]  /*14f30*/  HMMA.16816.F32.BF16 R84, R36, R48.reuse, R84 ;  /* 0x000000302454723c */ /* 0x080fe20000041854 */
[----:B-1----:R-:W1:Y:S03]  /*14f40*/  LDSM.16.MT88.4 R64, [R234+0xf000] ;  /* 0x00f00000ea40783b */ /* 0x002e660000004200 */
[----:B------:R-:W-:Y:S03]  /*14f50*/  MOV R183, R205 ;  /* 0x000000cd00b77202 */ /* 0x000fe60000000f00 */
[----:B------:R-:W-:Y:S01]  /*14f60*/  MUFU.EX2 R204, R56 ;  /* 0x0000003800cc7308 */ /* 0x000fe20000000800 */
[C---:B------:R-:W-:Y:S04]  /*14f70*/  HMMA.16816.F32.BF16 R88, R44.reuse, R48, R88 ;  /* 0x000000302c58723c */ /* 0x040fe80000041858 */
[----:B------:R-:W-:Y:S02]  /*14f80*/  MOV R176, R195 ;  /* 0x000000c300b07202 */ /* 0x000fe40000000f00 */
[----:B------:R-:W-:Y:S02]  /*14f90*/  MOV R195, R194 ;  /* 0x000000c200c37202 */ /* 0x000fe40000000f00 */
[-C--:B------:R-:W-:Y:S01]  /*14fa0*/  HMMA.16816.F32.BF16 R92, R44, R50.reuse, R92 ;  /* 0x000000322c5c723c */ /* 0x080fe2000004185c */
[----:B------:R-:W-:Y:S03]  /*14fb0*/  MUFU.EX2 R209, R178 ;  /* 0x000000b200d17308 */ /* 0x000fe60000000800 */
[----:B------:R-:W-:Y:S01]  /*14fc0*/  MOV R194, R208 ;  /* 0x000000d000c27202 */ /* 0x000fe20000000f00 */
[----:B------:R-:W-:Y:S03]  /*14fd0*/  LDSM.16.MT88.4 R184, [R233+0xd800] ;  /* 0x00d80000e9b8783b */ /* 0x000fe60000004200 */
[C---:B------:R-:W-:Y:S03]  /*14fe0*/  HMMA.16816.F32.BF16 R96, R36.reuse, R50, R96 ;  /* 0x000000322460723c */ /* 0x040fe60000041860 */
[----:B------:R-:W-:Y:S02]  /*14ff0*/  MUFU.EX2 R208, R179 ;  /* 0x000000b300d07308 */ /* 0x000fe40000000800 */
[----:B------:R-:W1:Y:S03]  /*15000*/  LDSM.16.MT88.4 R48, [R236+0xf000] ;  /* 0x00f00000ec30783b */ /* 0x000e660000004200 */
[-C--:B------:R-:W-:Y:S05]  /*15010*/  HMMA.16816.F32.BF16 R100, R36, R52.reuse, R100 ;  /* 0x000000342464723c */ /* 0x080fea0000041864 */
[----:B------:R-:W-:Y:S03]  /*15020*/  MUFU.EX2 R207, R170 ;  /* 0x000000aa00cf7308 */ /* 0x000fe60000000800 */
[C---:B------:R-:W-:Y:S07]  /*15030*/  HMMA.16816.F32.BF16 R104, R44.reuse, R52, R104 ;  /* 0x000000342c68723c */ /* 0x040fee0000041868 */
[----:B------:R-:W1:Y:S01]  /*15040*/  MUFU.EX2 R170, R57 ;  /* 0x0000003900aa7308 */ /* 0x000e620000000800 */
[-C--:B------:R-:W-:Y:S08]  /*15050*/  HMMA.16816.F32.BF16 R108, R44, R54.reuse, R108 ;  /* 0x000000362c6c723c */ /* 0x080ff0000004186c */
[C---:B------:R-:W-:Y:S01]  /*15060*/  HMMA.16816.F32.BF16 R112, R36.reuse, R54, R112 ;  /* 0x000000362470723c */ /* 0x040fe20000041870 */
[----:B------:R-:W1:Y:S01]  /*15070*/  LDSM.16.MT88.4 R52, [R235+0xf000] ;  /* 0x00f00000eb34783b */ /* 0x000e620000004200 */
[----:B------:R-:W-:Y:S06]  /*15080*/  MUFU.EX2 R205, R169 ;  /* 0x000000a900cd7308 */ /* 0x000fec0000000800 */
[-C--:B------:R-:W-:Y:S04]  /*15090*/  HMMA.16816.F32.BF16 R116, R36, R40.reuse, R116 ;  /* 0x000000282474723c */ /* 0x080fe80000041874 */
[----:B------:R-:W-:Y:S04]  /*150a0*/  MUFU.EX2 R169, R58 ;  /* 0x0000003a00a97308 */ /* 0x000fe80000000800 */
[C---:B------:R-:W-:Y:S08]  /*150b0*/  HMMA.16816.F32.BF16 R120, R44.reuse, R40, R120 ;  /* 0x000000282c78723c */ /* 0x040ff00000041878 */
[-C--:B------:R-:W-:Y:S08]  /*150c0*/  HMMA.16816.F32.BF16 R124, R44, R42.reuse, R124 ;  /* 0x0000002a2c7c723c */ /* 0x080ff0000004187c */
[C---:B------:R-:W-:Y:S01]  /*150d0*/  HMMA.16816.F32.BF16 R128, R36.reuse, R42, R128 ;  /* 0x0000002a2480723c */ /* 0x040fe20000041880 */
[----:B------:R-:W2:Y:S07]  /*150e0*/  LDSM.16.MT88.4 R40, [R234+0xd800] ;  /* 0x00d80000ea28783b */ /* 0x000eae0000004200 */
[-C--:B-1----:R-:W-:Y:S08]  /*150f0*/  HMMA.16816.F32.BF16 R20, R36, R64.reuse, R20 ;  /* 0x000000402414723c */ /* 0x082ff00000041814 */
[C---:B------:R-:W-:Y:S01]  /*15100*/  HMMA.16816.F32.BF16 R132, R44.reuse, R64, R132 ;  /* 0x000000402c84723c */ /* 0x040fe20000041884 */
[----:B------:R-:W-:Y:S07]  /*15110*/  MUFU.EX2 R65, R60 ;  /* 0x0000003c00417308 */ /* 0x000fee0000000800 */
[-C--:B------:R-:W-:Y:S03]  /*15120*/  HMMA.16816.F32.BF16 R136, R44, R66.reuse, R136 ;  /* 0x000000422c88723c */ /* 0x080fe60000041888 */
[----:B------:R-:W-:Y:S05]  /*15130*/  MUFU.EX2 R64, R62 ;  /* 0x0000003e00407308 */ /* 0x000fea0000000800 */
[C---:B------:R-:W-:Y:S05]  /*15140*/  HMMA.16816.F32.BF16 R140, R36.reuse, R66, R140 ;  /* 0x00000042248c723c */ /* 0x040fea000004188c */
[----:B------:R1:W1:Y:S02]  /*15150*/  MUFU.EX2 R66, R59 ;  /* 0x0000003b00427308 */ /* 0x0002640000000800 */
[----:B------:R-:W-:Y:S01]  /*15160*/  MOV R67, R175 ;  /* 0x000000af00437202 */ /* 0x000fe20000000f00 */
[-C--:B------:R-:W-:Y:S08]  /*15170*/  HMMA.16816.F32.BF16 R32, R36, R48.reuse, R32 ;  /* 0x000000302420723c */ /* 0x080ff00000041820 */
[C---:B------:R-:W-:Y:S08]  /*15180*/  HMMA.16816.F32.BF16 R144, R44.reuse, R48, R144 ;  /* 0x000000302c90723c */ /* 0x040ff00000041890 */
[-C--:B------:R-:W-:Y:S01]  /*15190*/  HMMA.16816.F32.BF16 R148, R44, R50.reuse, R148 ;  /* 0x000000322c94723c */ /* 0x080fe20000041894 */
[----:B-1----:R-:W-:Y:S07]  /*151a0*/  LDSM.16.MT88.4 R56, [R233+0xf800] ;  /* 0x00f80000e938783b */ /* 0x002fee0000004200 */
[C---:B------:R-:W-:Y:S01]  /*151b0*/  HMMA.16816.F32.BF16 R152, R36.reuse, R50, R152 ;  /* 0x000000322498723c */ /* 0x040fe20000041898 */
[----:B------:R-:W1:Y:S07]  /*151c0*/  LDSM.16.MT88.4 R48, [R236+0xd800] ;  /* 0x00d80000ec30783b */ /* 0x000e6e0000004200 */
[-C--:B------:R-:W-:Y:S08]  /*151d0*/  HMMA.16816.F32.BF16 R24, R36, R52.reuse, R24 ;  /* 0x000000342418723c */ /* 0x080ff00000041818 */
[C---:B------:R-:W-:Y:S08]  /*151e0*/  HMMA.16816.F32.BF16 R156, R44.reuse, R52, R156 ;  /* 0x000000342c9c723c */ /* 0x040ff0000004189c */
[-C--:B------:R-:W-:Y:S01]  /*151f0*/  HMMA.16816.F32.BF16 R160, R44, R54.reuse, R160 ;  /* 0x000000362ca0723c */ /* 0x080fe200000418a0 */
[----:B------:R-:W1:Y:S07]  /*15200*/  LDSM.16.MT88.4 R44, [R235+0xd800] ;  /* 0x00d80000eb2c783b */ /* 0x000e6e0000004200 */
[----:B------:R-:W-:Y:S01]  /*15210*/  HMMA.16816.F32.BF16 R28, R36, R54, R28 ;  /* 0x00000036241c723c */ /* 0x000fe2000004181c */
[----:B------:R-:W1:Y:S06]  /*15220*/  LDSM.16.MT88.4 R52, [R234+0xf800] ;  /* 0x00f80000ea34783b */ /* 0x000e6c0000004200 */
[----:B------:R-:W-:Y:S02]  /*15230*/  F2FP.BF16.PACK_AB R36, R170, R204 ;  /* 0x000000ccaa24723e */ /* 0x000fe400000010ff */
[----:B------:R-:W-:Y:S03]  /*15240*/  F2FP.BF16.PACK_AB R37, R66, R169 ;  /* 0x000000a94225723e */ /* 0x000fe600000010ff */
[----:B------:R-:W-:Y:S02]  /*15250*/  F2FP.BF16.PACK_AB R38, R171, R65 ;  /* 0x00000041ab26723e */ /* 0x000fe400000010ff */
[----:B------:R-:W-:Y:S01]  /*15260*/  F2FP.BF16.PACK_AB R39, R212, R64 ;  /* 0x00000040d427723e */ /* 0x000fe200000010ff */
[----:B--2---:R-:W-:Y:S01]  /*15270*/  FFMA.FTZ R2, R2, R173, R203 ;  /* 0x000000ad02027223 */ /* 0x004fe200000100cb */
[----:B------:R-:W-:Y:S01]  /*15280*/  F2FP.BF16.PACK_AB R203, R205, R206 ;  /* 0x000000cecdcb723e */ /* 0x000fe200000010ff */
[----:B---3--:R-:W-:Y:S01]  /*15290*/  FFMA.FTZ R0, R0, R172, R202 ;  /* 0x000000ac00007223 */ /* 0x008fe200000100ca */
[----:B------:R-:W-:Y:S01]  /*152a0*/  F2FP.BF16.PACK_AB R202, R207, R208 ;  /* 0x000000d0cfca723e */ /* 0x000fe200000010ff */
[----:B------:R-:W-:Y:S02]  /*152b0*/  FADD.FTZ R2, R174, R2 ;  /* 0x00000002ae027221 */ /* 0x000fe40000010000 */
[----:B----4-:R-:W-:Y:S02]  /*152c0*/  FFMA.FTZ R164, R164, R61, R176 ;  /* 0x0000003da4a47223 */ /* 0x010fe400000100b0 */
[----:B------:R-:W2:Y:S02]  /*152d0*/  LDSM.16.MT88.4 R60, [R236+0xf800] ;  /* 0x00f80000ec3c783b */ /* 0x000ea40000004200 */
[----:B------:R-:W-:Y:S01]  /*152e0*/  FADD.FTZ R164, R200, R164 ;  /* 0x000000a4c8a47221 */ /* 0x000fe20000010000 */
[----:B------:R-:W-:Y:S01]  /*152f0*/  F2FP.BF16.PACK_AB R200, R211, R213 ;  /* 0x000000d5d3c8723e */ /* 0x000fe200000010ff */
[----:B-----5:R-:W-:Y:S04]  /*15300*/  FFMA.FTZ R165, R165, R177, R183 ;  /* 0x000000b1a5a57223 */ /* 0x020fe800000100b7 */
[----:B------:R-:W-:Y:S01]  /*15310*/  FADD.FTZ R165, R201, R165 ;  /* 0x000000a5c9a57221 */ /* 0x000fe20000010000 */
[----:B------:R-:W-:Y:S07]  /*15320*/  F2FP.BF16.PACK_AB R201, R209, R210 ;  /* 0x000000d2d1c9723e */ /* 0x000fee00000010ff */
[-C--:B------:R-:W-:Y:S01]  /*15330*/  HMMA.16816.F32.BF16 R176, R200, R184.reuse, R4 ;  /* 0x000000b8c8b0723c */ /* 0x080fe20000041804 */
[----:B------:R-:W3:Y:S07]  /*15340*/  LDSM.16.MT88.4 R4, [R235+0xf800] ;  /* 0x00f80000eb04783b */ /* 0x000eee0000004200 */
        /* <DEDUP_REMOVED lines=8> */
[----:B------:R-:W-:Y:S01]  /*153d0*/  MOV R12, R189 ;  /* 0x000000bd000c7202 */ /* 0x000fe20000000f00 */
[----:B------:R-:W-:Y:S01]  /*153e0*/  FADD.FTZ R8, R8, R165 ;  /* 0x000000a508087221 */ /* 0x000fe20000010000 */
[----:B------:R-:W-:Y:S01]  /*153f0*/  MOV R13, R195 ;  /* 0x000000c3000d7202 */ /* 0x000fe20000000f00 */
[----:B------:R-:W-:Y:S01]  /*15400*/  FADD.FTZ R9, R9, R164 ;  /* 0x000000a409097221 */ /* 0x000fe20000010000 */
        /* <DEDUP_REMOVED lines=37> */
[----:B------:R-:W-:Y:S04]  /*15660*/  FADD.FTZ R2, R246, R2 ;  /* 0x00000002f6027221 */ /* 0x000fe80000010000 */
[-C--:B------:R-:W-:Y:S04]  /*15670*/  HMMA.16816.F32.BF16 R116, R200, R56.reuse, R116 ;  /* 0x00000038c874723c */ /* 0x080fe80000041874 */
[----:B------:R-:W-:Y:S04]  /*15680*/  FADD.FTZ R2, R245, R2 ;  /* 0x00000002f5027221 */ /* 0x000fe80000010000 */
[C---:B------:R-:W-:Y:S04]  /*15690*/  HMMA.16816.F32.BF16 R120, R36.reuse, R56, R120 ;  /* 0x000000382478723c */ /* 0x040fe80000041878 */
[----:B------:R-:W-:Y:S04]  /*156a0*/  FADD.FTZ R2, R199, R2 ;  /* 0x00000002c7027221 */ /* 0x000fe80000010000 */
        /* <DEDUP_REMOVED lines=18> */
[-C--:B--2---:R-:W-:Y:S08]  /*157d0*/  HMMA.16816.F32.BF16 R192, R200, R60.reuse, R32 ;  /* 0x0000003cc8c0723c */ /* 0x084ff00000041820 */
        /* <DEDUP_REMOVED lines=18> */
[----:B------:R-:W-:Y:S01]  /*15900*/  FADD.FTZ R0, R170, R8 ;  /* 0x00000008aa007221 */ /* 0x000fe20000010000 */
[----:B------:R-:W-:Y:S01]  /*15910*/  MOV R170, R166 ;  /* 0x000000a600aa7202 */ /* 0x000fe20000000f00 */
[----:B------:R-:W-:Y:S02]  /*15920*/  FADD.FTZ R6, R207, R6 ;  /* 0x00000006cf067221 */ /* 0x000fe40000010000 */
[----:B------:R-:W-:Y:S02]  /*15930*/  FADD.FTZ R4, R66, R5 ;  /* 0x0000000542047221 */ /* 0x000fe40000010000 */
[----:B------:R-:W-:Y:S01]  /*15940*/  FADD.FTZ R5, R206, R2 ;  /* 0x00000002ce057221 */ /* 0x000fe20000010000 */
[----:B------:R1:W-:Y:S01]  /*15950*/  STL [R1+0x38], R6 ;  /* 0x0000380601007387 */ /* 0x0003e20000100800 */
        /* <DEDUP_REMOVED lines=8> */
[----:B------:R1:W-:Y:S02]  /*159e0*/  STL [R1+0x44], R0 ;  /* 0x0000440001007387 */ /* 0x0003e40000100800 */
[----:B-1----:R-:W-:-:S05]  /*159f0*/  @P4 BRA `(.L_x_167) ;  /* 0xffffc5e000004947 */ /* 0x002fca000383ffff */
.L_x_166:
[----:B-1-3--:R-:W2:Y:S04]  /*15a00*/  LDL.LU R4, [R1+0x38] ;  /* 0x0000380001047983 */ /* 0x00aea80000300800 */
[----:B------:R-:W1:Y:S01]  /*15a10*/  S2R R205, SR_TID.X ;  /* 0x0000000000cd7919 */ /* 0x000e620000002100 */
[----:B------:R-:W3:Y:S01]  /*15a20*/  S2UR UR7, SR_CTAID.Y ;  /* 0x00000000000779c3 */ /* 0x000ee20000002600 */
[----:B------:R-:W-:-:S02]  /*15a30*/  UISETP.NE.AND UP0, UPT, UR10, -0x1, UPT ;  /* 0xffffffff0a00788c */ /* 0x000fc4000bf05270 */
[----:B------:R-:W4:Y:S01]  /*15a40*/  LDL.LU R8, [R1+0x3c] ;  /* 0x00003c0001087983 */ /* 0x000f220000300800 */
[----:B------:R-:W-:-:S03]  /*15a50*/  ULDC.64 UR4, c[0x0][0x1e8] ;  /* 0x00007a0000047ab9 */ /* 0x000fc60000000a00 */
[----:B------:R-:W4:Y:S04]  /*15a60*/  LDL.LU R7, [R1+0x40] ;  /* 0x0000400001077983 */ /* 0x000f280000300800 */
[----:B------:R-:W4:Y:S01]  /*15a70*/  LDL.LU R6, [R1+0x44] ;  /* 0x0000440001067983 */ /* 0x000f220000300800 */
[----:B------:R-:W-:Y:S01]  /*15a80*/  @UP0 UIMAD.WIDE.U32 UR20, UR10, UR4, URZ ;  /* 0x000000040a1402a5 */ /* 0x000fe2000f8e003f */
[----:B------:R-:W3:Y:S01]  /*15a90*/  S2UR UR11, SR_CTAID.X ;  /* 0x00000000000b79c3 */ /* 0x000ee20000002500 */
[----:B------:R-:W-:Y:S01]  /*15aa0*/  ULDC UR9, c[0x0][0x214] ;  /* 0x0000850000097ab9 */ /* 0x000fe20000000800 */
[----:B------:R-:W-:Y:S01]  /*15ab0*/  BSSY B0, `(.L_x_170) ;  /* 0x00001b5000007945 */ /* 0x000fe20003800000 */
[----:B------:R-:W-:Y:S02]  /*15ac0*/  @UP0 UIMAD UR8, UR10, UR5, UR21 ;  /* 0x000000050a0802a4 */ /* 0x000fe4000f8e0215 */
[----:B------:R-:W-:-:S02]  /*15ad0*/  UMOV UR26, URZ ;  /* 0x0000003f001a7c82 */ /* 0x000fc40008000000 */
[----:B------:R-:W-:Y:S01]  /*15ae0*/  ULDC.64 UR4, c[0x0][0x1e0] ;  /* 0x0000780000047ab9 */ /* 0x000fe20000000a00 */
[----:B------:R-:W3:Y:S01]  /*15af0*/  S2UR UR12, SR_CTAID.Z ;  /* 0x00000000000c79c3 */ /* 0x000ee20000002700 */
[----:B------:R-:W-:Y:S01]  /*15b00*/  UMOV UR27, URZ ;  /* 0x0000003f001b7c82 */ /* 0x000fe20008000000 */
[----:B-1----:R-:W-:Y:S01]  /*15b10*/  SHF.R.S32.HI R206, RZ, 0x1f, R205 ;  /* 0x0000001fffce7819 */ /* 0x002fe200000114cd */
[----:B---3--:R-:W-:Y:S02]  /*15b20*/  @!UP0 USHF.R.S32.HI UR14, URZ, 0x1f, UR7 ;  /* 0x0000001f3f0e8899 */ /* 0x008fe40008011407 */
[----:B------:R-:W-:Y:S01]  /*15b30*/  @!UP0 UIMAD.WIDE.U32 UR24, UR7, UR4, URZ ;  /* 0x00000004071882a5 */ /* 0x000fe2000f8e003f */
[CC--:B------:R-:W-:Y:S01]  /*15b40*/  LEA.HI R30, R206.reuse, R205.reuse, RZ, 0x2 ;  /* 0x000000cdce1e7211 */ /* 0x0c0fe200078f10ff */
[----:B------:R-:W-:Y:S01]  /*15b50*/  @!UP0 UIMAD UR14, UR14, UR4, URZ ;  /* 0x000000040e0e82a4 */ /* 0x000fe2000f8e023f */
[----:B------:R-:W-:Y:S02]  /*15b60*/  LEA.HI R204, R206, R205, RZ, 0x5 ;  /* 0x000000cdcecc7211 */ /* 0x000fe400078f28ff */
[----:B------:R-:W-:-:S02]  /*15b70*/  ULDC.U8 UR4, c[0x0][0x329] ;  /* 0x0000ca4000047ab9 */ /* 0x000fc40000000000 */
[----:B------:R-:W-:Y:S01]  /*15b80*/  SHF.R.S32.HI R9, RZ, 0x5, R204 ;  /* 0x00000005ff097819 */ /* 0x000fe200000114cc */
[----:B------:R-:W-:Y:S02]  /*15b90*/  UISETP.NE.AND UP1, UPT, UR4, URZ, UPT ;  /* 0x0000003f0400728c */ /* 0x000fe4000bf25270 */
[----:B------:R-:W-:Y:S02]  /*15ba0*/  @!UP0 UIMAD UR14, UR7, UR5, UR14 ;  /* 0x00000005070e82a4 */ /* 0x000fe4000f8e020e */
[----:B------:R-:W-:Y:S02]  /*15bb0*/  @!UP0 UMOV UR20, UR24 ;  /* 0x0000001800148c82 */ /* 0x000fe40008000000 */
[----:B------:R-:W-:Y:S02]  /*15bc0*/  ULDC.U8 UR5, c[0x0][0x328] ;  /* 0x0000ca0000057ab9 */ /* 0x000fe40000000000 */
[----:B------:R-:W-:Y:S02]  /*15bd0*/  UISETP.NE.AND UP2, UPT, UR5, URZ, UPT ;  /* 0x0000003f0500728c */ /* 0x000fe4000bf45270 */
[----:B------:R-:W-:-:S02]  /*15be0*/  @!UP0 UIADD3 UR8, UR25, UR14, URZ ;  /* 0x0000000e19088290 */ /* 0x000fc4000fffe03f */
[----:B------:R-:W-:Y:S02]  /*15bf0*/  UISETP.NE.OR UP3, UPT, UR4, URZ, !UP2 ;  /* 0x0000003f0400728c */ /* 0x000fe4000d765670 */
[----:B------:R-:W-:Y:S02]  /*15c00*/  @UP1 ULDC UR15, c[0x0][0x210] ;  /* 0x00008400000f1ab9 */ /* 0x000fe40000000800 */
[----:B------:R-:W-:Y:S02]  /*15c10*/  ULDC UR5, c[0x0][0x234] ;  /* 0x00008d0000057ab9 */ /* 0x000fe40000000800 */
[----:B------:R-:W-:Y:S02]  /*15c20*/  @UP1 UIMAD UR15, UR15, UR9, URZ ;  /* 0x000000090f0f12a4 */ /* 0x000fe4000f8e023f */
[----:B------:R-:W-:Y:S02]  /*15c30*/  @!UP1 USEL UR15, UR9, UR5, !UP2 ;  /* 0x00000005090f9287 */ /* 0x000fe4000d000000 */
[----:B------:R-:W-:-:S02]  /*15c40*/  ULDC UR4, c[0x0][0x1c0] ;  /* 0x0000700000047ab9 */ /* 0x000fc40000000800 */
[----:B------:R-:W-:Y:S02]  /*15c50*/  @UP1 UMOV UR17, 0x1 ;  /* 0x0000000100111882 */ /* 0x000fe40000000000 */
[----:B------:R-:W-:Y:S02]  /*15c60*/  @!UP1 UIMAD UR17, UR15, UR4, URZ ;  /* 0x000000040f1192a4 */ /* 0x000fe4000f8e023f */
[----:B------:R-:W-:Y:S02]  /*15c70*/  @!UP3 UIMAD UR22, UR7, UR9, URZ ;  /* 0x000000090716b2a4 */ /* 0x000fe4000f8e023f */
[----:B------:R-:W-:Y:S02]  /*15c80*/  @UP1 ULDC UR21, c[0x0][0x210] ;  /* 0x0000840000151ab9 */ /* 0x000fe40000000800 */
[----:B------:R-:W-:Y:S02]  /*15c90*/  UIMAD UR5, UR7, UR17, URZ ;  /* 0x00000011070572a4 */ /* 0x000fe4000f8e023f */
[----:B------:R-:W-:-:S02]  /*15ca0*/  @!UP1 UMOV UR21, 0x1 ;  /* 0x0000000100159882 */ /* 0x000fc40000000000 */
[----:B------:R-:W-:Y:S02]  /*15cb0*/  @!UP3 USEL UR22, UR22, UR10, !UP0 ;  /* 0x0000000a1616b287 */ /* 0x000fe4000c000000 */
[----:B------:R-:W-:Y:S02]  /*15cc0*/  UIMAD UR4, UR11, UR21, URZ ;  /* 0x000000150b0472a4 */ /* 0x000fe4000f8e023f */
[----:B------:R-:W-:Y:S02]  /*15cd0*/  USEL UR5, UR5, URZ, UP3 ;  /* 0x0000003f05057287 */ /* 0x000fe40009800000 */
[----:B------:R-:W-:Y:S02]  /*15ce0*/  USHF.L.U32 UR4, UR4, 0x7, URZ ;  /* 0x0000000704047899 */ /* 0x000fe4000800063f */
[----:B------:R-:W-:Y:S02]  /*15cf0*/  UIMAD UR15, UR12, UR15, UR5 ;  /* 0x0000000f0c0f72a4 */ /* 0x000fe4000f8e0205 */
[----:B------:R-:W-:-:S02]  /*15d00*/  @!UP3 UMOV UR26, UR22 ;  /* 0x00000016001abc82 */ /* 0x000fc40008000000 */
[----:B------:R-:W-:Y:S02]  /*15d10*/  USHF.R.S32.HI UR5, URZ, 0x1f, UR4 ;  /* 0x0000001f3f057899 */ /* 0x000fe40008011404 */
[----:B------:R-:W-:Y:S02]  /*15d20*/  @!UP3 USHF.R.S32.HI UR27, URZ, 0x1f, UR22 ;  /* 0x0000001f3f1bb899 */ /* 0x000fe40008011416 */
[----:B------:R-:W-:Y:S02]  /*15d30*/  USHF.R.S32.HI UR7, URZ, 0x1f, UR15 ;  /* 0x0000001f3f077899 */ /* 0x000fe4000801140f */
[----:B------:R-:W-:-:S04]  /*15d40*/  UIADD3 UR4, UP2, UP1, UR4, UR26, UR15 ;  /* 0x0000001a04047290 */ /* 0x000fc8000f95e00f */
[----:B------:R-:W-:Y:S01]  /*15d50*/  UIADD3.X UR5, UR5, UR27, UR7, UP2, UP1 ;  /* 0x0000001b05057290 */ /* 0x000fe200097e2407 */
[----:B--2---:R-:W1:Y:S04]  /*15d60*/  SHFL.BFLY PT, R2, R4, 0x2, 0x1f ;  /* 0x0c401f0004027f89 */ /* 0x004e6800000e0000 */
[----:B----4-:R-:W2:Y:S04]  /*15d70*/  SHFL.BFLY PT, R0, R8, 0x2, 0x1f ;  /* 0x0c401f0008007f89 */ /* 0x010ea800000e0000 */
[----:B------:R-:W3:Y:S01]  /*15d80*/  SHFL.BFLY PT, R5, R7, 0x2, 0x1f ;  /* 0x0c401f0007057f89 */ /* 0x000ee200000e0000 */
[----:B-1----:R-:W-:-:S03]  /*15d90*/  FADD.FTZ R2, R2, R4 ;  /* 0x0000000402027221 */ /* 0x002fc60000010000 */
[----:B------:R-:W-:Y:S04]  /*15da0*/  SHFL.BFLY PT, R4, R6, 0x2, 0x1f ;  /* 0x0c401f0006047f89 */ /* 0x000fe800000e0000 */
[----:B------:R-:W1:Y:S01]  /*15db0*/  SHFL.BFLY PT, R165, R2, 0x1, 0x1f ;  /* 0x0c201f0002a57f89 */ /* 0x000e6200000e0000 */
[----:B--2---:R-:W-:Y:S02]  /*15dc0*/  FADD.FTZ R0, R0, R8 ;  /* 0x0000000800007221 */ /* 0x004fe40000010000 */
[----:B---3--:R-:W-:-:S03]  /*15dd0*/  FADD.FTZ R5, R5, R7 ;  /* 0x0000000705057221 */ /* 0x008fc60000010000 */
[----:B------:R-:W2:Y:S04]  /*15de0*/  SHFL.BFLY PT, R164, R0, 0x1, 0x1f ;  /* 0x0c201f0000a47f89 */ /* 0x000ea800000e0000 */
[----:B------:R-:W3:Y:S01]  /*15df0*/  SHFL.BFLY PT, R8, R5, 0x1, 0x1f ;  /* 0x0c201f0005087f89 */ /* 0x000ee200000e0000 */
[----:B-1----:R-:W-:Y:S02]  /*15e00*/  FADD.FTZ R165, R2, R165 ;  /* 0x000000a502a57221 */ /* 0x002fe40000010000 */
[----:B------:R-:W-:Y:S01]  /*15e10*/  FADD.FTZ R2, R4, R6 ;  /* 0x0000000604027221 */ /* 0x000fe20000010000 */
[----:B------:R-:W-:Y:S02]  /*15e20*/  MOV R4, 0x3f800000 ;  /* 0x3f80000000047802 */ /* 0x000fe40000000f00 */
[----:B------:R-:W-:-:S02]  /*15e30*/  FSETP.NE.FTZ.AND P5, PT, R165, RZ, PT ;  /* 0x000000ffa500720b */ /* 0x000fc40003fb5000 */
[----:B------:R-:W1:Y:S01]  /*15e40*/  SHFL.BFLY PT, R7, R2, 0x1, 0x1f ;  /* 0x0c201f0002077f89 */ /* 0x000e6200000e0000 */
[----:B--2---:R-:W-:Y:S01]  /*15e50*/  FADD.FTZ R164, R0, R164 ;  /* 0x000000a400a47221 */ /* 0x004fe20000010000 */
[----:B------:R-:W-:Y:S01]  /*15e60*/  MOV R0, 0x3f800000 ;  /* 0x3f80000000007802 */ /* 0x000fe20000000f00 */
[----:B---3--:R-:W-:Y:S01]  /*15e70*/  FADD.FTZ R170, R5, R8 ;  /* 0x0000000805aa7221 */ /* 0x008fe20000010000 */
[----:B------:R-:W-:Y:S02]  /*15e80*/  LOP3.LUT R6, R30, 0x3ffffffc, RZ, 0xc0, !PT ;  /* 0x3ffffffc1e067812 */ /* 0x000fe400078ec0ff */
[----:B------:R-:W-:Y:S02]  /*15e90*/  FSETP.NE.FTZ.AND P4, PT, R164, RZ, PT ;  /* 0x000000ffa400720b */ /* 0x000fe40003f95000 */
[----:B------:R-:W-:-:S03]  /*15ea0*/  FSETP.NE.FTZ.AND P3, PT, R170, RZ, PT ;  /* 0x000000ffaa00720b */ /* 0x000fc60003f75000 */
[----:B------:R-:W2:Y:S01]  /*15eb0*/  @P5 MUFU.RCP R0, R165 ;  /* 0x000000a500005308 */ /* 0x000ea20000001000 */
[----:B------:R-:W-:-:S04]  /*15ec0*/  IADD3 R6, -R6, R205, RZ ;  /* 0x000000cd06067210 */ /* 0x000fc80007ffe1ff */
[----:B------:R-:W-:-:S03]  /*15ed0*/  LEA R171, R9, R6, 0x9 ;  /* 0x0000000609ab7211 */ /* 0x000fc600078e48ff */
[----:B------:R-:W3:Y:S01]  /*15ee0*/  @P4 MUFU.RCP R4, R164 ;  /* 0x000000a400044308 */ /* 0x000ee20000001000 */
[----:B-1----:R-:W-:Y:S01]  /*15ef0*/  FADD.FTZ R169, R2, R7 ;  /* 0x0000000702a97221 */ /* 0x002fe20000010000 */
[----:B------:R-:W-:Y:S01]  /*15f00*/  MOV R2, 0x3f800000 ;  /* 0x3f80000000027802 */ /* 0x000fe20000000f00 */
[----:B--2---:R-:W-:-:S03]  /*15f10*/  FMUL.FTZ R176, R0, R176 ;  /* 0x000000b000b07220 */ /* 0x004fc60000410000 */
[----:B------:R-:W-:Y:S01]  /*15f20*/  FSETP.NE.FTZ.AND P0, PT, R169, RZ, PT ;  /* 0x000000ffa900720b */ /* 0x000fe20003f15000 */
[C---:B------:R-:W-:Y:S01]  /*15f30*/  FMUL.FTZ R7, R0.reuse, R177 ;  /* 0x000000b100077220 */ /* 0x040fe20000410000 */
[----:B------:R-:W1:Y:S01]  /*15f40*/  @P3 MUFU.RCP R2, R170 ;  /* 0x000000aa00023308 */ /* 0x000e620000001000 */
[C---:B------:R-:W-:Y:S02]  /*15f50*/  FMUL.FTZ R184, R0.reuse, R184 ;  /* 0x000000b800b87220 */ /* 0x040fe40000410000 */
[C---:B------:R-:W-:Y:S01]  /*15f60*/  FMUL.FTZ R5, R0.reuse, R185 ;  /* 0x000000b900057220 */ /* 0x040fe20000410000 */
[----:B------:R-:W-:Y:S01]  /*15f70*/  F2FP.BF16.PACK_AB R7, R7, R176 ;  /* 0x000000b00707723e */ /* 0x000fe200000010ff */
[C---:B-----5:R-:W-:Y:S02]  /*15f80*/  FMUL.FTZ R16, R0.reuse, R68 ;  /* 0x0000004400107220 */ /* 0x060fe40000410000 */
        /* <DEDUP_REMOVED lines=40> */
[----:B------:R-:W-:Y:S01]  /*16210*/  MOV R0, 0x3f800000 ;  /* 0x3f80000000007802 */ /* 0x000fe20000000f00 */
[C---:B---3--:R-:W-:Y:S01]  /*16220*/  FMUL.FTZ R178, R4.reuse, R178 ;  /* 0x000000b204b27220 */ /* 0x048fe20000410000 */
[----:B------:R-:W-:Y:S01]  /*16230*/  F2FP.BF16.PACK_AB R33, R33, R196 ;  /* 0x000000c42121723e */ /* 0x000fe200000010ff */
[C---:B------:R-:W-:Y:S01]  /*16240*/  FMUL.FTZ R6, R4.reuse, R179 ;  /* 0x000000b304067220 */ /* 0x040fe20000410000 */
[----:B------:R-:W-:Y:S01]  /*16250*/  F2FP.BF16.PACK_AB R29, R29, R200 ;  /* 0x000000c81d1d723e */ /* 0x000fe200000010ff */
[C---:B------:R-:W-:Y:S01]  /*16260*/  FMUL.FTZ R186, R4.reuse, R186 ;  /* 0x000000ba04ba7220 */ /* 0x040fe20000410000 */
[----:B------:R-:W2:Y:S01]  /*16270*/  @P0 MUFU.RCP R0, R169 ;  /* 0x000000a900000308 */ /* 0x000ea20000001000 */
        /* <DEDUP_REMOVED lines=95> */
[----:B------:R-:W-:Y:S01]  /*16870*/  FMUL.FTZ R9, R0, R174 ;  /* 0x000000ae00097220 */ /* 0x000fe20000410000 */
[----:B------:R-:W-:Y:S01]  /*16880*/  LEA.HI R4, R4, R2, RZ, 0x3 ;  /* 0x0000000204047211 */ /* 0x000fe200078f18ff */
[C---:B------:R-:W-:Y:S01]  /*16890*/  FMUL.FTZ R183, R0.reuse, R183 ;  /* 0x000000b700b77220 */ /* 0x040fe20000410000 */
[----:B------:R-:W-:Y:S01]  /*168a0*/  F2FP.BF16.PACK_AB R27, R27, R160 ;  /* 0x000000a01b1b723e */ /* 0x000fe200000010ff */
        /* <DEDUP_REMOVED lines=9> */
[----:B------:R-:W-:Y:S01]  /*16940*/  LOP3.LUT R2, R4, 0x1, RZ, 0xc0, !PT ;  /* 0x0000000104027812 */ /* 0x000fe200078ec0ff */
[C---:B------:R-:W-:Y:S01]  /*16950*/  FMUL.FTZ R91, R0.reuse, R91 ;  /* 0x0000005b005b7220 */ /* 0x040fe20000410000 */
[----:B------:R-:W-:Y:S01]  /*16960*/  F2FP.BF16.PACK_AB R18, R75, R18 ;  /* 0x000000124b12723e */ /* 0x000fe200000010ff */
[----:B------:R-:W-:Y:S01]  /*16970*/  FMUL.FTZ R26, R0, R90 ;  /* 0x0000005a001a7220 */ /* 0x000fe20000410000 */
[----:B------:R-:W-:Y:S01]  /*16980*/  ISETP.NE.U32.AND P1, PT, R2, 0x1, PT ;  /* 0x000000010200780c */ /* 0x000fe20003f25070 */
        /* <DEDUP_REMOVED lines=33> */
[----:B------:R-:W-:Y:S02]  /*16ba0*/  SHF.L.U32 R0, R4, 0x6, RZ ;  /* 0x0000000604007819 */ /* 0x000fe400000006ff */
[----:B------:R-:W-:Y:S02]  /*16bb0*/  F2FP.BF16.PACK_AB R30, R159, R30 ;  /* 0x0000001e9f1e723e */ /* 0x000fe400000010ff */
[----:B------:R-:W-:Y:S02]  /*16bc0*/  LOP3.LUT R0, R0, 0x1c0, RZ, 0xc0, !PT ;  /* 0x000001c000007812 */ /* 0x000fe400078ec0ff */
[----:B------:R-:W-:Y:S02]  /*16bd0*/  F2FP.BF16.PACK_AB R68, R163, R68 ;  /* 0x00000044a344723e */ /* 0x000fe400000010ff */
[----:B------:R-:W-:-:S04]  /*16be0*/  LEA.HI R0, R0, R0, RZ, 0x1d ;  /* 0x0000000000007211 */ /* 0x000fc800078fe8ff */
[----:B------:R-:W-:-:S04]  /*16bf0*/  LEA R0, R171, R0, 0x1 ;  /* 0x00000000ab007211 */ /* 0x000fc800078e08ff */
[----:B------:R-:W-:-:S04]  /*16c00*/  SHF.L.U32 R0, R0, 0x1, RZ ;  /* 0x0000000100007819 */ /* 0x000fc800000006ff */
[C---:B------:R-:W-:Y:S01]  /*16c10*/  IADD3 R2, R0.reuse, -0x10, RZ ;  /* 0xfffffff000027810 */ /* 0x040fe20007ffe0ff */
[----:B------:R1:W-:Y:S01]  /*16c20*/  STS [R0+0x400], R6 ;  /* 0x0004000600007388 */ /* 0x0003e20000000800 */
        /* <DEDUP_REMOVED lines=62> */
[----:B------:R-:W-:Y:S01]  /*17010*/  LOP3.LUT P1, RZ, R0, 0x3, RZ, 0xc0, !PT ;  /* 0x0000000300ff7812 */ /* 0x000fe2000782c0ff */
[----:B--2---:R-:W2:Y:S02]  /*17020*/  @P3 MUFU.LG2 R2, R170 ;  /* 0x000000aa00023308 */ /* 0x004ea40000000c00 */
[----:B------:R-:W-:Y:S04]  /*17030*/  STS [R4+0x6000], R43 ;  /* 0x0060002b04007388 */ /* 0x000fe80000000800 */
[----:B------:R3:W-:Y:S02]  /*17040*/  STS [R4+0x6400], R42 ;  /* 0x0064002a04007388 */ /* 0x0007e40000000800 */
[----:B------:R-:W4:Y:S02]  /*17050*/  @P0 MUFU.LG2 R0, R169 ;  /* 0x000000a900000308 */ /* 0x000f240000000c00 */
[----:B------:R-:W-:Y:S04]  /*17060*/  STS [R8+0x4000], R41 ;  /* 0x0040002908007388 */ /* 0x000fe80000000800 */
[----:B------:R-:W-:Y:S01]  /*17070*/  STS [R8+0x4400], R40 ;  /* 0x0044002808007388 */ /* 0x000fe20000000800 */
[----:B--2---:R-:W-:-:S03]  /*17080*/  @P3 FMUL.FTZ R2, R2, 0.69314718246459960938 ;  /* 0x3f31721802023820 */ /* 0x004fc60000410000 */
[----:B------:R-:W-:Y:S04]  /*17090*/  STS [R9+0x4000], R37 ;  /* 0x0040002509007388 */ /* 0x000fe80000000800 */
[----:B------:R-:W-:Y:S01]  /*170a0*/  STS [R9+0x4400], R36 ;  /* 0x0044002409007388 */ /* 0x000fe20000000800 */
[----:B-1----:R-:W1:Y:S01]  /*170b0*/  @P5 MUFU.LG2 R5, R165 ;  /* 0x000000a500055308 */ /* 0x002e620000000c00 */
[----:B----4-:R-:W-:Y:S02]  /*170c0*/  @P0 FMUL.FTZ R0, R0, 0.69314718246459960938 ;  /* 0x3f31721800000820 */ /* 0x010fe40000410000 */
[----:B------:R-:W-:Y:S02]  /*170d0*/  STS [R8+0x6000], R39 ;  /* 0x0060002708007388 */ /* 0x000fe40000000800 */
[----:B------:R-:W-:-:S02]  /*170e0*/  @P0 FFMA.FTZ R12, R3, c[0x0][0x238], R0 ;  /* 0x00008e00030c0a23 */ /* 0x000fc40000010000 */
[----:B------:R-:W-:Y:S01]  /*170f0*/  STS [R8+0x6400], R38 ;  /* 0x0064002608007388 */ /* 0x000fe20000000800 */
[----:B---3--:R-:W2:Y:S03]  /*17100*/  @P4 MUFU.LG2 R4, R164 ;  /* 0x000000a400044308 */ /* 0x008ea60000000c00 */
[----:B------:R-:W-:Y:S04]  /*17110*/  STS [R9+0x6000], R35 ;  /* 0x0060002309007388 */ /* 0x000fe80000000800 */
[----:B------:R3:W-:Y:S01]  /*17120*/  STS [R9+0x6400], R34 ;  /* 0x0064002209007388 */ /* 0x0007e20000000800 */
[----:B-1----:R-:W-:-:S03]  /*17130*/  @P5 FMUL.FTZ R5, R5, 0.69314718246459960938 ;  /* 0x3f31721805055820 */ /* 0x002fc60000410000 */
[----:B------:R1:W-:Y:S01]  /*17140*/  STS [R7+0x4000], R33 ;  /* 0x0040002107007388 */ /* 0x0003e20000000800 */
[----:B------:R-:W-:-:S03]  /*17150*/  @P5 FFMA.FTZ R13, R168, c[0x0][0x238], R5 ;  /* 0x00008e00a80d5a23 */ /* 0x000fc60000010005 */
[----:B------:R1:W-:Y:S01]  /*17160*/  STS [R7+0x4400], R32 ;  /* 0x0044002007007388 */ /* 0x0003e20000000800 */
[----:B--2---:R-:W-:-:S03]  /*17170*/  @P4 FMUL.FTZ R4, R4, 0.69314718246459960938 ;  /* 0x3f31721804044820 */ /* 0x004fc60000410000 */
[----:B------:R1:W-:Y:S01]  /*17180*/  STS [R6+0x4000], R29 ;  /* 0x0040001d06007388 */ /* 0x0003e20000000800 */
[----:B------:R-:W-:-:S03]  /*17190*/  @P4 FFMA.FTZ R14, R167, c[0x0][0x238], R4 ;  /* 0x00008e00a70e4a23 */ /* 0x000fc60000010004 */
[----:B------:R1:W-:Y:S04]  /*171a0*/  STS [R6+0x4400], R28 ;  /* 0x0044001c06007388 */ /* 0x0003e80000000800 */
[----:B------:R1:W-:Y:S04]  /*171b0*/  STS [R7+0x6000], R31 ;  /* 0x0060001f07007388 */ /* 0x0003e80000000800 */
[----:B------:R1:W-:Y:S01]  /*171c0*/  STS [R7+0x6400], R30 ;  /* 0x0064001e07007388 */ /* 0x0003e20000000800 */
[----:B---3--:R-:W-:Y:S01]  /*171d0*/  MOV R9, 0x7f800000 ;  /* 0x7f80000000097802 */ /* 0x008fe20000000f00 */
[----:B------:R-:W-:-:S02]  /*171e0*/  @P3 FFMA.FTZ R9, R166, c[0x0][0x238], R2 ;  /* 0x00008e00a6093a23 */ /* 0x000fc40000010002 */
[----:B------:R1:W-:Y:S04]  /*171f0*/  STS [R6+0x6000], R27 ;  /* 0x0060001b06007388 */ /* 0x0003e80000000800 */
[----:B------:R1:W-:Y:S04]  /*17200*/  STS [R6+0x6400], R68 ;  /* 0x0064004406007388 */ /* 0x0003e80000000800 */
[----:B------:R-:W-:Y:S06]  /*17210*/  BAR.SYNC.DEFER_BLOCKING 0x0 ;  /* 0x0000000000007b1d */ /* 0x000fec0000010000 */
[----:B------:R1:W2:Y:S04]  /*17220*/  LDS.128 R20, [R244] ;  /* 0x00000000f4147984 */ /* 0x0002a80000000c00 */
[----:B------:R1:W3:Y:S04]  /*17230*/  LDS.128 R28, [R244+0x800] ;  /* 0x00080000f41c7984 */ /* 0x0002e80000000c00 */
        /* <DEDUP_REMOVED lines=15> */
[----:B--234-:R-:W2:Y:S02]  /*17330*/  S2R R4, SR_TID.X ;  /* 0x0000000000047919 */ /* 0x01cea40000002100 */
[----:B--2---:R-:W-:-:S04]  /*17340*/  SHF.R.S32.HI R2, RZ, 0x1f, R4 ;  /* 0x0000001fff027819 */ /* 0x004fc80000011404 */
[----:B------:R-:W-:-:S04]  /*17350*/  LEA.HI R2, R2, R4, RZ, 0x5 ;  /* 0x0000000402027211 */ /* 0x000fc800078f28ff */
[----:B------:R-:W-:Y:S02]  /*17360*/  SHF.R.S32.HI R0, RZ, 0x5, R2 ;  /* 0x00000005ff007819 */ /* 0x000fe40000011402 */
[----:B------:R-:W-:Y:S02]  /*17370*/  LOP3.LUT R2, R2, 0xffffffe0, RZ, 0xc0, !PT ;  /* 0xffffffe002027812 */ /* 0x000fe400078ec0ff */
[----:B------:R-:W-:-:S03]  /*17380*/  SHF.R.S32.HI R3, RZ, 0x1f, R0 ;  /* 0x0000001fff037819 */ /* 0x000fc60000011400 */
[----:B------:R-:W-:Y:S01]  /*17390*/  IMAD.IADD R2, R4, 0x1, -R2 ;  /* 0x0000000104027824 */ /* 0x000fe200078e0a02 */
[----:B------:R-:W-:-:S04]  /*173a0*/  LEA.HI R3, R3, R0, RZ, 0x2 ;  /* 0x0000000003037211 */ /* 0x000fc800078f10ff */
[----:B------:R-:W-:Y:S02]  /*173b0*/  SHF.R.S32.HI R4, RZ, 0x1f, R2 ;  /* 0x0000001fff047819 */ /* 0x000fe40000011402 */
[----:B------:R-:W-:Y:S02]  /*173c0*/  LOP3.LUT R3, R3, 0xfffffffc, RZ, 0xc0, !PT ;  /* 0xfffffffc03037812 */ /* 0x000fe400078ec0ff */
[----:B------:R-:W-:-:S03]  /*173d0*/  LEA.HI R2, R4, R2, RZ, 0x2 ;  /* 0x0000000204027211 */ /* 0x000fc600078f10ff */
[----:B------:R-:W-:Y:S01]  /*173e0*/  IMAD.IADD R3, R0, 0x1, -R3 ;  /* 0x0000000100037824 */ /* 0x000fe200078e0a03 */
[----:B------:R-:W-:-:S05]  /*173f0*/  SHF.R.S32.HI R0, RZ, 0x2, R2 ;  /* 0x00000002ff007819 */ /* 0x000fca0000011402 */
[----:B------:R-:W-:-:S05]  /*17400*/  IMAD R0, R3, 0x10, R0 ;  /* 0x0000001003007824 */ /* 0x000fca00078e0200 */
        /* <DEDUP_REMOVED lines=10> */
[----:B-1----:R-:W-:Y:S01]  /*174b0*/  @!P6 LEA.HI.X.SX32 R6, R3, UR5, 0x1, P0 ;  /* 0x000000050306ec11 */ /* 0x002fe200080f0eff */
        /* <DEDUP_REMOVED lines=20> */
.L_x_171:
[----:B--234-:R-:W-:Y:S05]  /*17600*/  BSYNC B0 ;  /* 0x0000000000007941 */ /* 0x01cfea0003800000 */
.L_x_170:
[----:B------:R-:W2:Y:S04]  /*17610*/  LDL.64 R82, [R1+0x68] ;  /* 0x0000680001527983 */ /* 0x000ea80000100a00 */
[----:B------:R3:W5:Y:S01]  /*17620*/  LDL R80, [R1+0x70] ;  /* 0x0000700001507983 */ /* 0x0007620000100800 */
[----:B-1----:R-:W-:Y:S01]  /*17630*/  LEA.HI R14, R206, R205, RZ, 0x3 ;  /* 0x000000cdce0e7211 */ /* 0x002fe200078f18ff */
[----:B------:R-:W-:Y:S01]  /*17640*/  UIMAD UR11, UR11, -0x80, UR16 ;  /* 0xffffff800b0b78a4 */ /* 0x000fe2000f8e0210 */
[----:B------:R-:W-:Y:S01]  /*17650*/  BSSY B0, `(.L_x_172) ;  /* 0x0000020000007945 */ /* 0x000fe20003800000 */
[----:B------:R-:W1:Y:S01]  /*17660*/  S2R R0, SR_TID.X ;  /* 0x0000000000007919 */ /* 0x000e620000002100 */
[----:B------:R-:W-:Y:S01]  /*17670*/  SHF.R.S32.HI R5, RZ, 0x3, R14 ;  /* 0x00000003ff057819 */ /* 0x000fe2000001140e */
[----:B------:R-:W-:-:S02]  /*17680*/  USHF.R.S32.HI UR7, URZ, 0x1f, UR12 ;  /* 0x0000001f3f077899 */ /* 0x000fc4000801140c */
[----:B------:R-:W4:Y:S01]  /*17690*/  S2R R10, SR_CTAID.Z ;  /* 0x00000000000a7919 */ /* 0x000f220000002700 */
[----:B------:R-:W-:Y:S02]  /*176a0*/  ULDC.64 UR4, c[0x0][0x1f0] ;  /* 0x00007c0000047ab9 */ /* 0x000fe40000000a00 */
[----:B------:R-:W-:-:S04]  /*176b0*/  UIMAD UR4, UR7, UR4, URZ ;  /* 0x00000004070472a4 */ /* 0x000fc8000f8e023f */
[----:B------:R-:W-:Y:S01]  /*176c0*/  UIMAD UR4, UR12, UR5, UR4 ;  /* 0x000000050c0472a4 */ /* 0x000fe2000f8e0204 */
[----:B-1----:R-:W-:-:S04]  /*176d0*/  SHF.R.S32.HI R4, RZ, 0x1f, R0 ;  /* 0x0000001fff047819 */ /* 0x002fc80000011400 */
[----:B------:R-:W-:-:S04]  /*176e0*/  LEA.HI R4, R4, R0, RZ, 0x3 ;  /* 0x0000000004047211 */ /* 0x000fc800078f18ff */
[----:B------:R-:W-:-:S04]  /*176f0*/  SHF.R.S32.HI R12, RZ, 0x3, R4 ;  /* 0x00000003ff0c7819 */ /* 0x000fc80000011404 */
[----:B------:R-:W-:Y:S02]  /*17700*/  SHF.R.S32.HI R13, RZ, 0x1f, R12 ;  /* 0x0000001fff0d7819 */ /* 0x000fe4000001140c */
[----:B--2---:R-:W-:Y:S02]  /*17710*/  SHF.R.S32.HI R0, RZ, 0x1f, R82 ;  /* 0x0000001fff007819 */ /* 0x004fe40000011452 */
[----:B------:R-:W-:-:S04]  /*17720*/  IADD3 R2, P0, R82, UR20, RZ ;  /* 0x0000001452027c10 */ /* 0x000fc8000ff1e0ff */
[----:B------:R-:W-:Y:S01]  /*17730*/  IADD3.X R3, R0, UR8, RZ, P0, !PT ;  /* 0x0000000800037c10 */ /* 0x000fe200087fe4ff */
[----:B------:R-:W-:Y:S01]  /*17740*/  IMAD.U32 R0, RZ, RZ, UR13 ;  /* 0x0000000dff007e24 */ /* 0x000fe2000f8e00ff */
[----:B------:R-:W-:-:S03]  /*17750*/  ISETP.GE.AND P0, PT, R5, UR11, PT ;  /* 0x0000000b05007c0c */ /* 0x000fc6000bf06270 */
[----:B----4-:R-:W-:-:S04]  /*17760*/  IMAD.WIDE.U32 R10, R10, c[0x0][0x1f0], R2 ;  /* 0x00007c000a0a7a25 */ /* 0x010fc800078e0002 */
[----:B------:R-:W-:Y:S01]  /*17770*/  IMAD.WIDE R6, R0, 0x80, R12 ;  /* 0x0000008000067825 */ /* 0x000fe200078e020c */
[----:B------:R-:W-:-:S05]  /*17780*/  IADD3 R9, R11, UR4, RZ ;  /* 0x000000040b097c10 */ /* 0x000fca000fffe0ff */
[----:B------:R-:W-:Y:S05]  /*17790*/  @P0 BRA `(.L_x_173) ;  /* 0x000000b000000947 */ /* 0x000fea0003800000 */
[----:B---3--:R-:W-:Y:S01]  /*177a0*/  IMAD R0, R7, c[0x0][0x1e8], RZ ;  /* 0x00007a0007007a24 */ /* 0x008fe200078e02ff */
[----:B------:R-:W-:Y:S01]  /*177b0*/  ISETP.GE.AND P2, PT, R82, c[0x0][0x220], PT ;  /* 0x0000880052007a0c */ /* 0x000fe20003f46270 */
[----:B------:R-:W-:Y:S01]  /*177c0*/  IMAD.MOV.U32 R8, RZ, RZ, R10 ;  /* 0x000000ffff087224 */ /* 0x000fe200078e000a */
[----:B-----5:R-:W-:Y:S01]  /*177d0*/  ISETP.GE.AND P1, PT, R80, c[0x0][0x220], PT ;  /* 0x0000880050007a0c */ /* 0x020fe20003f26270 */
[C---:B------:R-:W-:Y:S02]  /*177e0*/  IMAD R0, R6.reuse, c[0x0][0x1ec], R0 ;  /* 0x00007b0006007a24 */ /* 0x040fe400078e0200 */
[----:B------:R-:W-:-:S05]  /*177f0*/  IMAD.WIDE.U32 R4, R6, c[0x0][0x1e8], R8 ;  /* 0x00007a0006047a25 */ /* 0x000fca00078e0008 */
[----:B------:R-:W-:Y:S02]  /*17800*/  IADD3 R0, R5, R0, RZ ;  /* 0x0000000005007210 */ /* 0x000fe40007ffe0ff */
[----:B------:R-:W-:-:S04]  /*17810*/  LEA R2, P0, R4, c[0x0][0x1d0], 0x1 ;  /* 0x0000740004027a11 */ /* 0x000fc800078008ff */
[----:B------:R-:W-:-:S05]  /*17820*/  LEA.HI.X R3, R4, c[0x0][0x1d4], R0, 0x1, P0 ;  /* 0x0000750004037a11 */ /* 0x000fca00000f0c00 */
[----:B------:R1:W-:Y:S04]  /*17830*/  @!P2 STG.E.128 [R2.64], R20 ;  /* 0x000000140200a986 */ /* 0x0003e8000c101d12 */
[----:B------:R1:W-:Y:S02]  /*17840*/  @!P1 STG.E.128 [R2.64+0x80], R16 ;  /* 0x0000801002009986 */ /* 0x0003e4000c101d12 */
.L_x_173:
[----:B---3--:R-:W-:Y:S05]  /*17850*/  BSYNC B0 ;  /* 0x0000000000007941 */ /* 0x008fea0003800000 */
.L_x_172:
[----:B------:R-:W-:Y:S01]  /*17860*/  LEA.HI.SX32 R0, R14, 0x10, 0x1d ;  /* 0x000000100e007811 */ /* 0x000fe200078feaff */
[----:B------:R-:W-:Y:S03]  /*17870*/  BSSY B0, `(.L_x_174) ;  /* 0x0000011000007945 */ /* 0x000fe60003800000 */
[----:B------:R-:W-:-:S13]  /*17880*/  ISETP.GE.AND P0, PT, R0, UR11, PT ;  /* 0x0000000b00007c0c */ /* 0x000fda000bf06270 */
[----:B------:R-:W-:Y:S05]  /*17890*/  @P0 BRA `(.L_x_175) ;  /* 0x000000e000000947 */ /* 0x000fea0003800000 */
[----:B------:R-:W-:Y:S02]  /*178a0*/  IADD3 R0, P0, R6, 0x10, RZ ;  /* 0x0000001006007810 */ /* 0x000fe40007f1e0ff */
[----:B-1----:R-:W-:Y:S02]  /*178b0*/  MOV R3, R9 ;  /* 0x0000000900037202 */ /* 0x002fe40000000f00 */
[----:B------:R-:W-:Y:S01]  /*178c0*/  ISETP.GE.AND P1, PT, R82, c[0x0][0x220], PT ;  /* 0x0000880052007a0c */ /* 0x000fe20003f26270 */
[----:B------:R-:W-:Y:S01]  /*178d0*/  IMAD.X R2, RZ, RZ, R7, P0 ;  /* 0x000000ffff027224 */ /* 0x000fe200000e0607 */
[----:B-----5:R-:W-:-:S03]  /*178e0*/  ISETP.GE.AND P0, PT, R80, c[0x0][0x220], PT ;  /* 0x0000880050007a0c */ /* 0x020fc60003f06270 */
[----:B------:R-:W-:Y:S02]  /*178f0*/  IMAD R15, R2, c[0x0][0x1e8], RZ ;  /* 0x00007a00020f7a24 */ /* 0x000fe400078e02ff */
[----:B------:R-:W-:-:S04]  /*17900*/  IMAD.MOV.U32 R2, RZ, RZ, R10 ;  /* 0x000000ffff027224 */ /* 0x000fc800078e000a */
[----:B------:R-:W-:-:S04]  /*17910*/  IMAD.WIDE.U32 R4, R0, c[0x0][0x1e8], R2 ;  /* 0x00007a0000047a25 */ /* 0x000fc800078e0002 */
[----:B------:R-:W-:Y:S01]  /*17920*/  IMAD R0, R0, c[0x0][0x1ec], R15 ;  /* 0x00007b0000007a24 */ /* 0x000fe200078e020f */
[----:B------:R-:W-:-:S03]  /*17930*/  LEA R2, P2, R4, c[0x0][0x1d0], 0x1 ;  /* 0x0000740004027a11 */ /* 0x000fc600078408ff */
[----:B------:R-:W-:-:S05]  /*17940*/  IMAD.IADD R0, R5, 0x1, R0 ;  /* 0x0000000105007824 */ /* 0x000fca00078e0200 */
[----:B------:R-:W-:-:S05]  /*17950*/  LEA.HI.X R3, R4, c[0x0][0x1d4], R0, 0x1, P2 ;  /* 0x0000750004037a11 */ /* 0x000fca00010f0c00 */
[----:B------:R1:W-:Y:S04]  /*17960*/  @!P1 STG.E.128 [R2.64], R28 ;  /* 0x0000001c02009986 */ /* 0x0003e8000c101d12 */
[----:B------:R1:W-:Y:S02]  /*17970*/  @!P0 STG.E.128 [R2.64+0x80], R24 ;  /* 0x0000801802008986 */ /* 0x0003e4000c101d12 */
.L_x_175:
[----:B------:R-:W-:Y:S05]  /*17980*/  BSYNC B0 ;  /* 0x0000000000007941 */ /* 0x000fea0003800000 */
.L_x_174:
        /* <DEDUP_REMOVED lines=18> */
.L_x_177:
[----:B------:R-:W-:Y:S05]  /*17ab0*/  BSYNC B0 ;  /* 0x0000000000007941 */ /* 0x000fea0003800000 */
.L_x_176:
[----:B------:R-:W-:Y:S01]  /*17ac0*/  IADD3 R0, R12, 0x30, RZ ;  /* 0x000000300c007810 */ /* 0x000fe20007ffe0ff */
        /* <DEDUP_REMOVED lines=17> */
.L_x_179:
[----:B------:R-:W-:Y:S05]  /*17be0*/  BSYNC B0 ;  /* 0x0000000000007941 */ /* 0x000fea0003800000 */
.L_x_178:
        /* <DEDUP_REMOVED lines=18> */
.L_x_181:
[----:B------:R-:W-:Y:S05]  /*17d10*/  BSYNC B0 ;  /* 0x0000000000007941 */ /* 0x000fea0003800000 */
.L_x_180:
        /* <DEDUP_REMOVED lines=18> */
.L_x_183:
[----:B------:R-:W-:Y:S05]  /*17e40*/  BSYNC B0 ;  /* 0x0000000000007941 */ /* 0x000fea0003800000 */
.L_x_182:
        /* <DEDUP_REMOVED lines=18> */
.L_x_185:
[----:B------:R-:W-:Y:S05]  /*17f70*/  BSYNC B0 ;  /* 0x0000000000007941 */ /* 0x000fea0003800000 */
.L_x_184:
[----:B------:R-:W-:-:S04]  /*17f80*/  IADD3 R0, R12, 0x70, RZ ;  /* 0x000000700c007810 */ /* 0x000fc80007ffe0ff */
[----:B------:R-:W-:-:S13]  /*17f90*/  ISETP.GE.AND P0, PT, R0, UR6, PT ;  /* 0x0000000600007c0c */ /* 0x000fda000bf06270 */
[----:B------:R-:W-:Y:S05]  /*17fa0*/  @P0 EXIT ;  /* 0x000000000000094d */ /* 0x000fea0003800000 */
[----:B------:R-:W-:Y:S01]  /*17fb0*/  IADD3 R6, P0, R6, 0x70, RZ ;  /* 0x0000007006067810 */ /* 0x000fe20007f1e0ff */
[----:B-1----:R-:W-:Y:S01]  /*17fc0*/  IMAD.MOV.U32 R2, RZ, RZ, R10 ;  /* 0x000000ffff027224 */ /* 0x002fe200078e000a */
[----:B------:R-:W-:-:S03]  /*17fd0*/  MOV R3, R9 ;  /* 0x0000000900037202 */ /* 0x000fc60000000f00 */
[----:B------:R-:W-:Y:S01]  /*17fe0*/  IMAD.X R0, RZ, RZ, R7, P0 ;  /* 0x000000ffff007224 */ /* 0x000fe200000e0607 */
[----:B------:R-:W-:Y:S01]  /*17ff0*/  ISETP.GE.AND P0, PT, R82, c[0x0][0x220], PT ;  /* 0x0000880052007a0c */ /* 0x000fe20003f06270 */
[----:B------:R-:W-:-:S04]  /*18000*/  IMAD.WIDE.U32 R4, R6, c[0x0][0x1e8], R2 ;  /* 0x00007a0006047a25 */ /* 0x000fc800078e0002 */
[----:B------:R-:W-:Y:S01]  /*18010*/  IMAD R0, R0, c[0x0][0x1e8], RZ ;  /* 0x00007a0000007a24 */ /* 0x000fe200078e02ff */
[----:B------:R-:W-:-:S03]  /*18020*/  LEA R2, P1, R4, c[0x0][0x1d0], 0x1 ;  /* 0x0000740004027a11 */ /* 0x000fc600078208ff */
[----:B------:R-:W-:-:S04]  /*18030*/  IMAD R0, R6, c[0x0][0x1ec], R0 ;  /* 0x00007b0006007a24 */ /* 0x000fc800078e0200 */
[----:B------:R-:W-:-:S05]  /*18040*/  IMAD.IADD R0, R5, 0x1, R0 ;  /* 0x0000000105007824 */ /* 0x000fca00078e0200 */
[----:B------:R-:W-:-:S05]  /*18050*/  LEA.HI.X R3, R4, c[0x0][0x1d4], R0, 0x1, P1 ;  /* 0x0000750004037a11 */ /* 0x000fca00008f0c00 */
[----:B------:R1:W-:Y:S01]  /*18060*/  @!P0 STG.E.128 [R2.64], R76 ;  /* 0x0000004c02008986 */ /* 0x0003e2000c101d12 */
[----:B-----5:R-:W-:-:S13]  /*18070*/  ISETP.GE.AND P0, PT, R80, c[0x0][0x220], PT ;  /* 0x0000880050007a0c */ /* 0x020fda0003f06270 */
[----:B------:R-:W-:Y:S05]  /*18080*/  @P0 EXIT ;  /* 0x000000000000094d */ /* 0x000fea0003800000 */
[----:B------:R-:W-:Y:S01]  /*18090*/  STG.E.128 [R2.64+0x80], R72 ;  /* 0x0000804802007986 */ /* 0x000fe2000c101d12 */
[----:B------:R-:W-:Y:S05]  /*180a0*/  EXIT ;  /* 0x000000000000794d */ /* 0x000fea0003800000 */
.L_x_120:
[----:B-1----:R-:W-:Y:S01]  /*180b0*/  UISETP.NE.AND UP4, UPT, UR10, -0x1, UPT ;  /* 0xffffffff0a00788c */ /* 0x002fe2000bf85270 */
[----:B------:R-:W-:Y:S01]  /*180c0*/  SHF.R.S32.HI R8, RZ, 0x1f, R25 ;  /* 0x0000001fff087819 */ /* 0x000fe20000011419 */
[----:B------:R-:W-:Y:S01]  /*180d0*/  ULDC.64 UR4, c[0x0][0x1e8] ;  /* 0x00007a0000047ab9 */ /* 0x000fe20000000a00 */
[----:B------:R-:W1:Y:S01]  /*180e0*/  S2R R12, SR_CTAID.Z ;  /* 0x00000000000c7919 */ /* 0x000e620000002700 */
[----:B------:R-:W-:Y:S01]  /*180f0*/  USHF.R.S32.HI UR9, URZ, 0x1f, UR12 ;  /* 0x0000001f3f097899 */ /* 0x000fe2000801140c */
[----:B------:R-:W-:Y:S01]  /*18100*/  LEA.HI R8, R8, R25, RZ, 0x3 ;  /* 0x0000001908087211 */ /* 0x000fe200078f18ff */
[----:B------:R-:W-:Y:S01]  /*18110*/  ULDC.64 UR6, c[0x0][0x1e0] ;  /* 0x0000780000067ab9 */ /* 0x000fe20000000a00 */
[----:B------:R-:W-:Y:S01]  /*18120*/  IMAD.U32 R6, RZ, RZ, UR13 ;  /* 0x0000000dff067e24 */ /* 0x000fe2000f8e00ff */
[----:B------:R-:W-:Y:S01]  /*18130*/  ULDC.U8 UR15, c[0x0][0x328] ;  /* 0x0000ca00000f7ab9 */ /* 0x000fe20000000000 */
        /* <DEDUP_REMOVED lines=11> */
[----:B------:R-:W-:-:S02]  /*181f0*/  ULDC.64 UR4, c[0x0][0x1f0] ;  /* 0x00007c0000047ab9 */ /* 0x000fc40000000a00 */
[----:B------:R-:W-:Y:S01]  /*18200*/  UIMAD UR4, UR9, UR4, URZ ;  /* 0x00000004090472a4 */ /* 0x000fe2000f8e023f */
[----:B------:R-:W-:Y:S01]  /*18210*/  IMAD.WIDE R6, R6, 0x80, R8 ;  /* 0x0000008006067825 */ /* 0x000fe200078e0208 */
[----:B------:R-:W-:Y:S01]  /*18220*/  @!UP4 UIMAD UR17, UR11, UR7, UR17 ;  /* 0x000000070b11c2a4 */ /* 0x000fe2000f8e0211 */
[----:B------:R-:W-:Y:S01]  /*18230*/  IADD3 R23, R14, 0x40, RZ ;  /* 0x000000400e177810 */ /* 0x000fe20007ffe0ff */
[----:B------:R-:W-:Y:S02]  /*18240*/  ULDC.U8 UR9, c[0x0][0x329] ;  /* 0x0000ca4000097ab9 */ /* 0x000fe40000000000 */
[----:B------:R-:W-:Y:S02]  /*18250*/  UISETP.NE.AND UP1, UPT, UR9, URZ, UPT ;  /* 0x0000003f0900728c */ /* 0x000fe4000bf25270 */
[----:B------:R-:W-:Y:S02]  /*18260*/  UISETP.NE.OR UP2, UPT, UR9, URZ, !UP3 ;  /* 0x0000003f0900728c */ /* 0x000fe4000df45670 */
[----:B------:R-:W-:-:S02]  /*18270*/  @!UP4 UIMAD.WIDE.U32 UR22, UR11, UR6, URZ ;  /* 0x000000060b16c2a5 */ /* 0x000fc4000f8e003f */
[----:B------:R-:W-:Y:S02]  /*18280*/  ULDC UR7, c[0x0][0x214] ;  /* 0x0000850000077ab9 */ /* 0x000fe40000000800 */
[----:B------:R-:W-:Y:S02]  /*18290*/  ULDC UR6, c[0x0][0x234] ;  /* 0x00008d0000067ab9 */ /* 0x000fe40000000800 */
[----:B------:R-:W-:Y:S02]  /*182a0*/  UIMAD UR5, UR12, UR5, UR4 ;  /* 0x000000050c0572a4 */ /* 0x000fe4000f8e0204 */
[----:B------:R-:W-:Y:S02]  /*182b0*/  @UP1 ULDC UR9, c[0x0][0x210] ;  /* 0x0000840000091ab9 */ /* 0x000fe40000000800 */
[----:B------:R-:W-:Y:S02]  /*182c0*/  @UP1 UIMAD UR9, UR9, UR7, URZ ;  /* 0x00000007090912a4 */ /* 0x000fe4000f8e023f */
[----:B------:R-:W-:-:S02]  /*182d0*/  @!UP1 USEL UR9, UR7, UR6, !UP3 ;  /* 0x0000000607099287 */ /* 0x000fc4000d800000 */
[----:B------:R-:W-:Y:S02]  /*182e0*/  UISETP.NE.OR UP0, UPT, UR10, -0x1, UP2 ;  /* 0xffffffff0a00788c */ /* 0x000fe40009705670 */
        /* <DEDUP_REMOVED lines=10> */
[----:B------:R-:W-:Y:S01]  /*18390*/  USEL UR15, UR15, URZ, UP2 ;  /* 0x0000003f0f0f7287 */ /* 0x000fe20009000000 */
[----:B------:R-:W-:Y:S01]  /*183a0*/  ISETP.GE.AND P0, PT, R8, UR16, PT ;  /* 0x0000001008007c0c */ /* 0x000fe2000bf06270 */
[----:B------:R-:W-:Y:S02]  /*183b0*/  @UP1 ULDC UR21, c[0x0][0x210] ;  /* 0x0000840000151ab9 */ /* 0x000fe40000000800 */
[----:B------:R-:W-:Y:S01]  /*183c0*/  @!UP1 UMOV UR21, 0x1 ;  /* 0x0000000100159882 */ /* 0x000fe20000000000 */
[----:B-1----:R-:W-:Y:S01]  /*183d0*/  IMAD.WIDE.U32 R12, R12, c[0x0][0x1f0], R2 ;  /* 0x00007c000c0c7a25 */ /* 0x002fe200078e0002 */
[----:B------:R-:W-:-:S02]  /*183e0*/  UIMAD UR9, UR12, UR9, UR15 ;  /* 0x000000090c0972a4 */ /* 0x000fc4000f8e020f */
[----:B------:R-:W-:Y:S02]  /*183f0*/  UIMAD UR14, UR14, UR21, URZ ;  /* 0x000000150e0e72a4 */ /* 0x000fe4000f8e023f */
[----:B------:R-:W-:Y:S01]  /*18400*/  UMOV UR24, URZ ;  /* 0x0000003f00187c82 */ /* 0x000fe20008000000 */
[----:B------:R-:W-:Y:S01]  /*18410*/  IADD3 R11, R13, UR5, RZ ;  /* 0x000000050d0b7c10 */ /* 0x000fe2000fffe0ff */
[----:B------:R-:W-:Y:S02]  /*18420*/  @!UP2 UMOV UR24, UR10 ;  /* 0x0000000a0018ac82 */ /* 0x000fe40008000000 */
[----:B------:R-:W-:Y:S02]  /*18430*/  UMOV UR25, URZ ;  /* 0x0000003f00197c82 */ /* 0x000fe40008000000 */
[----:B------:R-:W-:Y:S02]  /*18440*/  USHF.R.S32.HI UR6, URZ, 0x1f, UR9 ;  /* 0x0000001f3f067899 */ /* 0x000fe40008011409 */
[----:B------:R-:W-:-:S02]  /*18450*/  @!UP2 USHF.R.S32.HI UR25, URZ, 0x1f, UR10 ;  /* 0x0000001f3f19a899 */ /* 0x000fc4000801140a */
[----:B------:R-:W-:Y:S02]  /*18460*/  USHF.R.S32.HI UR4, URZ, 0x1f, UR14 ;  /* 0x0000001f3f047899 */ /* 0x000fe4000801140e */
[----:B------:R-:W-:-:S04]  /*18470*/  UIADD3 UR9, UP1, UP0, UR14, UR24, UR9 ;  /* 0x000000180e097290 */ /* 0x000fc8000f83e009 */
[----:B------:R-:W-:Y:S01]  /*18480*/  UIADD3.X UR4, UR4, UR25, UR6, UP1, UP0 ;  /* 0x0000001904047290 */ /* 0x000fe20008fe0406 */
[----:B------:R-:W-:Y:S06]  /*18490*/  @P0 BRA `(.L_x_187) ;  /* 0x000000b000000947 */ /* 0x000fec0003800000 */
[----:B------:R-:W-:Y:S01]  /*184a0*/  IMAD R0, R7, c[0x0][0x1e8], RZ ;  /* 0x00007a0007007a24 */ /* 0x000fe200078e02ff */
[----:B------:R-:W-:Y:S01]  /*184b0*/  ISETP.GE.AND P1, PT, R14, c[0x0][0x220], PT ;  /* 0x000088000e007a0c */ /* 0x000fe20003f26270 */
[----:B------:R-:W-:Y:S01]  /*184c0*/  IMAD.MOV.U32 R10, RZ, RZ, R12 ;  /* 0x000000ffff0a7224 */ /* 0x000fe200078e000c */
[----:B------:R-:W-:Y:S01]  /*184d0*/  ISETP.GE.AND P0, PT, R23, c[0x0][0x220], PT ;  /* 0x0000880017007a0c */ /* 0x000fe20003f06270 */
[C---:B------:R-:W-:Y:S02]  /*184e0*/  IMAD R0, R6.reuse, c[0x0][0x1ec], R0 ;  /* 0x00007b0006007a24 */ /* 0x040fe400078e0200 */
[----:B------:R-:W-:-:S05]  /*184f0*/  IMAD.WIDE.U32 R4, R6, c[0x0][0x1e8], R10 ;  /* 0x00007a0006047a25 */ /* 0x000fca00078e000a */
[----:B------:R-:W-:Y:S02]  /*18500*/  IADD3 R0, R5, R0, RZ ;  /* 0x0000000005007210 */ /* 0x000fe40007ffe0ff */
[----:B------:R-:W-:-:S04]  /*18510*/  LEA R2, P2, R4, c[0x0][0x1d0], 0x1 ;  /* 0x0000740004027a11 */ /* 0x000fc800078408ff */
[----:B------:R-:W-:-:S05]  /*18520*/  LEA.HI.X R3, R4, c[0x0][0x1d4], R0, 0x1, P2 ;  /* 0x0000750004037a11 */ /* 0x000fca00010f0c00 */
[----:B------:R1:W-:Y:S04]  /*18530*/  @!P1 STG.E.128 [R2.64], RZ ;  /* 0x000000ff02009986 */ /* 0x0003e8000c101d12 */
[----:B------:R1:W-:Y:S02]  /*18540*/  @!P0 STG.E.128 [R2.64+0x80], RZ ;  /* 0x000080ff02008986 */ /* 0x0003e4000c101d12 */
.L_x_187:
[----:B------:R-:W-:Y:S05]  /*18550*/  BSYNC B0 ;  /* 0x0000000000007941 */ /* 0x000fea0003800000 */
.L_x_186:
[----:B------:R-:W-:Y:S01]  /*18560*/  IADD3 R22, R8, 0x10, RZ ;  /* 0x0000001008167810 */ /* 0x000fe20007ffe0ff */
[----:B------:R-:W-:Y:S03]  /*18570*/  BSSY B0, `(.L_x_188) ;  /* 0x0000011000007945 */ /* 0x000fe60003800000 */
[----:B------:R-:W-:-:S13]  /*18580*/  ISETP.GE.AND P0, PT, R22, UR16, PT ;  /* 0x0000001016007c0c */ /* 0x000fda000bf06270 */
[----:B------:R-:W-:Y:S05]  /*18590*/  @P0 BRA `(.L_x_189) ;  /* 0x000000e000000947 */ /* 0x000fea0003800000 */
[----:B------:R-:W-:Y:S01]  /*185a0*/  IADD3 R0, P0, R6, 0x10, RZ ;  /* 0x0000001006007810 */ /* 0x000fe20007f1e0ff */
[----:B------:R-:W-:Y:S01]  /*185b0*/  IMAD.MOV.U32 R4, RZ, RZ, R12 ;  /* 0x000000ffff047224 */ /* 0x000fe200078e000c */
[----:B------:R-:W-:Y:S02]  /*185c0*/  MOV R5, R11 ;  /* 0x0000000b00057202 */ /* 0x000fe40000000f00 */
[----:B------:R-:W-:Y:S01]  /*185d0*/  ISETP.GE.AND P1, PT, R14, c[0x0][0x220], PT ;  /* 0x000088000e007a0c */ /* 0x000fe20003f26270 */
[----:B-1----:R-:W-:Y:S01]  /*185e0*/  IMAD.X R2, RZ, RZ, R7, P0 ;  /* 0x000000ffff027224 */ /* 0x002fe200000e0607 */
[----:B------:R-:W-:Y:S01]  /*185f0*/  ISETP.GE.AND P0, PT, R23, c[0x0][0x220], PT ;  /* 0x0000880017007a0c */ /* 0x000fe20003f06270 */
[----:B------:R-:W-:-:S04]  /*18600*/  IMAD.WIDE.U32 R4, R0, c[0x0][0x1e8], R4 ;  /* 0x00007a0000047a25 */ /* 0x000fc800078e0004 */
[----:B------:R-:W-:-:S04]  /*18610*/  IMAD R2, R2, c[0x0][0x1e8], RZ ;  /* 0x00007a0002027a24 */ /* 0x000fc800078e02ff */
[----:B------:R-:W-:Y:S01]  /*18620*/  IMAD R0, R0, c[0x0][0x1ec], R2 ;  /* 0x00007b0000007a24 */ /* 0x000fe200078e0202 */
[----:B------:R-:W-:-:S03]  /*18630*/  LEA R2, P2, R4, c[0x0][0x1d0], 0x1 ;  /* 0x0000740004027a11 */ /* 0x000fc600078408ff */
[----:B------:R-:W-:-:S05]  /*18640*/  IMAD.IADD R0, R5, 0x1, R0 ;  /* 0x0000000105007824 */ /* 0x000fca00078e0200 */
[----:B------:R-:W-:-:S05]  /*18650*/  LEA.HI.X R3, R4, c[0x0][0x1d4], R0, 0x1, P2 ;  /* 0x0000750004037a11 */ /* 0x000fca00010f0c00 */
[----:B------:R1:W-:Y:S04]  /*18660*/  @!P1 STG.E.128 [R2.64], RZ ;  /* 0x000000ff02009986 */ /* 0x0003e8000c101d12 */
[----:B------:R1:W-:Y:S02]  /*18670*/  @!P0 STG.E.128 [R2.64+0x80], RZ ;  /* 0x000080ff02008986 */ /* 0x0003e4000c101d12 */
.L_x_189:
[----:B------:R-:W-:Y:S05]  /*18680*/  BSYNC B0 ;  /* 0x0000000000007941 */ /* 0x000fea0003800000 */
.L_x_188:
        /* <DEDUP_REMOVED lines=18> */
.L_x_191:
[----:B------:R-:W-:Y:S05]  /*187b0*/  BSYNC B0 ;  /* 0x0000000000007941 */ /* 0x000fea0003800000 */
.L_x_190:
        /* <DEDUP_REMOVED lines=18> */
.L_x_193:
[----:B------:R-:W-:Y:S05]  /*188e0*/  BSYNC B0 ;  /* 0x0000000000007941 */ /* 0x000fea0003800000 */
.L_x_192:
        /* <DEDUP_REMOVED lines=18> */
.L_x_195:
[----:B------:R-:W-:Y:S05]  /*18a10*/  BSYNC B0 ;  /* 0x0000000000007941 */ /* 0x000fea0003800000 */
.L_x_194:
        /* <DEDUP_REMOVED lines=18> */
.L_x_197:
[----:B------:R-:W-:Y:S05]  /*18b40*/  BSYNC B0 ;  /* 0x0000000000007941 */ /* 0x000fea0003800000 */
.L_x_196:
        /* <DEDUP_REMOVED lines=18> */
.L_x_199:
[----:B------:R-:W-:Y:S05]  /*18c70*/  BSYNC B0 ;  /* 0x0000000000007941 */ /* 0x000fea0003800000 */
.L_x_198:
[----:B------:R-:W-:Y:S01]  /*18c80*/  IADD3 R17, R8, 0x70, RZ ;  /* 0x0000007008117810 */ /* 0x000fe20007ffe0ff */
[----:B------:R-:W-:Y:S03]  /*18c90*/  BSSY B0, `(.L_x_200) ;  /* 0x0000011000007945 */ /* 0x000fe60003800000 */
[----:B------:R-:W-:-:S13]  /*18ca0*/  ISETP.GE.AND P0, PT, R17, UR16, PT ;  /* 0x0000001011007c0c */ /* 0x000fda000bf06270 */
[----:B------:R-:W-:Y:S05]  /*18cb0*/  @P0 BRA `(.L_x_201) ;  /* 0x000000e000000947 */ /* 0x000fea0003800000 */
[----:B------:R-:W-:Y:S01]  /*18cc0*/  IADD3 R0, P0, R6, 0x70, RZ ;  /* 0x0000007006007810 */ /* 0x000fe20007f1e0ff */
[----:B-1----:R-:W-:Y:S01]  /*18cd0*/  IMAD.MOV.U32 R2, RZ, RZ, R12 ;  /* 0x000000ffff027224 */ /* 0x002fe200078e000c */
[----:B------:R-:W-:Y:S02]  /*18ce0*/  MOV R3, R11 ;  /* 0x0000000b00037202 */ /* 0x000fe40000000f00 */
[----:B------:R-:W-:Y:S01]  /*18cf0*/  ISETP.GE.AND P1, PT, R14, c[0x0][0x220], PT ;  /* 0x000088000e007a0c */ /* 0x000fe20003f26270 */
        /* <DEDUP_REMOVED lines=8> */
[----:B------:R1:W-:Y:S04]  /*18d80*/  @!P1 STG.E.128 [R2.64], RZ ;  /* 0x000000ff02009986 */ /* 0x0003e8000c101d12 */
[----:B------:R1:W-:Y:S02]  /*18d90*/  @!P0 STG.E.128 [R2.64+0x80], RZ ;  /* 0x000080ff02008986 */ /* 0x0003e4000c101d12 */
.L_x_201:
[----:B------:R-:W-:Y:S05]  /*18da0*/  BSYNC B0 ;  /* 0x0000000000007941 */ /* 0x000fea0003800000 */
.L_x_200:
[----:B------:R-:W-:-:S04]  /*18db0*/  ISETP.NE.AND P6, PT, R15, RZ, PT ;  /* 0x000000ff0f00720c */ /* 0x000fc80003fc5270 */
[----:B------:R-:W-:Y:S02]  /*18dc0*/  ISETP.GE.OR P2, PT, R8, UR16, P6 ;  /* 0x0000001008007c0c */ /* 0x000fe4000b746670 */
[----:B------:R-:W-:Y:S02]  /*18dd0*/  ISETP.GE.OR P1, PT, R22, UR16, P6 ;  /* 0x0000001016007c0c */ /* 0x000fe4000b726670 */
[----:B------:R-:W-:Y:S02]  /*18de0*/  ISETP.GE.OR P5, PT, R21, UR16, P6 ;  /* 0x0000001015007c0c */ /* 0x000fe4000b7a6670 */
[----:B------:R-:W-:Y:S02]  /*18df0*/  ISETP.GE.OR P4, PT, R20, UR16, P6 ;  /* 0x0000001014007c0c */ /* 0x000fe4000b786670 */
[----:B------:R-:W-:-:S05]  /*18e00*/  ISETP.GE.OR P3, PT, R19, UR16, P6 ;  /* 0x0000001013007c0c */ /* 0x000fca000b766670 */
[----:B------:R-:W-:-:S04]  /*18e10*/  @!P2 IMAD R0, R8, UR21, RZ ;  /* 0x000000150800ac24 */ /* 0x000fc8000f8e02ff */
[----:B------:R-:W-:Y:S01]  /*18e20*/  @!P5 IMAD R7, R21, UR21, RZ ;  /* 0x000000151507dc24 */ /* 0x000fe2000f8e02ff */
[----:B-1----:R-:W-:Y:S01]  /*18e30*/  @!P2 IADD3 R3, P0, R0, UR9, RZ ;  /* 0x000000090003ac10 */ /* 0x002fe2000ff1e0ff */
[----:B------:R-:W-:-:S03]  /*18e40*/  @!P4 IMAD R5, R20, UR21, RZ ;  /* 0x000000151405cc24 */ /* 0x000fc6000f8e02ff */
[----:B------:R-:W-:Y:S01]  /*18e50*/  @!P2 LEA.HI.X.SX32 R4, R0, UR4, 0x1, P0 ;  /* 0x000000040004ac11 */ /* 0x000fe200080f0eff */
[----:B------:R-:W-:Y:S01]  /*18e60*/  @!P1 IMAD R0, R22, UR21, RZ ;  /* 0x0000001516009c24 */ /* 0x000fe2000f8e02ff */
[----:B------:R-:W-:-:S04]  /*18e70*/  @!P2 LEA R2, P0, R3, c[0x0][0x200], 0x2 ;  /* 0x000080000302aa11 */ /* 0x000fc800078010ff */
[----:B------:R-:W-:Y:S01]  /*18e80*/  @!P2 LEA.HI.X R3, R3, c[0x0][0x204], R4, 0x2, P0 ;  /* 0x000081000303aa11 */ /* 0x000fe200000f1404 */
[----:B------:R-:W-:Y:S01]  /*18e90*/  @!P2 IMAD.MOV.U32 R4, RZ, RZ, 0x7f800000 ;  /* 0x7f800000ff04a424 */ /* 0x000fe200078e00ff */
[----:B------:R-:W-:-:S04]  /*18ea0*/  @!P1 IADD3 R6, P0, R0, UR9, RZ ;  /* 0x0000000900069c10 */ /* 0x000fc8000ff1e0ff */
[----:B------:R1:W-:Y:S02]  /*18eb0*/  @!P2 STG.E [R2.64], R4 ;  /* 0x000000040200a986 */ /* 0x0003e4000c101912 */
[----:B-1----:R-:W-:Y:S02]  /*18ec0*/  @!P1 LEA.HI.X.SX32 R3, R0, UR4, 0x1, P0 ;  /* 0x0000000400039c11 */ /* 0x002fe400080f0eff */
[C---:B------:R-:W-:Y:S02]  /*18ed0*/  @!P1 LEA R2, P2, R6.reuse, c[0x0][0x200], 0x2 ;  /* 0x0000800006029a11 */ /* 0x040fe400078410ff */
[C---:B------:R-:W-:Y:S02]  /*18ee0*/  @!P5 IADD3 R0, P0, R7.reuse, UR9, RZ ;  /* 0x000000090700dc10 */ /* 0x040fe4000ff1e0ff */
        /* <DEDUP_REMOVED lines=13> */
[----:B------:R-:W-:Y:S01]  /*18fc0*/  @!P5 IMAD.MOV.U32 R4, RZ, RZ, 0x7f800000 ;  /* 0x7f800000ff04d424 */ /* 0x000fe200078e00ff */
[----:B------:R-:W-:Y:S02]  /*18fd0*/  @!P3 IADD3 R0, P0, R5, UR9, RZ ;  /* 0x000000090500bc10 */ /* 0x000fe4000ff1e0ff */
[----:B------:R-:W-:Y:S02]  /*18fe0*/  ISETP.GE.OR P6, PT, R17, UR16, P6 ;  /* 0x0000001011007c0c */ /* 0x000fe4000b7c6670 */
[----:B------:R2:W-:Y:S01]  /*18ff0*/  @!P5 STG.E [R12.64], R4 ;  /* 0x000000040c00d986 */ /* 0x0005e2000c101912 */
[----:B-1----:R-:W-:Y:S01]  /*19000*/  @!P3 LEA.HI.X.SX32 R2, R5, UR4, 0x1, P0 ;  /* 0x000000040502bc11 */ /* 0x002fe200080f0eff */
[----:B------:R-:W-:Y:S01]  /*19010*/  @!P2 IMAD R3, R18, UR21, RZ ;  /* 0x000000151203ac24 */ /* 0x000fe2000f8e02ff */
[----:B------:R-:W-:Y:S01]  /*19020*/  @!P3 LEA R8, P0, R0, c[0x0][0x200], 0x2 ;  /* 0x000080000008ba11 */ /* 0x000fe200078010ff */
[----:B------:R-:W-:-:S03]  /*19030*/  @!P3 IMAD.MOV.U32 R5, RZ, RZ, 0x7f800000 ;  /* 0x7f800000ff05b424 */ /* 0x000fc600078e00ff */
[----:B------:R-:W-:Y:S01]  /*19040*/  @!P3 LEA.HI.X R9, R0, c[0x0][0x204], R2, 0x2, P0 ;  /* 0x000081000009ba11 */ /* 0x000fe200000f1402 */
[----:B------:R-:W-:Y:S01]  /*19050*/  @!P1 IMAD R2, R16, UR21, RZ ;  /* 0x0000001510029c24 */ /* 0x000fe2000f8e02ff */
[----:B------:R-:W-:Y:S01]  /*19060*/  @!P2 IADD3 R0, P0, R3, UR9, RZ ;  /* 0x000000090300ac10 */ /* 0x000fe2000ff1e0ff */
[----:B--2---:R-:W-:-:S03]  /*19070*/  @!P2 IMAD.MOV.U32 R4, RZ, RZ, 0x7f800000 ;  /* 0x7f800000ff04a424 */ /* 0x004fc600078e00ff */
        /* <DEDUP_REMOVED lines=9> */
[----:B------:R2:W-:Y:S04]  /*19110*/  @!P3 STG.E [R8.64], R5 ;  /* 0x000000050800b986 */ /* 0x0005e8000c101912 */
[----:B------:R2:W-:Y:S01]  /*19120*/  @!P2 STG.E [R6.64], R4 ;  /* 0x000000040600a986 */ /* 0x0005e2000c101912 */
[----:B-1----:R-:W-:-:S05]  /*19130*/  @!P1 IMAD.MOV.U32 R0, RZ, RZ, 0x7f800000 ;  /* 0x7f800000ff009424 */ /* 0x002fca00078e00ff */
        /* <DEDUP_REMOVED lines=10> */
.L_x_202:
        /* <DEDUP_REMOVED lines=10> */
.L_x_1396:


//--------------------- .text._ZN5flash16flash_fwd_kernelI23Flash_fwd_kernel_traitsILi128ELi128ELi64ELi4ELb0ELb0EN7cutlass10bfloat16_tE19Flash_kernel_traitsILi128ELi128ELi64ELi4ES3_EELb0ELb1ELb0ELb0ELb0ELb0ELb1ELb0EEEvNS_16Flash_fwd_paramsE --------------------------
	.section	.text._ZN5flash16flash_fwd_kernelI23Flash_fwd_kernel_traitsILi128ELi128ELi64ELi4ELb0ELb0EN7cutlass10bfloat16_tE19Flash_kernel_traitsILi128ELi128ELi64ELi4ES3_EELb0ELb1ELb0ELb0ELb0ELb0ELb1ELb0EEEvNS_16Flash_fwd_paramsE,"ax",@progbits
	.sectioninfo	@"SHI_REGISTERS=255"
	.align	128
        .global         _ZN5flash16flash_fwd_kernelI23Flash_fwd_kernel_traitsILi128ELi128ELi64ELi4ELb0ELb0EN7cutlass10bfloat16_tE19Flash_kernel_traitsILi128ELi128ELi64ELi4ES3_EELb0ELb1ELb0ELb0ELb0ELb0ELb1ELb0EEEvNS_16Flash_fwd_paramsE
        .type           _ZN5flash16flash_fwd_kernelI23Flash_fwd_kernel_traitsILi128ELi128ELi64ELi4ELb0ELb0EN7cutlass10bfloat16_tE19Flash_kernel_traitsILi128ELi128ELi64ELi4ES3_EELb0ELb1ELb0ELb0ELb0ELb0ELb1ELb0EEEvNS_16Flash_fwd_paramsE,@function
        .size           _ZN5flash16flash_fwd_kernelI23Flash_fwd_kernel_traitsILi128ELi128ELi64ELi4ELb0ELb0EN7cutlass10bfloat16_tE19Flash_kernel_traitsILi128ELi128ELi64ELi4ES3_EELb0ELb1ELb0ELb0ELb0ELb0ELb1ELb0EEEvNS_16Flash_fwd_paramsE,(.L_x_1397 - _ZN5flash16flash_fwd_kernelI23Flash_fwd_kernel_traitsILi128ELi128ELi64ELi4ELb0ELb0EN7cutlass10bfloat16_tE19Flash_kernel_traitsILi128ELi128ELi64ELi4ES3_EELb0ELb1ELb0ELb0ELb0ELb0ELb1ELb0EEEvNS_16Flash_fwd_paramsE)
        .other          _ZN5flash16flash_fwd_kernelI23Flash_fwd_kernel_traitsILi128ELi128ELi64ELi4ELb0ELb0EN7cutlass10bfloat16_tE19Flash_kernel_traitsILi128ELi128ELi64ELi4ES3_EELb0ELb1ELb0ELb0ELb0ELb0ELb1ELb0EEEvNS_16Flash_fwd_paramsE,@"STO_CUDA_ENTRY STV_DEFAULT"
_ZN5flash16flash_fwd_kernelI23Flash_fwd_kernel_traitsILi128ELi128ELi64ELi4ELb0ELb0EN7cutlass10bfloat16_tE19Flash_kernel_traitsILi128ELi128ELi64ELi4ES3_EELb0ELb1ELb0ELb0ELb0ELb0ELb1ELb0EEEvNS_16Flash_fwd_paramsE:
.text._ZN5flash16flash_fwd_kernelI23Flash_fwd_kernel_traitsILi128ELi128ELi64ELi4ELb0ELb0EN7cutlass10bfloat16_tE19Flash_kernel_traitsILi128ELi128ELi64ELi4ES3_EELb0ELb1ELb0ELb0ELb0ELb0ELb1ELb0EEEvNS_16Flash_fwd_paramsE:
        /* <DEDUP_REMOVED lines=56> */
.L_x_203:
[----:B------:R-:W-:Y:S02]  /*0380*/  ULDC UR6, c[0x0][0x218] ;  /* 0x0000860000067ab9 */ /* 0x000fe40000000800 */
.L_x_204:
        /* <DEDUP_REMOVED lines=69> */
.L_x_206:
        /* <DEDUP_REMOVED lines=46> */
.L_x_207:
        /* <DEDUP_REMOVED lines=95> */
.L_x_209:
[----:B------:R-:W-:Y:S05]  /*10b0*/  BSYNC B0 ;  /* 0x0000000000007941 */ /* 0x000fea0003800000 */
.L_x_208:
        /* <DEDUP_REMOVED lines=29> */
.L_x_211:
[----:B------:R-:W-:Y:S05]  /*1290*/  BSYNC B0 ;  /* 0x0000000000007941 */ /* 0x000fea0003800000 */
.L_x_210:
        /* <DEDUP_REMOVED lines=29> */
.L_x_213:
[----:B------:R-:W-:Y:S05]  /*1470*/  BSYNC B0 ;  /* 0x0000000000007941 */ /* 0x000fea0003800000 */
.L_x_212:
        /* <DEDUP_REMOVED lines=29> */
.L_x_215:
[----:B------:R-:W-:Y:S05]  /*1650*/  BSYNC B0 ;  /* 0x0000000000007941 */ /* 0x000fea0003800000 */
.L_x_214:
        /* <DEDUP_REMOVED lines=29> */
.L_x_217:
[----:B------:R-:W-:Y:S05]  /*1830*/  BSYNC B0 ;  /* 0x0000000000007941 */ /* 0x000fea0003800000 */
.L_x_216:
        /* <DEDUP_REMOVED lines=29> */
.L_x_219:
[----:B------:R-:W-:Y:S05]  /*1a10*/  BSYNC B0 ;  /* 0x0000000000007941 */ /* 0x000fea0003800000 */
.L_x_218:
        /* <DEDUP_REMOVED lines=29> */
.L_x_221:
[----:B------:R-:W-:Y:S05]  /*1bf0*/  BSYNC B0 ;  /* 0x0000000000007941 */ /* 0x000fea0003800000 */
.L_x_220:
        /* <DEDUP_REMOVED lines=32> */
.L_x_223:
[----:B------:R-:W-:Y:S05]  /*1e00*/  BSYNC B0 ;  /* 0x0000000000007941 */ /* 0x000fea0003800000 */
.L_x_222:
        /* <DEDUP_REMOVED lines=32> */
.L_x_225:
[----:B------:R-:W-:Y:S05]  /*2010*/  BSYNC B0 ;  /* 0x0000000000007941 */ /* 0x000fea0003800000 */
.L_x_224:
        /* <DEDUP_REMOVED lines=25> */
.L_x_227:
[----:B------:R-:W-:Y:S05]  /*21b0*/  BSYNC B0 ;  /* 0x0000000000007941 */ /* 0x000fea0003800000 */
.L_x_226:
        /* <DEDUP_REMOVED lines=24> */
.L_x_229:
[----:B------:R-:W-:Y:S05]  /*2340*/  BSYNC B0 ;  /* 0x0000000000007941 */ /* 0x000fea0003800000 */
.L_x_228:
        /* <DEDUP_REMOVED lines=29> */
.L_x_231:
[----:B------:R-:W-:Y:S05]  /*2520*/  BSYNC B0 ;  /* 0x0000000000007941 */ /* 0x000fea0003800000 */
.L_x_230:
        /* <DEDUP_REMOVED lines=66> */
.L_x_233:
[----:B------:R-:W-:Y:S05]  /*2950*/  BSYNC B0 ;  /* 0x0000000000007941 */ /* 0x000fea0003800000 */
.L_x_232:
        /* <DEDUP_REMOVED lines=27> */
.L_x_235:
[----:B------:R-:W-:Y:S05]  /*2b10*/  BSYNC B0 ;  /* 0x0000000000007941 */ /* 0x000fea0003800000 */
.L_x_234:
        /* <DEDUP_REMOVED lines=26> */
.L_x_237:
[----:B------:R-:W-:Y:S05]  /*2cc0*/  BSYNC B0 ;  /* 0x0000000000007941 */ /* 0x000fea0003800000 */
.L_x_236:
        /* <DEDUP_REMOVED lines=31> */
.L_x_239:
[----:B------:R-:W-:Y:S05]  /*2ec0*/  BSYNC B0 ;  /* 0x0000000000007941 */ /* 0x000fea0003800000 */
.L_x_238:
[----:B------:R-:W-:Y:S01]  /*2ed0*/  IMAD.SHL.U32 R240, R6, 0x2, RZ ;  /* 0x0000000206f07824 */ /* 0x000fe200078e00ff */
[----:B------:R-:W0:Y:S01]  /*2ee0*/  LDGDEPBAR ;  /* 0x00000000000079af */ /* 0x000e220000000000 */
[----:B------:R-:W-:Y:S01]  /*2ef0*/  IMAD.SHL.U32 R232, R5, 0x2, RZ ;  /* 0x0000000205e87824 */ /* 0x000fe200078e00ff */
[----:B------:R-:W-:Y:S01]  /*2f00*/  UISETP.GE.AND UP0, UPT, UR8, 0x2, UPT ;  /* 0x000000020800788c */ /* 0x000fe2000bf06270 */
[----:B------:R-:W-:Y:S01]  /*2f10*/  IMAD R241, R4, 0x2, R240 ;  /* 0x0000000204f17824 */ /* 0x000fe200078e02f0 */
[----:B-1----:R-:W-:Y:S01]  /*2f20*/  LDSM.16.M88.4 R12, [R240] ;  /* 0x00000000f00c783b */ /* 0x002fe20000000200 */
[--C-:B------:R-:W-:Y:S01]  /*2f30*/  IMAD R6, R3, 0x2, R232.reuse ;  /* 0x0000000203067824 */ /* 0x100fe200078e02e8 */
        /* <DEDUP_REMOVED lines=9> */
[----:B------:R-:W2:Y:S01]  /*2fd0*/  LDSM.16.M88.4 R20, [R232+0x8800] ;  /* 0x00880000e814783b */ /* 0x000ea20000000200 */
[----:B------:R-:W-:-:S03]  /*2fe0*/  IADD3 R3, R148, 0x8, RZ ;  /* 0x0000000894037810 */ /* 0x000fc60007ffe0ff */
[----:B--2---:R-:W2:Y:S04]  /*2ff0*/  LDSM.16.M88.4 R32, [R232+0x9800] ;  /* 0x00980000e820783b */ /* 0x004ea80000000200 */
[----:B------:R-:W3:Y:S04]  /*3000*/  LDSM.16.M88.4 R28, [R232+0x9000] ;  /* 0x00900000e81c783b */ /* 0x000ee80000000200 */
[----:B------:R-:W-:Y:S04]  /*3010*/  LDSM.16.M88.4 R16, [R241+0x2000] ;  /* 0x00200000f110783b */ /* 0x000fe80000000200 */
[----:B------:R-:W4:Y:S04]  /*3020*/  LDSM.16.M88.4 R60, [R6+0x9800] ;  /* 0x00980000063c783b */ /* 0x000f280000000200 */
[----:B------:R-:W2:Y:S04]  /*3030*/  LDSM.16.M88.4 R52, [R6+0x8000] ;  /* 0x008000000634783b */ /* 0x000ea80000000200 */
[----:B------:R-:W2:Y:S04]  /*3040*/  LDSM.16.M88.4 R56, [R6+0x8800] ;  /* 0x008800000638783b */ /* 0x000ea80000000200 */
[----:B------:R-:W2:Y:S01]  /*3050*/  LDSM.16.M88.4 R64, [R6+0x9000] ;  /* 0x009000000640783b */ /* 0x000ea20000000200 */
[-C--:B-1----:R-:W-:Y:S03]  /*3060*/  HMMA.16816.F32.BF16 R76, R12, R24.reuse, RZ ;  /* 0x000000180c4c723c */ /* 0x082fe600000418ff */
[----:B------:R-:W-:Y:S04]  /*3070*/  LDSM.16.M88.4 R80, [R238+0x9000] ;  /* 0x00900000ee50783b */ /* 0x000fe80000000200 */
[----:B------:R-:W-:Y:S01]  /*3080*/  LDSM.16.M88.4 R84, [R238+0x9800] ;  /* 0x00980000ee54783b */ /* 0x000fe20000000200 */
[C---:B-----5:R-:W-:Y:S08]  /*3090*/  HMMA.16816.F32.BF16 R68, R8.reuse, R24, RZ ;  /* 0x000000180844723c */ /* 0x060ff000000418ff */
[-C--:B------:R-:W-:Y:S08]  /*30a0*/  HMMA.16816.F32.BF16 R48, R8, R26.reuse, RZ ;  /* 0x0000001a0830723c */ /* 0x080ff000000418ff */
[----:B------:R-:W-:Y:S08]  /*30b0*/  HMMA.16816.F32.BF16 R128, R12, R26, RZ ;  /* 0x0000001a0c80723c */ /* 0x000ff000000418ff */
[C---:B------:R-:W-:Y:S08]  /*30c0*/  HMMA.16816.F32.BF16 R44, R8.reuse, R20, RZ ;  /* 0x00000014082c723c */ /* 0x040ff000000418ff */
[C---:B--2---:R-:W-:Y:S08]  /*30d0*/  HMMA.16816.F32.BF16 R24, R8.reuse, R32, RZ ;  /* 0x000000200818723c */ /* 0x044ff000000418ff */
[----:B------:R-:W-:Y:S08]  /*30e0*/  HMMA.16816.F32.BF16 R40, R8, R22, RZ ;  /* 0x000000160828723c */ /* 0x000ff000000418ff */
[C---:B------:R-:W-:Y:S08]  /*30f0*/  HMMA.16816.F32.BF16 R88, R12.reuse, R20, RZ ;  /* 0x000000140c58723c */ /* 0x040ff000000418ff */
[----:B------:R-:W-:Y:S01]  /*3100*/  HMMA.16816.F32.BF16 R120, R12, R22, RZ ;  /* 0x000000160c78723c */ /* 0x000fe200000418ff */
[----:B------:R-:W1:Y:S07]  /*3110*/  LDSM.16.M88.4 R20, [R241] ;  /* 0x00000000f114783b */ /* 0x000e6e0000000200 */
[C---:B---3--:R-:W-:Y:S08]  /*3120*/  HMMA.16816.F32.BF16 R36, R8.reuse, R28, RZ ;  /* 0x0000001c0824723c */ /* 0x048ff000000418ff */
[C---:B------:R-:W-:Y:S08]  /*3130*/  HMMA.16816.F32.BF16 R72, R8.reuse, R30, RZ ;  /* 0x0000001e0848723c */ /* 0x040ff000000418ff */
[----:B------:R-:W-:Y:S08]  /*3140*/  HMMA.16816.F32.BF16 R8, R8, R34, RZ ;  /* 0x000000220808723c */ /* 0x000ff000000418ff */
[C---:B------:R-:W-:Y:S08]  /*3150*/  HMMA.16816.F32.BF16 R96, R12.reuse, R32, RZ ;  /* 0x000000200c60723c */ /* 0x040ff000000418ff */
[C---:B------:R-:W-:Y:S08]  /*3160*/  HMMA.16816.F32.BF16 R104, R12.reuse, R28, RZ ;  /* 0x0000001c0c68723c */ /* 0x040ff000000418ff */
[C---:B------:R-:W-:Y:S01]  /*3170*/  HMMA.16816.F32.BF16 R116, R12.reuse, R30, RZ ;  /* 0x0000001e0c74723c */ /* 0x040fe200000418ff */
[----:B------:R-:W-:Y:S07]  /*3180*/  LDSM.16.M88.4 R28, [R238+0x8800] ;  /* 0x00880000ee1c783b */ /* 0x000fee0000000200 */
[----:B------:R-:W-:Y:S01]  /*3190*/  HMMA.16816.F32.BF16 R32, R12, R34, RZ ;  /* 0x000000220c20723c */ /* 0x000fe200000418ff */
[----:B------:R-:W-:Y:S07]  /*31a0*/  LDSM.16.M88.4 R12, [R238+0x8000] ;  /* 0x00800000ee0c783b */ /* 0x000fee0000000200 */
[C---:B----4-:R-:W-:Y:S01]  /*31b0*/  HMMA.16816.F32.BF16 R108, R16.reuse, R60, R24 ;  /* 0x0000003c106c723c */ /* 0x050fe20000041818 */
[----:B------:R-:W2:Y:S07]  /*31c0*/  LDSM.16.M88.4 R24, [R243] ;  /* 0x00000000f318783b */ /* 0x000eae0000000200 */
[C---:B------:R-:W-:Y:S08]  /*31d0*/  HMMA.16816.F32.BF16 R112, R16.reuse, R52, R68 ;  /* 0x000000341070723c */ /* 0x040ff00000041844 */
[C---:B------:R-:W-:Y:S01]  /*31e0*/  HMMA.16816.F32.BF16 R132, R16.reuse, R56, R44 ;  /* 0x000000381084723c */ /* 0x040fe2000004182c */
[----:B------:R-:W-:Y:S07]  /*31f0*/  LDSM.16.M88.4 R44, [R242] ;  /* 0x00000000f22c783b */ /* 0x000fee0000000200 */
[C---:B------:R-:W-:Y:S08]  /*3200*/  HMMA.16816.F32.BF16 R124, R16.reuse, R64, R36 ;  /* 0x00000040107c723c */ /* 0x040ff00000041824 */
[C---:B------:R-:W-:Y:S01]  /*3210*/  HMMA.16816.F32.BF16 R100, R16.reuse, R54, R48 ;  /* 0x000000361064723c */ /* 0x040fe20000041830 */
[----:B------:R-:W-:Y:S07]  /*3220*/  LDSM.16.M88.4 R48, [R237] ;  /* 0x00000000ed30783b */ /* 0x000fee0000000200 */
        /* <DEDUP_REMOVED lines=8> */
[C---:B------:R-:W-:Y:S08]  /*32b0*/  HMMA.16816.F32.BF16 R144, R20.reuse, R60, R96 ;  /* 0x0000003c1490723c */ /* 0x040ff00000041860 */
[C---:B------:R-:W-:Y:S08]  /*32c0*/  HMMA.16816.F32.BF16 R52, R20.reuse, R54, R128 ;  /* 0x000000361434723c */ /* 0x040ff00000041880 */
[C---:B------:R-:W-:Y:S08]  /*32d0*/  HMMA.16816.F32.BF16 R56, R20.reuse, R58, R120 ;  /* 0x0000003a1438723c */ /* 0x040ff00000041878 */
[----:B------:R-:W-:Y:S01]  /*32e0*/  HMMA.16816.F32.BF16 R116, R20, R62, R32 ;  /* 0x0000003e1474723c */ /* 0x000fe20000041820 */
[----:B------:R-:W-:Y:S04]  /*32f0*/  LDSM.16.M88.4 R60, [R232+0xa000] ;  /* 0x00a00000e83c783b */ /* 0x000fe80000000200 */
[----:B------:R-:W1:Y:S03]  /*3300*/  LDSM.16.M88.4 R32, [R240+0x4000] ;  /* 0x00400000f020783b */ /* 0x000e660000000200 */
[-C--:B--2---:R-:W-:Y:S01]  /*3310*/  HMMA.16816.F32.BF16 R20, R24, R12.reuse, R16 ;  /* 0x0000000c1814723c */ /* 0x084fe20000041810 */
[----:B------:R-:W2:Y:S07]  /*3320*/  LDSM.16.M88.4 R16, [R242+0x2000] ;  /* 0x00200000f210783b */ /* 0x000eae0000000200 */
[C---:B---3--:R-:W-:Y:S08]  /*3330*/  HMMA.16816.F32.BF16 R36, R8.reuse, R12, R112 ;  /* 0x0000000c0824723c */ /* 0x048ff00000041870 */
[----:B------:R-:W-:Y:S08]  /*3340*/  HMMA.16816.F32.BF16 R140, R8, R80, R124 ;  /* 0x00000050088c723c */ /* 0x000ff0000004187c */
[----:B------:R-:W-:Y:S08]  /*3350*/  HMMA.16816.F32.BF16 R20, R44, R48, R20 ;  /* 0x000000302c14723c */ /* 0x000ff00000041814 */
[C---:B------:R-:W-:Y:S08]  /*3360*/  HMMA.16816.F32.BF16 R132, R8.reuse, R28, R132 ;  /* 0x0000001c0884723c */ /* 0x040ff00000041884 */
[C---:B------:R-:W-:Y:S08]  /*3370*/  HMMA.16816.F32.BF16 R136, R8.reuse, R84, R108 ;  /* 0x000000540888723c */ /* 0x040ff0000004186c */
[C---:B------:R-:W-:Y:S08]  /*3380*/  HMMA.16816.F32.BF16 R88, R8.reuse, R14, R100 ;  /* 0x0000000e0858723c */ /* 0x040ff00000041864 */
[C---:B------:R-:W-:Y:S08]  /*3390*/  HMMA.16816.F32.BF16 R112, R8.reuse, R30, R92 ;  /* 0x0000001e0870723c */ /* 0x040ff0000004185c */
[C---:B------:R-:W-:Y:S01]  /*33a0*/  HMMA.16816.F32.BF16 R124, R8.reuse, R82, R72 ;  /* 0x00000052087c723c */ /* 0x040fe20000041848 */
[----:B------:R-:W-:Y:S07]  /*33b0*/  LDSM.16.M88.4 R72, [R237+0x1800] ;  /* 0x00180000ed48783b */ /* 0x000fee0000000200 */
[----:B------:R-:W-:Y:S01]  /*33c0*/  HMMA.16816.F32.BF16 R120, R8, R86, R68 ;  /* 0x000000560878723c */ /* 0x000fe20000041844 */
[----:B------:R-:W-:Y:S04]  /*33d0*/  LDSM.16.M88.4 R68, [R6+0xa000] ;  /* 0x00a000000644783b */ /* 0x000fe80000000200 */
[----:B------:R-:W3:Y:S03]  /*33e0*/  LDSM.16.M88.4 R8, [R241+0x4000] ;  /* 0x00400000f108783b */ /* 0x000ee60000000200 */
[----:B------:R-:W-:Y:S01]  /*33f0*/  HMMA.16816.F32.BF16 R64, R24, R14, R52 ;  /* 0x0000000e1840723c */ /* 0x000fe20000041834 */
[----:B------:R-:W4:Y:S04]  /*3400*/  LDSM.16.M88.4 R12, [R240+0x6000] ;  /* 0x00600000f00c783b */ /* 0x000f280000000200 */
[----:B------:R-:W-:Y:S03]  /*3410*/  LDSM.16.M88.4 R52, [R237+0x800] ;  /* 0x00080000ed34783b */ /* 0x000fe60000000200 */
[----:B-1----:R-:W-:Y:S08]  /*3420*/  HMMA.16816.F32.BF16 R20, R32, R60, R20 ;  /* 0x0000003c2014723c */ /* 0x002ff00000041814 */
[C---:B------:R-:W-:Y:S01]  /*3430*/  HMMA.16816.F32.BF16 R92, R24.reuse, R28, R40 ;  /* 0x0000001c185c723c */ /* 0x040fe20000041828 */
[----:B------:R-:W-:Y:S07]  /*3440*/  LDSM.16.M88.4 R40, [R241+0x6000] ;  /* 0x00600000f128783b */ /* 0x000fee0000000200 */
[----:B------:R-:W-:Y:S01]  /*3450*/  HMMA.16816.F32.BF16 R96, R24, R30, R56 ;  /* 0x0000001e1860723c */ /* 0x000fe20000041838 */
[----:B------:R-:W-:Y:S07]  /*3460*/  LDSM.16.M88.4 R56, [R237+0x1000] ;  /* 0x00100000ed38783b */ /* 0x000fee0000000200 */
[----:B--2---:R-:W-:Y:S01]  /*3470*/  HMMA.16816.F32.BF16 R28, R16, R48, R36 ;  /* 0x00000030101c723c */ /* 0x004fe20000041824 */
[----:B------:R-:W-:Y:S07]  /*3480*/  LDSM.16.M88.4 R36, [R243+0x4000] ;  /* 0x00400000f324783b */ /* 0x000fee0000000200 */
[C---:B------:R-:W-:Y:S01]  /*3490*/  HMMA.16816.F32.BF16 R108, R24.reuse, R80, R76 ;  /* 0x00000050186c723c */ /* 0x040fe2000004184c */
[----:B------:R-:W1:Y:S07]  /*34a0*/  LDSM.16.M88.4 R76, [R238+0xa000] ;  /* 0x00a00000ee4c783b */ /* 0x000e6e0000000200 */
[C---:B------:R-:W-:Y:S08]  /*34b0*/  HMMA.16816.F32.BF16 R128, R24.reuse, R84, R144 ;  /* 0x000000541880723c */ /* 0x040ff00000041890 */
[----:B------:R-:W-:Y:S08]  /*34c0*/  HMMA.16816.F32.BF16 R116, R24, R86, R116 ;  /* 0x000000561874723c */ /* 0x000ff00000041874 */
[-C--:B------:R-:W-:Y:S08]  /*34d0*/  HMMA.16816.F32.BF16 R88, R16, R50.reuse, R88 ;  /* 0x000000321058723c */ /* 0x080ff00000041858 */
[----:B------:R-:W-:Y:S01]  /*34e0*/  HMMA.16816.F32.BF16 R84, R44, R50, R64 ;  /* 0x000000322c54723c */ /* 0x000fe20000041840 */
[----:B------:R-:W-:Y:S07]  /*34f0*/  LDSM.16.M88.4 R64, [R237+0x2000] ;  /* 0x00200000ed40783b */ /* 0x000fee0000000200 */
[----:B---3--:R-:W-:Y:S01]  /*3500*/  HMMA.16816.F32.BF16 R48, R8, R68, R20 ;  /* 0x000000440830723c */ /* 0x008fe20000041814 */
[----:B------:R-:W-:Y:S07]  /*3510*/  LDSM.16.M88.4 R20, [R242+0x4000] ;  /* 0x00400000f214783b */ /* 0x000fee0000000200 */
[----:B------:R-:W-:Y:S08]  /*3520*/  HMMA.16816.F32.BF16 R104, R24, R82, R104 ;  /* 0x000000521868723c */ /* 0x000ff00000041868 */
[----:B----4-:R-:W-:Y:S01]  /*3530*/  HMMA.16816.F32.BF16 R24, R12, R60, R28 ;  /* 0x0000003c0c18723c */ /* 0x010fe2000004181c */
[----:B------:R-:W2:Y:S07]  /*3540*/  LDSM.16.M88.4 R28, [R243+0x6000] ;  /* 0x00600000f31c783b */ /* 0x000eae0000000200 */
[----:B-1----:R-:W-:Y:S01]  /*3550*/  HMMA.16816.F32.BF16 R80, R36, R76, R48 ;  /* 0x0000004c2450723c */ /* 0x002fe20000041830 */
[----:B------:R-:W1:Y:S07]  /*3560*/  LDSM.16.M88.4 R48, [R232+0xa800] ;  /* 0x00a80000e830783b */ /* 0x000e6e0000000200 */
[----:B------:R-:W-:Y:S08]  /*3570*/  HMMA.16816.F32.BF16 R84, R32, R62, R84 ;  /* 0x0000003e2054723c */ /* 0x000ff00000041854 */
[----:B------:R-:W-:Y:S08]  /*3580*/  HMMA.16816.F32.BF16 R24, R40, R68, R24 ;  /* 0x000000442818723c */ /* 0x000ff00000041818 */
[-C--:B------:R-:W-:Y:S08]  /*3590*/  HMMA.16816.F32.BF16 R92, R44, R52.reuse, R92 ;  /* 0x000000342c5c723c */ /* 0x080ff0000004185c */
[C---:B------:R-:W-:Y:S08]  /*35a0*/  HMMA.16816.F32.BF16 R100, R16.reuse, R52, R132 ;  /* 0x000000341064723c */ /* 0x040ff00000041884 */
[C---:B------:R-:W-:Y:S08]  /*35b0*/  HMMA.16816.F32.BF16 R112, R16.reuse, R54, R112 ;  /* 0x000000361070723c */ /* 0x040ff00000041870 */
[C---:B------:R-:W-:Y:S08]  /*35c0*/  HMMA.16816.F32.BF16 R140, R16.reuse, R56, R140 ;  /* 0x00000038108c723c */ /* 0x040ff0000004188c */
[C---:B------:R-:W-:Y:S08]  /*35d0*/  HMMA.16816.F32.BF16 R124, R16.reuse, R58, R124 ;  /* 0x0000003a107c723c */ /* 0x040ff0000004187c */
[C---:B------:R-:W-:Y:S08]  /*35e0*/  HMMA.16816.F32.BF16 R136, R16.reuse, R72, R136 ;  /* 0x000000481088723c */ /* 0x040ff00000041888 */
[----:B------:R-:W-:Y:S01]  /*35f0*/  HMMA.16816.F32.BF16 R120, R16, R74, R120 ;  /* 0x0000004a1078723c */ /* 0x000fe20000041878 */
[----:B------:R-:W3:Y:S07]  /*3600*/  LDSM.16.M88.4 R16, [R242+0x6000] ;  /* 0x00600000f210783b */ /* 0x000eee0000000200 */
[----:B------:R-:W-:Y:S01]  /*3610*/  HMMA.16816.F32.BF16 R88, R12, R62, R88 ;  /* 0x0000003e0c58723c */ /* 0x000fe20000041858 */
[----:B------:R-:W4:Y:S07]  /*3620*/  LDSM.16.M88.4 R60, [R6+0xa800] ;  /* 0x00a80000063c783b */ /* 0x000f2e0000000200 */
[----:B------:R-:W-:Y:S08]  /*3630*/  HMMA.16816.F32.BF16 R96, R44, R54, R96 ;  /* 0x000000362c60723c */ /* 0x000ff00000041860 */
[----:B------:R-:W-:Y:S08]  /*3640*/  HMMA.16816.F32.BF16 R52, R8, R70, R84 ;  /* 0x000000460834723c */ /* 0x000ff00000041854 */
[----:B--2---:R-:W-:Y:S08]  /*3650*/  HMMA.16816.F32.BF16 R24, R28, R76, R24 ;  /* 0x0000004c1c18723c */ /* 0x004ff00000041818 */
[C---:B------:R-:W-:Y:S08]  /*3660*/  HMMA.16816.F32.BF16 R108, R44.reuse, R56, R108 ;  /* 0x000000382c6c723c */ /* 0x040ff0000004186c */
[----:B------:R-:W-:Y:S08]  /*3670*/  HMMA.16816.F32.BF16 R104, R44, R58, R104 ;  /* 0x0000003a2c68723c */ /* 0x000ff00000041868 */
[----:B-1----:R-:W-:Y:S08]  /*3680*/  HMMA.16816.F32.BF16 R56, R32, R48, R92 ;  /* 0x000000302038723c */ /* 0x002ff0000004185c */
[----:B------:R-:W-:Y:S08]  /*3690*/  HMMA.16816.F32.BF16 R84, R20, R64, R80 ;  /* 0x000000401454723c */ /* 0x000ff00000041850 */
[C---:B------:R-:W-:Y:S08]  /*36a0*/  HMMA.16816.F32.BF16 R128, R44.reuse, R72, R128 ;  /* 0x000000482c80723c */ /* 0x040ff00000041880 */
[----:B------:R-:W-:Y:S08]  /*36b0*/  HMMA.16816.F32.BF16 R116, R44, R74, R116 ;  /* 0x0000004a2c74723c */ /* 0x000ff00000041874 */
[----:B------:R-:W-:Y:S01]  /*36c0*/  HMMA.16816.F32.BF16 R68, R40, R70, R88 ;  /* 0x000000462844723c */ /* 0x000fe20000041858 */
[----:B------:R-:W-:-:S04]  /*36d0*/  FMUL.FTZ R2, R84, c[0x0][0x2ec] ;  /* 0x0000bb0054027a20 */ /* 0x000fc80000410000 */
[----:B------:R1:W-:Y:S03]  /*36e0*/  MUFU.TANH R134, R2 ;  /* 0x0000000200867308 */ /* 0x0003e60000002400 */
[C---:B------:R-:W-:Y:S08]  /*36f0*/  HMMA.16816.F32.BF16 R72, R12.reuse, R48, R100 ;  /* 0x000000300c48723c */ /* 0x040ff00000041864 */
[----:B------:R-:W-:Y:S01]  /*3700*/  HMMA.16816.F32.BF16 R100, R12, R50, R112 ;  /* 0x000000320c64723c */ /* 0x000fe20000041870 */
[----:B-1----:R-:W-:-:S07]  /*3710*/  FMUL.FTZ R2, R85, c[0x0][0x2ec] ;  /* 0x0000bb0055027a20 */ /* 0x002fce0000410000 */
[----:B------:R-:W-:Y:S01]  /*3720*/  HMMA.16816.F32.BF16 R88, R32, R50, R96 ;  /* 0x000000322058723c */ /* 0x000fe20000041860 */
[----:B------:R-:W1:Y:S01]  /*3730*/  LDSM.16.M88.4 R48, [R238+0xa800] ;  /* 0x00a80000ee30783b */ /* 0x000e620000000200 */
[----:B------:R2:W5:Y:S06]  /*3740*/  MUFU.TANH R163, R2 ;  /* 0x0000000200a37308 */ /* 0x00056c0000002400 */
[----:B------:R-:W-:Y:S08]  /*3750*/  HMMA.16816.F32.BF16 R44, R36, R78, R52 ;  /* 0x0000004e242c723c */ /* 0x000ff00000041834 */
[----:B---3--:R-:W-:Y:S01]  /*3760*/  HMMA.16816.F32.BF16 R80, R16, R64, R24 ;  /* 0x000000401050723c */ /* 0x008fe20000041818 */
[----:B------:R-:W3:Y:S01]  /*3770*/  LDSM.16.M88.4 R24, [R232+0xb000] ;  /* 0x00b00000e818783b */ /* 0x000ee20000000200 */
[----:B--2---:R-:W-:-:S04]  /*3780*/  FMUL.FTZ R2, R86, c[0x0][0x2ec] ;  /* 0x0000bb0056027a20 */ /* 0x004fc80000410000 */
[----:B------:R2:W-:Y:S02]  /*3790*/  MUFU.TANH R115, R2 ;  /* 0x0000000200737308 */ /* 0x0005e40000002400 */
[----:B----4-:R-:W-:Y:S01]  /*37a0*/  HMMA.16816.F32.BF16 R52, R8, R60, R56 ;  /* 0x0000003c0834723c */ /* 0x010fe20000041838 */
[----:B------:R-:W4:Y:S07]  /*37b0*/  LDSM.16.M88.4 R56, [R237+0x2800] ;  /* 0x00280000ed38783b */ /* 0x000f2e0000000200 */
[----:B------:R-:W-:Y:S01]  /*37c0*/  HMMA.16816.F32.BF16 R76, R28, R78, R68 ;  /* 0x0000004e1c4c723c */ /* 0x000fe20000041844 */
[----:B--2---:R-:W-:-:S07]  /*37d0*/  FMUL.FTZ R2, R87, c[0x0][0x2ec] ;  /* 0x0000bb0057027a20 */ /* 0x004fce0000410000 */
[----:B------:R-:W-:Y:S01]  /*37e0*/  HMMA.16816.F32.BF16 R68, R20, R66, R44 ;  /* 0x000000421444723c */ /* 0x000fe2000004182c */
[----:B------:R2:W2:Y:S07]  /*37f0*/  MUFU.TANH R164, R2 ;  /* 0x0000000200a47308 */ /* 0x0004ae0000002400 */
[----:B------:R-:W-:Y:S08]  /*3800*/  HMMA.16816.F32.BF16 R44, R40, R60, R72 ;  /* 0x0000003c282c723c */ /* 0x000ff00000041848 */
[----:B-1----:R-:W-:Y:S01]  /*3810*/  HMMA.16816.F32.BF16 R52, R36, R48, R52 ;  /* 0x000000302434723c */ /* 0x002fe20000041834 */
[----:B--2---:R-:W-:-:S04]  /*3820*/  FMUL.FTZ R2, R80, c[0x0][0x2ec] ;  /* 0x0000bb0050027a20 */ /* 0x004fc80000410000 */
[----:B------:R1:W-:Y:S03]  /*3830*/  MUFU.TANH R114, R2 ;  /* 0x0000000200727308 */ /* 0x0003e60000002400 */
[----:B------:R-:W-:Y:S08]  /*3840*/  HMMA.16816.F32.BF16 R72, R16, R66, R76 ;  /* 0x000000421048723c */ /* 0x000ff0000004184c */
[----:B---3--:R-:W-:Y:S01]  /*3850*/  HMMA.16816.F32.BF16 R96, R32, R24, R108 ;  /* 0x000000182060723c */ /* 0x008fe2000004186c */
[----:B-1----:R-:W-:-:S07]  /*3860*/  FMUL.FTZ R2, R81, c[0x0][0x2ec] ;  /* 0x0000bb0051027a20 */ /* 0x002fce0000410000 */
[----:B------:R-:W-:Y:S01]  /*3870*/  HMMA.16816.F32.BF16 R44, R28, R48, R44 ;  /* 0x000000301c2c723c */ /* 0x000fe2000004182c */
[----:B------:R1:W2:Y:S07]  /*3880*/  MUFU.TANH R112, R2 ;  /* 0x0000000200707308 */ /* 0x0002ae0000002400 */
[----:B----4-:R-:W-:Y:S01]  /*3890*/  HMMA.16816.F32.BF16 R76, R20, R56, R52 ;  /* 0x00000038144c723c */ /* 0x010fe20000041834 */
[----:B------:R-:W3:Y:S07]  /*38a0*/  LDSM.16.M88.4 R52, [R6+0xb000] ;  /* 0x00b000000634783b */ /* 0x000eee0000000200 */
[----:B------:R-:W-:Y:S01]  /*38b0*/  HMMA.16816.F32.BF16 R64, R8, R62, R88 ;  /* 0x0000003e0840723c */ /* 0x000fe20000041858 */
[----:B-1----:R-:W-:-:S04]  /*38c0*/  FMUL.FTZ R2, R82, c[0x0][0x2ec] ;  /* 0x0000bb0052027a20 */ /* 0x002fc80000410000 */
[----:B------:R1:W-:Y:S03]  /*38d0*/  MUFU.TANH R113, R2 ;  /* 0x0000000200717308 */ /* 0x0003e60000002400 */
[C---:B------:R-:W-:Y:S08]  /*38e0*/  HMMA.16816.F32.BF16 R92, R12.reuse, R24, R140 ;  /* 0x000000180c5c723c */ /* 0x040ff0000004188c */
[----:B------:R-:W-:Y:S01]  /*38f0*/  HMMA.16816.F32.BF16 R88, R12, R26, R124 ;  /* 0x0000001a0c58723c */ /* 0x000fe2000004187c */
[----:B-1----:R-:W-:-:S07]  /*3900*/  FMUL.FTZ R2, R83, c[0x0][0x2ec] ;  /* 0x0000bb0053027a20 */ /* 0x002fce0000410000 */
[----:B------:R-:W-:Y:S01]  /*3910*/  HMMA.16816.F32.BF16 R80, R16, R56, R44 ;  /* 0x000000381050723c */ /* 0x000fe2000004182c */
[----:B------:R-:W-:Y:S01]  /*3920*/  LDSM.16.M88.4 R44, [R238+0xb000] ;  /* 0x00b00000ee2c783b */ /* 0x000fe20000000200 */
[----:B------:R1:W4:Y:S06]  /*3930*/  MUFU.TANH R111, R2 ;  /* 0x00000002006f7308 */ /* 0x00032c0000002400 */
[----:B------:R-:W-:Y:S08]  /*3940*/  HMMA.16816.F32.BF16 R64, R36, R50, R64 ;  /* 0x000000322440723c */ /* 0x000ff00000041840 */
[----:B------:R-:W-:Y:S01]  /*3950*/  HMMA.16816.F32.BF16 R84, R32, R26, R104 ;  /* 0x0000001a2054723c */ /* 0x000fe20000041868 */
[----:B------:R-:W-:Y:S01]  /*3960*/  LDSM.16.M88.4 R24, [R237+0x3000] ;  /* 0x00300000ed18783b */ /* 0x000fe20000000200 */
[----:B-1----:R-:W-:-:S04]  /*3970*/  FMUL.FTZ R2, R68, c[0x0][0x2ec] ;  /* 0x0000bb0044027a20 */ /* 0x002fc80000410000 */
[----:B------:R1:W1:Y:S10]  /*3980*/  MUFU.TANH R162, R2 ;  /* 0x0000000200a27308 */ /* 0x0002740000002400 */
[----:B------:R-:W-:Y:S01]  /*3990*/  HMMA.16816.F32.BF16 R64, R20, R58, R64 ;  /* 0x0000003a1440723c */ /* 0x000fe20000041840 */
[----:B-1----:R-:W-:-:S04]  /*39a0*/  FMUL.FTZ R2, R69, c[0x0][0x2ec] ;  /* 0x0000bb0045027a20 */ /* 0x002fc80000410000 */
[----:B------:R1:W-:Y:S02]  /*39b0*/  MUFU.TANH R160, R2 ;  /* 0x0000000200a07308 */ /* 0x0003e40000002400 */
[----:B-1----:R-:W-:-:S06]  /*39c0*/  FMUL.FTZ R2, R70, c[0x0][0x2ec] ;  /* 0x0000bb0046027a20 */ /* 0x002fcc0000410000 */
[----:B------:R1:W1:Y:S02]  /*39d0*/  MUFU.TANH R165, R2 ;  /* 0x0000000200a57308 */ /* 0x0002640000002400 */
[----:B-1----:R-:W-:Y:S02]  /*39e0*/  FMUL.FTZ R2, R71, c[0x0][0x2ec] ;  /* 0x0000bb0047027a20 */ /* 0x002fe40000410000 */
[----:B------:R-:W-:Y:S01]  /*39f0*/  HMMA.16816.F32.BF16 R68, R40, R62, R100 ;  /* 0x0000003e2844723c */ /* 0x000fe20000041864 */
[----:B------:R-:W1:Y:S03]  /*3a00*/  LDSM.16.M88.4 R60, [R232+0xb800] ;  /* 0x00b80000e83c783b */ /* 0x000e660000000200 */
[----:B------:R2:W-:Y:S02]  /*3a10*/  MUFU.TANH R161, R2 ;  /* 0x0000000200a17308 */ /* 0x0005e40000002400 */
[----:B--2---:R-:W-:-:S06]  /*3a20*/  FMUL.FTZ R2, R72, c[0x0][0x2ec] ;  /* 0x0000bb0048027a20 */ /* 0x004fcc0000410000 */
[----:B------:R2:W-:Y:S11]  /*3a30*/  MUFU.TANH R109, R2 ;  /* 0x00000002006d7308 */ /* 0x0005f60000002400 */
[----:B------:R-:W-:Y:S01]  /*3a40*/  @!UPT UIADD3 URZ, URZ, URZ, URZ ;  /* 0x0000003f3f3ff290 */ /* 0x000fe2000fffe03f */
[----:B------:R-:W-:Y:S08]  /*3a50*/  HMMA.16816.F32.BF16 R68, R28, R50, R68 ;  /* 0x000000321c44723c */ /* 0x000ff00000041844 */
[----:B---3--:R-:W-:Y:S01]  /*3a60*/  HMMA.16816.F32.BF16 R48, R40, R52, R92 ;  /* 0x000000342830723c */ /* 0x008fe2000004185c */
[----:B--2---:R-:W-:-:S07]  /*3a70*/  FMUL.FTZ R2, R73, c[0x0][0x2ec] ;  /* 0x0000bb0049027a20 */ /* 0x004fce0000410000 */
[----:B-1----:R-:W-:Y:S01]  /*3a80*/  HMMA.16816.F32.BF16 R92, R12, R60, R136 ;  /* 0x0000003c0c5c723c */ /* 0x002fe20000041888 */
[----:B------:R1:W-:Y:S02]  /*3a90*/  MUFU.TANH R110, R2 ;  /* 0x00000002006e7308 */ /* 0x0003e40000002400 */
[----:B-1----:R-:W-:-:S06]  /*3aa0*/  FMUL.FTZ R2, R74, c[0x0][0x2ec] ;  /* 0x0000bb004a027a20 */ /* 0x002fcc0000410000 */
[----:B------:R1:W2:Y:S02]  /*3ab0*/  MUFU.TANH R102, R2 ;  /* 0x0000000200667308 */ /* 0x0002a40000002400 */
[----:B-1----:R-:W-:Y:S02]  /*3ac0*/  FMUL.FTZ R2, R75, c[0x0][0x2ec] ;  /* 0x0000bb004b027a20 */ /* 0x002fe40000410000 */
[----:B------:R-:W-:Y:S04]  /*3ad0*/  HMMA.16816.F32.BF16 R72, R8, R52, R96 ;  /* 0x000000340848723c */ /* 0x000fe80000041860 */
[----:B------:R1:W3:Y:S02]  /*3ae0*/  MUFU.TANH R108, R2 ;  /* 0x00000002006c7308 */ /* 0x0002e40000002400 */
[----:B-1----:R-:W-:-:S06]  /*3af0*/  FMUL.FTZ R2, R76, c[0x0][0x2ec] ;  /* 0x0000bb004c027a20 */ /* 0x002fcc0000410000 */
[----:B------:R1:W1:Y:S02]  /*3b00*/  MUFU.TANH R135, R2 ;  /* 0x0000000200877308 */ /* 0x0002640000002400 */
[----:B-1----:R-:W-:-:S06]  /*3b10*/  FMUL.FTZ R2, R77, c[0x0][0x2ec] ;  /* 0x0000bb004d027a20 */ /* 0x002fcc0000410000 */
[----:B------:R1:W-:Y:S02]  /*3b20*/  MUFU.TANH R103, R2 ;  /* 0x0000000200677308 */ /* 0x0003e40000002400 */
[----:B-1----:R-:W-:-:S06]  /*3b30*/  FMUL.FTZ R2, R78, c[0x0][0x2ec] ;  /* 0x0000bb004e027a20 */ /* 0x002fcc0000410000 */
[----:B------:R1:W1:Y:S02]  /*3b40*/  MUFU.TANH R100, R2 ;  /* 0x0000000200647308 */ /* 0x0002640000002400 */
[----:B-1----:R-:W-:Y:S02]  /*3b50*/  FMUL.FTZ R2, R79, c[0x0][0x2ec] ;  /* 0x0000bb004f027a20 */ /* 0x002fe40000410000 */
[----:B------:R-:W-:Y:S01]  /*3b60*/  HMMA.16816.F32.BF16 R76, R16, R58, R68 ;  /* 0x0000003a104c723c */ /* 0x000fe20000041844 */
[----:B------:R1:W2:Y:S03]  /*3b70*/  LDSM.16.M88.4 R68, [R6+0xb800] ;  /* 0x00b800000644783b */ /* 0x0002a60000000200 */
[----:B------:R3:W-:Y:S04]  /*3b80*/  MUFU.TANH R101, R2 ;  /* 0x0000000200657308 */ /* 0x0007e80000002400 */
[----:B------:R-:W-:Y:S01]  /*3b90*/  HMMA.16816.F32.BF16 R56, R36, R44, R72 ;  /* 0x0000002c2438723c */ /* 0x000fe20000041848 */
[----:B---3--:R-:W-:-:S04]  /*3ba0*/  FMUL.FTZ R2, R80, c[0x0][0x2ec] ;  /* 0x0000bb0050027a20 */ /* 0x008fc80000410000 */
[----:B------:R3:W2:Y:S01]  /*3bb0*/  MUFU.TANH R98, R2 ;  /* 0x0000000200627308 */ /* 0x0006a20000002400 */
[----:B-1----:R-:W-:Y:S11]  /*3bc0*/  IADD3 R6, R148, 0x48, RZ ;  /* 0x0000004894067810 */ /* 0x002ff60007ffe0ff */
[----:B------:R-:W-:Y:S07]  /*3bd0*/  @!UPT UIADD3 URZ, URZ, URZ, URZ ;  /* 0x0000003f3f3ff290 */ /* 0x000fee000fffe03f */
[----:B------:R-:W-:Y:S01]  /*3be0*/  HMMA.16816.F32.BF16 R56, R20, R24, R56 ;  /* 0x000000181438723c */ /* 0x000fe20000041838 */
[----:B---3--:R-:W-:-:S04]  /*3bf0*/  FMUL.FTZ R2, R81, c[0x0][0x2ec] ;  /* 0x0000bb0051027a20 */ /* 0x008fc80000410000 */
[----:B------:R1:W-:Y:S02]  /*3c00*/  MUFU.TANH R99, R2 ;  /* 0x0000000200637308 */ /* 0x0003e40000002400 */
[----:B-1----:R-:W-:-:S06]  /*3c10*/  FMUL.FTZ R2, R82, c[0x0][0x2ec] ;  /* 0x0000bb0052027a20 */ /* 0x002fcc0000410000 */
[----:B------:R1:W3:Y:S02]  /*3c20*/  MUFU.TANH R96, R2 ;  /* 0x0000000200607308 */ /* 0x0002e40000002400 */
[----:B-1----:R-:W-:Y:S02]  /*3c30*/  FMUL.FTZ R2, R83, c[0x0][0x2ec] ;  /* 0x0000bb0053027a20 */ /* 0x002fe40000410000 */
[----:B------:R-:W-:Y:S04]  /*3c40*/  HMMA.16816.F32.BF16 R80, R12, R62, R120 ;  /* 0x0000003e0c50723c */ /* 0x000fe80000041878 */
[----:B------:R1:W-:Y:S04]  /*3c50*/  MUFU.TANH R97, R2 ;  /* 0x0000000200617308 */ /* 0x0003e80000002400 */
[----:B------:R-:W-:Y:S08]  /*3c60*/  HMMA.16816.F32.BF16 R12, R28, R44, R48 ;  /* 0x0000002c1c0c723c */ /* 0x000ff00000041830 */
[----:B------:R-:W-:Y:S01]  /*3c70*/  HMMA.16816.F32.BF16 R48, R8, R54, R84 ;  /* 0x000000360830723c */ /* 0x000fe20000041854 */
[----:B-1----:R-:W-:-:S04]  /*3c80*/  FMUL.FTZ R2, R64, c[0x0][0x2ec] ;  /* 0x0000bb0040027a20 */ /* 0x002fc80000410000 */
[----:B------:R1:W1:Y:S03]  /*3c90*/  MUFU.TANH R133, R2 ;  /* 0x0000000200857308 */ /* 0x0002660000002400 */
[----:B------:R-:W-:Y:S08]  /*3ca0*/  HMMA.16816.F32.BF16 R52, R40, R54, R88 ;  /* 0x000000362834723c */ /* 0x000ff00000041858 */
[----:B------:R-:W-:Y:S01]  /*3cb0*/  HMMA.16816.F32.BF16 R72, R16, R24, R12 ;  /* 0x000000181048723c */ /* 0x000fe2000004180c */
[----:B-1----:R-:W-:-:S06]  /*3cc0*/  FMUL.FTZ R2, R65, c[0x0][0x2ec] ;  /* 0x0000bb0041027a20 */ /* 0x002fcc0000410000 */
[----:B------:R-:W-:Y:S01]  /*3cd0*/  IMNMX R25, R5, UR15, PT ;  /* 0x0000000f05197c17 */ /* 0x000fe2000b800200 */
[----:B------:R-:W-:Y:S01]  /*3ce0*/  HMMA.16816.F32.BF16 R12, R36, R46, R48 ;  /* 0x0000002e240c723c */ /* 0x000fe20000041830 */
[----:B------:R-:W1:Y:S01]  /*3cf0*/  LDSM.16.M88.4 R48, [R238+0xb800] ;  /* 0x00b80000ee30783b */ /* 0x000e620000000200 */
[----:B------:R2:W-:Y:S01]  /*3d00*/  MUFU.TANH R126, R2 ;  /* 0x00000002007e7308 */ /* 0x0005e20000002400 */
[----:B------:R-:W-:-:S05]  /*3d10*/  IMNMX R24, R6, UR15, PT ;  /* 0x0000000f06187c17 */ /* 0x000fca000b800200 */
[----:B------:R-:W-:Y:S01]  /*3d20*/  HMMA.16816.F32.BF16 R44, R28, R46, R52 ;  /* 0x0000002e1c2c723c */ /* 0x000fe20000041834 */
[----:B--2---:R-:W-:-:S04]  /*3d30*/  FMUL.FTZ R2, R66, c[0x0][0x2ec] ;  /* 0x0000bb0042027a20 */ /* 0x004fc80000410000 */
[----:B------:R2:W1:Y:S11]  /*3d40*/  MUFU.TANH R132, R2 ;  /* 0x0000000200847308 */ /* 0x0004760000002400 */
[----:B------:R-:W-:Y:S08]  /*3d50*/  @!UPT UIADD3 URZ, URZ, URZ, URZ ;  /* 0x0000003f3f3ff290 */ /* 0x000ff0000fffe03f */
[----:B------:R-:W-:Y:S01]  /*3d60*/  HMMA.16816.F32.BF16 R52, R16, R26, R44 ;  /* 0x0000001a1034723c */ /* 0x000fe2000004182c */
[----:B--2---:R-:W-:-:S07]  /*3d70*/  FMUL.FTZ R2, R67, c[0x0][0x2ec] ;  /* 0x0000bb0043027a20 */ /* 0x004fce0000410000 */
[C---:B------:R-:W-:Y:S01]  /*3d80*/  HMMA.16816.F32.BF16 R64, R32.reuse, R60, R128 ;  /* 0x0000003c2040723c */ /* 0x040fe20000041880 */
[----:B------:R2:W-:Y:S07]  /*3d90*/  MUFU.TANH R127, R2 ;  /* 0x00000002007f7308 */ /* 0x0005ee0000002400 */
[----:B------:R-:W-:Y:S08]  /*3da0*/  HMMA.16816.F32.BF16 R32, R32, R62, R116 ;  /* 0x0000003e2020723c */ /* 0x000ff00000041874 */
[----:B------:R-:W-:Y:S01]  /*3db0*/  HMMA.16816.F32.BF16 R44, R40, R68, R92 ;  /* 0x00000044282c723c */ /* 0x000fe2000004185c */
[----:B--2---:R-:W-:-:S04]  /*3dc0*/  FMUL.FTZ R2, R76, c[0x0][0x2ec] ;  /* 0x0000bb004c027a20 */ /* 0x004fc80000410000 */
[----:B------:R2:W1:Y:S03]  /*3dd0*/  MUFU.TANH R85, R2 ;  /* 0x0000000200557308 */ /* 0x0004660000002400 */
[C---:B------:R-:W-:Y:S08]  /*3de0*/  HMMA.16816.F32.BF16 R60, R8.reuse, R68, R64 ;  /* 0x00000044083c723c */ /* 0x040ff00000041840 */
[----:B------:R-:W-:Y:S01]  /*3df0*/  HMMA.16816.F32.BF16 R64, R8, R70, R32 ;  /* 0x000000460840723c */ /* 0x000fe20000041820 */
[----:B------:R-:W3:Y:S01]  /*3e00*/  LDSM.16.M88.4 R8, [R237+0x3800] ;  /* 0x00380000ed08783b */ /* 0x000ee20000000200 */
[----:B------:R-:W-:-:S04]  /*3e10*/  DEPBAR.LE SB0, 0x0 ;  /* 0x000080000000791a */ /* 0x000fc80000000000 */
[----:B--2---:R-:W-:Y:S02]  /*3e20*/  FMUL.FTZ R2, R77, c[0x0][0x2ec] ;  /* 0x0000bb004d027a20 */ /* 0x004fe40000410000 */
[----:B------:R-:W-:Y:S02]  /*3e30*/  HMMA.16816.F32.BF16 R40, R40, R70, R80 ;  /* 0x000000462828723c */ /* 0x000fe40000041850 */
[----:B------:R2:W2:Y:S06]  /*3e40*/  MUFU.TANH R86, R2 ;  /* 0x0000000200567308 */ /* 0x0004ac0000002400 */
[C---:B-1----:R-:W-:Y:S08]  /*3e50*/  HMMA.16816.F32.BF16 R32, R36.reuse, R48, R60 ;  /* 0x000000302420723c */ /* 0x042ff0000004183c */
[----:B------:R-:W-:Y:S01]  /*3e60*/  HMMA.16816.F32.BF16 R36, R36, R50, R64 ;  /* 0x000000322424723c */ /* 0x000fe20000041840 */
[----:B--2---:R-:W-:-:S04]  /*3e70*/  FMUL.FTZ R2, R78, c[0x0][0x2ec] ;  /* 0x0000bb004e027a20 */ /* 0x004fc80000410000 */
        /* <DEDUP_REMOVED lines=8> */
[----:B------:R1:W1:Y:S02]  /*3f00*/  MUFU.TANH R189, R2 ;  /* 0x0000000200bd7308 */ /* 0x0002640000002400 */
[----:B-1----:R-:W-:Y:S02]  /*3f10*/  FMUL.FTZ R2, R59, c[0x0][0x2ec] ;  /* 0x0000bb003b027a20 */ /* 0x002fe40000410000 */
[----:B------:R-:W-:Y:S04]  /*3f20*/  HMMA.16816.F32.BF16 R56, R20, R26, R12 ;  /* 0x0000001a1438723c */ /* 0x000fe8000004180c */
[----:B------:R1:W-:Y:S03]  /*3f30*/  MUFU.TANH R183, R2 ;  /* 0x0000000200b77308 */ /* 0x0003e60000002400 */
[----:B------:R-:W-:Y:S01]  /*3f40*/  IMNMX R14, R148, UR15, PT ;  /* 0x0000000f940e7c17 */ /* 0x000fe2000b800200 */
[----:B------:R-:W-:Y:S01]  /*3f50*/  FMUL.FTZ R12, R75, c[0x0][0x2ec] ;  /* 0x0000bb004b0c7a20 */ /* 0x000fe20000410000 */
[----:B------:R-:W-:-:S03]  /*3f60*/  IMNMX R15, R3, UR15, PT ;  /* 0x0000000f030f7c17 */ /* 0x000fc6000b800200 */
[----:B------:R2:W-:Y:S01]  /*3f70*/  MUFU.TANH R75, R12 ;  /* 0x0000000c004b7308 */ /* 0x0005e20000002400 */
[----:B-1----:R-:W-:-:S07]  /*3f80*/  FMUL.FTZ R2, R72, c[0x0][0x2ec] ;  /* 0x0000bb0048027a20 */ /* 0x002fce0000410000 */
[----:B------:R1:W-:Y:S04]  /*3f90*/  MUFU.TANH R78, R2 ;  /* 0x00000002004e7308 */ /* 0x0003e80000002400 */
[----:B------:R-:W-:Y:S02]  /*3fa0*/  FMUL.FTZ R6, R59, c[0x0][0x2ec] ;  /* 0x0000bb003b067a20 */ /* 0x000fe40000410000 */
[----:B--2---:R-:W-:Y:S02]  /*3fb0*/  FMUL.FTZ R12, R56, c[0x0][0x2ec] ;  /* 0x0000bb00380c7a20 */ /* 0x004fe40000410000 */
[----:B------:R-:W-:Y:S01]  /*3fc0*/  MUFU.TANH R72, R6 ;  /* 0x0000000600487308 */ /* 0x000fe20000002400 */
[----:B-1----:R-:W-:-:S07]  /*3fd0*/  FMUL.FTZ R2, R73, c[0x0][0x2ec] ;  /* 0x0000bb0049027a20 */ /* 0x002fce0000410000 */
[----:B------:R-:W-:Y:S08]  /*3fe0*/  MUFU.TANH R73, R12 ;  /* 0x0000000c00497308 */ /* 0x000ff00000002400 */
[----:B------:R1:W-:Y:S02]  /*3ff0*/  MUFU.TANH R77, R2 ;  /* 0x00000002004d7308 */ /* 0x0003e40000002400 */
[----:B-1----:R-:W-:-:S06]  /*4000*/  FMUL.FTZ R2, R74, c[0x0][0x2ec] ;  /* 0x0000bb004a027a20 */ /* 0x002fcc0000410000 */
[----:B------:R1:W2:Y:S02]  /*4010*/  MUFU.TANH R76, R2 ;  /* 0x00000002004c7308 */ /* 0x0002a40000002400 */
[----:B-1----:R-:W-:-:S04]  /*4020*/  IMAD.U32 R2, RZ, RZ, UR21 ;  /* 0x00000015ff027e24 */ /* 0x002fc8000f8e00ff */
[----:B------:R-:W-:-:S05]  /*4030*/  IMAD R2, R2, 0x40, R153 ;  /* 0x0000004002027824 */ /* 0x000fca00078e0299 */
[C---:B------:R-:W-:Y:S02]  /*4040*/  IADD3 R5, R2.reuse, 0x1, RZ ;  /* 0x0000000102057810 */ /* 0x040fe40007ffe0ff */
[----:B------:R-:W-:Y:S01]  /*4050*/  IADD3 R3, R2, 0x8, RZ ;  /* 0x0000000802037810 */ /* 0x000fe20007ffe0ff */
[----:B------:R-:W-:Y:S01]  /*4060*/  BAR.SYNC.DEFER_BLOCKING 0x0 ;  /* 0x0000000000007b1d */ /* 0x000fe20000010000 */
[C---:B------:R-:W-:Y:S02]  /*4070*/  ISETP.GE.AND P1, PT, R5.reuse, R14, PT ;  /* 0x0000000e0500720c */ /* 0x040fe40003f26270 */
[----:B------:R-:W-:Y:S02]  /*4080*/  ISETP.GE.AND P0, PT, R5, R15, PT ;  /* 0x0000000f0500720c */ /* 0x000fe40003f06270 */
[----:B-----5:R-:W-:Y:S02]  /*4090*/  FSEL R163, R163, -INF , !P1 ;  /* 0xff800000a3a37808 */ /* 0x020fe40004800000 */
[----:B------:R-:W-:-:S02]  /*40a0*/  ISETP.GE.AND P4, PT, R5, R25, PT ;  /* 0x000000190500720c */ /* 0x000fc40003f86270 */
[----:B------:R-:W-:Y:S01]  /*40b0*/  ISETP.GE.AND P2, PT, R5, R24, PT ;  /* 0x000000180500720c */ /* 0x000fe20003f46270 */
[----:B------:R-:W-:Y:S01]  /*40c0*/  FMUL.FTZ R5, R57, c[0x0][0x2ec] ;  /* 0x0000bb0039057a20 */ /* 0x000fe20000410000 */
[C---:B------:R-:W-:Y:S02]  /*40d0*/  ISETP.GE.AND P6, PT, R3.reuse, R14, PT ;  /* 0x0000000e0300720c */ /* 0x040fe40003fc6270 */
[C---:B------:R-:W-:Y:S01]  /*40e0*/  ISETP.GE.AND P5, PT, R3.reuse, R15, PT ;  /* 0x0000000f0300720c */ /* 0x040fe20003fa6270 */
[----:B------:R1:W5:Y:S01]  /*40f0*/  MUFU.TANH R74, R5 ;  /* 0x00000005004a7308 */ /* 0x0003620000002400 */
[C---:B------:R-:W-:Y:S02]  /*4100*/  ISETP.GE.AND P3, PT, R3.reuse, R25, PT ;  /* 0x000000190300720c */ /* 0x040fe40003f66270 */
[----:B------:R-:W-:Y:S01]  /*4110*/  ISETP.GE.AND P1, PT, R3, R24, PT ;  /* 0x000000180300720c */ /* 0x000fe20003f26270 */
[----:B------:R-:W-:Y:S01]  /*4120*/  FMUL.FTZ R3, R58, c[0x0][0x2ec] ;  /* 0x0000bb003a037a20 */ /* 0x000fe20000410000 */
[----:B------:R-:W-:Y:S01]  /*4130*/  FSEL R164, R164, -INF , !P0 ;  /* 0xff800000a4a47808 */ /* 0x000fe20004000000 */
[----:B---3--:R-:W-:Y:S01]  /*4140*/  HMMA.16816.F32.BF16 R56, R20, R8, R32 ;  /* 0x000000081438723c */ /* 0x008fe20000041820 */
[----:B------:R-:W-:Y:S01]  /*4150*/  FSEL R60, R112, -INF , !P4 ;  /* 0xff800000703c7808 */ /* 0x000fe20006000000 */
[----:B------:R3:W-:Y:S01]  /*4160*/  MUFU.TANH R69, R3 ;  /* 0x0000000300457308 */ /* 0x0007e20000002400 */
[----:B----4-:R-:W-:-:S02]  /*4170*/  FSEL R61, R111, -INF , !P2 ;  /* 0xff8000006f3d7808 */ /* 0x010fc40005000000 */
[----:B------:R-:W-:Y:S02]  /*4180*/  FSEL R162, R162, -INF , !P6 ;  /* 0xff800000a2a27808 */ /* 0x000fe40007000000 */
[----:B------:R-:W-:Y:S01]  /*4190*/  FSEL R165, R165, -INF , !P5 ;  /* 0xff800000a5a57808 */ /* 0x000fe20006800000 */
[----:B------:R-:W-:Y:S01]  /*41a0*/  HMMA.16816.F32.BF16 R32, R28, R48, R44 ;  /* 0x000000301c20723c */ /* 0x000fe2000004182c */
[----:B------:R-:W-:Y:S02]  /*41b0*/  FSEL R62, R102, -INF , !P1 ;  /* 0xff800000663e7808 */ /* 0x000fe40004800000 */
[----:B-1----:R-:W-:-:S04]  /*41c0*/  IADD3 R5, R2, 0x9, RZ ;  /* 0x0000000902057810 */ /* 0x002fc80007ffe0ff */
[C---:B------:R-:W-:Y:S01]  /*41d0*/  ISETP.GE.AND P0, PT, R5.reuse, R14, PT ;  /* 0x0000000e0500720c */ /* 0x040fe20003f06270 */
[----:B------:R-:W-:Y:S01]  /*41e0*/  HMMA.16816.F32.BF16 R28, R28, R50, R40 ;  /* 0x000000321c1c723c */ /* 0x000fe20000041828 */
[C---:B------:R-:W-:Y:S02]  /*41f0*/  ISETP.GE.AND P4, PT, R5.reuse, R15, PT ;  /* 0x0000000f0500720c */ /* 0x040fe40003f86270 */
[C---:B------:R-:W-:Y:S02]  /*4200*/  ISETP.GE.AND P2, PT, R5.reuse, R25, PT ;  /* 0x000000190500720c */ /* 0x040fe40003f46270 */
[----:B------:R-:W-:Y:S01]  /*4210*/  ISETP.GE.AND P6, PT, R5, R24, PT ;  /* 0x000000180500720c */ /* 0x000fe20003fc6270 */
[----:B------:R-:W-:Y:S01]  /*4220*/  FMUL.FTZ R5, R52, c[0x0][0x2ec] ;  /* 0x0000bb0034057a20 */ /* 0x000fe20000410000 */
[----:B---3--:R-:W-:Y:S01]  /*4230*/  IADD3 R3, R2, 0x10, RZ ;  /* 0x0000001002037810 */ /* 0x008fe20007ffe0ff */
[----:B------:R-:W-:Y:S01]  /*4240*/  HMMA.16816.F32.BF16 R20, R20, R10, R36 ;  /* 0x0000000a1414723c */ /* 0x000fe20000041824 */
[----:B------:R-:W-:Y:S01]  /*4250*/  FSEL R52, R109, -INF , !P3 ;  /* 0xff8000006d347808 */ /* 0x000fe20005800000 */
[----:B------:R1:W-:Y:S01]  /*4260*/  MUFU.TANH R68, R5 ;  /* 0x0000000500447308 */ /* 0x0003e20000002400 */
[----:B------:R-:W-:Y:S01]  /*4270*/  FSEL R160, R160, -INF , !P0 ;  /* 0xff800000a0a07808 */ /* 0x000fe20004000000 */
[----:B------:R-:W-:Y:S01]  /*4280*/  FMUL.FTZ R59, R59, c[0x0][0x2ec] ;  /* 0x0000bb003b3b7a20 */ /* 0x000fe20000410000 */
[----:B------:R-:W-:-:S02]  /*4290*/  ISETP.GE.AND P5, PT, R3, R14, PT ;  /* 0x0000000e0300720c */ /* 0x000fc40003fa6270 */
[C---:B------:R-:W-:Y:S01]  /*42a0*/  ISETP.GE.AND P3, PT, R3.reuse, R15, PT ;  /* 0x0000000f0300720c */ /* 0x040fe20003f66270 */
[C---:B------:R-:W-:Y:S01]  /*42b0*/  HMMA.16816.F32.BF16 R32, R16.reuse, R8, R32 ;  /* 0x000000081020723c */ /* 0x040fe20000041820 */
[C---:B------:R-:W-:Y:S01]  /*42c0*/  ISETP.GE.AND P1, PT, R3.reuse, R25, PT ;  /* 0x000000190300720c */ /* 0x040fe20003f26270 */
[----:B------:R-:W-:Y:S01]  /*42d0*/  MUFU.TANH R59, R59 ;  /* 0x0000003b003b7308 */ /* 0x000fe20000002400 */
[----:B------:R-:W-:Y:S02]  /*42e0*/  ISETP.GE.AND P0, PT, R3, R24, PT ;  /* 0x000000180300720c */ /* 0x000fe40003f06270 */
[----:B------:R-:W-:Y:S02]  /*42f0*/  IADD3 R3, R2, 0x11, RZ ;  /* 0x0000001102037810 */ /* 0x000fe40007ffe0ff */
[----:B------:R-:W-:Y:S01]  /*4300*/  FSEL R161, R161, -INF , !P4 ;  /* 0xff800000a1a17808 */ /* 0x000fe20006000000 */
[----:B------:R-:W-:Y:S01]  /*4310*/  HMMA.16816.F32.BF16 R16, R16, R10, R28 ;  /* 0x0000000a1010723c */ /* 0x000fe2000004181c */
[----:B------:R-:W-:Y:S01]  /*4320*/  FSEL R26, R110, -INF , !P2 ;  /* 0xff8000006e1a7808 */ /* 0x000fe20005000000 */
[----:B-1----:R-:W-:Y:S01]  /*4330*/  FMUL.FTZ R5, R53, c[0x0][0x2ec] ;  /* 0x0000bb0035057a20 */ /* 0x002fe20000410000 */
[----:B------:R-:W-:-:S02]  /*4340*/  FSEL R53, R108, -INF , !P6 ;  /* 0xff8000006c357808 */ /* 0x000fc40007000000 */
[----:B------:R-:W-:Y:S01]  /*4350*/  FSEL R135, R135, -INF , !P5 ;  /* 0xff80000087877808 */ /* 0x000fe20006800000 */
[----:B------:R1:W3:Y:S01]  /*4360*/  MUFU.TANH R46, R5 ;  /* 0x00000005002e7308 */ /* 0x0002e20000002400 */
[C---:B------:R-:W-:Y:S01]  /*4370*/  ISETP.GE.AND P4, PT, R3.reuse, R14, PT ;  /* 0x0000000e0300720c */ /* 0x040fe20003f86270 */
[----:B------:R-:W-:Y:S01]  /*4380*/  FMUL.FTZ R20, R20, c[0x0][0x2ec] ;  /* 0x0000bb0014147a20 */ /* 0x000fe20000410000 */
[C---:B------:R-:W-:Y:S02]  /*4390*/  ISETP.GE.AND P2, PT, R3.reuse, R15, PT ;  /* 0x0000000f0300720c */ /* 0x040fe40003f46270 */
[C---:B------:R-:W-:Y:S02]  /*43a0*/  ISETP.GE.AND P6, PT, R3.reuse, R25, PT ;  /* 0x000000190300720c */ /* 0x040fe40003fc6270 */
[----:B------:R-:W-:Y:S01]  /*43b0*/  ISETP.GE.AND P5, PT, R3, R24, PT ;  /* 0x000000180300720c */ /* 0x000fe20003fa6270 */
[----:B------:R-:W-:Y:S01]  /*43c0*/  MUFU.TANH R20, R20 ;  /* 0x0000001400147308 */ /* 0x000fe20000002400 */
[----:B------:R-:W-:Y:S01]  /*43d0*/  IADD3 R3, R2, 0x18, RZ ;  /* 0x0000001802037810 */ /* 0x000fe20007ffe0ff */
[----:B------:R-:W-:Y:S01]  /*43e0*/  FMUL.FTZ R32, R32, c[0x0][0x2ec] ;  /* 0x0000bb0020207a20 */ /* 0x000fe20000410000 */
[----:B------:R-:W-:Y:S01]  /*43f0*/  FSEL R139, R100, -INF , !P3 ;  /* 0xff800000648b7808 */ /* 0x000fe20005800000 */
[----:B------:R-:W-:Y:S01]  /*4400*/  FMUL.FTZ R34, R34, c[0x0][0x2ec] ;  /* 0x0000bb0022227a20 */ /* 0x000fe20000410000 */
[----:B------:R-:W-:Y:S01]  /*4410*/  FSEL R63, R98, -INF , !P1 ;  /* 0xff800000623f7808 */ /* 0x000fe20004800000 */
[----:B------:R-:W-:Y:S01]  /*4420*/  FMUL.FTZ R33, R33, c[0x0][0x2ec] ;  /* 0x0000bb0021217a20 */ /* 0x000fe20000410000 */
[----:B------:R-:W-:Y:S01]  /*4430*/  FSEL R64, R96, -INF , !P0 ;  /* 0xff80000060407808 */ /* 0x000fe20004000000 */
[----:B-1----:R-:W-:Y:S01]  /*4440*/  FMUL.FTZ R5, R54, c[0x0][0x2ec] ;  /* 0x0000bb0036057a20 */ /* 0x002fe20000410000 */
[----:B------:R-:W-:Y:S01]  /*4450*/  FSEL R137, R103, -INF , !P4 ;  /* 0xff80000067897808 */ /* 0x000fe20006000000 */
[----:B------:R-:W-:Y:S01]  /*4460*/  MUFU.TANH R32, R32 ;  /* 0x0000002000207308 */ /* 0x000fe20000002400 */
[----:B------:R-:W-:Y:S01]  /*4470*/  ISETP.GE.AND P3, PT, R3, R14, PT ;  /* 0x0000000e0300720c */ /* 0x000fe20003f66270 */
[----:B------:R-:W-:Y:S01]  /*4480*/  FMUL.FTZ R35, R35, c[0x0][0x2ec] ;  /* 0x0000bb0023237a20 */ /* 0x000fe20000410000 */
[C---:B------:R-:W-:Y:S01]  /*4490*/  ISETP.GE.AND P1, PT, R3.reuse, R15, PT ;  /* 0x0000000f0300720c */ /* 0x040fe20003f26270 */
[----:B------:R-:W-:Y:S01]  /*44a0*/  FMUL.FTZ R16, R16, c[0x0][0x2ec] ;  /* 0x0000bb0010107a20 */ /* 0x000fe20000410000 */
[----:B------:R-:W-:-:S02]  /*44b0*/  ISETP.GE.AND P0, PT, R3, R25, PT ;  /* 0x000000190300720c */ /* 0x000fc40003f06270 */
[----:B------:R-:W-:Y:S01]  /*44c0*/  ISETP.GE.AND P4, PT, R3, R24, PT ;  /* 0x000000180300720c */ /* 0x000fe20003f86270 */
[----:B------:R1:W4:Y:S01]  /*44d0*/  MUFU.TANH R6, R5 ;  /* 0x0000000500067308 */ /* 0x0003220000002400 */
[----:B------:R-:W-:Y:S02]  /*44e0*/  IADD3 R3, R2, 0x19, RZ ;  /* 0x0000001902037810 */ /* 0x000fe40007ffe0ff */
[----:B------:R-:W-:Y:S02]  /*44f0*/  FSEL R138, R101, -INF , !P2 ;  /* 0xff800000658a7808 */ /* 0x000fe40005000000 */
[----:B------:R-:W-:Y:S02]  /*4500*/  FSEL R133, R133, -INF , !P3 ;  /* 0xff80000085857808 */ /* 0x000fe40005800000 */
[C---:B------:R-:W-:Y:S01]  /*4510*/  ISETP.GE.AND P2, PT, R3.reuse, R14, PT ;  /* 0x0000000e0300720c */ /* 0x040fe20003f46270 */
[----:B------:R-:W-:Y:S01]  /*4520*/  MUFU.TANH R34, R34 ;  /* 0x0000002200227308 */ /* 0x000fe20000002400 */
[----:B------:R-:W-:-:S02]  /*4530*/  ISETP.GE.AND P3, PT, R3, R24, PT ;  /* 0x000000180300720c */ /* 0x000fc40003f66270 */
[----:B------:R-:W-:Y:S02]  /*4540*/  FSEL R132, R132, -INF , !P1 ;  /* 0xff80000084847808 */ /* 0x000fe40004800000 */
[----:B------:R-:W-:Y:S02]  /*4550*/  FSEL R54, R85, -INF , !P0 ;  /* 0xff80000055367808 */ /* 0x000fe40004000000 */
[----:B------:R-:W-:Y:S01]  /*4560*/  FSEL R126, R126, -INF , !P2 ;  /* 0xff8000007e7e7808 */ /* 0x000fe20005000000 */
[----:B-1----:R-:W-:Y:S01]  /*4570*/  FMUL.FTZ R5, R55, c[0x0][0x2ec] ;  /* 0x0000bb0037057a20 */ /* 0x002fe20000410000 */
[----:B------:R-:W-:Y:S01]  /*4580*/  FSEL R55, R99, -INF , !P6 ;  /* 0xff80000063377808 */ /* 0x000fe20007000000 */
[----:B------:R-:W-:Y:S01]  /*4590*/  MUFU.TANH R33, R33 ;  /* 0x0000002100217308 */ /* 0x000fe20000002400 */
[----:B------:R-:W-:-:S04]  /*45a0*/  ISETP.GE.AND P6, PT, R3, R15, PT ;  /* 0x0000000f0300720c */ /* 0x000fc80003fc6270 */
[----:B------:R-:W-:-:S03]  /*45b0*/  FSEL R127, R127, -INF , !P6 ;  /* 0xff8000007f7f7808 */ /* 0x000fc60007000000 */
[----:B------:R1:W1:Y:S08]  /*45c0*/  MUFU.TANH R45, R5 ;  /* 0x00000005002d7308 */ /* 0x0002700000002400 */
[----:B------:R-:W-:Y:S01]  /*45d0*/  MUFU.TANH R35, R35 ;  /* 0x0000002300237308 */ /* 0x000fe20000002400 */
[----:B-1----:R-:W-:Y:S01]  /*45e0*/  FMUL.FTZ R5, R56, c[0x0][0x2ec] ;  /* 0x0000bb0038057a20 */ /* 0x002fe20000410000 */
[----:B------:R-:W-:-:S06]  /*45f0*/  FSEL R56, R97, -INF , !P5 ;  /* 0xff80000061387808 */ /* 0x000fcc0006800000 */
[----:B------:R-:W-:Y:S01]  /*4600*/  MUFU.TANH R16, R16 ;  /* 0x0000001000107308 */ /* 0x000fe20000002400 */
[----:B------:R-:W-:Y:S02]  /*4610*/  ISETP.GE.AND P5, PT, R3, R25, PT ;  /* 0x000000190300720c */ /* 0x000fe40003fa6270 */
[----:B------:R-:W-:Y:S02]  /*4620*/  IADD3 R3, R2, 0x20, RZ ;  /* 0x0000002002037810 */ /* 0x000fe40007ffe0ff */
[----:B------:R-:W-:Y:S02]  /*4630*/  FSEL R27, R86, -INF , !P5 ;  /* 0xff800000561b7808 */ /* 0x000fe40006800000 */
[C---:B------:R-:W-:Y:S01]  /*4640*/  ISETP.GE.AND P1, PT, R3.reuse, R14, PT ;  /* 0x0000000e0300720c */ /* 0x040fe20003f26270 */
[----:B------:R1:W1:Y:S01]  /*4650*/  MUFU.TANH R44, R5 ;  /* 0x00000005002c7308 */ /* 0x0002620000002400 */
[C---:B------:R-:W-:Y:S02]  /*4660*/  ISETP.GE.AND P0, PT, R3.reuse, R15, PT ;  /* 0x0000000f0300720c */ /* 0x040fe40003f06270 */
[----:B------:R-:W-:-:S02]  /*4670*/  ISETP.GE.AND P2, PT, R3, R24, PT ;  /* 0x000000180300720c */ /* 0x000fc40003f46270 */
[----:B------:R-:W-:Y:S02]  /*4680*/  FSEL R192, R192, -INF , !P1 ;  /* 0xff800000c0c07808 */ /* 0x000fe40004800000 */
[----:B------:R-:W-:Y:S02]  /*4690*/  FSEL R189, R189, -INF , !P0 ;  /* 0xff800000bdbd7808 */ /* 0x000fe40004000000 */
[----:B--2---:R-:W-:Y:S01]  /*46a0*/  FSEL R193, R76, -INF , !P2 ;  /* 0xff8000004cc17808 */ /* 0x004fe20005000000 */
[----:B-1----:R-:W-:Y:S01]  /*46b0*/  FMUL.FTZ R5, R57, c[0x0][0x2ec] ;  /* 0x0000bb0039057a20 */ /* 0x002fe20000410000 */
[----:B------:R-:W-:Y:S02]  /*46c0*/  FSEL R57, R84, -INF , !P4 ;  /* 0xff80000054397808 */ /* 0x000fe40006000000 */
[----:B------:R-:W-:Y:S01]  /*46d0*/  ISETP.GE.AND P4, PT, R3, R25, PT ;  /* 0x000000190300720c */ /* 0x000fe20003f86270 */
[----:B------:R1:W-:Y:S01]  /*46e0*/  MUFU.TANH R13, R5 ;  /* 0x00000005000d7308 */ /* 0x0003e20000002400 */
[----:B------:R-:W-:-:S02]  /*46f0*/  IADD3 R3, R2, 0x21, RZ ;  /* 0x0000002102037810 */ /* 0x000fc40007ffe0ff */
[----:B------:R-:W-:Y:S02]  /*4700*/  FSEL R190, R78, -INF , !P4 ;  /* 0xff8000004ebe7808 */ /* 0x000fe40006000000 */
[C---:B------:R-:W-:Y:S02]  /*4710*/  ISETP.GE.AND P6, PT, R3.reuse, R14, PT ;  /* 0x0000000e0300720c */ /* 0x040fe40003fc6270 */
[C---:B------:R-:W-:Y:S02]  /*4720*/  ISETP.GE.AND P5, PT, R3.reuse, R15, PT ;  /* 0x0000000f0300720c */ /* 0x040fe40003fa6270 */
[----:B------:R-:W-:Y:S02]  /*4730*/  ISETP.GE.AND P1, PT, R3, R24, PT ;  /* 0x000000180300720c */ /* 0x000fe40003f26270 */
[----:B------:R-:W-:Y:S02]  /*4740*/  FSEL R182, R182, -INF , !P6 ;  /* 0xff800000b6b67808 */ /* 0x000fe40007000000 */
[----:B------:R-:W-:-:S02]  /*4750*/  FSEL R183, R183, -INF , !P5 ;  /* 0xff800000b7b77808 */ /* 0x000fc40006800000 */
[----:B------:R-:W-:Y:S01]  /*4760*/  FSEL R191, R75, -INF , !P1 ;  /* 0xff8000004bbf7808 */ /* 0x000fe20004800000 */
[----:B-1----:R-:W-:Y:S01]  /*4770*/  FMUL.FTZ R5, R58, c[0x0][0x2ec] ;  /* 0x0000bb003a057a20 */ /* 0x002fe20000410000 */
[----:B------:R-:W-:Y:S02]  /*4780*/  FSEL R58, R79, -INF , !P3 ;  /* 0xff8000004f3a7808 */ /* 0x000fe40005800000 */
[----:B------:R-:W-:Y:S01]  /*4790*/  ISETP.GE.AND P3, PT, R3, R25, PT ;  /* 0x000000190300720c */ /* 0x000fe20003f66270 */
[----:B------:R1:W2:Y:S01]  /*47a0*/  MUFU.TANH R12, R5 ;  /* 0x00000005000c7308 */ /* 0x0002a20000002400 */
[----:B------:R-:W-:Y:S02]  /*47b0*/  IADD3 R3, R2, 0x29, RZ ;  /* 0x0000002902037810 */ /* 0x000fe40007ffe0ff */
[----:B------:R-:W-:Y:S02]  /*47c0*/  FSEL R188, R77, -INF , !P3 ;  /* 0xff8000004dbc7808 */ /* 0x000fe40005800000 */
[----:B------:R-:W-:-:S02]  /*47d0*/  ISETP.GE.AND P5, PT, R3, R14, PT ;  /* 0x0000000e0300720c */ /* 0x000fc40003fa6270 */
[C---:B------:R-:W-:Y:S02]  /*47e0*/  ISETP.GE.AND P3, PT, R3.reuse, R15, PT ;  /* 0x0000000f0300720c */ /* 0x040fe40003f66270 */
[----:B------:R-:W-:Y:S02]  /*47f0*/  ISETP.GE.AND P1, PT, R3, R25, PT ;  /* 0x000000190300720c */ /* 0x000fe40003f26270 */
[----:B-----5:R-:W-:Y:S02]  /*4800*/  FSEL R167, R74, -INF , !P5 ;  /* 0xff8000004aa77808 */ /* 0x020fe40006800000 */
[----:B------:R-:W-:Y:S02]  /*4810*/  FSEL R166, R72, -INF , !P3 ;  /* 0xff80000048a67808 */ /* 0x000fe40005800000 */
[----:B---3--:R-:W-:Y:S02]  /*4820*/  FSEL R173, R46, -INF , !P1 ;  /* 0xff8000002ead7808 */ /* 0x008fe40004800000 */
[----:B-1----:R-:W-:-:S04]  /*4830*/  IADD3 R5, R2, 0x28, RZ ;  /* 0x0000002802057810 */ /* 0x002fc80007ffe0ff */
[C---:B------:R-:W-:Y:S02]  /*4840*/  ISETP.GE.AND P0, PT, R5.reuse, R14, PT ;  /* 0x0000000e0500720c */ /* 0x040fe40003f06270 */
[----:B------:R-:W-:Y:S02]  /*4850*/  ISETP.GE.AND P4, PT, R5, R15, PT ;  /* 0x0000000f0500720c */ /* 0x000fe40003f86270 */
[----:B------:R-:W-:Y:S02]  /*4860*/  FSEL R180, R73, -INF , !P0 ;  /* 0xff80000049b47808 */ /* 0x000fe40004000000 */
[C---:B------:R-:W-:Y:S02]  /*4870*/  ISETP.GE.AND P2, PT, R5.reuse, R25, PT ;  /* 0x000000190500720c */ /* 0x040fe40003f46270 */
[-C--:B------:R-:W-:Y:S01]  /*4880*/  ISETP.GE.AND P6, PT, R5, R24.reuse, PT ;  /* 0x000000180500720c */ /* 0x080fe20003fc6270 */
[----:B------:R-:W-:Y:S01]  /*4890*/  FMUL.FTZ R5, R21, c[0x0][0x2ec] ;  /* 0x0000bb0015057a20 */ /* 0x000fe20000410000 */
[----:B------:R-:W-:-:S02]  /*48a0*/  ISETP.GE.AND P0, PT, R3, R24, PT ;  /* 0x000000180300720c */ /* 0x000fc40003f06270 */
[----:B------:R-:W-:Y:S01]  /*48b0*/  IADD3 R3, R2, 0x30, RZ ;  /* 0x0000003002037810 */ /* 0x000fe20007ffe0ff */
[----:B------:R1:W-:Y:S01]  /*48c0*/  MUFU.TANH R10, R5 ;  /* 0x00000005000a7308 */ /* 0x0003e20000002400 */
[----:B------:R-:W-:Y:S02]  /*48d0*/  FSEL R172, R69, -INF , !P4 ;  /* 0xff80000045ac7808 */ /* 0x000fe40006000000 */
[----:B------:R-:W-:Y:S02]  /*48e0*/  FSEL R175, R68, -INF , !P2 ;  /* 0xff80000044af7808 */ /* 0x000fe40005000000 */
[----:B----4-:R-:W-:Y:S01]  /*48f0*/  FSEL R181, R6, -INF , !P6 ;  /* 0xff80000006b57808 */ /* 0x010fe20007000000 */
[----:B------:R-:W-:Y:S01]  /*4900*/  FMUL.FTZ R6, R22, c[0x0][0x2ec] ;  /* 0x0000bb0016067a20 */ /* 0x000fe20000410000 */
[C---:B------:R-:W-:Y:S02]  /*4910*/  ISETP.GE.AND P4, PT, R3.reuse, R14, PT ;  /* 0x0000000e0300720c */ /* 0x040fe40003f86270 */
[C---:B------:R-:W-:Y:S01]  /*4920*/  ISETP.GE.AND P2, PT, R3.reuse, R15, PT ;  /* 0x0000000f0300720c */ /* 0x040fe20003f46270 */
[----:B------:R3:W4:Y:S01]  /*4930*/  MUFU.TANH R9, R6 ;  /* 0x0000000600097308 */ /* 0x0007220000002400 */
[----:B------:R-:W-:-:S02]  /*4940*/  ISETP.GE.AND P6, PT, R3, R25, PT ;  /* 0x000000190300720c */ /* 0x000fc40003fc6270 */
[----:B------:R-:W-:Y:S02]  /*4950*/  ISETP.GE.AND P5, PT, R3, R24, PT ;  /* 0x000000180300720c */ /* 0x000fe40003fa6270 */
[----:B------:R-:W-:Y:S01]  /*4960*/  IADD3 R3, R2, 0x31, RZ ;  /* 0x0000003102037810 */ /* 0x000fe20007ffe0ff */
[----:B-1----:R-:W-:Y:S01]  /*4970*/  FMUL.FTZ R5, R23, c[0x0][0x2ec] ;  /* 0x0000bb0017057a20 */ /* 0x002fe20000410000 */
[----:B------:R-:W-:Y:S02]  /*4980*/  FSEL R174, R45, -INF , !P0 ;  /* 0xff8000002dae7808 */ /* 0x000fe40004000000 */
[----:B------:R-:W-:Y:S01]  /*4990*/  FSEL R214, R44, -INF , !P4 ;  /* 0xff8000002cd67808 */ /* 0x000fe20006000000 */
[----:B------:R1:W-:Y:S01]  /*49a0*/  MUFU.TANH R8, R5 ;  /* 0x0000000500087308 */ /* 0x0003e20000002400 */
[C---:B------:R-:W-:Y:S02]  /*49b0*/  ISETP.GE.AND P3, PT, R3.reuse, R14, PT ;  /* 0x0000000e0300720c */ /* 0x040fe40003f66270 */
[----:B------:R-:W-:-:S02]  /*49c0*/  ISETP.GE.AND P1, PT, R3, R15, PT ;  /* 0x0000000f0300720c */ /* 0x000fc40003f26270 */
[C---:B------:R-:W-:Y:S01]  /*49d0*/  ISETP.GE.AND P0, PT, R3.reuse, R25, PT ;  /* 0x000000190300720c */ /* 0x040fe20003f06270 */
[----:B---3--:R-:W-:Y:S01]  /*49e0*/  FMUL.FTZ R6, R18, c[0x0][0x2ec] ;  /* 0x0000bb0012067a20 */ /* 0x008fe20000410000 */
[----:B------:R-:W-:Y:S02]  /*49f0*/  ISETP.GE.AND P4, PT, R3, R24, PT ;  /* 0x000000180300720c */ /* 0x000fe40003f86270 */
[----:B------:R-:W-:Y:S02]  /*4a00*/  IADD3 R3, R2, 0x38, RZ ;  /* 0x0000003802037810 */ /* 0x000fe40007ffe0ff */
[----:B--2---:R-:W-:Y:S01]  /*4a10*/  FSEL R213, R12, -INF , !P2 ;  /* 0xff8000000cd57808 */ /* 0x004fe20005000000 */
[----:B------:R-:W2:Y:S01]  /*4a20*/  MUFU.TANH R6, R6 ;  /* 0x0000000600067308 */ /* 0x000ea20000002400 */
[----:B------:R-:W-:Y:S02]  /*4a30*/  FSEL R205, R32, -INF , !P6 ;  /* 0xff80000020cd7808 */ /* 0x000fe40007000000 */
[----:B------:R-:W-:Y:S01]  /*4a40*/  FSEL R179, R34, -INF , !P5 ;  /* 0xff80000022b37808 */ /* 0x000fe20006800000 */
[----:B-1----:R-:W-:Y:S01]  /*4a50*/  FMUL.FTZ R5, R17, c[0x0][0x2ec] ;  /* 0x0000bb0011057a20 */ /* 0x002fe20000410000 */
[----:B------:R-:W-:-:S02]  /*4a60*/  FSEL R249, R13, -INF , !P3 ;  /* 0xff8000000df97808 */ /* 0x000fc40005800000 */
[C---:B------:R-:W-:Y:S02]  /*4a70*/  ISETP.GE.AND P2, PT, R3.reuse, R14, PT ;  /* 0x0000000e0300720c */ /* 0x040fe40003f46270 */
[C---:B------:R-:W-:Y:S01]  /*4a80*/  ISETP.GE.AND P6, PT, R3.reuse, R15, PT ;  /* 0x0000000f0300720c */ /* 0x040fe20003fc6270 */
[----:B------:R-:W1:Y:S01]  /*4a90*/  MUFU.TANH R5, R5 ;  /* 0x0000000500057308 */ /* 0x000e620000002400 */
[C---:B------:R-:W-:Y:S02]  /*4aa0*/  ISETP.GE.AND P5, PT, R3.reuse, R25, PT ;  /* 0x000000190300720c */ /* 0x040fe40003fa6270 */
[----:B------:R-:W-:Y:S01]  /*4ab0*/  ISETP.GE.AND P3, PT, R3, R24, PT ;  /* 0x000000180300720c */ /* 0x000fe20003f66270 */
[----:B------:R-:W-:Y:S01]  /*4ac0*/  FMUL.FTZ R3, R19, c[0x0][0x2ec] ;  /* 0x0000bb0013037a20 */ /* 0x000fe20000410000 */
[----:B------:R-:W-:Y:S02]  /*4ad0*/  FSEL R204, R33, -INF , !P0 ;  /* 0xff80000021cc7808 */ /* 0x000fe40004000000 */
[----:B------:R-:W-:-:S02]  /*4ae0*/  ISETP.GE.AND P0, PT, R2, R15, PT ;  /* 0x0000000f0200720c */ /* 0x000fc40003f06270 */
[----:B------:R-:W-:Y:S01]  /*4af0*/  FSEL R250, R59, -INF , !P1 ;  /* 0xff8000003bfa7808 */ /* 0x000fe20004800000 */
[----:B------:R-:W3:Y:S01]  /*4b00*/  MUFU.TANH R3, R3 ;  /* 0x0000000300037308 */ /* 0x000ee20000002400 */
[----:B------:R-:W-:Y:S02]  /*4b10*/  FSEL R125, R115, -INF , !P0 ;  /* 0xff800000737d7808 */ /* 0x000fe40004000000 */
[----:B------:R-:W-:Y:S02]  /*4b20*/  PLOP3.LUT P0, PT, PT, PT, UP0, 0x80, 0x0 ;  /* 0x000000000000781c */ /* 0x000fe40003f0f008 */
[----:B------:R-:W-:Y:S02]  /*4b30*/  FSEL R212, R35, -INF , !P4 ;  /* 0xff80000023d47808 */ /* 0x000fe40006000000 */
[----:B------:R-:W-:Y:S02]  /*4b40*/  FSEL R246, R20, -INF , !P2 ;  /* 0xff80000014f67808 */ /* 0x000fe40005000000 */
[----:B------:R-:W-:-:S02]  /*4b50*/  ISETP.GE.AND P1, PT, R2, R14, PT ;  /* 0x0000000e0200720c */ /* 0x000fc40003f26270 */
[C---:B------:R-:W-:Y:S02]  /*4b60*/  ISETP.GE.AND P4, PT, R2.reuse, R25, PT ;  /* 0x000000190200720c */ /* 0x040fe40003f86270 */
[C---:B------:R-:W-:Y:S02]  /*4b70*/  ISETP.GE.AND P2, PT, R2.reuse, R24, PT ;  /* 0x000000180200720c */ /* 0x040fe40003f46270 */
[----:B------:R-:W-:Y:S02]  /*4b80*/  IADD3 R2, R2, 0x39, RZ ;  /* 0x0000003902027810 */ /* 0x000fe40007ffe0ff */
[----:B----4-:R-:W-:Y:S02]  /*4b90*/  FSEL R248, R9, -INF , !P6 ;  /* 0xff80000009f87808 */ /* 0x010fe40007000000 */
[----:B------:R-:W-:Y:S02]  /*4ba0*/  FSEL R252, R16, -INF , !P5 ;  /* 0xff80000010fc7808 */ /* 0x000fe40006800000 */
[----:B--2---:R-:W-:-:S02]  /*4bb0*/  FSEL R207, R6, -INF , !P3 ;  /* 0xff80000006cf7808 */ /* 0x004fc40005800000 */
        /* <DEDUP_REMOVED lines=9> */
[----:B-1----:R-:W-:Y:S02]  /*4c50*/  FSEL R251, R5, -INF , !P3 ;  /* 0xff80000005fb7808 */ /* 0x002fe40005800000 */
[----:B---3--:R-:W-:Y:S01]  /*4c60*/  FSEL R178, R3, -INF , !P1 ;  /* 0xff80000003b27808 */ /* 0x008fe20004800000 */
        /* <DEDUP_REMOVED lines=73> */
.L_x_242:
[----:B------:R-:W-:Y:S05]  /*5100*/  BSYNC B0 ;  /* 0x0000000000007941 */ /* 0x000fea0003800000 */
.L_x_241:
[----:B------:R-:W0:Y:S02]  /*5110*/  LDGDEPBAR ;  /* 0x00000000000079af */ /* 0x000e240000000000 */
.L_x_240:
        /* <DEDUP_REMOVED lines=73> */
[----:B--2---:R-:W-:-:S03]  /*55b0*/  FMNMX.FTZ R2, R2, R3, !PT ;  /* 0x0000000302027209 */ /* 0x004fc60007810000 */
[----:B------:R-:W-:Y:S04]  /*55c0*/  LDSM.16.MT88.4 R72, [R234+0xe800] ;  /* 0x00e80000ea48783b */ /* 0x000fe80000004200 */
        /* <DEDUP_REMOVED lines=33> */
[----:B--2---:R-:W-:Y:S01]  /*57e0*/  F2FP.BF16.PACK_AB R7, R24, R238 ;  /* 0x000000ee1807723e */ /* 0x004fe200000010ff */
[----:B------:R-:W-:Y:S04]  /*57f0*/  LDSM.16.MT88.4 R60, [R233+0xc800] ;  /* 0x00c80000e93c783b */ /* 0x000fe80000004200 */
        /* <DEDUP_REMOVED lines=11> */
[----:B------:R-:W-:Y:S02]  /*58b0*/  FFMA.FTZ R2, R54, c[0x0][0x23c], -R13 ;  /* 0x00008f0036027a23 */ /* 0x000fe4000001080d */
[----:B------:R-:W-:Y:S02]  /*58c0*/  LDSM.16.MT88.4 R52, [R234+0xc800] ;  /* 0x00c80000ea34783b */ /* 0x000fe40000004200 */
[C---:B------:R-:W-:Y:S02]  /*58d0*/  HMMA.16816.F32.BF16 R156, R4.reuse, R88, RZ ;  /* 0x00000058049c723c */ /* 0x040fe400000418ff */
[----:B------:R2:W-:Y:S06]  /*58e0*/  MUFU.EX2 R177, R2 ;  /* 0x0000000200b17308 */ /* 0x0005ec0000000800 */
[----:B------:R-:W-:Y:S01]  /*58f0*/  HMMA.16816.F32.BF16 R152, R4, R92, RZ ;  /* 0x0000005c0498723c */ /* 0x000fe200000418ff */
[----:B-1----:R-:W-:-:S02]  /*5900*/  FMNMX.FTZ R8, R139, R0, !PT ;  /* 0x000000008b087209 */ /* 0x002fc40007810000 */
[----:B------:R-:W-:-:S05]  /*5910*/  FMNMX.FTZ R0, R245, R9, !PT ;  /* 0x00000009f5007209 */ /* 0x000fca0007810000 */
[C---:B------:R-:W-:Y:S01]  /*5920*/  HMMA.16816.F32.BF16 R144, R4.reuse, R96, RZ ;  /* 0x000000600490723c */ /* 0x040fe200000418ff */
[----:B------:R-:W1:Y:S01]  /*5930*/  SHFL.BFLY PT, R9, R0, 0x2, 0x1f ;  /* 0x0c401f0000097f89 */ /* 0x000e6200000e0000 */
[----:B--2---:R-:W-:Y:S01]  /*5940*/  FMNMX.FTZ R2, R138, R8, !PT ;  /* 0x000000088a027209 */ /* 0x004fe20007810000 */
[----:B------:R-:W-:Y:S02]  /*5950*/  FFMA.FTZ R8, R27, c[0x0][0x23c], -R13 ;  /* 0x00008f001b087a23 */ /* 0x000fe4000001080d */
[----:B------:R-:W-:Y:S01]  /*5960*/  IMAD.MOV.U32 R27, RZ, RZ, R212 ;  /* 0x000000ffff1b7224 */ /* 0x000fe200078e00d4 */
        /* <DEDUP_REMOVED lines=10> */
[----:B-1----:R-:W-:Y:S01]  /*5a10*/  FMNMX.FTZ R0, R0, R9, !PT ;  /* 0x0000000900007209 */ /* 0x002fe20007810000 */
[----:B------:R-:W-:Y:S01]  /*5a20*/  LDSM.16.MT88.4 R64, [R235+0xc800] ;  /* 0x00c80000eb40783b */ /* 0x000fe20000004200 */
[----:B------:R1:W-:Y:S01]  /*5a30*/  MUFU.EX2 R215, R8 ;  /* 0x0000000800d77308 */ /* 0x0003e20000000800 */
[----:B---3--:R-:W-:Y:S02]  /*5a40*/  F2FP.BF16.PACK_AB R10, R19, R177 ;  /* 0x000000b1130a723e */ /* 0x008fe400000010ff */
[----:B------:R-:W2:Y:S02]  /*5a50*/  SHFL.BFLY PT, R18, R0, 0x1, 0x1f ;  /* 0x0c201f0000127f89 */ /* 0x000ea400000e0000 */
[C---:B------:R-:W-:Y:S08]  /*5a60*/  HMMA.16816.F32.BF16 R100, R4.reuse, R50, RZ ;  /* 0x000000320464723c */ /* 0x040ff000000418ff */
[----:B------:R-:W-:Y:S01]  /*5a70*/  HMMA.16816.F32.BF16 R84, R4, R90, RZ ;  /* 0x0000005a0454723c */ /* 0x000fe200000418ff */
[----:B-1----:R-:W-:-:S04]  /*5a80*/  FFMA.FTZ R8, R56, c[0x0][0x23c], -R12 ;  /* 0x00008f0038087a23 */ /* 0x002fc8000001080c */
        /* <DEDUP_REMOVED lines=8> */
[----:B---3--:R-:W-:Y:S02]  /*5b10*/  F2FP.BF16.PACK_AB R9, R3, R215 ;  /* 0x000000d70309723e */ /* 0x008fe400000010ff */
        /* <DEDUP_REMOVED lines=15> */
[----:B------:R1:W-:Y:S01]  /*5c10*/  MUFU.EX2 R176, R4 ;  /* 0x0000000400b07308 */ /* 0x0003e20000000800 */
[----:B--2---:R-:W-:-:S07]  /*5c20*/  F2FP.BF16.PACK_AB R11, R206, R244 ;  /* 0x000000f4ce0b723e */ /* 0x004fce00000010ff */
[----:B------:R-:W-:Y:S01]  /*5c30*/  HMMA.16816.F32.BF16 R196, R8, R60, R68 ;  /* 0x0000003c08c4723c */ /* 0x000fe20000041844 */
[----:B------:R-:W2:Y:S01]  /*5c40*/  LDSM.16.MT88.4 R68, [R235+0xe800] ;  /* 0x00e80000eb44783b */ /* 0x000ea20000004200 */
[----:B---3--:R-:W-:Y:S01]  /*5c50*/  FMNMX.FTZ R0, R16, R17, !PT ;  /* 0x0000001110007209 */ /* 0x008fe20007810000 */
[----:B-1----:R-:W-:-:S05]  /*5c60*/  FFMA.FTZ R4, R163, c[0x0][0x23c], -R2 ;  /* 0x00008f00a3047a23 */ /* 0x002fca0000010802 */
[C---:B------:R-:W-:Y:S01]  /*5c70*/  HMMA.16816.F32.BF16 R228, R8.reuse, R64, R152 ;  /* 0x0000004008e4723c */ /* 0x040fe20000041898 */
[----:B------:R-:W1:Y:S01]  /*5c80*/  SHFL.BFLY PT, R5, R0, 0x1, 0x1f ;  /* 0x0c201f0000057f89 */ /* 0x000e6200000e0000 */
[----:B------:R3:W-:Y:S06]  /*5c90*/  MUFU.EX2 R26, R4 ;  /* 0x00000004001a7308 */ /* 0x0007ec0000000800 */
[C---:B------:R-:W-:Y:S08]  /*5ca0*/  HMMA.16816.F32.BF16 R128, R8.reuse, R56, R128 ;  /* 0x000000380880723c */ /* 0x040ff00000041880 */
[----:B------:R-:W-:Y:S01]  /*5cb0*/  HMMA.16816.F32.BF16 R168, R8, R76, R144 ;  /* 0x0000004c08a8723c */ /* 0x000fe20000041890 */
[----:B---3--:R-:W-:-:S04]  /*5cc0*/  FFMA.FTZ R4, R162, c[0x0][0x23c], -R2 ;  /* 0x00008f00a2047a23 */ /* 0x008fc80000010802 */
[----:B------:R3:W-:Y:S03]  /*5cd0*/  MUFU.EX2 R241, R4 ;  /* 0x0000000400f17308 */ /* 0x0007e60000000800 */
[C---:B------:R-:W-:Y:S07]  /*5ce0*/  HMMA.16816.F32.BF16 R224, R8.reuse, R80, R156 ;  /* 0x0000005008e0723c */ /* 0x040fee000004189c */
[----:B------:R-:W-:Y:S01]  /*5cf0*/  IMAD.MOV.U32 R159, RZ, RZ, R206 ;  /* 0x000000ffff9f7224 */ /* 0x000fe200078e00ce */
[----:B------:R-:W-:Y:S01]  /*5d00*/  MOV R155, R128 ;  /* 0x00000080009b7202 */ /* 0x000fe20000000f00 */
[----:B------:R-:W-:Y:S01]  /*5d10*/  IMAD.MOV.U32 R154, RZ, RZ, R129 ;  /* 0x000000ffff9a7224 */ /* 0x000fe200078e0081 */
[----:B------:R-:W-:Y:S01]  /*5d20*/  MOV R153, R130 ;  /* 0x0000008200997202 */ /* 0x000fe20000000f00 */
[----:B------:R-:W-:Y:S01]  /*5d30*/  IMAD.MOV.U32 R152, RZ, RZ, R131 ;  /* 0x000000ffff987224 */ /* 0x000fe200078e0083 */
[C---:B------:R-:W-:Y:S01]  /*5d40*/  HMMA.16816.F32.BF16 R208, R8.reuse, R52, R148 ;  /* 0x0000003408d0723c */ /* 0x040fe20000041894 */
[----:B------:R-:W-:Y:S01]  /*5d50*/  MOV R130, R213 ;  /* 0x000000d500827202 */ /* 0x000fe20000000f00 */
[----:B------:R-:W-:Y:S01]  /*5d60*/  IMAD.MOV.U32 R156, RZ, RZ, R205 ;  /* 0x000000ffff9c7224 */ /* 0x000fe200078e00cd */
[----:B------:R-:W-:Y:S01]  /*5d70*/  MOV R131, R207 ;  /* 0x000000cf00837202 */ /* 0x000fe20000000f00 */
[----:B---3--:R-:W-:Y:S01]  /*5d80*/  FFMA.FTZ R4, R160, c[0x0][0x23c], -R2 ;  /* 0x00008f00a0047a23 */ /* 0x008fe20000010802 */
[----:B------:R-:W-:Y:S01]  /*5d90*/  MOV R147, R168 ;  /* 0x000000a800937202 */ /* 0x000fe20000000f00 */
[----:B------:R-:W-:Y:S01]  /*5da0*/  IMAD.MOV.U32 R146, RZ, RZ, R169 ;  /* 0x000000ffff927224 */ /* 0x000fe200078e00a9 */
[----:B------:R-:W-:Y:S01]  /*5db0*/  MOV R145, R170 ;  /* 0x000000aa00917202 */ /* 0x000fe20000000f00 */
[----:B------:R3:W-:Y:S01]  /*5dc0*/  MUFU.EX2 R237, R4 ;  /* 0x0000000400ed7308 */ /* 0x0007e20000000800 */
[----:B------:R-:W-:Y:S01]  /*5dd0*/  IMAD.MOV.U32 R144, RZ, RZ, R171 ;  /* 0x000000ffff907224 */ /* 0x000fe200078e00ab */
[----:B------:R-:W-:Y:S01]  /*5de0*/  MOV R157, R204 ;  /* 0x000000cc009d7202 */ /* 0x000fe20000000f00 */
[----:B------:R-:W-:Y:S01]  /*5df0*/  HMMA.16816.F32.BF16 R148, R8, R72, R140 ;  /* 0x000000480894723c */ /* 0x000fe2000004188c */
[----:B------:R-:W-:-:S07]  /*5e00*/  MOV R158, R19 ;  /* 0x00000013009e7202 */ /* 0x000fce0000000f00 */
[----:B--2---:R-:W-:Y:S01]  /*5e10*/  HMMA.16816.F32.BF16 R120, R8, R68, R120 ;  /* 0x000000440878723c */ /* 0x004fe20000041878 */
[--C-:B---3--:R-:W-:Y:S01]  /*5e20*/  FFMA.FTZ R4, R135, c[0x0][0x23c], -R2.reuse ;  /* 0x00008f0087047a23 */ /* 0x108fe20000010802 */
[----:B-1----:R-:W-:Y:S01]  /*5e30*/  FMNMX.FTZ R135, R0, R5, !PT ;  /* 0x0000000500877209 */ /* 0x002fe20007810000 */
[----:B------:R-:W-:-:S05]  /*5e40*/  FFMA.FTZ R0, R137, c[0x0][0x23c], -R2 ;  /* 0x00008f0089007a23 */ /* 0x000fca0000010802 */
[----:B------:R-:W-:Y:S01]  /*5e50*/  HMMA.16816.F32.BF16 R116, R8, R62, R116 ;  /* 0x0000003e0874723c */ /* 0x000fe20000041874 */
[----:B------:R1:W-:Y:S01]  /*5e60*/  MUFU.EX2 R15, R4 ;  /* 0x00000004000f7308 */ /* 0x0003e20000000800 */
[----:B------:R-:W-:-:S06]  /*5e70*/  FSETP.NEU.FTZ.AND P1, PT, R135, -INF , PT ;  /* 0xff8000008700780b */ /* 0x000fcc0003f3d000 */
[----:B------:R-:W-:Y:S01]  /*5e80*/  HMMA.16816.F32.BF16 R168, R8, R54, R100 ;  /* 0x0000003608a8723c */ /* 0x000fe20000041864 */
[----:B------:R2:W-:Y:S01]  /*5e90*/  MUFU.EX2 R195, R0 ;  /* 0x0000000000c37308 */ /* 0x0005e20000000800 */
[----:B------:R-:W-:Y:S01]  /*5ea0*/  MOV R143, R148 ;  /* 0x00000094008f7202 */ /* 0x000fe20000000f00 */
[----:B------:R-:W-:Y:S01]  /*5eb0*/  IMAD.MOV.U32 R142, RZ, RZ, R149 ;  /* 0x000000ffff8e7224 */ /* 0x000fe200078e0095 */
[----:B------:R-:W-:Y:S01]  /*5ec0*/  MOV R141, R150 ;  /* 0x00000096008d7202 */ /* 0x000fe20000000f00 */
[----:B------:R-:W-:-:S03]  /*5ed0*/  IMAD.MOV.U32 R140, RZ, RZ, R151 ;  /* 0x000000ffff8c7224 */ /* 0x000fc600078e0097 */
        /* <DEDUP_REMOVED lines=9> */
[----:B------:R1:W2:Y:S07]  /*5f70*/  MUFU.EX2 R124, R4 ;  /* 0x00000004007c7308 */ /* 0x0002ae0000000800 */
[----:B------:R-:W-:Y:S01]  /*5f80*/  HMMA.16816.F32.BF16 R204, R8, R70, R20 ;  /* 0x0000004608cc723c */ /* 0x000fe20000041814 */
[----:B-1----:R-:W-:Y:S01]  /*5f90*/  FFMA.FTZ R4, R125, c[0x0][0x23c], -R0 ;  /* 0x00008f007d047a23 */ /* 0x002fe20000010800 */
[----:B--2---:R-:W-:-:S03]  /*5fa0*/  F2FP.BF16.PACK_AB R6, R124, R134 ;  /* 0x000000867c06723e */ /* 0x004fc600000010ff */
[----:B------:R1:W-:Y:S02]  /*5fb0*/  MUFU.EX2 R128, R4 ;  /* 0x0000000400807308 */ /* 0x0003e40000000800 */
[----:B-1----:R-:W-:-:S06]  /*5fc0*/  FFMA.FTZ R4, R164, c[0x0][0x23c], -R0 ;  /* 0x00008f00a4047a23 */ /* 0x002fcc0000010800 */
[----:B------:R1:W2:Y:S02]  /*5fd0*/  MUFU.EX2 R129, R4 ;  /* 0x0000000400817308 */ /* 0x0002a40000000800 */
[----:B-1----:R-:W-:Y:S01]  /*5fe0*/  FFMA.FTZ R4, R165, c[0x0][0x23c], -R0 ;  /* 0x00008f00a5047a23 */ /* 0x002fe20000010800 */
[----:B------:R-:W-:-:S05]  /*5ff0*/  MOV R165, R215 ;  /* 0x000000d700a57202 */ /* 0x000fca0000000f00 */
[----:B------:R1:W-:Y:S02]  /*6000*/  MUFU.EX2 R240, R4 ;  /* 0x0000000400f07308 */ /* 0x0003e40000000800 */
[----:B-1----:R-:W-:-:S06]  /*6010*/  FFMA.FTZ R4, R161, c[0x0][0x23c], -R0 ;  /* 0x00008f00a1047a23 */ /* 0x002fcc0000010800 */
[----:B------:R1:W3:Y:S02]  /*6020*/  MUFU.EX2 R164, R4 ;  /* 0x0000000400a47308 */ /* 0x0002e40000000800 */
[----:B-1----:R-:W-:Y:S02]  /*6030*/  FFMA.FTZ R4, R139, c[0x0][0x23c], -R0 ;  /* 0x00008f008b047a23 */ /* 0x002fe40000010800 */
[----:B------:R-:W-:-:S04]  /*6040*/  IMAD.MOV.U32 R139, RZ, RZ, R214 ;  /* 0x000000ffff8b7224 */ /* 0x000fc800078e00d6 */
[----:B------:R1:W-:Y:S01]  /*6050*/  MUFU.EX2 R14, R4 ;  /* 0x00000004000e7308 */ /* 0x0003e20000000800 */
[----:B------:R-:W-:Y:S07]  /*6060*/  HMMA.16816.F32.BF16 R212, R8, R58, R28 ;  /* 0x0000003a08d4723c */ /* 0x000fee000004181c */
[----:B------:R-:W-:Y:S02]  /*6070*/  F2FP.BF16.PACK_AB R8, R26, R176 ;  /* 0x000000b01a08723e */ /* 0x000fe400000010ff */
[----:B------:R-:W-:-:S02]  /*6080*/  F2FP.BF16.PACK_AB R10, R237, R241 ;  /* 0x000000f1ed0a723e */ /* 0x000fc400000010ff */
[----:B--2---:R-:W-:Y:S02]  /*6090*/  F2FP.BF16.PACK_AB R9, R129, R128 ;  /* 0x000000808109723e */ /* 0x004fe400000010ff */
[----:B---3--:R-:W-:Y:S01]  /*60a0*/  F2FP.BF16.PACK_AB R11, R164, R240 ;  /* 0x000000f0a40b723e */ /* 0x008fe200000010ff */
[----:B-1----:R-:W-:-:S04]  /*60b0*/  FFMA.FTZ R4, R138, c[0x0][0x23c], -R0 ;  /* 0x00008f008a047a23 */ /* 0x002fc80000010800 */
[----:B------:R1:W2:Y:S02]  /*60c0*/  MUFU.EX2 R138, R4 ;  /* 0x00000004008a7308 */ /* 0x0002a40000000800 */
[C---:B------:R-:W-:Y:S08]  /*60d0*/  HMMA.16816.F32.BF16 R20, R8.reuse, R44, RZ ;  /* 0x0000002c0814723c */ /* 0x040ff000000418ff */
[----:B------:R-:W-:Y:S01]  /*60e0*/  HMMA.16816.F32.BF16 R16, R8, R48, RZ ;  /* 0x000000300810723c */ /* 0x000fe200000418ff */
[----:B-1----:R-:W-:-:S07]  /*60f0*/  FFMA.FTZ R4, R132, c[0x0][0x23c], -R0 ;  /* 0x00008f0084047a23 */ /* 0x002fce0000010800 */
[C---:B------:R-:W-:Y:S01]  /*6100*/  HMMA.16816.F32.BF16 R36, R8.reuse, R92, RZ ;  /* 0x0000005c0824723c */ /* 0x040fe200000418ff */
[----:B--2---:R-:W-:Y:S01]  /*6110*/  F2FP.BF16.PACK_AB R5, R138, R14 ;  /* 0x0000000e8a05723e */ /* 0x004fe200000010ff */
[----:B------:R1:W2:Y:S05]  /*6120*/  MUFU.EX2 R84, R4 ;  /* 0x0000000400547308 */ /* 0x0002aa0000000800 */
[----:B------:R-:W-:Y:S01]  /*6130*/  MOV R92, R178 ;  /* 0x000000b2005c7202 */ /* 0x000fe20000000f00 */
[C---:B------:R-:W-:Y:S07]  /*6140*/  HMMA.16816.F32.BF16 R40, R8.reuse, R88, RZ ;  /* 0x000000580828723c */ /* 0x040fee00000418ff */
[----:B------:R-:W-:Y:S01]  /*6150*/  IMAD.MOV.U32 R89, RZ, RZ, R130 ;  /* 0x000000ffff597224 */ /* 0x000fe200078e0082 */
[----:B------:R-:W-:Y:S01]  /*6160*/  HMMA.16816.F32.BF16 R32, R8, R96, RZ ;  /* 0x000000600820723c */ /* 0x000fe200000418ff */
[----:B------:R-:W-:Y:S01]  /*6170*/  MOV R88, R131 ;  /* 0x0000008300587202 */ /* 0x000fe20000000f00 */
[----:B-1----:R-:W-:-:S02]  /*6180*/  FFMA.FTZ R4, R127, c[0x0][0x23c], -R0 ;  /* 0x00008f007f047a23 */ /* 0x002fc40000010800 */
[----:B--2---:R-:W-:Y:S02]  /*6190*/  IMAD.MOV.U32 R93, RZ, RZ, R84 ;  /* 0x000000ffff5d7224 */ /* 0x004fe400078e0054 */
[----:B------:R1:W2:Y:S02]  /*61a0*/  MUFU.EX2 R85, R4 ;  /* 0x0000000400557308 */ /* 0x0002a40000000800 */
[----:B------:R-:W-:Y:S01]  /*61b0*/  HMMA.16816.F32.BF16 R28, R8, R104, RZ ;  /* 0x00000068081c723c */ /* 0x000fe200000418ff */
[----:B------:R-:W-:Y:S01]  /*61c0*/  IMAD.MOV.U32 R97, RZ, RZ, R156 ;  /* 0x000000ffff617224 */ /* 0x000fe200078e009c */
[----:B------:R-:W-:-:S05]  /*61d0*/  MOV R96, R157 ;  /* 0x0000009d00607202 */ /* 0x000fca0000000f00 */
[----:B------:R-:W-:Y:S01]  /*61e0*/  MOV R104, R158 ;  /* 0x0000009e00687202 */ /* 0x000fe20000000f00 */
[----:B------:R-:W-:Y:S01]  /*61f0*/  HMMA.16816.F32.BF16 R44, R8, R46, RZ ;  /* 0x0000002e082c723c */ /* 0x000fe200000418ff */
[----:B-1----:R-:W-:Y:S01]  /*6200*/  F2FP.BF16.PACK_AB R4, R195, R15 ;  /* 0x0000000fc304723e */ /* 0x002fe200000010ff */
[----:B--2---:R-:W-:Y:S01]  /*6210*/  IMAD.MOV.U32 R105, RZ, RZ, R85 ;  /* 0x000000ffff697224 */ /* 0x004fe200078e0055 */
[----:B------:R-:W-:-:S07]  /*6220*/  F2FP.BF16.PACK_AB R7, R85, R84 ;  /* 0x000000545507723e */ /* 0x000fce00000010ff */
        /* <DEDUP_REMOVED lines=9> */
[----:B------:R-:W-:-:S06]  /*62c0*/  MOV R108, R124 ;  /* 0x0000007c006c7202 */ /* 0x000fcc0000000f00 */
[----:B------:R-:W-:Y:S01]  /*62d0*/  IMAD.MOV.U32 R113, RZ, RZ, R159 ;  /* 0x000000ffff717224 */ /* 0x000fe200078e009f */
[----:B------:R-:W-:Y:S07]  /*62e0*/  HMMA.16816.F32.BF16 R84, R4, R64, R36 ;  /* 0x000000400454723c */ /* 0x000fee0000041824 */
[----:B------:R-:W-:Y:S01]  /*62f0*/  MOV R65, R96 ;  /* 0x0000006000417202 */ /* 0x000fe20000000f00 */
[----:B------:R-:W-:Y:S01]  /*6300*/  HMMA.16816.F32.BF16 R36, R8, R90, RZ ;  /* 0x0000005a0824723c */ /* 0x000fe200000418ff */
[----:B------:R-:W-:Y:S01]  /*6310*/  IMAD.MOV.U32 R64, RZ, RZ, R97 ;  /* 0x000000ffff407224 */ /* 0x000fe200078e0061 */
[----:B------:R-:W-:Y:S01]  /*6320*/  MOV R96, R164 ;  /* 0x000000a400607202 */ /* 0x000fe20000000f00 */
[----:B------:R-:W-:-:S04]  /*6330*/  IMAD.MOV.U32 R97, RZ, RZ, R165 ;  /* 0x000000ffff617224 */ /* 0x000fc800078e00a5 */
[----:B------:R-:W-:Y:S01]  /*6340*/  IMAD.MOV.U32 R90, RZ, RZ, R141 ;  /* 0x000000ffff5a7224 */ /* 0x000fe200078e008d */
[----:B------:R-:W-:Y:S01]  /*6350*/  HMMA.16816.F32.BF16 R176, R4, R80, R40 ;  /* 0x0000005004b0723c */ /* 0x000fe20000041828 */
[----:B------:R-:W-:-:S06]  /*6360*/  MOV R91, R140 ;  /* 0x0000008c005b7202 */ /* 0x000fcc0000000f00 */
[----:B------:R-:W-:Y:S01]  /*6370*/  IMAD.MOV.U32 R80, RZ, RZ, R105 ;  /* 0x000000ffff507224 */ /* 0x000fe200078e0069 */
[----:B------:R-:W-:Y:S01]  /*6380*/  HMMA.16816.F32.BF16 R128, R4, R76, R32 ;  /* 0x0000004c0480723c */ /* 0x000fe20000041820 */
[----:B------:R-:W-:-:S07]  /*6390*/  MOV R105, R154 ;  /* 0x0000009a00697202 */ /* 0x000fce0000000f00 */
[C---:B------:R-:W-:Y:S08]  /*63a0*/  HMMA.16816.F32.BF16 R124, R4.reuse, R72, R28 ;  /* 0x00000048047c723c */ /* 0x040ff0000004181c */
[C---:B------:R-:W-:Y:S08]  /*63b0*/  HMMA.16816.F32.BF16 R100, R4.reuse, R56, R20 ;  /* 0x000000380464723c */ /* 0x040ff00000041814 */
[----:B------:R-:W-:Y:S08]  /*63c0*/  HMMA.16816.F32.BF16 R156, R4, R68, R16 ;  /* 0x00000044049c723c */ /* 0x000ff00000041810 */
[C---:B------:R-:W-:Y:S08]  /*63d0*/  HMMA.16816.F32.BF16 R40, R8.reuse, R50, RZ ;  /* 0x000000320828723c */ /* 0x040ff000000418ff */
[C---:B------:R-:W-:Y:S07]  /*63e0*/  HMMA.16816.F32.BF16 R32, R8.reuse, R94, RZ ;  /* 0x0000005e0820723c */ /* 0x040fee00000418ff */
[----:B------:R-:W-:Y:S01]  /*63f0*/  MOV R94, R88 ;  /* 0x00000058005e7202 */ /* 0x000fe20000000f00 */
[----:B------:R-:W-:Y:S01]  /*6400*/  HMMA.16816.F32.BF16 R28, R8, R98, RZ ;  /* 0x00000062081c723c */ /* 0x000fe200000418ff */
[----:B------:R-:W-:-:S06]  /*6410*/  IMAD.MOV.U32 R88, RZ, RZ, R143 ;  /* 0x000000ffff587224 */ /* 0x000fcc00078e008f */
[----:B------:R-:W-:Y:S01]  /*6420*/  MOV R98, R52 ;  /* 0x0000003400627202 */ /* 0x000fe20000000f00 */
[----:B------:R-:W-:Y:S01]  /*6430*/  HMMA.16816.F32.BF16 R20, R8, R106, RZ ;  /* 0x0000006a0814723c */ /* 0x000fe200000418ff */
[----:B------:R-:W-:Y:S02]  /*6440*/  IMAD.MOV.U32 R52, RZ, RZ, R147 ;  /* 0x000000ffff347224 */ /* 0x000fe400078e0093 */
[----:B------:R-:W-:Y:S01]  /*6450*/  IMAD.MOV.U32 R99, RZ, RZ, R89 ;  /* 0x000000ffff637224 */ /* 0x000fe200078e0059 */
[----:B------:R-:W-:-:S03]  /*6460*/  MOV R89, R142 ;  /* 0x0000008e00597202 */ /* 0x000fc60000000f00 */
[----:B------:R-:W-:Y:S01]  /*6470*/  IMAD.MOV.U32 R106, RZ, RZ, R153 ;  /* 0x000000ffff6a7224 */ /* 0x000fe200078e0099 */
[----:B------:R-:W-:Y:S01]  /*6480*/  HMMA.16816.F32.BF16 R16, R8, R110, RZ ;  /* 0x0000006e0810723c */ /* 0x000fe200000418ff */
[----:B------:R-:W-:-:S06]  /*6490*/  MOV R107, R152 ;  /* 0x00000098006b7202 */ /* 0x000fcc0000000f00 */
[----:B------:R-:W-:Y:S01]  /*64a0*/  IMAD.MOV.U32 R111, RZ, RZ, R53 ;  /* 0x000000ffff6f7224 */ /* 0x000fe200078e0035 */
[----:B------:R-:W-:Y:S01]  /*64b0*/  HMMA.16816.F32.BF16 R48, R8, R114, RZ ;  /* 0x000000720830723c */ /* 0x000fe200000418ff */
[----:B------:R-:W-:Y:S02]  /*64c0*/  MOV R53, R146 ;  /* 0x0000009200357202 */ /* 0x000fe40000000f00 */
[----:B------:R-:W-:Y:S02]  /*64d0*/  MOV R110, R139 ;  /* 0x0000008b006e7202 */ /* 0x000fe40000000f00 */
[----:B------:R-:W-:Y:S02]  /*64e0*/  MOV R139, R194 ;  /* 0x000000c2008b7202 */ /* 0x000fe40000000f00 */
[----:B------:R-:W-:Y:S01]  /*64f0*/  FFMA.FTZ R8, R192, c[0x0][0x23c], -R2 ;  /* 0x00008f00c0087a23 */ /* 0x000fe20000010802 */
[----:B------:R-:W-:Y:S01]  /*6500*/  HMMA.16816.F32.BF16 R36, R4, R82, R36 ;  /* 0x000000520424723c */ /* 0x000fe20000041824 */
[----:B------:R-:W-:-:S02]  /*6510*/  IMAD.MOV.U32 R115, RZ, RZ, R80 ;  /* 0x000000ffff737224 */ /* 0x000fc400078e0050 */
[----:B------:R1:W-:Y:S01]  /*6520*/  MUFU.EX2 R82, R8 ;  /* 0x0000000800527308 */ /* 0x0003e20000000800 */
[----:B------:R-:W-:-:S04]  /*6530*/  IMAD.MOV.U32 R80, RZ, RZ, R93 ;  /* 0x000000ffff507224 */ /* 0x000fc800078e005d */
[C---:B------:R-:W-:Y:S08]  /*6540*/  HMMA.16816.F32.BF16 R44, R4.reuse, R62, R44 ;  /* 0x0000003e042c723c */ /* 0x040ff0000004182c */
[----:B------:R-:W-:Y:S01]  /*6550*/  HMMA.16816.F32.BF16 R40, R4, R54, R40 ;  /* 0x000000360428723c */ /* 0x000fe20000041828 */
[----:B-1----:R-:W-:-:S04]  /*6560*/  FFMA.FTZ R8, R182, c[0x0][0x23c], -R2 ;  /* 0x00008f00b6087a23 */ /* 0x002fc80000010802 */
[----:B------:R1:W-:Y:S03]  /*6570*/  MUFU.EX2 R81, R8 ;  /* 0x0000000800517308 */ /* 0x0003e60000000800 */
[----:B------:R-:W-:Y:S01]  /*6580*/  HMMA.16816.F32.BF16 R32, R4, R66, R32 ;  /* 0x000000420420723c */ /* 0x000fe20000041820 */
[----:B------:R-:W-:Y:S01]  /*6590*/  IMAD.MOV.U32 R54, RZ, RZ, R145 ;  /* 0x000000ffff367224 */ /* 0x000fe200078e0091 */
[----:B------:R-:W-:-:S06]  /*65a0*/  MOV R55, R144 ;  /* 0x0000009000377202 */ /* 0x000fcc0000000f00 */
[----:B------:R-:W-:Y:S01]  /*65b0*/  HMMA.16816.F32.BF16 R76, R4, R78, R28 ;  /* 0x0000004e044c723c */ /* 0x000fe2000004181c */
[----:B------:R-:W-:Y:S01]  /*65c0*/  LDSM.16.MT88.4 R28, [R234+0xd000] ;  /* 0x00d00000ea1c783b */ /* 0x000fe20000004200 */
[----:B-1----:R-:W-:-:S06]  /*65d0*/  FFMA.FTZ R8, R180, c[0x0][0x23c], -R2 ;  /* 0x00008f00b4087a23 */ /* 0x002fcc0000010802 */
        /* <DEDUP_REMOVED lines=11> */
[----:B---3--:R-:W-:-:S06]  /*6690*/  F2FP.BF16.PACK_AB R10, R137, R95 ;  /* 0x0000005f890a723e */ /* 0x008fcc00000010ff */
[----:B------:R1:W-:Y:S01]  /*66a0*/  MUFU.EX2 R189, R8 ;  /* 0x0000000800bd7308 */ /* 0x0003e20000000800 */
[----:B----4-:R-:W-:Y:S02]  /*66b0*/  FFMA.FTZ R4, R173, c[0x0][0x23c], -R13 ;  /* 0x00008f00ad047a23 */ /* 0x010fe4000001080d */
[----:B-1----:R-:W-:-:S05]  /*66c0*/  FFMA.FTZ R8, R183, c[0x0][0x23c], -R0 ;  /* 0x00008f00b7087a23 */ /* 0x002fca0000010800 */
[----:B------:R1:W3:Y:S02]  /*66d0*/  MUFU.EX2 R132, R8 ;  /* 0x0000000800847308 */ /* 0x0002e40000000800 */
[----:B-1----:R-:W-:Y:S01]  /*66e0*/  FFMA.FTZ R8, R172, c[0x0][0x23c], -R0 ;  /* 0x00008f00ac087a23 */ /* 0x002fe20000010800 */
[----:B---3--:R-:W-:-:S05]  /*66f0*/  MOV R173, R132 ;  /* 0x0000008400ad7202 */ /* 0x008fca0000000f00 */
[----:B------:R1:W3:Y:S01]  /*6700*/  MUFU.EX2 R132, R4 ;  /* 0x0000000400847308 */ /* 0x0002e20000000800 */
[----:B------:R-:W-:Y:S02]  /*6710*/  MOV R172, R94 ;  /* 0x0000005e00ac7202 */ /* 0x000fe40000000f00 */
[----:B------:R-:W-:-:S05]  /*6720*/  F2FP.BF16.PACK_AB R9, R173, R189 ;  /* 0x000000bdad09723e */ /* 0x000fca00000010ff */
[----:B------:R4:W-:Y:S01]  /*6730*/  MUFU.EX2 R68, R8 ;  /* 0x0000000800447308 */ /* 0x0009e20000000800 */
[----:B-1----:R-:W-:Y:S01]  /*6740*/  FFMA.FTZ R4, R193, c[0x0][0x23c], -R12 ;  /* 0x00008f00c1047a23 */ /* 0x002fe2000001080c */
[----:B---3--:R-:W-:Y:S01]  /*6750*/  F2FP.BF16.PACK_AB R6, R132, R69 ;  /* 0x000000458406723e */ /* 0x008fe200000010ff */
[----:B----4-:R-:W-:-:S05]  /*6760*/  FFMA.FTZ R8, R166, c[0x0][0x23c], -R0 ;  /* 0x00008f00a6087a23 */ /* 0x010fca0000010800 */
[----:B------:R1:W3:Y:S02]  /*6770*/  MUFU.EX2 R133, R8 ;  /* 0x0000000800857308 */ /* 0x0002e40000000800 */
[----:B-1----:R-:W-:Y:S01]  /*6780*/  FFMA.FTZ R8, R190, c[0x0][0x23c], -R13 ;  /* 0x00008f00be087a23 */ /* 0x002fe2000001080d */
[----:B---3--:R-:W-:-:S05]  /*6790*/  F2FP.BF16.PACK_AB R11, R133, R68 ;  /* 0x00000044850b723e */ /* 0x008fca00000010ff */
[----:B------:R1:W-:Y:S02]  /*67a0*/  MUFU.EX2 R190, R8 ;  /* 0x0000000800be7308 */ /* 0x0003e40000000800 */
[----:B-1----:R-:W-:-:S06]  /*67b0*/  FFMA.FTZ R8, R188, c[0x0][0x23c], -R13 ;  /* 0x00008f00bc087a23 */ /* 0x002fcc000001080d */
[----:B------:R1:W-:Y:S08]  /*67c0*/  MUFU.EX2 R188, R4 ;  /* 0x0000000400bc7308 */ /* 0x0003f00000000800 */
[----:B------:R3:W-:Y:S01]  /*67d0*/  MUFU.EX2 R112, R8 ;  /* 0x0000000800707308 */ /* 0x0007e20000000800 */
[----:B-1----:R-:W-:Y:S02]  /*67e0*/  FFMA.FTZ R4, R191, c[0x0][0x23c], -R12 ;  /* 0x00008f00bf047a23 */ /* 0x002fe4000001080c */
[----:B------:R-:W-:Y:S01]  /*67f0*/  IMAD.MOV.U32 R191, RZ, RZ, R81 ;  /* 0x000000ffffbf7224 */ /* 0x000fe200078e0051 */
[----:B------:R-:W-:-:S04]  /*6800*/  MOV R81, R104 ;  /* 0x0000006800517202 */ /* 0x000fc80000000f00 */
[----:B------:R1:W4:Y:S01]  /*6810*/  MUFU.EX2 R175, R4 ;  /* 0x0000000400af7308 */ /* 0x0003220000000800 */
[----:B------:R-:W-:Y:S01]  /*6820*/  IMAD.MOV.U32 R104, RZ, RZ, R155 ;  /* 0x000000ffff687224 */ /* 0x000fe200078e009b */
[----:B------:R-:W-:Y:S02]  /*6830*/  MOV R114, R81 ;  /* 0x0000005100727202 */ /* 0x000fe40000000f00 */
[----:B---3--:R-:W-:Y:S02]  /*6840*/  F2FP.BF16.PACK_AB R8, R191, R82 ;  /* 0x00000052bf08723e */ /* 0x008fe400000010ff */
[----:B------:R-:W-:-:S05]  /*6850*/  MOV R81, R60 ;  /* 0x0000003c00517202 */ /* 0x000fca0000000f00 */
[----:B--2---:R-:W-:Y:S01]  /*6860*/  HMMA.16816.F32.BF16 R148, R8, R16, R148 ;  /* 0x000000100894723c */ /* 0x004fe20000041894 */
[----:B-1----:R-:W-:Y:S01]  /*6870*/  FFMA.FTZ R4, R181, c[0x0][0x23c], -R12 ;  /* 0x00008f00b5047a23 */ /* 0x002fe2000001080c */
[----:B----4-:R-:W-:-:S03]  /*6880*/  F2FP.BF16.PACK_AB R5, R175, R188 ;  /* 0x000000bcaf05723e */ /* 0x010fc600000010ff */
[----:B------:R1:W-:Y:S03]  /*6890*/  MUFU.EX2 R62, R4 ;  /* 0x00000004003e7308 */ /* 0x0003e60000000800 */
[C---:B------:R-:W-:Y:S08]  /*68a0*/  HMMA.16816.F32.BF16 R44, R8.reuse, R18, R44 ;  /* 0x00000012082c723c */ /* 0x040ff0000004182c */
[----:B------:R-:W-:Y:S01]  /*68b0*/  HMMA.16816.F32.BF16 R160, R8, R28, R160 ;  /* 0x0000001c08a0723c */ /* 0x000fe200000418a0 */
[----:B-1----:R-:W-:Y:S01]  /*68c0*/  FFMA.FTZ R4, R174, c[0x0][0x23c], -R12 ;  /* 0x00008f00ae047a23 */ /* 0x002fe2000001080c */
[----:B------:R-:W-:Y:S01]  /*68d0*/  MOV R174, R112 ;  /* 0x0000007000ae7202 */ /* 0x000fe20000000f00 */
[----:B------:R-:W-:-:S05]  /*68e0*/  IMAD.MOV.U32 R112, RZ, RZ, R113 ;  /* 0x000000ffff707224 */ /* 0x000fca00078e0071 */
[C---:B------:R-:W-:Y:S01]  /*68f0*/  HMMA.16816.F32.BF16 R40, R8.reuse, R30, R40 ;  /* 0x0000001e0828723c */ /* 0x040fe20000041828 */
[----:B------:R1:W2:Y:S01]  /*6900*/  MUFU.EX2 R63, R4 ;  /* 0x00000004003f7308 */ /* 0x0002a20000000800 */
[----:B------:R-:W-:Y:S02]  /*6910*/  IMAD.MOV.U32 R113, RZ, RZ, R195 ;  /* 0x000000ffff717224 */ /* 0x000fe400078e00c3 */
[----:B------:R-:W-:Y:S02]  /*6920*/  IMAD.MOV.U32 R83, RZ, RZ, R112 ;  /* 0x000000ffff537224 */ /* 0x000fe400078e0070 */
[----:B------:R-:W-:Y:S02]  /*6930*/  IMAD.MOV.U32 R112, RZ, RZ, R61 ;  /* 0x000000ffff707224 */ /* 0x000fe400078e003d */
[C---:B------:R-:W-:Y:S08]  /*6940*/  HMMA.16816.F32.BF16 R176, R8.reuse, R20, R176 ;  /* 0x0000001408b0723c */ /* 0x040ff000000418b0 */
[----:B------:R-:W-:Y:S01]  /*6950*/  HMMA.16816.F32.BF16 R36, R8, R22, R36 ;  /* 0x000000160824723c */ /* 0x000fe20000041824 */
[----:B-1----:R-:W-:-:S02]  /*6960*/  F2FP.BF16.PACK_AB R4, R174, R190 ;  /* 0x000000beae04723e */ /* 0x002fc400000010ff */
[----:B--2---:R-:W-:-:S07]  /*6970*/  F2FP.BF16.PACK_AB R7, R63, R62 ;  /* 0x0000003e3f07723e */ /* 0x004fce00000010ff */
[C---:B------:R-:W-:Y:S08]  /*6980*/  HMMA.16816.F32.BF16 R144, R4.reuse, R16, R196 ;  /* 0x000000100490723c */ /* 0x040ff000000418c4 */
[C---:B------:R-:W-:Y:S01]  /*6990*/  HMMA.16816.F32.BF16 R152, R4.reuse, R18, R116 ;  /* 0x000000120498723c */ /* 0x040fe20000041874 */
[----:B------:R-:W1:Y:S06]  /*69a0*/  LDSM.16.MT88.4 R16, [R235+0xd000] ;  /* 0x00d00000eb10783b */ /* 0x000e6c0000004200 */
[----:B------:R-:W-:Y:S01]  /*69b0*/  IMAD.MOV.U32 R119, RZ, RZ, R95 ;  /* 0x000000ffff777224 */ /* 0x000fe200078e005f */
[----:B------:R-:W-:Y:S01]  /*69c0*/  HMMA.16816.F32.BF16 R164, R4, R28, R208 ;  /* 0x0000001c04a4723c */ /* 0x000fe200000418d0 */
[----:B------:R-:W-:Y:S01]  /*69d0*/  IMAD.MOV.U32 R116, RZ, RZ, R62 ;  /* 0x000000ffff747224 */ /* 0x000fe200078e003e */
[----:B------:R-:W-:Y:S01]  /*69e0*/  MOV R118, R68 ;  /* 0x0000004400767202 */ /* 0x000fe20000000f00 */
[----:B------:R-:W-:-:S04]  /*69f0*/  IMAD.MOV.U32 R117, RZ, RZ, R69 ;  /* 0x000000ffff757224 */ /* 0x000fc800078e0045 */
[----:B------:R-:W-:Y:S01]  /*6a00*/  MOV R211, R63 ;  /* 0x0000003f00d37202 */ /* 0x000fe20000000f00 */
[----:B------:R-:W-:Y:S01]  /*6a10*/  HMMA.16816.F32.BF16 R168, R4, R30, R168 ;  /* 0x0000001e04a8723c */ /* 0x000fe200000418a8 */
[----:B------:R-:W-:Y:S01]  /*6a20*/  LDSM.16.MT88.4 R28, [R236+0xf000] ;  /* 0x00f00000ec1c783b */ /* 0x000fe20000004200 */
[----:B------:R-:W-:Y:S01]  /*6a30*/  IMAD.MOV.U32 R210, RZ, RZ, R111 ;  /* 0x000000ffffd27224 */ /* 0x000fe200078e006f */
[----:B------:R-:W-:Y:S01]  /*6a40*/  MOV R208, R65 ;  /* 0x0000004100d07202 */ /* 0x000fe20000000f00 */
[----:B------:R-:W-:-:S04]  /*6a50*/  IMAD.MOV.U32 R209, RZ, RZ, R109 ;  /* 0x000000ffffd17224 */ /* 0x000fc800078e006d */
[C---:B------:R-:W-:Y:S07]  /*6a60*/  HMMA.16816.F32.BF16 R180, R4.reuse, R20, R224 ;  /* 0x0000001404b4723c */ /* 0x040fee00000418e0 */
[----:B------:R-:W-:Y:S01]  /*6a70*/  IMAD.MOV.U32 R225, RZ, RZ, R99 ;  /* 0x000000ffffe17224 */ /* 0x000fe200078e0063 */
[----:B------:R-:W-:Y:S01]  /*6a80*/  HMMA.16816.F32.BF16 R184, R4, R22, R184 ;  /* 0x0000001604b8723c */ /* 0x000fe200000418b8 */
[----:B------:R-:W2:Y:S01]  /*6a90*/  LDSM.16.MT88.4 R20, [R233+0xf000] ;  /* 0x00f00000e914783b */ /* 0x000ea20000004200 */
[----:B------:R-:W-:Y:S01]  /*6aa0*/  IMAD.MOV.U32 R224, RZ, RZ, R110 ;  /* 0x000000ffffe07224 */ /* 0x000fe200078e006e */
[----:B------:R-:W-:-:S02]  /*6ab0*/  MOV R227, R98 ;  /* 0x0000006200e37202 */ /* 0x000fc40000000f00 */
[----:B------:R-:W-:Y:S02]  /*6ac0*/  MOV R99, R92 ;  /* 0x0000005c00637202 */ /* 0x000fe40000000f00 */
[----:B------:R-:W-:Y:S01]  /*6ad0*/  MOV R226, R64 ;  /* 0x0000004000e27202 */ /* 0x000fe20000000f00 */
[----:B-1----:R-:W-:Y:S01]  /*6ae0*/  HMMA.16816.F32.BF16 R192, R8, R16, R84 ;  /* 0x0000001008c0723c */ /* 0x002fe20000041854 */
[----:B------:R-:W-:-:S07]  /*6af0*/  MOV R98, R108 ;  /* 0x0000006c00627202 */ /* 0x000fce0000000f00 */
[C---:B------:R-:W-:Y:S07]  /*6b00*/  HMMA.16816.F32.BF16 R196, R4.reuse, R16, R228 ;  /* 0x0000001004c4723c */ /* 0x040fee00000418e4 */
[----:B------:R-:W-:Y:S01]  /*6b10*/  MOV R229, R225 ;  /* 0x000000e100e57202 */ /* 0x000fe20000000f00 */
[----:B------:R-:W-:Y:S01]  /*6b20*/  HMMA.16816.F32.BF16 R200, R4, R18, R200 ;  /* 0x0000001204c8723c */ /* 0x000fe200000418c8 */
[----:B------:R-:W-:Y:S01]  /*6b30*/  MOV R225, R99 ;  /* 0x0000006300e17202 */ /* 0x000fe20000000f00 */
[----:B------:R-:W-:Y:S01]  /*6b40*/  IMAD.MOV.U32 R99, RZ, RZ, R81 ;  /* 0x000000ffff637224 */ /* 0x000fe200078e0051 */
[----:B------:R-:W-:Y:S01]  /*6b50*/  MOV R81, R139 ;  /* 0x0000008b00517202 */ /* 0x000fe20000000f00 */
[----:B------:R-:W-:Y:S01]  /*6b60*/  IMAD.MOV.U32 R230, RZ, RZ, R226 ;  /* 0x000000ffffe67224 */ /* 0x000fe200078e00e2 */
[----:B------:R-:W-:-:S02]  /*6b70*/  MOV R231, R208 ;  /* 0x000000d000e77202 */ /* 0x000fc40000000f00 */
[----:B------:R-:W-:Y:S01]  /*6b80*/  MOV R226, R112 ;  /* 0x0000007000e27202 */ /* 0x000fe20000000f00 */
[----:B------:R-:W-:Y:S01]  /*6b90*/  HMMA.16816.F32.BF16 R140, R8, R18, R32 ;  /* 0x00000012088c723c */ /* 0x000fe20000041820 */
[----:B------:R-:W1:Y:S01]  /*6ba0*/  LDSM.16.MT88.4 R16, [R234+0xf000] ;  /* 0x00f00000ea10783b */ /* 0x000e620000004200 */
[----:B------:R-:W-:Y:S01]  /*6bb0*/  IMAD.MOV.U32 R112, RZ, RZ, R138 ;  /* 0x000000ffff707224 */ /* 0x000fe200078e008a */
[----:B------:R-:W-:Y:S01]  /*6bc0*/  MOV R228, R231 ;  /* 0x000000e700e47202 */ /* 0x000fe20000000f00 */
[----:B------:R-:W-:Y:S01]  /*6bd0*/  IMAD.MOV.U32 R231, RZ, RZ, R226 ;  /* 0x000000ffffe77224 */ /* 0x000fe200078e00e2 */
[----:B------:R-:W3:Y:S01]  /*6be0*/  LDSM.16.MT88.4 R32, [R235+0xf000] ;  /* 0x00f00000eb20783b */ /* 0x000ee20000004200 */
[----:B------:R-:W-:Y:S02]  /*6bf0*/  MOV R226, R137 ;  /* 0x0000008900e27202 */ /* 0x000fe40000000f00 */
[C---:B--2---:R-:W-:Y:S08]  /*6c00*/  HMMA.16816.F32.BF16 R52, R4.reuse, R20, R52 ;  /* 0x000000140434723c */ /* 0x044ff00000041834 */
[C---:B------:R-:W-:Y:S08]  /*6c10*/  HMMA.16816.F32.BF16 R104, R4.reuse, R28, R104 ;  /* 0x0000001c0468723c */ /* 0x040ff00000041868 */
[C---:B------:R-:W-:Y:S07]  /*6c20*/  HMMA.16816.F32.BF16 R60, R4.reuse, R22, R220 ;  /* 0x00000016043c723c */ /* 0x040fee00000418dc */
[----:B------:R-:W-:Y:S01]  /*6c30*/  IMAD.MOV.U32 R223, RZ, RZ, R230 ;  /* 0x000000ffffdf7224 */ /* 0x000fe200078e00e6 */
[----:B------:R-:W-:Y:S01]  /*6c40*/  HMMA.16816.F32.BF16 R108, R4, R30, R212 ;  /* 0x0000001e046c723c */ /* 0x000fe200000418d4 */
[----:B------:R-:W-:Y:S01]  /*6c50*/  MOV R230, R225 ;  /* 0x000000e100e67202 */ /* 0x000fe20000000f00 */
[----:B------:R-:W-:Y:S01]  /*6c60*/  IMAD.MOV.U32 R225, RZ, RZ, R210 ;  /* 0x000000ffffe17224 */ /* 0x000fe200078e00d2 */
[----:B------:R-:W-:-:S02]  /*6c70*/  MOV R210, R132 ;  /* 0x0000008400d27202 */ /* 0x000fc40000000f00 */
[----:B------:R-:W-:Y:S02]  /*6c80*/  MOV R222, R231 ;  /* 0x000000e700de7202 */ /* 0x000fe40000000f00 */
[----:B------:R-:W-:Y:S01]  /*6c90*/  MOV R221, R230 ;  /* 0x000000e600dd7202 */ /* 0x000fe20000000f00 */
[----:B------:R-:W-:Y:S01]  /*6ca0*/  HMMA.16816.F32.BF16 R56, R8, R30, R56 ;  /* 0x0000001e0838723c */ /* 0x000fe20000041838 */
[----:B------:R-:W-:Y:S02]  /*6cb0*/  MOV R231, R118 ;  /* 0x0000007600e77202 */ /* 0x000fe40000000f00 */
[----:B------:R-:W-:-:S05]  /*6cc0*/  MOV R230, R119 ;  /* 0x0000007700e67202 */ /* 0x000fca0000000f00 */
[C---:B-1----:R-:W-:Y:S08]  /*6cd0*/  HMMA.16816.F32.BF16 R88, R4.reuse, R16, R88 ;  /* 0x000000100458723c */ /* 0x042ff00000041858 */
[C---:B---3--:R-:W-:Y:S08]  /*6ce0*/  HMMA.16816.F32.BF16 R120, R4.reuse, R32, R120 ;  /* 0x000000200478723c */ /* 0x048ff00000041878 */
[C---:B------:R-:W-:Y:S07]  /*6cf0*/  HMMA.16816.F32.BF16 R92, R4.reuse, R18, R216 ;  /* 0x00000012045c723c */ /* 0x040fee00000418d8 */
[----:B------:R-:W-:Y:S01]  /*6d00*/  MOV R219, R221 ;  /* 0x000000dd00db7202 */ /* 0x000fe20000000f00 */
[----:B------:R-:W-:Y:S01]  /*6d10*/  HMMA.16816.F32.BF16 R64, R4, R34, R204 ;  /* 0x000000220440723c */ /* 0x000fe200000418cc */
[----:B------:R-:W-:Y:S01]  /*6d20*/  IMAD.MOV.U32 R218, RZ, RZ, R82 ;  /* 0x000000ffffda7224 */ /* 0x000fe200078e0052 */
[----:B------:R-:W-:Y:S01]  /*6d30*/  MOV R82, R83 ;  /* 0x0000005300527202 */ /* 0x000fe20000000f00 */
[----:B------:R-:W-:Y:S01]  /*6d40*/  LDSM.16.MT88.4 R204, [R235+0xd800] ;  /* 0x00d80000ebcc783b */ /* 0x000fe20000004200 */
[----:B------:R-:W-:Y:S01]  /*6d50*/  MOV R83, R114 ;  /* 0x0000007200537202 */ /* 0x000fe20000000f00 */
[----:B------:R-:W-:Y:S01]  /*6d60*/  IMAD.MOV.U32 R114, RZ, RZ, R115 ;  /* 0x000000ffff727224 */ /* 0x000fe200078e0073 */
[----:B------:R-:W-:Y:S01]  /*6d70*/  MOV R115, R98 ;  /* 0x0000006200737202 */ /* 0x000fe20000000f00 */
[--C-:B------:R-:W-:Y:S01]  /*6d80*/  FFMA.FTZ R4, R224, c[0x0][0x23c], -R2.reuse ;  /* 0x00008f00e0047a23 */ /* 0x100fe20000010802 */
[C---:B------:R-:W-:Y:S01]  /*6d90*/  HMMA.16816.F32.BF16 R100, R8.reuse, R28, R100 ;  /* 0x0000001c0864723c */ /* 0x040fe20000041864 */
[----:B------:R-:W-:Y:S01]  /*6da0*/  IMAD.MOV.U32 R224, RZ, RZ, R209 ;  /* 0x000000ffffe07224 */ /* 0x000fe200078e00d1 */
[----:B------:R-:W-:Y:S01]  /*6db0*/  MOV R98, R244 ;  /* 0x000000f400627202 */ /* 0x000fe20000000f00 */
[----:B------:R1:W-:Y:S01]  /*6dc0*/  MUFU.EX2 R139, R4 ;  /* 0x00000004008b7308 */ /* 0x0003e20000000800 */
[----:B------:R-:W4:Y:S04]  /*6dd0*/  LDL.LU R244, [R1+0x100] ;  /* 0x0001000001f47983 */ /* 0x000f280000300800 */
[C---:B------:R-:W-:Y:S08]  /*6de0*/  HMMA.16816.F32.BF16 R68, R8.reuse, R20, R128 ;  /* 0x000000140844723c */ /* 0x040ff00000041880 */
[----:B------:R-:W-:Y:S01]  /*6df0*/  HMMA.16816.F32.BF16 R84, R8, R16, R124 ;  /* 0x000000100854723c */ /* 0x000fe2000004187c */
[----:B-1----:R-:W-:-:S04]  /*6e00*/  FFMA.FTZ R4, R249, c[0x0][0x23c], -R2 ;  /* 0x00008f00f9047a23 */ /* 0x002fc80000010802 */
[----:B------:R1:W3:Y:S03]  /*6e10*/  MUFU.EX2 R208, R4 ;  /* 0x0000000400d07308 */ /* 0x0002e60000000800 */
[C---:B------:R-:W-:Y:S08]  /*6e20*/  HMMA.16816.F32.BF16 R20, R8.reuse, R22, R76 ;  /* 0x000000160814723c */ /* 0x040ff0000004184c */
[----:B------:R-:W-:Y:S01]  /*6e30*/  HMMA.16816.F32.BF16 R16, R8, R18, R72 ;  /* 0x000000120810723c */ /* 0x000fe20000041848 */
[----:B-1----:R-:W-:-:S07]  /*6e40*/  FFMA.FTZ R4, R246, c[0x0][0x23c], -R2 ;  /* 0x00008f00f6047a23 */ /* 0x002fce0000010802 */
[----:B------:R-:W-:Y:S01]  /*6e50*/  HMMA.16816.F32.BF16 R48, R8, R34, R48 ;  /* 0x000000220830723c */ /* 0x000fe20000041830 */
[----:B------:R-:W-:Y:S01]  /*6e60*/  FFMA.FTZ R2, R245, c[0x0][0x23c], -R2 ;  /* 0x00008f00f5027a23 */ /* 0x000fe20000010802 */
[----:B------:R1:W-:Y:S08]  /*6e70*/  MUFU.EX2 R209, R4 ;  /* 0x0000000400d17308 */ /* 0x0003f00000000800 */
[----:B------:R4:W-:Y:S01]  /*6e80*/  MUFU.EX2 R138, R2 ;  /* 0x00000002008a7308 */ /* 0x0009e20000000800 */
[----:B-1----:R-:W1:Y:S01]  /*6e90*/  LDSM.16.MT88.4 R4, [R235+0xf800] ;  /* 0x00f80000eb04783b */ /* 0x002e620000004200 */
[----:B----4-:R-:W-:-:S02]  /*6ea0*/  FFMA.FTZ R2, R229, c[0x0][0x23c], -R0 ;  /* 0x00008f00e5027a23 */ /* 0x010fc40000010800 */
[----:B------:R-:W-:Y:S01]  /*6eb0*/  IMAD.MOV.U32 R229, RZ, RZ, R224 ;  /* 0x000000ffffe57224 */ /* 0x000fe200078e00e0 */
[----:B------:R-:W-:-:S03]  /*6ec0*/  MOV R224, R227 ;  /* 0x000000e300e07202 */ /* 0x000fc60000000f00 */
[----:B------:R4:W-:Y:S01]  /*6ed0*/  MUFU.EX2 R132, R2 ;  /* 0x0000000200847308 */ /* 0x0009e20000000800 */
[----:B------:R-:W-:Y:S02]  /*6ee0*/  IMAD.MOV.U32 R227, RZ, RZ, R133 ;  /* 0x000000ffffe37224 */ /* 0x000fe400078e0085 */
[----:B------:R-:W-:Y:S02]  /*6ef0*/  IMAD.MOV.U32 R220, RZ, RZ, R229 ;  /* 0x000000ffffdc7224 */ /* 0x000fe400078e00e5 */
[----:B------:R-:W-:Y:S01]  /*6f00*/  IMAD.MOV.U32 R229, RZ, RZ, R175 ;  /* 0x000000ffffe57224 */ /* 0x000fe200078e00af */
[----:B------:R-:W-:Y:S01]  /*6f10*/  MOV R175, R27 ;  /* 0x0000001b00af7202 */ /* 0x000fe20000000f00 */
[----:B----4-:R-:W-:-:S04]  /*6f20*/  FFMA.FTZ R2, R250, c[0x0][0x23c], -R0 ;  /* 0x00008f00fa027a23 */ /* 0x010fc80000010800 */
[----:B------:R4:W1:Y:S02]  /*6f30*/  MUFU.EX2 R133, R2 ;  /* 0x0000000200857308 */ /* 0x0008640000000800 */
[--C-:B----4-:R-:W-:Y:S02]  /*6f40*/  FFMA.FTZ R2, R248, c[0x0][0x23c], -R0.reuse ;  /* 0x00008f00f8027a23 */ /* 0x110fe40000010800 */
[----:B------:R-:W-:-:S04]  /*6f50*/  FFMA.FTZ R0, R247, c[0x0][0x23c], -R0 ;  /* 0x00008f00f7007a23 */ /* 0x000fc80000010800 */
[----:B------:R4:W-:Y:S08]  /*6f60*/  MUFU.EX2 R137, R2 ;  /* 0x0000000200897308 */ /* 0x0009f00000000800 */
[----:B------:R1:W1:Y:S01]  /*6f70*/  MUFU.EX2 R31, R0 ;  /* 0x00000000001f7308 */ /* 0x0002620000000800 */
[----:B------:R-:W-:Y:S01]  /*6f80*/  IMAD.MOV.U32 R250, RZ, RZ, R81 ;  /* 0x000000fffffa7224 */ /* 0x000fe200078e0051 */
[----:B------:R-:W-:Y:S01]  /*6f90*/  MOV R248, R112 ;  /* 0x0000007000f87202 */ /* 0x000fe20000000f00 */
[----:B----4-:R-:W-:-:S02]  /*6fa0*/  FFMA.FTZ R2, R172, c[0x0][0x23c], -R12 ;  /* 0x00008f00ac027a23 */ /* 0x010fc4000001080c */
[----:B-1----:R-:W-:Y:S02]  /*6fb0*/  FFMA.FTZ R0, R223, c[0x0][0x23c], -R13 ;  /* 0x00008f00df007a23 */ /* 0x002fe4000001080d */
[----:B------:R-:W-:Y:S02]  /*6fc0*/  IMAD.MOV.U32 R223, RZ, RZ, R224 ;  /* 0x000000ffffdf7224 */ /* 0x000fe400078e00e0 */
[----:B------:R1:W-:Y:S01]  /*6fd0*/  MUFU.EX2 R29, R0 ;  /* 0x00000000001d7308 */ /* 0x0003e20000000800 */
[----:B------:R-:W-:Y:S02]  /*6fe0*/  IMAD.MOV.U32 R224, RZ, RZ, R117 ;  /* 0x000000ffffe07224 */ /* 0x000fe400078e0075 */
[----:B------:R-:W-:Y:S02]  /*6ff0*/  MOV R221, R223 ;  /* 0x000000df00dd7202 */ /* 0x000fe40000000f00 */
[----:B------:R-:W-:-:S03]  /*7000*/  MOV R223, R173 ;  /* 0x000000ad00df7202 */ /* 0x000fc60000000f00 */
[----:B------:R-:W-:Y:S01]  /*7010*/  IMAD.MOV.U32 R216, RZ, RZ, R221 ;  /* 0x000000ffffd87224 */ /* 0x000fe200078e00dd */
[----:B------:R-:W-:Y:S01]  /*7020*/  MOV R247, R113 ;  /* 0x0000007100f77202 */ /* 0x000fe20000000f00 */
[----:B------:R-:W-:Y:S02]  /*7030*/  IMAD.MOV.U32 R221, RZ, RZ, R188 ;  /* 0x000000ffffdd7224 */ /* 0x000fe400078e00bc */
[--C-:B-1----:R-:W-:Y:S01]  /*7040*/  FFMA.FTZ R0, R228, c[0x0][0x23c], -R13.reuse ;  /* 0x00008f00e4007a23 */ /* 0x102fe2000001080d */
[----:B------:R-:W-:Y:S02]  /*7050*/  MOV R228, R225 ;  /* 0x000000e100e47202 */ /* 0x000fe40000000f00 */
[----:B------:R-:W-:Y:S01]  /*7060*/  MOV R225, R116 ;  /* 0x0000007400e17202 */ /* 0x000fe20000000f00 */
[----:B------:R1:W4:Y:S01]  /*7070*/  MUFU.EX2 R30, R0 ;  /* 0x00000000001e7308 */ /* 0x0003220000000800 */
[----:B------:R-:W-:Y:S01]  /*7080*/  HMMA.16816.F32.BF16 R116, R8, R32, R156 ;  /* 0x000000200874723c */ /* 0x000fe2000004189c */
[----:B------:R-:W4:Y:S01]  /*7090*/  LDSM.16.MT88.4 R156, [R233+0xd800] ;  /* 0x00d80000e99c783b */ /* 0x000f220000004200 */
[----:B-1----:R-:W-:-:S05]  /*70a0*/  FFMA.FTZ R0, R252, c[0x0][0x23c], -R13 ;  /* 0x00008f00fc007a23 */ /* 0x002fca000001080d */
[----:B------:R1:W-:Y:S02]  /*70b0*/  MUFU.EX2 R28, R0 ;  /* 0x00000000001c7308 */ /* 0x0003e40000000800 */
[----:B-1----:R-:W-:-:S06]  /*70c0*/  FFMA.FTZ R0, R251, c[0x0][0x23c], -R13 ;  /* 0x00008f00fb007a23 */ /* 0x002fcc000001080d */
[----:B------:R1:W-:Y:S02]  /*70d0*/  MUFU.EX2 R27, R0 ;  /* 0x00000000001b7308 */ /* 0x0003e40000000800 */
[----:B-1----:R-:W-:Y:S02]  /*70e0*/  FFMA.FTZ R0, R220, c[0x0][0x23c], -R12 ;  /* 0x00008f00dc007a23 */ /* 0x002fe4000001080c */
[----:B------:R-:W-:Y:S01]  /*70f0*/  IMAD.MOV.U32 R220, RZ, RZ, R222 ;  /* 0x000000ffffdc7224 */ /* 0x000fe200078e00de */
[----:B------:R-:W-:-:S03]  /*7100*/  MOV R222, R228 ;  /* 0x000000e400de7202 */ /* 0x000fc60000000f00 */
[----:B------:R1:W-:Y:S01]  /*7110*/  MUFU.EX2 R11, R0 ;  /* 0x00000000000b7308 */ /* 0x0003e20000000800 */
[----:B------:R-:W-:Y:S01]  /*7120*/  IMAD.MOV.U32 R228, RZ, RZ, R174 ;  /* 0x000000ffffe47224 */ /* 0x000fe200078e00ae */
[----:B------:R-:W-:Y:S02]  /*7130*/  MOV R215, R220 ;  /* 0x000000dc00d77202 */ /* 0x000fe40000000f00 */
[----:B------:R-:W-:Y:S01]  /*7140*/  MOV R217, R222 ;  /* 0x000000de00d97202 */ /* 0x000fe20000000f00 */
[----:B------:R-:W-:Y:S01]  /*7150*/  IMAD.MOV.U32 R32, RZ, RZ, R96 ;  /* 0x000000ffff207224 */ /* 0x000fe200078e0060 */
[----:B------:R-:W-:Y:S01]  /*7160*/  MOV R222, R191 ;  /* 0x000000bf00de7202 */ /* 0x000fe20000000f00 */
[----:B------:R-:W-:Y:S01]  /*7170*/  FADD.FTZ R8, R215, R26 ;  /* 0x0000001ad7087221 */ /* 0x000fe20000010000 */
[----:B------:R-:W-:Y:S01]  /*7180*/  MOV R220, R190 ;  /* 0x000000be00dc7202 */ /* 0x000fe20000000f00 */
[----:B------:R-:W-:Y:S02]  /*7190*/  IMAD.MOV.U32 R215, RZ, RZ, R216 ;  /* 0x000000ffffd77224 */ /* 0x000fe400078e00d8 */
[----:B------:R-:W-:Y:S01]  /*71a0*/  IMAD.MOV.U32 R216, RZ, RZ, R83 ;  /* 0x000000ffffd87224 */ /* 0x000fe200078e0053 */
[----:B------:R-:W-:-:S02]  /*71b0*/  MOV R83, R115 ;  /* 0x0000007300537202 */ /* 0x000fc40000000f00 */
[----:B------:R-:W-:Y:S01]  /*71c0*/  MOV R115, R99 ;  /* 0x0000006300737202 */ /* 0x000fe20000000f00 */
[----:B------:R-:W-:Y:S02]  /*71d0*/  IMAD.MOV.U32 R99, RZ, RZ, R134 ;  /* 0x000000ffff637224 */ /* 0x000fe400078e0086 */
[----:B------:R-:W2:Y:S01]  /*71e0*/  LDL.LU R134, [R1+0xfc] ;  /* 0x0000fc0001867983 */ /* 0x000ea20000300800 */
[----:B------:R-:W-:Y:S01]  /*71f0*/  MOV R214, R217 ;  /* 0x000000d900d67202 */ /* 0x000fe20000000f00 */
[----:B-1----:R-:W-:Y:S01]  /*7200*/  FFMA.FTZ R0, R175, c[0x0][0x23c], -R12 ;  /* 0x00008f00af007a23 */ /* 0x002fe2000001080c */
[----:B------:R-:W-:Y:S01]  /*7210*/  MOV R217, R82 ;  /* 0x0000005200d97202 */ /* 0x000fe20000000f00 */
[----:B------:R-:W1:Y:S01]  /*7220*/  LDSM.16.MT88.4 R172, [R234+0xd800] ;  /* 0x00d80000eaac783b */ /* 0x000e620000004200 */
[----:B------:R-:W-:Y:S01]  /*7230*/  MOV R82, R114 ;  /* 0x0000007200527202 */ /* 0x000fe20000000f00 */
[----:B------:R-:W-:Y:S01]  /*7240*/  IMAD.MOV.U32 R114, RZ, RZ, R98 ;  /* 0x000000ffff727224 */ /* 0x000fe200078e0062 */
[----:B------:R-:W-:Y:S01]  /*7250*/  MOV R98, R80 ;  /* 0x0000005000627202 */ /* 0x000fe20000000f00 */
[----:B------:R3:W1:Y:S01]  /*7260*/  MUFU.EX2 R13, R0 ;  /* 0x00000000000d7308 */ /* 0x0006620000000800 */
[----:B------:R-:W-:-:S02]  /*7270*/  MOV R80, R3 ;  /* 0x0000000300507202 */ /* 0x000fc40000000f00 */
[----:B------:R-:W-:Y:S01]  /*7280*/  MOV R213, R114 ;  /* 0x0000007200d57202 */ /* 0x000fe20000000f00 */
[----:B------:R-:W-:Y:S01]  /*7290*/  IMAD.MOV.U32 R249, RZ, RZ, R98 ;  /* 0x000000fffff97224 */ /* 0x000fe200078e0062 */
[----:B------:R-:W-:Y:S02]  /*72a0*/  MOV R212, R115 ;  /* 0x0000007300d47202 */ /* 0x000fe40000000f00 */
[----:B------:R-:W-:Y:S01]  /*72b0*/  MOV R33, R97 ;  /* 0x0000006100217202 */ /* 0x000fe20000000f00 */
[----:B------:R-:W-:Y:S01]  /*72c0*/  LDSM.16.MT88.4 R112, [R236+0xf800] ;  /* 0x00f80000ec70783b */ /* 0x000fe20000004200 */
[----:B------:R-:W-:Y:S02]  /*72d0*/  MOV R246, R99 ;  /* 0x0000006300f67202 */ /* 0x000fe40000000f00 */
[----:B------:R-:W-:Y:S01]  /*72e0*/  MOV R245, R80 ;  /* 0x0000005000f57202 */ /* 0x000fe20000000f00 */
[----:B------:R-:W-:Y:S01]  /*72f0*/  LDSM.16.MT88.4 R96, [R234+0xf800] ;  /* 0x00f80000ea60783b */ /* 0x000fe20000004200 */
[----:B---3--:R-:W-:Y:S01]  /*7300*/  FFMA.FTZ R0, R219, c[0x0][0x23c], -R12 ;  /* 0x00008f00db007a23 */ /* 0x008fe2000001080c */
[----:B------:R-:W-:Y:S01]  /*7310*/  MOV R219, R189 ;  /* 0x000000bd00db7202 */ /* 0x000fe20000000f00 */
[----:B------:R3:W-:Y:S01]  /*7320*/  MUFU.EX2 R12, R2 ;  /* 0x00000002000c7308 */ /* 0x0007e20000000800 */
[----:B------:R-:W4:Y:S01]  /*7330*/  LDSM.16.MT88.4 R188, [R236+0xd800] ;  /* 0x00d80000ecbc783b */ /* 0x000f220000004200 */
[----:B------:R-:W-:Y:S01]  /*7340*/  MOV R252, R243 ;  /* 0x000000f300fc7202 */ /* 0x000fe20000000f00 */
[----:B------:R-:W-:Y:S01]  /*7350*/  IMAD.MOV.U32 R251, RZ, RZ, R242 ;  /* 0x000000fffffb7224 */ /* 0x000fe200078e00f2 */
[----:B------:R-:W-:Y:S01]  /*7360*/  F2FP.BF16.PACK_AB R128, R208, R139 ;  /* 0x0000008bd080723e */ /* 0x000fe200000010ff */
[----:B------:R1:W5:Y:S01]  /*7370*/  LDL.LU R3, [R1+0xf8] ;  /* 0x0000f80001037983 */ /* 0x0003620000300800 */
[----:B---3--:R-:W-:Y:S01]  /*7380*/  FADD.FTZ R2, R215, R214 ;  /* 0x000000d6d7027221 */ /* 0x008fe20000010000 */
[----:B------:R-:W-:Y:S01]  /*7390*/  MOV R215, R82 ;  /* 0x0000005200d77202 */ /* 0x000fe20000000f00 */
[----:B------:R-:W-:-:S02]  /*73a0*/  IMAD.MOV.U32 R214, RZ, RZ, R83 ;  /* 0x000000ffffd67224 */ /* 0x000fc400078e0053 */
[----:B------:R-:W3:Y:S01]  /*73b0*/  LDSM.16.MT88.4 R80, [R233+0xf800] ;  /* 0x00f80000e950783b */ /* 0x000ee20000004200 */
[----:B------:R-:W4:Y:S01]  /*73c0*/  MUFU.EX2 R26, R0 ;  /* 0x00000000001a7308 */ /* 0x000f220000000800 */
[----:B------:R-:W-:Y:S01]  /*73d0*/  F2FP.BF16.PACK_AB R129, R133, R132 ;  /* 0x000000848581723e */ /* 0x000fe200000010ff */
[----:B------:R-:W-:Y:S01]  /*73e0*/  FADD.FTZ R9, R252, R251 ;  /* 0x000000fbfc097221 */ /* 0x000fe20000010000 */
[----:B------:R-:W-:Y:S02]  /*73f0*/  F2FP.BF16.PACK_AB R130, R138, R209 ;  /* 0x000000d18a82723e */ /* 0x000fe400000010ff */
[----:B------:R-:W-:Y:S02]  /*7400*/  F2FP.BF16.PACK_AB R131, R31, R137 ;  /* 0x000000891f83723e */ /* 0x000fe400000010ff */
[----:B----4-:R-:W-:Y:S02]  /*7410*/  F2FP.BF16.PACK_AB R124, R30, R29 ;  /* 0x0000001d1e7c723e */ /* 0x010fe400000010ff */
[----:B-1----:R-:W-:-:S02]  /*7420*/  F2FP.BF16.PACK_AB R125, R13, R11 ;  /* 0x0000000b0d7d723e */ /* 0x002fc400000010ff */
[----:B------:R-:W-:Y:S01]  /*7430*/  F2FP.BF16.PACK_AB R126, R27, R28 ;  /* 0x0000001c1b7e723e */ /* 0x000fe200000010ff */
[----:B------:R-:W-:Y:S01]  /*7440*/  FADD.FTZ R2, R240, R2 ;  /* 0x00000002f0027221 */ /* 0x000fe20000010000 */
[----:B------:R-:W-:Y:S02]  /*7450*/  MOV R252, R32 ;  /* 0x0000002000fc7202 */ /* 0x000fe40000000f00 */
[----:B------:R-:W-:Y:S01]  /*7460*/  F2FP.BF16.PACK_AB R127, R26, R12 ;  /* 0x0000000c1a7f723e */ /* 0x000fe200000010ff */
[----:B------:R-:W-:Y:S02]  /*7470*/  FADD.FTZ R0, R241, R8 ;  /* 0x00000008f1007221 */ /* 0x000fe40000010000 */
[----:B------:R-:W-:Y:S01]  /*7480*/  FADD.FTZ R9, R238, R9 ;  /* 0x00000009ee097221 */ /* 0x000fe20000010000 */
[----:B------:R-:W-:Y:S01]  /*7490*/  MOV R32, R232 ;  /* 0x000000e800207202 */ /* 0x000fe20000000f00 */
[----:B------:R-:W-:Y:S01]  /*74a0*/  FADD.FTZ R0, R237, R0 ;  /* 0x00000000ed007221 */ /* 0x000fe20000010000 */
[----:B------:R-:W-:Y:S01]  /*74b0*/  HMMA.16816.F32.BF16 R116, R128, R4, R116 ;  /* 0x000000048074723c */ /* 0x000fe20000041874 */
[----:B------:R-:W-:-:S02]  /*74c0*/  FADD.FTZ R2, R252, R2 ;  /* 0x00000002fc027221 */ /* 0x000fc40000010000 */
        /* <DEDUP_REMOVED lines=11> */
[-C--:B------:R-:W-:Y:S08]  /*7580*/  HMMA.16816.F32.BF16 R176, R128, R188.reuse, R176 ;  /* 0x000000bc80b0723c */ /* 0x080ff000000418b0 */
[C---:B------:R-:W-:Y:S08]  /*7590*/  HMMA.16816.F32.BF16 R180, R124.reuse, R188, R180 ;  /* 0x000000bc7cb4723c */ /* 0x040ff000000418b4 */
[C---:B------:R-:W-:Y:S08]  /*75a0*/  HMMA.16816.F32.BF16 R184, R124.reuse, R190, R184 ;  /* 0x000000be7cb8723c */ /* 0x040ff000000418b8 */
[C---:B------:R-:W-:Y:S08]  /*75b0*/  HMMA.16816.F32.BF16 R196, R124.reuse, R204, R196 ;  /* 0x000000cc7cc4723c */ /* 0x040ff000000418c4 */
        /* <DEDUP_REMOVED lines=27> */
[----:B------:R1:W5:Y:S01]  /*7770*/  LDL.LU R242, [R1+0xe8] ;  /* 0x0000e80001f27983 */ /* 0x0003620000300800 */
[----:B------:R-:W-:Y:S01]  /*7780*/  FADD.FTZ R5, R245, R8 ;  /* 0x00000008f5057221 */ /* 0x000fe20000010000 */
[----:B------:R-:W-:Y:S02]  /*7790*/  HMMA.16816.F32.BF16 R112, R128, R114, R56 ;  /* 0x000000728070723c */ /* 0x000fe40000041838 */
[----:B------:R1:W5:Y:S04]  /*77a0*/  LDL.LU R241, [R1+0xe4] ;  /* 0x0000e40001f17983 */ /* 0x0003680000300800 */
[----:B------:R1:W5:Y:S02]  /*77b0*/  LDL.LU R240, [R1+0xe0] ;  /* 0x0000e00001f07983 */ /* 0x0003640000300800 */
[-C--:B------:R-:W-:Y:S02]  /*77c0*/  HMMA.16816.F32.BF16 R124, R124, R6.reuse, R64 ;  /* 0x000000067c7c723c */ /* 0x080fe40000041840 */
[----:B------:R1:W5:Y:S04]  /*77d0*/  LDL.LU R239, [R1+0xdc] ;  /* 0x0000dc0001ef7983 */ /* 0x0003680000300800 */
[----:B------:R1:W5:Y:S02]  /*77e0*/  LDL.LU R238, [R1+0xd8] ;  /* 0x0000d80001ee7983 */ /* 0x0003640000300800 */
[----:B------:R-:W-:Y:S02]  /*77f0*/  HMMA.16816.F32.BF16 R128, R128, R6, R48 ;  /* 0x000000068080723c */ /* 0x000fe40000041830 */
[----:B------:R1:W5:Y:S04]  /*7800*/  LDL.LU R237, [R1+0xd4] ;  /* 0x0000d40001ed7983 */ /* 0x0003680000300800 */
[----:B------:R1:W5:Y:S01]  /*7810*/  LDL.LU R232, [R1+0xd0] ;  /* 0x0000d00001e87983 */ /* 0x0003620000300800 */
[----:B------:R-:W-:-:S02]  /*7820*/  FADD.FTZ R6, R246, R4 ;  /* 0x00000004f6067221 */ /* 0x000fc40000010000 */
[----:B------:R-:W-:Y:S01]  /*7830*/  FADD.FTZ R4, R249, R2 ;  /* 0x00000002f9047221 */ /* 0x000fe20000010000 */
[----:B------:R1:W5:Y:S01]  /*7840*/  LDL.LU R25, [R1+0xcc] ;  /* 0x0000cc0001197983 */ /* 0x0003620000300800 */
[----:B------:R-:W-:Y:S02]  /*7850*/  FADD.FTZ R2, R212, R0 ;  /* 0x00000000d4027221 */ /* 0x000fe40000010000 */
[----:B------:R-:W-:Y:S01]  /*7860*/  FADD.FTZ R0, R213, R5 ;  /* 0x00000005d5007221 */ /* 0x000fe20000010000 */
[----:B------:R1:W5:Y:S01]  /*7870*/  LDL.LU R24, [R1+0xc8] ;  /* 0x0000c80001187983 */ /* 0x0003620000300800 */
[----:B------:R-:W-:Y:S02]  /*7880*/  FADD.FTZ R5, R214, R6 ;  /* 0x00000006d6057221 */ /* 0x000fe40000010000 */
[----:B------:R-:W-:Y:S01]  /*7890*/  FADD.FTZ R4, R215, R4 ;  /* 0x00000004d7047221 */ /* 0x000fe20000010000 */
[----:B------:R1:W5:Y:S01]  /*78a0*/  LDL.LU R15, [R1+0xc4] ;  /* 0x0000c400010f7983 */ /* 0x0003620000300800 */
[----:B------:R-:W-:-:S02]  /*78b0*/  FADD.FTZ R0, R217, R0 ;  /* 0x00000000d9007221 */ /* 0x000fc40000010000 */
[----:B------:R-:W-:Y:S01]  /*78c0*/  FADD.FTZ R2, R216, R2 ;  /* 0x00000002d8027221 */ /* 0x000fe20000010000 */
[----:B------:R1:W5:Y:S01]  /*78d0*/  LDL.LU R14, [R1+0xc0] ;  /* 0x0000c000010e7983 */ /* 0x0003620000300800 */
        /* <DEDUP_REMOVED lines=38> */
[----:B------:R-:W3:Y:S04]  /*7b40*/  LDL R227, [R1+0x98] ;  /* 0x0000980001e37983 */ /* 0x000ee80000100800 */
[----:B------:R-:W4:Y:S01]  /*7b50*/  LDL.64 R210, [R1+0xb0] ;  /* 0x0000b00001d27983 */ /* 0x000f220000100a00 */
[----:B------:R-:W-:Y:S01]  /*7b60*/  UIADD3 UR21, UR8, -0x2, URZ ;  /* 0xfffffffe08157890 */ /* 0x000fe2000fffe03f */
[----:B------:R-:W-:-:S04]  /*7b70*/  DEPBAR.LE SB0, 0x0 ;  /* 0x000080000000791a */ /* 0x000fc80000000000 */
[----:B------:R-:W-:Y:S01]  /*7b80*/  USHF.R.S32.HI UR5, URZ, 0x1f, UR21 ;  /* 0x0000001f3f057899 */ /* 0x000fe20008011415 */
[----:B-1----:R-:W-:Y:S01]  /*7b90*/  IMAD.U32 R4, RZ, RZ, UR21 ;  /* 0x00000015ff047e24 */ /* 0x002fe2000f8e00ff */
[----:B------:R-:W-:Y:S02]  /*7ba0*/  UIMAD UR4, UR12, UR21, URZ ;  /* 0x000000150c0472a4 */ /* 0x000fe4000f8e023f */
[----:B------:R-:W-:Y:S02]  /*7bb0*/  UISETP.GE.AND UP0, UPT, UR8, 0x3, UPT ;  /* 0x000000030800788c */ /* 0x000fe4000bf06270 */
[----:B------:R-:W-:Y:S01]  /*7bc0*/  UIMAD UR4, UR5, UR17, UR4 ;  /* 0x00000011050472a4 */ /* 0x000fe2000f8e0204 */
[----:B------:R-:W-:Y:S01]  /*7bd0*/  BAR.SYNC.DEFER_BLOCKING 0x0 ;  /* 0x0000000000007b1d */ /* 0x000fe20000010000 */
[----:B--2---:R-:W-:Y:S02]  /*7be0*/  ISETP.GE.AND P3, PT, R224, c[0x0][0x220], PT ;  /* 0x00008800e0007a0c */ /* 0x004fe40003f66270 */
[----:B---3--:R-:W-:Y:S01]  /*7bf0*/  ISETP.GE.AND P2, PT, R227, c[0x0][0x220], PT ;  /* 0x00008800e3007a0c */ /* 0x008fe20003f46270 */
[----:B----4-:R-:W-:-:S05]  /*7c00*/  IMAD.WIDE.U32 R4, R4, UR17, R210 ;  /* 0x0000001104047c25 */ /* 0x010fca000f8e00d2 */
        /* <DEDUP_REMOVED lines=67> */
[----:B----4-:R-:W4:Y:S04]  /*8040*/  LDSM.16.M88.4 R8, [R240+0x2000] ;  /* 0x00200000f008783b */ /* 0x010f280000000200 */
[----:B------:R-:W-:Y:S04]  /*8050*/  LDSM.16.M88.4 R48, [R239+0x1000] ;  /* 0x00100000ef30783b */ /* 0x000fe80000000200 */
[----:B-1----:R-:W1:Y:S04]  /*8060*/  LDSM.16.M88.4 R4, [R241+0x2000] ;  /* 0x00200000f104783b */ /* 0x002e680000000200 */
[----:B------:R-:W1:Y:S04]  /*8070*/  LDSM.16.M88.4 R52, [R239+0x800] ;  /* 0x00080000ef34783b */ /* 0x000e680000000200 */
[----:B------:R-:W1:Y:S04]  /*8080*/  LDSM.16.M88.4 R44, [R239+0x1800] ;  /* 0x00180000ef2c783b */ /* 0x000e680000000200 */
[----:B--2---:R-:W2:Y:S04]  /*8090*/  LDSM.16.M88.4 R20, [R239] ;  /* 0x00000000ef14783b */ /* 0x004ea80000000200 */
[----:B---3--:R-:W3:Y:S04]  /*80a0*/  LDSM.16.M88.4 R16, [R240] ;  /* 0x00000000f010783b */ /* 0x008ee80000000200 */
[----:B------:R-:W0:Y:S01]  /*80b0*/  LDGDEPBAR ;  /* 0x00000000000079af */ /* 0x000e220000000000 */
[C---:B----4-:R-:W-:Y:S08]  /*80c0*/  HMMA.16816.F32.BF16 R64, R8.reuse, R32, RZ ;  /* 0x000000200840723c */ /* 0x050ff000000418ff */
[C---:B------:R-:W-:Y:S08]  /*80d0*/  HMMA.16816.F32.BF16 R208, R8.reuse, R36, RZ ;  /* 0x0000002408d0723c */ /* 0x040ff000000418ff */
[C---:B------:R-:W-:Y:S08]  /*80e0*/  HMMA.16816.F32.BF16 R216, R8.reuse, R40, RZ ;  /* 0x0000002808d8723c */ /* 0x040ff000000418ff */
[C---:B------:R-:W-:Y:S08]  /*80f0*/  HMMA.16816.F32.BF16 R56, R8.reuse, R28, RZ ;  /* 0x0000001c0838723c */ /* 0x040ff000000418ff */
[C---:B------:R-:W-:Y:S08]  /*8100*/  HMMA.16816.F32.BF16 R212, R8.reuse, R42, RZ ;  /* 0x0000002a08d4723c */ /* 0x040ff000000418ff */
[C---:B------:R-:W-:Y:S08]  /*8110*/  HMMA.16816.F32.BF16 R140, R8.reuse, R38, RZ ;  /* 0x00000026088c723c */ /* 0x040ff000000418ff */
[C---:B------:R-:W-:Y:S08]  /*8120*/  HMMA.16816.F32.BF16 R60, R8.reuse, R34, RZ ;  /* 0x00000022083c723c */ /* 0x040ff000000418ff */
[----:B------:R-:W-:Y:S08]  /*8130*/  HMMA.16816.F32.BF16 R8, R8, R30, RZ ;  /* 0x0000001e0808723c */ /* 0x000ff000000418ff */
[C---:B-1----:R-:W-:Y:S08]  /*8140*/  HMMA.16816.F32.BF16 R64, R4.reuse, R48, R64 ;  /* 0x000000300440723c */ /* 0x042ff00000041840 */
[C---:B------:R-:W-:Y:S08]  /*8150*/  HMMA.16816.F32.BF16 R220, R4.reuse, R52, R208 ;  /* 0x0000003404dc723c */ /* 0x040ff000000418d0 */
[C---:B------:R-:W-:Y:S01]  /*8160*/  HMMA.16816.F32.BF16 R248, R4.reuse, R46, R8 ;  /* 0x0000002e04f8723c */ /* 0x040fe20000041808 */
[----:B------:R-:W1:Y:S07]  /*8170*/  LDSM.16.M88.4 R8, [R241] ;  /* 0x00000000f108783b */ /* 0x000e6e0000000200 */
[----:B------:R-:W-:Y:S01]  /*8180*/  MOV R133, R64 ;  /* 0x0000004000857202 */ /* 0x000fe20000000f00 */
[----:B------:R-:W-:Y:S01]  /*8190*/  IMAD.MOV.U32 R132, RZ, RZ, R65 ;  /* 0x000000ffff847224 */ /* 0x000fe200078e0041 */
[----:B------:R-:W-:Y:S01]  /*81a0*/  HMMA.16816.F32.BF16 R228, R4, R50, R60 ;  /* 0x0000003204e4723c */ /* 0x000fe2000004183c */
[----:B------:R-:W-:-:S02]  /*81b0*/  IMAD.MOV.U32 R27, RZ, RZ, R66 ;  /* 0x000000ffff1b7224 */ /* 0x000fc400078e0042 */
[----:B------:R-:W-:-:S03]  /*81c0*/  IMAD.MOV.U32 R26, RZ, RZ, R67 ;  /* 0x000000ffff1a7224 */ /* 0x000fc600078e0043 */
[----:B------:R-:W-:Y:S02]  /*81d0*/  IMAD.MOV.U32 R13, RZ, RZ, R220 ;  /* 0x000000ffff0d7224 */ /* 0x000fe400078e00dc */
[----:B--2---:R-:W-:Y:S01]  /*81e0*/  HMMA.16816.F32.BF16 R64, R4, R22, R212 ;  /* 0x000000160440723c */ /* 0x004fe200000418d4 */
[----:B------:R-:W-:Y:S02]  /*81f0*/  IMAD.MOV.U32 R12, RZ, RZ, R221 ;  /* 0x000000ffff0c7224 */ /* 0x000fe400078e00dd */
[----:B------:R-:W-:Y:S02]  /*8200*/  IMAD.MOV.U32 R2, RZ, RZ, R222 ;  /* 0x000000ffff027224 */ /* 0x000fe400078e00de */
[----:B------:R-:W-:-:S03]  /*8210*/  IMAD.MOV.U32 R0, RZ, RZ, R223 ;  /* 0x000000ffff007224 */ /* 0x000fc600078e00df */
[----:B------:R-:W-:Y:S08]  /*8220*/  HMMA.16816.F32.BF16 R220, R4, R44, R56 ;  /* 0x0000002c04dc723c */ /* 0x000ff00000041838 */
[----:B---3--:R-:W-:Y:S08]  /*8230*/  HMMA.16816.F32.BF16 R60, R16, R36, RZ ;  /* 0x00000024103c723c */ /* 0x008ff000000418ff */
[----:B------:R-:W-:Y:S01]  /*8240*/  HMMA.16816.F32.BF16 R216, R4, R20, R216 ;  /* 0x0000001404d8723c */ /* 0x000fe200000418d8 */
[----:B------:R-:W-:Y:S01]  /*8250*/  IMAD.MOV.U32 R224, RZ, RZ, R64 ;  /* 0x000000ffffe07224 */ /* 0x000fe200078e0040 */
[----:B------:R-:W-:Y:S01]  /*8260*/  MOV R138, R66 ;  /* 0x00000042008a7202 */ /* 0x000fe20000000f00 */
[----:B------:R-:W-:-:S02]  /*8270*/  IMAD.MOV.U32 R139, RZ, RZ, R65 ;  /* 0x000000ffff8b7224 */ /* 0x000fc400078e0041 */
[----:B------:R-:W-:-:S03]  /*8280*/  IMAD.MOV.U32 R137, RZ, RZ, R67 ;  /* 0x000000ffff897224 */ /* 0x000fc600078e0043 */
[----:B------:R-:W-:Y:S08]  /*8290*/  HMMA.16816.F32.BF16 R212, R4, R54, R140 ;  /* 0x0000003604d4723c */ /* 0x000ff0000004188c */
[C---:B------:R-:W-:Y:S08]  /*82a0*/  HMMA.16816.F32.BF16 R56, R16.reuse, R32, RZ ;  /* 0x000000201038723c */ /* 0x040ff000000418ff */
[C---:B------:R-:W-:Y:S08]  /*82b0*/  HMMA.16816.F32.BF16 R4, R16.reuse, R28, RZ ;  /* 0x0000001c1004723c */ /* 0x040ff000000418ff */
[C---:B------:R-:W-:Y:S08]  /*82c0*/  HMMA.16816.F32.BF16 R32, R16.reuse, R34, RZ ;  /* 0x000000221020723c */ /* 0x040ff000000418ff */
[C---:B------:R-:W-:Y:S08]  /*82d0*/  HMMA.16816.F32.BF16 R64, R16.reuse, R40, RZ ;  /* 0x000000281040723c */ /* 0x040ff000000418ff */
[----:B------:R-:W-:Y:S08]  /*82e0*/  HMMA.16816.F32.BF16 R40, R16, R42, RZ ;  /* 0x0000002a1028723c */ /* 0x000ff000000418ff */
[C---:B-1----:R-:W-:Y:S07]  /*82f0*/  HMMA.16816.F32.BF16 R208, R8.reuse, R52, R60 ;  /* 0x0000003408d0723c */ /* 0x042fee000004183c */
[----:B------:R-:W-:Y:S01]  /*8300*/  IMAD.MOV.U32 R60, RZ, RZ, R224 ;  /* 0x000000ffff3c7224 */ /* 0x000fe200078e00e0 */
[----:B------:R-:W-:Y:S01]  /*8310*/  HMMA.16816.F32.BF16 R140, R8, R48, R56 ;  /* 0x00000030088c723c */ /* 0x000fe20000041838 */
[----:B------:R-:W-:-:S02]  /*8320*/  IMAD.MOV.U32 R61, RZ, RZ, R139 ;  /* 0x000000ffff3d7224 */ /* 0x000fc400078e008b */
[----:B------:R-:W-:Y:S02]  /*8330*/  IMAD.MOV.U32 R62, RZ, RZ, R138 ;  /* 0x000000ffff3e7224 */ /* 0x000fe400078e008a */
[----:B------:R-:W-:-:S03]  /*8340*/  IMAD.MOV.U32 R63, RZ, RZ, R137 ;  /* 0x000000ffff3f7224 */ /* 0x000fc600078e0089 */
[C---:B------:R-:W-:Y:S01]  /*8350*/  HMMA.16816.F32.BF16 R224, R8.reuse, R44, R4 ;  /* 0x0000002c08e0723c */ /* 0x040fe20000041804 */
[----:B------:R-:W-:Y:S07]  /*8360*/  LDSM.16.M88.4 R4, [R243+0x2000] ;  /* 0x00200000f304783b */ /* 0x000fee0000000200 */
[----:B------:R-:W-:Y:S01]  /*8370*/  HMMA.16816.F32.BF16 R56, R8, R50, R32 ;  /* 0x000000320838723c */ /* 0x000fe20000041820 */
[----:B------:R-:W1:Y:S07]  /*8380*/  LDSM.16.M88.4 R32, [R238+0x9800] ;  /* 0x00980000ee20783b */ /* 0x000e6e0000000200 */
[----:B------:R-:W-:Y:S08]  /*8390*/  HMMA.16816.F32.BF16 R28, R16, R30, RZ ;  /* 0x0000001e101c723c */ /* 0x000ff000000418ff */
[C---:B------:R-:W-:Y:S08]  /*83a0*/  HMMA.16816.F32.BF16 R64, R8.reuse, R20, R64 ;  /* 0x000000140840723c */ /* 0x040ff00000041840 */
[C---:B------:R-:W-:Y:S01]  /*83b0*/  HMMA.16816.F32.BF16 R40, R8.reuse, R22, R40 ;  /* 0x000000160828723c */ /* 0x040fe20000041828 */
[----:B------:R-:W2:Y:S07]  /*83c0*/  LDSM.16.M88.4 R20, [R238+0x8000] ;  /* 0x00800000ee14783b */ /* 0x000eae0000000200 */
[----:B------:R-:W-:Y:S01]  /*83d0*/  HMMA.16816.F32.BF16 R44, R8, R46, R28 ;  /* 0x0000002e082c723c */ /* 0x000fe2000004181c */
[----:B------:R-:W-:Y:S07]  /*83e0*/  LDSM.16.M88.4 R28, [R238+0x9000] ;  /* 0x00900000ee1c783b */ /* 0x000fee0000000200 */
[----:B------:R-:W-:Y:S01]  /*83f0*/  HMMA.16816.F32.BF16 R36, R16, R38, RZ ;  /* 0x000000261024723c */ /* 0x000fe200000418ff */
[----:B------:R-:W3:Y:S07]  /*8400*/  LDSM.16.M88.4 R16, [R243] ;  /* 0x00000000f310783b */ /* 0x000eee0000000200 */
[C---:B-1----:R-:W-:Y:S08]  /*8410*/  HMMA.16816.F32.BF16 R220, R4.reuse, R32, R220 ;  /* 0x0000002004dc723c */ /* 0x042ff000000418dc */
[----:B------:R-:W-:Y:S08]  /*8420*/  HMMA.16816.F32.BF16 R248, R4, R34, R248 ;  /* 0x0000002204f8723c */ /* 0x000ff000000418f8 */
[----:B------:R-:W-:Y:S01]  /*8430*/  HMMA.16816.F32.BF16 R52, R8, R54, R36 ;  /* 0x000000360834723c */ /* 0x000fe20000041824 */
[----:B------:R-:W1:Y:S07]  /*8440*/  LDSM.16.M88.4 R8, [R238+0x8800] ;  /* 0x00880000ee08783b */ /* 0x000e6e0000000200 */
[-C--:B--2---:R-:W-:Y:S07]  /*8450*/  HMMA.16816.F32.BF16 R36, R4, R20.reuse, R216 ;  /* 0x000000140424723c */ /* 0x084fee00000418d8 */
[----:B------:R-:W-:Y:S01]  /*8460*/  MOV R216, R133 ;  /* 0x0000008500d87202 */ /* 0x000fe20000000f00 */
[----:B------:R-:W-:Y:S01]  /*8470*/  IMAD.MOV.U32 R217, RZ, RZ, R132 ;  /* 0x000000ffffd97224 */ /* 0x000fe200078e0084 */
[----:B---3--:R-:W-:Y:S01]  /*8480*/  HMMA.16816.F32.BF16 R48, R16, R20, R64 ;  /* 0x000000141030723c */ /* 0x008fe20000041840 */
        /* <DEDUP_REMOVED lines=8> */
[----:B------:R-:W-:-:S02]  /*8510*/  IMAD.MOV.U32 R64, RZ, RZ, R13 ;  /* 0x000000ffff407224 */ /* 0x000fc400078e000d */
[----:B------:R-:W-:Y:S02]  /*8520*/  IMAD.MOV.U32 R65, RZ, RZ, R12 ;  /* 0x000000ffff417224 */ /* 0x000fe400078e000c */
[----:B------:R-:W-:Y:S01]  /*8530*/  IMAD.MOV.U32 R67, RZ, RZ, R0 ;  /* 0x000000ffff437224 */ /* 0x000fe200078e0000 */
[C---:B------:R-:W-:Y:S08]  /*8540*/  HMMA.16816.F32.BF16 R220, R4.reuse, R30, R228 ;  /* 0x0000001e04dc723c */ /* 0x040ff000000418e4 */
[C---:B-1----:R-:W-:Y:S08]  /*8550*/  HMMA.16816.F32.BF16 R64, R4.reuse, R8, R64 ;  /* 0x000000080440723c */ /* 0x042ff00000041840 */
[C---:B------:R-:W-:Y:S08]  /*8560*/  HMMA.16816.F32.BF16 R60, R4.reuse, R22, R60 ;  /* 0x00000016043c723c */ /* 0x040ff0000004183c */
[----:B------:R-:W-:Y:S01]  /*8570*/  MOV R13, R220 ;  /* 0x000000dc000d7202 */ /* 0x000fe20000000f00 */
[----:B------:R-:W-:Y:S01]  /*8580*/  IMAD.MOV.U32 R12, RZ, RZ, R221 ;  /* 0x000000ffff0c7224 */ /* 0x000fe200078e00dd */
[----:B------:R-:W-:Y:S01]  /*8590*/  HMMA.16816.F32.BF16 R212, R4, R10, R212 ;  /* 0x0000000a04d4723c */ /* 0x000fe200000418d4 */
[----:B------:R-:W-:Y:S01]  /*85a0*/  IMAD.MOV.U32 R2, RZ, RZ, R222 ;  /* 0x000000ffff027224 */ /* 0x000fe200078e00de */
[----:B------:R-:W-:Y:S01]  /*85b0*/  LDSM.16.M88.4 R4, [R242+0x2000] ;  /* 0x00200000f204783b */ /* 0x000fe20000000200 */
[----:B------:R-:W-:-:S05]  /*85c0*/  IMAD.MOV.U32 R0, RZ, RZ, R223 ;  /* 0x000000ffff007224 */ /* 0x000fca00078e00df */
[C---:B------:R-:W-:Y:S01]  /*85d0*/  HMMA.16816.F32.BF16 R220, R16.reuse, R22, R40 ;  /* 0x0000001610dc723c */ /* 0x040fe20000041828 */
[----:B------:R-:W1:Y:S07]  /*85e0*/  LDSM.16.M88.4 R20, [R237] ;  /* 0x00000000ed14783b */ /* 0x000e6e0000000200 */
[C---:B------:R-:W-:Y:S08]  /*85f0*/  HMMA.16816.F32.BF16 R228, R16.reuse, R8, R208 ;  /* 0x0000000810e4723c */ /* 0x040ff000000418d0 */
[C---:B------:R-:W-:Y:S01]  /*8600*/  HMMA.16816.F32.BF16 R208, R16.reuse, R10, R52 ;  /* 0x0000000a10d0723c */ /* 0x040fe20000041834 */
[----:B------:R-:W2:Y:S06]  /*8610*/  LDSM.16.M88.4 R8, [R242] ;  /* 0x00000000f208783b */ /* 0x000eac0000000200 */
[----:B------:R-:W-:Y:S01]  /*8620*/  IMAD.MOV.U32 R52, RZ, RZ, R13 ;  /* 0x000000ffff347224 */ /* 0x000fe200078e000d */
[----:B------:R-:W-:Y:S01]  /*8630*/  HMMA.16816.F32.BF16 R140, R16, R28, R140 ;  /* 0x0000001c108c723c */ /* 0x000fe2000004188c */
[----:B------:R-:W-:Y:S01]  /*8640*/  IMAD.MOV.U32 R53, RZ, RZ, R12 ;  /* 0x000000ffff357224 */ /* 0x000fe200078e000c */
[----:B------:R-:W-:Y:S01]  /*8650*/  MOV R54, R2 ;  /* 0x0000000200367202 */ /* 0x000fe20000000f00 */
[----:B------:R-:W-:-:S05]  /*8660*/  IMAD.MOV.U32 R55, RZ, RZ, R0 ;  /* 0x000000ffff377224 */ /* 0x000fca00078e0000 */
[C---:B------:R-:W-:Y:S01]  /*8670*/  HMMA.16816.F32.BF16 R40, R16.reuse, R30, R56 ;  /* 0x0000001e1028723c */ /* 0x040fe20000041838 */
[----:B------:R-:W3:Y:S07]  /*8680*/  LDSM.16.M88.4 R28, [R237+0x1000] ;  /* 0x00100000ed1c783b */ /* 0x000eee0000000200 */
[C---:B------:R-:W-:Y:S08]  /*8690*/  HMMA.16816.F32.BF16 R224, R16.reuse, R32, R224 ;  /* 0x0000002010e0723c */ /* 0x040ff000000418e0 */
[----:B------:R-:W-:Y:S01]  /*86a0*/  HMMA.16816.F32.BF16 R44, R16, R34, R44 ;  /* 0x00000022102c723c */ /* 0x000fe2000004182c */
[----:B------:R-:W4:Y:S04]  /*86b0*/  LDSM.16.M88.4 R16, [R237+0x800] ;  /* 0x00080000ed10783b */ /* 0x000f280000000200 */
[----:B------:R-:W4:Y:S03]  /*86c0*/  LDSM.16.M88.4 R32, [R237+0x1800] ;  /* 0x00180000ed20783b */ /* 0x000f260000000200 */
[----:B------:R-:W-:Y:S01]  /*86d0*/  IMAD.MOV.U32 R13, RZ, RZ, R40 ;  /* 0x000000ffff0d7224 */ /* 0x000fe200078e0028 */
[----:B-1----:R-:W-:Y:S01]  /*86e0*/  HMMA.16816.F32.BF16 R56, R4, R22, R60 ;  /* 0x000000160438723c */ /* 0x002fe2000004183c */
[----:B------:R-:W-:-:S02]  /*86f0*/  IMAD.MOV.U32 R12, RZ, RZ, R41 ;  /* 0x000000ffff0c7224 */ /* 0x000fc400078e0029 */
[----:B------:R-:W-:Y:S02]  /*8700*/  IMAD.MOV.U32 R2, RZ, RZ, R42 ;  /* 0x000000ffff027224 */ /* 0x000fe400078e002a */
[----:B------:R-:W-:-:S03]  /*8710*/  IMAD.MOV.U32 R0, RZ, RZ, R43 ;  /* 0x000000ffff007224 */ /* 0x000fc600078e002b */
[-C--:B------:R-:W-:Y:S08]  /*8720*/  HMMA.16816.F32.BF16 R40, R4, R20.reuse, R36 ;  /* 0x000000140428723c */ /* 0x080ff00000041824 */
[----:B--2---:R-:W-:Y:S07]  /*8730*/  HMMA.16816.F32.BF16 R36, R8, R20, R48 ;  /* 0x000000140824723c */ /* 0x004fee0000041830 */
[----:B------:R-:W-:Y:S01]  /*8740*/  MOV R48, R133 ;  /* 0x0000008500307202 */ /* 0x000fe20000000f00 */
[----:B------:R-:W-:Y:S01]  /*8750*/  IMAD.MOV.U32 R49, RZ, RZ, R132 ;  /* 0x000000ffff317224 */ /* 0x000fe200078e0084 */
[----:B------:R-:W-:Y:S01]  /*8760*/  MOV R138, R58 ;  /* 0x0000003a008a7202 */ /* 0x000fe20000000f00 */
[----:B------:R-:W-:Y:S01]  /*8770*/  IMAD.MOV.U32 R50, RZ, RZ, R27 ;  /* 0x000000ffff327224 */ /* 0x000fe200078e001b */
[----:B---3--:R-:W-:Y:S01]  /*8780*/  HMMA.16816.F32.BF16 R52, R4, R30, R52 ;  /* 0x0000001e0434723c */ /* 0x008fe20000041834 */
[----:B------:R-:W-:-:S02]  /*8790*/  IMAD.MOV.U32 R51, RZ, RZ, R26 ;  /* 0x000000ffff337224 */ /* 0x000fc400078e001a */
[----:B------:R-:W-:Y:S02]  /*87a0*/  IMAD.MOV.U32 R245, RZ, RZ, R56 ;  /* 0x000000fffff57224 */ /* 0x000fe400078e0038 */
[----:B------:R-:W-:Y:S02]  /*87b0*/  IMAD.MOV.U32 R139, RZ, RZ, R57 ;  /* 0x000000ffff8b7224 */ /* 0x000fe400078e0039 */
[----:B------:R-:W-:Y:S01]  /*87c0*/  IMAD.MOV.U32 R137, RZ, RZ, R59 ;  /* 0x000000ffff897224 */ /* 0x000fe200078e003b */
[C---:B----4-:R-:W-:Y:S07]  /*87d0*/  HMMA.16816.F32.BF16 R60, R4.reuse, R18, R212 ;  /* 0x00000012043c723c */ /* 0x050fee00000418d4 */
[----:B------:R-:W-:Y:S01]  /*87e0*/  IMAD.MOV.U32 R212, RZ, RZ, R13 ;  /* 0x000000ffffd47224 */ /* 0x000fe200078e000d */
[----:B------:R-:W-:Y:S01]  /*87f0*/  HMMA.16816.F32.BF16 R48, R4, R32, R48 ;  /* 0x000000200430723c */ /* 0x000fe20000041830 */
[----:B------:R-:W-:-:S02]  /*8800*/  IMAD.MOV.U32 R213, RZ, RZ, R12 ;  /* 0x000000ffffd57224 */ /* 0x000fc400078e000c */
[----:B------:R-:W-:Y:S02]  /*8810*/  IMAD.MOV.U32 R214, RZ, RZ, R2 ;  /* 0x000000ffffd67224 */ /* 0x000fe400078e0002 */
[----:B------:R-:W-:-:S03]  /*8820*/  IMAD.MOV.U32 R215, RZ, RZ, R0 ;  /* 0x000000ffffd77224 */ /* 0x000fc600078e0000 */
[----:B------:R-:W-:Y:S08]  /*8830*/  HMMA.16816.F32.BF16 R64, R4, R16, R64 ;  /* 0x000000100440723c */ /* 0x000ff00000041840 */
[----:B------:R-:W-:Y:S08]  /*8840*/  HMMA.16816.F32.BF16 R212, R8, R30, R212 ;  /* 0x0000001e08d4723c */ /* 0x000ff000000418d4 */
[----:B------:R-:W-:Y:S01]  /*8850*/  MOV R133, R48 ;  /* 0x0000003000857202 */ /* 0x000fe20000000f00 */
[----:B------:R-:W-:Y:S01]  /*8860*/  IMAD.MOV.U32 R132, RZ, RZ, R49 ;  /* 0x000000ffff847224 */ /* 0x000fe200078e0031 */
[----:B------:R-:W-:Y:S01]  /*8870*/  HMMA.16816.F32.BF16 R56, R4, R28, R216 ;  /* 0x0000001c0438723c */ /* 0x000fe200000418d8 */
[----:B------:R-:W-:-:S02]  /*8880*/  IMAD.MOV.U32 R27, RZ, RZ, R50 ;  /* 0x000000ffff1b7224 */ /* 0x000fc400078e0032 */
[----:B------:R-:W-:-:S05]  /*8890*/  IMAD.MOV.U32 R26, RZ, RZ, R51 ;  /* 0x000000ffff1a7224 */ /* 0x000fca00078e0033 */
[----:B------:R-:W-:Y:S01]  /*88a0*/  HMMA.16816.F32.BF16 R48, R4, R34, R248 ;  /* 0x000000220430723c */ /* 0x000fe200000418f8 */
[----:B------:R-:W-:Y:S05]  /*88b0*/  LDSM.16.M88.4 R4, [R240+0x6000] ;  /* 0x00600000f004783b */ /* 0x000fea0000000200 */
[----:B------:R-:W-:Y:S01]  /*88c0*/  IMAD.MOV.U32 R13, RZ, RZ, R212 ;  /* 0x000000ffff0d7224 */ /* 0x000fe200078e00d4 */
[----:B------:R-:W-:Y:S01]  /*88d0*/  MOV R2, R214 ;  /* 0x000000d600027202 */ /* 0x000fe20000000f00 */
[----:B------:R-:W-:Y:S01]  /*88e0*/  HMMA.16816.F32.BF16 R220, R8, R22, R220 ;  /* 0x0000001608dc723c */ /* 0x000fe200000418dc */
[----:B------:R-:W-:Y:S01]  /*88f0*/  IMAD.MOV.U32 R12, RZ, RZ, R213 ;  /* 0x000000ffff0c7224 */ /* 0x000fe200078e00d5 */
[----:B------:R-:W1:Y:S01]  /*8900*/  LDSM.16.M88.4 R20, [R232+0xa000] ;  /* 0x00a00000e814783b */ /* 0x000e620000000200 */
[----:B------:R-:W-:-:S05]  /*8910*/  IMAD.MOV.U32 R0, RZ, RZ, R215 ;  /* 0x000000ffff007224 */ /* 0x000fca00078e00d7 */
[C---:B------:R-:W-:Y:S08]  /*8920*/  HMMA.16816.F32.BF16 R228, R8.reuse, R16, R228 ;  /* 0x0000001008e4723c */ /* 0x040ff000000418e4 */
[C---:B------:R-:W-:Y:S01]  /*8930*/  HMMA.16816.F32.BF16 R216, R8.reuse, R18, R208 ;  /* 0x0000001208d8723c */ /* 0x040fe200000418d0 */
[----:B------:R-:W2:Y:S07]  /*8940*/  LDSM.16.M88.4 R16, [R240+0x4000] ;  /* 0x00400000f010783b */ /* 0x000eae0000000200 */
[C---:B------:R-:W-:Y:S01]  /*8950*/  HMMA.16816.F32.BF16 R140, R8.reuse, R28, R140 ;  /* 0x0000001c088c723c */ /* 0x040fe2000004188c */
[----:B------:R-:W3:Y:S07]  /*8960*/  LDSM.16.M88.4 R28, [R232+0xb000] ;  /* 0x00b00000e81c783b */ /* 0x000eee0000000200 */
[C---:B------:R-:W-:Y:S07]  /*8970*/  HMMA.16816.F32.BF16 R248, R8.reuse, R32, R224 ;  /* 0x0000002008f8723c */ /* 0x040fee00000418e0 */
[----:B------:R-:W-:Y:S01]  /*8980*/  IMAD.MOV.U32 R224, RZ, RZ, R245 ;  /* 0x000000ffffe07224 */ /* 0x000fe200078e00f5 */
[----:B------:R-:W-:Y:S01]  /*8990*/  HMMA.16816.F32.BF16 R212, R8, R34, R44 ;  /* 0x0000002208d4723c */ /* 0x000fe2000004182c */
[----:B------:R-:W4:Y:S01]  /*89a0*/  LDSM.16.M88.4 R8, [R232+0xa800] ;  /* 0x00a80000e808783b */ /* 0x000f220000000200 */
[----:B------:R-:W-:-:S02]  /*89b0*/  IMAD.MOV.U32 R225, RZ, RZ, R139 ;  /* 0x000000ffffe17224 */ /* 0x000fc400078e008b */
[----:B------:R-:W-:Y:S01]  /*89c0*/  IMAD.MOV.U32 R226, RZ, RZ, R138 ;  /* 0x000000ffffe27224 */ /* 0x000fe200078e008a */
[----:B------:R-:W4:Y:S01]  /*89d0*/  LDSM.16.M88.4 R32, [R232+0xb800] ;  /* 0x00b80000e820783b */ /* 0x000f220000000200 */
[----:B------:R-:W-:Y:S01]  /*89e0*/  IMAD.MOV.U32 R227, RZ, RZ, R137 ;  /* 0x000000ffffe37224 */ /* 0x000fe200078e0089 */
[----:B------:R-:W-:Y:S01]  /*89f0*/  MOV R44, R133 ;  /* 0x00000085002c7202 */ /* 0x000fe20000000f00 */
[----:B------:R-:W-:Y:S01]  /*8a00*/  IMAD.MOV.U32 R45, RZ, RZ, R132 ;  /* 0x000000ffff2d7224 */ /* 0x000fe200078e0084 */
[----:B-1----:R-:W-:Y:S01]  /*8a10*/  HMMA.16816.F32.BF16 R208, R4, R20, R40 ;  /* 0x0000001404d0723c */ /* 0x002fe20000041828 */
[----:B------:R-:W-:Y:S02]  /*8a20*/  IMAD.MOV.U32 R46, RZ, RZ, R27 ;  /* 0x000000ffff2e7224 */ /* 0x000fe400078e001b */
[----:B------:R-:W-:-:S05]  /*8a30*/  IMAD.MOV.U32 R47, RZ, RZ, R26 ;  /* 0x000000ffff2f7224 */ /* 0x000fca00078e001a */
[----:B------:R-:W-:Y:S08]  /*8a40*/  HMMA.16816.F32.BF16 R224, R4, R22, R224 ;  /* 0x0000001604e0723c */ /* 0x000ff000000418e0 */
[----:B--2---:R-:W-:Y:S08]  /*8a50*/  HMMA.16816.F32.BF16 R36, R16, R20, R36 ;  /* 0x000000141024723c */ /* 0x004ff00000041824 */
[C---:B---3--:R-:W-:Y:S08]  /*8a60*/  HMMA.16816.F32.BF16 R52, R4.reuse, R30, R52 ;  /* 0x0000001e0434723c */ /* 0x048ff00000041834 */
[----:B----4-:R-:W-:Y:S01]  /*8a70*/  HMMA.16816.F32.BF16 R40, R4, R8, R64 ;  /* 0x000000080428723c */ /* 0x010fe20000041840 */
[----:B------:R-:W-:Y:S01]  /*8a80*/  IMAD.MOV.U32 R133, RZ, RZ, R224 ;  /* 0x000000ffff857224 */ /* 0x000fe200078e00e0 */
[----:B------:R-:W-:Y:S01]  /*8a90*/  MOV R27, R226 ;  /* 0x000000e2001b7202 */ /* 0x000fe20000000f00 */
[----:B------:R-:W-:-:S02]  /*8aa0*/  IMAD.MOV.U32 R132, RZ, RZ, R225 ;  /* 0x000000ffff847224 */ /* 0x000fc400078e00e1 */
[----:B------:R-:W-:-:S03]  /*8ab0*/  IMAD.MOV.U32 R26, RZ, RZ, R227 ;  /* 0x000000ffff1a7224 */ /* 0x000fc600078e00e3 */
[----:B------:R-:W-:Y:S08]  /*8ac0*/  HMMA.16816.F32.BF16 R64, R4, R28, R56 ;  /* 0x0000001c0440723c */ /* 0x000ff00000041838 */
[----:B------:R-:W-:Y:S07]  /*8ad0*/  HMMA.16816.F32.BF16 R56, R16, R10, R216 ;  /* 0x0000000a1038723c */ /* 0x000fee00000418d8 */
[----:B------:R-:W-:Y:S01]  /*8ae0*/  MOV R216, R13 ;  /* 0x0000000d00d87202 */ /* 0x000fe20000000f00 */
[----:B------:R-:W-:Y:S01]  /*8af0*/  IMAD.MOV.U32 R217, RZ, RZ, R12 ;  /* 0x000000ffffd97224 */ /* 0x000fe200078e000c */
[----:B------:R-:W-:Y:S01]  /*8b00*/  HMMA.16816.F32.BF16 R44, R4, R32, R44 ;  /* 0x00000020042c723c */ /* 0x000fe2000004182c */
[----:B------:R-:W-:-:S02]  /*8b10*/  IMAD.MOV.U32 R218, RZ, RZ, R2 ;  /* 0x000000ffffda7224 */ /* 0x000fc400078e0002 */
[----:B------:R-:W-:Y:S02]  /*8b20*/  IMAD.MOV.U32 R219, RZ, RZ, R0 ;  /* 0x000000ffffdb7224 */ /* 0x000fe400078e0000 */
[----:B------:R-:W-:Y:S02]  /*8b30*/  IMAD.MOV.U32 R137, RZ, RZ, R41 ;  /* 0x000000ffff897224 */ /* 0x000fe400078e0029 */
[----:B------:R-:W-:Y:S01]  /*8b40*/  IMAD.MOV.U32 R20, RZ, RZ, R43 ;  /* 0x000000ffff147224 */ /* 0x000fe200078e002b */
[----:B------:R-:W-:Y:S01]  /*8b50*/  HMMA.16816.F32.BF16 R224, R4, R10, R60 ;  /* 0x0000000a04e0723c */ /* 0x000fe2000004183c */
[----:B------:R-:W-:Y:S02]  /*8b60*/  IMAD.MOV.U32 R138, RZ, RZ, R40 ;  /* 0x000000ffff8a7224 */ /* 0x000fe400078e0028 */
[----:B------:R-:W-:-:S05]  /*8b70*/  IMAD.MOV.U32 R21, RZ, RZ, R42 ;  /* 0x000000ffff157224 */ /* 0x000fca00078e002a */
[C---:B------:R-:W-:Y:S08]  /*8b80*/  HMMA.16816.F32.BF16 R216, R16.reuse, R30, R216 ;  /* 0x0000001e10d8723c */ /* 0x040ff000000418d8 */
[----:B------:R-:W-:Y:S01]  /*8b90*/  MOV R43, R44 ;  /* 0x0000002c002b7202 */ /* 0x000fe20000000f00 */
[----:B------:R-:W-:Y:S01]  /*8ba0*/  IMAD.MOV.U32 R41, RZ, RZ, R46 ;  /* 0x000000ffff297224 */ /* 0x000fe200078e002e */
[----:B------:R-:W-:Y:S01]  /*8bb0*/  HMMA.16816.F32.BF16 R60, R16, R28, R140 ;  /* 0x0000001c103c723c */ /* 0x000fe2000004188c */
[----:B------:R-:W-:Y:S01]  /*8bc0*/  IMAD.MOV.U32 R42, RZ, RZ, R45 ;  /* 0x000000ffff2a7224 */ /* 0x000fe200078e002d */
[----:B------:R-:W-:Y:S01]  /*8bd0*/  LDSM.16.M88.4 R28, [R239+0x3000] ;  /* 0x00300000ef1c783b */ /* 0x000fe20000000200 */
[----:B------:R-:W-:-:S05]  /*8be0*/  IMAD.MOV.U32 R40, RZ, RZ, R47 ;  /* 0x000000ffff287224 */ /* 0x000fca00078e002f */
[----:B------:R-:W-:Y:S06]  /*8bf0*/  HMMA.16816.F32.BF16 R44, R16, R22, R220 ;  /* 0x00000016102c723c */ /* 0x000fec00000418dc */
[----:B------:R-:W-:Y:S01]  /*8c00*/  IMAD.MOV.U32 R13, RZ, RZ, R216 ;  /* 0x000000ffff0d7224 */ /* 0x000fe200078e00d8 */
[----:B------:R-:W-:Y:S01]  /*8c10*/  MOV R222, R41 ;  /* 0x0000002900de7202 */ /* 0x000fe20000000f00 */
[----:B------:R-:W-:Y:S01]  /*8c20*/  IMAD.MOV.U32 R220, RZ, RZ, R43 ;  /* 0x000000ffffdc7224 */ /* 0x000fe200078e002b */
[----:B------:R-:W-:Y:S01]  /*8c30*/  MOV R2, R218 ;  /* 0x000000da00027202 */ /* 0x000fe20000000f00 */
[----:B------:R-:W-:Y:S01]  /*8c40*/  IMAD.MOV.U32 R221, RZ, RZ, R42 ;  /* 0x000000ffffdd7224 */ /* 0x000fe200078e002a */
[----:B------:R-:W-:Y:S01]  /*8c50*/  HMMA.16816.F32.BF16 R48, R4, R34, R48 ;  /* 0x000000220430723c */ /* 0x000fe20000041830 */
[----:B------:R-:W-:Y:S01]  /*8c60*/  IMAD.MOV.U32 R223, RZ, RZ, R40 ;  /* 0x000000ffffdf7224 */ /* 0x000fe200078e0028 */
[----:B------:R-:W-:Y:S01]  /*8c70*/  LDSM.16.M88.4 R4, [R241+0x6000] ;  /* 0x00600000f104783b */ /* 0x000fe20000000200 */
[----:B------:R-:W-:-:S02]  /*8c80*/  IMAD.MOV.U32 R12, RZ, RZ, R217 ;  /* 0x000000ffff0c7224 */ /* 0x000fc400078e00d9 */
[----:B------:R-:W-:-:S03]  /*8c90*/  IMAD.MOV.U32 R0, RZ, RZ, R219 ;  /* 0x000000ffff007224 */ /* 0x000fc600078e00db */
[C---:B------:R-:W-:Y:S01]  /*8ca0*/  HMMA.16816.F32.BF16 R40, R16.reuse, R8, R228 ;  /* 0x000000081028723c */ /* 0x040fe200000418e4 */
[----:B------:R-:W1:Y:S06]  /*8cb0*/  LDSM.16.M88.4 R8, [R241+0x4000] ;  /* 0x00400000f108783b */ /* 0x000e6c0000000200 */
[----:B------:R-:W-:Y:S01]  /*8cc0*/  IMAD.MOV.U32 R230, RZ, RZ, R21 ;  /* 0x000000ffffe67224 */ /* 0x000fe200078e0015 */
[----:B------:R-:W-:Y:S01]  /*8cd0*/  HMMA.16816.F32.BF16 R216, R16, R32, R248 ;  /* 0x0000002010d8723c */ /* 0x000fe200000418f8 */
[----:B------:R-:W-:Y:S02]  /*8ce0*/  IMAD.MOV.U32 R231, RZ, RZ, R20 ;  /* 0x000000ffffe77224 */ /* 0x000fe400078e0014 */
[----:B------:R-:W2:Y:S01]  /*8cf0*/  LDSM.16.M88.4 R20, [R239+0x2000] ;  /* 0x00200000ef14783b */ /* 0x000ea20000000200 */
[----:B------:R-:W-:-:S02]  /*8d00*/  IMAD.MOV.U32 R228, RZ, RZ, R138 ;  /* 0x000000ffffe47224 */ /* 0x000fc400078e008a */
[----:B------:R-:W-:Y:S02]  /*8d10*/  IMAD.MOV.U32 R229, RZ, RZ, R137 ;  /* 0x000000ffffe57224 */ /* 0x000fe400078e0089 */
[----:B------:R-:W-:Y:S01]  /*8d20*/  HMMA.16816.F32.BF16 R140, R16, R34, R212 ;  /* 0x00000022108c723c */ /* 0x000fe200000418d4 */
[----:B------:R-:W3:Y:S01]  /*8d30*/  LDSM.16.M88.4 R16, [R239+0x2800] ;  /* 0x00280000ef10783b */ /* 0x000ee20000000200 */
[----:B------:R-:W-:Y:S02]  /*8d40*/  IMAD.MOV.U32 R248, RZ, RZ, R133 ;  /* 0x000000fffff87224 */ /* 0x000fe400078e0085 */
[----:B------:R-:W-:Y:S01]  /*8d50*/  IMAD.MOV.U32 R249, RZ, RZ, R132 ;  /* 0x000000fffff97224 */ /* 0x000fe200078e0084 */
[----:B------:R-:W4:Y:S01]  /*8d60*/  LDSM.16.M88.4 R32, [R239+0x3800] ;  /* 0x00380000ef20783b */ /* 0x000f220000000200 */
[----:B------:R-:W-:Y:S01]  /*8d70*/  IMAD.MOV.U32 R250, RZ, RZ, R27 ;  /* 0x000000fffffa7224 */ /* 0x000fe200078e001b */
[----:B------:R-:W-:Y:S01]  /*8d80*/  MOV R212, R13 ;  /* 0x0000000d00d47202 */ /* 0x000fe20000000f00 */
[----:B------:R-:W-:-:S02]  /*8d90*/  IMAD.MOV.U32 R251, RZ, RZ, R26 ;  /* 0x000000fffffb7224 */ /* 0x000fc400078e001a */
[----:B------:R-:W-:Y:S02]  /*8da0*/  IMAD.MOV.U32 R213, RZ, RZ, R12 ;  /* 0x000000ffffd57224 */ /* 0x000fe400078e000c */
[----:B------:R-:W-:Y:S02]  /*8db0*/  IMAD.MOV.U32 R214, RZ, RZ, R2 ;  /* 0x000000ffffd67224 */ /* 0x000fe400078e0002 */
[----:B------:R-:W-:-:S07]  /*8dc0*/  IMAD.MOV.U32 R215, RZ, RZ, R0 ;  /* 0x000000ffffd77224 */ /* 0x000fce00078e0000 */
[----:B-1----:R-:W-:Y:S08]  /*8dd0*/  HMMA.16816.F32.BF16 R212, R8, R30, R212 ;  /* 0x0000001e08d4723c */ /* 0x002ff000000418d4 */
[C---:B--2---:R-:W-:Y:S08]  /*8de0*/  HMMA.16816.F32.BF16 R248, R4.reuse, R22, R248 ;  /* 0x0000001604f8723c */ /* 0x044ff000000418f8 */
[C---:B---3--:R-:W-:Y:S08]  /*8df0*/  HMMA.16816.F32.BF16 R228, R4.reuse, R16, R228 ;  /* 0x0000001004e4723c */ /* 0x048ff000000418e4 */
[-C--:B------:R-:W-:Y:S08]  /*8e00*/  HMMA.16816.F32.BF16 R208, R4, R20.reuse, R208 ;  /* 0x0000001404d0723c */ /* 0x080ff000000418d0 */
[----:B------:R-:W-:Y:S01]  /*8e10*/  HMMA.16816.F32.BF16 R36, R8, R20, R36 ;  /* 0x000000140824723c */ /* 0x000fe20000041824 */
[----:B------:R-:W-:Y:S01]  /*8e20*/  IMAD.MOV.U32 R13, RZ, RZ, R248 ;  /* 0x000000ffff0d7224 */ /* 0x000fe200078e00f8 */
[----:B------:R-:W-:Y:S01]  /*8e30*/  MOV R2, R250 ;  /* 0x000000fa00027202 */ /* 0x000fe20000000f00 */
[----:B------:R-:W-:-:S02]  /*8e40*/  IMAD.MOV.U32 R12, RZ, RZ, R249 ;  /* 0x000000ffff0c7224 */ /* 0x000fc400078e00f9 */
[----:B------:R-:W-:-:S03]  /*8e50*/  IMAD.MOV.U32 R0, RZ, RZ, R251 ;  /* 0x000000ffff007224 */ /* 0x000fc600078e00fb */
[----:B------:R-:W-:Y:S01]  /*8e60*/  IMAD.MOV.U32 R21, RZ, RZ, R230 ;  /* 0x000000ffff157224 */ /* 0x000fe200078e00e6 */
[----:B------:R-:W-:Y:S01]  /*8e70*/  HMMA.16816.F32.BF16 R248, R4, R18, R224 ;  /* 0x0000001204f8723c */ /* 0x000fe200000418e0 */
[----:B------:R-:W-:Y:S02]  /*8e80*/  IMAD.MOV.U32 R20, RZ, RZ, R231 ;  /* 0x000000ffff147224 */ /* 0x000fe400078e00e7 */
[----:B------:R-:W-:Y:S02]  /*8e90*/  IMAD.MOV.U32 R27, RZ, RZ, R228 ;  /* 0x000000ffff1b7224 */ /* 0x000fe400078e00e4 */
[----:B------:R-:W-:-:S03]  /*8ea0*/  IMAD.MOV.U32 R26, RZ, RZ, R229 ;  /* 0x000000ffff1a7224 */ /* 0x000fc600078e00e5 */
[----:B------:R-:W-:Y:S07]  /*8eb0*/  HMMA.16816.F32.BF16 R224, R4, R30, R52 ;  /* 0x0000001e04e0723c */ /* 0x000fee0000041834 */
[----:B------:R-:W-:Y:S01]  /*8ec0*/  MOV R30, R2 ;  /* 0x00000002001e7202 */ /* 0x000fe20000000f00 */
[----:B------:R-:W-:Y:S01]  /*8ed0*/  HMMA.16816.F32.BF16 R52, R8, R22, R44 ;  /* 0x000000160834723c */ /* 0x000fe2000004182c */
[----:B------:R-:W-:-:S07]  /*8ee0*/  IMAD.MOV.U32 R31, RZ, RZ, R0 ;  /* 0x000000ffff1f7224 */ /* 0x000fce00078e0000 */
[----:B------:R-:W-:Y:S08]  /*8ef0*/  HMMA.16816.F32.BF16 R228, R4, R28, R64 ;  /* 0x0000001c04e4723c */ /* 0x000ff00000041840 */
[----:B------:R-:W-:Y:S07]  /*8f00*/  HMMA.16816.F32.BF16 R44, R8, R18, R56 ;  /* 0x00000012082c723c */ /* 0x000fee0000041838 */
[----:B------:R-:W-:Y:S01]  /*8f10*/  IMAD.MOV.U32 R58, RZ, RZ, R21 ;  /* 0x000000ffff3a7224 */ /* 0x000fe200078e0015 */
[----:B----4-:R-:W-:Y:S01]  /*8f20*/  HMMA.16816.F32.BF16 R220, R4, R32, R220 ;  /* 0x0000002004dc723c */ /* 0x010fe200000418dc */
[----:B------:R-:W-:Y:S01]  /*8f30*/  IMAD.MOV.U32 R59, RZ, RZ, R20 ;  /* 0x000000ffff3b7224 */ /* 0x000fe200078e0014 */
[----:B------:R-:W-:Y:S01]  /*8f40*/  MOV R56, R27 ;  /* 0x0000001b00387202 */ /* 0x000fe20000000f00 */
[----:B------:R-:W-:Y:S01]  /*8f50*/  LDSM.16.M88.4 R20, [R238+0xa000] ;  /* 0x00a00000ee14783b */ /* 0x000fe20000000200 */
[----:B------:R-:W-:-:S04]  /*8f60*/  IMAD.MOV.U32 R57, RZ, RZ, R26 ;  /* 0x000000ffff397224 */ /* 0x000fc800078e001a */
[----:B------:R-:W-:Y:S01]  /*8f70*/  HMMA.16816.F32.BF16 R64, R4, R34, R48 ;  /* 0x000000220440723c */ /* 0x000fe20000041830 */
[----:B------:R-:W1:Y:S07]  /*8f80*/  LDSM.16.M88.4 R4, [R243+0x6000] ;  /* 0x00600000f304783b */ /* 0x000e6e0000000200 */
[C---:B------:R-:W-:Y:S01]  /*8f90*/  HMMA.16816.F32.BF16 R48, R8.reuse, R16, R40 ;  /* 0x000000100830723c */ /* 0x040fe20000041828 */
[----:B------:R-:W2:Y:S07]  /*8fa0*/  LDSM.16.M88.4 R16, [R243+0x4000] ;  /* 0x00400000f310783b */ /* 0x000eae0000000200 */
[C---:B------:R-:W-:Y:S07]  /*8fb0*/  HMMA.16816.F32.BF16 R40, R8.reuse, R28, R60 ;  /* 0x0000001c0828723c */ /* 0x040fee000004183c */
[----:B------:R-:W-:Y:S01]  /*8fc0*/  IMAD.MOV.U32 R28, RZ, RZ, R13 ;  /* 0x000000ffff1c7224 */ /* 0x000fe200078e000d */
[----:B------:R-:W-:Y:S01]  /*8fd0*/  HMMA.16816.F32.BF16 R216, R8, R32, R216 ;  /* 0x0000002008d8723c */ /* 0x000fe200000418d8 */
[----:B------:R-:W-:-:S07]  /*8fe0*/  IMAD.MOV.U32 R29, RZ, RZ, R12 ;  /* 0x000000ffff1d7224 */ /* 0x000fce00078e000c */
[----:B------:R-:W-:Y:S01]  /*8ff0*/  HMMA.16816.F32.BF16 R140, R8, R34, R140 ;  /* 0x00000022088c723c */ /* 0x000fe2000004188c */
[----:B------:R-:W3:Y:S04]  /*9000*/  LDSM.16.M88.4 R8, [R238+0xa800] ;  /* 0x00a80000ee08783b */ /* 0x000ee80000000200 */
[----:B------:R-:W4:Y:S03]  /*9010*/  LDSM.16.M88.4 R32, [R238+0xb000] ;  /* 0x00b00000ee20783b */ /* 0x000f260000000200 */
[----:B-1----:R-:W-:Y:S08]  /*9020*/  HMMA.16816.F32.BF16 R28, R4, R22, R28 ;  /* 0x00000016041c723c */ /* 0x002ff0000004181c */
[-C--:B--2---:R-:W-:Y:S01]  /*9030*/  HMMA.16816.F32.BF16 R60, R16, R20.reuse, R36 ;  /* 0x00000014103c723c */ /* 0x084fe20000041824 */
[----:B------:R-:W1:Y:S07]  /*9040*/  LDSM.16.M88.4 R36, [R238+0xb800] ;  /* 0x00b80000ee24783b */ /* 0x000e6e0000000200 */
[----:B------:R-:W-:Y:S08]  /*9050*/  HMMA.16816.F32.BF16 R208, R4, R20, R208 ;  /* 0x0000001404d0723c */ /* 0x000ff000000418d0 */
[----:B------:R-:W-:-:S02]  /*9060*/  IMAD.MOV.U32 R132, RZ, RZ, R28 ;  /* 0x000000ffff847224 */ /* 0x000fc400078e001c */
[----:B------:R-:W-:Y:S02]  /*9070*/  IMAD.MOV.U32 R27, RZ, RZ, R29 ;  /* 0x000000ffff1b7224 */ /* 0x000fe400078e001d */
[----:B------:R-:W-:Y:S02]  /*9080*/  IMAD.MOV.U32 R26, RZ, RZ, R30 ;  /* 0x000000ffff1a7224 */ /* 0x000fe400078e001e */
[----:B------:R-:W-:Y:S02]  /*9090*/  IMAD.MOV.U32 R13, RZ, RZ, R31 ;  /* 0x000000ffff0d7224 */ /* 0x000fe400078e001f */
[C---:B---3--:R-:W-:Y:S08]  /*90a0*/  HMMA.16816.F32.BF16 R28, R4.reuse, R8, R56 ;  /* 0x00000008041c723c */ /* 0x048ff00000041838 */
[C---:B------:R-:W-:Y:S08]  /*90b0*/  HMMA.16816.F32.BF16 R248, R4.reuse, R10, R248 ;  /* 0x0000000a04f8723c */ /* 0x040ff000000418f8 */
[C---:B----4-:R-:W-:Y:S08]  /*90c0*/  HMMA.16816.F32.BF16 R228, R4.reuse, R32, R228 ;  /* 0x0000002004e4723c */ /* 0x050ff000000418e4 */
[----:B------:R-:W-:Y:S01]  /*90d0*/  MOV R137, R28 ;  /* 0x0000001c00897202 */ /* 0x000fe20000000f00 */
[----:B------:R-:W-:Y:S01]  /*90e0*/  IMAD.MOV.U32 R133, RZ, RZ, R29 ;  /* 0x000000ffff857224 */ /* 0x000fe200078e001d */
[----:B------:R-:W-:Y:S01]  /*90f0*/  HMMA.16816.F32.BF16 R224, R4, R34, R224 ;  /* 0x0000002204e0723c */ /* 0x000fe200000418e0 */
[----:B------:R-:W-:-:S02]  /*9100*/  IMAD.MOV.U32 R21, RZ, RZ, R30 ;  /* 0x000000ffff157224 */ /* 0x000fc400078e001e */
[----:B------:R-:W-:-:S05]  /*9110*/  IMAD.MOV.U32 R20, RZ, RZ, R31 ;  /* 0x000000ffff147224 */ /* 0x000fca00078e001f */
[C---:B-1----:R-:W-:Y:S08]  /*9120*/  HMMA.16816.F32.BF16 R28, R4.reuse, R38, R64 ;  /* 0x00000026041c723c */ /* 0x042ff00000041840 */
[----:B------:R-:W-:Y:S01]  /*9130*/  HMMA.16816.F32.BF16 R220, R4, R36, R220 ;  /* 0x0000002404dc723c */ /* 0x000fe200000418dc */
[----:B------:R-:W-:Y:S07]  /*9140*/  LDSM.16.M88.4 R4, [R242+0x4000] ;  /* 0x00400000f204783b */ /* 0x000fee0000000200 */
[C---:B------:R-:W-:Y:S08]  /*9150*/  HMMA.16816.F32.BF16 R64, R16.reuse, R22, R52 ;  /* 0x000000161040723c */ /* 0x040ff00000041834 */
[----:B------:R-:W-:Y:S01]  /*9160*/  IMAD.MOV.U32 R12, RZ, RZ, R30 ;  /* 0x000000ffff0c7224 */ /* 0x000fe200078e001e */
[----:B------:R-:W-:Y:S01]  /*9170*/  MOV R2, R28 ;  /* 0x0000001c00027202 */ /* 0x000fe20000000f00 */
[----:B------:R-:W-:Y:S01]  /*9180*/  IMAD.MOV.U32 R0, RZ, RZ, R29 ;  /* 0x000000ffff007224 */ /* 0x000fe200078e001d */
[----:B------:R-:W-:Y:S01]  /*9190*/  HMMA.16816.F32.BF16 R56, R16, R8, R48 ;  /* 0x000000081038723c */ /* 0x000fe20000041830 */
[----:B------:R-:W-:-:S02]  /*91a0*/  IMAD.MOV.U32 R252, RZ, RZ, R31 ;  /* 0x000000fffffc7224 */ /* 0x000fc400078e001f */
[----:B------:R-:W1:Y:S05]  /*91b0*/  LDSM.16.M88.4 R28, [R237+0x2000] ;  /* 0x00200000ed1c783b */ /* 0x000e6a0000000200 */
[C---:B------:R-:W-:Y:S01]  /*91c0*/  HMMA.16816.F32.BF16 R52, R16.reuse, R10, R44 ;  /* 0x0000000a1034723c */ /* 0x040fe2000004182c */
[----:B------:R-:W2:Y:S07]  /*91d0*/  LDSM.16.M88.4 R8, [R242+0x6000] ;  /* 0x00600000f208783b */ /* 0x000eae0000000200 */
[C---:B------:R-:W-:Y:S08]  /*91e0*/  HMMA.16816.F32.BF16 R48, R16.reuse, R32, R40 ;  /* 0x000000201030723c */ /* 0x040ff00000041828 */
[C---:B------:R-:W-:Y:S01]  /*91f0*/  HMMA.16816.F32.BF16 R44, R16.reuse, R34, R212 ;  /* 0x00000022102c723c */ /* 0x040fe200000418d4 */
[----:B------:R-:W3:Y:S07]  /*9200*/  LDSM.16.M88.4 R32, [R237+0x3800] ;  /* 0x00380000ed20783b */ /* 0x000eee0000000200 */
[C---:B------:R-:W-:Y:S07]  /*9210*/  HMMA.16816.F32.BF16 R40, R16.reuse, R36, R216 ;  /* 0x000000241028723c */ /* 0x040fee00000418d8 */
[----:B------:R-:W-:Y:S01]  /*9220*/  MOV R218, R21 ;  /* 0x0000001500da7202 */ /* 0x000fe20000000f00 */
[----:B------:R-:W-:Y:S01]  /*9230*/  IMAD.MOV.U32 R219, RZ, RZ, R20 ;  /* 0x000000ffffdb7224 */ /* 0x000fe200078e0014 */
[----:B------:R-:W-:Y:S01]  /*9240*/  HMMA.16816.F32.BF16 R36, R16, R38, R140 ;  /* 0x000000261024723c */ /* 0x000fe2000004188c */
[----:B------:R-:W4:Y:S01]  /*9250*/  LDSM.16.M88.4 R20, [R237+0x2800] ;  /* 0x00280000ed14783b */ /* 0x000f220000000200 */
[----:B------:R-:W-:-:S02]  /*9260*/  IMAD.MOV.U32 R216, RZ, RZ, R137 ;  /* 0x000000ffffd87224 */ /* 0x000fc400078e0089 */
[----:B------:R-:W-:Y:S01]  /*9270*/  IMAD.MOV.U32 R217, RZ, RZ, R133 ;  /* 0x000000ffffd97224 */ /* 0x000fe200078e0085 */
[----:B------:R-:W4:Y:S01]  /*9280*/  LDSM.16.M88.4 R16, [R237+0x3000] ;  /* 0x00300000ed10783b */ /* 0x000f220000000200 */
[----:B------:R-:W-:-:S04]  /*9290*/  DEPBAR.LE SB0, 0x0 ;  /* 0x000080000000791a */ /* 0x000fc80000000000 */
[-C--:B-1----:R-:W-:Y:S08]  /*92a0*/  HMMA.16816.F32.BF16 R60, R4, R28.reuse, R60 ;  /* 0x0000001c043c723c */ /* 0x082ff0000004183c */
[----:B--2---:R-:W-:Y:S08]  /*92b0*/  HMMA.16816.F32.BF16 R212, R8, R28, R208 ;  /* 0x0000001c08d4723c */ /* 0x004ff000000418d0 */
[C---:B---3--:R-:W-:Y:S07]  /*92c0*/  HMMA.16816.F32.BF16 R140, R4.reuse, R32, R40 ;  /* 0x00000020048c723c */ /* 0x048fee0000041828 */
[----:B------:R-:W-:Y:S01]  /*92d0*/  IMAD.MOV.U32 R40, RZ, RZ, R132 ;  /* 0x000000ffff287224 */ /* 0x000fe200078e0084 */
[----:B------:R-:W-:Y:S01]  /*92e0*/  MOV R43, R13 ;  /* 0x0000000d002b7202 */ /* 0x000fe20000000f00 */
[----:B------:R-:W-:Y:S01]  /*92f0*/  IMAD.MOV.U32 R41, RZ, RZ, R27 ;  /* 0x000000ffff297224 */ /* 0x000fe200078e001b */
[----:B------:R-:W-:Y:S01]  /*9300*/  HMMA.16816.F32.BF16 R208, R4, R34, R36 ;  /* 0x0000002204d0723c */ /* 0x000fe20000041824 */
[----:B------:R-:W-:-:S07]  /*9310*/  IMAD.MOV.U32 R42, RZ, RZ, R26 ;  /* 0x000000ffff2a7224 */ /* 0x000fce00078e001a */
[-C--:B------:R-:W-:Y:S08]  /*9320*/  HMMA.16816.F32.BF16 R64, R4, R30.reuse, R64 ;  /* 0x0000001e0440723c */ /* 0x080ff00000041840 */
[C---:B------:R-:W-:Y:S08]  /*9330*/  HMMA.16816.F32.BF16 R36, R8.reuse, R30, R40 ;  /* 0x0000001e0824723c */ /* 0x040ff00000041828 */
[----:B----4-:R-:W-:Y:S01]  /*9340*/  HMMA.16816.F32.BF16 R28, R8, R20, R216 ;  /* 0x00000014081c723c */ /* 0x010fe200000418d8 */
[----:B------:R-:W-:-:S02]  /*9350*/  FMUL.FTZ R208, R208, c[0x0][0x2ec] ;  /* 0x0000bb00d0d07a20 */ /* 0x000fc40000410000 */
[----:B------:R-:W-:Y:S02]  /*9360*/  FMUL.FTZ R209, R209, c[0x0][0x2ec] ;  /* 0x0000bb00d1d17a20 */ /* 0x000fe40000410000 */
[----:B------:R-:W-:Y:S02]  /*9370*/  FMUL.FTZ R211, R211, c[0x0][0x2ec] ;  /* 0x0000bb00d3d37a20 */ /* 0x000fe40000410000 */
[----:B------:R-:W-:Y:S01]  /*9380*/  IMAD.MOV.U32 R217, RZ, RZ, R0 ;  /* 0x000000ffffd97224 */ /* 0x000fe200078e0000 */
[----:B------:R-:W-:Y:S01]  /*9390*/  HMMA.16816.F32.BF16 R56, R4, R20, R56 ;  /* 0x000000140438723c */ /* 0x000fe20000041838 */
[----:B------:R-:W-:Y:S01]  /*93a0*/  FMUL.FTZ R0, R60, c[0x0][0x2ec] ;  /* 0x0000bb003c007a20 */ /* 0x000fe20000410000 */
[----:B------:R-:W-:Y:S01]  /*93b0*/  MUFU.TANH R208, R208 ;  /* 0x000000d000d07308 */ /* 0x000fe20000002400 */
[----:B------:R-:W-:Y:S02]  /*93c0*/  IMAD.MOV.U32 R219, RZ, RZ, R12 ;  /* 0x000000ffffdb7224 */ /* 0x000fe400078e000c */
[----:B------:R-:W-:-:S03]  /*93d0*/  IMAD.MOV.U32 R216, RZ, RZ, R2 ;  /* 0x000000ffffd87224 */ /* 0x000fc600078e0002 */
[C---:B------:R-:W-:Y:S02]  /*93e0*/  HMMA.16816.F32.BF16 R52, R4.reuse, R22, R52 ;  /* 0x000000160434723c */ /* 0x040fe40000041834 */
[----:B------:R1:W-:Y:S06]  /*93f0*/  MUFU.TANH R245, R0 ;  /* 0x0000000000f57308 */ /* 0x0003ec0000002400 */
[C---:B------:R-:W-:Y:S02]  /*9400*/  HMMA.16816.F32.BF16 R48, R4.reuse, R16, R48 ;  /* 0x000000100430723c */ /* 0x040fe40000041830 */
[----:B------:R-:W-:Y:S06]  /*9410*/  MUFU.TANH R209, R209 ;  /* 0x000000d100d17308 */ /* 0x000fec0000002400 */
[----:B------:R-:W-:Y:S01]  /*9420*/  HMMA.16816.F32.BF16 R44, R4, R18, R44 ;  /* 0x00000012042c723c */ /* 0x000fe2000004182c */
[----:B-1----:R-:W-:Y:S01]  /*9430*/  FMUL.FTZ R0, R61, c[0x0][0x2ec] ;  /* 0x0000bb003d007a20 */ /* 0x002fe20000410000 */
[----:B------:R-:W-:Y:S06]  /*9440*/  MUFU.TANH R211, R211 ;  /* 0x000000d300d37308 */ /* 0x000fec0000002400 */
[C---:B------:R-:W-:Y:S02]  /*9450*/  HMMA.16816.F32.BF16 R4, R8.reuse, R16, R228 ;  /* 0x000000100804723c */ /* 0x040fe400000418e4 */
[----:B------:R1:W2:Y:S06]  /*9460*/  MUFU.TANH R139, R0 ;  /* 0x00000000008b7308 */ /* 0x0002ac0000002400 */
[C---:B------:R-:W-:Y:S01]  /*9470*/  HMMA.16816.F32.BF16 R20, R8.reuse, R22, R248 ;  /* 0x000000160814723c */ /* 0x040fe200000418f8 */
[----:B------:R-:W3:Y:S07]  /*9480*/  S2R R251, SR_TID.X ;  /* 0x0000000000fb7919 */ /* 0x000eee0000002100 */
[----:B------:R-:W-:Y:S01]  /*9490*/  HMMA.16816.F32.BF16 R40, R8, R18, R224 ;  /* 0x000000120828723c */ /* 0x000fe200000418e0 */
[----:B-1----:R-:W-:-:S04]  /*94a0*/  FMUL.FTZ R0, R62, c[0x0][0x2ec] ;  /* 0x0000bb003e007a20 */ /* 0x002fc80000410000 */
[----:B------:R1:W-:Y:S03]  /*94b0*/  MUFU.TANH R246, R0 ;  /* 0x0000000000f67308 */ /* 0x0003e60000002400 */
[----:B------:R-:W-:Y:S01]  /*94c0*/  FMUL.FTZ R2, R7, c[0x0][0x2ec] ;  /* 0x0000bb0007027a20 */ /* 0x000fe20000410000 */
[----:B------:R-:W-:Y:S01]  /*94d0*/  HMMA.16816.F32.BF16 R16, R8, R32, R220 ;  /* 0x000000200810723c */ /* 0x000fe200000418dc */
[----:B---3--:R-:W-:-:S05]  /*94e0*/  IMAD.SHL.U32 R251, R251, 0x2, RZ ;  /* 0x00000002fbfb7824 */ /* 0x008fca00078e00ff */
[----:B------:R-:W-:Y:S01]  /*94f0*/  LOP3.LUT R251, R251, 0x6, RZ, 0xc0, !PT ;  /* 0x00000006fbfb7812 */ /* 0x000fe200078ec0ff */
[----:B-1----:R-:W-:-:S04]  /*9500*/  FMUL.FTZ R0, R63, c[0x0][0x2ec] ;  /* 0x0000bb003f007a20 */ /* 0x002fc80000410000 */
[----:B------:R1:W3:Y:S02]  /*9510*/  MUFU.TANH R27, R0 ;  /* 0x00000000001b7308 */ /* 0x0002e40000002400 */
[----:B-1----:R-:W-:-:S06]  /*9520*/  FMUL.FTZ R0, R212, c[0x0][0x2ec] ;  /* 0x0000bb00d4007a20 */ /* 0x002fcc0000410000 */
[----:B------:R1:W-:Y:S02]  /*9530*/  MUFU.TANH R247, R0 ;  /* 0x0000000000f77308 */ /* 0x0003e40000002400 */
[----:B-1----:R-:W-:-:S06]  /*9540*/  FMUL.FTZ R0, R213, c[0x0][0x2ec] ;  /* 0x0000bb00d5007a20 */ /* 0x002fcc0000410000 */
[----:B------:R1:W4:Y:S02]  /*9550*/  MUFU.TANH R133, R0 ;  /* 0x0000000000857308 */ /* 0x0003240000002400 */
        /* <DEDUP_REMOVED lines=57> */
[----:B------:R-:W-:Y:S08]  /*98f0*/  MUFU.TANH R50, R2 ;  /* 0x0000000200327308 */ /* 0x000ff00000002400 */
[----:B------:R1:W1:Y:S02]  /*9900*/  MUFU.TANH R52, R0 ;  /* 0x0000000000347308 */ /* 0x0002640000002400 */
[----:B-1----:R-:W-:-:S06]  /*9910*/  FMUL.FTZ R0, R51, c[0x0][0x2ec] ;  /* 0x0000bb0033007a20 */ /* 0x002fcc0000410000 */
[----:B------:R1:W-:Y:S02]  /*9920*/  MUFU.TANH R53, R0 ;  /* 0x0000000000357308 */ /* 0x0003e40000002400 */
[----:B-1----:R-:W-:Y:S02]  /*9930*/  FMUL.FTZ R0, R4, c[0x0][0x2ec] ;  /* 0x0000bb0004007a20 */ /* 0x002fe40000410000 */
[----:B------:R-:W-:-:S04]  /*9940*/  FMUL.FTZ R4, R44, c[0x0][0x2ec] ;  /* 0x0000bb002c047a20 */ /* 0x000fc80000410000 */
[----:B------:R1:W1:Y:S08]  /*9950*/  MUFU.TANH R12, R0 ;  /* 0x00000000000c7308 */ /* 0x0002700000002400 */
[----:B------:R2:W-:Y:S01]  /*9960*/  MUFU.TANH R49, R4 ;  /* 0x0000000400317308 */ /* 0x0005e20000002400 */
[----:B-1----:R-:W-:-:S07]  /*9970*/  FMUL.FTZ R0, R5, c[0x0][0x2ec] ;  /* 0x0000bb0005007a20 */ /* 0x002fce0000410000 */
[----:B------:R1:W-:Y:S01]  /*9980*/  MUFU.TANH R51, R0 ;  /* 0x0000000000337308 */ /* 0x0003e20000002400 */
[----:B--2---:R-:W-:-:S07]  /*9990*/  FMUL.FTZ R4, R45, c[0x0][0x2ec] ;  /* 0x0000bb002d047a20 */ /* 0x004fce0000410000 */
[----:B------:R2:W-:Y:S01]  /*99a0*/  MUFU.TANH R48, R4 ;  /* 0x0000000400307308 */ /* 0x0005e20000002400 */
[----:B-1----:R-:W-:-:S07]  /*99b0*/  FMUL.FTZ R0, R6, c[0x0][0x2ec] ;  /* 0x0000bb0006007a20 */ /* 0x002fce0000410000 */
[----:B------:R1:W1:Y:S01]  /*99c0*/  MUFU.TANH R6, R0 ;  /* 0x0000000000067308 */ /* 0x0002620000002400 */
[----:B--2---:R-:W-:-:S07]  /*99d0*/  FMUL.FTZ R4, R46, c[0x0][0x2ec] ;  /* 0x0000bb002e047a20 */ /* 0x004fce0000410000 */
[----:B------:R2:W2:Y:S01]  /*99e0*/  MUFU.TANH R45, R4 ;  /* 0x00000004002d7308 */ /* 0x0004a20000002400 */
[----:B-1----:R-:W-:-:S05]  /*99f0*/  MOV R0, UR21 ;  /* 0x0000001500007c02 */ /* 0x002fca0008000f00 */
[----:B------:R-:W-:Y:S02]  /*9a00*/  IMAD R0, R0, 0x40, R251 ;  /* 0x0000004000007824 */ /* 0x000fe400078e02fb */
[----:B--2---:R-:W-:-:S03]  /*9a10*/  FMUL.FTZ R4, R47, c[0x0][0x2ec] ;  /* 0x0000bb002f047a20 */ /* 0x004fc60000410000 */
[----:B------:R-:W-:Y:S01]  /*9a20*/  IADD3 R2, R0, 0x1, RZ ;  /* 0x0000000100027810 */ /* 0x000fe20007ffe0ff */
[----:B------:R1:W-:Y:S01]  /*9a30*/  MUFU.TANH R46, R4 ;  /* 0x00000004002e7308 */ /* 0x0003e20000002400 */
[----:B------:R-:W-:Y:S02]  /*9a40*/  BAR.SYNC.DEFER_BLOCKING 0x0 ;  /* 0x0000000000007b1d */ /* 0x000fe40000010000 */
[C---:B------:R-:W-:Y:S02]  /*9a50*/  ISETP.GE.AND P6, PT, R2.reuse, R14, PT ;  /* 0x0000000e0200720c */ /* 0x040fe40003fc6270 */
[C---:B------:R-:W-:Y:S02]  /*9a60*/  ISETP.GE.AND P5, PT, R2.reuse, R15, PT ;  /* 0x0000000f0200720c */ /* 0x040fe40003fa6270 */
[C---:B------:R-:W-:Y:S02]  /*9a70*/  ISETP.GE.AND P4, PT, R2.reuse, R25, PT ;  /* 0x000000190200720c */ /* 0x040fe40003f86270 */
[----:B------:R-:W-:-:S02]  /*9a80*/  ISETP.GE.AND P1, PT, R2, R24, PT ;  /* 0x000000180200720c */ /* 0x000fc40003f26270 */
[----:B------:R-:W-:Y:S02]  /*9a90*/  IADD3 R2, R0, 0x8, RZ ;  /* 0x0000000800027810 */ /* 0x000fe40007ffe0ff */
[----:B------:R-:W-:Y:S02]  /*9aa0*/  FSEL R20, R139, -INF , !P6 ;  /* 0xff8000008b147808 */ /* 0x000fe40007000000 */
[----:B---3--:R-:W-:Y:S01]  /*9ab0*/  FSEL R27, R27, -INF , !P5 ;  /* 0xff8000001b1b7808 */ /* 0x008fe20006800000 */
[----:B-1----:R-:W-:Y:S01]  /*9ac0*/  FMUL.FTZ R4, R40, c[0x0][0x2ec] ;  /* 0x0000bb0028047a20 */ /* 0x002fe20000410000 */
[----:B----4-:R-:W-:Y:S02]  /*9ad0*/  FSEL R30, R133, -INF , !P4 ;  /* 0xff800000851e7808 */ /* 0x010fe40006000000 */
[C---:B------:R-:W-:Y:S01]  /*9ae0*/  ISETP.GE.AND P0, PT, R2.reuse, R14, PT ;  /* 0x0000000e0200720c */ /* 0x040fe20003f06270 */
[----:B------:R1:W2:Y:S01]  /*9af0*/  MUFU.TANH R44, R4 ;  /* 0x00000004002c7308 */ /* 0x0002a20000002400 */
[----:B------:R-:W-:-:S02]  /*9b00*/  ISETP.GE.AND P6, PT, R2, R15, PT ;  /* 0x0000000f0200720c */ /* 0x000fc40003fc6270 */
[C---:B------:R-:W-:Y:S02]  /*9b10*/  ISETP.GE.AND P5, PT, R2.reuse, R25, PT ;  /* 0x000000190200720c */ /* 0x040fe40003fa6270 */
[----:B------:R-:W-:Y:S02]  /*9b20*/  ISETP.GE.AND P4, PT, R2, R24, PT ;  /* 0x000000180200720c */ /* 0x000fe40003f86270 */
[----:B------:R-:W-:Y:S02]  /*9b30*/  IADD3 R2, R0, 0x9, RZ ;  /* 0x0000000900027810 */ /* 0x000fe40007ffe0ff */
[----:B------:R-:W-:Y:S02]  /*9b40*/  FSEL R32, R132, -INF , !P1 ;  /* 0xff80000084207808 */ /* 0x000fe40004800000 */
[----:B------:R-:W-:Y:S02]  /*9b50*/  FSEL R22, R63, -INF , !P0 ;  /* 0xff8000003f167808 */ /* 0x000fe40004000000 */
[----:B------:R-:W-:-:S02]  /*9b60*/  FSEL R26, R26, -INF , !P6 ;  /* 0xff8000001a1a7808 */ /* 0x000fc40007000000 */
[----:B------:R-:W-:Y:S01]  /*9b70*/  FSEL R29, R61, -INF , !P5 ;  /* 0xff8000003d1d7808 */ /* 0x000fe20006800000 */
[----:B-1----:R-:W-:Y:S01]  /*9b80*/  FMUL.FTZ R4, R41, c[0x0][0x2ec] ;  /* 0x0000bb0029047a20 */ /* 0x002fe20000410000 */
[C---:B------:R-:W-:Y:S01]  /*9b90*/  ISETP.GE.AND P1, PT, R2.reuse, R14, PT ;  /* 0x0000000e0200720c */ /* 0x040fe20003f26270 */
[----:B------:R-:W-:Y:S01]  /*9ba0*/  IMAD.MOV.U32 R61, RZ, RZ, R247 ;  /* 0x000000ffff3d7224 */ /* 0x000fe200078e00f7 */
[C---:B------:R-:W-:Y:S01]  /*9bb0*/  ISETP.GE.AND P0, PT, R2.reuse, R15, PT ;  /* 0x0000000f0200720c */ /* 0x040fe20003f06270 */
[----:B------:R1:W-:Y:S01]  /*9bc0*/  MUFU.TANH R41, R4 ;  /* 0x0000000400297308 */ /* 0x0003e20000002400 */
[C---:B------:R-:W-:Y:S02]  /*9bd0*/  ISETP.GE.AND P6, PT, R2.reuse, R25, PT ;  /* 0x000000190200720c */ /* 0x040fe40003fc6270 */
[----:B------:R-:W-:Y:S02]  /*9be0*/  ISETP.GE.AND P5, PT, R2, R24, PT ;  /* 0x000000180200720c */ /* 0x000fe40003fa6270 */
[----:B------:R-:W-:-:S02]  /*9bf0*/  IADD3 R2, R0, 0x10, RZ ;  /* 0x0000001000027810 */ /* 0x000fc40007ffe0ff */
[----:B------:R-:W-:Y:S01]  /*9c00*/  FSEL R31, R60, -INF , !P4 ;  /* 0xff8000003c1f7808 */ /* 0x000fe20006000000 */
[----:B------:R-:W-:Y:S01]  /*9c10*/  IMAD.MOV.U32 R60, RZ, RZ, R246 ;  /* 0x000000ffff3c7224 */ /* 0x000fe200078e00f6 */
[----:B------:R-:W-:Y:S02]  /*9c20*/  FSEL R21, R138, -INF , !P1 ;  /* 0xff8000008a157808 */ /* 0x000fe40004800000 */
[----:B------:R-:W-:Y:S02]  /*9c30*/  FSEL R23, R137, -INF , !P0 ;  /* 0xff80000089177808 */ /* 0x000fe40004000000 */
[----:B------:R-:W-:Y:S01]  /*9c40*/  FSEL R28, R65, -INF , !P6 ;  /* 0xff800000411c7808 */ /* 0x000fe20007000000 */
[----:B------:R-:W-:Y:S01]  /*9c50*/  IMAD.MOV.U32 R65, RZ, RZ, R245 ;  /* 0x000000ffff417224 */ /* 0x000fe200078e00f5 */
[----:B------:R-:W-:Y:S01]  /*9c60*/  ISETP.GE.AND P4, PT, R2, R14, PT ;  /* 0x0000000e0200720c */ /* 0x000fe20003f86270 */
[----:B-1----:R-:W-:Y:S01]  /*9c70*/  FMUL.FTZ R4, R42, c[0x0][0x2ec] ;  /* 0x0000bb002a047a20 */ /* 0x002fe20000410000 */
[----:B------:R-:W-:-:S02]  /*9c80*/  ISETP.GE.AND P1, PT, R2, R15, PT ;  /* 0x0000000f0200720c */ /* 0x000fc40003f26270 */
[C---:B------:R-:W-:Y:S01]  /*9c90*/  ISETP.GE.AND P0, PT, R2.reuse, R25, PT ;  /* 0x000000190200720c */ /* 0x040fe20003f06270 */
[----:B------:R1:W3:Y:S01]  /*9ca0*/  MUFU.TANH R5, R4 ;  /* 0x0000000400057308 */ /* 0x0002e20000002400 */
[----:B------:R-:W-:Y:S02]  /*9cb0*/  ISETP.GE.AND P6, PT, R2, R24, PT ;  /* 0x000000180200720c */ /* 0x000fe40003fc6270 */
[----:B------:R-:W-:Y:S02]  /*9cc0*/  IADD3 R2, R0, 0x11, RZ ;  /* 0x0000001100027810 */ /* 0x000fe40007ffe0ff */
[----:B------:R-:W-:Y:S02]  /*9cd0*/  FSEL R33, R64, -INF , !P5 ;  /* 0xff80000040217808 */ /* 0x000fe40006800000 */
[----:B------:R-:W-:Y:S02]  /*9ce0*/  FSEL R222, R62, -INF , !P4 ;  /* 0xff8000003ede7808 */ /* 0x000fe40006000000 */
[----:B------:R-:W-:Y:S01]  /*9cf0*/  FSEL R224, R58, -INF , !P1 ;  /* 0xff8000003ae07808 */ /* 0x000fe20004800000 */
[----:B------:R-:W-:Y:S01]  /*9d00*/  IMAD.MOV.U32 R58, RZ, RZ, R219 ;  /* 0x000000ffff3a7224 */ /* 0x000fe200078e00db */
[----:B------:R-:W-:-:S02]  /*9d10*/  FSEL R226, R39, -INF , !P0 ;  /* 0xff80000027e27808 */ /* 0x000fc40004000000 */
[C---:B------:R-:W-:Y:S02]  /*9d20*/  ISETP.GE.AND P5, PT, R2.reuse, R14, PT ;  /* 0x0000000e0200720c */ /* 0x040fe40003fa6270 */
[C---:B------:R-:W-:Y:S01]  /*9d30*/  ISETP.GE.AND P4, PT, R2.reuse, R15, PT ;  /* 0x0000000f0200720c */ /* 0x040fe20003f86270 */
[----:B-1----:R-:W-:Y:S01]  /*9d40*/  FMUL.FTZ R4, R43, c[0x0][0x2ec] ;  /* 0x0000bb002b047a20 */ /* 0x002fe20000410000 */
[C---:B------:R-:W-:Y:S02]  /*9d50*/  ISETP.GE.AND P1, PT, R2.reuse, R25, PT ;  /* 0x000000190200720c */ /* 0x040fe40003f26270 */
[----:B------:R-:W-:Y:S01]  /*9d60*/  ISETP.GE.AND P0, PT, R2, R24, PT ;  /* 0x000000180200720c */ /* 0x000fe20003f06270 */
[----:B------:R1:W-:Y:S01]  /*9d70*/  MUFU.TANH R40, R4 ;  /* 0x0000000400287308 */ /* 0x0003e20000002400 */
[----:B------:R-:W-:Y:S02]  /*9d80*/  IADD3 R2, R0, 0x18, RZ ;  /* 0x0000001800027810 */ /* 0x000fe40007ffe0ff */
[----:B------:R-:W-:-:S02]  /*9d90*/  FSEL R227, R38, -INF , !P6 ;  /* 0xff80000026e37808 */ /* 0x000fc40007000000 */
[----:B------:R-:W-:Y:S02]  /*9da0*/  FSEL R221, R67, -INF , !P4 ;  /* 0xff80000043dd7808 */ /* 0x000fe40006000000 */
[C---:B------:R-:W-:Y:S02]  /*9db0*/  ISETP.GE.AND P4, PT, R2.reuse, R25, PT ;  /* 0x000000190200720c */ /* 0x040fe40003f86270 */
[----:B------:R-:W-:Y:S01]  /*9dc0*/  FSEL R225, R57, -INF , !P0 ;  /* 0xff80000039e17808 */ /* 0x000fe20004000000 */
[----:B------:R-:W-:Y:S01]  /*9dd0*/  IMAD.MOV.U32 R57, RZ, RZ, R217 ;  /* 0x000000ffff397224 */ /* 0x000fe200078e00d9 */
[----:B------:R-:W-:Y:S02]  /*9de0*/  ISETP.GE.AND P6, PT, R2, R14, PT ;  /* 0x0000000e0200720c */ /* 0x000fe40003fc6270 */
[----:B------:R-:W-:Y:S02]  /*9df0*/  FSEL R218, R218, -INF , !P5 ;  /* 0xff800000dada7808 */ /* 0x000fe40006800000 */
[----:B------:R-:W-:Y:S01]  /*9e00*/  FSEL R223, R59, -INF , !P1 ;  /* 0xff8000003bdf7808 */ /* 0x000fe20004800000 */
[----:B-1----:R-:W-:Y:S01]  /*9e10*/  FMUL.FTZ R4, R140, c[0x0][0x2ec] ;  /* 0x0000bb008c047a20 */ /* 0x002fe20000410000 */
[----:B------:R-:W-:-:S02]  /*9e20*/  FSEL R217, R36, -INF , !P4 ;  /* 0xff80000024d97808 */ /* 0x000fc40006000000 */
[C---:B------:R-:W-:Y:S01]  /*9e30*/  ISETP.GE.AND P5, PT, R2.reuse, R15, PT ;  /* 0x0000000f0200720c */ /* 0x040fe20003fa6270 */
[----:B------:R1:W4:Y:S01]  /*9e40*/  MUFU.TANH R39, R4 ;  /* 0x0000000400277308 */ /* 0x0003220000002400 */
[----:B------:R-:W-:Y:S02]  /*9e50*/  ISETP.GE.AND P1, PT, R2, R24, PT ;  /* 0x000000180200720c */ /* 0x000fe40003f26270 */
[----:B------:R-:W-:Y:S02]  /*9e60*/  IADD3 R2, R0, 0x19, RZ ;  /* 0x0000001900027810 */ /* 0x000fe40007ffe0ff */
[----:B------:R-:W-:Y:S01]  /*9e70*/  FSEL R214, R56, -INF , !P6 ;  /* 0xff80000038d67808 */ /* 0x000fe20007000000 */
[----:B------:R-:W-:Y:S01]  /*9e80*/  IMAD.MOV.U32 R56, RZ, RZ, R216 ;  /* 0x000000ffff387224 */ /* 0x000fe200078e00d8 */
[----:B------:R-:W-:Y:S02]  /*9e90*/  FSEL R216, R37, -INF , !P5 ;  /* 0xff80000025d87808 */ /* 0x000fe40006800000 */
[----:B------:R-:W-:-:S02]  /*9ea0*/  ISETP.GE.AND P0, PT, R2, R14, PT ;  /* 0x0000000e0200720c */ /* 0x000fc40003f06270 */
[----:B------:R-:W-:Y:S02]  /*9eb0*/  MOV R59, R252 ;  /* 0x000000fc003b7202 */ /* 0x000fe40000000f00 */
[C---:B------:R-:W-:Y:S02]  /*9ec0*/  ISETP.GE.AND P6, PT, R2.reuse, R15, PT ;  /* 0x0000000f0200720c */ /* 0x040fe40003fc6270 */
[C---:B------:R-:W-:Y:S01]  /*9ed0*/  ISETP.GE.AND P5, PT, R2.reuse, R25, PT ;  /* 0x000000190200720c */ /* 0x040fe20003fa6270 */
[----:B-1----:R-:W-:Y:S01]  /*9ee0*/  FMUL.FTZ R4, R141, c[0x0][0x2ec] ;  /* 0x0000bb008d047a20 */ /* 0x002fe20000410000 */
[----:B------:R-:W-:Y:S01]  /*9ef0*/  ISETP.GE.AND P4, PT, R2, R24, PT ;  /* 0x000000180200720c */ /* 0x000fe20003f86270 */
[----:B------:R-:W-:Y:S01]  /*9f00*/  HMMA.16816.F32.BF16 R8, R8, R34, R56 ;  /* 0x000000220808723c */ /* 0x000fe20000041838 */
[----:B------:R-:W-:Y:S01]  /*9f10*/  IADD3 R2, R0, 0x20, RZ ;  /* 0x0000002000027810 */ /* 0x000fe20007ffe0ff */
[----:B------:R1:W-:Y:S01]  /*9f20*/  MUFU.TANH R38, R4 ;  /* 0x0000000400267308 */ /* 0x0003e20000002400 */
[----:B------:R-:W-:-:S02]  /*9f30*/  FSEL R220, R13, -INF , !P1 ;  /* 0xff8000000ddc7808 */ /* 0x000fc40004800000 */
[----:B------:R-:W-:Y:S02]  /*9f40*/  FSEL R212, R212, -INF , !P0 ;  /* 0xff800000d4d47808 */ /* 0x000fe40004000000 */
[----:B------:R-:W-:Y:S02]  /*9f50*/  FSEL R213, R213, -INF , !P6 ;  /* 0xff800000d5d57808 */ /* 0x000fe40007000000 */
[----:B------:R-:W-:Y:S02]  /*9f60*/  FSEL R215, R215, -INF , !P5 ;  /* 0xff800000d7d77808 */ /* 0x000fe40006800000 */
[C---:B------:R-:W-:Y:S02]  /*9f70*/  ISETP.GE.AND P1, PT, R2.reuse, R14, PT ;  /* 0x0000000e0200720c */ /* 0x040fe40003f26270 */
[C---:B------:R-:W-:Y:S02]  /*9f80*/  ISETP.GE.AND P0, PT, R2.reuse, R15, PT ;  /* 0x0000000f0200720c */ /* 0x040fe40003f06270 */
[----:B------:R-:W-:-:S02]  /*9f90*/  ISETP.GE.AND P6, PT, R2, R25, PT ;  /* 0x000000190200720c */ /* 0x000fc40003fc6270 */
[----:B------:R-:W-:Y:S01]  /*9fa0*/  ISETP.GE.AND P5, PT, R2, R24, PT ;  /* 0x000000180200720c */ /* 0x000fe20003fa6270 */
[----:B-1----:R-:W-:Y:S01]  /*9fb0*/  FMUL.FTZ R4, R142, c[0x0][0x2ec] ;  /* 0x0000bb008e047a20 */ /* 0x002fe20000410000 */
[----:B------:R-:W-:Y:S02]  /*9fc0*/  IADD3 R2, R0, 0x21, RZ ;  /* 0x0000002100027810 */ /* 0x000fe40007ffe0ff */
[----:B------:R-:W-:Y:S01]  /*9fd0*/  FSEL R219, R55, -INF , !P4 ;  /* 0xff80000037db7808 */ /* 0x000fe20006000000 */
[----:B------:R1:W1:Y:S01]  /*9fe0*/  MUFU.TANH R36, R4 ;  /* 0x0000000400247308 */ /* 0x0002620000002400 */
[----:B------:R-:W-:Y:S01]  /*9ff0*/  FSEL R47, R54, -INF , !P1 ;  /* 0xff800000362f7808 */ /* 0x000fe20004800000 */
[----:B------:R-:W-:Y:S01]  /*a000*/  FMUL.FTZ R10, R10, c[0x0][0x2ec] ;  /* 0x0000bb000a0a7a20 */ /* 0x000fe20000410000 */
[----:B------:R-:W-:Y:S01]  /*a010*/  FSEL R133, R52, -INF , !P0 ;  /* 0xff80000034857808 */ /* 0x000fe20004000000 */
[----:B------:R-:W-:Y:S01]  /*a020*/  FMUL.FTZ R9, R9, c[0x0][0x2ec] ;  /* 0x0000bb0009097a20 */ /* 0x000fe20000410000 */
[----:B------:R-:W-:Y:S01]  /*a030*/  FSEL R63, R12, -INF , !P6 ;  /* 0xff8000000c3f7808 */ /* 0x000fe20007000000 */
[----:B------:R-:W-:Y:S01]  /*a040*/  FMUL.FTZ R11, R11, c[0x0][0x2ec] ;  /* 0x0000bb000b0b7a20 */ /* 0x000fe20000410000 */
[----:B------:R-:W-:-:S02]  /*a050*/  ISETP.GE.AND P4, PT, R2, R14, PT ;  /* 0x0000000e0200720c */ /* 0x000fc40003f86270 */
[C---:B------:R-:W-:Y:S02]  /*a060*/  ISETP.GE.AND P1, PT, R2.reuse, R15, PT ;  /* 0x0000000f0200720c */ /* 0x040fe40003f26270 */
[C---:B------:R-:W-:Y:S02]  /*a070*/  ISETP.GE.AND P0, PT, R2.reuse, R25, PT ;  /* 0x000000190200720c */ /* 0x040fe40003f06270 */
[----:B------:R-:W-:Y:S02]  /*a080*/  ISETP.GE.AND P6, PT, R2, R24, PT ;  /* 0x000000180200720c */ /* 0x000fe40003fc6270 */
[----:B------:R-:W-:Y:S01]  /*a090*/  IADD3 R2, R0, 0x28, RZ ;  /* 0x0000002800027810 */ /* 0x000fe20007ffe0ff */
[----:B-1----:R-:W-:Y:S01]  /*a0a0*/  FMUL.FTZ R4, R143, c[0x0][0x2ec] ;  /* 0x0000bb008f047a20 */ /* 0x002fe20000410000 */
[----:B------:R-:W-:Y:S01]  /*a0b0*/  FSEL R138, R6, -INF , !P5 ;  /* 0xff800000068a7808 */ /* 0x000fe20006800000 */
[----:B------:R-:W-:Y:S01]  /*a0c0*/  FMUL.FTZ R6, R19, c[0x0][0x2ec] ;  /* 0x0000bb0013067a20 */ /* 0x000fe20000410000 */
[----:B------:R-:W-:Y:S01]  /*a0d0*/  ISETP.GE.AND P5, PT, R2, R14, PT ;  /* 0x0000000e0200720c */ /* 0x000fe20003fa6270 */
[----:B------:R1:W-:Y:S01]  /*a0e0*/  MUFU.TANH R37, R4 ;  /* 0x0000000400257308 */ /* 0x0003e20000002400 */
[----:B------:R-:W-:-:S02]  /*a0f0*/  FSEL R251, R66, -INF , !P4 ;  /* 0xff80000042fb7808 */ /* 0x000fc40006000000 */
[----:B------:R-:W-:Y:S02]  /*a100*/  FSEL R139, R53, -INF , !P1 ;  /* 0xff800000358b7808 */ /* 0x000fe40004800000 */
[----:B------:R-:W-:Y:S02]  /*a110*/  FSEL R137, R51, -INF , !P0 ;  /* 0xff80000033897808 */ /* 0x000fe40004000000 */
[----:B------:R-:W-:Y:S01]  /*a120*/  FSEL R52, R50, -INF , !P6 ;  /* 0xff80000032347808 */ /* 0x000fe20007000000 */
[----:B------:R-:W-:Y:S01]  /*a130*/  MUFU.TANH R6, R6 ;  /* 0x0000000600067308 */ /* 0x000fe20000002400 */
[----:B------:R-:W-:Y:S02]  /*a140*/  FSEL R231, R49, -INF , !P5 ;  /* 0xff80000031e77808 */ /* 0x000fe40006800000 */
[C---:B------:R-:W-:Y:S02]  /*a150*/  ISETP.GE.AND P4, PT, R2.reuse, R15, PT ;  /* 0x0000000f0200720c */ /* 0x040fe40003f86270 */
[----:B------:R-:W-:-:S02]  /*a160*/  ISETP.GE.AND P1, PT, R2, R25, PT ;  /* 0x000000190200720c */ /* 0x000fc40003f26270 */
[----:B------:R-:W-:Y:S01]  /*a170*/  ISETP.GE.AND P0, PT, R2, R24, PT ;  /* 0x000000180200720c */ /* 0x000fe20003f06270 */
[----:B-1----:R-:W-:Y:S01]  /*a180*/  FMUL.FTZ R4, R16, c[0x0][0x2ec] ;  /* 0x0000bb0010047a20 */ /* 0x002fe20000410000 */
[----:B------:R-:W-:Y:S02]  /*a190*/  IADD3 R2, R0, 0x30, RZ ;  /* 0x0000003000027810 */ /* 0x000fe40007ffe0ff */
[----:B------:R-:W-:Y:S01]  /*a1a0*/  FSEL R245, R45, -INF , !P4 ;  /* 0xff8000002df57808 */ /* 0x000fe20006000000 */
[----:B------:R1:W1:Y:S01]  /*a1b0*/  MUFU.TANH R13, R4 ;  /* 0x00000004000d7308 */ /* 0x0002620000002400 */
[----:B--2---:R-:W-:Y:S02]  /*a1c0*/  FSEL R247, R44, -INF , !P1 ;  /* 0xff8000002cf77808 */ /* 0x004fe40004800000 */
[----:B---3--:R-:W-:Y:S01]  /*a1d0*/  FSEL R252, R5, -INF , !P0 ;  /* 0xff80000005fc7808 */ /* 0x008fe20004000000 */
[----:B------:R-:W-:Y:S01]  /*a1e0*/  FMUL.FTZ R5, R210, c[0x0][0x2ec] ;  /* 0x0000bb00d2057a20 */ /* 0x000fe20000410000 */
[----:B------:R-:W-:-:S04]  /*a1f0*/  ISETP.GE.AND P0, PT, R2, R14, PT ;  /* 0x0000000e0200720c */ /* 0x000fc80003f06270 */
[----:B----4-:R-:W-:Y:S01]  /*a200*/  FSEL R210, R39, -INF , !P0 ;  /* 0xff80000027d27808 */ /* 0x010fe20004000000 */
[----:B------:R-:W-:Y:S01]  /*a210*/  MUFU.TANH R5, R5 ;  /* 0x0000000500057308 */ /* 0x000fe20000002400 */
[----:B-1----:R-:W-:-:S07]  /*a220*/  FMUL.FTZ R4, R17, c[0x0][0x2ec] ;  /* 0x0000bb0011047a20 */ /* 0x002fce0000410000 */
[----:B------:R1:W-:Y:S02]  /*a230*/  MUFU.TANH R12, R4 ;  /* 0x00000004000c7308 */ /* 0x0003e40000002400 */
[----:B-1----:R-:W-:-:S06]  /*a240*/  FMUL.FTZ R4, R18, c[0x0][0x2ec] ;  /* 0x0000bb0012047a20 */ /* 0x002fcc0000410000 */
[----:B------:R1:W2:Y:S02]  /*a250*/  MUFU.TANH R7, R4 ;  /* 0x0000000400077308 */ /* 0x0002a40000002400 */
[----:B-1----:R-:W-:-:S04]  /*a260*/  IADD3 R4, R0, 0x29, RZ ;  /* 0x0000002900047810 */ /* 0x002fc80007ffe0ff */
[C---:B------:R-:W-:Y:S02]  /*a270*/  ISETP.GE.AND P6, PT, R4.reuse, R14, PT ;  /* 0x0000000e0400720c */ /* 0x040fe40003fc6270 */
[----:B------:R-:W-:Y:S02]  /*a280*/  ISETP.GE.AND P5, PT, R4, R15, PT ;  /* 0x0000000f0400720c */ /* 0x000fe40003fa6270 */
[----:B------:R-:W-:Y:S02]  /*a290*/  FSEL R50, R48, -INF , !P6 ;  /* 0xff80000030327808 */ /* 0x000fe40007000000 */
[----:B------:R-:W-:Y:S02]  /*a2a0*/  FSEL R51, R46, -INF , !P5 ;  /* 0xff8000002e337808 */ /* 0x000fe40006800000 */
[C---:B------:R-:W-:Y:S02]  /*a2b0*/  ISETP.GE.AND P4, PT, R4.reuse, R25, PT ;  /* 0x000000190400720c */ /* 0x040fe40003f86270 */
[----:B------:R-:W-:-:S02]  /*a2c0*/  ISETP.GE.AND P1, PT, R4, R24, PT ;  /* 0x000000180400720c */ /* 0x000fc40003f26270 */
[C---:B------:R-:W-:Y:S02]  /*a2d0*/  ISETP.GE.AND P6, PT, R2.reuse, R15, PT ;  /* 0x0000000f0200720c */ /* 0x040fe40003fc6270 */
[----:B------:R-:W-:Y:S02]  /*a2e0*/  ISETP.GE.AND P5, PT, R2, R25, PT ;  /* 0x000000190200720c */ /* 0x000fe40003fa6270 */
[----:B------:R-:W-:Y:S02]  /*a2f0*/  IADD3 R4, R0, 0x31, RZ ;  /* 0x0000003100047810 */ /* 0x000fe40007ffe0ff */
[----:B------:R-:W-:Y:S02]  /*a300*/  FSEL R250, R40, -INF , !P1 ;  /* 0xff80000028fa7808 */ /* 0x000fe40004800000 */
[----:B------:R-:W-:Y:S02]  /*a310*/  FSEL R246, R36, -INF , !P6 ;  /* 0xff80000024f67808 */ /* 0x000fe40007000000 */
[----:B------:R-:W-:-:S02]  /*a320*/  FSEL R141, R13, -INF , !P5 ;  /* 0xff8000000d8d7808 */ /* 0x000fc40006800000 */
[C---:B------:R-:W-:Y:S02]  /*a330*/  ISETP.GE.AND P1, PT, R4.reuse, R14, PT ;  /* 0x0000000e0400720c */ /* 0x040fe40003f26270 */
[C---:B------:R-:W-:Y:S02]  /*a340*/  ISETP.GE.AND P0, PT, R4.reuse, R15, PT ;  /* 0x0000000f0400720c */ /* 0x040fe40003f06270 */
[C---:B------:R-:W-:Y:S02]  /*a350*/  ISETP.GE.AND P6, PT, R4.reuse, R25, PT ;  /* 0x000000190400720c */ /* 0x040fe40003fc6270 */
[-C--:B------:R-:W-:Y:S01]  /*a360*/  ISETP.GE.AND P5, PT, R4, R24.reuse, PT ;  /* 0x000000180400720c */ /* 0x080fe20003fa6270 */
[----:B------:R-:W-:Y:S01]  /*a370*/  FMUL.FTZ R4, R8, c[0x0][0x2ec] ;  /* 0x0000bb0008047a20 */ /* 0x000fe20000410000 */
[----:B------:R-:W-:Y:S02]  /*a380*/  FSEL R229, R41, -INF , !P4 ;  /* 0xff80000029e57808 */ /* 0x000fe40006000000 */
[----:B------:R-:W-:-:S02]  /*a390*/  ISETP.GE.AND P4, PT, R2, R24, PT ;  /* 0x000000180200720c */ /* 0x000fc40003f86270 */
[----:B------:R-:W-:Y:S01]  /*a3a0*/  IADD3 R2, R0, 0x38, RZ ;  /* 0x0000003800027810 */ /* 0x000fe20007ffe0ff */
[----:B------:R-:W1:Y:S01]  /*a3b0*/  MUFU.TANH R4, R4 ;  /* 0x0000000400047308 */ /* 0x000e620000002400 */
[----:B------:R-:W-:Y:S02]  /*a3c0*/  FSEL R228, R37, -INF , !P0 ;  /* 0xff80000025e47808 */ /* 0x000fe40004000000 */
[----:B------:R-:W-:Y:S02]  /*a3d0*/  ISETP.GE.AND P0, PT, R2, R25, PT ;  /* 0x000000190200720c */ /* 0x000fe40003f06270 */
[----:B--2---:R-:W-:Y:S02]  /*a3e0*/  FSEL R143, R7, -INF , !P4 ;  /* 0xff800000078f7808 */ /* 0x004fe40006000000 */
[----:B------:R-:W-:Y:S02]  /*a3f0*/  FSEL R35, R38, -INF , !P1 ;  /* 0xff80000026237808 */ /* 0x000fe40004800000 */
[----:B------:R-:W-:-:S02]  /*a400*/  FSEL R249, R12, -INF , !P6 ;  /* 0xff8000000cf97808 */ /* 0x000fc40007000000 */
[C---:B------:R-:W-:Y:S02]  /*a410*/  ISETP.GE.AND P4, PT, R2.reuse, R14, PT ;  /* 0x0000000e0200720c */ /* 0x040fe40003f86270 */
[C---:B------:R-:W-:Y:S02]  /*a420*/  ISETP.GE.AND P1, PT, R2.reuse, R15, PT ;  /* 0x0000000f0200720c */ /* 0x040fe40003f26270 */
[-C--:B------:R-:W-:Y:S02]  /*a430*/  ISETP.GE.AND P6, PT, R2, R24.reuse, PT ;  /* 0x000000180200720c */ /* 0x080fe40003fc6270 */
[----:B------:R-:W2:Y:S01]  /*a440*/  MUFU.TANH R2, R10 ;  /* 0x0000000a00027308 */ /* 0x000ea20000002400 */
[----:B-1----:R-:W-:Y:S02]  /*a450*/  FSEL R248, R4, -INF , !P0 ;  /* 0xff80000004f87808 */ /* 0x002fe40004000000 */
[----:B------:R-:W-:Y:S02]  /*a460*/  ISETP.GE.AND P0, PT, R0, R24, PT ;  /* 0x000000180000720c */ /* 0x000fe40003f06270 */
[----:B------:R-:W-:-:S02]  /*a470*/  FSEL R34, R5, -INF , !P1 ;  /* 0xff80000005227808 */ /* 0x000fc40004800000 */
[----:B------:R-:W-:Y:S01]  /*a480*/  FSEL R19, R230, -INF , !P0 ;  /* 0xff800000e6137808 */ /* 0x000fe20004000000 */
[----:B------:R-:W1:Y:S01]  /*a490*/  MUFU.TANH R5, R9 ;  /* 0x0000000900057308 */ /* 0x000e620000002400 */
[----:B------:R-:W-:Y:S02]  /*a4a0*/  PLOP3.LUT P0, PT, PT, PT, UP0, 0x80, 0x0 ;  /* 0x000000000000781c */ /* 0x000fe40003f0f008 */
[----:B------:R-:W-:Y:S02]  /*a4b0*/  FSEL R140, R6, -INF , !P5 ;  /* 0xff800000068c7808 */ /* 0x000fe40006800000 */
[----:B------:R-:W-:Y:S02]  /*a4c0*/  FSEL R208, R208, -INF , !P4 ;  /* 0xff800000d0d07808 */ /* 0x000fe40006000000 */
[C---:B------:R-:W-:Y:S01]  /*a4d0*/  ISETP.GE.AND P5, PT, R0.reuse, R14, PT ;  /* 0x0000000e0000720c */ /* 0x040fe20003fa6270 */
[----:B------:R-:W3:Y:S01]  /*a4e0*/  MUFU.TANH R4, R11 ;  /* 0x0000000b00047308 */ /* 0x000ee20000002400 */
[----:B------:R-:W-:-:S02]  /*a4f0*/  ISETP.GE.AND P4, PT, R0, R15, PT ;  /* 0x0000000f0000720c */ /* 0x000fc40003f86270 */
[C---:B------:R-:W-:Y:S02]  /*a500*/  ISETP.GE.AND P1, PT, R0.reuse, R25, PT ;  /* 0x000000190000720c */ /* 0x040fe40003f26270 */
[----:B------:R-:W-:Y:S02]  /*a510*/  IADD3 R0, R0, 0x39, RZ ;  /* 0x0000003900007810 */ /* 0x000fe40007ffe0ff */
[----:B--2---:R-:W-:Y:S02]  /*a520*/  FSEL R132, R2, -INF , !P6 ;  /* 0xff80000002847808 */ /* 0x004fe40007000000 */
[----:B------:R-:W-:Y:S02]  /*a530*/  FSEL R16, R65, -INF , !P5 ;  /* 0xff80000041107808 */ /* 0x000fe40006800000 */
[----:B------:R-:W-:Y:S02]  /*a540*/  FSEL R17, R60, -INF , !P4 ;  /* 0xff8000003c117808 */ /* 0x000fe40006000000 */
[----:B------:R-:W-:-:S02]  /*a550*/  FSEL R18, R61, -INF , !P1 ;  /* 0xff8000003d127808 */ /* 0x000fc40004800000 */
[C---:B------:R-:W-:Y:S02]  /*a560*/  ISETP.GE.AND P6, PT, R0.reuse, R14, PT ;  /* 0x0000000e0000720c */ /* 0x040fe40003fc6270 */
[C---:B------:R-:W-:Y:S02]  /*a570*/  ISETP.GE.AND P5, PT, R0.reuse, R15, PT ;  /* 0x0000000f0000720c */ /* 0x040fe40003fa6270 */
[C---:B------:R-:W-:Y:S02]  /*a580*/  ISETP.GE.AND P4, PT, R0.reuse, R25, PT ;  /* 0x000000190000720c */ /* 0x040fe40003f86270 */
[----:B------:R-:W-:Y:S02]  /*a590*/  ISETP.GE.AND P1, PT, R0, R24, PT ;  /* 0x000000180000720c */ /* 0x000fe40003f26270 */
[----:B------:R-:W-:Y:S02]  /*a5a0*/  FSEL R209, R209, -INF , !P6 ;  /* 0xff800000d1d17808 */ /* 0x000fe40007000000 */
[----:B------:R-:W-:-:S02]  /*a5b0*/  FSEL R211, R211, -INF , !P5 ;  /* 0xff800000d3d37808 */ /* 0x000fc40006800000 */
[----:B-1----:R-:W-:Y:S02]  /*a5c0*/  FSEL R230, R5, -INF , !P4 ;  /* 0xff80000005e67808 */ /* 0x002fe40006000000 */
[----:B---3--:R-:W-:Y:S01]  /*a5d0*/  FSEL R39, R4, -INF , !P1 ;  /* 0xff80000004277808 */ /* 0x008fe20004800000 */
        /* <DEDUP_REMOVED lines=79> */
.L_x_246:
[----:B------:R-:W-:Y:S05]  /*aad0*/  BSYNC B0 ;  /* 0x0000000000007941 */ /* 0x000fea0003800000 */
.L_x_245:
[----:B------:R-:W0:Y:S02]  /*aae0*/  LDGDEPBAR ;  /* 0x00000000000079af */ /* 0x000e240000000000 */
.L_x_244:
[----:B------:R-:W-:Y:S01]  /*aaf0*/  FMNMX.FTZ R0, R136, R16, !PT ;  /* 0x0000001088007209 */ /* 0x000fe20007810000 */
[----:B------:R-:W-:Y:S01]  /*ab00*/  STL [R1+0xcc], R25 ;  /* 0x0000cc1901007387 */ /* 0x000fe20000100800 */
[----:B------:R-:W-:Y:S02]  /*ab10*/  MOV R46, R63 ;  /* 0x0000003f002e7202 */ /* 0x000fe40000000f00 */
        /* <DEDUP_REMOVED lines=67> */
[----:B-1----:R-:W-:Y:S02]  /*af50*/  FMNMX.FTZ R2, R2, R7, !PT ;  /* 0x0000000702027209 */ /* 0x002fe40007810000 */
        /* <DEDUP_REMOVED lines=13> */
[----:B-1----:R-:W-:Y:S02]  /*b030*/  FMNMX.FTZ R4, R4, R7, !PT ;  /* 0x0000000704047209 */ /* 0x002fe40007810000 */
[----:B--2---:R-:W-:-:S03]  /*b040*/  FMNMX.FTZ R44, R2, R8, !PT ;  /* 0x00000008022c7209 */ /* 0x004fc60007810000 */
[----:B------:R-:W1:Y:S01]  /*b050*/  SHFL.BFLY PT, R7, R4, 0x1, 0x1f ;  /* 0x0c201f0004077f89 */ /* 0x000e6200000e0000 */
[--C-:B------:R-:W-:Y:S01]  /*b060*/  FFMA.FTZ R2, R22, c[0x0][0x23c], -R12.reuse ;  /* 0x00008f0016027a23 */ /* 0x100fe2000001080c */
[C---:B------:R-:W-:Y:S01]  /*b070*/  FSETP.NEU.FTZ.AND P5, PT, R44.reuse, -INF , PT ;  /* 0xff8000002c00780b */ /* 0x040fe20003fbd000 */
[----:B------:R-:W-:Y:S02]  /*b080*/  FMUL.FTZ R13, R44, c[0x0][0x23c] ;  /* 0x00008f002c0d7a20 */ /* 0x000fe40000410000 */
[----:B------:R2:W-:Y:S01]  /*b090*/  MUFU.EX2 R9, R2 ;  /* 0x0000000200097308 */ /* 0x0005e20000000800 */
[----:B------:R-:W-:Y:S01]  /*b0a0*/  STL [R1+0x5c], R44 ;  /* 0x00005c2c01007387 */ /* 0x000fe20000100800 */
[----:B----4-:R-:W-:Y:S01]  /*b0b0*/  FFMA.FTZ R5, R20, c[0x0][0x23c], -R12 ;  /* 0x00008f0014057a23 */ /* 0x010fe2000001080c */
[----:B------:R-:W-:Y:S02]  /*b0c0*/  FSEL R13, R13, RZ, P5 ;  /* 0x000000ff0d0d7208 */ /* 0x000fe40002800000 */
[----:B---3--:R-:W-:-:S03]  /*b0d0*/  FMNMX.FTZ R0, R0, R6, !PT ;  /* 0x0000000600007209 */ /* 0x008fc60007810000 */
[----:B------:R3:W-:Y:S01]  /*b0e0*/  MUFU.EX2 R10, R5 ;  /* 0x00000005000a7308 */ /* 0x0007e20000000800 */
[----:B--2---:R-:W-:Y:S01]  /*b0f0*/  FFMA.FTZ R2, R21, c[0x0][0x23c], -R12 ;  /* 0x00008f0015027a23 */ /* 0x004fe2000001080c */
[----:B-1----:R-:W-:-:S06]  /*b100*/  FMNMX.FTZ R11, R4, R7, !PT ;  /* 0x00000007040b7209 */ /* 0x002fcc0007810000 */
[----:B------:R1:W-:Y:S01]  /*b110*/  MUFU.EX2 R38, R2 ;  /* 0x0000000200267308 */ /* 0x0003e20000000800 */
[----:B------:R-:W-:Y:S01]  /*b120*/  FSETP.NEU.FTZ.AND P4, PT, R11, -INF , PT ;  /* 0xff8000000b00780b */ /* 0x000fe20003f9d000 */
[----:B---3--:R-:W2:Y:S04]  /*b130*/  SHFL.BFLY PT, R5, R0, 0x1, 0x1f ;  /* 0x0c201f0000057f89 */ /* 0x008ea800000e0000 */
[----:B------:R3:W-:Y:S01]  /*b140*/  STL [R1+0x58], R11 ;  /* 0x0000580b01007387 */ /* 0x0007e20000100800 */
[----:B-1----:R-:W-:-:S04]  /*b150*/  FFMA.FTZ R2, R17, c[0x0][0x23c], -R13 ;  /* 0x00008f0011027a23 */ /* 0x002fc8000001080d */
[----:B------:R1:W-:Y:S01]  /*b160*/  MUFU.EX2 R24, R2 ;  /* 0x0000000200187308 */ /* 0x0003e20000000800 */
[----:B--2---:R-:W-:-:S04]  /*b170*/  FMNMX.FTZ R41, R0, R5, !PT ;  /* 0x0000000500297209 */ /* 0x004fc80007810000 */
[----:B------:R-:W-:Y:S01]  /*b180*/  FSETP.NEU.FTZ.AND P1, PT, R41, -INF , PT ;  /* 0xff8000002900780b */ /* 0x000fe20003f3d000 */
[----:B------:R-:W-:Y:S01]  /*b190*/  STL [R1+0x54], R41 ;  /* 0x0000542901007387 */ /* 0x000fe20000100800 */
[--C-:B-1----:R-:W-:Y:S02]  /*b1a0*/  FFMA.FTZ R2, R27, c[0x0][0x23c], -R13.reuse ;  /* 0x00008f001b027a23 */ /* 0x102fe4000001080d */
[----:B------:R-:W-:Y:S02]  /*b1b0*/  FMUL.FTZ R27, R41, c[0x0][0x23c] ;  /* 0x00008f00291b7a20 */ /* 0x000fe40000410000 */
[----:B------:R1:W-:Y:S03]  /*b1c0*/  MUFU.EX2 R45, R2 ;  /* 0x00000002002d7308 */ /* 0x0003e60000000800 */
[----:B------:R-:W-:Y:S01]  /*b1d0*/  FSEL R27, R27, RZ, P1 ;  /* 0x000000ff1b1b7208 */ /* 0x000fe20000800000 */
[----:B-1----:R-:W-:-:S02]  /*b1e0*/  FFMA.FTZ R2, R26, c[0x0][0x23c], -R13 ;  /* 0x00008f001a027a23 */ /* 0x002fc4000001080d */
[----:B------:R-:W-:Y:S02]  /*b1f0*/  FMUL.FTZ R26, R11, c[0x0][0x23c] ;  /* 0x00008f000b1a7a20 */ /* 0x000fe40000410000 */
[----:B------:R1:W-:Y:S03]  /*b200*/  MUFU.EX2 R142, R2 ;  /* 0x00000002008e7308 */ /* 0x0003e60000000800 */
[----:B------:R-:W-:-:S05]  /*b210*/  FSEL R26, R26, RZ, P4 ;  /* 0x000000ff1a1a7208 */ /* 0x000fca0002000000 */
[----:B------:R-:W-:Y:S01]  /*b220*/  FFMA.FTZ R0, R29, c[0x0][0x23c], -R26 ;  /* 0x00008f001d007a23 */ /* 0x000fe2000001081a */
[----:B------:R-:W-:-:S03]  /*b230*/  MOV R29, R11 ;  /* 0x0000000b001d7202 */ /* 0x000fc60000000f00 */
[----:B------:R2:W-:Y:S01]  /*b240*/  MUFU.EX2 R25, R0 ;  /* 0x0000000000197308 */ /* 0x0005e20000000800 */
[----:B-1----:R-:W-:Y:S02]  /*b250*/  FFMA.FTZ R2, R23, c[0x0][0x23c], -R13 ;  /* 0x00008f0017027a23 */ /* 0x002fe4000001080d */
[----:B------:R-:W-:Y:S05]  /*b260*/  LDSM.16.MT88.4 R20, [R234+0xc000] ;  /* 0x00c00000ea14783b */ /* 0x000fea0000004200 */
[----:B------:R1:W3:Y:S01]  /*b270*/  MUFU.EX2 R36, R2 ;  /* 0x0000000200247308 */ /* 0x0002e20000000800 */
[--C-:B--2---:R-:W-:Y:S01]  /*b280*/  FFMA.FTZ R0, R28, c[0x0][0x23c], -R26.reuse ;  /* 0x00008f001c007a23 */ /* 0x104fe2000001081a */
[----:B------:R-:W-:Y:S01]  /*b290*/  MOV R28, R52 ;  /* 0x00000034001c7202 */ /* 0x000fe20000000f00 */
[----:B-1----:R-:W-:Y:S01]  /*b2a0*/  FFMA.FTZ R2, R18, c[0x0][0x23c], -R26 ;  /* 0x00008f0012027a23 */ /* 0x002fe2000001081a */
[----:B---3--:R-:W-:-:S04]  /*b2b0*/  F2FP.BF16.PACK_AB R11, R36, R142 ;  /* 0x0000008e240b723e */ /* 0x008fc800000010ff */
[----:B------:R1:W-:Y:S02]  /*b2c0*/  MUFU.EX2 R15, R2 ;  /* 0x00000002000f7308 */ /* 0x0003e40000000800 */
[----:B-1----:R-:W-:-:S06]  /*b2d0*/  FFMA.FTZ R2, R30, c[0x0][0x23c], -R26 ;  /* 0x00008f001e027a23 */ /* 0x002fcc000001081a */
[----:B------:R1:W2:Y:S08]  /*b2e0*/  MUFU.EX2 R30, R0 ;  /* 0x00000000001e7308 */ /* 0x0002b00000000800 */
[----:B------:R3:W-:Y:S01]  /*b2f0*/  MUFU.EX2 R43, R2 ;  /* 0x00000002002b7308 */ /* 0x0007e20000000800 */
[----:B-1----:R-:W-:Y:S01]  /*b300*/  FFMA.FTZ R0, R19, c[0x0][0x23c], -R27 ;  /* 0x00008f0013007a23 */ /* 0x002fe2000001081b */
[----:B--2---:R-:W-:Y:S01]  /*b310*/  F2FP.BF16.PACK_AB R6, R30, R25 ;  /* 0x000000191e06723e */ /* 0x004fe200000010ff */
[----:B------:R-:W1:Y:S05]  /*b320*/  LDSM.16.MT88.4 R16, [R233+0xc000] ;  /* 0x00c00000e910783b */ /* 0x000e6a0000004200 */
[----:B------:R2:W-:Y:S01]  /*b330*/  MUFU.EX2 R14, R0 ;  /* 0x00000000000e7308 */ /* 0x0005e20000000800 */
[----:B---3--:R-:W-:-:S05]  /*b340*/  FSEL R2, R40, RZ, P6 ;  /* 0x000000ff28027208 */ /* 0x008fca0003000000 */
[----:B------:R-:W-:-:S04]  /*b350*/  FADD.FTZ R2, R136, -R2 ;  /* 0x8000000288027221 */ /* 0x000fc80000010000 */
[----:B------:R-:W-:Y:S02]  /*b360*/  FMUL.FTZ R2, R2, c[0x0][0x23c] ;  /* 0x00008f0002027a20 */ /* 0x000fe40000410000 */
[----:B--2---:R-:W-:-:S04]  /*b370*/  FFMA.FTZ R0, R32, c[0x0][0x23c], -R27 ;  /* 0x00008f0020007a23 */ /* 0x004fc8000001081b */
[----:B------:R-:W2:Y:S08]  /*b380*/  MUFU.EX2 R2, R2 ;  /* 0x0000000200027308 */ /* 0x000eb00000000800 */
[----:B------:R3:W4:Y:S01]  /*b390*/  MUFU.EX2 R42, R0 ;  /* 0x00000000002a7308 */ /* 0x0007220000000800 */
[-C--:B--2---:R-:W-:Y:S02]  /*b3a0*/  FMUL.FTZ R148, R148, R2.reuse ;  /* 0x0000000294947220 */ /* 0x084fe40000410000 */
[----:B------:R-:W-:-:S02]  /*b3b0*/  FMUL.FTZ R149, R149, R2 ;  /* 0x0000000295957220 */ /* 0x000fc40000410000 */
[-C--:B------:R-:W-:Y:S02]  /*b3c0*/  FMUL.FTZ R156, R156, R2.reuse ;  /* 0x000000029c9c7220 */ /* 0x080fe40000410000 */
[----:B------:R-:W-:Y:S02]  /*b3d0*/  FMUL.FTZ R157, R157, R2 ;  /* 0x000000029d9d7220 */ /* 0x000fe40000410000 */
[----:B---3--:R-:W-:Y:S01]  /*b3e0*/  FFMA.FTZ R0, R31, c[0x0][0x23c], -R27 ;  /* 0x00008f001f007a23 */ /* 0x008fe2000001081b */
[----:B------:R-:W-:Y:S01]  /*b3f0*/  MOV R31, R10 ;  /* 0x0000000a001f7202 */ /* 0x000fe20000000f00 */
[----:B------:R-:W-:Y:S01]  /*b400*/  FMUL.FTZ R176, R176, R2 ;  /* 0x00000002b0b07220 */ /* 0x000fe20000410000 */
[----:B----4-:R-:W-:Y:S01]  /*b410*/  F2FP.BF16.PACK_AB R5, R42, R14 ;  /* 0x0000000e2a05723e */ /* 0x010fe200000010ff */
[----:B------:R2:W-:Y:S01]  /*b420*/  MUFU.EX2 R37, R0 ;  /* 0x0000000000257308 */ /* 0x0005e20000000800 */
[----:B------:R-:W-:Y:S01]  /*b430*/  F2FP.BF16.PACK_AB R8, R31, R49 ;  /* 0x000000311f08723e */ /* 0x000fe200000010ff */
[----:B------:R-:W-:-:S02]  /*b440*/  FMUL.FTZ R177, R177, R2 ;  /* 0x00000002b1b17220 */ /* 0x000fc40000410000 */
[-C--:B------:R-:W-:Y:S02]  /*b450*/  FMUL.FTZ R188, R188, R2.reuse ;  /* 0x00000002bcbc7220 */ /* 0x080fe40000410000 */
[-C--:B------:R-:W-:Y:S02]  /*b460*/  FMUL.FTZ R189, R189, R2.reuse ;  /* 0x00000002bdbd7220 */ /* 0x080fe40000410000 */
[-C--:B------:R-:W-:Y:S02]  /*b470*/  FMUL.FTZ R68, R68, R2.reuse ;  /* 0x0000000244447220 */ /* 0x080fe40000410000 */
[-C--:B------:R-:W-:Y:S02]  /*b480*/  FMUL.FTZ R69, R69, R2.reuse ;  /* 0x0000000245457220 */ /* 0x080fe40000410000 */
[-C--:B------:R-:W-:Y:S02]  /*b490*/  FMUL.FTZ R80, R80, R2.reuse ;  /* 0x0000000250507220 */ /* 0x080fe40000410000 */
[-C--:B------:R-:W-:Y:S01]  /*b4a0*/  FMUL.FTZ R81, R81, R2.reuse ;  /* 0x0000000251517220 */ /* 0x080fe20000410000 */
[----:B--2---:R-:W-:Y:S01]  /*b4b0*/  FSEL R0, R44, RZ, P5 ;  /* 0x000000ff2c007208 */ /* 0x004fe20002800000 */
[----:B------:R-:W-:-:S02]  /*b4c0*/  FMUL.FTZ R160, R160, R2 ;  /* 0x00000002a0a07220 */ /* 0x000fc40000410000 */
[-C--:B------:R-:W-:Y:S02]  /*b4d0*/  FMUL.FTZ R161, R161, R2.reuse ;  /* 0x00000002a1a17220 */ /* 0x080fe40000410000 */
[----:B------:R-:W-:Y:S01]  /*b4e0*/  FADD.FTZ R4, R135, -R0 ;  /* 0x8000000087047221 */ /* 0x000fe20000010000 */
[----:B------:R-:W-:Y:S01]  /*b4f0*/  FSEL R0, R29, RZ, P4 ;  /* 0x000000ff1d007208 */ /* 0x000fe20002000000 */
[-C--:B------:R-:W-:Y:S02]  /*b500*/  FMUL.FTZ R172, R172, R2.reuse ;  /* 0x00000002acac7220 */ /* 0x080fe40000410000 */
[----:B------:R-:W-:Y:S02]  /*b510*/  FMUL.FTZ R32, R4, c[0x0][0x23c] ;  /* 0x00008f0004207a20 */ /* 0x000fe40000410000 */
[----:B------:R-:W-:Y:S01]  /*b520*/  FADD.FTZ R4, R134, -R0 ;  /* 0x8000000086047221 */ /* 0x000fe20000010000 */
[----:B------:R-:W-:Y:S01]  /*b530*/  FSEL R0, R41, RZ, P1 ;  /* 0x000000ff29007208 */ /* 0x000fe20000800000 */
[----:B------:R-:W-:-:S02]  /*b540*/  FMUL.FTZ R173, R173, R2 ;  /* 0x00000002adad7220 */ /* 0x000fc40000410000 */
[----:B------:R-:W2:Y:S01]  /*b550*/  MUFU.EX2 R32, R32 ;  /* 0x0000002000207308 */ /* 0x000ea20000000800 */
[-C--:B------:R-:W-:Y:S02]  /*b560*/  FMUL.FTZ R192, R192, R2.reuse ;  /* 0x00000002c0c07220 */ /* 0x080fe40000410000 */
[----:B------:R-:W-:Y:S02]  /*b570*/  FADD.FTZ R0, R3, -R0 ;  /* 0x8000000003007221 */ /* 0x000fe40000010000 */
[----:B------:R-:W-:Y:S01]  /*b580*/  FMUL.FTZ R3, R4, c[0x0][0x23c] ;  /* 0x00008f0004037a20 */ /* 0x000fe20000410000 */
[----:B------:R-:W-:Y:S01]  /*b590*/  F2FP.BF16.PACK_AB R4, R43, R15 ;  /* 0x0000000f2b04723e */ /* 0x000fe200000010ff */
[----:B------:R-:W-:Y:S02]  /*b5a0*/  FMUL.FTZ R0, R0, c[0x0][0x23c] ;  /* 0x00008f0000007a20 */ /* 0x000fe40000410000 */
[-C--:B------:R-:W-:Y:S02]  /*b5b0*/  FMUL.FTZ R193, R193, R2.reuse ;  /* 0x00000002c1c17220 */ /* 0x080fe40000410000 */
[----:B------:R3:W4:Y:S01]  /*b5c0*/  MUFU.EX2 R48, R0 ;  /* 0x0000000000307308 */ /* 0x0007220000000800 */
[----:B------:R-:W-:-:S02]  /*b5d0*/  FMUL.FTZ R204, R204, R2 ;  /* 0x00000002cccc7220 */ /* 0x000fc40000410000 */
[----:B------:R-:W-:Y:S02]  /*b5e0*/  FMUL.FTZ R205, R205, R2 ;  /* 0x00000002cdcd7220 */ /* 0x000fe40000410000 */
[-C--:B--2---:R-:W-:Y:S02]  /*b5f0*/  FMUL.FTZ R150, R150, R32.reuse ;  /* 0x0000002096967220 */ /* 0x084fe40000410000 */
[-C--:B------:R-:W-:Y:S01]  /*b600*/  FMUL.FTZ R151, R151, R32.reuse ;  /* 0x0000002097977220 */ /* 0x080fe20000410000 */
[----:B------:R-:W2:Y:S01]  /*b610*/  MUFU.EX2 R3, R3 ;  /* 0x0000000300037308 */ /* 0x000ea20000000800 */
[-C--:B------:R-:W-:Y:S02]  /*b620*/  FMUL.FTZ R158, R158, R32.reuse ;  /* 0x000000209e9e7220 */ /* 0x080fe40000410000 */
[-C--:B------:R-:W-:Y:S02]  /*b630*/  FMUL.FTZ R159, R159, R32.reuse ;  /* 0x000000209f9f7220 */ /* 0x080fe40000410000 */
[----:B------:R-:W-:-:S02]  /*b640*/  FMUL.FTZ R178, R178, R32 ;  /* 0x00000020b2b27220 */ /* 0x000fc40000410000 */
[----:B------:R-:W-:Y:S02]  /*b650*/  FMUL.FTZ R179, R179, R32 ;  /* 0x00000020b3b37220 */ /* 0x000fe40000410000 */
[----:B---3--:R-:W-:Y:S01]  /*b660*/  FFMA.FTZ R0, R33, c[0x0][0x23c], -R27 ;  /* 0x00008f0021007a23 */ /* 0x008fe2000001081b */
[----:B------:R-:W-:Y:S01]  /*b670*/  MOV R33, R9 ;  /* 0x0000000900217202 */ /* 0x000fe20000000f00 */
[----:B----4-:R-:W-:Y:S01]  /*b680*/  FMUL.FTZ R146, R146, R48 ;  /* 0x0000003092927220 */ /* 0x010fe20000410000 */
[----:B------:R-:W-:Y:S01]  /*b690*/  F2FP.BF16.PACK_AB R9, R45, R24 ;  /* 0x000000182d09723e */ /* 0x000fe200000010ff */
[----:B------:R-:W-:Y:S01]  /*b6a0*/  FMUL.FTZ R147, R147, R48 ;  /* 0x0000003093937220 */ /* 0x000fe20000410000 */
[----:B------:R-:W-:Y:S01]  /*b6b0*/  F2FP.BF16.PACK_AB R10, R38, R33 ;  /* 0x00000021260a723e */ /* 0x000fe200000010ff */
[----:B------:R-:W3:Y:S01]  /*b6c0*/  MUFU.EX2 R0, R0 ;  /* 0x0000000000007308 */ /* 0x000ee20000000800 */
[-C--:B--2---:R-:W-:Y:S02]  /*b6d0*/  FMUL.FTZ R144, R144, R3.reuse ;  /* 0x0000000390907220 */ /* 0x084fe40000410000 */
[----:B------:R-:W-:-:S02]  /*b6e0*/  FMUL.FTZ R145, R145, R3 ;  /* 0x0000000391917220 */ /* 0x000fc40000410000 */
[-C--:B------:R-:W-:Y:S01]  /*b6f0*/  FMUL.FTZ R152, R152, R3.reuse ;  /* 0x0000000398987220 */ /* 0x080fe20000410000 */
[C---:B-1----:R-:W-:Y:S01]  /*b700*/  HMMA.16816.F32.BF16 R148, R8.reuse, R16, R148 ;  /* 0x000000100894723c */ /* 0x042fe20000041894 */
[-C--:B------:R-:W-:Y:S02]  /*b710*/  FMUL.FTZ R153, R153, R3.reuse ;  /* 0x0000000399997220 */ /* 0x080fe40000410000 */
[-C--:B------:R-:W-:Y:S02]  /*b720*/  FMUL.FTZ R154, R154, R48.reuse ;  /* 0x000000309a9a7220 */ /* 0x080fe40000410000 */
[-C--:B------:R-:W-:Y:S02]  /*b730*/  FMUL.FTZ R155, R155, R48.reuse ;  /* 0x000000309b9b7220 */ /* 0x080fe40000410000 */
[-C--:B------:R-:W-:Y:S01]  /*b740*/  FMUL.FTZ R168, R168, R3.reuse ;  /* 0x00000003a8a87220 */ /* 0x080fe20000410000 */
[----:B------:R-:W-:Y:S01]  /*b750*/  HMMA.16816.F32.BF16 R52, R8, R18, R156 ;  /* 0x000000120834723c */ /* 0x000fe2000004189c */
[----:B------:R-:W-:Y:S01]  /*b760*/  FMUL.FTZ R169, R169, R3 ;  /* 0x00000003a9a97220 */ /* 0x000fe20000410000 */
[----:B---3--:R-:W-:Y:S01]  /*b770*/  F2FP.BF16.PACK_AB R7, R0, R37 ;  /* 0x000000250007723e */ /* 0x008fe200000010ff */
[----:B------:R-:W-:-:S02]  /*b780*/  FMUL.FTZ R170, R170, R48 ;  /* 0x00000030aaaa7220 */ /* 0x000fc40000410000 */
[----:B------:R-:W-:Y:S02]  /*b790*/  FMUL.FTZ R171, R171, R48 ;  /* 0x00000030abab7220 */ /* 0x000fe40000410000 */
[----:B------:R-:W-:Y:S01]  /*b7a0*/  FMUL.FTZ R180, R180, R3 ;  /* 0x00000003b4b47220 */ /* 0x000fe20000410000 */
[----:B------:R-:W-:Y:S01]  /*b7b0*/  MOV R159, R39 ;  /* 0x00000027009f7202 */ /* 0x000fe20000000f00 */
[C---:B------:R-:W-:Y:S01]  /*b7c0*/  HMMA.16816.F32.BF16 R144, R4.reuse, R16, R144 ;  /* 0x000000100490723c */ /* 0x040fe20000041890 */
[----:B------:R-:W-:Y:S01]  /*b7d0*/  FMUL.FTZ R181, R181, R3 ;  /* 0x00000003b5b57220 */ /* 0x000fe20000410000 */
[----:B------:R-:W-:Y:S01]  /*b7e0*/  MOV R157, R38 ;  /* 0x00000026009d7202 */ /* 0x000fe20000000f00 */
[-C--:B------:R-:W-:Y:S01]  /*b7f0*/  FMUL.FTZ R182, R182, R48.reuse ;  /* 0x00000030b6b67220 */ /* 0x080fe20000410000 */
[----:B------:R-:W-:Y:S01]  /*b800*/  MOV R156, R133 ;  /* 0x00000085009c7202 */ /* 0x000fe20000000f00 */
[----:B------:R-:W-:Y:S01]  /*b810*/  FMUL.FTZ R183, R183, R48 ;  /* 0x00000030b7b77220 */ /* 0x000fe20000410000 */
[----:B------:R-:W-:Y:S01]  /*b820*/  MOV R158, R138 ;  /* 0x0000008a009e7202 */ /* 0x000fe20000000f00 */
[-C--:B------:R-:W-:Y:S01]  /*b830*/  FMUL.FTZ R184, R184, R3.reuse ;  /* 0x00000003b8b87220 */ /* 0x080fe20000410000 */
[----:B------:R-:W-:Y:S01]  /*b840*/  HMMA.16816.F32.BF16 R152, R4, R18, R152 ;  /* 0x000000120498723c */ /* 0x000fe20000041898 */
[----:B------:R-:W1:Y:S01]  /*b850*/  LDSM.16.MT88.4 R16, [R236+0xc000] ;  /* 0x00c00000ec10783b */ /* 0x000e620000004200 */
[----:B------:R-:W-:-:S02]  /*b860*/  FMUL.FTZ R185, R185, R3 ;  /* 0x00000003b9b97220 */ /* 0x000fc40000410000 */
[-C--:B------:R-:W-:Y:S02]  /*b870*/  FMUL.FTZ R186, R186, R48.reuse ;  /* 0x00000030baba7220 */ /* 0x080fe40000410000 */
[----:B------:R-:W-:Y:S02]  /*b880*/  FMUL.FTZ R187, R187, R48 ;  /* 0x00000030bbbb7220 */ /* 0x000fe40000410000 */
[-C--:B------:R-:W-:Y:S01]  /*b890*/  FMUL.FTZ R190, R190, R32.reuse ;  /* 0x00000020bebe7220 */ /* 0x080fe20000410000 */
[----:B------:R-:W-:Y:S01]  /*b8a0*/  HMMA.16816.F32.BF16 R64, R4, R22, R168 ;  /* 0x000000160440723c */ /* 0x000fe200000418a8 */
[-C--:B------:R-:W-:Y:S02]  /*b8b0*/  FMUL.FTZ R191, R191, R32.reuse ;  /* 0x00000020bfbf7220 */ /* 0x080fe40000410000 */
[-C--:B------:R-:W-:Y:S02]  /*b8c0*/  FMUL.FTZ R70, R70, R32.reuse ;  /* 0x0000002046467220 */ /* 0x080fe40000410000 */
[----:B------:R-:W-:-:S02]  /*b8d0*/  FMUL.FTZ R71, R71, R32 ;  /* 0x0000002047477220 */ /* 0x000fc40000410000 */
[----:B------:R-:W-:Y:S01]  /*b8e0*/  MOV R170, R37 ;  /* 0x0000002500aa7202 */ /* 0x000fe20000000f00 */
[-C--:B------:R-:W-:Y:S01]  /*b8f0*/  FMUL.FTZ R72, R72, R3.reuse ;  /* 0x0000000348487220 */ /* 0x080fe20000410000 */
[----:B------:R-:W-:Y:S01]  /*b900*/  MOV R171, R36 ;  /* 0x0000002400ab7202 */ /* 0x000fe20000000f00 */
[----:B------:R-:W-:Y:S01]  /*b910*/  FMUL.FTZ R73, R73, R3 ;  /* 0x0000000349497220 */ /* 0x000fe20000410000 */
[----:B------:R-:W-:Y:S01]  /*b920*/  MOV R169, R132 ;  /* 0x0000008400a97202 */ /* 0x000fe20000000f00 */
[-C--:B------:R-:W-:Y:S01]  /*b930*/  FMUL.FTZ R74, R74, R48.reuse ;  /* 0x000000304a4a7220 */ /* 0x080fe20000410000 */
[----:B------:R-:W-:Y:S01]  /*b940*/  MOV R168, R139 ;  /* 0x0000008b00a87202 */ /* 0x000fe20000000f00 */
        /* <DEDUP_REMOVED lines=8> */
[----:B------:R-:W-:Y:S01]  /*b9d0*/  FMUL.FTZ R163, R163, R32 ;  /* 0x00000020a3a37220 */ /* 0x000fe20000410000 */
[----:B-1----:R-:W-:Y:S01]  /*b9e0*/  HMMA.16816.F32.BF16 R56, R8, R16, R176 ;  /* 0x000000100838723c */ /* 0x002fe200000418b0 */
[----:B------:R-:W-:-:S02]  /*b9f0*/  FMUL.FTZ R164, R164, R3 ;  /* 0x00000003a4a47220 */ /* 0x000fc40000410000 */
[----:B------:R-:W-:Y:S02]  /*ba00*/  FMUL.FTZ R165, R165, R3 ;  /* 0x00000003a5a57220 */ /* 0x000fe40000410000 */
[-C--:B------:R-:W-:Y:S02]  /*ba10*/  FMUL.FTZ R166, R166, R48.reuse ;  /* 0x00000030a6a67220 */ /* 0x080fe40000410000 */
[----:B------:R-:W-:Y:S01]  /*ba20*/  MOV R179, R31 ;  /* 0x0000001f00b37202 */ /* 0x000fe20000000f00 */
[C---:B------:R-:W-:Y:S01]  /*ba30*/  HMMA.16816.F32.BF16 R36, R4.reuse, R16, R180 ;  /* 0x000000100424723c */ /* 0x040fe200000418b4 */
[----:B------:R-:W-:Y:S01]  /*ba40*/  MOV R31, R137 ;  /* 0x00000089001f7202 */ /* 0x000fe20000000f00 */
[----:B------:R-:W-:Y:S01]  /*ba50*/  FMUL.FTZ R167, R167, R48 ;  /* 0x00000030a7a77220 */ /* 0x000fe20000410000 */
[----:B------:R-:W-:Y:S01]  /*ba60*/  MOV R178, R45 ;  /* 0x0000002d00b27202 */ /* 0x000fe20000000f00 */
[-C--:B------:R-:W-:Y:S01]  /*ba70*/  FMUL.FTZ R174, R174, R32.reuse ;  /* 0x00000020aeae7220 */ /* 0x080fe20000410000 */
[----:B------:R-:W-:Y:S01]  /*ba80*/  MOV R177, R43 ;  /* 0x0000002b00b17202 */ /* 0x000fe20000000f00 */
[----:B------:R-:W-:Y:S01]  /*ba90*/  FMUL.FTZ R175, R175, R32 ;  /* 0x00000020afaf7220 */ /* 0x000fe20000410000 */
[----:B------:R-:W-:Y:S01]  /*baa0*/  MOV R176, R42 ;  /* 0x0000002a00b07202 */ /* 0x000fe20000000f00 */
[-C--:B------:R-:W-:Y:S01]  /*bab0*/  HMMA.16816.F32.BF16 R184, R4, R18.reuse, R184 ;  /* 0x0000001204b8723c */ /* 0x080fe200000418b8 */
[-C--:B------:R-:W-:Y:S01]  /*bac0*/  FMUL.FTZ R194, R194, R32.reuse ;  /* 0x00000020c2c27220 */ /* 0x080fe20000410000 */
[----:B------:R-:W-:Y:S01]  /*bad0*/  MOV R182, R143 ;  /* 0x0000008f00b67202 */ /* 0x000fe20000000f00 */
[----:B------:R-:W-:Y:S01]  /*bae0*/  FMUL.FTZ R195, R195, R32 ;  /* 0x00000020c3c37220 */ /* 0x000fe20000410000 */
[----:B------:R-:W-:Y:S01]  /*baf0*/  MOV R181, R142 ;  /* 0x0000008e00b57202 */ /* 0x000fe20000000f00 */
[-C--:B------:R-:W-:Y:S01]  /*bb00*/  FMUL.FTZ R196, R196, R3.reuse ;  /* 0x00000003c4c47220 */ /* 0x080fe20000410000 */
[----:B------:R-:W-:Y:S01]  /*bb10*/  MOV R183, R140 ;  /* 0x0000008c00b77202 */ /* 0x000fe20000000f00 */
[----:B------:R-:W-:Y:S01]  /*bb20*/  FMUL.FTZ R197, R197, R3 ;  /* 0x00000003c5c57220 */ /* 0x000fe20000410000 */
[----:B------:R-:W-:Y:S01]  /*bb30*/  HMMA.16816.F32.BF16 R188, R8, R18, R188 ;  /* 0x0000001208bc723c */ /* 0x000fe200000418bc */
[----:B------:R-:W1:Y:S01]  /*bb40*/  LDSM.16.MT88.4 R16, [R233+0xe000] ;  /* 0x00e00000e910783b */ /* 0x000e620000004200 */
[----:B------:R-:W-:-:S02]  /*bb50*/  FMUL.FTZ R198, R198, R48 ;  /* 0x00000030c6c67220 */ /* 0x000fc40000410000 */
[-C--:B------:R-:W-:Y:S02]  /*bb60*/  FMUL.FTZ R199, R199, R48.reuse ;  /* 0x00000030c7c77220 */ /* 0x080fe40000410000 */
[-C--:B------:R-:W-:Y:S02]  /*bb70*/  FMUL.FTZ R200, R200, R3.reuse ;  /* 0x00000003c8c87220 */ /* 0x080fe40000410000 */
[-C--:B------:R-:W-:Y:S01]  /*bb80*/  HMMA.16816.F32.BF16 R160, R8, R20.reuse, R160 ;  /* 0x0000001408a0723c */ /* 0x080fe200000418a0 */
[----:B------:R-:W-:Y:S02]  /*bb90*/  FMUL.FTZ R201, R201, R3 ;  /* 0x00000003c9c97220 */ /* 0x000fe40000410000 */
[-C--:B------:R-:W-:Y:S02]  /*bba0*/  FMUL.FTZ R202, R202, R48.reuse ;  /* 0x00000030caca7220 */ /* 0x080fe40000410000 */
[----:B------:R-:W-:Y:S02]  /*bbb0*/  FMUL.FTZ R203, R203, R48 ;  /* 0x00000030cbcb7220 */ /* 0x000fe40000410000 */
[-C--:B------:R-:W-:Y:S01]  /*bbc0*/  FMUL.FTZ R206, R206, R32.reuse ;  /* 0x00000020cece7220 */ /* 0x080fe20000410000 */
[----:B------:R-:W-:Y:S01]  /*bbd0*/  HMMA.16816.F32.BF16 R164, R4, R20, R164 ;  /* 0x0000001404a4723c */ /* 0x000fe200000418a4 */
[----:B------:R-:W-:-:S07]  /*bbe0*/  FMUL.FTZ R207, R207, R32 ;  /* 0x00000020cfcf7220 */ /* 0x000fce0000410000 */
[C---:B------:R-:W-:Y:S01]  /*bbf0*/  HMMA.16816.F32.BF16 R60, R8.reuse, R22, R172 ;  /* 0x00000016083c723c */ /* 0x040fe200000418ac */
[----:B------:R-:W2:Y:S07]  /*bc00*/  LDSM.16.MT88.4 R20, [R235+0xc000] ;  /* 0x00c00000eb14783b */ /* 0x000eae0000004200 */
[-C--:B-1----:R-:W-:Y:S07]  /*bc10*/  HMMA.16816.F32.BF16 R136, R8, R16.reuse, R68 ;  /* 0x000000100888723c */ /* 0x082fee0000041844 */
[----:B------:R-:W-:Y:S01]  /*bc20*/  MOV R70, R159 ;  /* 0x0000009f00467202 */ /* 0x000fe20000000f00 */
[----:B------:R-:W-:Y:S01]  /*bc30*/  HMMA.16816.F32.BF16 R132, R4, R16, R72 ;  /* 0x000000100484723c */ /* 0x000fe20000041848 */
[----:B------:R-:W-:-:S02]  /*bc40*/  MOV R69, R46 ;  /* 0x0000002e00457202 */ /* 0x000fc40000000f00 */
[----:B------:R-:W-:Y:S02]  /*bc50*/  MOV R159, R47 ;  /* 0x0000002f009f7202 */ /* 0x000fe40000000f00 */
[----:B------:R-:W-:Y:S02]  /*bc60*/  MOV R71, R157 ;  /* 0x0000009d00477202 */ /* 0x000fe40000000f00 */
[----:B------:R-:W-:Y:S01]  /*bc70*/  MOV R75, R156 ;  /* 0x0000009c004b7202 */ /* 0x000fe20000000f00 */
[----:B------:R-:W-:Y:S01]  /*bc80*/  IMAD.MOV.U32 R73, RZ, RZ, R169 ;  /* 0x000000ffff497224 */ /* 0x000fe200078e00a9 */
[----:B------:R-:W-:Y:S02]  /*bc90*/  MOV R156, R44 ;  /* 0x0000002c009c7202 */ /* 0x000fe40000000f00 */
[----:B------:R-:W-:Y:S01]  /*bca0*/  HMMA.16816.F32.BF16 R44, R4, R18, R76 ;  /* 0x00000012042c723c */ /* 0x000fe2000004184c */
[----:B------:R-:W-:Y:S02]  /*bcb0*/  MOV R169, R0 ;  /* 0x0000000000a97202 */ /* 0x000fe40000000f00 */
[----:B------:R-:W-:-:S02]  /*bcc0*/  MOV R74, R168 ;  /* 0x000000a8004a7202 */ /* 0x000fc40000000f00 */
[----:B------:R-:W-:Y:S02]  /*bcd0*/  MOV R72, R170 ;  /* 0x000000aa00487202 */ /* 0x000fe40000000f00 */
[----:B------:R-:W-:Y:S01]  /*bce0*/  MOV R77, R41 ;  /* 0x00000029004d7202 */ /* 0x000fe20000000f00 */
[C---:B--2---:R-:W-:Y:S01]  /*bcf0*/  HMMA.16816.F32.BF16 R192, R8.reuse, R20, R192 ;  /* 0x0000001408c0723c */ /* 0x044fe200000418c0 */
[----:B------:R-:W-:Y:S01]  /*bd00*/  MOV R76, R40 ;  /* 0x00000028004c7202 */ /* 0x000fe20000000f00 */
[----:B------:R-:W-:Y:S01]  /*bd10*/  FFMA.FTZ R0, R222, c[0x0][0x23c], -R12 ;  /* 0x00008f00de007a23 */ /* 0x000fe2000001080c */
[----:B------:R-:W-:Y:S02]  /*bd20*/  MOV R78, R31 ;  /* 0x0000001f004e7202 */ /* 0x000fe40000000f00 */
[----:B------:R-:W-:Y:S01]  /*bd30*/  MOV R170, R30 ;  /* 0x0000001e00aa7202 */ /* 0x000fe20000000f00 */
[----:B------:R-:W-:Y:S01]  /*bd40*/  FMUL.FTZ R84, R84, R2 ;  /* 0x0000000254547220 */ /* 0x000fe20000410000 */
[----:B------:R-:W-:Y:S01]  /*bd50*/  MOV R79, R158 ;  /* 0x0000009e004f7202 */ /* 0x000fe20000000f00 */
[----:B------:R-:W-:Y:S01]  /*bd60*/  HMMA.16816.F32.BF16 R40, R8, R18, R80 ;  /* 0x000000120828723c */ /* 0x000fe20000041850 */
[----:B------:R-:W2:Y:S07]  /*bd70*/  LDL.LU R81, [R1+0x74] ;  /* 0x0000740001517983 */ /* 0x000eae0000300800 */
[----:B------:R-:W-:Y:S01]  /*bd80*/  HMMA.16816.F32.BF16 R196, R4, R20, R196 ;  /* 0x0000001404c4723c */ /* 0x000fe200000418c4 */
[----:B------:R1:W-:Y:S01]  /*bd90*/  MUFU.EX2 R168, R0 ;  /* 0x0000000000a87308 */ /* 0x0003e20000000800 */
[----:B------:R-:W-:Y:S01]  /*bda0*/  IMAD.MOV.U32 R83, RZ, RZ, R28 ;  /* 0x000000ffff537224 */ /* 0x000fe200078e001c */
[----:B------:R-:W-:Y:S01]  /*bdb0*/  MOV R82, R29 ;  /* 0x0000001d00527202 */ /* 0x000fe20000000f00 */
[----:B------:R-:W-:Y:S01]  /*bdc0*/  LDSM.16.MT88.4 R16, [R236+0xe000] ;  /* 0x00e00000ec10783b */ /* 0x000fe20000004200 */
[----:B------:R-:W-:Y:S01]  /*bdd0*/  FMUL.FTZ R85, R85, R2 ;  /* 0x0000000255557220 */ /* 0x000fe20000410000 */
[----:B------:R-:W-:-:S02]  /*bde0*/  MOV R68, R141 ;  /* 0x0000008d00447202 */ /* 0x000fc40000000f00 */
[-C--:B------:R-:W-:Y:S01]  /*bdf0*/  HMMA.16816.F32.BF16 R200, R4, R22.reuse, R200 ;  /* 0x0000001604c8723c */ /* 0x080fe200000418c8 */
[----:B------:R-:W-:Y:S07]  /*be00*/  LDSM.16.MT88.4 R28, [R235+0xe000] ;  /* 0x00e00000eb1c783b */ /* 0x000fee0000004200 */
[----:B------:R-:W-:Y:S01]  /*be10*/  HMMA.16816.F32.BF16 R204, R8, R22, R204 ;  /* 0x0000001608cc723c */ /* 0x000fe200000418cc */
[----:B------:R-:W3:Y:S01]  /*be20*/  LDSM.16.MT88.4 R20, [R234+0xe000] ;  /* 0x00e00000ea14783b */ /* 0x000ee20000004200 */
[----:B-1----:R-:W-:-:S04]  /*be30*/  FFMA.FTZ R0, R218, c[0x0][0x23c], -R12 ;  /* 0x00008f00da007a23 */ /* 0x002fc8000001080c */
        /* <DEDUP_REMOVED lines=9> */
[----:B---3--:R-:W-:Y:S01]  /*bed0*/  HMMA.16816.F32.BF16 R140, R8, R20, R84 ;  /* 0x00000014088c723c */ /* 0x008fe20000041854 */
[----:B-1----:R-:W-:-:S06]  /*bee0*/  FFMA.FTZ R0, R221, c[0x0][0x23c], -R13 ;  /* 0x00008f00dd007a23 */ /* 0x002fcc000001080d */
[----:B------:R1:W-:Y:S02]  /*bef0*/  MUFU.EX2 R172, R0 ;  /* 0x0000000000ac7308 */ /* 0x0003e40000000800 */
[----:B-1----:R-:W-:-:S06]  /*bf00*/  FFMA.FTZ R0, R216, c[0x0][0x23c], -R13 ;  /* 0x00008f00d8007a23 */ /* 0x002fcc000001080d */
[----:B------:R1:W-:Y:S01]  /*bf10*/  MUFU.EX2 R158, R0 ;  /* 0x00000000009e7308 */ /* 0x0003e20000000800 */
[-C--:B------:R-:W-:Y:S02]  /*bf20*/  FMUL.FTZ R88, R88, R3.reuse ;  /* 0x0000000358587220 */ /* 0x080fe40000410000 */
[----:B------:R-:W-:Y:S02]  /*bf30*/  FMUL.FTZ R89, R89, R3 ;  /* 0x0000000359597220 */ /* 0x000fe40000410000 */
[----:B------:R-:W-:Y:S02]  /*bf40*/  FMUL.FTZ R90, R90, R48 ;  /* 0x000000305a5a7220 */ /* 0x000fe40000410000 */
[----:B-1----:R-:W-:-:S04]  /*bf50*/  FFMA.FTZ R0, R213, c[0x0][0x23c], -R13 ;  /* 0x00008f00d5007a23 */ /* 0x002fc8000001080d */
[----:B------:R1:W3:Y:S01]  /*bf60*/  MUFU.EX2 R87, R0 ;  /* 0x0000000000577308 */ /* 0x0002e20000000800 */
[-C--:B------:R-:W-:Y:S02]  /*bf70*/  FMUL.FTZ R91, R91, R48.reuse ;  /* 0x000000305b5b7220 */ /* 0x080fe40000410000 */
[-C--:B------:R-:W-:Y:S02]  /*bf80*/  FMUL.FTZ R92, R92, R3.reuse ;  /* 0x000000035c5c7220 */ /* 0x080fe40000410000 */
[----:B------:R-:W-:Y:S02]  /*bf90*/  FMUL.FTZ R93, R93, R3 ;  /* 0x000000035d5d7220 */ /* 0x000fe40000410000 */
[-C--:B------:R-:W-:Y:S02]  /*bfa0*/  FMUL.FTZ R94, R94, R48.reuse ;  /* 0x000000305e5e7220 */ /* 0x080fe40000410000 */
[----:B------:R-:W-:Y:S02]  /*bfb0*/  FMUL.FTZ R95, R95, R48 ;  /* 0x000000305f5f7220 */ /* 0x000fe40000410000 */
[----:B-1----:R-:W-:-:S02]  /*bfc0*/  FFMA.FTZ R0, R226, c[0x0][0x23c], -R26 ;  /* 0x00008f00e2007a23 */ /* 0x002fc4000001081a */
[-C--:B------:R-:W-:Y:S02]  /*bfd0*/  FMUL.FTZ R104, R104, R3.reuse ;  /* 0x0000000368687220 */ /* 0x080fe40000410000 */
[----:B------:R1:W-:Y:S01]  /*bfe0*/  MUFU.EX2 R174, R0 ;  /* 0x0000000000ae7308 */ /* 0x0003e20000000800 */
        /* <DEDUP_REMOVED lines=8> */
[----:B-1----:R-:W-:Y:S02]  /*c070*/  FFMA.FTZ R0, R223, c[0x0][0x23c], -R26 ;  /* 0x00008f00df007a23 */ /* 0x002fe4000001081a */
[----:B------:R-:W-:Y:S02]  /*c080*/  FMUL.FTZ R121, R121, R3 ;  /* 0x0000000379797220 */ /* 0x000fe40000410000 */
[----:B------:R-:W-:-:S02]  /*c090*/  FMUL.FTZ R122, R122, R48 ;  /* 0x000000307a7a7220 */ /* 0x000fc40000410000 */
[-C--:B------:R-:W-:Y:S02]  /*c0a0*/  FMUL.FTZ R123, R123, R48.reuse ;  /* 0x000000307b7b7220 */ /* 0x080fe40000410000 */
[-C--:B------:R-:W-:Y:S02]  /*c0b0*/  FMUL.FTZ R124, R124, R3.reuse ;  /* 0x000000037c7c7220 */ /* 0x080fe40000410000 */
[----:B------:R-:W-:Y:S02]  /*c0c0*/  FMUL.FTZ R125, R125, R3 ;  /* 0x000000037d7d7220 */ /* 0x000fe40000410000 */
[-C--:B------:R-:W-:Y:S02]  /*c0d0*/  FMUL.FTZ R126, R126, R48.reuse ;  /* 0x000000307e7e7220 */ /* 0x080fe40000410000 */
[----:B------:R-:W-:Y:S01]  /*c0e0*/  FMUL.FTZ R127, R127, R48 ;  /* 0x000000307f7f7220 */ /* 0x000fe20000410000 */
[----:B------:R1:W-:Y:S01]  /*c0f0*/  MUFU.EX2 R180, R0 ;  /* 0x0000000000b47308 */ /* 0x0003e20000000800 */
        /* <DEDUP_REMOVED lines=8> */
[----:B-1----:R-:W-:Y:S01]  /*c180*/  FFMA.FTZ R0, R217, c[0x0][0x23c], -R26 ;  /* 0x00008f00d9007a23 */ /* 0x002fe2000001081a */
[C---:B------:R-:W-:Y:S08]  /*c190*/  HMMA.16816.F32.BF16 R88, R4.reuse, R20, R88 ;  /* 0x000000140458723c */ /* 0x040ff00000041858 */
[C---:B------:R-:W-:Y:S08]  /*c1a0*/  HMMA.16816.F32.BF16 R92, R4.reuse, R22, R92 ;  /* 0x00000016045c723c */ /* 0x040ff0000004185c */
[C---:B------:R-:W-:Y:S08]  /*c1b0*/  HMMA.16816.F32.BF16 R104, R4.reuse, R16, R104 ;  /* 0x000000100468723c */ /* 0x040ff00000041868 */
[C---:B------:R-:W-:Y:S08]  /*c1c0*/  HMMA.16816.F32.BF16 R108, R4.reuse, R18, R108 ;  /* 0x00000012046c723c */ /* 0x040ff0000004186c */
[C---:B------:R-:W-:Y:S08]  /*c1d0*/  HMMA.16816.F32.BF16 R120, R4.reuse, R28, R120 ;  /* 0x0000001c0478723c */ /* 0x040ff00000041878 */
[----:B------:R-:W-:Y:S01]  /*c1e0*/  HMMA.16816.F32.BF16 R124, R4, R30, R124 ;  /* 0x0000001e047c723c */ /* 0x000fe2000004187c */
[----:B------:R1:W4:Y:S07]  /*c1f0*/  MUFU.EX2 R4, R0 ;  /* 0x0000000000047308 */ /* 0x00032e0000000800 */
[----:B------:R-:W-:Y:S01]  /*c200*/  HMMA.16816.F32.BF16 R100, R8, R16, R100 ;  /* 0x000000100864723c */ /* 0x000fe20000041864 */
[----:B-1----:R-:W-:-:S07]  /*c210*/  FFMA.FTZ R0, R227, c[0x0][0x23c], -R27 ;  /* 0x00008f00e3007a23 */ /* 0x002fce000001081b */
[----:B------:R-:W-:Y:S01]  /*c220*/  HMMA.16816.F32.BF16 R112, R8, R18, R112 ;  /* 0x000000120870723c */ /* 0x000fe20000041870 */
[----:B------:R-:W1:Y:S01]  /*c230*/  LDSM.16.MT88.4 R16, [R233+0xc800] ;  /* 0x00c80000e910783b */ /* 0x000e620000004200 */
[----:B------:R3:W-:Y:S01]  /*c240*/  MUFU.EX2 R226, R0 ;  /* 0x0000000000e27308 */ /* 0x0007e20000000800 */
[-C--:B------:R-:W-:Y:S02]  /*c250*/  FMUL.FTZ R96, R96, R2.reuse ;  /* 0x0000000260607220 */ /* 0x080fe40000410000 */
[-C--:B------:R-:W-:Y:S02]  /*c260*/  FMUL.FTZ R97, R97, R2.reuse ;  /* 0x0000000261617220 */ /* 0x080fe40000410000 */
[----:B------:R-:W-:Y:S02]  /*c270*/  FMUL.FTZ R116, R116, R2 ;  /* 0x0000000274747220 */ /* 0x000fe40000410000 */
[----:B---3--:R-:W-:-:S04]  /*c280*/  FFMA.FTZ R0, R225, c[0x0][0x23c], -R27 ;  /* 0x00008f00e1007a23 */ /* 0x008fc8000001081b */
[----:B------:R3:W1:Y:S01]  /*c290*/  MUFU.EX2 R227, R0 ;  /* 0x0000000000e37308 */ /* 0x0006620000000800 */
[-C--:B------:R-:W-:Y:S02]  /*c2a0*/  FMUL.FTZ R117, R117, R2.reuse ;  /* 0x0000000275757220 */ /* 0x080fe40000410000 */
[-C--:B------:R-:W-:Y:S02]  /*c2b0*/  FMUL.FTZ R128, R128, R2.reuse ;  /* 0x0000000280807220 */ /* 0x080fe40000410000 */
[-C--:B------:R-:W-:Y:S02]  /*c2c0*/  FMUL.FTZ R129, R129, R2.reuse ;  /* 0x0000000281817220 */ /* 0x080fe40000410000 */
[----:B--2---:R-:W-:Y:S02]  /*c2d0*/  FFMA.FTZ R49, R81, R2, R49 ;  /* 0x0000000251317223 */ /* 0x004fe40000010031 */
[----:B------:R-:W-:Y:S02]  /*c2e0*/  FFMA.FTZ R2, R215, c[0x0][0x23c], -R26 ;  /* 0x00008f00d7027a23 */ /* 0x000fe4000001081a */
[----:B---3--:R-:W-:-:S04]  /*c2f0*/  FFMA.FTZ R0, R220, c[0x0][0x23c], -R27 ;  /* 0x00008f00dc007a23 */ /* 0x008fc8000001081b */
[----:B------:R2:W-:Y:S08]  /*c300*/  MUFU.EX2 R220, R0 ;  /* 0x0000000000dc7308 */ /* 0x0005f00000000800 */
[----:B------:R-:W3:Y:S01]  /*c310*/  MUFU.EX2 R214, R2 ;  /* 0x0000000200d67308 */ /* 0x000ee20000000800 */
[----:B--2---:R-:W-:-:S07]  /*c320*/  FFMA.FTZ R0, R219, c[0x0][0x23c], -R27 ;  /* 0x00008f00db007a23 */ /* 0x004fce000001081b */
[----:B------:R-:W2:Y:S01]  /*c330*/  MUFU.EX2 R0, R0 ;  /* 0x0000000000007308 */ /* 0x000ea20000000800 */
[-C--:B------:R-:W-:Y:S02]  /*c340*/  FMUL.FTZ R98, R98, R32.reuse ;  /* 0x0000002062627220 */ /* 0x080fe40000410000 */
[-C--:B------:R-:W-:Y:S02]  /*c350*/  FMUL.FTZ R99, R99, R32.reuse ;  /* 0x0000002063637220 */ /* 0x080fe40000410000 */
[-C--:B------:R-:W-:Y:S02]  /*c360*/  FMUL.FTZ R118, R118, R32.reuse ;  /* 0x0000002076767220 */ /* 0x080fe40000410000 */
[-C--:B------:R-:W-:Y:S02]  /*c370*/  FMUL.FTZ R119, R119, R32.reuse ;  /* 0x0000002077777220 */ /* 0x080fe40000410000 */
[-C--:B------:R-:W-:Y:S02]  /*c380*/  FMUL.FTZ R130, R130, R32.reuse ;  /* 0x0000002082827220 */ /* 0x080fe40000410000 */
[----:B------:R-:W-:Y:S01]  /*c390*/  FMUL.FTZ R131, R131, R32 ;  /* 0x0000002083837220 */ /* 0x000fe20000410000 */
[----:B------:R-:W-:-:S02]  /*c3a0*/  MOV R217, R87 ;  /* 0x0000005700d97202 */ /* 0x000fc40000000f00 */
[----:B------:R-:W-:Y:S02]  /*c3b0*/  MOV R215, R80 ;  /* 0x0000005000d77202 */ /* 0x000fe40000000f00 */
[----:B----4-:R-:W-:Y:S01]  /*c3c0*/  MOV R219, R4 ;  /* 0x0000000400db7202 */ /* 0x010fe20000000f00 */
[C---:B------:R-:W-:Y:S01]  /*c3d0*/  HMMA.16816.F32.BF16 R96, R8.reuse, R22, R96 ;  /* 0x000000160860723c */ /* 0x040fe20000041860 */
[----:B------:R-:W-:Y:S01]  /*c3e0*/  F2FP.BF16.PACK_AB R4, R180, R174 ;  /* 0x000000aeb404723e */ /* 0x000fe200000010ff */
[----:B------:R-:W4:Y:S01]  /*c3f0*/  LDSM.16.MT88.4 R20, [R234+0xc800] ;  /* 0x00c80000ea14783b */ /* 0x000f220000004200 */
[----:B-1----:R-:W-:Y:S02]  /*c400*/  F2FP.BF16.PACK_AB R5, R227, R226 ;  /* 0x000000e2e305723e */ /* 0x002fe400000010ff */
[----:B---3--:R-:W-:Y:S02]  /*c410*/  F2FP.BF16.PACK_AB R6, R214, R219 ;  /* 0x000000dbd606723e */ /* 0x008fe400000010ff */
[----:B--2---:R-:W-:Y:S01]  /*c420*/  F2FP.BF16.PACK_AB R7, R0, R220 ;  /* 0x000000dc0007723e */ /* 0x004fe200000010ff */
[C---:B------:R-:W-:Y:S08]  /*c430*/  HMMA.16816.F32.BF16 R116, R8.reuse, R28, R116 ;  /* 0x0000001c0874723c */ /* 0x040ff00000041874 */
[----:B------:R-:W-:Y:S01]  /*c440*/  HMMA.16816.F32.BF16 R128, R8, R30, R128 ;  /* 0x0000001e0880723c */ /* 0x000fe20000041880 */
[----:B------:R-:W-:Y:S01]  /*c450*/  MOV R224, R83 ;  /* 0x0000005300e07202 */ /* 0x000fe20000000f00 */
[----:B------:R-:W-:-:S05]  /*c460*/  IMAD.MOV.U32 R2, RZ, RZ, R78 ;  /* 0x000000ffff027224 */ /* 0x000fca00078e004e */
[----:B------:R-:W-:Y:S01]  /*c470*/  F2FP.BF16.PACK_AB R8, R173, R168 ;  /* 0x000000a8ad08723e */ /* 0x000fe200000010ff */
[----:B------:R-:W-:Y:S01]  /*c480*/  HMMA.16816.F32.BF16 R144, R4, R16, R144 ;  /* 0x000000100490723c */ /* 0x000fe20000041890 */
[----:B------:R-:W-:Y:S01]  /*c490*/  F2FP.BF16.PACK_AB R9, R172, R175 ;  /* 0x000000afac09723e */ /* 0x000fe200000010ff */
[----:B------:R-:W-:Y:S01]  /*c4a0*/  LDSM.16.MT88.4 R28, [R234+0xe800] ;  /* 0x00e80000ea1c783b */ /* 0x000fe20000004200 */
[----:B------:R-:W-:Y:S02]  /*c4b0*/  F2FP.BF16.PACK_AB R10, R215, R157 ;  /* 0x0000009dd70a723e */ /* 0x000fe400000010ff */
[----:B------:R-:W-:-:S03]  /*c4c0*/  F2FP.BF16.PACK_AB R11, R217, R158 ;  /* 0x0000009ed90b723e */ /* 0x000fc600000010ff */
[----:B------:R-:W-:Y:S08]  /*c4d0*/  HMMA.16816.F32.BF16 R152, R4, R18, R152 ;  /* 0x000000120498723c */ /* 0x000ff00000041898 */
[C---:B------:R-:W-:Y:S08]  /*c4e0*/  HMMA.16816.F32.BF16 R148, R8.reuse, R16, R148 ;  /* 0x000000100894723c */ /* 0x040ff00000041894 */
[----:B------:R-:W-:Y:S01]  /*c4f0*/  HMMA.16816.F32.BF16 R52, R8, R18, R52 ;  /* 0x000000120834723c */ /* 0x000fe20000041834 */
[----:B------:R-:W1:Y:S01]  /*c500*/  LDSM.16.MT88.4 R16, [R236+0xc800] ;  /* 0x00c80000ec10783b */ /* 0x000e620000004200 */
[----:B------:R-:W-:-:S02]  /*c510*/  MOV R83, R72 ;  /* 0x0000004800537202 */ /* 0x000fc40000000f00 */
[----:B------:R-:W-:Y:S02]  /*c520*/  MOV R72, R73 ;  /* 0x0000004900487202 */ /* 0x000fe40000000f00 */
[----:B------:R-:W-:Y:S02]  /*c530*/  MOV R73, R74 ;  /* 0x0000004a00497202 */ /* 0x000fe40000000f00 */
[----:B------:R-:W-:Y:S02]  /*c540*/  MOV R223, R76 ;  /* 0x0000004c00df7202 */ /* 0x000fe40000000f00 */
[----:B------:R-:W-:Y:S02]  /*c550*/  MOV R212, R77 ;  /* 0x0000004d00d47202 */ /* 0x000fe40000000f00 */
[----:B------:R-:W-:Y:S02]  /*c560*/  MOV R225, R79 ;  /* 0x0000004f00e17202 */ /* 0x000fe40000000f00 */
[----:B------:R-:W-:Y:S01]  /*c570*/  MOV R74, R68 ;  /* 0x00000044004a7202 */ /* 0x000fe20000000f00 */
[----:B----4-:R-:W-:Y:S01]  /*c580*/  HMMA.16816.F32.BF16 R76, R8, R20, R160 ;  /* 0x00000014084c723c */ /* 0x010fe200000418a0 */
[----:B------:R-:W-:-:S02]  /*c590*/  MOV R216, R70 ;  /* 0x0000004600d87202 */ /* 0x000fc40000000f00 */
[----:B------:R-:W-:Y:S02]  /*c5a0*/  MOV R213, R71 ;  /* 0x0000004700d57202 */ /* 0x000fe40000000f00 */
[----:B------:R-:W-:Y:S02]  /*c5b0*/  MOV R218, R74 ;  /* 0x0000004a00da7202 */ /* 0x000fe40000000f00 */
[----:B------:R-:W-:Y:S02]  /*c5c0*/  MOV R160, R69 ;  /* 0x0000004500a07202 */ /* 0x000fe40000000f00 */
[----:B------:R-:W-:Y:S01]  /*c5d0*/  HMMA.16816.F32.BF16 R68, R4, R20, R164 ;  /* 0x000000140444723c */ /* 0x000fe200000418a4 */
[----:B------:R-:W-:-:S06]  /*c5e0*/  MOV R221, R75 ;  /* 0x0000004b00dd7202 */ /* 0x000fcc0000000f00 */
[----:B------:R-:W-:Y:S02]  /*c5f0*/  MOV R166, R72 ;  /* 0x0000004800a67202 */ /* 0x000fe40000000f00 */
[----:B------:R-:W-:Y:S01]  /*c600*/  MOV R164, R73 ;  /* 0x0000004900a47202 */ /* 0x000fe20000000f00 */
[-C--:B-1----:R-:W-:Y:S08]  /*c610*/  HMMA.16816.F32.BF16 R56, R8, R16.reuse, R56 ;  /* 0x000000100838723c */ /* 0x082ff00000041838 */
[C---:B------:R-:W-:Y:S08]  /*c620*/  HMMA.16816.F32.BF16 R36, R4.reuse, R16, R36 ;  /* 0x000000100424723c */ /* 0x040ff00000041824 */
[-C--:B------:R-:W-:Y:S08]  /*c630*/  HMMA.16816.F32.BF16 R184, R4, R18.reuse, R184 ;  /* 0x0000001204b8723c */ /* 0x080ff000000418b8 */
[----:B------:R-:W-:Y:S01]  /*c640*/  HMMA.16816.F32.BF16 R72, R8, R18, R188 ;  /* 0x000000120848723c */ /* 0x000fe200000418bc */
[----:B------:R-:W1:Y:S06]  /*c650*/  LDSM.16.MT88.4 R16, [R233+0xe800] ;  /* 0x00e80000e910783b */ /* 0x000e6c0000004200 */
        /* <DEDUP_REMOVED lines=8> */
[----:B------:R-:W-:Y:S01]  /*c6e0*/  MOV R0, R159 ;  /* 0x0000009f00007202 */ /* 0x000fe20000000f00 */
[----:B-1----:R-:W-:Y:S07]  /*c6f0*/  HMMA.16816.F32.BF16 R84, R4, R18, R44 ;  /* 0x000000120454723c */ /* 0x002fee000004182c */
[----:B------:R-:W-:Y:S01]  /*c700*/  MOV R47, R191 ;  /* 0x000000bf002f7202 */ /* 0x000fe20000000f00 */
[----:B------:R-:W-:Y:S01]  /*c710*/  IMAD.MOV.U32 R46, RZ, RZ, R166 ;  /* 0x000000ffff2e7224 */ /* 0x000fe200078e00a6 */
[----:B------:R-:W-:Y:S01]  /*c720*/  HMMA.16816.F32.BF16 R156, R8, R16, R136 ;  /* 0x00000010089c723c */ /* 0x000fe20000041888 */
[----:B------:R-:W-:-:S02]  /*c730*/  MOV R166, R217 ;  /* 0x000000d900a67202 */ /* 0x000fc40000000f00 */
[----:B------:R-:W-:Y:S02]  /*c740*/  MOV R217, R25 ;  /* 0x0000001900d97202 */ /* 0x000fe40000000f00 */
[----:B------:R1:W5:Y:S03]  /*c750*/  LDL.LU R25, [R1+0xcc] ;  /* 0x0000cc0001197983 */ /* 0x0003660000300800 */
[----:B------:R-:W-:Y:S07]  /*c760*/  HMMA.16816.F32.BF16 R136, R8, R18, R40 ;  /* 0x000000120888723c */ /* 0x000fee0000041828 */
[----:B------:R-:W-:-:S02]  /*c770*/  MOV R42, R47 ;  /* 0x0000002f002a7202 */ /* 0x000fc40000000f00 */
[----:B------:R-:W2:Y:S01]  /*c780*/  LDL.LU R47, [R1+0x78] ;  /* 0x00007800012f7983 */ /* 0x000ea20000300800 */
[----:B------:R-:W-:Y:S01]  /*c790*/  MOV R222, R82 ;  /* 0x0000005200de7202 */ /* 0x000fe20000000f00 */
[----:B------:R-:W-:Y:S01]  /*c7a0*/  FFMA.FTZ R0, R0, c[0x0][0x23c], -R12 ;  /* 0x00008f0000007a23 */ /* 0x000fe2000001080c */
[----:B------:R-:W-:Y:S02]  /*c7b0*/  MOV R167, R83 ;  /* 0x0000005300a77202 */ /* 0x000fe40000000f00 */
[----:B------:R-:W-:Y:S02]  /*c7c0*/  MOV R2, R222 ;  /* 0x000000de00027202 */ /* 0x000fe40000000f00 */
[----:B------:R3:W-:Y:S01]  /*c7d0*/  MUFU.EX2 R222, R0 ;  /* 0x0000000000de7308 */ /* 0x0007e20000000800 */
[----:B------:R-:W-:Y:S02]  /*c7e0*/  MOV R189, R167 ;  /* 0x000000a700bd7202 */ /* 0x000fe40000000f00 */
[----:B------:R-:W-:-:S02]  /*c7f0*/  MOV R167, R223 ;  /* 0x000000df00a77202 */ /* 0x000fc40000000f00 */
[----:B------:R-:W-:Y:S02]  /*c800*/  MOV R190, R160 ;  /* 0x000000a000be7202 */ /* 0x000fe40000000f00 */
[----:B------:R-:W-:Y:S01]  /*c810*/  MOV R160, R224 ;  /* 0x000000e000a07202 */ /* 0x000fe20000000f00 */
[----:B---3--:R-:W-:-:S04]  /*c820*/  FFMA.FTZ R0, R251, c[0x0][0x23c], -R12 ;  /* 0x00008f00fb007a23 */ /* 0x008fc8000001080c */
[----:B------:R3:W-:Y:S02]  /*c830*/  MUFU.EX2 R223, R0 ;  /* 0x0000000000df7308 */ /* 0x0007e40000000800 */
[----:B---3--:R-:W-:-:S06]  /*c840*/  FFMA.FTZ R0, R231, c[0x0][0x23c], -R12 ;  /* 0x00008f00e7007a23 */ /* 0x008fcc000001080c */
[----:B------:R3:W-:Y:S01]  /*c850*/  MUFU.EX2 R224, R0 ;  /* 0x0000000000e07308 */ /* 0x0007e20000000800 */
[----:B------:R-:W-:Y:S02]  /*c860*/  MOV R45, R190 ;  /* 0x000000be002d7202 */ /* 0x000fe40000000f00 */
[----:B------:R-:W-:Y:S01]  /*c870*/  MOV R190, R161 ;  /* 0x000000a100be7202 */ /* 0x000fe20000000f00 */
[----:B---3--:R-:W-:-:S04]  /*c880*/  FFMA.FTZ R0, R50, c[0x0][0x23c], -R12 ;  /* 0x00008f0032007a23 */ /* 0x008fc8000001080c */
[----:B------:R3:W-:Y:S01]  /*c890*/  MUFU.EX2 R225, R0 ;  /* 0x0000000000e17308 */ /* 0x0007e20000000800 */
[----:B------:R-:W-:Y:S01]  /*c8a0*/  MOV R161, R219 ;  /* 0x000000db00a17202 */ /* 0x000fe20000000f00 */
[----:B---3--:R-:W-:Y:S01]  /*c8b0*/  FFMA.FTZ R0, R221, c[0x0][0x23c], -R13 ;  /* 0x00008f00dd007a23 */ /* 0x008fe2000001080d */
[----:B------:R-:W-:-:S05]  /*c8c0*/  MOV R221, R218 ;  /* 0x000000da00dd7202 */ /* 0x000fca0000000f00 */
[----:B------:R3:W-:Y:S01]  /*c8d0*/  MUFU.EX2 R218, R0 ;  /* 0x0000000000da7308 */ /* 0x0007e20000000800 */
[----:B------:R-:W-:Y:S02]  /*c8e0*/  MOV R191, R167 ;  /* 0x000000a700bf7202 */ /* 0x000fe40000000f00 */
[----:B------:R-:W-:Y:S01]  /*c8f0*/  MOV R167, R215 ;  /* 0x000000d700a77202 */ /* 0x000fe20000000f00 */
[----:B---3--:R-:W-:Y:S01]  /*c900*/  FFMA.FTZ R0, R188, c[0x0][0x23c], -R13 ;  /* 0x00008f00bc007a23 */ /* 0x008fe2000001080d */
[----:B------:R-:W-:-:S03]  /*c910*/  MOV R188, R160 ;  /* 0x000000a000bc7202 */ /* 0x000fc60000000f00 */
[----:B------:R3:W-:Y:S01]  /*c920*/  MUFU.EX2 R219, R0 ;  /* 0x0000000000db7308 */ /* 0x0007e20000000800 */
[----:B------:R-:W-:Y:S02]  /*c930*/  MOV R160, R220 ;  /* 0x000000dc00a07202 */ /* 0x000fe40000000f00 */
[----:B------:R-:W-:Y:S01]  /*c940*/  MOV R215, R221 ;  /* 0x000000dd00d77202 */ /* 0x000fe20000000f00 */
[----:B---3--:R-:W-:-:S04]  /*c950*/  FFMA.FTZ R0, R245, c[0x0][0x23c], -R13 ;  /* 0x00008f00f5007a23 */ /* 0x008fc8000001080d */
[----:B------:R3:W-:Y:S01]  /*c960*/  MUFU.EX2 R220, R0 ;  /* 0x0000000000dc7308 */ /* 0x0007e20000000800 */
[----:B------:R-:W-:Y:S02]  /*c970*/  IMAD.MOV.U32 R43, RZ, RZ, R215 ;  /* 0x000000ffff2b7224 */ /* 0x000fe400078e00d7 */
[----:B---3--:R-:W-:-:S05]  /*c980*/  FFMA.FTZ R0, R51, c[0x0][0x23c], -R13 ;  /* 0x00008f0033007a23 */ /* 0x008fca000001080d */
[----:B------:R3:W-:Y:S02]  /*c990*/  MUFU.EX2 R221, R0 ;  /* 0x0000000000dd7308 */ /* 0x0007e40000000800 */
[----:B---3--:R-:W-:Y:S01]  /*c9a0*/  FFMA.FTZ R0, R45, c[0x0][0x23c], -R26 ;  /* 0x00008f002d007a23 */ /* 0x008fe2000001081a */
[----:B------:R-:W-:Y:S02]  /*c9b0*/  MOV R45, R46 ;  /* 0x0000002e002d7202 */ /* 0x000fe40000000f00 */
[----:B------:R-:W-:Y:S02]  /*c9c0*/  MOV R46, R188 ;  /* 0x000000bc002e7202 */ /* 0x000fe40000000f00 */
[----:B------:R-:W-:Y:S02]  /*c9d0*/  MOV R188, R164 ;  /* 0x000000a400bc7202 */ /* 0x000fe40000000f00 */
[----:B------:R-:W-:Y:S02]  /*c9e0*/  MOV R164, R165 ;  /* 0x000000a500a47202 */ /* 0x000fe40000000f00 */
[----:B------:R-:W-:-:S02]  /*c9f0*/  MOV R165, R214 ;  /* 0x000000d600a57202 */ /* 0x000fc40000000f00 */
[----:B------:R3:W-:Y:S01]  /*ca00*/  MUFU.EX2 R214, R0 ;  /* 0x0000000000d67308 */ /* 0x0007e20000000800 */
[----:B------:R-:W-:Y:S01]  /*ca10*/  MOV R44, R217 ;  /* 0x000000d9002c7202 */ /* 0x000fe20000000f00 */
[----:B---3--:R-:W-:-:S06]  /*ca20*/  FFMA.FTZ R0, R45, c[0x0][0x23c], -R26 ;  /* 0x00008f002d007a23 */ /* 0x008fcc000001081a */
[----:B------:R3:W4:Y:S01]  /*ca30*/  MUFU.EX2 R215, R0 ;  /* 0x0000000000d77308 */ /* 0x0007220000000800 */
[----:B------:R-:W-:Y:S02]  /*ca40*/  MOV R45, R216 ;  /* 0x000000d8002d7202 */ /* 0x000fe40000000f00 */
[----:B------:R-:W-:Y:S01]  /*ca50*/  MOV R41, R188 ;  /* 0x000000bc00297202 */ /* 0x000fe20000000f00 */
[----:B---3--:R-:W-:-:S04]  /*ca60*/  FFMA.FTZ R0, R247, c[0x0][0x23c], -R26 ;  /* 0x00008f00f7007a23 */ /* 0x008fc8000001081a */
[----:B------:R3:W-:Y:S01]  /*ca70*/  MUFU.EX2 R216, R0 ;  /* 0x0000000000d87308 */ /* 0x0007e20000000800 */
[----:B------:R-:W-:Y:S02]  /*ca80*/  MOV R188, R189 ;  /* 0x000000bd00bc7202 */ /* 0x000fe40000000f00 */
[----:B------:R-:W-:Y:S01]  /*ca90*/  MOV R189, R213 ;  /* 0x000000d500bd7202 */ /* 0x000fe20000000f00 */
[----:B---3--:R-:W-:-:S04]  /*caa0*/  FFMA.FTZ R0, R229, c[0x0][0x23c], -R26 ;  /* 0x00008f00e5007a23 */ /* 0x008fc8000001081a */
[----:B------:R3:W1:Y:S02]  /*cab0*/  MUFU.EX2 R217, R0 ;  /* 0x0000000000d97308 */ /* 0x0006640000000800 */
[----:B---3--:R-:W-:-:S06]  /*cac0*/  FFMA.FTZ R0, R42, c[0x0][0x23c], -R27 ;  /* 0x00008f002a007a23 */ /* 0x008fcc000001081b */
[----:B------:R3:W-:Y:S02]  /*cad0*/  MUFU.EX2 R213, R0 ;  /* 0x0000000000d57308 */ /* 0x0007e40000000800 */
[----:B---3--:R-:W-:Y:S02]  /*cae0*/  FFMA.FTZ R0, R46, c[0x0][0x23c], -R27 ;  /* 0x00008f002e007a23 */ /* 0x008fe4000001081b */
[----:B--2---:R-:W-:Y:S02]  /*caf0*/  FFMA.FTZ R47, R47, R32, R24 ;  /* 0x000000202f2f7223 */ /* 0x004fe40000010018 */
[----:B------:R2:W5:Y:S04]  /*cb00*/  LDL.LU R24, [R1+0xc8] ;  /* 0x0000c80001187983 */ /* 0x0005680000300800 */
[----:B------:R-:W3:Y:S01]  /*cb10*/  LDL.LU R46, [R1+0x7c] ;  /* 0x00007c00012e7983 */ /* 0x000ee20000300800 */
[-C--:B------:R-:W-:Y:S08]  /*cb20*/  HMMA.16816.F32.BF16 R64, R4, R22.reuse, R64 ;  /* 0x000000160440723c */ /* 0x080ff00000041840 */
[----:B------:R-:W-:Y:S01]  /*cb30*/  HMMA.16816.F32.BF16 R60, R8, R22, R60 ;  /* 0x00000016083c723c */ /* 0x000fe2000004183c */
[----:B------:R-:W1:Y:S07]  /*cb40*/  LDSM.16.MT88.4 R20, [R235+0xc800] ;  /* 0x00c80000eb14783b */ /* 0x000e6e0000004200 */
[----:B------:R-:W-:Y:S01]  /*cb50*/  HMMA.16816.F32.BF16 R80, R4, R16, R132 ;  /* 0x000000100450723c */ /* 0x000fe20000041884 */
[----:B------:R-:W2:Y:S07]  /*cb60*/  LDSM.16.MT88.4 R16, [R235+0xe800] ;  /* 0x00e80000eb10783b */ /* 0x000eae0000004200 */
[-C--:B-1----:R-:W-:Y:S08]  /*cb70*/  HMMA.16816.F32.BF16 R192, R8, R20.reuse, R192 ;  /* 0x0000001408c0723c */ /* 0x082ff000000418c0 */
[C---:B------:R-:W-:Y:S08]  /*cb80*/  HMMA.16816.F32.BF16 R196, R4.reuse, R20, R196 ;  /* 0x0000001404c4723c */ /* 0x040ff000000418c4 */
[-C--:B------:R-:W-:Y:S08]  /*cb90*/  HMMA.16816.F32.BF16 R200, R4, R22.reuse, R200 ;  /* 0x0000001604c8723c */ /* 0x080ff000000418c8 */
[----:B------:R-:W-:Y:S01]  /*cba0*/  HMMA.16816.F32.BF16 R204, R8, R22, R204 ;  /* 0x0000001608cc723c */ /* 0x000fe200000418cc */
[----:B------:R-:W1:Y:S01]  /*cbb0*/  LDSM.16.MT88.4 R20, [R236+0xe800] ;  /* 0x00e80000ec14783b */ /* 0x000e620000004200 */
[----:B------:R-:W-:-:S06]  /*cbc0*/  MOV R40, R45 ;  /* 0x0000002d00287202 */ /* 0x000fcc0000000f00 */
[C---:B------:R-:W-:Y:S08]  /*cbd0*/  HMMA.16816.F32.BF16 R88, R4.reuse, R28, R88 ;  /* 0x0000001c0458723c */ /* 0x040ff00000041858 */
[C---:B------:R-:W-:Y:S08]  /*cbe0*/  HMMA.16816.F32.BF16 R92, R4.reuse, R30, R92 ;  /* 0x0000001e045c723c */ /* 0x040ff0000004185c */
[C---:B--2---:R-:W-:Y:S08]  /*cbf0*/  HMMA.16816.F32.BF16 R120, R4.reuse, R16, R120 ;  /* 0x000000100478723c */ /* 0x044ff00000041878 */
[C---:B------:R-:W-:Y:S08]  /*cc00*/  HMMA.16816.F32.BF16 R124, R4.reuse, R18, R124 ;  /* 0x00000012047c723c */ /* 0x040ff0000004187c */
[C---:B-1----:R-:W-:Y:S08]  /*cc10*/  HMMA.16816.F32.BF16 R104, R4.reuse, R20, R104 ;  /* 0x000000140468723c */ /* 0x042ff00000041868 */
[----:B------:R-:W-:Y:S07]  /*cc20*/  HMMA.16816.F32.BF16 R108, R4, R22, R108 ;  /* 0x00000016046c723c */ /* 0x000fee000004186c */
[----:B------:R-:W-:-:S02]  /*cc30*/  MOV R6, R43 ;  /* 0x0000002b00067202 */ /* 0x000fc40000000f00 */
[----:B------:R-:W-:Y:S01]  /*cc40*/  MOV R7, R44 ;  /* 0x0000002c00077202 */ /* 0x000fe20000000f00 */
[----:B------:R-:W-:Y:S01]  /*cc50*/  HMMA.16816.F32.BF16 R132, R8, R28, R140 ;  /* 0x0000001c0884723c */ /* 0x000fe2000004188c */
[----:B------:R-:W-:Y:S02]  /*cc60*/  MOV R5, R40 ;  /* 0x0000002800057202 */ /* 0x000fe40000000f00 */
[----:B------:R-:W-:-:S04]  /*cc70*/  MOV R4, R7 ;  /* 0x0000000700047202 */ /* 0x000fc80000000f00 */
[----:B------:R-:W-:Y:S01]  /*cc80*/  MOV R143, R6 ;  /* 0x00000006008f7202 */ /* 0x000fe20000000f00 */
[----:B------:R-:W-:Y:S01]  /*cc90*/  HMMA.16816.F32.BF16 R100, R8, R20, R100 ;  /* 0x000000140864723c */ /* 0x000fe20000041864 */
[----:B------:R-:W-:Y:S02]  /*cca0*/  MOV R6, R41 ;  /* 0x0000002900067202 */ /* 0x000fe40000000f00 */
[----:B------:R-:W-:-:S05]  /*ccb0*/  MOV R7, R188 ;  /* 0x000000bc00077202 */ /* 0x000fca0000000f00 */
[----:B------:R-:W-:Y:S01]  /*ccc0*/  HMMA.16816.F32.BF16 R112, R8, R22, R112 ;  /* 0x000000160870723c */ /* 0x000fe20000041870 */
[----:B------:R-:W1:Y:S01]  /*ccd0*/  LDSM.16.MT88.4 R20, [R234+0xd000] ;  /* 0x00d00000ea14783b */ /* 0x000e620000004200 */
[----:B------:R-:W-:Y:S02]  /*cce0*/  MOV R188, R189 ;  /* 0x000000bd00bc7202 */ /* 0x000fe40000000f00 */
[----:B------:R-:W-:-:S04]  /*ccf0*/  MOV R142, R143 ;  /* 0x0000008f008e7202 */ /* 0x000fc80000000f00 */
[----:B------:R-:W-:Y:S01]  /*cd00*/  HMMA.16816.F32.BF16 R96, R8, R30, R96 ;  /* 0x0000001e0860723c */ /* 0x000fe20000041860 */
[----:B------:R-:W2:Y:S01]  /*cd10*/  LDSM.16.MT88.4 R28, [R233+0xd000] ;  /* 0x00d00000e91c783b */ /* 0x000ea20000004200 */
[----:B------:R-:W-:Y:S01]  /*cd20*/  MOV R189, R190 ;  /* 0x000000be00bd7202 */ /* 0x000fe20000000f00 */
[----:B------:R-:W-:Y:S01]  /*cd30*/  IMAD.MOV.U32 R190, RZ, RZ, R191 ;  /* 0x000000ffffbe7224 */ /* 0x000fe200078e00bf */
[----:B------:R-:W-:-:S04]  /*cd40*/  MOV R143, R4 ;  /* 0x00000004008f7202 */ /* 0x000fc80000000f00 */
[----:B------:R-:W-:Y:S01]  /*cd50*/  HMMA.16816.F32.BF16 R116, R8, R16, R116 ;  /* 0x000000100874723c */ /* 0x000fe20000041874 */
[----:B------:R-:W-:Y:S02]  /*cd60*/  MOV R4, R5 ;  /* 0x0000000500047202 */ /* 0x000fe40000000f00 */
[----:B------:R-:W-:-:S05]  /*cd70*/  MOV R5, R6 ;  /* 0x0000000600057202 */ /* 0x000fca0000000f00 */
[----:B------:R-:W-:Y:S01]  /*cd80*/  HMMA.16816.F32.BF16 R128, R8, R18, R128 ;  /* 0x000000120880723c */ /* 0x000fe20000041880 */
[----:B------:R-:W1:Y:S01]  /*cd90*/  LDSM.16.MT88.4 R16, [R236+0xd000] ;  /* 0x00d00000ec10783b */ /* 0x000e620000004200 */
[----:B------:R-:W-:Y:S02]  /*cda0*/  MOV R191, R212 ;  /* 0x000000d400bf7202 */ /* 0x000fe40000000f00 */
[----:B------:R-:W-:Y:S02]  /*cdb0*/  MOV R6, R7 ;  /* 0x0000000700067202 */ /* 0x000fe40000000f00 */
[----:B------:R-:W-:Y:S02]  /*cdc0*/  MOV R7, R188 ;  /* 0x000000bc00077202 */ /* 0x000fe40000000f00 */
[----:B------:R-:W-:Y:S02]  /*cdd0*/  MOV R188, R189 ;  /* 0x000000bd00bc7202 */ /* 0x000fe40000000f00 */
[----:B------:R-:W-:Y:S01]  /*cde0*/  MOV R189, R190 ;  /* 0x000000be00bd7202 */ /* 0x000fe20000000f00 */
[----:B------:R2:W1:Y:S01]  /*cdf0*/  MUFU.EX2 R212, R0 ;  /* 0x0000000000d47308 */ /* 0x0004620000000800 */
[----:B------:R-:W-:-:S02]  /*ce00*/  MOV R190, R191 ;  /* 0x000000bf00be7202 */ /* 0x000fc40000000f00 */
[----:B------:R-:W-:Y:S01]  /*ce10*/  MOV R191, R2 ;  /* 0x0000000200bf7202 */ /* 0x000fe20000000f00 */
[--C-:B------:R-:W-:Y:S02]  /*ce20*/  FFMA.FTZ R2, R250, c[0x0][0x23c], -R27.reuse ;  /* 0x00008f00fa027a23 */ /* 0x100fe4000001081b */
[--C-:B------:R-:W-:Y:S02]  /*ce30*/  FFMA.FTZ R45, R210, c[0x0][0x23c], -R12.reuse ;  /* 0x00008f00d22d7a23 */ /* 0x100fe4000001080c */
[----:B------:R-:W-:Y:S01]  /*ce40*/  FFMA.FTZ R42, R209, c[0x0][0x23c], -R12 ;  /* 0x00008f00d12a7a23 */ /* 0x000fe2000001080c */
[----:B------:R4:W-:Y:S01]  /*ce50*/  MUFU.EX2 R210, R2 ;  /* 0x0000000200d27308 */ /* 0x0009e20000000800 */
[----:B--2---:R-:W-:-:S07]  /*ce60*/  FFMA.FTZ R0, R252, c[0x0][0x23c], -R27 ;  /* 0x00008f00fc007a23 */ /* 0x004fce000001081b */
[----:B------:R2:W1:Y:S01]  /*ce70*/  MUFU.EX2 R209, R0 ;  /* 0x0000000000d17308 */ /* 0x0004620000000800 */
[----:B------:R-:W-:Y:S01]  /*ce80*/  FFMA.FTZ R43, R208, c[0x0][0x23c], -R12 ;  /* 0x00008f00d02b7a23 */ /* 0x000fe2000001080c */
[----:B------:R-:W-:Y:S01]  /*ce90*/  MOV R208, R4 ;  /* 0x0000000400d07202 */ /* 0x000fe20000000f00 */
[----:B------:R-:W-:Y:S02]  /*cea0*/  IMAD.MOV.U32 R250, RZ, RZ, R7 ;  /* 0x000000fffffa7224 */ /* 0x000fe400078e0007 */
[----:B----4-:R-:W-:Y:S01]  /*ceb0*/  FFMA.FTZ R2, R249, c[0x0][0x23c], -R26 ;  /* 0x00008f00f9027a23 */ /* 0x010fe2000001081a */
[----:B------:R-:W-:Y:S02]  /*cec0*/  MOV R249, R6 ;  /* 0x0000000600f97202 */ /* 0x000fe40000000f00 */
[----:B------:R-:W-:Y:S02]  /*ced0*/  F2FP.BF16.PACK_AB R4, R215, R214 ;  /* 0x000000d6d704723e */ /* 0x000fe400000010ff */
[----:B------:R-:W-:Y:S01]  /*cee0*/  F2FP.BF16.PACK_AB R6, R217, R216 ;  /* 0x000000d8d906723e */ /* 0x000fe200000010ff */
[----:B------:R-:W-:Y:S01]  /*cef0*/  FFMA.FTZ R44, R35, c[0x0][0x23c], -R12 ;  /* 0x00008f00232c7a23 */ /* 0x000fe2000001080c */
[----:B------:R-:W-:Y:S01]  /*cf00*/  F2FP.BF16.PACK_AB R8, R223, R222 ;  /* 0x000000dedf08723e */ /* 0x000fe200000010ff */
[----:B--2---:R-:W-:Y:S01]  /*cf10*/  FFMA.FTZ R0, R248, c[0x0][0x23c], -R26 ;  /* 0x00008f00f8007a23 */ /* 0x004fe2000001081a */
[----:B------:R-:W-:-:S02]  /*cf20*/  MOV R248, R5 ;  /* 0x0000000500f87202 */ /* 0x000fc40000000f00 */
[----:B-1----:R-:W-:Y:S02]  /*cf30*/  F2FP.BF16.PACK_AB R5, R212, R213 ;  /* 0x000000d5d405723e */ /* 0x002fe400000010ff */
[----:B------:R-:W-:Y:S02]  /*cf40*/  F2FP.BF16.PACK_AB R7, R210, R209 ;  /* 0x000000d1d207723e */ /* 0x000fe400000010ff */
[----:B------:R-:W-:Y:S02]  /*cf50*/  F2FP.BF16.PACK_AB R9, R219, R218 ;  /* 0x000000dadb09723e */ /* 0x000fe400000010ff */
[----:B------:R-:W-:Y:S02]  /*cf60*/  F2FP.BF16.PACK_AB R10, R225, R224 ;  /* 0x000000e0e10a723e */ /* 0x000fe400000010ff */
[----:B------:R-:W-:Y:S01]  /*cf70*/  F2FP.BF16.PACK_AB R11, R221, R220 ;  /* 0x000000dcdd0b723e */ /* 0x000fe200000010ff */
[--C-:B------:R-:W-:Y:S02]  /*cf80*/  FFMA.FTZ R41, R246, c[0x0][0x23c], -R13.reuse ;  /* 0x00008f00f6297a23 */ /* 0x100fe4000001080d */
[----:B------:R-:W-:-:S02]  /*cf90*/  FFMA.FTZ R40, R228, c[0x0][0x23c], -R13 ;  /* 0x00008f00e4287a23 */ /* 0x000fc4000001080d */
[--C-:B------:R-:W-:Y:S01]  /*cfa0*/  FFMA.FTZ R12, R34, c[0x0][0x23c], -R13.reuse ;  /* 0x00008f00220c7a23 */ /* 0x100fe2000001080d */
[----:B------:R-:W-:Y:S01]  /*cfb0*/  MOV R229, R164 ;  /* 0x000000a400e57202 */ /* 0x000fe20000000f00 */
[----:B------:R-:W-:Y:S01]  /*cfc0*/  FFMA.FTZ R13, R211, c[0x0][0x23c], -R13 ;  /* 0x00008f00d30d7a23 */ /* 0x000fe2000001080d */
[----:B------:R-:W-:Y:S02]  /*cfd0*/  MOV R246, R165 ;  /* 0x000000a500f67202 */ /* 0x000fe40000000f00 */
[----:B------:R-:W-:Y:S02]  /*cfe0*/  MOV R228, R166 ;  /* 0x000000a600e47202 */ /* 0x000fe40000000f00 */
[----:B------:R-:W-:Y:S02]  /*cff0*/  MOV R211, R167 ;  /* 0x000000a700d37202 */ /* 0x000fe40000000f00 */
[----:B------:R-:W-:Y:S01]  /*d000*/  HMMA.16816.F32.BF16 R164, R4, R20, R68 ;  /* 0x0000001404a4723c */ /* 0x000fe20000041844 */
[----:B------:R-:W-:-:S02]  /*d010*/  MOV R251, R191 ;  /* 0x000000bf00fb7202 */ /* 0x000fc40000000f00 */
[----:B------:R-:W-:Y:S02]  /*d020*/  MOV R191, R180 ;  /* 0x000000b400bf7202 */ /* 0x000fe40000000f00 */
[----:B------:R-:W-:Y:S02]  /*d030*/  MOV R50, R182 ;  /* 0x000000b600327202 */ /* 0x000fe40000000f00 */
[----:B------:R-:W-:Y:S01]  /*d040*/  IMAD.MOV.U32 R68, RZ, RZ, R176 ;  /* 0x000000ffff447224 */ /* 0x000fe200078e00b0 */
[----:B------:R-:W-:Y:S01]  /*d050*/  MOV R69, R177 ;  /* 0x000000b100457202 */ /* 0x000fe20000000f00 */
[----:B------:R-:W-:Y:S01]  /*d060*/  HMMA.16816.F32.BF16 R148, R8, R28, R148 ;  /* 0x0000001c0894723c */ /* 0x000fe20000041894 */
[----:B------:R-:W-:Y:S02]  /*d070*/  MOV R70, R178 ;  /* 0x000000b200467202 */ /* 0x000fe40000000f00 */
[----:B------:R-:W-:-:S05]  /*d080*/  MOV R71, R179 ;  /* 0x000000b300477202 */ /* 0x000fca0000000f00 */
[C---:B------:R-:W-:Y:S08]  /*d090*/  HMMA.16816.F32.BF16 R144, R4.reuse, R28, R144 ;  /* 0x0000001c0490723c */ /* 0x040ff00000041890 */
[-C--:B------:R-:W-:Y:S08]  /*d0a0*/  HMMA.16816.F32.BF16 R152, R4, R30.reuse, R152 ;  /* 0x0000001e0498723c */ /* 0x080ff00000041898 */
[C---:B------:R-:W-:Y:S01]  /*d0b0*/  HMMA.16816.F32.BF16 R52, R8.reuse, R30, R52 ;  /* 0x0000001e0834723c */ /* 0x040fe20000041834 */
[----:B------:R-:W1:Y:S07]  /*d0c0*/  LDSM.16.MT88.4 R28, [R233+0xf000] ;  /* 0x00f00000e91c783b */ /* 0x000e6e0000004200 */
[----:B------:R-:W-:Y:S07]  /*d0d0*/  HMMA.16816.F32.BF16 R176, R8, R16, R56 ;  /* 0x0000001008b0723c */ /* 0x000fee0000041838 */
[----:B------:R-:W-:Y:S01]  /*d0e0*/  MOV R58, R183 ;  /* 0x000000b7003a7202 */ /* 0x000fe20000000f00 */
[----:B---3--:R-:W-:-:S02]  /*d0f0*/  FFMA.FTZ R46, R46, R3, R15 ;  /* 0x000000032e2e7223 */ /* 0x008fc4000001000f */
[--C-:B------:R-:W-:Y:S01]  /*d100*/  FFMA.FTZ R3, R142, c[0x0][0x23c], -R26.reuse ;  /* 0x00008f008e037a23 */ /* 0x100fe2000001081a */
[----:B------:R-:W-:Y:S01]  /*d110*/  MOV R51, R143 ;  /* 0x0000008f00337202 */ /* 0x000fe20000000f00 */
[----:B------:R-:W-:Y:S01]  /*d120*/  FFMA.FTZ R26, R230, c[0x0][0x23c], -R26 ;  /* 0x00008f00e61a7a23 */ /* 0x000fe2000001081a */
[----:B------:R-:W-:Y:S01]  /*d130*/  MOV R230, R181 ;  /* 0x000000b500e67202 */ /* 0x000fe20000000f00 */
[----:B------:R2:W5:Y:S01]  /*d140*/  LDL.LU R15, [R1+0xc4] ;  /* 0x0000c400010f7983 */ /* 0x0005620000300800 */
[----:B------:R-:W-:Y:S03]  /*d150*/  HMMA.16816.F32.BF16 R180, R4, R16, R36 ;  /* 0x0000001004b4723c */ /* 0x000fe60000041824 */
[----:B------:R-:W3:Y:S01]  /*d160*/  LDSM.16.MT88.4 R36, [R235+0xf000] ;  /* 0x00f00000eb24783b */ /* 0x000ee20000004200 */
[----:B------:R-:W-:Y:S02]  /*d170*/  MOV R247, R188 ;  /* 0x000000bc00f77202 */ /* 0x000fe40000000f00 */
[----:B------:R-:W-:-:S02]  /*d180*/  MOV R245, R189 ;  /* 0x000000bd00f57202 */ /* 0x000fc40000000f00 */
[----:B------:R-:W-:Y:S01]  /*d190*/  MOV R231, R190 ;  /* 0x000000be00e77202 */ /* 0x000fe20000000f00 */
[C---:B------:R-:W-:Y:S01]  /*d1a0*/  HMMA.16816.F32.BF16 R140, R8.reuse, R22, R60 ;  /* 0x00000016088c723c */ /* 0x040fe2000004183c */
[----:B------:R-:W-:Y:S02]  /*d1b0*/  MOV R59, R33 ;  /* 0x00000021003b7202 */ /* 0x000fe40000000f00 */
[----:B------:R-:W-:Y:S01]  /*d1c0*/  MOV R252, R160 ;  /* 0x000000a000fc7202 */ /* 0x000fe20000000f00 */
[----:B------:R-:W4:Y:S01]  /*d1d0*/  LDSM.16.MT88.4 R32, [R235+0xd000] ;  /* 0x00d00000eb20783b */ /* 0x000f220000004200 */
[----:B------:R-:W-:Y:S02]  /*d1e0*/  MOV R188, R161 ;  /* 0x000000a100bc7202 */ /* 0x000fe40000000f00 */
[----:B------:R-:W-:Y:S01]  /*d1f0*/  MOV R189, R162 ;  /* 0x000000a200bd7202 */ /* 0x000fe20000000f00 */
[----:B------:R-:W-:Y:S01]  /*d200*/  HMMA.16816.F32.BF16 R60, R8, R18, R72 ;  /* 0x00000012083c723c */ /* 0x000fe20000041848 */
[----:B------:R-:W-:-:S07]  /*d210*/  MOV R190, R163 ;  /* 0x000000a300be7202 */ /* 0x000fce0000000f00 */
[----:B------:R-:W-:Y:S08]  /*d220*/  HMMA.16816.F32.BF16 R160, R8, R20, R76 ;  /* 0x0000001408a0723c */ /* 0x000ff0000004184c */
[C---:B-1----:R-:W-:Y:S07]  /*d230*/  HMMA.16816.F32.BF16 R72, R4.reuse, R28, R80 ;  /* 0x0000001c0448723c */ /* 0x042fee0000041850 */
[----:B------:R-:W-:Y:S01]  /*d240*/  MOV R83, R59 ;  /* 0x0000003b00537202 */ /* 0x000fe20000000f00 */
[----:B------:R-:W-:Y:S07]  /*d250*/  HMMA.16816.F32.BF16 R76, R4, R30, R84 ;  /* 0x0000001e044c723c */ /* 0x000fee0000041854 */
[----:B------:R-:W-:-:S02]  /*d260*/  MOV R84, R58 ;  /* 0x0000003a00547202 */ /* 0x000fc40000000f00 */
[C---:B---3--:R-:W-:Y:S01]  /*d270*/  HMMA.16816.F32.BF16 R56, R4.reuse, R38, R124 ;  /* 0x000000260438723c */ /* 0x048fe2000004187c */
[----:B------:R-:W3:Y:S07]  /*d280*/  LDL.LU R126, [R1+0x80] ;  /* 0x00008000017e7983 */ /* 0x000eee0000300800 */
[C---:B------:R-:W-:Y:S01]  /*d290*/  HMMA.16816.F32.BF16 R64, R4.reuse, R22, R64 ;  /* 0x000000160440723c */ /* 0x040fe20000041840 */
[----:B------:R-:W1:Y:S07]  /*d2a0*/  LDSM.16.MT88.4 R20, [R234+0xf000] ;  /* 0x00f00000ea14783b */ /* 0x000e6e0000004200 */
[----:B------:R-:W-:Y:S01]  /*d2b0*/  HMMA.16816.F32.BF16 R184, R4, R18, R184 ;  /* 0x0000001204b8723c */ /* 0x000fe200000418b8 */
[----:B------:R-:W2:Y:S01]  /*d2c0*/  LDSM.16.MT88.4 R16, [R236+0xf000] ;  /* 0x00f00000ec10783b */ /* 0x000ea20000004200 */
[----:B------:R-:W-:-:S02]  /*d2d0*/  MOV R81, R69 ;  /* 0x0000004500517202 */ /* 0x000fc40000000f00 */
[----:B------:R-:W-:Y:S02]  /*d2e0*/  MOV R80, R70 ;  /* 0x0000004600507202 */ /* 0x000fe40000000f00 */
[----:B------:R-:W-:Y:S02]  /*d2f0*/  MOV R85, R248 ;  /* 0x000000f800557202 */ /* 0x000fe40000000f00 */
[----:B----4-:R-:W-:Y:S01]  /*d300*/  HMMA.16816.F32.BF16 R196, R4, R32, R196 ;  /* 0x0000002004c4723c */ /* 0x010fe200000418c4 */
[----:B------:R-:W-:Y:S02]  /*d310*/  MOV R127, R50 ;  /* 0x00000032007f7202 */ /* 0x000fe40000000f00 */
[----:B------:R-:W-:Y:S02]  /*d320*/  MOV R248, R51 ;  /* 0x0000003300f87202 */ /* 0x000fe40000000f00 */
[----:B------:R-:W-:-:S03]  /*d330*/  MOV R82, R68 ;  /* 0x0000004400527202 */ /* 0x000fc60000000f00 */
[C---:B------:R-:W-:Y:S01]  /*d340*/  HMMA.16816.F32.BF16 R200, R4.reuse, R34, R200 ;  /* 0x0000002204c8723c */ /* 0x040fe200000418c8 */
[----:B------:R-:W-:Y:S02]  /*d350*/  MOV R87, R71 ;  /* 0x0000004700577202 */ /* 0x000fe40000000f00 */
[----:B------:R-:W-:Y:S01]  /*d360*/  MOV R86, R208 ;  /* 0x000000d000567202 */ /* 0x000fe20000000f00 */
[----:B------:R-:W-:Y:S04]  /*d370*/  MUFU.EX2 R51, R41 ;  /* 0x0000002900337308 */ /* 0x000fe80000000800 */
[C---:B------:R-:W-:Y:S04]  /*d380*/  HMMA.16816.F32.BF16 R120, R4.reuse, R36, R120 ;  /* 0x000000240478723c */ /* 0x040fe80000041878 */
[----:B------:R-:W-:Y:S04]  /*d390*/  MUFU.EX2 R208, R42 ;  /* 0x0000002a00d07308 */ /* 0x000fe80000000800 */
[C---:B-1----:R-:W-:Y:S04]  /*d3a0*/  HMMA.16816.F32.BF16 R88, R4.reuse, R20, R88 ;  /* 0x000000140458723c */ /* 0x042fe80000041858 */
[----:B------:R1:W-:Y:S04]  /*d3b0*/  MUFU.EX2 R42, R0 ;  /* 0x00000000002a7308 */ /* 0x0003e80000000800 */
[C---:B------:R-:W-:Y:S04]  /*d3c0*/  HMMA.16816.F32.BF16 R92, R4.reuse, R22, R92 ;  /* 0x00000016045c723c */ /* 0x040fe8000004185c */
[----:B------:R4:W-:Y:S04]  /*d3d0*/  MUFU.EX2 R41, R26 ;  /* 0x0000001a00297308 */ /* 0x0009e80000000800 */
[----:B--2---:R-:W-:Y:S01]  /*d3e0*/  HMMA.16816.F32.BF16 R104, R4, R16, R104 ;  /* 0x000000100468723c */ /* 0x004fe20000041868 */
[----:B-1----:R-:W-:-:S07]  /*d3f0*/  FFMA.FTZ R0, R127, c[0x0][0x23c], -R27 ;  /* 0x00008f007f007a23 */ /* 0x002fce000001081b */
[----:B------:R-:W-:Y:S07]  /*d400*/  HMMA.16816.F32.BF16 R108, R4, R18, R108 ;  /* 0x00000012046c723c */ /* 0x000fee000004186c */
[----:B------:R-:W-:Y:S02]  /*d410*/  FADD.FTZ R4, R80, R47 ;  /* 0x0000002f50047221 */ /* 0x000fe40000010000 */
[----:B------:R-:W-:Y:S01]  /*d420*/  FADD.FTZ R5, R81, R46 ;  /* 0x0000002e51057221 */ /* 0x000fe20000010000 */
[----:B------:R-:W-:Y:S01]  /*d430*/  HMMA.16816.F32.BF16 R68, R8, R28, R156 ;  /* 0x0000001c0844723c */ /* 0x000fe2000004189c */
[----:B----4-:R-:W-:-:S07]  /*d440*/  FADD.FTZ R26, R230, R4 ;  /* 0x00000004e61a7221 */ /* 0x010fce0000010000 */
[C---:B------:R-:W-:Y:S01]  /*d450*/  HMMA.16816.F32.BF16 R28, R8.reuse, R30, R136 ;  /* 0x0000001e081c723c */ /* 0x040fe20000041888 */
[----:B------:R1:W-:Y:S07]  /*d460*/  MUFU.EX2 R136, R13 ;  /* 0x0000000d00887308 */ /* 0x0003ee0000000800 */
[C---:B------:R-:W-:Y:S01]  /*d470*/  HMMA.16816.F32.BF16 R116, R8.reuse, R36, R116 ;  /* 0x000000240874723c */ /* 0x040fe20000041874 */
[----:B------:R2:W-:Y:S08]  /*d480*/  MUFU.EX2 R36, R0 ;  /* 0x0000000000247308 */ /* 0x0005f00000000800 */
[----:B------:R-:W-:Y:S01]  /*d490*/  MUFU.EX2 R50, R12 ;  /* 0x0000000c00327308 */ /* 0x000fe20000000800 */
[----:B-1----:R-:W-:Y:S01]  /*d4a0*/  FADD.FTZ R13, R248, R5 ;  /* 0x00000005f80d7221 */ /* 0x002fe20000010000 */
[C---:B------:R-:W-:Y:S01]  /*d4b0*/  HMMA.16816.F32.BF16 R192, R8.reuse, R32, R192 ;  /* 0x0000002008c0723c */ /* 0x040fe200000418c0 */
[----:B------:R-:W1:Y:S07]  /*d4c0*/  LDSM.16.MT88.4 R4, [R235+0xf800] ;  /* 0x00f80000eb04783b */ /* 0x000e6e0000004200 */
[C---:B------:R-:W-:Y:S01]  /*d4d0*/  HMMA.16816.F32.BF16 R132, R8.reuse, R20, R132 ;  /* 0x000000140884723c */ /* 0x040fe20000041884 */
[--C-:B--2---:R-:W-:Y:S01]  /*d4e0*/  FFMA.FTZ R0, R84, c[0x0][0x23c], -R27.reuse ;  /* 0x00008f0054007a23 */ /* 0x104fe2000001081b */
[----:B------:R-:W-:Y:S06]  /*d4f0*/  MUFU.EX2 R137, R45 ;  /* 0x0000002d00897308 */ /* 0x000fec0000000800 */
[----:B------:R-:W-:Y:S01]  /*d500*/  HMMA.16816.F32.BF16 R100, R8, R16, R100 ;  /* 0x000000100864723c */ /* 0x000fe20000041864 */
[----:B------:R-:W-:Y:S01]  /*d510*/  MOV R46, R175 ;  /* 0x000000af002e7202 */ /* 0x000fe20000000f00 */
[----:B------:R2:W4:Y:S01]  /*d520*/  MUFU.EX2 R37, R0 ;  /* 0x0000000000257308 */ /* 0x0005220000000800 */
[----:B------:R-:W-:Y:S01]  /*d530*/  MOV R47, R174 ;  /* 0x000000ae002f7202 */ /* 0x000fe20000000f00 */
[----:B------:R-:W1:Y:S06]  /*d540*/  LDSM.16.MT88.4 R156, [R233+0xd800] ;  /* 0x00d80000e99c783b */ /* 0x000e6c0000004200 */
[----:B------:R-:W-:Y:S01]  /*d550*/  MUFU.EX2 R45, R40 ;  /* 0x00000028002d7308 */ /* 0x000fe20000000800 */
[----:B--2---:R-:W-:-:S07]  /*d560*/  FFMA.FTZ R0, R85, c[0x0][0x23c], -R27 ;  /* 0x00008f0055007a23 */ /* 0x004fce000001081b */
[----:B------:R2:W-:Y:S08]  /*d570*/  MUFU.EX2 R40, R0 ;  /* 0x0000000000287308 */ /* 0x0005f00000000800 */
[----:B------:R-:W-:Y:S01]  /*d580*/  MUFU.EX2 R138, R44 ;  /* 0x0000002c008a7308 */ /* 0x000fe20000000800 */
[----:B--2---:R-:W-:-:S07]  /*d590*/  FFMA.FTZ R0, R86, c[0x0][0x23c], -R27 ;  /* 0x00008f0056007a23 */ /* 0x004fce000001081b */
[----:B------:R-:W-:Y:S08]  /*d5a0*/  MUFU.EX2 R139, R43 ;  /* 0x0000002b008b7308 */ /* 0x000ff00000000800 */
[----:B------:R2:W-:Y:S08]  /*d5b0*/  MUFU.EX2 R43, R3 ;  /* 0x00000003002b7308 */ /* 0x0005f00000000800 */
[----:B------:R-:W1:Y:S08]  /*d5c0*/  MUFU.EX2 R44, R2 ;  /* 0x00000002002c7308 */ /* 0x000e700000000800 */
[----:B------:R-:W1:Y:S01]  /*d5d0*/  MUFU.EX2 R27, R0 ;  /* 0x00000000001b7308 */ /* 0x000e620000000800 */
[----:B--2---:R-:W-:Y:S01]  /*d5e0*/  FADD.FTZ R3, R87, R49 ;  /* 0x0000003157037221 */ /* 0x004fe20000010000 */
[----:B------:R-:W-:Y:S01]  /*d5f0*/  HMMA.16816.F32.BF16 R32, R8, R34, R204 ;  /* 0x000000220820723c */ /* 0x000fe200000418cc */
[----:B----4-:R-:W-:Y:S01]  /*d600*/  F2FP.BF16.PACK_AB R125, R37, R36 ;  /* 0x00000024257d723e */ /* 0x010fe200000010ff */
[----:B------:R-:W-:Y:S01]  /*d610*/  LDSM.16.MT88.4 R204, [R235+0xd800] ;  /* 0x00d80000ebcc783b */ /* 0x000fe20000004200 */
[----:B-1----:R-:W-:-:S05]  /*d620*/  F2FP.BF16.PACK_AB R124, R44, R43 ;  /* 0x0000002b2c7c723e */ /* 0x002fca00000010ff */
[----:B------:R-:W-:Y:S01]  /*d630*/  HMMA.16816.F32.BF16 R20, R8, R22, R96 ;  /* 0x000000160814723c */ /* 0x000fe20000041860 */
[----:B------:R-:W-:Y:S01]  /*d640*/  F2FP.BF16.PACK_AB R127, R27, R40 ;  /* 0x000000281b7f723e */ /* 0x000fe200000010ff */
[----:B------:R-:W-:-:S06]  /*d650*/  FADD.FTZ R0, R83, R3 ;  /* 0x0000000353007221 */ /* 0x000fcc0000010000 */
[C---:B------:R-:W-:Y:S01]  /*d660*/  HMMA.16816.F32.BF16 R16, R8.reuse, R18, R112 ;  /* 0x000000120810723c */ /* 0x040fe20000041870 */
[----:B------:R-:W-:Y:S01]  /*d670*/  MOV R49, R173 ;  /* 0x000000ad00317202 */ /* 0x000fe20000000f00 */
[----:B------:R-:W-:Y:S01]  /*d680*/  LDSM.16.MT88.4 R96, [R234+0xf800] ;  /* 0x00f80000ea60783b */ /* 0x000fe20000004200 */
[----:B------:R-:W-:Y:S01]  /*d690*/  FADD.FTZ R3, R250, R0 ;  /* 0x00000000fa037221 */ /* 0x000fe20000010000 */
[----:B------:R-:W-:Y:S02]  /*d6a0*/  MOV R0, R170 ;  /* 0x000000aa00007202 */ /* 0x000fe40000000f00 */
[----:B------:R-:W-:Y:S01]  /*d6b0*/  MOV R230, R191 ;  /* 0x000000bf00e67202 */ /* 0x000fe20000000f00 */
[----:B------:R-:W-:Y:S01]  /*d6c0*/  LDSM.16.MT88.4 R112, [R236+0xf800] ;  /* 0x00f80000ec70783b */ /* 0x000fe20000004200 */
[----:B------:R-:W-:Y:S07]  /*d6d0*/  HMMA.16816.F32.BF16 R8, R8, R38, R128 ;  /* 0x000000260808723c */ /* 0x000fee0000041880 */
[----:B------:R-:W-:-:S02]  /*d6e0*/  F2FP.BF16.PACK_AB R128, R138, R137 ;  /* 0x000000898a80723e */ /* 0x000fc400000010ff */
[----:B------:R-:W-:Y:S02]  /*d6f0*/  F2FP.BF16.PACK_AB R129, R45, R51 ;  /* 0x000000332d81723e */ /* 0x000fe400000010ff */
[----:B------:R-:W-:Y:S02]  /*d700*/  F2FP.BF16.PACK_AB R130, R208, R139 ;  /* 0x0000008bd082723e */ /* 0x000fe400000010ff */
[----:B------:R-:W-:Y:S02]  /*d710*/  F2FP.BF16.PACK_AB R131, R136, R50 ;  /* 0x000000328883723e */ /* 0x000fe400000010ff */
[----:B------:R-:W-:Y:S02]  /*d720*/  MOV R38, R169 ;  /* 0x000000a900267202 */ /* 0x000fe40000000f00 */
[----:B------:R-:W-:Y:S01]  /*d730*/  MOV R39, R168 ;  /* 0x000000a800277202 */ /* 0x000fe20000000f00 */
[----:B------:R-:W-:Y:S02]  /*d740*/  FADD.FTZ R0, R0, R13 ;  /* 0x0000000d00007221 */ /* 0x000fe40000010000 */
[----:B------:R-:W-:Y:S02]  /*d750*/  HMMA.16816.F32.BF16 R116, R128, R4, R116 ;  /* 0x000000048074723c */ /* 0x000fe40000041874 */
[----:B------:R-:W-:Y:S01]  /*d760*/  FADD.FTZ R3, R39, R3 ;  /* 0x0000000327037221 */ /* 0x000fe20000010000 */
[----:B------:R-:W-:Y:S01]  /*d770*/  MOV R248, R190 ;  /* 0x000000be00f87202 */ /* 0x000fe20000000f00 */
[----:B------:R-:W-:-:S02]  /*d780*/  FADD.FTZ R0, R47, R0 ;  /* 0x000000002f007221 */ /* 0x000fc40000010000 */
[----:B------:R-:W-:Y:S02]  /*d790*/  FADD.FTZ R3, R49, R3 ;  /* 0x0000000331037221 */ /* 0x000fe40000010000 */
[----:B------:R-:W-:Y:S02]  /*d7a0*/  IMAD.MOV.U32 R250, RZ, RZ, R188 ;  /* 0x000000fffffa7224 */ /* 0x000fe400078e00bc */
[----:B------:R-:W-:Y:S02]  /*d7b0*/  FADD.FTZ R0, R230, R0 ;  /* 0x00000000e6007221 */ /* 0x000fe40000010000 */
[----:B---3--:R-:W-:Y:S01]  /*d7c0*/  FFMA.FTZ R2, R126, R48, R14 ;  /* 0x000000307e027223 */ /* 0x008fe2000001000e */
[----:B------:R-:W-:Y:S01]  /*d7d0*/  F2FP.BF16.PACK_AB R126, R41, R42 ;  /* 0x0000002a297e723e */ /* 0x000fe200000010ff */
[----:B------:R1:W5:Y:S02]  /*d7e0*/  LDL.LU R14, [R1+0xc0] ;  /* 0x0000c000010e7983 */ /* 0x0003640000300800 */
[----:B------:R-:W-:Y:S01]  /*d7f0*/  FADD.FTZ R2, R82, R2 ;  /* 0x0000000252027221 */ /* 0x000fe20000010000 */
[----:B------:R-:W-:Y:S01]  /*d800*/  MOV R48, R172 ;  /* 0x000000ac00307202 */ /* 0x000fe20000000f00 */
[----:B------:R-:W-:Y:S02]  /*d810*/  LDSM.16.MT88.4 R80, [R233+0xf800] ;  /* 0x00f80000e950783b */ /* 0x000fe40000004200 */
[----:B------:R-:W-:Y:S01]  /*d820*/  FADD.FTZ R12, R249, R2 ;  /* 0x00000002f90c7221 */ /* 0x000fe20000010000 */
[----:B------:R-:W-:Y:S01]  /*d830*/  MOV R2, R171 ;  /* 0x000000ab00027202 */ /* 0x000fe20000000f00 */
[----:B------:R-:W-:Y:S01]  /*d840*/  HMMA.16816.F32.BF16 R120, R124, R4, R120 ;  /* 0x000000047c78723c */ /* 0x000fe20000041878 */
[----:B------:R-:W2:Y:S03]  /*d850*/  LDSM.16.MT88.4 R172, [R234+0xd800] ;  /* 0x00d80000eaac783b */ /* 0x000ea60000004200 */
[----:B------:R-:W-:-:S03]  /*d860*/  FADD.FTZ R2, R2, R26 ;  /* 0x0000001a02027221 */ /* 0x000fc60000010000 */
[----:B------:R-:W-:Y:S02]  /*d870*/  FADD.FTZ R4, R38, R12 ;  /* 0x0000000c26047221 */ /* 0x000fe40000010000 */
[----:B------:R-:W-:Y:S01]  /*d880*/  FADD.FTZ R2, R46, R2 ;  /* 0x000000022e027221 */ /* 0x000fe20000010000 */
[----:B------:R-:W-:Y:S01]  /*d890*/  MOV R249, R189 ;  /* 0x000000bd00f97202 */ /* 0x000fe20000000f00 */
        /* <DEDUP_REMOVED lines=44> */
[----:B------:R-:W-:Y:S04]  /*db60*/  STL [R1+0x74], R4 ;  /* 0x0000740401007387 */ /* 0x000fe80000100800 */
[----:B------:R4:W-:Y:S04]  /*db70*/  STL [R1+0x78], R3 ;  /* 0x0000780301007387 */ /* 0x0009e80000100800 */
[----:B------:R1:W-:Y:S04]  /*db80*/  STL [R1+0x7c], R2 ;  /* 0x00007c0201007387 */ /* 0x0003e80000100800 */
[----:B------:R1:W-:Y:S01]  /*db90*/  STL [R1+0x80], R0 ;  /* 0x0000800001007387 */ /* 0x0003e20000100800 */
[----:B------:R-:W-:Y:S01]  /*dba0*/  HMMA.16816.F32.BF16 R148, R128, R156, R148 ;  /* 0x0000009c8094723c */ /* 0x000fe20000041894 */
[----:B------:R-:W-:-:S07]  /*dbb0*/  MOV R136, R245 ;  /* 0x000000f500887202 */ /* 0x000fce0000000f00 */
[C---:B------:R-:W-:Y:S08]  /*dbc0*/  HMMA.16816.F32.BF16 R144, R124.reuse, R156, R144 ;  /* 0x0000009c7c90723c */ /* 0x040ff00000041890 */
[----:B------:R-:W-:Y:S01]  /*dbd0*/  HMMA.16816.F32.BF16 R152, R124, R158, R152 ;  /* 0x0000009e7c98723c */ /* 0x000fe20000041898 */
[----:B----4-:R-:W-:-:S07]  /*dbe0*/  MOV R3, R231 ;  /* 0x000000e700037202 */ /* 0x010fce0000000f00 */
[C---:B--2---:R-:W-:Y:S08]  /*dbf0*/  HMMA.16816.F32.BF16 R164, R124.reuse, R172, R164 ;  /* 0x000000ac7ca4723c */ /* 0x044ff000000418a4 */
[C---:B------:R-:W-:Y:S08]  /*dc00*/  HMMA.16816.F32.BF16 R168, R124.reuse, R174, R64 ;  /* 0x000000ae7ca8723c */ /* 0x040ff00000041840 */
[C---:B---3--:R-:W-:Y:S08]  /*dc10*/  HMMA.16816.F32.BF16 R180, R124.reuse, R188, R180 ;  /* 0x000000bc7cb4723c */ /* 0x048ff000000418b4 */
        /* <DEDUP_REMOVED lines=39> */
[----:B------:R-:W-:Y:S01]  /*de90*/  STL.64 [R1+0x108], R86 ;  /* 0x0001085601007387 */ /* 0x000fe20000100a00 */
[----:B------:R-:W-:Y:S01]  /*dea0*/  UIADD3 UR5, UR23, UR5, URZ ;  /* 0x0000000517057290 */ /* 0x000fe2000fffe03f */
[----:B------:R-:W-:Y:S02]  /*deb0*/  IMAD.U32 R4, RZ, RZ, UR22 ;  /* 0x00000016ff047e24 */ /* 0x000fe4000f8e00ff */
[----:B------:R-:W-:Y:S01]  /*dec0*/  IMAD.U32 R5, RZ, RZ, UR23 ;  /* 0x00000017ff057e24 */ /* 0x000fe2000f8e00ff */
[----:B------:R-:W-:Y:S02]  /*ded0*/  STL.64 [R1+0x100], R84 ;  /* 0x0001005401007387 */ /* 0x000fe40000100a00 */
[----:B------:R-:W-:Y:S02]  /*dee0*/  IMAD.U32 R0, RZ, RZ, UR5 ;  /* 0x00000005ff007e24 */ /* 0x000fe4000f8e00ff */
[----:B------:R-:W-:Y:S04]  /*def0*/  @P3 STS.128 [R244+0xc000], RZ ;  /* 0x00c000fff4003388 */ /* 0x000fe80000000c00 */
[----:B------:R-:W-:Y:S04]  /*df00*/  STL.64 [R1+0xf8], R82 ;  /* 0x0000f85201007387 */ /* 0x000fe80000100a00 */
[----:B------:R-:W-:Y:S04]  /*df10*/  STL.64 [R1+0xf0], R80 ;  /* 0x0000f05001007387 */ /* 0x000fe80000100a00 */
[----:B------:R-:W-:Y:S04]  /*df20*/  STL.64 [R1+0xe8], R78 ;  /* 0x0000e84e01007387 */ /* 0x000fe80000100a00 */
        /* <DEDUP_REMOVED lines=74> */
[----:B------:R-:W-:Y:S04]  /*e3d0*/  LDSM.16.M88.4 R64, [R241] ;  /* 0x00000000f140783b */ /* 0x000fe80000000200 */
[----:B--2---:R-:W2:Y:S04]  /*e3e0*/  LDSM.16.M88.4 R16, [R232+0x8800] ;  /* 0x00880000e810783b */ /* 0x004ea80000000200 */
[----:B-1----:R-:W-:Y:S04]  /*e3f0*/  LDSM.16.M88.4 R8, [R239] ;  /* 0x00000000ef08783b */ /* 0x002fe80000000200 */
[----:B------:R-:W-:Y:S04]  /*e400*/  LDSM.16.M88.4 R60, [R241+0x2000] ;  /* 0x00200000f13c783b */ /* 0x000fe80000000200 */
[----:B----4-:R-:W1:Y:S04]  /*e410*/  LDSM.16.M88.4 R4, [R232+0x8000] ;  /* 0x00800000e804783b */ /* 0x010e680000000200 */
[----:B------:R-:W4:Y:S04]  /*e420*/  LDSM.16.M88.4 R20, [R239+0x800] ;  /* 0x00080000ef14783b */ /* 0x000f280000000200 */
[----:B------:R-:W-:Y:S04]  /*e430*/  LDSM.16.M88.4 R52, [R243+0x2000] ;  /* 0x00200000f334783b */ /* 0x000fe80000000200 */
[----:B------:R-:W-:Y:S04]  /*e440*/  LDSM.16.M88.4 R56, [R243] ;  /* 0x00000000f338783b */ /* 0x000fe80000000200 */
[----:B------:R-:W-:Y:S01]  /*e450*/  LDSM.16.M88.4 R48, [R242] ;  /* 0x00000000f230783b */ /* 0x000fe20000000200 */
[----:B------:R-:W-:-:S03]  /*e460*/  UIADD3 UR21, UR8, -0x3, URZ ;  /* 0xfffffffd08157890 */ /* 0x000fc6000fffe03f */
[----:B------:R-:W0:Y:S01]  /*e470*/  LDGDEPBAR ;  /* 0x00000000000079af */ /* 0x000e220000000000 */
[-C--:B--2---:R-:W-:Y:S08]  /*e480*/  HMMA.16816.F32.BF16 R140, R136, R16.reuse, RZ ;  /* 0x00000010888c723c */ /* 0x084ff000000418ff */
[----:B------:R-:W-:Y:S08]  /*e490*/  HMMA.16816.F32.BF16 R40, R132, R16, RZ ;  /* 0x000000108428723c */ /* 0x000ff000000418ff */
[-C--:B-1----:R-:W-:Y:S08]  /*e4a0*/  HMMA.16816.F32.BF16 R32, R136, R4.reuse, RZ ;  /* 0x000000048820723c */ /* 0x082ff000000418ff */
[C---:B------:R-:W-:Y:S08]  /*e4b0*/  HMMA.16816.F32.BF16 R28, R132.reuse, R4, RZ ;  /* 0x00000004841c723c */ /* 0x040ff000000418ff */
[-C--:B------:R-:W-:Y:S08]  /*e4c0*/  HMMA.16816.F32.BF16 R36, R132, R6.reuse, RZ ;  /* 0x000000068424723c */ /* 0x080ff000000418ff */
[----:B------:R-:W-:Y:S01]  /*e4d0*/  HMMA.16816.F32.BF16 R44, R136, R6, RZ ;  /* 0x00000006882c723c */ /* 0x000fe200000418ff */
[----:B------:R-:W1:Y:S07]  /*e4e0*/  LDSM.16.M88.4 R4, [R238+0x8000] ;  /* 0x00800000ee04783b */ /* 0x000e6e0000000200 */
[----:B------:R-:W-:Y:S08]  /*e4f0*/  HMMA.16816.F32.BF16 R228, R64, R8, R32 ;  /* 0x0000000840e4723c */ /* 0x000ff00000041820 */
[-C--:B------:R-:W-:Y:S08]  /*e500*/  HMMA.16816.F32.BF16 R32, R132, R18.reuse, RZ ;  /* 0x000000128420723c */ /* 0x080ff000000418ff */
[----:B------:R-:W-:Y:S08]  /*e510*/  HMMA.16816.F32.BF16 R16, R136, R18, RZ ;  /* 0x000000128810723c */ /* 0x000ff000000418ff */
[C---:B------:R-:W-:Y:S01]  /*e520*/  HMMA.16816.F32.BF16 R212, R60.reuse, R8, R28 ;  /* 0x000000083cd4723c */ /* 0x040fe2000004181c */
[----:B------:R-:W2:Y:S07]  /*e530*/  LDSM.16.M88.4 R28, [R238+0x8800] ;  /* 0x00880000ee1c783b */ /* 0x000eae0000000200 */
[-C--:B------:R-:W-:Y:S08]  /*e540*/  HMMA.16816.F32.BF16 R36, R60, R10.reuse, R36 ;  /* 0x0000000a3c24723c */ /* 0x080ff00000041824 */
[C---:B------:R-:W-:Y:S01]  /*e550*/  HMMA.16816.F32.BF16 R216, R64.reuse, R10, R44 ;  /* 0x0000000a40d8723c */ /* 0x040fe2000004182c */
[----:B------:R-:W-:Y:S04]  /*e560*/  LDSM.16.M88.4 R44, [R242+0x2000] ;  /* 0x00200000f22c783b */ /* 0x000fe80000000200 */
[----:B------:R-:W2:Y:S03]  /*e570*/  LDSM.16.M88.4 R8, [R237] ;  /* 0x00000000ed08783b */ /* 0x000ea60000000200 */
[-C--:B----4-:R-:W-:Y:S08]  /*e580*/  HMMA.16816.F32.BF16 R248, R64, R20.reuse, R140 ;  /* 0x0000001440f8723c */ /* 0x090ff0000004188c */
[C---:B------:R-:W-:Y:S01]  /*e590*/  HMMA.16816.F32.BF16 R224, R60.reuse, R20, R40 ;  /* 0x000000143ce0723c */ /* 0x040fe20000041828 */
[----:B------:R-:W-:Y:S07]  /*e5a0*/  LDSM.16.M88.4 R40, [R240+0x4000] ;  /* 0x00400000f028783b */ /* 0x000fee0000000200 */
[-C--:B------:R-:W-:Y:S08]  /*e5b0*/  HMMA.16816.F32.BF16 R220, R60, R22.reuse, R32 ;  /* 0x000000163cdc723c */ /* 0x080ff00000041820 */
[----:B------:R-:W-:Y:S01]  /*e5c0*/  HMMA.16816.F32.BF16 R208, R64, R22, R16 ;  /* 0x0000001640d0723c */ /* 0x000fe20000041810 */
[----:B------:R-:W4:Y:S07]  /*e5d0*/  LDSM.16.M88.4 R16, [R237+0x800] ;  /* 0x00080000ed10783b */ /* 0x000f2e0000000200 */
[-C--:B-1----:R-:W-:Y:S08]  /*e5e0*/  HMMA.16816.F32.BF16 R140, R52, R4.reuse, R212 ;  /* 0x00000004348c723c */ /* 0x082ff000000418d4 */
[----:B------:R-:W-:Y:S08]  /*e5f0*/  HMMA.16816.F32.BF16 R32, R56, R4, R228 ;  /* 0x000000043820723c */ /* 0x000ff000000418e4 */
[-C--:B------:R-:W-:Y:S01]  /*e600*/  HMMA.16816.F32.BF16 R20, R52, R6.reuse, R36 ;  /* 0x000000063414723c */ /* 0x080fe20000041824 */
[----:B------:R-:W-:Y:S07]  /*e610*/  LDSM.16.M88.4 R36, [R240+0x6000] ;  /* 0x00600000f024783b */ /* 0x000fee0000000200 */
[C---:B------:R-:W-:Y:S01]  /*e620*/  HMMA.16816.F32.BF16 R212, R56.reuse, R6, R216 ;  /* 0x0000000638d4723c */ /* 0x040fe200000418d8 */
[----:B------:R-:W1:Y:S07]  /*e630*/  LDSM.16.M88.4 R4, [R232+0xa000] ;  /* 0x00a00000e804783b */ /* 0x000e6e0000000200 */
[-C--:B--2---:R-:W-:Y:S08]  /*e640*/  HMMA.16816.F32.BF16 R68, R56, R28.reuse, R248 ;  /* 0x0000001c3844723c */ /* 0x084ff000000418f8 */
[C---:B------:R-:W-:Y:S08]  /*e650*/  HMMA.16816.F32.BF16 R248, R52.reuse, R28, R224 ;  /* 0x0000001c34f8723c */ /* 0x040ff000000418e0 */
[-C--:B------:R-:W-:Y:S08]  /*e660*/  HMMA.16816.F32.BF16 R228, R52, R30.reuse, R220 ;  /* 0x0000001e34e4723c */ /* 0x080ff000000418dc */
[----:B------:R-:W-:Y:S01]  /*e670*/  HMMA.16816.F32.BF16 R224, R56, R30, R208 ;  /* 0x0000001e38e0723c */ /* 0x000fe200000418d0 */
[----:B------:R-:W-:Y:S04]  /*e680*/  LDSM.16.M88.4 R28, [R241+0x6000] ;  /* 0x00600000f11c783b */ /* 0x000fe80000000200 */
[----:B------:R-:W-:Y:S03]  /*e690*/  LDSM.16.M88.4 R208, [R239+0x2000] ;  /* 0x00200000efd0783b */ /* 0x000fe60000000200 */
[-C--:B------:R-:W-:Y:S01]  /*e6a0*/  HMMA.16816.F32.BF16 R220, R44, R8.reuse, R140 ;  /* 0x000000082cdc723c */ /* 0x080fe2000004188c */
[----:B------:R-:W2:Y:S07]  /*e6b0*/  LDSM.16.M88.4 R140, [R232+0xa800] ;  /* 0x00a80000e88c783b */ /* 0x000eae0000000200 */
[----:B------:R-:W-:Y:S01]  /*e6c0*/  HMMA.16816.F32.BF16 R216, R48, R8, R32 ;  /* 0x0000000830d8723c */ /* 0x000fe20000041820 */
[----:B------:R-:W1:Y:S07]  /*e6d0*/  LDSM.16.M88.4 R32, [R241+0x4000] ;  /* 0x00400000f120783b */ /* 0x000e6e0000000200 */
[-C--:B------:R-:W-:Y:S08]  /*e6e0*/  HMMA.16816.F32.BF16 R20, R44, R10.reuse, R20 ;  /* 0x0000000a2c14723c */ /* 0x080ff00000041814 */
[C---:B------:R-:W-:Y:S01]  /*e6f0*/  HMMA.16816.F32.BF16 R212, R48.reuse, R10, R212 ;  /* 0x0000000a30d4723c */ /* 0x040fe200000418d4 */
[----:B------:R-:W2:Y:S07]  /*e700*/  LDSM.16.M88.4 R8, [R239+0x2800] ;  /* 0x00280000ef08783b */ /* 0x000eae0000000200 */
[-C--:B----4-:R-:W-:Y:S08]  /*e710*/  HMMA.16816.F32.BF16 R80, R48, R16.reuse, R68 ;  /* 0x000000103050723c */ /* 0x090ff00000041844 */
[C---:B------:R-:W-:Y:S08]  /*e720*/  HMMA.16816.F32.BF16 R76, R44.reuse, R16, R248 ;  /* 0x000000102c4c723c */ /* 0x040ff000000418f8 */
[-C--:B------:R-:W-:Y:S08]  /*e730*/  HMMA.16816.F32.BF16 R72, R44, R18.reuse, R228 ;  /* 0x000000122c48723c */ /* 0x080ff000000418e4 */
[----:B------:R-:W-:Y:S01]  /*e740*/  HMMA.16816.F32.BF16 R68, R48, R18, R224 ;  /* 0x000000123044723c */ /* 0x000fe200000418e0 */
[----:B------:R-:W-:Y:S07]  /*e750*/  LDSM.16.M88.4 R16, [R243+0x6000] ;  /* 0x00600000f310783b */ /* 0x000fee0000000200 */
        /* <DEDUP_REMOVED lines=10> */
[----:B------:R-:W2:Y:S07]  /*e800*/  LDSM.16.M88.4 R140, [R238+0xa800] ;  /* 0x00a80000ee8c783b */ /* 0x000eae0000000200 */
[-C--:B------:R-:W-:Y:S08]  /*e810*/  HMMA.16816.F32.BF16 R76, R28, R208.reuse, R248 ;  /* 0x000000d01c4c723c */ /* 0x080ff000000418f8 */
[----:B------:R-:W-:Y:S08]  /*e820*/  HMMA.16816.F32.BF16 R228, R32, R208, R228 ;  /* 0x000000d020e4723c */ /* 0x000ff000000418e4 */
[-C--:B------:R-:W-:Y:S08]  /*e830*/  HMMA.16816.F32.BF16 R72, R28, R210.reuse, R224 ;  /* 0x000000d21c48723c */ /* 0x080ff000000418e0 */
[----:B------:R-:W-:Y:S01]  /*e840*/  HMMA.16816.F32.BF16 R68, R32, R210, R220 ;  /* 0x000000d22044723c */ /* 0x000fe200000418dc */
[----:B------:R-:W-:Y:S07]  /*e850*/  LDSM.16.M88.4 R208, [R237+0x2000] ;  /* 0x00200000edd0783b */ /* 0x000fee0000000200 */
[-C--:B------:R-:W-:Y:S08]  /*e860*/  HMMA.16816.F32.BF16 R224, R28, R8.reuse, R212 ;  /* 0x000000081ce0723c */ /* 0x080ff000000418d4 */
[----:B------:R-:W-:Y:S01]  /*e870*/  HMMA.16816.F32.BF16 R248, R32, R8, R216 ;  /* 0x0000000820f8723c */ /* 0x000fe200000418d8 */
[----:B------:R-:W-:Y:S07]  /*e880*/  LDSM.16.M88.4 R216, [R232+0x9800] ;  /* 0x00980000e8d8783b */ /* 0x000fee0000000200 */
[-C--:B------:R-:W-:Y:S08]  /*e890*/  HMMA.16816.F32.BF16 R220, R28, R10.reuse, R84 ;  /* 0x0000000a1cdc723c */ /* 0x080ff00000041854 */
[----:B------:R-:W-:Y:S01]  /*e8a0*/  HMMA.16816.F32.BF16 R212, R32, R10, R80 ;  /* 0x0000000a20d4723c */ /* 0x000fe20000041850 */
[----:B------:R-:W4:Y:S07]  /*e8b0*/  LDSM.16.M88.4 R8, [R242+0x4000] ;  /* 0x00400000f208783b */ /* 0x000f2e0000000200 */
[-C--:B-1----:R-:W-:Y:S08]  /*e8c0*/  HMMA.16816.F32.BF16 R76, R16, R4.reuse, R76 ;  /* 0x00000004104c723c */ /* 0x082ff0000004184c */
[C---:B------:R-:W-:Y:S08]  /*e8d0*/  HMMA.16816.F32.BF16 R228, R20.reuse, R4, R228 ;  /* 0x0000000414e4723c */ /* 0x040ff000000418e4 */
[----:B--2---:R-:W-:Y:S01]  /*e8e0*/  HMMA.16816.F32.BF16 R80, R20, R142, R212 ;  /* 0x0000008e1450723c */ /* 0x004fe200000418d4 */
[----:B------:R-:W1:Y:S07]  /*e8f0*/  LDSM.16.M88.4 R212, [R239+0x1800] ;  /* 0x00180000efd4783b */ /* 0x000e6e0000000200 */
[----:B------:R-:W-:Y:S01]  /*e900*/  HMMA.16816.F32.BF16 R88, R16, R6, R72 ;  /* 0x000000061058723c */ /* 0x000fe20000041848 */
[----:B---3--:R-:W-:-:S02]  /*e910*/  IMAD.MOV.U32 R12, RZ, RZ, R76 ;  /* 0x000000ffff0c7224 */ /* 0x008fc400078e004c */
[----:B------:R-:W-:Y:S02]  /*e920*/  IMAD.MOV.U32 R3, RZ, RZ, R77 ;  /* 0x000000ffff037224 */ /* 0x000fe400078e004d */
[----:B------:R-:W-:Y:S02]  /*e930*/  IMAD.MOV.U32 R2, RZ, RZ, R78 ;  /* 0x000000ffff027224 */ /* 0x000fe400078e004e */
[----:B------:R-:W-:Y:S01]  /*e940*/  IMAD.MOV.U32 R0, RZ, RZ, R79 ;  /* 0x000000ffff007224 */ /* 0x000fe200078e004f */
[----:B------:R-:W-:Y:S01]  /*e950*/  HMMA.16816.F32.BF16 R72, R20, R6, R68 ;  /* 0x000000061448723c */ /* 0x000fe20000041844 */
[----:B------:R-:W2:Y:S07]  /*e960*/  LDSM.16.M88.4 R4, [R242+0x6000] ;  /* 0x00600000f204783b */ /* 0x000eae0000000200 */
[----:B----4-:R-:W-:Y:S08]  /*e970*/  HMMA.16816.F32.BF16 R76, R8, R208, R228 ;  /* 0x000000d0084c723c */ /* 0x010ff000000418e4 */
[----:B------:R-:W-:Y:S08]  /*e980*/  HMMA.16816.F32.BF16 R228, R132, R216, RZ ;  /* 0x000000d884e4723c */ /* 0x000ff000000418ff */
[C---:B------:R-:W-:Y:S07]  /*e990*/  HMMA.16816.F32.BF16 R68, R16.reuse, R140, R224 ;  /* 0x0000008c1044723c */ /* 0x040fee00000418e0 */
[----:B------:R-:W-:Y:S01]  /*e9a0*/  IMAD.MOV.U32 R224, RZ, RZ, R12 ;  /* 0x000000ffffe07224 */ /* 0x000fe200078e000c */
[----:B------:R-:W-:Y:S01]  /*e9b0*/  HMMA.16816.F32.BF16 R84, R16, R142, R220 ;  /* 0x0000008e1054723c */ /* 0x000fe200000418dc */
[----:B------:R-:W-:-:S02]  /*e9c0*/  IMAD.MOV.U32 R225, RZ, RZ, R3 ;  /* 0x000000ffffe17224 */ /* 0x000fc400078e0003 */
[----:B------:R-:W-:Y:S02]  /*e9d0*/  IMAD.MOV.U32 R226, RZ, RZ, R2 ;  /* 0x000000ffffe27224 */ /* 0x000fe400078e0002 */
[----:B------:R-:W-:Y:S02]  /*e9e0*/  IMAD.MOV.U32 R227, RZ, RZ, R0 ;  /* 0x000000ffffe37224 */ /* 0x000fe400078e0000 */
[----:B------:R-:W-:Y:S01]  /*e9f0*/  IMAD.MOV.U32 R0, RZ, RZ, R76 ;  /* 0x000000ffff007224 */ /* 0x000fe200078e004c */
[----:B-1----:R-:W-:Y:S01]  /*ea00*/  HMMA.16816.F32.BF16 R228, R60, R212, R228 ;  /* 0x000000d43ce4723c */ /* 0x002fe200000418e4 */
[----:B------:R-:W-:Y:S02]  /*ea10*/  IMAD.MOV.U32 R246, RZ, RZ, R77 ;  /* 0x000000fffff67224 */ /* 0x000fe400078e004d */
[----:B------:R-:W-:Y:S02]  /*ea20*/  FMUL.FTZ R0, R0, c[0x0][0x2ec] ;  /* 0x0000bb0000007a20 */ /* 0x000fe40000410000 */
[----:B------:R-:W-:-:S02]  /*ea30*/  IMAD.MOV.U32 R27, RZ, RZ, R78 ;  /* 0x000000ffff1b7224 */ /* 0x000fc400078e004e */
[----:B------:R-:W-:Y:S01]  /*ea40*/  IMAD.MOV.U32 R26, RZ, RZ, R79 ;  /* 0x000000ffff1a7224 */ /* 0x000fe200078e004f */
[----:B--2---:R-:W-:Y:S08]  /*ea50*/  HMMA.16816.F32.BF16 R220, R4, R208, R224 ;  /* 0x000000d004dc723c */ /* 0x004ff000000418e0 */
[----:B------:R-:W-:Y:S01]  /*ea60*/  HMMA.16816.F32.BF16 R76, R136, R216, RZ ;  /* 0x000000d8884c723c */ /* 0x000fe200000418ff */
[----:B------:R1:W2:Y:S07]  /*ea70*/  MUFU.TANH R216, R0 ;  /* 0x0000000000d87308 */ /* 0x0002ae0000002400 */
[----:B------:R-:W-:Y:S01]  /*ea80*/  IMAD.MOV.U32 R252, RZ, RZ, R231 ;  /* 0x000000fffffc7224 */ /* 0x000fe200078e00e7 */
[----:B------:R-:W-:Y:S01]  /*ea90*/  HMMA.16816.F32.BF16 R224, R4, R210, R88 ;  /* 0x000000d204e0723c */ /* 0x000fe20000041858 */
[----:B-1----:R-:W-:-:S07]  /*eaa0*/  FMUL.FTZ R0, R246, c[0x0][0x2ec] ;  /* 0x0000bb00f6007a20 */ /* 0x002fce0000410000 */
[----:B------:R-:W-:Y:S01]  /*eab0*/  HMMA.16816.F32.BF16 R208, R8, R210, R72 ;  /* 0x000000d208d0723c */ /* 0x000fe20000041848 */
[----:B------:R1:W3:Y:S01]  /*eac0*/  MUFU.TANH R231, R0 ;  /* 0x0000000000e77308 */ /* 0x0002e20000002400 */
[----:B------:R-:W-:Y:S02]  /*ead0*/  IMAD.MOV.U32 R13, RZ, RZ, R230 ;  /* 0x000000ffff0d7224 */ /* 0x000fe400078e00e6 */
[----:B------:R-:W-:-:S04]  /*eae0*/  IMAD.MOV.U32 R217, RZ, RZ, R228 ;  /* 0x000000ffffd97224 */ /* 0x000fc800078e00e4 */
[----:B------:R-:W-:Y:S01]  /*eaf0*/  HMMA.16816.F32.BF16 R248, R20, R140, R248 ;  /* 0x0000008c14f8723c */ /* 0x000fe200000418f8 */
[----:B------:R-:W4:Y:S01]  /*eb00*/  LDSM.16.M88.4 R140, [R237+0x2800] ;  /* 0x00280000ed8c783b */ /* 0x000f220000000200 */
[----:B-1----:R-:W-:-:S04]  /*eb10*/  FMUL.FTZ R0, R27, c[0x0][0x2ec] ;  /* 0x0000bb001b007a20 */ /* 0x002fc80000410000 */
[----:B------:R1:W-:Y:S01]  /*eb20*/  MUFU.TANH R230, R0 ;  /* 0x0000000000e67308 */ /* 0x0003e20000002400 */
[----:B------:R-:W-:Y:S01]  /*eb30*/  IMAD.MOV.U32 R2, RZ, RZ, R229 ;  /* 0x000000ffff027224 */ /* 0x000fe200078e00e5 */
[----:B------:R-:W-:Y:S01]  /*eb40*/  HMMA.16816.F32.BF16 R76, R64, R212, R76 ;  /* 0x000000d4404c723c */ /* 0x000fe2000004184c */
[----:B-1----:R-:W-:-:S05]  /*eb50*/  FMUL.FTZ R0, R26, c[0x0][0x2ec] ;  /* 0x0000bb001a007a20 */ /* 0x002fca0000410000 */
[----:B------:R1:W-:Y:S10]  /*eb60*/  MUFU.TANH R228, R0 ;  /* 0x0000000000e47308 */ /* 0x0003f40000002400 */
[-C--:B----4-:R-:W-:Y:S08]  /*eb70*/  HMMA.16816.F32.BF16 R248, R8, R140.reuse, R248 ;  /* 0x0000008c08f8723c */ /* 0x090ff000000418f8 */
[----:B------:R-:W-:Y:S01]  /*eb80*/  HMMA.16816.F32.BF16 R88, R4, R140, R68 ;  /* 0x0000008c0458723c */ /* 0x000fe20000041844 */
[----:B-1----:R-:W-:-:S04]  /*eb90*/  FMUL.FTZ R0, R220, c[0x0][0x2ec] ;  /* 0x0000bb00dc007a20 */ /* 0x002fc80000410000 */
[----:B------:R1:W-:Y:S02]  /*eba0*/  MUFU.TANH R229, R0 ;  /* 0x0000000000e57308 */ /* 0x0003e40000002400 */
[----:B-1----:R-:W-:Y:S01]  /*ebb0*/  FMUL.FTZ R0, R221, c[0x0][0x2ec] ;  /* 0x0000bb00dd007a20 */ /* 0x002fe20000410000 */
[----:B------:R-:W-:Y:S01]  /*ebc0*/  HMMA.16816.F32.BF16 R84, R4, R142, R84 ;  /* 0x0000008e0454723c */ /* 0x000fe20000041854 */
[----:B------:R-:W-:-:S04]  /*ebd0*/  IMAD.MOV.U32 R3, RZ, RZ, R78 ;  /* 0x000000ffff037224 */ /* 0x000fc800078e004e */
[----:B------:R1:W-:Y:S01]  /*ebe0*/  MUFU.TANH R213, R0 ;  /* 0x0000000000d57308 */ /* 0x0003e20000002400 */
[----:B------:R-:W-:Y:S02]  /*ebf0*/  IMAD.MOV.U32 R12, RZ, RZ, R76 ;  /* 0x000000ffff0c7224 */ /* 0x000fe400078e004c */
[----:B------:R-:W-:-:S08]  /*ec00*/  IMAD.MOV.U32 R245, RZ, RZ, R77 ;  /* 0x000000fffff57224 */ /* 0x000fd000078e004d */
[----:B------:R-:W-:Y:S02]  /*ec10*/  IMAD.MOV.U32 R71, RZ, RZ, R90 ;  /* 0x000000ffff477224 */ /* 0x000fe400078e005a */
[----:B------:R-:W-:Y:S02]  /*ec20*/  IMAD.MOV.U32 R70, RZ, RZ, R91 ;  /* 0x000000ffff467224 */ /* 0x000fe400078e005b */
[----:B------:R-:W-:Y:S01]  /*ec30*/  IMAD.MOV.U32 R220, RZ, RZ, R13 ;  /* 0x000000ffffdc7224 */ /* 0x000fe200078e000d */
[----:B------:R-:W-:Y:S01]  /*ec40*/  HMMA.16816.F32.BF16 R140, R8, R142, R80 ;  /* 0x0000008e088c723c */ /* 0x000fe20000041850 */
[----:B------:R-:W-:Y:S01]  /*ec50*/  IMAD.MOV.U32 R247, RZ, RZ, R88 ;  /* 0x000000fffff77224 */ /* 0x000fe200078e0058 */
[----:B------:R4:W5:Y:S01]  /*ec60*/  LDL.LU.64 R90, [R1+0x118] ;  /* 0x00011800015a7983 */ /* 0x0009620000300a00 */
[----:B------:R-:W-:Y:S02]  /*ec70*/  IMAD.MOV.U32 R75, RZ, RZ, R89 ;  /* 0x000000ffff4b7224 */ /* 0x000fe400078e0059 */
[----:B-1----:R-:W-:Y:S01]  /*ec80*/  FMUL.FTZ R0, R222, c[0x0][0x2ec] ;  /* 0x0000bb00de007a20 */ /* 0x002fe20000410000 */
[----:B------:R4:W5:Y:S03]  /*ec90*/  LDL.LU.64 R88, [R1+0x110] ;  /* 0x0001100001587983 */ /* 0x0009660000300a00 */
[----:B------:R1:W-:Y:S02]  /*eca0*/  MUFU.TANH R246, R0 ;  /* 0x0000000000f67308 */ /* 0x0003e40000002400 */
[----:B-1----:R-:W-:-:S02]  /*ecb0*/  FMUL.FTZ R0, R208, c[0x0][0x2ec] ;  /* 0x0000bb00d0007a20 */ /* 0x002fc40000410000 */
[----:B------:R-:W1:Y:S04]  /*ecc0*/  S2R R208, SR_TID.X ;  /* 0x0000000000d07919 */ /* 0x000e680000002100 */
[----:B------:R2:W-:Y:S02]  /*ecd0*/  MUFU.TANH R212, R0 ;  /* 0x0000000000d47308 */ /* 0x0005e40000002400 */
[----:B--2---:R-:W-:-:S06]  /*ece0*/  FMUL.FTZ R0, R209, c[0x0][0x2ec] ;  /* 0x0000bb00d1007a20 */ /* 0x004fcc0000410000 */
[----:B------:R2:W1:Y:S02]  /*ecf0*/  MUFU.TANH R27, R0 ;  /* 0x00000000001b7308 */ /* 0x0004640000002400 */
[----:B--2---:R-:W-:-:S06]  /*ed00*/  FMUL.FTZ R0, R210, c[0x0][0x2ec] ;  /* 0x0000bb00d2007a20 */ /* 0x004fcc0000410000 */
[----:B------:R2:W-:Y:S01]  /*ed10*/  MUFU.TANH R26, R0 ;  /* 0x00000000001a7308 */ /* 0x0005e20000002400 */
[----:B-1----:R-:W-:Y:S02]  /*ed20*/  IMAD.SHL.U32 R208, R208, 0x2, RZ ;  /* 0x00000002d0d07824 */ /* 0x002fe400078e00ff */
[----:B--2---:R-:W-:-:S05]  /*ed30*/  FMUL.FTZ R0, R211, c[0x0][0x2ec] ;  /* 0x0000bb00d3007a20 */ /* 0x004fca0000410000 */
[----:B------:R1:W-:Y:S01]  /*ed40*/  MUFU.TANH R13, R0 ;  /* 0x00000000000d7308 */ /* 0x0003e20000002400 */
[----:B------:R-:W-:Y:S01]  /*ed50*/  LOP3.LUT R208, R208, 0x6, RZ, 0xc0, !PT ;  /* 0x00000006d0d07812 */ /* 0x000fe200078ec0ff */
[----:B-1----:R-:W-:-:S06]  /*ed60*/  FMUL.FTZ R0, R224, c[0x0][0x2ec] ;  /* 0x0000bb00e0007a20 */ /* 0x002fcc0000410000 */
[----:B------:R1:W2:Y:S01]  /*ed70*/  MUFU.TANH R210, R0 ;  /* 0x0000000000d27308 */ /* 0x0002a20000002400 */
[----:B------:R-:W-:Y:S02]  /*ed80*/  IMAD.MOV.U32 R222, RZ, RZ, R2 ;  /* 0x000000ffffde7224 */ /* 0x000fe400078e0002 */
[----:B-1----:R-:W-:-:S05]  /*ed90*/  FMUL.FTZ R0, R225, c[0x0][0x2ec] ;  /* 0x0000bb00e1007a20 */ /* 0x002fca0000410000 */
[----:B------:R1:W1:Y:S01]  /*eda0*/  MUFU.TANH R209, R0 ;  /* 0x0000000000d17308 */ /* 0x0002620000002400 */
[----:B------:R-:W-:Y:S02]  /*edb0*/  FMUL.FTZ R2, R226, c[0x0][0x2ec] ;  /* 0x0000bb00e2027a20 */ /* 0x000fe40000410000 */
[----:B-1----:R-:W-:-:S05]  /*edc0*/  FMUL.FTZ R0, R223, c[0x0][0x2ec] ;  /* 0x0000bb00df007a20 */ /* 0x002fca0000410000 */
[----:B------:R1:W1:Y:S01]  /*edd0*/  MUFU.TANH R221, R0 ;  /* 0x0000000000dd7308 */ /* 0x0002620000002400 */
[----:B------:R-:W-:Y:S02]  /*ede0*/  IMAD.MOV.U32 R226, RZ, RZ, R222 ;  /* 0x000000ffffe27224 */ /* 0x000fe400078e00de */
[----:B------:R-:W-:Y:S02]  /*edf0*/  IMAD.MOV.U32 R222, RZ, RZ, R3 ;  /* 0x000000ffffde7224 */ /* 0x000fe400078e0003 */
[----:B-1----:R-:W-:-:S04]  /*ee00*/  IMAD.U32 R0, RZ, RZ, UR21 ;  /* 0x00000015ff007e24 */ /* 0x002fc8000f8e00ff */
[----:B------:R-:W-:Y:S02]  /*ee10*/  IMAD R0, R0, 0x40, R208 ;  /* 0x0000004000007824 */ /* 0x000fe400078e02d0 */
[----:B------:R1:W1:Y:S01]  /*ee20*/  MUFU.TANH R208, R2 ;  /* 0x0000000200d07308 */ /* 0x0002620000002400 */
[----:B------:R-:W-:Y:S02]  /*ee30*/  FMUL.FTZ R3, R227, c[0x0][0x2ec] ;  /* 0x0000bb00e3037a20 */ /* 0x000fe40000410000 */
[----:B------:R-:W-:Y:S01]  /*ee40*/  IMAD.MOV.U32 R223, RZ, RZ, R220 ;  /* 0x000000ffffdf7224 */ /* 0x000fe200078e00dc */
[----:B-----5:R-:W-:Y:S01]  /*ee50*/  ISETP.GE.AND P4, PT, R0, R14, PT ;  /* 0x0000000e0000720c */ /* 0x020fe20003f86270 */
[----:B------:R-:W-:-:S03]  /*ee60*/  IMAD.MOV.U32 R227, RZ, RZ, R217 ;  /* 0x000000ffffe37224 */ /* 0x000fc600078e00d9 */
[----:B------:R2:W-:Y:S01]  /*ee70*/  MUFU.TANH R220, R3 ;  /* 0x0000000300dc7308 */ /* 0x0005e20000002400 */
[----:B-1----:R-:W-:-:S04]  /*ee80*/  IADD3 R2, R0, 0x1, RZ ;  /* 0x0000000100027810 */ /* 0x002fc80007ffe0ff */
[C---:B------:R-:W-:Y:S02]  /*ee90*/  ISETP.GE.AND P6, PT, R2.reuse, R14, PT ;  /* 0x0000000e0200720c */ /* 0x040fe40003fc6270 */
[C---:B------:R-:W-:Y:S02]  /*eea0*/  ISETP.GE.AND P1, PT, R2.reuse, R15, PT ;  /* 0x0000000f0200720c */ /* 0x040fe40003f26270 */
[C---:B------:R-:W-:Y:S02]  /*eeb0*/  ISETP.GE.AND P0, PT, R2.reuse, R25, PT ;  /* 0x000000190200720c */ /* 0x040fe40003f06270 */
[----:B------:R-:W-:Y:S01]  /*eec0*/  ISETP.GE.AND P5, PT, R2, R24, PT ;  /* 0x000000180200720c */ /* 0x000fe20003fa6270 */
[----:B------:R-:W-:Y:S01]  /*eed0*/  FMUL.FTZ R2, R248, c[0x0][0x2ec] ;  /* 0x0000bb00f8027a20 */ /* 0x000fe20000410000 */
[----:B--2---:R-:W-:Y:S01]  /*eee0*/  IADD3 R3, R0, 0x8, RZ ;  /* 0x0000000800037810 */ /* 0x004fe20007ffe0ff */
[----:B------:R-:W-:Y:S02]  /*eef0*/  IMAD.MOV.U32 R248, RZ, RZ, R12 ;  /* 0x000000fffff87224 */ /* 0x000fe400078e000c */
[----:B------:R1:W2:Y:S01]  /*ef00*/  MUFU.TANH R217, R2 ;  /* 0x0000000200d97308 */ /* 0x0002a20000002400 */
[----:B------:R-:W-:-:S02]  /*ef10*/  FMUL.FTZ R12, R249, c[0x0][0x2ec] ;  /* 0x0000bb00f90c7a20 */ /* 0x000fc40000410000 */
[----:B------:R-:W-:Y:S02]  /*ef20*/  IMAD.MOV.U32 R69, RZ, RZ, R86 ;  /* 0x000000ffff457224 */ /* 0x000fe400078e0056 */
[----:B------:R-:W-:Y:S02]  /*ef30*/  IMAD.MOV.U32 R68, RZ, RZ, R87 ;  /* 0x000000ffff447224 */ /* 0x000fe400078e0057 */
[----:B------:R-:W-:Y:S01]  /*ef40*/  IMAD.MOV.U32 R224, RZ, RZ, R245 ;  /* 0x000000ffffe07224 */ /* 0x000fe200078e00f5 */
[----:B------:R4:W5:Y:S01]  /*ef50*/  LDL.LU.64 R86, [R1+0x108] ;  /* 0x0001080001567983 */ /* 0x0009620000300a00 */
[----:B------:R-:W-:Y:S01]  /*ef60*/  IMAD.MOV.U32 R74, RZ, RZ, R84 ;  /* 0x000000ffff4a7224 */ /* 0x000fe200078e0054 */
[----:B------:R-:W-:Y:S01]  /*ef70*/  FSEL R245, R216, -INF , !P4 ;  /* 0xff800000d8f57808 */ /* 0x000fe20006000000 */
[----:B------:R-:W-:Y:S01]  /*ef80*/  IMAD.MOV.U32 R72, RZ, RZ, R85 ;  /* 0x000000ffff487224 */ /* 0x000fe200078e0055 */
[----:B------:R-:W-:Y:S01]  /*ef90*/  ISETP.GE.AND P4, PT, R3, R14, PT ;  /* 0x0000000e0300720c */ /* 0x000fe20003f86270 */
[----:B------:R4:W5:Y:S01]  /*efa0*/  LDL.LU.64 R84, [R1+0x100] ;  /* 0x0001000001547983 */ /* 0x0009620000300a00 */
[----:B---3--:R-:W-:-:S02]  /*efb0*/  FSEL R211, R231, -INF , !P6 ;  /* 0xff800000e7d37808 */ /* 0x008fc40007000000 */
[----:B-1----:R-:W-:Y:S01]  /*efc0*/  IADD3 R2, R0, 0x9, RZ ;  /* 0x0000000900027810 */ /* 0x002fe20007ffe0ff */
[----:B------:R4:W5:Y:S01]  /*efd0*/  LDL.LU.64 R82, [R1+0xf8] ;  /* 0x0000f80001527983 */ /* 0x0009620000300a00 */
[----:B------:R1:W3:Y:S01]  /*efe0*/  MUFU.TANH R216, R12 ;  /* 0x0000000c00d87308 */ /* 0x0002e20000002400 */
[----:B------:R-:W-:Y:S01]  /*eff0*/  IMAD.MOV.U32 R73, RZ, RZ, R79 ;  /* 0x000000ffff497224 */ /* 0x000fe200078e004f */
[----:B------:R-:W-:Y:S01]  /*f000*/  ISETP.GE.AND P6, PT, R2, R14, PT ;  /* 0x0000000e0200720c */ /* 0x000fe20003fc6270 */
[----:B------:R4:W5:Y:S04]  /*f010*/  LDL.LU.64 R80, [R1+0xf0] ;  /* 0x0000f00001507983 */ /* 0x0009680000300a00 */
[----:B------:R4:W5:Y:S01]  /*f020*/  LDL.LU.64 R78, [R1+0xe8] ;  /* 0x0000e800014e7983 */ /* 0x0009620000300a00 */
[----:B------:R-:W-:-:S03]  /*f030*/  FSEL R27, R27, -INF , !P6 ;  /* 0xff8000001b1b7808 */ /* 0x000fc60007000000 */
[----:B------:R4:W5:Y:S01]  /*f040*/  LDL.LU.64 R76, [R1+0xe0] ;  /* 0x0000e000014c7983 */ /* 0x0009620000300a00 */
[----:B-1----:R-:W-:Y:S01]  /*f050*/  FMUL.FTZ R12, R140, c[0x0][0x2ec] ;  /* 0x0000bb008c0c7a20 */ /* 0x002fe20000410000 */
[----:B------:R-:W-:Y:S02]  /*f060*/  FSEL R140, R212, -INF , !P4 ;  /* 0xff800000d48c7808 */ /* 0x000fe40006000000 */
[----:B------:R1:W-:Y:S01]  /*f070*/  STL [R1+0xc], R211 ;  /* 0x00000cd301007387 */ /* 0x0003e20000100800 */
[-C--:B------:R-:W-:Y:S01]  /*f080*/  ISETP.GE.AND P4, PT, R0, R15.reuse, PT ;  /* 0x0000000f0000720c */ /* 0x080fe20003f86270 */
[----:B------:R-:W-:Y:S01]  /*f090*/  IMAD.MOV.U32 R225, RZ, RZ, R252 ;  /* 0x000000ffffe17224 */ /* 0x000fe200078e00fc */
[C---:B------:R-:W-:Y:S01]  /*f0a0*/  ISETP.GE.AND P6, PT, R3.reuse, R15, PT ;  /* 0x0000000f0300720c */ /* 0x040fe20003fc6270 */
[----:B------:R-:W-:Y:S01]  /*f0b0*/  STL [R1+0x14], R140 ;  /* 0x0000148c01007387 */ /* 0x000fe20000100800 */
[----:B------:R-:W-:Y:S02]  /*f0c0*/  FSEL R252, R230, -INF , !P4 ;  /* 0xff800000e6fc7808 */ /* 0x000fe40006000000 */
[----:B------:R-:W-:Y:S01]  /*f0d0*/  ISETP.GE.AND P4, PT, R3, R25, PT ;  /* 0x000000190300720c */ /* 0x000fe20003f86270 */
[----:B------:R2:W-:Y:S01]  /*f0e0*/  STL [R1+0x18], R27 ;  /* 0x0000181b01007387 */ /* 0x0005e20000100800 */
[----:B-1----:R1:W-:Y:S02]  /*f0f0*/  MUFU.TANH R211, R12 ;  /* 0x0000000c00d37308 */ /* 0x0023e40000002400 */
[----:B-1----:R-:W-:-:S02]  /*f100*/  FSEL R12, R228, -INF , !P1 ;  /* 0xff800000e40c7808 */ /* 0x002fc40004800000 */
[----:B------:R-:W-:Y:S01]  /*f110*/  ISETP.GE.AND P1, PT, R3, R24, PT ;  /* 0x000000180300720c */ /* 0x000fe20003f26270 */
[----:B------:R-:W-:Y:S02]  /*f120*/  FMUL.FTZ R3, R141, c[0x0][0x2ec] ;  /* 0x0000bb008d037a20 */ /* 0x000fe40000410000 */
[----:B------:R1:W-:Y:S01]  /*f130*/  STL [R1+0x30], R12 ;  /* 0x0000300c01007387 */ /* 0x0003e20000100800 */
[----:B------:R-:W-:Y:S01]  /*f140*/  IMAD.MOV.U32 R249, RZ, RZ, R247 ;  /* 0x000000fffff97224 */ /* 0x000fe200078e00f7 */
[----:B--2---:R-:W-:Y:S02]  /*f150*/  FSEL R27, R210, -INF , !P4 ;  /* 0xff800000d21b7808 */ /* 0x004fe40006000000 */
[----:B-1----:R-:W-:Y:S02]  /*f160*/  FSEL R12, R26, -INF , !P6 ;  /* 0xff8000001a0c7808 */ /* 0x002fe40007000000 */
[----:B------:R-:W-:Y:S01]  /*f170*/  ISETP.GE.AND P6, PT, R2, R15, PT ;  /* 0x0000000f0200720c */ /* 0x000fe20003fc6270 */
[----:B------:R1:W-:Y:S02]  /*f180*/  MUFU.TANH R26, R3 ;  /* 0x00000003001a7308 */ /* 0x0003e40000002400 */
[----:B------:R2:W-:Y:S01]  /*f190*/  STL [R1+0x2c], R12 ;  /* 0x00002c0c01007387 */ /* 0x0005e20000100800 */
[----:B-1----:R-:W-:Y:S01]  /*f1a0*/  FMUL.FTZ R3, R250, c[0x0][0x2ec] ;  /* 0x0000bb00fa037a20 */ /* 0x002fe20000410000 */
[----:B--2---:R-:W-:-:S04]  /*f1b0*/  FSEL R12, R13, -INF , !P6 ;  /* 0xff8000000d0c7808 */ /* 0x004fc80007000000 */
[----:B------:R1:W2:Y:S01]  /*f1c0*/  MUFU.TANH R13, R3 ;  /* 0x00000003000d7308 */ /* 0x0002a20000002400 */
[-C--:B------:R-:W-:Y:S01]  /*f1d0*/  ISETP.GE.AND P6, PT, R0, R25.reuse, PT ;  /* 0x000000190000720c */ /* 0x080fe20003fc6270 */
[----:B------:R2:W-:Y:S03]  /*f1e0*/  STL [R1+0x28], R12 ;  /* 0x0000280c01007387 */ /* 0x0005e60000100800 */
[----:B------:R-:W-:Y:S02]  /*f1f0*/  FSEL R247, R229, -INF , !P6 ;  /* 0xff800000e5f77808 */ /* 0x000fe40007000000 */
[----:B------:R-:W-:Y:S02]  /*f200*/  ISETP.GE.AND P6, PT, R2, R25, PT ;  /* 0x000000190200720c */ /* 0x000fe40003fc6270 */
[----:B-1----:R-:W-:-:S05]  /*f210*/  FSEL R3, R213, -INF , !P0 ;  /* 0xff800000d5037808 */ /* 0x002fca0004000000 */
[----:B------:R1:W-:Y:S01]  /*f220*/  STL [R1+0x1c], R3 ;  /* 0x00001c0301007387 */ /* 0x0003e20000100800 */
[-C--:B------:R-:W-:Y:S01]  /*f230*/  ISETP.GE.AND P0, PT, R2, R24.reuse, PT ;  /* 0x000000180200720c */ /* 0x080fe20003f06270 */
[----:B------:R-:W-:Y:S02]  /*f240*/  FMUL.FTZ R2, R251, c[0x0][0x2ec] ;  /* 0x0000bb00fb027a20 */ /* 0x000fe40000410000 */
[----:B------:R3:W-:Y:S01]  /*f250*/  STL [R1], R27 ;  /* 0x0000001b01007387 */ /* 0x0007e20000100800 */
[----:B--2---:R-:W-:Y:S01]  /*f260*/  FMUL.FTZ R12, R143, c[0x0][0x2ec] ;  /* 0x0000bb008f0c7a20 */ /* 0x004fe20000410000 */
[----:B------:R2:W1:Y:S01]  /*f270*/  MUFU.TANH R213, R2 ;  /* 0x0000000200d57308 */ /* 0x0004620000002400 */
[----:B------:R-:W-:-:S04]  /*f280*/  ISETP.GE.AND P4, PT, R0, R24, PT ;  /* 0x000000180000720c */ /* 0x000fc80003f86270 */
[----:B------:R-:W-:Y:S01]  /*f290*/  FSEL R246, R246, -INF , !P4 ;  /* 0xff800000f6f67808 */ /* 0x000fe20006000000 */
[----:B-1----:R-:W-:Y:S02]  /*f2a0*/  FMUL.FTZ R3, R142, c[0x0][0x2ec] ;  /* 0x0000bb008e037a20 */ /* 0x002fe40000410000 */
[----:B------:R-:W1:Y:S01]  /*f2b0*/  LDSM.16.M88.4 R140, [R232+0x9000] ;  /* 0x00900000e88c783b */ /* 0x000e620000000200 */
[----:B---3--:R-:W-:Y:S01]  /*f2c0*/  FSEL R27, R209, -INF , !P6 ;  /* 0xff800000d11b7808 */ /* 0x008fe20007000000 */
[----:B------:R3:W1:Y:S01]  /*f2d0*/  MUFU.TANH R210, R3 ;  /* 0x0000000300d27308 */ /* 0x0006620000002400 */
[----:B--2---:R-:W-:-:S03]  /*f2e0*/  IADD3 R2, R0, 0x10, RZ ;  /* 0x0000001000027810 */ /* 0x004fc60007ffe0ff */
[----:B------:R2:W-:Y:S01]  /*f2f0*/  STL [R1+0x8], R27 ;  /* 0x0000081b01007387 */ /* 0x0005e20000100800 */
[C---:B------:R-:W-:Y:S02]  /*f300*/  ISETP.GE.AND P6, PT, R2.reuse, R14, PT ;  /* 0x0000000e0200720c */ /* 0x040fe40003fc6270 */
[C---:B------:R-:W-:Y:S02]  /*f310*/  ISETP.GE.AND P4, PT, R2.reuse, R15, PT ;  /* 0x0000000f0200720c */ /* 0x040fe40003f86270 */
[----:B---3--:R-:W-:Y:S02]  /*f320*/  FSEL R3, R221, -INF , !P5 ;  /* 0xff800000dd037808 */ /* 0x008fe40006800000 */
[----:B------:R-:W-:-:S03]  /*f330*/  ISETP.GE.AND P5, PT, R2, R25, PT ;  /* 0x000000190200720c */ /* 0x000fc60003fa6270 */
[----:B------:R3:W-:Y:S01]  /*f340*/  STL [R1+0x4], R3 ;  /* 0x0000040301007387 */ /* 0x0007e20000100800 */
[----:B------:R1:W1:Y:S01]  /*f350*/  MUFU.TANH R209, R12 ;  /* 0x0000000c00d17308 */ /* 0x0002620000002400 */
[----:B--2---:R-:W-:Y:S01]  /*f360*/  FMUL.FTZ R27, R75, c[0x0][0x2ec] ;  /* 0x0000bb004b1b7a20 */ /* 0x004fe20000410000 */
[----:B---3--:R-:W-:Y:S02]  /*f370*/  FSEL R3, R208, -INF , !P1 ;  /* 0xff800000d0037808 */ /* 0x008fe40004800000 */
[----:B------:R-:W-:Y:S01]  /*f380*/  ISETP.GE.AND P1, PT, R2, R24, PT ;  /* 0x000000180200720c */ /* 0x000fe20003f26270 */
[----:B------:R-:W-:Y:S02]  /*f390*/  FMUL.FTZ R2, R249, c[0x0][0x2ec] ;  /* 0x0000bb00f9027a20 */ /* 0x000fe40000410000 */
[----:B------:R2:W-:Y:S02]  /*f3a0*/  STL [R1+0x10], R3 ;  /* 0x0000100301007387 */ /* 0x0005e40000100800 */
[----:B------:R3:W2:Y:S01]  /*f3b0*/  MUFU.TANH R208, R2 ;  /* 0x0000000200d07308 */ /* 0x0006a20000002400 */
[----:B-1----:R-:W-:-:S02]  /*f3c0*/  IADD3 R12, R0, 0x11, RZ ;  /* 0x00000011000c7810 */ /* 0x002fc40007ffe0ff */
[----:B---3--:R-:W-:Y:S02]  /*f3d0*/  FSEL R2, R217, -INF , !P6 ;  /* 0xff800000d9027808 */ /* 0x008fe40007000000 */
[----:B--2---:R-:W-:Y:S02]  /*f3e0*/  FSEL R3, R220, -INF , !P0 ;  /* 0xff800000dc037808 */ /* 0x004fe40004000000 */
[----:B------:R-:W-:-:S03]  /*f3f0*/  ISETP.GE.AND P0, PT, R12, R14, PT ;  /* 0x0000000e0c00720c */ /* 0x000fc60003f06270 */
[----:B------:R1:W-:Y:S04]  /*f400*/  STL [R1+0x20], R3 ;  /* 0x0000200301007387 */ /* 0x0003e80000100800 */
[----:B------:R4:W5:Y:S04]  /*f410*/  LDL.LU R75, [R1+0xdc] ;  /* 0x0000dc00014b7983 */ /* 0x0009680000300800 */
[----:B------:R2:W-:Y:S01]  /*f420*/  STL [R1+0x70], R2 ;  /* 0x0000700201007387 */ /* 0x0005e20000100800 */
[----:B------:R-:W-:Y:S01]  /*f430*/  FSEL R216, R216, -INF , !P0 ;  /* 0xff800000d8d87808 */ /* 0x000fe20004000000 */
[----:B------:R3:W2:Y:S01]  /*f440*/  MUFU.TANH R212, R27 ;  /* 0x0000001b00d47308 */ /* 0x0006a20000002400 */
[----:B------:R-:W-:-:S03]  /*f450*/  FSEL R13, R13, -INF , !P4 ;  /* 0xff8000000d0d7808 */ /* 0x000fc60006000000 */
[----:B------:R-:W-:Y:S01]  /*f460*/  STL [R1+0x6c], R216 ;  /* 0x00006cd801007387 */ /* 0x000fe20000100800 */
[----:B-1----:R-:W-:-:S04]  /*f470*/  IADD3 R3, R0, 0x18, RZ ;  /* 0x0000001800037810 */ /* 0x002fc80007ffe0ff */
[----:B------:R-:W-:Y:S02]  /*f480*/  ISETP.GE.AND P6, PT, R3, R14, PT ;  /* 0x0000000e0300720c */ /* 0x000fe40003fc6270 */
[----:B--2---:R-:W-:-:S04]  /*f490*/  IADD3 R2, R0, 0x19, RZ ;  /* 0x0000001900027810 */ /* 0x004fc80007ffe0ff */
[----:B------:R-:W-:Y:S02]  /*f4a0*/  ISETP.GE.AND P0, PT, R2, R14, PT ;  /* 0x0000000e0200720c */ /* 0x000fe40003f06270 */
[----:B------:R-:W-:Y:S02]  /*f4b0*/  FSEL R211, R211, -INF , !P6 ;  /* 0xff800000d3d37808 */ /* 0x000fe40007000000 */
[----:B------:R-:W-:Y:S01]  /*f4c0*/  FSEL R26, R26, -INF , !P0 ;  /* 0xff8000001a1a7808 */ /* 0x000fe20004000000 */
[----:B---3--:R-:W-:Y:S02]  /*f4d0*/  FMUL.FTZ R27, R74, c[0x0][0x2ec] ;  /* 0x0000bb004a1b7a20 */ /* 0x008fe40000410000 */
[----:B------:R4:W5:Y:S01]  /*f4e0*/  LDL.LU R74, [R1+0xd8] ;  /* 0x0000d800014a7983 */ /* 0x0009620000300800 */
[----:B------:R-:W-:Y:S01]  /*f4f0*/  ISETP.GE.AND P6, PT, R12, R15, PT ;  /* 0x0000000f0c00720c */ /* 0x000fe20003fc6270 */
[----:B------:R-:W-:Y:S02]  /*f500*/  IMAD.MOV.U32 R217, RZ, RZ, R248 ;  /* 0x000000ffffd97224 */ /* 0x000fe400078e00f8 */
[----:B------:R-:W-:Y:S01]  /*f510*/  STL [R1+0x68], R211 ;  /* 0x000068d301007387 */ /* 0x000fe20000100800 */
[----:B------:R-:W-:-:S03]  /*f520*/  IMAD.MOV.U32 R251, RZ, RZ, R227 ;  /* 0x000000fffffb7224 */ /* 0x000fc600078e00e3 */
[----:B------:R1:W-:Y:S01]  /*f530*/  STL [R1+0x64], R26 ;  /* 0x0000641a01007387 */ /* 0x0003e20000100800 */
[----:B------:R-:W-:Y:S01]  /*f540*/  IMAD.MOV.U32 R250, RZ, RZ, R226 ;  /* 0x000000fffffa7224 */ /* 0x000fe200078e00e2 */
[C---:B------:R-:W-:Y:S01]  /*f550*/  HMMA.16816.F32.BF16 R228, R132.reuse, R142, RZ ;  /* 0x0000008e84e4723c */ /* 0x040fe200000418ff */
[----:B------:R-:W-:Y:S01]  /*f560*/  IMAD.MOV.U32 R249, RZ, RZ, R223 ;  /* 0x000000fffff97224 */ /* 0x000fe200078e00df */
[----:B------:R2:W-:Y:S01]  /*f570*/  STL [R1+0x50], R13 ;  /* 0x0000500d01007387 */ /* 0x0005e20000100800 */
[----:B------:R-:W-:Y:S01]  /*f580*/  IMAD.MOV.U32 R248, RZ, RZ, R225 ;  /* 0x000000fffff87224 */ /* 0x000fe200078e00e1 */
[-C--:B------:R-:W-:Y:S02]  /*f590*/  ISETP.GE.AND P0, PT, R3, R15.reuse, PT ;  /* 0x0000000f0300720c */ /* 0x080fe40003f06270 */
[----:B------:R-:W-:Y:S01]  /*f5a0*/  ISETP.GE.AND P4, PT, R2, R15, PT ;  /* 0x0000000f0200720c */ /* 0x000fe20003f86270 */
[----:B-1----:R-:W-:Y:S02]  /*f5b0*/  IMAD.MOV.U32 R26, RZ, RZ, R222 ;  /* 0x000000ffff1a7224 */ /* 0x002fe400078e00de */
[----:B------:R-:W-:Y:S01]  /*f5c0*/  HMMA.16816.F32.BF16 R220, R132, R140, RZ ;  /* 0x0000008c84dc723c */ /* 0x000fe200000418ff */
[----:B--2---:R-:W-:-:S07]  /*f5d0*/  IMAD.MOV.U32 R13, RZ, RZ, R224 ;  /* 0x000000ffff0d7224 */ /* 0x004fce00078e00e0 */
[----:B------:R-:W-:Y:S07]  /*f5e0*/  HMMA.16816.F32.BF16 R224, R132, R218, RZ ;  /* 0x000000da84e0723c */ /* 0x000fee00000418ff */
[----:B------:R-:W-:Y:S02]  /*f5f0*/  FSEL R132, R213, -INF , !P6 ;  /* 0xff800000d5847808 */ /* 0x000fe40007000000 */
[----:B------:R-:W-:-:S03]  /*f600*/  FSEL R133, R210, -INF , !P0 ;  /* 0xff800000d2857808 */ /* 0x000fc60004000000 */
[----:B------:R1:W-:Y:S04]  /*f610*/  STL [R1+0x4c], R132 ;  /* 0x00004c8401007387 */ /* 0x0003e80000100800 */
[----:B------:R-:W-:Y:S01]  /*f620*/  STL [R1+0x48], R133 ;  /* 0x0000488501007387 */ /* 0x000fe20000100800 */
[----:B------:R-:W-:Y:S02]  /*f630*/  ISETP.GE.AND P6, PT, R12, R25, PT ;  /* 0x000000190c00720c */ /* 0x000fe40003fc6270 */
[----:B-1----:R-:W-:-:S05]  /*f640*/  FSEL R132, R209, -INF , !P4 ;  /* 0xff800000d1847808 */ /* 0x002fca0006000000 */
[----:B------:R-:W-:Y:S04]  /*f650*/  STL [R1+0x44], R132 ;  /* 0x0000448401007387 */ /* 0x000fe80000100800 */
[----:B------:R-:W1:Y:S01]  /*f660*/  LDSM.16.M88.4 R132, [R239+0x1000] ;  /* 0x00100000ef84783b */ /* 0x000e620000000200 */
[----:B------:R-:W-:Y:S02]  /*f670*/  ISETP.GE.AND P0, PT, R12, R24, PT ;  /* 0x000000180c00720c */ /* 0x000fe40003f06270 */
[----:B------:R-:W-:Y:S02]  /*f680*/  FSEL R12, R208, -INF , !P5 ;  /* 0xff800000d00c7808 */ /* 0x000fe40006800000 */
[C---:B------:R-:W-:Y:S08]  /*f690*/  HMMA.16816.F32.BF16 R208, R136.reuse, R140, RZ ;  /* 0x0000008c88d0723c */ /* 0x040ff000000418ff */
[----:B------:R-:W-:Y:S01]  /*f6a0*/  HMMA.16816.F32.BF16 R140, R136, R142, RZ ;  /* 0x0000008e888c723c */ /* 0x000fe200000418ff */
[----:B------:R-:W-:-:S07]  /*f6b0*/  IMAD.MOV.U32 R213, RZ, RZ, R217 ;  /* 0x000000ffffd57224 */ /* 0x000fce00078e00d9 */
[----:B------:R-:W-:Y:S08]  /*f6c0*/  HMMA.16816.F32.BF16 R216, R136, R218, RZ ;  /* 0x000000da88d8723c */ /* 0x000ff000000418ff */
[-C--:B-1----:R-:W-:Y:S08]  /*f6d0*/  HMMA.16816.F32.BF16 R136, R64, R132.reuse, R208 ;  /* 0x000000844088723c */ /* 0x082ff000000418d0 */
[C---:B------:R-:W-:Y:S08]  /*f6e0*/  HMMA.16816.F32.BF16 R208, R60.reuse, R132, R220 ;  /* 0x000000843cd0723c */ /* 0x040ff000000418dc */
[-C--:B------:R-:W-:Y:S08]  /*f6f0*/  HMMA.16816.F32.BF16 R220, R60, R134.reuse, R228 ;  /* 0x000000863cdc723c */ /* 0x080ff000000418e4 */
[----:B------:R-:W-:Y:S01]  /*f700*/  HMMA.16816.F32.BF16 R140, R64, R134, R140 ;  /* 0x00000086408c723c */ /* 0x000fe2000004188c */
[----:B------:R-:W1:Y:S07]  /*f710*/  LDSM.16.M88.4 R132, [R238+0x9000] ;  /* 0x00900000ee84783b */ /* 0x000e6e0000000200 */
[----:B------:R-:W-:Y:S01]  /*f720*/  HMMA.16816.F32.BF16 R228, R60, R214, R224 ;  /* 0x000000d63ce4723c */ /* 0x000fe200000418e0 */
[----:B------:R-:W2:Y:S06]  /*f730*/  LDSM.16.M88.4 R60, [R237+0x1000] ;  /* 0x00100000ed3c783b */ /* 0x000eac0000000200 */
[----:B------:R-:W-:-:S02]  /*f740*/  IMAD.MOV.U32 R224, RZ, RZ, R251 ;  /* 0x000000ffffe07224 */ /* 0x000fc400078e00fb */
[----:B------:R-:W-:Y:S02]  /*f750*/  IMAD.MOV.U32 R225, RZ, RZ, R250 ;  /* 0x000000ffffe17224 */ /* 0x000fe400078e00fa */
[----:B------:R-:W-:Y:S02]  /*f760*/  IMAD.MOV.U32 R226, RZ, RZ, R249 ;  /* 0x000000ffffe27224 */ /* 0x000fe400078e00f9 */
[----:B------:R-:W-:Y:S02]  /*f770*/  IMAD.MOV.U32 R227, RZ, RZ, R248 ;  /* 0x000000ffffe37224 */ /* 0x000fe400078e00f8 */
[----:B------:R-:W-:Y:S08]  /*f780*/  HMMA.16816.F32.BF16 R248, R64, R214, R216 ;  /* 0x000000d640f8723c */ /* 0x000ff000000418d8 */
[-C--:B-1----:R-:W-:Y:S08]  /*f790*/  HMMA.16816.F32.BF16 R136, R56, R132.reuse, R136 ;  /* 0x000000843888723c */ /* 0x082ff00000041888 */
[----:B------:R-:W-:Y:S01]  /*f7a0*/  HMMA.16816.F32.BF16 R64, R52, R132, R208 ;  /* 0x000000843440723c */ /* 0x000fe200000418d0 */
[----:B------:R1:W-:Y:S01]  /*f7b0*/  STL [R1+0x38], R12 ;  /* 0x0000380c01007387 */ /* 0x0003e20000100800 */
[----:B------:R-:W-:-:S06]  /*f7c0*/  IMAD.MOV.U32 R216, RZ, RZ, R213 ;  /* 0x000000ffffd87224 */ /* 0x000fcc00078e00d5 */
[----:B------:R-:W-:Y:S08]  /*f7d0*/  HMMA.16816.F32.BF16 R208, R56, R134, R140 ;  /* 0x0000008638d0723c */ /* 0x000ff0000004188c */
[----:B--2---:R-:W-:Y:S01]  /*f7e0*/  HMMA.16816.F32.BF16 R140, R48, R60, R136 ;  /* 0x0000003c308c723c */ /* 0x004fe20000041888 */
[----:B------:R-:W2:Y:S01]  /*f7f0*/  LDSM.16.M88.4 R136, [R238+0x9800] ;  /* 0x00980000ee88783b */ /* 0x000ea20000000200 */
[----:B-1----:R-:W-:-:S06]  /*f800*/  FSEL R12, R212, -INF , !P6 ;  /* 0xff800000d40c7808 */ /* 0x002fcc0007000000 */
[----:B------:R-:W-:Y:S08]  /*f810*/  HMMA.16816.F32.BF16 R212, R52, R134, R220 ;  /* 0x0000008634d4723c */ /* 0x000ff000000418dc */
[----:B------:R-:W-:Y:S01]  /*f820*/  HMMA.16816.F32.BF16 R132, R44, R60, R64 ;  /* 0x0000003c2c84723c */ /* 0x000fe20000041840 */
[----:B------:R-:W1:Y:S07]  /*f830*/  LDSM.16.M88.4 R64, [R232+0xb000] ;  /* 0x00b00000e840783b */ /* 0x000e6e0000000200 */
[-C--:B------:R-:W-:Y:S08]  /*f840*/  HMMA.16816.F32.BF16 R208, R48, R62.reuse, R208 ;  /* 0x0000003e30d0723c */ /* 0x080ff000000418d0 */
[----:B------:R-:W-:Y:S01]  /*f850*/  HMMA.16816.F32.BF16 R212, R44, R62, R212 ;  /* 0x0000003e2cd4723c */ /* 0x000fe200000418d4 */
[----:B------:R-:W-:Y:S07]  /*f860*/  LDSM.16.M88.4 R60, [R239+0x3000] ;  /* 0x00300000ef3c783b */ /* 0x000fee0000000200 */
[C---:B--2---:R-:W-:Y:S08]  /*f870*/  HMMA.16816.F32.BF16 R224, R52.reuse, R136, R224 ;  /* 0x0000008834e0723c */ /* 0x044ff000000418e0 */
[----:B------:R-:W-:Y:S08]  /*f880*/  HMMA.16816.F32.BF16 R220, R52, R138, R228 ;  /* 0x0000008a34dc723c */ /* 0x000ff000000418e4 */
[----:B-1----:R-:W-:Y:S01]  /*f890*/  HMMA.16816.F32.BF16 R52, R36, R64, R132 ;  /* 0x000000402434723c */ /* 0x002fe20000041884 */
[----:B------:R-:W1:Y:S01]  /*f8a0*/  LDSM.16.M88.4 R132, [R237+0x1800] ;  /* 0x00180000ed84783b */ /* 0x000e620000000200 */
[----:B------:R-:W-:-:S02]  /*f8b0*/  IMAD.MOV.U32 R217, RZ, RZ, R13 ;  /* 0x000000ffffd97224 */ /* 0x000fc400078e000d */
[----:B------:R-:W-:Y:S02]  /*f8c0*/  IMAD.MOV.U32 R218, RZ, RZ, R26 ;  /* 0x000000ffffda7224 */ /* 0x000fe400078e001a */
[----:B------:R-:W-:-:S07]  /*f8d0*/  IMAD.MOV.U32 R219, RZ, RZ, R73 ;  /* 0x000000ffffdb7224 */ /* 0x000fce00078e0049 */
[C---:B------:R-:W-:Y:S08]  /*f8e0*/  HMMA.16816.F32.BF16 R216, R56.reuse, R136, R216 ;  /* 0x0000008838d8723c */ /* 0x040ff000000418d8 */
[----:B------:R-:W-:Y:S08]  /*f8f0*/  HMMA.16816.F32.BF16 R56, R56, R138, R248 ;  /* 0x0000008a3838723c */ /* 0x000ff000000418f8 */
[----:B------:R-:W-:Y:S08]  /*f900*/  HMMA.16816.F32.BF16 R212, R36, R66, R212 ;  /* 0x0000004224d4723c */ /* 0x000ff000000418d4 */
[C---:B------:R-:W-:Y:S08]  /*f910*/  HMMA.16816.F32.BF16 R140, R40.reuse, R64, R140 ;  /* 0x00000040288c723c */ /* 0x040ff0000004188c */
[----:B------:R-:W-:Y:S08]  /*f920*/  HMMA.16816.F32.BF16 R136, R40, R66, R208 ;  /* 0x000000422888723c */ /* 0x000ff000000418d0 */
[-C--:B-1----:R-:W-:Y:S08]  /*f930*/  HMMA.16816.F32.BF16 R64, R48, R132.reuse, R216 ;  /* 0x000000843040723c */ /* 0x082ff000000418d8 */
[C---:B------:R-:W-:Y:S08]  /*f940*/  HMMA.16816.F32.BF16 R224, R44.reuse, R132, R224 ;  /* 0x000000842ce0723c */ /* 0x040ff000000418e0 */
[-C--:B------:R-:W-:Y:S08]  /*f950*/  HMMA.16816.F32.BF16 R220, R44, R134.reuse, R220 ;  /* 0x000000862cdc723c */ /* 0x080ff000000418dc */
[----:B------:R-:W-:Y:S01]  /*f960*/  HMMA.16816.F32.BF16 R48, R48, R134, R56 ;  /* 0x000000863030723c */ /* 0x000fe20000041838 */
[----:B------:R-:W1:Y:S07]  /*f970*/  LDSM.16.M88.4 R56, [R232+0xb800] ;  /* 0x00b80000e838783b */ /* 0x000e6e0000000200 */
[C---:B------:R-:W-:Y:S01]  /*f980*/  HMMA.16816.F32.BF16 R44, R28.reuse, R60, R52 ;  /* 0x0000003c1c2c723c */ /* 0x040fe20000041834 */
[----:B------:R-:W2:Y:S01]  /*f990*/  LDSM.16.M88.4 R52, [R238+0xb000] ;  /* 0x00b00000ee34783b */ /* 0x000ea20000000200 */
[----:B------:R-:W3:Y:S06]  /*f9a0*/  MUFU.TANH R27, R27 ;  /* 0x0000001b001b7308 */ /* 0x000eec0000002400 */
[----:B------:R-:W-:Y:S01]  /*f9b0*/  HMMA.16816.F32.BF16 R212, R28, R62, R212 ;  /* 0x0000003e1cd4723c */ /* 0x000fe200000418d4 */
[----:B------:R-:W-:-:S02]  /*f9c0*/  ISETP.GE.AND P4, PT, R3, R25, PT ;  /* 0x000000190300720c */ /* 0x000fc40003f86270 */
[----:B------:R-:W-:Y:S02]  /*f9d0*/  ISETP.GE.AND P5, PT, R3, R24, PT ;  /* 0x000000180300720c */ /* 0x000fe40003fa6270 */
[----:B------:R-:W-:-:S03]  /*f9e0*/  ISETP.GE.AND P6, PT, R2, R25, PT ;  /* 0x000000190200720c */ /* 0x000fc60003fc6270 */
[----:B------:R-:W-:Y:S01]  /*f9f0*/  HMMA.16816.F32.BF16 R140, R32, R60, R140 ;  /* 0x0000003c208c723c */ /* 0x000fe2000004188c */
[----:B---3--:R-:W-:Y:S02]  /*fa00*/  FSEL R3, R27, -INF , !P4 ;  /* 0xff8000001b037808 */ /* 0x008fe40006000000 */
[----:B------:R-:W-:Y:S01]  /*fa10*/  ISETP.GE.AND P4, PT, R2, R24, PT ;  /* 0x000000180200720c */ /* 0x000fe20003f86270 */
[----:B------:R-:W-:-:S04]  /*fa20*/  FMUL.FTZ R2, R72, c[0x0][0x2ec] ;  /* 0x0000bb0048027a20 */ /* 0x000fc80000410000 */
[----:B------:R-:W-:Y:S08]  /*fa30*/  HMMA.16816.F32.BF16 R60, R32, R62, R136 ;  /* 0x0000003e203c723c */ /* 0x000ff00000041888 */
[----:B-1----:R-:W-:Y:S08]  /*fa40*/  HMMA.16816.F32.BF16 R136, R40, R56, R64 ;  /* 0x000000382888723c */ /* 0x002ff00000041840 */
[----:B--2---:R-:W-:Y:S01]  /*fa50*/  HMMA.16816.F32.BF16 R64, R16, R54, R212 ;  /* 0x000000361040723c */ /* 0x004fe200000418d4 */
[----:B------:R1:W2:Y:S01]  /*fa60*/  MUFU.TANH R215, R2 ;  /* 0x0000000200d77308 */ /* 0x0002a20000002400 */
[----:B------:R-:W-:Y:S04]  /*fa70*/  STL [R1+0x34], R12 ;  /* 0x0000340c01007387 */ /* 0x000fe80000100800 */
[----:B------:R3:W-:Y:S04]  /*fa80*/  STL [R1+0x24], R3 ;  /* 0x0000240301007387 */ /* 0x0007e80000100800 */
[----:B------:R4:W5:Y:S04]  /*fa90*/  LDL.LU R73, [R1+0xd4] ;  /* 0x0000d40001497983 */ /* 0x0009680000300800 */
[----:B------:R4:W5:Y:S01]  /*faa0*/  LDL.LU R72, [R1+0xd0] ;  /* 0x0000d00001487983 */ /* 0x0009620000300800 */
[----:B-1----:R-:W-:-:S03]  /*fab0*/  FMUL.FTZ R2, R71, c[0x0][0x2ec] ;  /* 0x0000bb0047027a20 */ /* 0x002fc60000410000 */
[----:B------:R4:W5:Y:S01]  /*fac0*/  LDL.LU R71, [R1+0xcc] ;  /* 0x0000cc0001477983 */ /* 0x0009620000300800 */
[----:B------:R1:W-:Y:S02]  /*fad0*/  MUFU.TANH R213, R2 ;  /* 0x0000000200d57308 */ /* 0x0003e40000002400 */
[----:B-1----:R-:W-:Y:S02]  /*fae0*/  FMUL.FTZ R2, R70, c[0x0][0x2ec] ;  /* 0x0000bb0046027a20 */ /* 0x002fe40000410000 */
[----:B------:R4:W5:Y:S04]  /*faf0*/  LDL.LU R70, [R1+0xc8] ;  /* 0x0000c80001467983 */ /* 0x0009680000300800 */
[----:B------:R1:W-:Y:S02]  /*fb00*/  MUFU.TANH R27, R2 ;  /* 0x00000002001b7308 */ /* 0x0003e40000002400 */
[----:B-1----:R-:W-:-:S02]  /*fb10*/  FMUL.FTZ R2, R69, c[0x0][0x2ec] ;  /* 0x0000bb0045027a20 */ /* 0x002fc40000410000 */
[----:B------:R4:W5:Y:S04]  /*fb20*/  LDL.LU R69, [R1+0xc4] ;  /* 0x0000c40001457983 */ /* 0x0009680000300800 */
[----:B---3--:R1:W3:Y:S02]  /*fb30*/  MUFU.TANH R3, R2 ;  /* 0x0000000200037308 */ /* 0x0082e40000002400 */
[----:B-1----:R-:W-:Y:S02]  /*fb40*/  FMUL.FTZ R2, R68, c[0x0][0x2ec] ;  /* 0x0000bb0044027a20 */ /* 0x002fe40000410000 */
[----:B------:R4:W5:Y:S01]  /*fb50*/  LDL.LU R68, [R1+0xc0] ;  /* 0x0000c00001447983 */ /* 0x0009620000300800 */
[----:B------:R-:W-:Y:S03]  /*fb60*/  HMMA.16816.F32.BF16 R208, R16, R52, R44 ;  /* 0x0000003410d0723c */ /* 0x000fe6000004182c */
[----:B------:R-:W1:Y:S05]  /*fb70*/  LDSM.16.M88.4 R44, [R237+0x3000] ;  /* 0x00300000ed2c783b */ /* 0x000e6a0000000200 */
[----:B------:R-:W-:Y:S01]  /*fb80*/  HMMA.16816.F32.BF16 R132, R40, R58, R48 ;  /* 0x0000003a2884723c */ /* 0x000fe20000041830 */
[----:B------:R-:W2:Y:S07]  /*fb90*/  LDSM.16.M88.4 R48, [R239+0x3800] ;  /* 0x00380000ef30783b */ /* 0x000eae0000000200 */
[C---:B------:R-:W-:Y:S08]  /*fba0*/  HMMA.16816.F32.BF16 R140, R20.reuse, R52, R140 ;  /* 0x00000034148c723c */ /* 0x040ff0000004188c */
[----:B------:R-:W-:Y:S11]  /*fbb0*/  HMMA.16816.F32.BF16 R40, R20, R54, R60 ;  /* 0x000000361428723c */ /* 0x000ff6000004183c */
[----:B------:R-:W-:Y:S05]  /*fbc0*/  @!UPT UIADD3 URZ, URZ, URZ, URZ ;  /* 0x0000003f3f3ff290 */ /* 0x000fea000fffe03f */
[----:B-1----:R-:W-:Y:S08]  /*fbd0*/  HMMA.16816.F32.BF16 R60, R8, R44, R140 ;  /* 0x0000002c083c723c */ /* 0x002ff0000004188c */
[C---:B--2---:R-:W-:Y:S08]  /*fbe0*/  HMMA.16816.F32.BF16 R140, R32.reuse, R48, R136 ;  /* 0x00000030208c723c */ /* 0x044ff00000041888 */
[----:B------:R-:W-:Y:S01]  /*fbf0*/  HMMA.16816.F32.BF16 R132, R32, R50, R132 ;  /* 0x000000322084723c */ /* 0x000fe20000041884 */
[----:B------:R-:W1:Y:S07]  /*fc00*/  LDSM.16.M88.4 R32, [R238+0xb800] ;  /* 0x00b80000ee20783b */ /* 0x000e6e0000000200 */
[-C--:B------:R-:W-:Y:S01]  /*fc10*/  HMMA.16816.F32.BF16 R52, R8, R46.reuse, R40 ;  /* 0x0000002e0834723c */ /* 0x080fe20000041828 */
[----:B------:R-:W2:Y:S07]  /*fc20*/  LDSM.16.M88.4 R40, [R237+0x3800] ;  /* 0x00380000ed28783b */ /* 0x000eae0000000200 */
[----:B------:R-:W-:Y:S01]  /*fc30*/  HMMA.16816.F32.BF16 R64, R4, R46, R64 ;  /* 0x0000002e0440723c */ /* 0x000fe20000041840 */
[----:B------:R-:W-:Y:S01]  /*fc40*/  FMUL.FTZ R60, R60, c[0x0][0x2ec] ;  /* 0x0000bb003c3c7a20 */ /* 0x000fe20000410000 */
[----:B------:R-:W-:Y:S01]  /*fc50*/  MUFU.TANH R214, R2 ;  /* 0x0000000200d67308 */ /* 0x000fe20000002400 */
[----:B------:R-:W-:Y:S01]  /*fc60*/  FMUL.FTZ R61, R61, c[0x0][0x2ec] ;  /* 0x0000bb003d3d7a20 */ /* 0x000fe20000410000 */
[----:B------:R-:W-:Y:S01]  /*fc70*/  UISETP.GE.AND UP0, UPT, UR8, 0x4, UPT ;  /* 0x000000040800788c */ /* 0x000fe2000bf06270 */
[----:B------:R-:W-:Y:S01]  /*fc80*/  FMUL.FTZ R63, R63, c[0x0][0x2ec] ;  /* 0x0000bb003f3f7a20 */ /* 0x000fe20000410000 */
[----:B------:R-:W-:-:S04]  /*fc90*/  DEPBAR.LE SB0, 0x0 ;  /* 0x000080000000791a */ /* 0x000fc80000000000 */
[----:B------:R-:W-:Y:S08]  /*fca0*/  HMMA.16816.F32.BF16 R136, R4, R44, R208 ;  /* 0x0000002c0488723c */ /* 0x000ff000000418d0 */
[C---:B------:R-:W-:Y:S08]  /*fcb0*/  HMMA.16816.F32.BF16 R44, R36.reuse, R56, R224 ;  /* 0x00000038242c723c */ /* 0x040ff000000418e0 */
[----:B------:R-:W-:Y:S01]  /*fcc0*/  HMMA.16816.F32.BF16 R36, R36, R58, R220 ;  /* 0x0000003a2424723c */ /* 0x000fe200000418dc */
[----:B------:R-:W-:-:S02]  /*fcd0*/  FMUL.FTZ R52, R52, c[0x0][0x2ec] ;  /* 0x0000bb0034347a20 */ /* 0x000fc40000410000 */
[----:B------:R-:W-:Y:S02]  /*fce0*/  FMUL.FTZ R53, R53, c[0x0][0x2ec] ;  /* 0x0000bb0035357a20 */ /* 0x000fe40000410000 */
[----:B------:R-:W-:Y:S02]  /*fcf0*/  FMUL.FTZ R54, R54, c[0x0][0x2ec] ;  /* 0x0000bb0036367a20 */ /* 0x000fe40000410000 */
[----:B------:R-:W-:Y:S01]  /*fd00*/  FMUL.FTZ R55, R55, c[0x0][0x2ec] ;  /* 0x0000bb0037377a20 */ /* 0x000fe20000410000 */
[----:B------:R-:W1:Y:S08]  /*fd10*/  MUFU.TANH R212, R60 ;  /* 0x0000003c00d47308 */ /* 0x000e700000002400 */
[----:B------:R-:W1:Y:S01]  /*fd20*/  MUFU.TANH R60, R52 ;  /* 0x00000034003c7308 */ /* 0x000e620000002400 */
[C---:B------:R-:W-:Y:S07]  /*fd30*/  HMMA.16816.F32.BF16 R44, R28.reuse, R48, R44 ;  /* 0x000000301c2c723c */ /* 0x040fee000004182c */
[----:B------:R-:W-:Y:S08]  /*fd40*/  MUFU.TANH R26, R53 ;  /* 0x00000035001a7308 */ /* 0x000ff00000002400 */
[----:B------:R-:W-:Y:S08]  /*fd50*/  MUFU.TANH R13, R54 ;  /* 0x00000036000d7308 */ /* 0x000ff00000002400 */
[----:B------:R1:W-:Y:S01]  /*fd60*/  MUFU.TANH R12, R55 ;  /* 0x00000037000c7308 */ /* 0x0003e20000002400 */
[----:B------:R-:W-:Y:S08]  /*fd70*/  HMMA.16816.F32.BF16 R28, R28, R50, R36 ;  /* 0x000000321c1c723c */ /* 0x000ff00000041824 */
[C---:B-1----:R-:W-:Y:S08]  /*fd80*/  HMMA.16816.F32.BF16 R52, R20.reuse, R32, R140 ;  /* 0x000000201434723c */ /* 0x042ff0000004188c */
[----:B------:R-:W-:Y:S11]  /*fd90*/  HMMA.16816.F32.BF16 R20, R20, R34, R132 ;  /* 0x000000221414723c */ /* 0x000ff60000041884 */
[----:B------:R-:W-:Y:S05]  /*fda0*/  @!UPT UIADD3 URZ, URZ, URZ, URZ ;  /* 0x0000003f3f3ff290 */ /* 0x000fea000fffe03f */
[C---:B--2---:R-:W-:Y:S08]  /*fdb0*/  HMMA.16816.F32.BF16 R52, R8.reuse, R40, R52 ;  /* 0x000000280834723c */ /* 0x044ff00000041834 */
[----:B------:R-:W-:Y:S08]  /*fdc0*/  HMMA.16816.F32.BF16 R20, R8, R42, R20 ;  /* 0x0000002a0814723c */ /* 0x000ff00000041814 */
[C---:B------:R-:W-:Y:S08]  /*fdd0*/  HMMA.16816.F32.BF16 R8, R16.reuse, R32, R44 ;  /* 0x000000201008723c */ /* 0x040ff0000004182c */
[----:B------:R-:W-:Y:S01]  /*fde0*/  HMMA.16816.F32.BF16 R16, R16, R34, R28 ;  /* 0x000000221010723c */ /* 0x000fe2000004181c */
[----:B------:R-:W-:Y:S01]  /*fdf0*/  FMUL.FTZ R62, R62, c[0x0][0x2ec] ;  /* 0x0000bb003e3e7a20 */ /* 0x000fe20000410000 */
[----:B------:R-:W1:Y:S01]  /*fe00*/  MUFU.TANH R61, R61 ;  /* 0x0000003d003d7308 */ /* 0x000e620000002400 */
[----:B------:R-:W-:Y:S01]  /*fe10*/  IADD3 R2, R0, 0x20, RZ ;  /* 0x0000002000027810 */ /* 0x000fe20007ffe0ff */
[----:B------:R-:W-:Y:S01]  /*fe20*/  FMUL.FTZ R136, R136, c[0x0][0x2ec] ;  /* 0x0000bb0088887a20 */ /* 0x000fe20000410000 */
[----:B------:R-:W-:Y:S01]  /*fe30*/  FSEL R36, R215, -INF , !P6 ;  /* 0xff800000d7247808 */ /* 0x000fe20007000000 */
[----:B------:R-:W-:Y:S01]  /*fe40*/  FMUL.FTZ R137, R137, c[0x0][0x2ec] ;  /* 0x0000bb0089897a20 */ /* 0x000fe20000410000 */
[----:B------:R-:W-:-:S03]  /*fe50*/  ISETP.GE.AND P6, PT, R2, R14, PT ;  /* 0x0000000e0200720c */ /* 0x000fc60003fc6270 */
[----:B------:R-:W2:Y:S06]  /*fe60*/  MUFU.TANH R63, R63 ;  /* 0x0000003f003f7308 */ /* 0x000eac0000002400 */
[----:B------:R-:W-:Y:S01]  /*fe70*/  HMMA.16816.F32.BF16 R8, R4, R40, R8 ;  /* 0x000000280408723c */ /* 0x000fe20000041808 */
[----:B---3--:R-:W-:Y:S01]  /*fe80*/  FSEL R39, R3, -INF , !P5 ;  /* 0xff80000003277808 */ /* 0x008fe20006800000 */
[----:B------:R-:W3:Y:S01]  /*fe90*/  MUFU.TANH R62, R62 ;  /* 0x0000003e003e7308 */ /* 0x000ee20000002400 */
[----:B------:R-:W-:Y:S01]  /*fea0*/  IADD3 R3, R0, 0x28, RZ ;  /* 0x0000002800037810 */ /* 0x000fe20007ffe0ff */
[----:B------:R-:W-:-:S04]  /*feb0*/  FMUL.FTZ R64, R64, c[0x0][0x2ec] ;  /* 0x0000bb0040407a20 */ /* 0x000fc80000410000 */
[----:B------:R-:W-:Y:S01]  /*fec0*/  HMMA.16816.F32.BF16 R40, R4, R42, R16 ;  /* 0x0000002a0428723c */ /* 0x000fe20000041810 */
[----:B------:R-:W-:Y:S01]  /*fed0*/  FSEL R226, R212, -INF , !P6 ;  /* 0xff800000d4e27808 */ /* 0x000fe20007000000 */
[----:B------:R-:W-:Y:S01]  /*fee0*/  FMUL.FTZ R65, R65, c[0x0][0x2ec] ;  /* 0x0000bb0041417a20 */ /* 0x000fe20000410000 */
[----:B------:R-:W-:Y:S01]  /*fef0*/  ISETP.GE.AND P6, PT, R3, R14, PT ;  /* 0x0000000e0300720c */ /* 0x000fe20003fc6270 */
[----:B------:R-:W-:Y:S01]  /*ff00*/  FMUL.FTZ R138, R138, c[0x0][0x2ec] ;  /* 0x0000bb008a8a7a20 */ /* 0x000fe20000410000 */
[----:B------:R-:W1:Y:S02]  /*ff10*/  MUFU.TANH R136, R136 ;  /* 0x0000008800887308 */ /* 0x000e640000002400 */
[----:B------:R-:W-:Y:S02]  /*ff20*/  IADD3 R4, R0, 0x21, RZ ;  /* 0x0000002100047810 */ /* 0x000fe40007ffe0ff */
[----:B------:R-:W-:Y:S01]  /*ff30*/  FSEL R38, R27, -INF , !P0 ;  /* 0xff8000001b267808 */ /* 0x000fe20004000000 */
[----:B------:R-:W-:Y:S01]  /*ff40*/  FMUL.FTZ R66, R66, c[0x0][0x2ec] ;  /* 0x0000bb0042427a20 */ /* 0x000fe20000410000 */
[----:B------:R-:W-:-:S02]  /*ff50*/  FSEL R37, R213, -INF , !P1 ;  /* 0xff800000d5257808 */ /* 0x000fc40004800000 */
[----:B------:R-:W1:Y:S01]  /*ff60*/  MUFU.TANH R137, R137 ;  /* 0x0000008900897308 */ /* 0x000e620000002400 */
[----:B------:R-:W-:Y:S02]  /*ff70*/  FSEL R27, R214, -INF , !P4 ;  /* 0xff800000d61b7808 */ /* 0x000fe40006000000 */
[C---:B------:R-:W-:Y:S02]  /*ff80*/  ISETP.GE.AND P1, PT, R2.reuse, R15, PT ;  /* 0x0000000f0200720c */ /* 0x040fe40003f26270 */
[C---:B------:R-:W-:Y:S02]  /*ff90*/  ISETP.GE.AND P0, PT, R2.reuse, R25, PT ;  /* 0x000000190200720c */ /* 0x040fe40003f06270 */
[----:B------:R-:W-:Y:S01]  /*ffa0*/  ISETP.GE.AND P5, PT, R2, R24, PT ;  /* 0x000000180200720c */ /* 0x000fe20003fa6270 */
[----:B------:R-:W3:Y:S01]  /*ffb0*/  MUFU.TANH R64, R64 ;  /* 0x0000004000407308 */ /* 0x000ee20000002400 */
[----:B------:R-:W-:Y:S01]  /*ffc0*/  ISETP.GE.AND P4, PT, R4, R14, PT ;  /* 0x0000000e0400720c */ /* 0x000fe20003f86270 */
[----:B------:R-:W-:Y:S01]  /*ffd0*/  FMUL.FTZ R52, R52, c[0x0][0x2ec] ;  /* 0x0000bb0034347a20 */ /* 0x000fe20000410000 */
[----:B------:R-:W-:Y:S01]  /*ffe0*/  IADD3 R2, R0, 0x29, RZ ;  /* 0x0000002900027810 */ /* 0x000fe20007ffe0ff */
[----:B------:R-:W-:Y:S01]  /*fff0*/  FMUL.FTZ R53, R53, c[0x0][0x2ec] ;  /* 0x0000bb0035357a20 */ /* 0x000fe20000410000 */
[----:B------:R-:W-:-:S02]  /*10000*/  FSEL R224, R60, -INF , !P6 ;  /* 0xff8000003ce07808 */ /* 0x000fc40007000000 */
[----:B------:R-:W-:Y:S01]  /*10010*/  ISETP.GE.AND P6, PT, R4, R15, PT ;  /* 0x0000000f0400720c */ /* 0x000fe20003fc6270 */
[----:B------:R-:W3:Y:S01]  /*10020*/  MUFU.TANH R65, R65 ;  /* 0x0000004100417308 */ /* 0x000ee20000002400 */
[----:B-1----:R-:W-:Y:S01]  /*10030*/  FSEL R225, R61, -INF , !P4 ;  /* 0xff8000003de17808 */ /* 0x002fe20006000000 */
[----:B------:R-:W-:Y:S01]  /*10040*/  FMUL.FTZ R21, R21, c[0x0][0x2ec] ;  /* 0x0000bb0015157a20 */ /* 0x000fe20000410000 */
[----:B------:R-:W-:Y:S01]  /*10050*/  ISETP.GE.AND P4, PT, R2, R14, PT ;  /* 0x0000000e0200720c */ /* 0x000fe20003f86270 */
[----:B------:R-:W-:Y:S01]  /*10060*/  FMUL.FTZ R55, R55, c[0x0][0x2ec] ;  /* 0x0000bb0037377a20 */ /* 0x000fe20000410000 */
[----:B--2---:R-:W-:-:S03]  /*10070*/  FSEL R221, R63, -INF , !P6 ;  /* 0xff8000003fdd7808 */ /* 0x004fc60007000000 */
[----:B------:R-:W1:Y:S01]  /*10080*/  MUFU.TANH R138, R138 ;  /* 0x0000008a008a7308 */ /* 0x000e620000002400 */
[----:B------:R-:W-:Y:S01]  /*10090*/  FMUL.FTZ R22, R22, c[0x0][0x2ec] ;  /* 0x0000bb0016167a20 */ /* 0x000fe20000410000 */
[----:B------:R-:W-:Y:S01]  /*100a0*/  ISETP.GE.AND P6, PT, R2, R15, PT ;  /* 0x0000000f0200720c */ /* 0x000fe20003fc6270 */
[----:B------:R-:W-:Y:S01]  /*100b0*/  FMUL.FTZ R67, R67, c[0x0][0x2ec] ;  /* 0x0000bb0043437a20 */ /* 0x000fe20000410000 */
[----:B------:R-:W-:-:S04]  /*100c0*/  FSEL R223, R26, -INF , !P4 ;  /* 0xff8000001adf7808 */ /* 0x000fc80006000000 */
[----:B------:R-:W2:Y:S01]  /*100d0*/  MUFU.TANH R66, R66 ;  /* 0x0000004200427308 */ /* 0x000ea20000002400 */
[----:B---3--:R-:W-:Y:S01]  /*100e0*/  FSEL R222, R62, -INF , !P1 ;  /* 0xff8000003ede7808 */ /* 0x008fe20004800000 */
[----:B------:R-:W-:Y:S01]  /*100f0*/  FMUL.FTZ R8, R8, c[0x0][0x2ec] ;  /* 0x0000bb0008087a20 */ /* 0x000fe20000410000 */
[----:B------:R-:W-:Y:S01]  /*10100*/  ISETP.GE.AND P4, PT, R4, R25, PT ;  /* 0x000000190400720c */ /* 0x000fe20003f86270 */
[----:B------:R-:W-:Y:S01]  /*10110*/  FMUL.FTZ R139, R139, c[0x0][0x2ec] ;  /* 0x0000bb008b8b7a20 */ /* 0x000fe20000410000 */
[----:B------:R-:W-:-:S03]  /*10120*/  ISETP.GE.AND P1, PT, R3, R15, PT ;  /* 0x0000000f0300720c */ /* 0x000fc60003f26270 */
[----:B------:R-:W3:Y:S01]  /*10130*/  MUFU.TANH R52, R52 ;  /* 0x0000003400347308 */ /* 0x000ee20000002400 */
[----:B------:R-:W-:Y:S01]  /*10140*/  FSEL R218, R12, -INF , !P6 ;  /* 0xff8000000cda7808 */ /* 0x000fe20007000000 */
[----:B------:R-:W-:Y:S01]  /*10150*/  FMUL.FTZ R54, R54, c[0x0][0x2ec] ;  /* 0x0000bb0036367a20 */ /* 0x000fe20000410000 */
[----:B------:R-:W-:-:S05]  /*10160*/  ISETP.GE.AND P6, PT, R3, R25, PT ;  /* 0x000000190300720c */ /* 0x000fca0003fc6270 */
[----:B------:R-:W1:Y:S01]  /*10170*/  MUFU.TANH R53, R53 ;  /* 0x0000003500357308 */ /* 0x000e620000002400 */
[----:B------:R-:W-:Y:S01]  /*10180*/  FSEL R220, R13, -INF , !P1 ;  /* 0xff8000000ddc7808 */ /* 0x000fe20004800000 */
[----:B------:R-:W-:Y:S01]  /*10190*/  FMUL.FTZ R7, R41, c[0x0][0x2ec] ;  /* 0x0000bb0029077a20 */ /* 0x000fe20000410000 */
[----:B------:R-:W-:Y:S02]  /*101a0*/  FSEL R217, R136, -INF , !P0 ;  /* 0xff80000088d97808 */ /* 0x000fe40004000000 */
[----:B------:R-:W-:-:S03]  /*101b0*/  FSEL R216, R137, -INF , !P4 ;  /* 0xff80000089d87808 */ /* 0x000fc60006000000 */
[----:B------:R-:W1:Y:S01]  /*101c0*/  MUFU.TANH R21, R21 ;  /* 0x0000001500157308 */ /* 0x000e620000002400 */
[-C--:B------:R-:W-:Y:S01]  /*101d0*/  ISETP.GE.AND P1, PT, R4, R24.reuse, PT ;  /* 0x000000180400720c */ /* 0x080fe20003f26270 */
[----:B------:R-:W-:Y:S01]  /*101e0*/  FMUL.FTZ R20, R20, c[0x0][0x2ec] ;  /* 0x0000bb0014147a20 */ /* 0x000fe20000410000 */
[----:B------:R-:W-:Y:S02]  /*101f0*/  ISETP.GE.AND P0, PT, R3, R24, PT ;  /* 0x000000180300720c */ /* 0x000fe40003f06270 */
[----:B------:R-:W-:-:S03]  /*10200*/  ISETP.GE.AND P4, PT, R2, R25, PT ;  /* 0x000000190200720c */ /* 0x000fc60003f86270 */
[----:B------:R-:W1:Y:S01]  /*10210*/  MUFU.TANH R55, R55 ;  /* 0x0000003700377308 */ /* 0x000e620000002400 */
[----:B------:R-:W-:Y:S02]  /*10220*/  FSEL R215, R64, -INF , !P6 ;  /* 0xff80000040d77808 */ /* 0x000fe40007000000 */
[C---:B------:R-:W-:Y:S02]  /*10230*/  IADD3 R4, R0.reuse, 0x30, RZ ;  /* 0x0000003000047810 */ /* 0x040fe40007ffe0ff */
[----:B------:R-:W-:-:S03]  /*10240*/  IADD3 R3, R0, 0x31, RZ ;  /* 0x0000003100037810 */ /* 0x000fc60007ffe0ff */
[----:B------:R-:W2:Y:S01]  /*10250*/  MUFU.TANH R22, R22 ;  /* 0x0000001600167308 */ /* 0x000ea20000002400 */
[----:B------:R-:W-:Y:S02]  /*10260*/  ISETP.GE.AND P6, PT, R2, R24, PT ;  /* 0x000000180200720c */ /* 0x000fe40003fc6270 */
[----:B------:R-:W-:-:S05]  /*10270*/  IADD3 R2, R0, 0x38, RZ ;  /* 0x0000003800027810 */ /* 0x000fca0007ffe0ff */
[----:B------:R-:W2:Y:S01]  /*10280*/  MUFU.TANH R67, R67 ;  /* 0x0000004300437308 */ /* 0x000ea20000002400 */
[----:B------:R-:W-:Y:S02]  /*10290*/  IADD3 R0, R0, 0x39, RZ ;  /* 0x0000003900007810 */ /* 0x000fe40007ffe0ff */
[----:B------:R-:W-:Y:S02]  /*102a0*/  FSEL R213, R65, -INF , !P4 ;  /* 0xff80000041d57808 */ /* 0x000fe40006000000 */
[----:B-1----:R-:W-:-:S03]  /*102b0*/  FSEL R214, R138, -INF , !P5 ;  /* 0xff8000008ad67808 */ /* 0x002fc60006800000 */
[----:B------:R-:W1:Y:S01]  /*102c0*/  MUFU.TANH R8, R8 ;  /* 0x0000000800087308 */ /* 0x000e620000002400 */
[-C--:B------:R-:W-:Y:S01]  /*102d0*/  ISETP.GE.AND P4, PT, R4, R14.reuse, PT ;  /* 0x0000000e0400720c */ /* 0x080fe20003f86270 */
[----:B------:R-:W-:Y:S01]  /*102e0*/  FMUL.FTZ R23, R23, c[0x0][0x2ec] ;  /* 0x0000bb0017177a20 */ /* 0x000fe20000410000 */
[----:B------:R-:W-:-:S05]  /*102f0*/  ISETP.GE.AND P5, PT, R3, R14, PT ;  /* 0x0000000e0300720c */ /* 0x000fca0003fa6270 */
[----:B------:R-:W1:Y:S01]  /*10300*/  MUFU.TANH R139, R139 ;  /* 0x0000008b008b7308 */ /* 0x000e620000002400 */
[----:B--2---:R-:W-:Y:S02]  /*10310*/  FSEL R227, R66, -INF , !P0 ;  /* 0xff80000042e37808 */ /* 0x004fe40004000000 */
[----:B------:R-:W-:-:S05]  /*10320*/  ISETP.GE.AND P0, PT, R0, R14, PT ;  /* 0x0000000e0000720c */ /* 0x000fca0003f06270 */
[----:B------:R-:W2:Y:S01]  /*10330*/  MUFU.TANH R54, R54 ;  /* 0x0000003600367308 */ /* 0x000ea20000002400 */
[----:B---3--:R-:W-:Y:S02]  /*10340*/  FSEL R44, R52, -INF , !P4 ;  /* 0xff800000342c7808 */ /* 0x008fe40006000000 */
[----:B------:R-:W-:-:S05]  /*10350*/  FSEL R208, R53, -INF , !P5 ;  /* 0xff80000035d07808 */ /* 0x000fca0006800000 */
[----:B------:R-:W3:Y:S01]  /*10360*/  MUFU.TANH R7, R7 ;  /* 0x0000000700077308 */ /* 0x000ee20000002400 */
[-C--:B------:R-:W-:Y:S01]  /*10370*/  ISETP.GE.AND P4, PT, R3, R15.reuse, PT ;  /* 0x0000000f0300720c */ /* 0x080fe20003f86270 */
[----:B------:R-:W-:Y:S01]  /*10380*/  FMUL.FTZ R9, R9, c[0x0][0x2ec] ;  /* 0x0000bb0009097a20 */ /* 0x000fe20000410000 */
[----:B------:R-:W-:Y:S01]  /*10390*/  ISETP.GE.AND P5, PT, R2, R15, PT ;  /* 0x0000000f0200720c */ /* 0x000fe20003fa6270 */
[----:B------:R-:W-:-:S04]  /*103a0*/  FMUL.FTZ R40, R40, c[0x0][0x2ec] ;  /* 0x0000bb0028287a20 */ /* 0x000fc80000410000 */
[----:B------:R-:W1:Y:S01]  /*103b0*/  MUFU.TANH R20, R20 ;  /* 0x0000001400147308 */ /* 0x000e620000002400 */
[----:B------:R-:W-:Y:S02]  /*103c0*/  FSEL R138, R21, -INF , !P0 ;  /* 0xff800000158a7808 */ /* 0x000fe40004000000 */
[----:B------:R-:W-:Y:S02]  /*103d0*/  ISETP.GE.AND P0, PT, R4, R25, PT ;  /* 0x000000190400720c */ /* 0x000fe40003f06270 */
[----:B------:R-:W-:-:S03]  /*103e0*/  FSEL R133, R55, -INF , !P4 ;  /* 0xff80000037857808 */ /* 0x000fc60006000000 */
[----:B------:R-:W2:Y:S01]  /*103f0*/  MUFU.TANH R23, R23 ;  /* 0x0000001700177308 */ /* 0x000ea20000002400 */
[----:B------:R-:W-:Y:S01]  /*10400*/  FSEL R132, R22, -INF , !P5 ;  /* 0xff80000016847808 */ /* 0x000fe20006800000 */
[----:B------:R-:W-:Y:S01]  /*10410*/  FMUL.FTZ R6, R10, c[0x0][0x2ec] ;  /* 0x0000bb000a067a20 */ /* 0x000fe20000410000 */
[----:B------:R-:W-:Y:S01]  /*10420*/  FSEL R228, R67, -INF , !P6 ;  /* 0xff80000043e47808 */ /* 0x000fe20007000000 */
[----:B------:R-:W-:Y:S01]  /*10430*/  FMUL.FTZ R5, R11, c[0x0][0x2ec] ;  /* 0x0000bb000b057a20 */ /* 0x000fe20000410000 */
[C---:B------:R-:W-:Y:S02]  /*10440*/  ISETP.GE.AND P4, PT, R3.reuse, R25, PT ;  /* 0x000000190300720c */ /* 0x040fe40003f86270 */
[----:B------:R-:W-:Y:S01]  /*10450*/  ISETP.GE.AND P5, PT, R3, R24, PT ;  /* 0x000000180300720c */ /* 0x000fe20003fa6270 */
[----:B------:R-:W-:Y:S01]  /*10460*/  FMUL.FTZ R3, R43, c[0x0][0x2ec] ;  /* 0x0000bb002b037a20 */ /* 0x000fe20000410000 */
[----:B------:R-:W-:Y:S01]  /*10470*/  ISETP.GE.AND P6, PT, R4, R15, PT ;  /* 0x0000000f0400720c */ /* 0x000fe20003fc6270 */
[----:B------:R-:W3:Y:S01]  /*10480*/  MUFU.TANH R9, R9 ;  /* 0x0000000900097308 */ /* 0x000ee20000002400 */
[----:B-1----:R-:W-:Y:S01]  /*10490*/  FSEL R45, R8, -INF , !P0 ;  /* 0xff800000082d7808 */ /* 0x002fe20004000000 */
[----:B------:R-:W-:Y:S01]  /*104a0*/  FMUL.FTZ R42, R42, c[0x0][0x2ec] ;  /* 0x0000bb002a2a7a20 */ /* 0x000fe20000410000 */
[----:B------:R-:W-:-:S02]  /*104b0*/  FSEL R219, R139, -INF , !P1 ;  /* 0xff8000008bdb7808 */ /* 0x000fc40004800000 */
[----:B------:R-:W-:-:S03]  /*104c0*/  ISETP.GE.AND P0, PT, R0, R25, PT ;  /* 0x000000190000720c */ /* 0x000fc60003f06270 */
[----:B------:R-:W1:Y:S01]  /*104d0*/  MUFU.TANH R40, R40 ;  /* 0x0000002800287308 */ /* 0x000e620000002400 */
[----:B------:R-:W-:Y:S01]  /*104e0*/  BAR.SYNC.DEFER_BLOCKING 0x0 ;  /* 0x0000000000007b1d */ /* 0x000fe20000010000 */
[----:B------:R-:W-:Y:S02]  /*104f0*/  ISETP.GE.AND P1, PT, R2, R14, PT ;  /* 0x0000000e0200720c */ /* 0x000fe40003f26270 */
[----:B--2---:R-:W-:Y:S02]  /*10500*/  FSEL R137, R54, -INF , !P6 ;  /* 0xff80000036897808 */ /* 0x004fe40007000000 */
[----:B------:R-:W-:Y:S02]  /*10510*/  ISETP.GE.AND P6, PT, R4, R24, PT ;  /* 0x000000180400720c */ /* 0x000fe40003fc6270 */
[----:B------:R-:W2:Y:S01]  /*10520*/  MUFU.TANH R6, R6 ;  /* 0x0000000600067308 */ /* 0x000ea20000002400 */
[----:B---3--:R-:W-:Y:S02]  /*10530*/  FSEL R50, R7, -INF , !P0 ;  /* 0xff80000007327808 */ /* 0x008fe40004000000 */
[----:B------:R-:W-:-:S02]  /*10540*/  FSEL R139, R20, -INF , !P1 ;  /* 0xff800000148b7808 */ /* 0x000fc40004800000 */
[----:B------:R-:W-:-:S03]  /*10550*/  PLOP3.LUT P0, PT, PT, PT, UP0, 0x80, 0x0 ;  /* 0x000000000000781c */ /* 0x000fc60003f0f008 */
[----:B------:R-:W3:Y:S01]  /*10560*/  MUFU.TANH R5, R5 ;  /* 0x0000000500057308 */ /* 0x000ee20000002400 */
[----:B------:R-:W-:-:S07]  /*10570*/  ISETP.GE.AND P1, PT, R0, R15, PT ;  /* 0x0000000f0000720c */ /* 0x000fce0003f26270 */
[----:B------:R-:W2:Y:S01]  /*10580*/  MUFU.TANH R4, R42 ;  /* 0x0000002a00047308 */ /* 0x000ea20000002400 */
[----:B------:R-:W-:-:S07]  /*10590*/  FSEL R51, R23, -INF , !P1 ;  /* 0xff80000017337808 */ /* 0x000fce0004800000 */
[----:B------:R-:W4:Y:S01]  /*105a0*/  MUFU.TANH R3, R3 ;  /* 0x0000000300037308 */ /* 0x000f220000002400 */
[----:B------:R-:W-:Y:S02]  /*105b0*/  ISETP.GE.AND P1, PT, R2, R25, PT ;  /* 0x000000190200720c */ /* 0x000fe40003f26270 */
[----:B------:R-:W-:Y:S02]  /*105c0*/  FSEL R41, R9, -INF , !P4 ;  /* 0xff80000009297808 */ /* 0x000fe40006000000 */
[----:B-1----:R-:W-:Y:S02]  /*105d0*/  FSEL R40, R40, -INF , !P1 ;  /* 0xff80000028287808 */ /* 0x002fe40004800000 */
[-C--:B------:R-:W-:Y:S02]  /*105e0*/  ISETP.GE.AND P4, PT, R2, R24.reuse, PT ;  /* 0x000000180200720c */ /* 0x080fe40003f86270 */
[----:B------:R-:W-:Y:S02]  /*105f0*/  ISETP.GE.AND P1, PT, R0, R24, PT ;  /* 0x000000180000720c */ /* 0x000fe40003f26270 */
[----:B--2---:R-:W-:-:S02]  /*10600*/  FSEL R212, R6, -INF , !P6 ;  /* 0xff80000006d47808 */ /* 0x004fc40007000000 */
[----:B---3--:R-:W-:Y:S02]  /*10610*/  FSEL R211, R5, -INF , !P5 ;  /* 0xff80000005d37808 */ /* 0x008fe40006800000 */
[----:B------:R-:W-:Y:S02]  /*10620*/  FSEL R210, R4, -INF , !P4 ;  /* 0xff80000004d27808 */ /* 0x000fe40006000000 */
[----:B----4-:R-:W-:Y:S01]  /*10630*/  FSEL R209, R3, -INF , !P1 ;  /* 0xff80000003d17808 */ /* 0x010fe20004800000 */
        /* <DEDUP_REMOVED lines=79> */
.L_x_249:
[----:B------:R-:W-:Y:S05]  /*10b30*/  BSYNC B0 ;  /* 0x0000000000007941 */ /* 0x000fea0003800000 */
.L_x_248:
[----:B------:R-:W0:Y:S02]  /*10b40*/  LDGDEPBAR ;  /* 0x00000000000079af */ /* 0x000e240000000000 */
.L_x_247:
[----:B-1----:R-:W3:Y:S04]  /*10b50*/  LDL.LU R9, [R1+0x64] ;  /* 0x0000640001097983 */ /* 0x002ee80000300800 */
[----:B------:R-:W4:Y:S04]  /*10b60*/  LDL.LU R8, [R1+0x48] ;  /* 0x0000480001087983 */ /* 0x000f280000300800 */
[----:B--2---:R-:W2:Y:S04]  /*10b70*/  LDL.LU R7, [R1+0x68] ;  /* 0x0000680001077983 */ /* 0x004ea80000300800 */
[----:B------:R-:W2:Y:S04]  /*10b80*/  LDL.LU R6, [R1+0x6c] ;  /* 0x00006c0001067983 */ /* 0x000ea80000300800 */
        /* <DEDUP_REMOVED lines=11> */
[----:B------:R-:W2:Y:S01]  /*10c40*/  LDL.LU R18, [R1+0x2c] ;  /* 0x00002c0001127983 */ /* 0x000ea20000300800 */
[----:B---3--:R-:W-:-:S03]  /*10c50*/  MOV R23, R9 ;  /* 0x0000000900177202 */ /* 0x008fc60000000f00 */
[----:B------:R-:W3:Y:S01]  /*10c60*/  LDL.LU R9, [R1+0x58] ;  /* 0x0000580001097983 */ /* 0x000ee20000300800 */
[----:B----4-:R-:W-:-:S03]  /*10c70*/  MOV R28, R8 ;  /* 0x00000008001c7202 */ /* 0x010fc60000000f00 */
[----:B------:R-:W4:Y:S01]  /*10c80*/  LDL.LU R17, [R1+0x28] ;  /* 0x0000280001117983 */ /* 0x000f220000300800 */
[----:B--2---:R-:W-:-:S03]  /*10c90*/  MOV R22, R7 ;  /* 0x0000000700167202 */ /* 0x004fc60000000f00 */
[----:B------:R-:W2:Y:S01]  /*10ca0*/  LDL.LU R16, [R1+0x1c] ;  /* 0x00001c0001107983 */ /* 0x000ea20000300800 */
[----:B------:R-:W-:-:S03]  /*10cb0*/  MOV R21, R6 ;  /* 0x0000000600157202 */ /* 0x000fc60000000f00 */
[----:B------:R-:W2:Y:S04]  /*10cc0*/  LDL.LU R15, [R1] ;  /* 0x00000000010f7983 */ /* 0x000ea80000300800 */
[----:B------:R-:W2:Y:S04]  /*10cd0*/  LDL.LU R14, [R1+0x8] ;  /* 0x00000800010e7983 */ /* 0x000ea80000300800 */
[----:B------:R-:W2:Y:S04]  /*10ce0*/  LDL.LU R13, [R1+0x4] ;  /* 0x00000400010d7983 */ /* 0x000ea80000300800 */
[----:B------:R-:W2:Y:S04]  /*10cf0*/  LDL.LU R12, [R1+0x10] ;  /* 0x00001000010c7983 */ /* 0x000ea80000300800 */
[----:B------:R-:W2:Y:S04]  /*10d00*/  LDL.LU R8, [R1+0x54] ;  /* 0x0000540001087983 */ /* 0x000ea80000300800 */
[----:B------:R-:W2:Y:S04]  /*10d10*/  LDL.LU R7, [R1+0x20] ;  /* 0x0000200001077983 */ /* 0x000ea80000300800 */
[----:B------:R-:W2:Y:S04]  /*10d20*/  LDL.LU R250, [R1+0x50] ;  /* 0x0000500001fa7983 */ /* 0x000ea80000300800 */
[----:B------:R-:W3:Y:S01]  /*10d30*/  LDL.LU R251, [R1+0x4c] ;  /* 0x00004c0001fb7983 */ /* 0x000ee20000300800 */
[----:B------:R-:W-:-:S02]  /*10d40*/  MOV R32, R0 ;  /* 0x0000000000207202 */ /* 0x000fc40000000f00 */
[----:B------:R-:W-:-:S04]  /*10d50*/  FMNMX.FTZ R0, R11, R245, !PT ;  /* 0x000000f50b007209 */ /* 0x000fc80007810000 */
[----:B------:R-:W-:-:S04]  /*10d60*/  FMNMX.FTZ R0, R26, R0, !PT ;  /* 0x000000001a007209 */ /* 0x000fc80007810000 */
[----:B------:R-:W-:Y:S02]  /*10d70*/  FMNMX.FTZ R0, R25, R0, !PT ;  /* 0x0000000019007209 */ /* 0x000fe40007810000 */
[----:B------:R-:W-:Y:S02]  /*10d80*/  MOV R20, R5 ;  /* 0x0000000500147202 */ /* 0x000fe40000000f00 */
[----:B------:R-:W-:-:S04]  /*10d90*/  FMNMX.FTZ R0, R24, R0, !PT ;  /* 0x0000000018007209 */ /* 0x000fc80007810000 */
[----:B------:R-:W-:-:S04]  /*10da0*/  FMNMX.FTZ R0, R20, R0, !PT ;  /* 0x0000000014007209 */ /* 0x000fc80007810000 */
[----:B------:R-:W-:Y:S02]  /*10db0*/  FMNMX.FTZ R0, R21, R0, !PT ;  /* 0x0000000015007209 */ /* 0x000fe40007810000 */
[----:B------:R-:W-:Y:S02]  /*10dc0*/  MOV R31, R2 ;  /* 0x00000002001f7202 */ /* 0x000fe40000000f00 */
[----:B------:R-:W-:Y:S02]  /*10dd0*/  FMNMX.FTZ R2, R22, R0, !PT ;  /* 0x0000000016027209 */ /* 0x000fe40007810000 */
[----:B------:R-:W-:-:S04]  /*10de0*/  FMNMX.FTZ R0, R10, R252, !PT ;  /* 0x000000fc0a007209 */ /* 0x000fc80007810000 */
[----:B------:R-:W-:Y:S02]  /*10df0*/  FMNMX.FTZ R0, R19, R0, !PT ;  /* 0x0000000013007209 */ /* 0x000fe40007810000 */
[----:B------:R-:W-:Y:S02]  /*10e00*/  FMNMX.FTZ R2, R23, R2, !PT ;  /* 0x0000000217027209 */ /* 0x000fe40007810000 */
[----:B------:R-:W-:Y:S02]  /*10e10*/  FMNMX.FTZ R0, R18, R0, !PT ;  /* 0x0000000012007209 */ /* 0x000fe40007810000 */
[----:B------:R-:W-:Y:S02]  /*10e20*/  MOV R30, R3 ;  /* 0x00000003001e7202 */ /* 0x000fe40000000f00 */
[----:B------:R-:W-:-:S04]  /*10e30*/  FMNMX.FTZ R3, R226, R2, !PT ;  /* 0x00000002e2037209 */ /* 0x000fc80007810000 */
[----:B------:R-:W-:-:S04]  /*10e40*/  FMNMX.FTZ R3, R225, R3, !PT ;  /* 0x00000003e1037209 */ /* 0x000fc80007810000 */
[----:B------:R-:W-:Y:S02]  /*10e50*/  FMNMX.FTZ R3, R224, R3, !PT ;  /* 0x00000003e0037209 */ /* 0x000fe40007810000 */
[----:B------:R-:W-:Y:S02]  /*10e60*/  MOV R29, R4 ;  /* 0x00000004001d7202 */ /* 0x000fe40000000f00 */
[----:B------:R-:W-:-:S04]  /*10e70*/  FMNMX.FTZ R3, R223, R3, !PT ;  /* 0x00000003df037209 */ /* 0x000fc80007810000 */
[----:B------:R-:W-:-:S04]  /*10e80*/  FMNMX.FTZ R3, R44, R3, !PT ;  /* 0x000000032c037209 */ /* 0x000fc80007810000 */
[----:B------:R-:W-:-:S04]  /*10e90*/  FMNMX.FTZ R136, R208, R3, !PT ;  /* 0x00000003d0887209 */ /* 0x000fc80007810000 */
[----:B------:R-:W-:-:S04]  /*10ea0*/  FMNMX.FTZ R136, R139, R136, !PT ;  /* 0x000000888b887209 */ /* 0x000fc80007810000 */
[----:B------:R-:W-:-:S05]  /*10eb0*/  FMNMX.FTZ R136, R138, R136, !PT ;  /* 0x000000888a887209 */ /* 0x000fca0007810000 */
[----:B------:R-:W1:Y:S02]  /*10ec0*/  SHFL.BFLY PT, R5, R136, 0x2, 0x1f ;  /* 0x0c401f0088057f89 */ /* 0x000e6400000e0000 */
[----:B-1----:R-:W-:Y:S02]  /*10ed0*/  FMNMX.FTZ R136, R136, R5, !PT ;  /* 0x0000000588887209 */ /* 0x002fe40007810000 */
[----:B------:R-:W-:Y:S04]  /*10ee0*/  STL [R1+0xcc], R239 ;  /* 0x0000ccef01007387 */ /* 0x000fe80000100800 */
[----:B------:R-:W-:Y:S04]  /*10ef0*/  STL [R1+0xc8], R238 ;  /* 0x0000c8ee01007387 */ /* 0x000fe80000100800 */
[----:B------:R-:W-:Y:S01]  /*10f00*/  STL [R1+0xc4], R237 ;  /* 0x0000c4ed01007387 */ /* 0x000fe20000100800 */
[----:B----4-:R-:W-:-:S04]  /*10f10*/  FMNMX.FTZ R0, R17, R0, !PT ;  /* 0x0000000011007209 */ /* 0x010fc80007810000 */
[----:B--2---:R-:W-:Y:S02]  /*10f20*/  FMNMX.FTZ R2, R250, R0, !PT ;  /* 0x00000000fa027209 */ /* 0x004fe40007810000 */
[----:B---3--:R-:W-:Y:S02]  /*10f30*/  FMNMX.FTZ R0, R9, R247, !PT ;  /* 0x000000f709007209 */ /* 0x008fe40007810000 */
        /* <DEDUP_REMOVED lines=29> */
[----:B------:R-:W1:Y:S01]  /*11110*/  SHFL.BFLY PT, R3, R0, 0x2, 0x1f ;  /* 0x0c401f0000037f89 */ /* 0x000e6200000e0000 */
[----:B------:R-:W-:Y:S02]  /*11120*/  FMNMX.FTZ R2, R27, R2, !PT ;  /* 0x000000021b027209 */ /* 0x000fe40007810000 */
[----:B------:R-:W-:Y:S02]  /*11130*/  FMNMX.FTZ R134, R45, R134, !PT ;  /* 0x000000862d867209 */ /* 0x000fe40007810000 */
[----:B------:R-:W-:Y:S02]  /*11140*/  FMNMX.FTZ R2, R214, R2, !PT ;  /* 0x00000002d6027209 */ /* 0x000fe40007810000 */
[----:B------:R-:W-:Y:S02]  /*11150*/  FMNMX.FTZ R134, R41, R134, !PT ;  /* 0x0000008629867209 */ /* 0x000fe40007810000 */
[----:B------:R-:W-:-:S02]  /*11160*/  FMNMX.FTZ R2, R219, R2, !PT ;  /* 0x00000002db027209 */ /* 0x000fc40007810000 */
[----:B------:R-:W-:Y:S02]  /*11170*/  FMNMX.FTZ R134, R40, R134, !PT ;  /* 0x0000008628867209 */ /* 0x000fe40007810000 */
[----:B------:R-:W-:Y:S02]  /*11180*/  FMNMX.FTZ R2, R227, R2, !PT ;  /* 0x00000002e3027209 */ /* 0x000fe40007810000 */
[----:B------:R-:W-:Y:S01]  /*11190*/  FMNMX.FTZ R134, R50, R134, !PT ;  /* 0x0000008632867209 */ /* 0x000fe20007810000 */
[----:B------:R-:W2:Y:S01]  /*111a0*/  SHFL.BFLY PT, R4, R136, 0x1, 0x1f ;  /* 0x0c201f0088047f89 */ /* 0x000ea200000e0000 */
[----:B------:R-:W-:-:S03]  /*111b0*/  FMNMX.FTZ R2, R228, R2, !PT ;  /* 0x00000002e4027209 */ /* 0x000fc60007810000 */
[----:B------:R-:W3:Y:S01]  /*111c0*/  SHFL.BFLY PT, R6, R134, 0x2, 0x1f ;  /* 0x0c401f0086067f89 */ /* 0x000ee200000e0000 */
[----:B------:R-:W-:Y:S02]  /*111d0*/  FMNMX.FTZ R2, R212, R2, !PT ;  /* 0x00000002d4027209 */ /* 0x000fe40007810000 */
[----:B-1----:R-:W-:Y:S02]  /*111e0*/  FMNMX.FTZ R0, R0, R3, !PT ;  /* 0x0000000300007209 */ /* 0x002fe40007810000 */
[----:B------:R-:W-:-:S03]  /*111f0*/  FMNMX.FTZ R3, R211, R2, !PT ;  /* 0x00000002d3037209 */ /* 0x000fc60007810000 */
[----:B------:R-:W1:Y:S01]  /*11200*/  SHFL.BFLY PT, R135, R0, 0x1, 0x1f ;  /* 0x0c201f0000877f89 */ /* 0x000e6200000e0000 */
[----:B------:R-:W-:-:S04]  /*11210*/  FMNMX.FTZ R3, R210, R3, !PT ;  /* 0x00000003d2037209 */ /* 0x000fc80007810000 */
[----:B------:R-:W-:-:S05]  /*11220*/  FMNMX.FTZ R3, R209, R3, !PT ;  /* 0x00000003d1037209 */ /* 0x000fca0007810000 */
[----:B------:R-:W4:Y:S01]  /*11230*/  SHFL.BFLY PT, R5, R3, 0x2, 0x1f ;  /* 0x0c401f0003057f89 */ /* 0x000f2200000e0000 */
[----:B--2---:R-:W-:Y:S02]  /*11240*/  FMNMX.FTZ R136, R136, R4, !PT ;  /* 0x0000000488887209 */ /* 0x004fe40007810000 */
[----:B---3--:R-:W-:-:S03]  /*11250*/  FMNMX.FTZ R134, R134, R6, !PT ;  /* 0x0000000686867209 */ /* 0x008fc60007810000 */
[C---:B------:R-:W-:Y:S01]  /*11260*/  FMUL.FTZ R2, R136.reuse, c[0x0][0x23c] ;  /* 0x00008f0088027a20 */ /* 0x040fe20000410000 */
[----:B------:R-:W-:Y:S01]  /*11270*/  FSETP.NEU.FTZ.AND P4, PT, R136, -INF , PT ;  /* 0xff8000008800780b */ /* 0x000fe20003f9d000 */
[----:B------:R-:W2:Y:S03]  /*11280*/  SHFL.BFLY PT, R6, R134, 0x1, 0x1f ;  /* 0x0c201f0086067f89 */ /* 0x000ea600000e0000 */
[----:B------:R-:W-:Y:S02]  /*11290*/  FSEL R2, R2, RZ, P4 ;  /* 0x000000ff02027208 */ /* 0x000fe40002000000 */
[----:B-1----:R-:W-:-:S03]  /*112a0*/  FMNMX.FTZ R135, R0, R135, !PT ;  /* 0x0000008700877209 */ /* 0x002fc60007810000 */
[--C-:B------:R-:W-:Y:S02]  /*112b0*/  FFMA.FTZ R0, R25, c[0x0][0x23c], -R2.reuse ;  /* 0x00008f0019007a23 */ /* 0x100fe40000010802 */
[----:B------:R-:W-:Y:S01]  /*112c0*/  FFMA.FTZ R4, R245, c[0x0][0x23c], -R2 ;  /* 0x00008f00f5047a23 */ /* 0x000fe20000010802 */
[C---:B------:R-:W-:Y:S01]  /*112d0*/  FSETP.NEU.FTZ.AND P3, PT, R135.reuse, -INF , PT ;  /* 0xff8000008700780b */ /* 0x040fe20003f7d000 */
[----:B------:R-:W-:Y:S01]  /*112e0*/  FMUL.FTZ R25, R135, c[0x0][0x23c] ;  /* 0x00008f0087197a20 */ /* 0x000fe20000410000 */
[----:B------:R1:W-:Y:S01]  /*112f0*/  MUFU.EX2 R249, R0 ;  /* 0x0000000000f97308 */ /* 0x0003e20000000800 */
[----:B----4-:R-:W-:-:S03]  /*11300*/  FMNMX.FTZ R3, R3, R5, !PT ;  /* 0x0000000503037209 */ /* 0x010fc60007810000 */
[----:B------:R-:W-:-:S04]  /*11310*/  FSEL R25, R25, RZ, P3 ;  /* 0x000000ff19197208 */ /* 0x000fc80001800000 */
[----:B------:R3:W-:Y:S01]  /*11320*/  MUFU.EX2 R239, R4 ;  /* 0x0000000400ef7308 */ /* 0x0007e20000000800 */
[----:B-1----:R-:W-:-:S07]  /*11330*/  FFMA.FTZ R0, R24, c[0x0][0x23c], -R2 ;  /* 0x00008f0018007a23 */ /* 0x002fce0000010802 */
[----:B------:R1:W-:Y:S01]  /*11340*/  MUFU.EX2 R229, R0 ;  /* 0x0000000000e57308 */ /* 0x0003e20000000800 */
[----:B---3--:R-:W-:-:S07]  /*11350*/  FFMA.FTZ R4, R26, c[0x0][0x23c], -R2 ;  /* 0x00008f001a047a23 */ /* 0x008fce0000010802 */
[----:B------:R3:W-:Y:S01]  /*11360*/  MUFU.EX2 R141, R4 ;  /* 0x00000004008d7308 */ /* 0x0007e20000000800 */
[----:B--2---:R-:W-:Y:S01]  /*11370*/  FMNMX.FTZ R134, R134, R6, !PT ;  /* 0x0000000686867209 */ /* 0x004fe20007810000 */
[----:B-1----:R-:W-:-:S06]  /*11380*/  FFMA.FTZ R0, R252, c[0x0][0x23c], -R25 ;  /* 0x00008f00fc007a23 */ /* 0x002fcc0000010819 */
[----:B------:R1:W-:Y:S01]  /*11390*/  MUFU.EX2 R238, R0 ;  /* 0x0000000000ee7308 */ /* 0x0003e20000000800 */
[----:B---3--:R-:W2:Y:S01]  /*113a0*/  SHFL.BFLY PT, R4, R3, 0x1, 0x1f ;  /* 0x0c201f0003047f89 */ /* 0x008ea200000e0000 */
[C---:B------:R-:W-:Y:S01]  /*113b0*/  FMUL.FTZ R24, R134.reuse, c[0x0][0x23c] ;  /* 0x00008f0086187a20 */ /* 0x040fe20000410000 */
[----:B------:R-:W-:Y:S01]  /*113c0*/  FSETP.NEU.FTZ.AND P2, PT, R134, -INF , PT ;  /* 0xff8000008600780b */ /* 0x000fe20003f5d000 */
[----:B-1----:R-:W-:-:S04]  /*113d0*/  FFMA.FTZ R0, R19, c[0x0][0x23c], -R25 ;  /* 0x00008f0013007a23 */ /* 0x002fc80000010819 */
[----:B------:R1:W-:Y:S01]  /*113e0*/  MUFU.EX2 R140, R0 ;  /* 0x00000000008c7308 */ /* 0x0003e20000000800 */
[----:B------:R-:W-:Y:S01]  /*113f0*/  FSEL R24, R24, RZ, P2 ;  /* 0x000000ff18187208 */ /* 0x000fe20001000000 */
[----:B-1----:R-:W-:-:S06]  /*11400*/  FFMA.FTZ R0, R18, c[0x0][0x23c], -R25 ;  /* 0x00008f0012007a23 */ /* 0x002fcc0000010819 */
[----:B------:R1:W-:Y:S01]  /*11410*/  MUFU.EX2 R248, R0 ;  /* 0x0000000000f87308 */ /* 0x0003e20000000800 */
[----:B--2---:R-:W-:Y:S01]  /*11420*/  FMNMX.FTZ R3, R3, R4, !PT ;  /* 0x0000000403037209 */ /* 0x004fe20007810000 */
[----:B-1----:R-:W-:-:S06]  /*11430*/  FFMA.FTZ R0, R17, c[0x0][0x23c], -R25 ;  /* 0x00008f0011007a23 */ /* 0x002fcc0000010819 */
[----:B------:R1:W-:Y:S01]  /*11440*/  MUFU.EX2 R230, R0 ;  /* 0x0000000000e67308 */ /* 0x0003e20000000800 */
[C---:B------:R-:W-:Y:S01]  /*11450*/  FMUL.FTZ R26, R3.reuse, c[0x0][0x23c] ;  /* 0x00008f00031a7a20 */ /* 0x040fe20000410000 */
[----:B------:R-:W-:Y:S01]  /*11460*/  FSETP.NEU.FTZ.AND P1, PT, R3, -INF , PT ;  /* 0xff8000000300780b */ /* 0x000fe20003f3d000 */
[----:B-1----:R-:W-:-:S05]  /*11470*/  FFMA.FTZ R0, R247, c[0x0][0x23c], -R24 ;  /* 0x00008f00f7007a23 */ /* 0x002fca0000010818 */
[----:B------:R1:W-:Y:S01]  /*11480*/  MUFU.EX2 R237, R0 ;  /* 0x0000000000ed7308 */ /* 0x0003e20000000800 */
[----:B------:R-:W-:Y:S01]  /*11490*/  FSEL R26, R26, RZ, P1 ;  /* 0x000000ff1a1a7208 */ /* 0x000fe20000800000 */
[--C-:B-1----:R-:W-:Y:S01]  /*114a0*/  FFMA.FTZ R0, R16, c[0x0][0x23c], -R24.reuse ;  /* 0x00008f0010007a23 */ /* 0x102fe20000010818 */
[----:B------:R1:W-:Y:S05]  /*114b0*/  STL [R1+0xc0], R232 ;  /* 0x0000c0e801007387 */ /* 0x0003ea0000100800 */
[----:B------:R2:W-:Y:S01]  /*114c0*/  MUFU.EX2 R43, R0 ;  /* 0x00000000002b7308 */ /* 0x0005e20000000800 */
[----:B------:R-:W-:Y:S01]  /*114d0*/  FSEL R4, R136, RZ, P4 ;  /* 0x000000ff88047208 */ /* 0x000fe20002000000 */
[----:B------:R-:W3:Y:S01]  /*114e0*/  LDSM.16.MT88.4 R16, [R233+0xc000] ;  /* 0x00c00000e910783b */ /* 0x000ee20000004200 */
[----:B--2---:R-:W-:-:S05]  /*114f0*/  FFMA.FTZ R0, R15, c[0x0][0x23c], -R24 ;  /* 0x00008f000f007a23 */ /* 0x004fca0000010818 */
[----:B------:R2:W-:Y:S02]  /*11500*/  MUFU.EX2 R245, R0 ;  /* 0x0000000000f57308 */ /* 0x0005e40000000800 */
[----:B--2---:R-:W-:-:S06]  /*11510*/  FFMA.FTZ R0, R14, c[0x0][0x23c], -R24 ;  /* 0x00008f000e007a23 */ /* 0x004fcc0000010818 */
[----:B------:R2:W-:Y:S01]  /*11520*/  MUFU.EX2 R143, R0 ;  /* 0x00000000008f7308 */ /* 0x0005e20000000800 */
[----:B------:R-:W-:Y:S02]  /*11530*/  FADD.FTZ R4, R11, -R4 ;  /* 0x800000040b047221 */ /* 0x000fe40000010000 */
[----:B--2---:R-:W-:-:S05]  /*11540*/  FFMA.FTZ R0, R246, c[0x0][0x23c], -R26 ;  /* 0x00008f00f6007a23 */ /* 0x004fca000001081a */
[----:B-1----:R1:W-:Y:S01]  /*11550*/  MUFU.EX2 R232, R0 ;  /* 0x0000000000e87308 */ /* 0x0023e20000000800 */
[----:B------:R-:W-:Y:S02]  /*11560*/  FMUL.FTZ R46, R4, c[0x0][0x23c] ;  /* 0x00008f00042e7a20 */ /* 0x000fe40000410000 */
[----:B-1----:R-:W-:-:S05]  /*11570*/  FFMA.FTZ R0, R13, c[0x0][0x23c], -R26 ;  /* 0x00008f000d007a23 */ /* 0x002fca000001081a */
[----:B------:R1:W-:Y:S02]  /*11580*/  MUFU.EX2 R42, R0 ;  /* 0x00000000002a7308 */ /* 0x0003e40000000800 */
[----:B-1----:R-:W-:-:S06]  /*11590*/  FFMA.FTZ R0, R12, c[0x0][0x23c], -R26 ;  /* 0x00008f000c007a23 */ /* 0x002fcc000001081a */
[----:B------:R-:W1:Y:S01]  /*115a0*/  MUFU.EX2 R46, R46 ;  /* 0x0000002e002e7308 */ /* 0x000e620000000800 */
[----:B------:R-:W2:Y:S07]  /*115b0*/  LDSM.16.MT88.4 R12, [R234+0xc000] ;  /* 0x00c00000ea0c783b */ /* 0x000eae0000004200 */
[----:B------:R4:W-:Y:S02]  /*115c0*/  MUFU.EX2 R231, R0 ;  /* 0x0000000000e77308 */ /* 0x0009e40000000800 */
[----:B----4-:R-:W-:-:S05]  /*115d0*/  FSEL R0, R135, RZ, P3 ;  /* 0x000000ff87007208 */ /* 0x010fca0001800000 */
        /* <DEDUP_REMOVED lines=9> */
[----:B------:R-:W1:Y:S01]  /*11670*/  MUFU.EX2 R47, R47 ;  /* 0x0000002f002f7308 */ /* 0x000e620000000800 */
[----:B----4-:R-:W-:-:S07]  /*11680*/  FFMA.FTZ R0, R7, c[0x0][0x23c], -R26 ;  /* 0x00008f0007007a23 */ /* 0x010fce000001081a */
[----:B------:R-:W4:Y:S08]  /*11690*/  MUFU.EX2 R48, R4 ;  /* 0x0000000400307308 */ /* 0x000f300000000800 */
[----:B------:R-:W2:Y:S01]  /*116a0*/  MUFU.EX2 R142, R0 ;  /* 0x00000000008e7308 */ /* 0x000ea20000000800 */
[-C--:B-1----:R-:W-:Y:S01]  /*116b0*/  FMUL.FTZ R148, R148, R46.reuse ;  /* 0x0000002e94947220 */ /* 0x082fe20000410000 */
[----:B------:R-:W-:Y:S01]  /*116c0*/  F2FP.BF16.PACK_AB R8, R141, R239 ;  /* 0x000000ef8d08723e */ /* 0x000fe200000010ff */
[----:B------:R-:W-:Y:S01]  /*116d0*/  FMUL.FTZ R149, R149, R46 ;  /* 0x0000002e95957220 */ /* 0x000fe20000410000 */
[----:B------:R-:W-:Y:S01]  /*116e0*/  F2FP.BF16.PACK_AB R9, R140, R238 ;  /* 0x000000ee8c09723e */ /* 0x000fe200000010ff */
[----:B------:R-:W-:Y:S01]  /*116f0*/  FMUL.FTZ R150, R150, R47 ;  /* 0x0000002f96967220 */ /* 0x000fe20000410000 */
[----:B------:R-:W-:Y:S01]  /*11700*/  F2FP.BF16.PACK_AB R10, R229, R249 ;  /* 0x000000f9e50a723e */ /* 0x000fe200000010ff */
[----:B------:R-:W-:Y:S01]  /*11710*/  FMUL.FTZ R151, R151, R47 ;  /* 0x0000002f97977220 */ /* 0x000fe20000410000 */
[----:B------:R-:W-:Y:S01]  /*11720*/  F2FP.BF16.PACK_AB R11, R230, R248 ;  /* 0x000000f8e60b723e */ /* 0x000fe200000010ff */
[-C--:B----4-:R-:W-:Y:S01]  /*11730*/  FMUL.FTZ R144, R144, R48.reuse ;  /* 0x0000003090907220 */ /* 0x090fe20000410000 */
[----:B------:R-:W-:Y:S01]  /*11740*/  F2FP.BF16.PACK_AB R4, R43, R237 ;  /* 0x000000ed2b04723e */ /* 0x000fe200000010ff */
[----:B------:R-:W-:Y:S01]  /*11750*/  FMUL.FTZ R145, R145, R48 ;  /* 0x0000003091917220 */ /* 0x000fe20000410000 */
[----:B------:R-:W-:Y:S01]  /*11760*/  F2FP.BF16.PACK_AB R5, R42, R232 ;  /* 0x000000e82a05723e */ /* 0x000fe200000010ff */
[----:B------:R-:W-:Y:S01]  /*11770*/  FMUL.FTZ R146, R146, R49 ;  /* 0x0000003192927220 */ /* 0x000fe20000410000 */
[----:B------:R-:W-:Y:S01]  /*11780*/  F2FP.BF16.PACK_AB R6, R143, R245 ;  /* 0x000000f58f06723e */ /* 0x000fe200000010ff */
[----:B------:R-:W-:Y:S01]  /*11790*/  FMUL.FTZ R147, R147, R49 ;  /* 0x0000003193937220 */ /* 0x000fe20000410000 */
[----:B--2---:R-:W-:Y:S01]  /*117a0*/  F2FP.BF16.PACK_AB R7, R142, R231 ;  /* 0x000000e78e07723e */ /* 0x004fe200000010ff */
[----:B------:R-:W-:-:S02]  /*117b0*/  FMUL.FTZ R152, R152, R48 ;  /* 0x0000003098987220 */ /* 0x000fc40000410000 */
[----:B------:R-:W-:Y:S02]  /*117c0*/  FMUL.FTZ R153, R153, R48 ;  /* 0x0000003099997220 */ /* 0x000fe40000410000 */
[-C--:B------:R-:W-:Y:S02]  /*117d0*/  FMUL.FTZ R154, R154, R49.reuse ;  /* 0x000000319a9a7220 */ /* 0x080fe40000410000 */
[----:B------:R-:W-:Y:S02]  /*117e0*/  FMUL.FTZ R155, R155, R49 ;  /* 0x000000319b9b7220 */ /* 0x000fe40000410000 */
[-C--:B------:R-:W-:Y:S02]  /*117f0*/  FMUL.FTZ R156, R156, R46.reuse ;  /* 0x0000002e9c9c7220 */ /* 0x080fe40000410000 */
[----:B------:R-:W-:Y:S02]  /*11800*/  FMUL.FTZ R157, R157, R46 ;  /* 0x0000002e9d9d7220 */ /* 0x000fe40000410000 */
[----:B------:R-:W-:-:S02]  /*11810*/  FMUL.FTZ R158, R158, R47 ;  /* 0x0000002f9e9e7220 */ /* 0x000fc40000410000 */
[----:B------:R-:W-:Y:S01]  /*11820*/  FMUL.FTZ R159, R159, R47 ;  /* 0x0000002f9f9f7220 */ /* 0x000fe20000410000 */
[-C--:B---3--:R-:W-:Y:S08]  /*11830*/  HMMA.16816.F32.BF16 R148, R8, R16.reuse, R148 ;  /* 0x000000100894723c */ /* 0x088ff00000041894 */
        /* <DEDUP_REMOVED lines=20> */
[-C--:B------:R-:W-:Y:S08]  /*11980*/  HMMA.16816.F32.BF16 R56, R8, R12.reuse, R160 ;  /* 0x0000000c0838723c */ /* 0x080ff000000418a0 */
[C---:B------:R-:W-:Y:S08]  /*11990*/  HMMA.16816.F32.BF16 R164, R4.reuse, R12, R164 ;  /* 0x0000000c04a4723c */ /* 0x040ff000000418a4 */
[-C--:B------:R-:W-:Y:S08]  /*119a0*/  HMMA.16816.F32.BF16 R168, R4, R14.reuse, R168 ;  /* 0x0000000e04a8723c */ /* 0x080ff000000418a8 */
[----:B------:R-:W-:Y:S01]  /*119b0*/  HMMA.16816.F32.BF16 R64, R8, R14, R172 ;  /* 0x0000000e0840723c */ /* 0x000fe200000418ac */
[----:B------:R-:W2:Y:S01]  /*119c0*/  LDSM.16.MT88.4 R12, [R235+0xc000] ;  /* 0x00c00000eb0c783b */ /* 0x000ea20000004200 */
[----:B------:R-:W-:Y:S01]  /*119d0*/  MOV R0, R20 ;  /* 0x0000001400007202 */ /* 0x000fe20000000f00 */
[----:B------:R-:W-:-:S02]  /*119e0*/  FMUL.FTZ R176, R176, R46 ;  /* 0x0000002eb0b07220 */ /* 0x000fc40000410000 */
[----:B------:R-:W-:Y:S02]  /*119f0*/  FMUL.FTZ R177, R177, R46 ;  /* 0x0000002eb1b17220 */ /* 0x000fe40000410000 */
[-C--:B------:R-:W-:Y:S02]  /*11a00*/  FMUL.FTZ R178, R178, R47.reuse ;  /* 0x0000002fb2b27220 */ /* 0x080fe40000410000 */
[----:B------:R-:W-:Y:S01]  /*11a10*/  FMUL.FTZ R179, R179, R47 ;  /* 0x0000002fb3b37220 */ /* 0x000fe20000410000 */
[----:B------:R-:W-:Y:S01]  /*11a20*/  MOV R163, R21 ;  /* 0x0000001500a37202 */ /* 0x000fe20000000f00 */
[----:B------:R-:W-:Y:S01]  /*11a30*/  FFMA.FTZ R0, R0, c[0x0][0x23c], -R2 ;  /* 0x00008f0000007a23 */ /* 0x000fe20000010802 */
[----:B------:R-:W-:-:S04]  /*11a40*/  MOV R156, R22 ;  /* 0x00000016009c7202 */ /* 0x000fc80000000f00 */
[----:B-1----:R-:W-:Y:S01]  /*11a50*/  HMMA.16816.F32.BF16 R60, R8, R16, R176 ;  /* 0x00000010083c723c */ /* 0x002fe200000418b0 */
[----:B------:R1:W-:Y:S01]  /*11a60*/  MUFU.EX2 R176, R0 ;  /* 0x0000000000b07308 */ /* 0x0003e20000000800 */
[----:B------:R-:W-:Y:S01]  /*11a70*/  MOV R157, R23 ;  /* 0x00000017009d7202 */ /* 0x000fe20000000f00 */
[-C--:B------:R-:W-:Y:S02]  /*11a80*/  FMUL.FTZ R192, R192, R46.reuse ;  /* 0x0000002ec0c07220 */ /* 0x080fe40000410000 */
        /* <DEDUP_REMOVED lines=11> */
[----:B-1----:R-:W-:Y:S02]  /*11b40*/  FFMA.FTZ R0, R163, c[0x0][0x23c], -R2 ;  /* 0x00008f00a3007a23 */ /* 0x002fe40000010802 */
[-C--:B------:R-:W-:Y:S02]  /*11b50*/  FMUL.FTZ R204, R204, R46.reuse ;  /* 0x0000002ecccc7220 */ /* 0x080fe40000410000 */
[----:B------:R-:W-:Y:S01]  /*11b60*/  FMUL.FTZ R205, R205, R46 ;  /* 0x0000002ecdcd7220 */ /* 0x000fe20000410000 */
[----:B------:R1:W-:Y:S01]  /*11b70*/  MUFU.EX2 R163, R0 ;  /* 0x0000000000a37308 */ /* 0x0003e20000000800 */
[-C--:B------:R-:W-:Y:S02]  /*11b80*/  FMUL.FTZ R206, R206, R47.reuse ;  /* 0x0000002fcece7220 */ /* 0x080fe40000410000 */
[----:B------:R-:W-:Y:S01]  /*11b90*/  FMUL.FTZ R207, R207, R47 ;  /* 0x0000002fcfcf7220 */ /* 0x000fe20000410000 */
[----:B--2---:R-:W-:Y:S01]  /*11ba0*/  HMMA.16816.F32.BF16 R192, R8, R12, R192 ;  /* 0x0000000c08c0723c */ /* 0x004fe200000418c0 */
        /* <DEDUP_REMOVED lines=15> */
[----:B------:R-:W-:Y:S01]  /*11ca0*/  MOV R247, R31 ;  /* 0x0000001f00f77202 */ /* 0x000fe20000000f00 */
[--C-:B-1----:R-:W-:Y:S01]  /*11cb0*/  FFMA.FTZ R0, R156, c[0x0][0x23c], -R2.reuse ;  /* 0x00008f009c007a23 */ /* 0x102fe20000010802 */
[C---:B------:R-:W-:Y:S01]  /*11cc0*/  HMMA.16816.F32.BF16 R196, R4.reuse, R12, R196 ;  /* 0x0000000c04c4723c */ /* 0x040fe200000418c4 */
[----:B------:R-:W-:Y:S01]  /*11cd0*/  MOV R159, R32 ;  /* 0x00000020009f7202 */ /* 0x000fe20000000f00 */
[----:B------:R-:W-:Y:S01]  /*11ce0*/  LDSM.16.MT88.4 R20, [R234+0xe000] ;  /* 0x00e00000ea14783b */ /* 0x000fe20000004200 */
[----:B------:R1:W-:Y:S01]  /*11cf0*/  MUFU.EX2 R162, R0 ;  /* 0x0000000000a27308 */ /* 0x0003e20000000800 */
[----:B------:R-:W-:Y:S01]  /*11d00*/  MOV R174, R248 ;  /* 0x000000f800ae7202 */ /* 0x000fe20000000f00 */
[----:B------:R-:W-:Y:S01]  /*11d10*/  FMUL.FTZ R120, R120, R48 ;  /* 0x0000003078787220 */ /* 0x000fe20000410000 */
[----:B------:R-:W-:Y:S02]  /*11d20*/  LDSM.16.MT88.4 R28, [R236+0xe000] ;  /* 0x00e00000ec1c783b */ /* 0x000fe40000004200 */
[----:B------:R-:W-:Y:S01]  /*11d30*/  HMMA.16816.F32.BF16 R200, R4, R14, R200 ;  /* 0x0000000e04c8723c */ /* 0x000fe200000418c8 */
[----:B-1----:R-:W-:-:S07]  /*11d40*/  FFMA.FTZ R0, R157, c[0x0][0x23c], -R2 ;  /* 0x00008f009d007a23 */ /* 0x002fce0000010802 */
[----:B------:R-:W-:Y:S01]  /*11d50*/  HMMA.16816.F32.BF16 R204, R8, R14, R204 ;  /* 0x0000000e08cc723c */ /* 0x000fe200000418cc */
[----:B------:R-:W1:Y:S01]  /*11d60*/  LDSM.16.MT88.4 R12, [R235+0xe000] ;  /* 0x00e00000eb0c783b */ /* 0x000e620000004200 */
[----:B------:R2:W-:Y:S02]  /*11d70*/  MUFU.EX2 R161, R0 ;  /* 0x0000000000a17308 */ /* 0x0005e40000000800 */
[----:B--2---:R-:W-:-:S06]  /*11d80*/  FFMA.FTZ R0, R250, c[0x0][0x23c], -R25 ;  /* 0x00008f00fa007a23 */ /* 0x004fcc0000010819 */
[----:B------:R2:W-:Y:S02]  /*11d90*/  MUFU.EX2 R250, R0 ;  /* 0x0000000000fa7308 */ /* 0x0005e40000000800 */
[----:B--2---:R-:W-:-:S06]  /*11da0*/  FFMA.FTZ R0, R251, c[0x0][0x23c], -R25 ;  /* 0x00008f00fb007a23 */ /* 0x004fcc0000010819 */
[----:B------:R2:W-:Y:S01]  /*11db0*/  MUFU.EX2 R251, R0 ;  /* 0x0000000000fb7308 */ /* 0x0005e20000000800 */
[----:B------:R-:W-:Y:S01]  /*11dc0*/  HMMA.16816.F32.BF16 R180, R4, R16, R180 ;  /* 0x0000001004b4723c */ /* 0x000fe200000418b4 */
[----:B--2---:R-:W-:-:S06]  /*11dd0*/  FFMA.FTZ R0, R252, c[0x0][0x23c], -R25 ;  /* 0x00008f00fc007a23 */ /* 0x004fcc0000010819 */
[----:B------:R2:W-:Y:S01]  /*11de0*/  MUFU.EX2 R252, R0 ;  /* 0x0000000000fc7308 */ /* 0x0005e20000000800 */
[----:B------:R-:W-:Y:S01]  /*11df0*/  HMMA.16816.F32.BF16 R184, R4, R18, R184 ;  /* 0x0000001204b8723c */ /* 0x000fe200000418b8 */
[----:B--2---:R-:W-:-:S06]  /*11e00*/  FFMA.FTZ R0, R158, c[0x0][0x23c], -R25 ;  /* 0x00008f009e007a23 */ /* 0x004fcc0000010819 */
[----:B------:R2:W-:Y:S01]  /*11e10*/  MUFU.EX2 R160, R0 ;  /* 0x0000000000a07308 */ /* 0x0005e20000000800 */
[----:B------:R-:W-:Y:S01]  /*11e20*/  HMMA.16816.F32.BF16 R188, R8, R18, R188 ;  /* 0x0000001208bc723c */ /* 0x000fe200000418bc */
[----:B------:R-:W3:Y:S01]  /*11e30*/  LDSM.16.MT88.4 R16, [R233+0xe000] ;  /* 0x00e00000e910783b */ /* 0x000ee20000004200 */
[----:B--2---:R-:W-:-:S05]  /*11e40*/  FFMA.FTZ R0, R246, c[0x0][0x23c], -R24 ;  /* 0x00008f00f6007a23 */ /* 0x004fca0000010818 */
[----:B------:R2:W-:Y:S01]  /*11e50*/  MUFU.EX2 R246, R0 ;  /* 0x0000000000f67308 */ /* 0x0005e20000000800 */
[-C--:B------:R-:W-:Y:S02]  /*11e60*/  FMUL.FTZ R121, R121, R48.reuse ;  /* 0x0000003079797220 */ /* 0x080fe40000410000 */
[-C--:B------:R-:W-:Y:S02]  /*11e70*/  FMUL.FTZ R124, R124, R48.reuse ;  /* 0x000000307c7c7220 */ /* 0x080fe40000410000 */
[----:B------:R-:W-:Y:S02]  /*11e80*/  FMUL.FTZ R125, R125, R48 ;  /* 0x000000307d7d7220 */ /* 0x000fe40000410000 */
[----:B------:R-:W-:Y:S02]  /*11e90*/  FMUL.FTZ R122, R122, R49 ;  /* 0x000000317a7a7220 */ /* 0x000fe40000410000 */
[----:B--2---:R-:W-:-:S04]  /*11ea0*/  FFMA.FTZ R0, R247, c[0x0][0x23c], -R24 ;  /* 0x00008f00f7007a23 */ /* 0x004fc80000010818 */
[----:B------:R2:W4:Y:S01]  /*11eb0*/  MUFU.EX2 R247, R0 ;  /* 0x0000000000f77308 */ /* 0x0005220000000800 */
[-C--:B------:R-:W-:Y:S02]  /*11ec0*/  FMUL.FTZ R123, R123, R49.reuse ;  /* 0x000000317b7b7220 */ /* 0x080fe40000410000 */
[-C--:B------:R-:W-:Y:S02]  /*11ed0*/  FMUL.FTZ R126, R126, R49.reuse ;  /* 0x000000317e7e7220 */ /* 0x080fe40000410000 */
[----:B------:R-:W-:Y:S02]  /*11ee0*/  FMUL.FTZ R127, R127, R49 ;  /* 0x000000317f7f7220 */ /* 0x000fe40000410000 */
[-C--:B------:R-:W-:Y:S02]  /*11ef0*/  FMUL.FTZ R116, R116, R46.reuse ;  /* 0x0000002e74747220 */ /* 0x080fe40000410000 */
[----:B------:R-:W-:Y:S02]  /*11f00*/  FMUL.FTZ R117, R117, R46 ;  /* 0x0000002e75757220 */ /* 0x000fe40000410000 */
[----:B------:R-:W-:-:S02]  /*11f10*/  FMUL.FTZ R118, R118, R47 ;  /* 0x0000002f76767220 */ /* 0x000fc40000410000 */
[--C-:B--2---:R-:W-:Y:S02]  /*11f20*/  FFMA.FTZ R0, R159, c[0x0][0x23c], -R24.reuse ;  /* 0x00008f009f007a23 */ /* 0x104fe40000010818 */
[-C--:B------:R-:W-:Y:S02]  /*11f30*/  FMUL.FTZ R119, R119, R47.reuse ;  /* 0x0000002f77777220 */ /* 0x080fe40000410000 */
[-C--:B------:R-:W-:Y:S01]  /*11f40*/  FMUL.FTZ R128, R128, R46.reuse ;  /* 0x0000002e80807220 */ /* 0x080fe20000410000 */
[----:B------:R2:W-:Y:S01]  /*11f50*/  MUFU.EX2 R248, R0 ;  /* 0x0000000000f87308 */ /* 0x0005e20000000800 */
[----:B------:R-:W-:Y:S02]  /*11f60*/  FMUL.FTZ R129, R129, R46 ;  /* 0x0000002e81817220 */ /* 0x000fe40000410000 */
[-C--:B------:R-:W-:Y:S02]  /*11f70*/  FMUL.FTZ R130, R130, R47.reuse ;  /* 0x0000002f82827220 */ /* 0x080fe40000410000 */
[----:B------:R-:W-:Y:S01]  /*11f80*/  FMUL.FTZ R131, R131, R47 ;  /* 0x0000002f83837220 */ /* 0x000fe20000410000 */
[----:B------:R-:W-:Y:S01]  /*11f90*/  MOV R175, R249 ;  /* 0x000000f900af7202 */ /* 0x000fe20000000f00 */
[----:B-1----:R-:W-:Y:S01]  /*11fa0*/  HMMA.16816.F32.BF16 R120, R4, R12, R120 ;  /* 0x0000000c0478723c */ /* 0x002fe20000041878 */
[----:B------:R-:W-:Y:S01]  /*11fb0*/  MOV R158, R229 ;  /* 0x000000e5009e7202 */ /* 0x000fe20000000f00 */
[----:B--2---:R-:W-:-:S06]  /*11fc0*/  FFMA.FTZ R0, R36, c[0x0][0x23c], -R24 ;  /* 0x00008f0024007a23 */ /* 0x004fcc0000010818 */
[----:B------:R-:W-:Y:S01]  /*11fd0*/  HMMA.16816.F32.BF16 R124, R4, R14, R124 ;  /* 0x0000000e047c723c */ /* 0x000fe2000004187c */
[----:B------:R1:W-:Y:S07]  /*11fe0*/  MUFU.EX2 R249, R0 ;  /* 0x0000000000f97308 */ /* 0x0003ee0000000800 */
[----:B------:R-:W-:Y:S01]  /*11ff0*/  HMMA.16816.F32.BF16 R116, R8, R12, R116 ;  /* 0x0000000c0874723c */ /* 0x000fe20000041874 */
[----:B------:R-:W-:-:S07]  /*12000*/  MOV R159, R230 ;  /* 0x000000e6009f7202 */ /* 0x000fce0000000f00 */
[----:B------:R-:W-:Y:S01]  /*12010*/  HMMA.16816.F32.BF16 R128, R8, R14, R128 ;  /* 0x0000000e0880723c */ /* 0x000fe20000041880 */
[----:B------:R-:W2:Y:S01]  /*12020*/  LDSM.16.MT88.4 R12, [R233+0xc800] ;  /* 0x00c80000e90c783b */ /* 0x000ea20000004200 */
[----:B-1----:R-:W-:-:S04]  /*12030*/  FFMA.FTZ R0, R37, c[0x0][0x23c], -R26 ;  /* 0x00008f0025007a23 */ /* 0x002fc8000001081a */
[----:B------:R1:W-:Y:S01]  /*12040*/  MUFU.EX2 R229, R0 ;  /* 0x0000000000e57308 */ /* 0x0003e20000000800 */
[----:B------:R-:W-:Y:S01]  /*12050*/  MOV R172, R231 ;  /* 0x000000e700ac7202 */ /* 0x000fe20000000f00 */
[-C--:B-----5:R-:W-:Y:S01]  /*12060*/  FMUL.FTZ R72, R72, R48.reuse ;  /* 0x0000003048487220 */ /* 0x0a0fe20000410000 */
[----:B------:R-:W-:Y:S01]  /*12070*/  MOV R173, R245 ;  /* 0x000000f500ad7202 */ /* 0x000fe20000000f00 */
[----:B------:R-:W-:Y:S02]  /*12080*/  FMUL.FTZ R73, R73, R48 ;  /* 0x0000003049497220 */ /* 0x000fe40000410000 */
[----:B-1----:R-:W-:-:S04]  /*12090*/  FFMA.FTZ R0, R38, c[0x0][0x23c], -R26 ;  /* 0x00008f0026007a23 */ /* 0x002fc8000001081a */
[----:B------:R1:W1:Y:S01]  /*120a0*/  MUFU.EX2 R230, R0 ;  /* 0x0000000000e67308 */ /* 0x0002620000000800 */
[-C--:B------:R-:W-:Y:S02]  /*120b0*/  FMUL.FTZ R76, R76, R48.reuse ;  /* 0x000000304c4c7220 */ /* 0x080fe40000410000 */
[----:B------:R-:W-:Y:S02]  /*120c0*/  FMUL.FTZ R77, R77, R48 ;  /* 0x000000304d4d7220 */ /* 0x000fe40000410000 */
[-C--:B------:R-:W-:Y:S02]  /*120d0*/  FMUL.FTZ R74, R74, R49.reuse ;  /* 0x000000314a4a7220 */ /* 0x080fe40000410000 */
[-C--:B------:R-:W-:Y:S02]  /*120e0*/  FMUL.FTZ R75, R75, R49.reuse ;  /* 0x000000314b4b7220 */ /* 0x080fe40000410000 */
[----:B------:R-:W-:Y:S02]  /*120f0*/  FMUL.FTZ R78, R78, R49 ;  /* 0x000000314e4e7220 */ /* 0x000fe40000410000 */
[----:B-1----:R-:W-:-:S04]  /*12100*/  FFMA.FTZ R0, R39, c[0x0][0x23c], -R26 ;  /* 0x00008f0027007a23 */ /* 0x002fc8000001081a */
[----:B------:R1:W-:Y:S01]  /*12110*/  MUFU.EX2 R231, R0 ;  /* 0x0000000000e77308 */ /* 0x0003e20000000800 */
[----:B------:R-:W-:Y:S02]  /*12120*/  FMUL.FTZ R79, R79, R49 ;  /* 0x000000314f4f7220 */ /* 0x000fe40000410000 */
        /* <DEDUP_REMOVED lines=9> */
[----:B------:R-:W1:Y:S01]  /*121c0*/  MUFU.EX2 R245, R0 ;  /* 0x0000000000f57308 */ /* 0x000e620000000800 */
[----:B---3--:R-:W-:Y:S01]  /*121d0*/  HMMA.16816.F32.BF16 R72, R4, R16, R72 ;  /* 0x000000100448723c */ /* 0x008fe20000041848 */
[-C--:B------:R-:W-:Y:S02]  /*121e0*/  FMUL.FTZ R88, R88, R48.reuse ;  /* 0x0000003058587220 */ /* 0x080fe40000410000 */
[----:B------:R-:W-:-:S02]  /*121f0*/  FMUL.FTZ R89, R89, R48 ;  /* 0x0000003059597220 */ /* 0x000fc40000410000 */
[----:B------:R-:W-:-:S03]  /*12200*/  FMUL.FTZ R90, R90, R49 ;  /* 0x000000315a5a7220 */ /* 0x000fc60000410000 */
[----:B------:R-:W-:Y:S01]  /*12210*/  HMMA.16816.F32.BF16 R76, R4, R18, R76 ;  /* 0x00000012044c723c */ /* 0x000fe2000004184c */
[----:B------:R-:W-:Y:S02]  /*12220*/  FMUL.FTZ R91, R91, R49 ;  /* 0x000000315b5b7220 */ /* 0x000fe40000410000 */
[-C--:B------:R-:W-:Y:S02]  /*12230*/  FMUL.FTZ R92, R92, R48.reuse ;  /* 0x000000305c5c7220 */ /* 0x080fe40000410000 */
[----:B------:R-:W-:-:S03]  /*12240*/  FMUL.FTZ R93, R93, R48 ;  /* 0x000000305d5d7220 */ /* 0x000fc60000410000 */
[----:B------:R-:W-:Y:S01]  /*12250*/  HMMA.16816.F32.BF16 R32, R8, R16, R68 ;  /* 0x000000100820723c */ /* 0x000fe20000041844 */
[-C--:B------:R-:W-:Y:S02]  /*12260*/  FMUL.FTZ R94, R94, R49.reuse ;  /* 0x000000315e5e7220 */ /* 0x080fe40000410000 */
[----:B------:R-:W-:Y:S02]  /*12270*/  FMUL.FTZ R95, R95, R49 ;  /* 0x000000315f5f7220 */ /* 0x000fe40000410000 */
[----:B------:R-:W-:-:S03]  /*12280*/  FMUL.FTZ R104, R104, R48 ;  /* 0x0000003068687220 */ /* 0x000fc60000410000 */
[----:B------:R-:W-:Y:S01]  /*12290*/  HMMA.16816.F32.BF16 R80, R8, R18, R80 ;  /* 0x000000120850723c */ /* 0x000fe20000041850 */
[----:B------:R-:W3:Y:S01]  /*122a0*/  LDSM.16.MT88.4 R16, [R236+0xc800] ;  /* 0x00c80000ec10783b */ /* 0x000ee20000004200 */
        /* <DEDUP_REMOVED lines=22> */
[----:B------:R-:W-:Y:S01]  /*12410*/  FMUL.FTZ R115, R115, R47 ;  /* 0x0000002f73737220 */ /* 0x000fe20000410000 */
[C---:B------:R-:W-:Y:S08]  /*12420*/  HMMA.16816.F32.BF16 R88, R4.reuse, R20, R88 ;  /* 0x000000140458723c */ /* 0x040ff00000041858 */
[C---:B------:R-:W-:Y:S08]  /*12430*/  HMMA.16816.F32.BF16 R92, R4.reuse, R22, R92 ;  /* 0x00000016045c723c */ /* 0x040ff0000004185c */
[C---:B------:R-:W-:Y:S08]  /*12440*/  HMMA.16816.F32.BF16 R104, R4.reuse, R28, R104 ;  /* 0x0000001c0468723c */ /* 0x040ff00000041868 */
[----:B------:R-:W-:Y:S07]  /*12450*/  HMMA.16816.F32.BF16 R108, R4, R30, R108 ;  /* 0x0000001e046c723c */ /* 0x000fee000004186c */
[----:B----4-:R-:W-:Y:S01]  /*12460*/  F2FP.BF16.PACK_AB R4, R247, R246 ;  /* 0x000000f6f704723e */ /* 0x010fe200000010ff */
[----:B------:R-:W-:Y:S01]  /*12470*/  HMMA.16816.F32.BF16 R84, R8, R20, R84 ;  /* 0x000000140854723c */ /* 0x000fe20000041854 */
[----:B------:R-:W-:-:S02]  /*12480*/  F2FP.BF16.PACK_AB R5, R230, R229 ;  /* 0x000000e5e605723e */ /* 0x000fc400000010ff */
[----:B------:R-:W-:Y:S02]  /*12490*/  F2FP.BF16.PACK_AB R6, R249, R248 ;  /* 0x000000f8f906723e */ /* 0x000fe400000010ff */
[----:B-1----:R-:W-:-:S03]  /*124a0*/  F2FP.BF16.PACK_AB R7, R245, R231 ;  /* 0x000000e7f507723e */ /* 0x002fc600000010ff */
[C---:B------:R-:W-:Y:S01]  /*124b0*/  HMMA.16816.F32.BF16 R96, R8.reuse, R22, R96 ;  /* 0x000000160860723c */ /* 0x040fe20000041860 */
[----:B------:R-:W-:Y:S01]  /*124c0*/  FFMA.FTZ R0, R226, c[0x0][0x23c], -R2 ;  /* 0x00008f00e2007a23 */ /* 0x000fe20000010802 */
[----:B------:R-:W-:Y:S06]  /*124d0*/  LDSM.16.MT88.4 R20, [R234+0xc800] ;  /* 0x00c80000ea14783b */ /* 0x000fec0000004200 */
[C---:B------:R-:W-:Y:S08]  /*124e0*/  HMMA.16816.F32.BF16 R100, R8.reuse, R28, R100 ;  /* 0x0000001c0864723c */ /* 0x040ff00000041864 */
[----:B------:R-:W-:Y:S08]  /*124f0*/  HMMA.16816.F32.BF16 R112, R8, R30, R112 ;  /* 0x0000001e0870723c */ /* 0x000ff00000041870 */
[----:B--2---:R-:W-:Y:S01]  /*12500*/  HMMA.16816.F32.BF16 R144, R4, R12, R144 ;  /* 0x0000000c0490723c */ /* 0x004fe20000041890 */
[----:B------:R-:W-:-:S07]  /*12510*/  F2FP.BF16.PACK_AB R8, R163, R176 ;  /* 0x000000b0a308723e */ /* 0x000fce00000010ff */
[----:B------:R-:W-:Y:S01]  /*12520*/  HMMA.16816.F32.BF16 R152, R4, R14, R152 ;  /* 0x0000000e0498723c */ /* 0x000fe20000041898 */
[----:B------:R-:W-:Y:S01]  /*12530*/  F2FP.BF16.PACK_AB R9, R251, R250 ;  /* 0x000000fafb09723e */ /* 0x000fe200000010ff */
[----:B------:R1:W-:Y:S01]  /*12540*/  MUFU.EX2 R226, R0 ;  /* 0x0000000000e27308 */ /* 0x0003e20000000800 */
[----:B------:R-:W-:Y:S01]  /*12550*/  F2FP.BF16.PACK_AB R10, R161, R162 ;  /* 0x000000a2a10a723e */ /* 0x000fe200000010ff */
[----:B------:R-:W-:Y:S01]  /*12560*/  LDSM.16.MT88.4 R28, [R233+0xe800] ;  /* 0x00e80000e91c783b */ /* 0x000fe20000004200 */
[----:B------:R-:W-:-:S07]  /*12570*/  F2FP.BF16.PACK_AB R11, R160, R252 ;  /* 0x000000fca00b723e */ /* 0x000fce00000010ff */
[C---:B------:R-:W-:Y:S08]  /*12580*/  HMMA.16816.F32.BF16 R148, R8.reuse, R12, R148 ;  /* 0x0000000c0894723c */ /* 0x040ff00000041894 */
[----:B------:R-:W-:Y:S01]  /*12590*/  HMMA.16816.F32.BF16 R52, R8, R14, R52 ;  /* 0x0000000e0834723c */ /* 0x000fe20000041834 */
[----:B------:R-:W2:Y:S01]  /*125a0*/  LDSM.16.MT88.4 R12, [R235+0xc800] ;  /* 0x00c80000eb0c783b */ /* 0x000ea20000004200 */
[----:B-1----:R-:W-:-:S04]  /*125b0*/  FFMA.FTZ R0, R225, c[0x0][0x23c], -R2 ;  /* 0x00008f00e1007a23 */ /* 0x002fc80000010802 */
[----:B------:R1:W4:Y:S02]  /*125c0*/  MUFU.EX2 R225, R0 ;  /* 0x0000000000e17308 */ /* 0x0003240000000800 */
[-C--:B---3--:R-:W-:Y:S08]  /*125d0*/  HMMA.16816.F32.BF16 R60, R8, R16.reuse, R60 ;  /* 0x00000010083c723c */ /* 0x088ff0000004183c */
[----:B------:R-:W-:Y:S01]  /*125e0*/  HMMA.16816.F32.BF16 R180, R4, R16, R180 ;  /* 0x0000001004b4723c */ /* 0x000fe200000418b4 */
[----:B-1----:R-:W-:-:S07]  /*125f0*/  FFMA.FTZ R0, R224, c[0x0][0x23c], -R2 ;  /* 0x00008f00e0007a23 */ /* 0x002fce0000010802 */
[-C--:B------:R-:W-:Y:S01]  /*12600*/  HMMA.16816.F32.BF16 R184, R4, R18.reuse, R184 ;  /* 0x0000001204b8723c */ /* 0x080fe200000418b8 */
[----:B------:R1:W-:Y:S07]  /*12610*/  MUFU.EX2 R224, R0 ;  /* 0x0000000000e07308 */ /* 0x0003ee0000000800 */
[----:B------:R-:W-:Y:S01]  /*12620*/  HMMA.16816.F32.BF16 R68, R8, R18, R188 ;  /* 0x000000120844723c */ /* 0x000fe200000418bc */
[----:B------:R-:W3:Y:S01]  /*12630*/  LDSM.16.MT88.4 R16, [R236+0xe800] ;  /* 0x00e80000ec10783b */ /* 0x000ee20000004200 */
[----:B-1----:R-:W-:-:S04]  /*12640*/  FFMA.FTZ R0, R223, c[0x0][0x23c], -R2 ;  /* 0x00008f00df007a23 */ /* 0x002fc80000010802 */
[----:B------:R1:W-:Y:S02]  /*12650*/  MUFU.EX2 R223, R0 ;  /* 0x0000000000df7308 */ /* 0x0003e40000000800 */
[----:B--2---:R-:W-:Y:S01]  /*12660*/  HMMA.16816.F32.BF16 R192, R8, R12, R192 ;  /* 0x0000000c08c0723c */ /* 0x004fe200000418c0 */
[----:B-1----:R-:W-:-:S05]  /*12670*/  FFMA.FTZ R0, R222, c[0x0][0x23c], -R25 ;  /* 0x00008f00de007a23 */ /* 0x002fca0000010819 */
[----:B------:R1:W-:Y:S02]  /*12680*/  MUFU.EX2 R222, R0 ;  /* 0x0000000000de7308 */ /* 0x0003e40000000800 */
[C---:B------:R-:W-:Y:S08]  /*12690*/  HMMA.16816.F32.BF16 R196, R4.reuse, R12, R196 ;  /* 0x0000000c04c4723c */ /* 0x040ff000000418c4 */
[----:B------:R-:W-:Y:S01]  /*126a0*/  HMMA.16816.F32.BF16 R200, R4, R14, R200 ;  /* 0x0000000e04c8723c */ /* 0x000fe200000418c8 */
[----:B-1----:R-:W-:-:S07]  /*126b0*/  FFMA.FTZ R0, R221, c[0x0][0x23c], -R25 ;  /* 0x00008f00dd007a23 */ /* 0x002fce0000010819 */
[----:B------:R-:W-:Y:S01]  /*126c0*/  HMMA.16816.F32.BF16 R204, R8, R14, R204 ;  /* 0x0000000e08cc723c */ /* 0x000fe200000418cc */
[----:B------:R-:W1:Y:S01]  /*126d0*/  LDSM.16.MT88.4 R12, [R235+0xe800] ;  /* 0x00e80000eb0c783b */ /* 0x000e620000004200 */
[----:B------:R2:W1:Y:S02]  /*126e0*/  MUFU.EX2 R221, R0 ;  /* 0x0000000000dd7308 */ /* 0x0004640000000800 */
[----:B--2---:R-:W-:-:S06]  /*126f0*/  FFMA.FTZ R0, R220, c[0x0][0x23c], -R25 ;  /* 0x00008f00dc007a23 */ /* 0x004fcc0000010819 */
[----:B------:R2:W-:Y:S01]  /*12700*/  MUFU.EX2 R220, R0 ;  /* 0x0000000000dc7308 */ /* 0x0005e20000000800 */
[----:B------:R-:W-:Y:S01]  /*12710*/  HMMA.16816.F32.BF16 R56, R8, R20, R56 ;  /* 0x000000140838723c */ /* 0x000fe20000041838 */
[----:B--2---:R-:W-:-:S06]  /*12720*/  FFMA.FTZ R0, R218, c[0x0][0x23c], -R25 ;  /* 0x00008f00da007a23 */ /* 0x004fcc0000010819 */
[----:B------:R2:W1:Y:S01]  /*12730*/  MUFU.EX2 R218, R0 ;  /* 0x0000000000da7308 */ /* 0x0004620000000800 */
[----:B------:R-:W-:Y:S01]  /*12740*/  HMMA.16816.F32.BF16 R164, R4, R20, R164 ;  /* 0x0000001404a4723c */ /* 0x000fe200000418a4 */
[----:B------:R-:W-:-:S07]  /*12750*/  MOV R191, R158 ;  /* 0x0000009e00bf7202 */ /* 0x000fce0000000f00 */
[----:B------:R-:W-:Y:S01]  /*12760*/  HMMA.16816.F32.BF16 R168, R4, R22, R168 ;  /* 0x0000001604a8723c */ /* 0x000fe200000418a8 */
[----:B--2---:R-:W-:-:S07]  /*12770*/  FFMA.FTZ R0, R217, c[0x0][0x23c], -R24 ;  /* 0x00008f00d9007a23 */ /* 0x004fce0000010818 */
[----:B------:R-:W-:Y:S01]  /*12780*/  HMMA.16816.F32.BF16 R64, R8, R22, R64 ;  /* 0x000000160840723c */ /* 0x000fe20000041840 */
[----:B------:R-:W2:Y:S01]  /*12790*/  LDSM.16.MT88.4 R20, [R234+0xe800] ;  /* 0x00e80000ea14783b */ /* 0x000ea20000004200 */
[----:B------:R1:W-:Y:S01]  /*127a0*/  MUFU.EX2 R217, R0 ;  /* 0x0000000000d97308 */ /* 0x0003e20000000800 */
[----:B------:R-:W-:Y:S02]  /*127b0*/  MOV R190, R159 ;  /* 0x0000009f00be7202 */ /* 0x000fe40000000f00 */
[----:B------:R-:W-:Y:S02]  /*127c0*/  MOV R189, R143 ;  /* 0x0000008f00bd7202 */ /* 0x000fe40000000f00 */
[----:B------:R-:W-:Y:S01]  /*127d0*/  MOV R188, R142 ;  /* 0x0000008e00bc7202 */ /* 0x000fe20000000f00 */
[----:B---3--:R-:W-:Y:S01]  /*127e0*/  HMMA.16816.F32.BF16 R104, R4, R16, R104 ;  /* 0x000000100468723c */ /* 0x008fe20000041868 */
[----:B-1----:R-:W-:-:S04]  /*127f0*/  FFMA.FTZ R0, R216, c[0x0][0x23c], -R24 ;  /* 0x00008f00d8007a23 */ /* 0x002fc80000010818 */
[----:B------:R1:W3:Y:S01]  /*12800*/  MUFU.EX2 R216, R0 ;  /* 0x0000000000d87308 */ /* 0x0002e20000000800 */
[----:B------:R-:W-:Y:S02]  /*12810*/  MOV R159, R141 ;  /* 0x0000008d009f7202 */ /* 0x000fe40000000f00 */
[----:B------:R-:W-:Y:S01]  /*12820*/  HMMA.16816.F32.BF16 R108, R4, R18, R108 ;  /* 0x00000012046c723c */ /* 0x000fe2000004186c */
[----:B------:R-:W-:-:S07]  /*12830*/  MOV R158, R140 ;  /* 0x0000008c009e7202 */ /* 0x000fce0000000f00 */
[----:B------:R-:W-:Y:S01]  /*12840*/  HMMA.16816.F32.BF16 R100, R8, R16, R100 ;  /* 0x000000100864723c */ /* 0x000fe20000041864 */
[----:B-1----:R-:W-:-:S07]  /*12850*/  FFMA.FTZ R0, R215, c[0x0][0x23c], -R24 ;  /* 0x00008f00d7007a23 */ /* 0x002fce0000010818 */
[----:B------:R-:W-:Y:S01]  /*12860*/  HMMA.16816.F32.BF16 R112, R8, R18, R112 ;  /* 0x000000120870723c */ /* 0x000fe20000041870 */
[----:B------:R-:W1:Y:S01]  /*12870*/  LDSM.16.MT88.4 R16, [R234+0xd000] ;  /* 0x00d00000ea10783b */ /* 0x000e620000004200 */
[----:B------:R2:W-:Y:S06]  /*12880*/  MUFU.EX2 R215, R0 ;  /* 0x0000000000d77308 */ /* 0x0005ec0000000800 */
[----:B------:R-:W-:Y:S01]  /*12890*/  HMMA.16816.F32.BF16 R72, R4, R28, R72 ;  /* 0x0000001c0448723c */ /* 0x000fe20000041848 */
[----:B------:R-:W-:-:S07]  /*128a0*/  MOV R156, R42 ;  /* 0x0000002a009c7202 */ /* 0x000fce0000000f00 */
[----:B------:R-:W-:Y:S01]  /*128b0*/  HMMA.16816.F32.BF16 R76, R4, R30, R76 ;  /* 0x0000001e044c723c */ /* 0x000fe2000004184c */
[----:B--2---:R-:W-:-:S07]  /*128c0*/  FFMA.FTZ R0, R213, c[0x0][0x23c], -R24 ;  /* 0x00008f00d5007a23 */ /* 0x004fce0000010818 */
[C---:B------:R-:W-:Y:S01]  /*128d0*/  HMMA.16816.F32.BF16 R140, R8.reuse, R28, R32 ;  /* 0x0000001c088c723c */ /* 0x040fe20000041820 */
[----:B------:R2:W-:Y:S07]  /*128e0*/  MUFU.EX2 R213, R0 ;  /* 0x0000000000d57308 */ /* 0x0005ee0000000800 */
[----:B------:R-:W-:Y:S01]  /*128f0*/  HMMA.16816.F32.BF16 R80, R8, R30, R80 ;  /* 0x0000001e0850723c */ /* 0x000fe20000041850 */
[----:B------:R-:W1:Y:S01]  /*12900*/  LDSM.16.MT88.4 R28, [R235+0xf000] ;  /* 0x00f00000eb1c783b */ /* 0x000e620000004200 */
[----:B------:R-:W-:-:S02]  /*12910*/  FFMA.FTZ R42, R139, c[0x0][0x23c], -R2 ;  /* 0x00008f008b2a7a23 */ /* 0x000fc40000010802 */
[----:B--2---:R-:W-:-:S04]  /*12920*/  FFMA.FTZ R0, R214, c[0x0][0x23c], -R26 ;  /* 0x00008f00d6007a23 */ /* 0x004fc8000001081a */
[----:B------:R2:W-:Y:S01]  /*12930*/  MUFU.EX2 R139, R0 ;  /* 0x00000000008b7308 */ /* 0x0005e20000000800 */
[----:B------:R-:W-:Y:S01]  /*12940*/  MOV R157, R43 ;  /* 0x0000002b009d7202 */ /* 0x000fe20000000f00 */
[----:B------:R-:W-:Y:S02]  /*12950*/  FFMA.FTZ R37, R137, c[0x0][0x23c], -R25 ;  /* 0x00008f0089257a23 */ /* 0x000fe40000010819 */
[--C-:B------:R-:W-:Y:S02]  /*12960*/  FFMA.FTZ R44, R44, c[0x0][0x23c], -R2.reuse ;  /* 0x00008f002c2c7a23 */ /* 0x100fe40000010802 */
[--C-:B------:R-:W-:Y:S02]  /*12970*/  FFMA.FTZ R43, R208, c[0x0][0x23c], -R2.reuse ;  /* 0x00008f00d02b7a23 */ /* 0x100fe40000010802 */
[----:B------:R-:W-:Y:S02]  /*12980*/  FFMA.FTZ R38, R138, c[0x0][0x23c], -R2 ;  /* 0x00008f008a267a23 */ /* 0x000fe40000010802 */
[----:B------:R-:W-:-:S02]  /*12990*/  FFMA.FTZ R2, R228, c[0x0][0x23c], -R26 ;  /* 0x00008f00e4027a23 */ /* 0x000fc4000001081a */
[----:B--2---:R-:W-:-:S04]  /*129a0*/  FFMA.FTZ R0, R219, c[0x0][0x23c], -R26 ;  /* 0x00008f00db007a23 */ /* 0x004fc8000001081a */
[----:B------:R2:W1:Y:S01]  /*129b0*/  MUFU.EX2 R137, R0 ;  /* 0x0000000000897308 */ /* 0x0004620000000800 */
[----:B------:R-:W-:Y:S01]  /*129c0*/  HMMA.16816.F32.BF16 R124, R4, R14, R124 ;  /* 0x0000000e047c723c */ /* 0x000fe2000004187c */
[--C-:B------:R-:W-:Y:S02]  /*129d0*/  FFMA.FTZ R36, R133, c[0x0][0x23c], -R25.reuse ;  /* 0x00008f0085247a23 */ /* 0x100fe40000010819 */
[----:B------:R-:W-:-:S04]  /*129e0*/  FFMA.FTZ R35, R132, c[0x0][0x23c], -R25 ;  /* 0x00008f0084237a23 */ /* 0x000fc80000010819 */
[----:B------:R-:W-:Y:S01]  /*129f0*/  MUFU.EX2 R133, R2 ;  /* 0x0000000200857308 */ /* 0x000fe20000000800 */
[----:B--2---:R-:W-:-:S07]  /*12a00*/  FFMA.FTZ R0, R227, c[0x0][0x23c], -R26 ;  /* 0x00008f00e3007a23 */ /* 0x004fce000001081a */
[----:B------:R-:W2:Y:S01]  /*12a10*/  MUFU.EX2 R132, R0 ;  /* 0x0000000000847308 */ /* 0x000ea20000000800 */
[----:B------:R-:W-:Y:S01]  /*12a20*/  HMMA.16816.F32.BF16 R84, R8, R20, R84 ;  /* 0x000000140854723c */ /* 0x000fe20000041854 */
[----:B------:R-:W-:-:S07]  /*12a30*/  MOV R219, R163 ;  /* 0x000000a300db7202 */ /* 0x000fce0000000f00 */
[----:B------:R-:W-:Y:S01]  /*12a40*/  HMMA.16816.F32.BF16 R96, R8, R22, R96 ;  /* 0x000000160860723c */ /* 0x000fe20000041860 */
[----:B------:R-:W-:-:S07]  /*12a50*/  MOV R138, R162 ;  /* 0x000000a2008a7202 */ /* 0x000fce0000000f00 */
[----:B------:R-:W-:Y:S01]  /*12a60*/  HMMA.16816.F32.BF16 R116, R8, R12, R116 ;  /* 0x0000000c0874723c */ /* 0x000fe20000041874 */
[----:B------:R-:W-:-:S07]  /*12a70*/  MOV R208, R161 ;  /* 0x000000a100d07202 */ /* 0x000fce0000000f00 */
[----:B------:R-:W-:Y:S01]  /*12a80*/  HMMA.16816.F32.BF16 R128, R8, R14, R128 ;  /* 0x0000000e0880723c */ /* 0x000fe20000041880 */
[----:B------:R-:W-:-:S06]  /*12a90*/  MOV R214, R160 ;  /* 0x000000a000d67202 */ /* 0x000fcc0000000f00 */
[----:B----4-:R-:W-:Y:S01]  /*12aa0*/  F2FP.BF16.PACK_AB R8, R225, R226 ;  /* 0x000000e2e108723e */ /* 0x010fe200000010ff */
[----:B------:R-:W-:Y:S01]  /*12ab0*/  HMMA.16816.F32.BF16 R88, R4, R20, R88 ;  /* 0x000000140458723c */ /* 0x000fe20000041858 */
[----:B------:R-:W-:Y:S02]  /*12ac0*/  F2FP.BF16.PACK_AB R9, R221, R222 ;  /* 0x000000dedd09723e */ /* 0x000fe400000010ff */
[----:B------:R-:W-:Y:S02]  /*12ad0*/  F2FP.BF16.PACK_AB R10, R223, R224 ;  /* 0x000000e0df0a723e */ /* 0x000fe400000010ff */
[----:B------:R-:W-:-:S03]  /*12ae0*/  F2FP.BF16.PACK_AB R11, R218, R220 ;  /* 0x000000dcda0b723e */ /* 0x000fc600000010ff */
[C---:B------:R-:W-:Y:S01]  /*12af0*/  HMMA.16816.F32.BF16 R92, R4.reuse, R22, R92 ;  /* 0x00000016045c723c */ /* 0x040fe2000004185c */
[----:B------:R-:W-:Y:S01]  /*12b00*/  FFMA.FTZ R34, R209, c[0x0][0x23c], -R26 ;  /* 0x00008f00d1227a23 */ /* 0x000fe2000001081a */
[----:B------:R-:W2:Y:S04]  /*12b10*/  LDSM.16.MT88.4 R20, [R233+0xd000] ;  /* 0x00d00000e914783b */ /* 0x000ea80000004200 */
[----:B------:R-:W4:Y:S02]  /*12b20*/  LDL.LU R209, [R1+0x80] ;  /* 0x0000800001d17983 */ /* 0x000f240000300800 */
[----:B------:R-:W-:Y:S02]  /*12b30*/  HMMA.16816.F32.BF16 R120, R4, R12, R120 ;  /* 0x0000000c0478723c */ /* 0x000fe40000041878 */
[----:B------:R-:W2:Y:S05]  /*12b40*/  LDSM.16.MT88.4 R12, [R236+0xd000] ;  /* 0x00d00000ec0c783b */ /* 0x000eaa0000004200 */
[----:B---3--:R-:W-:-:S02]  /*12b50*/  F2FP.BF16.PACK_AB R4, R216, R217 ;  /* 0x000000d9d804723e */ /* 0x008fc400000010ff */
[----:B-1----:R-:W-:Y:S02]  /*12b60*/  F2FP.BF16.PACK_AB R5, R137, R139 ;  /* 0x0000008b8905723e */ /* 0x002fe400000010ff */
[----:B------:R-:W-:Y:S02]  /*12b70*/  F2FP.BF16.PACK_AB R6, R213, R215 ;  /* 0x000000d7d506723e */ /* 0x000fe400000010ff */
[----:B--2---:R-:W-:Y:S01]  /*12b80*/  F2FP.BF16.PACK_AB R7, R133, R132 ;  /* 0x000000848507723e */ /* 0x004fe200000010ff */
[----:B------:R-:W-:Y:S08]  /*12b90*/  HMMA.16816.F32.BF16 R160, R8, R16, R56 ;  /* 0x0000001008a0723c */ /* 0x000ff00000041838 */
[----:B------:R-:W-:Y:S01]  /*12ba0*/  HMMA.16816.F32.BF16 R56, R4, R30, R124 ;  /* 0x0000001e0438723c */ /* 0x000fe2000004187c */
[----:B------:R-:W2:Y:S04]  /*12bb0*/  LDL.LU R125, [R1+0x74] ;  /* 0x00007400017d7983 */ /* 0x000ea80000300800 */
[----:B------:R-:W3:Y:S04]  /*12bc0*/  LDL.LU R126, [R1+0x78] ;  /* 0x00007800017e7983 */ /* 0x000ee80000300800 */
[----:B------:R-:W2:Y:S01]  /*12bd0*/  LDL.LU R127, [R1+0x7c] ;  /* 0x00007c00017f7983 */ /* 0x000ea20000300800 */
[----:B------:R-:W-:Y:S01]  /*12be0*/  MOV R227, R176 ;  /* 0x000000b000e37202 */ /* 0x000fe20000000f00 */
[----:B------:R-:W-:Y:S01]  /*12bf0*/  FFMA.FTZ R33, R51, c[0x0][0x23c], -R25 ;  /* 0x00008f0033217a23 */ /* 0x000fe20000010819 */
[----:B------:R-:W-:Y:S01]  /*12c00*/  HMMA.16816.F32.BF16 R148, R8, R20, R148 ;  /* 0x000000140894723c */ /* 0x000fe20000041894 */
[----:B------:R-:W-:-:S02]  /*12c10*/  FFMA.FTZ R45, R45, c[0x0][0x23c], -R24 ;  /* 0x00008f002d2d7a23 */ /* 0x000fc40000010818 */
[--C-:B------:R-:W-:Y:S02]  /*12c20*/  FFMA.FTZ R41, R41, c[0x0][0x23c], -R24.reuse ;  /* 0x00008f0029297a23 */ /* 0x100fe40000010818 */
[--C-:B------:R-:W-:Y:S02]  /*12c30*/  FFMA.FTZ R40, R40, c[0x0][0x23c], -R24.reuse ;  /* 0x00008f0028287a23 */ /* 0x100fe40000010818 */
[----:B------:R-:W-:Y:S01]  /*12c40*/  FFMA.FTZ R39, R50, c[0x0][0x23c], -R24 ;  /* 0x00008f0032277a23 */ /* 0x000fe20000010818 */
[----:B------:R-:W-:Y:S01]  /*12c50*/  HMMA.16816.F32.BF16 R176, R8, R12, R60 ;  /* 0x0000000c08b0723c */ /* 0x000fe2000004183c */
[--C-:B------:R-:W-:Y:S02]  /*12c60*/  FFMA.FTZ R32, R212, c[0x0][0x23c], -R26.reuse ;  /* 0x00008f00d4207a23 */ /* 0x100fe4000001081a */
[--C-:B------:R-:W-:Y:S02]  /*12c70*/  FFMA.FTZ R2, R211, c[0x0][0x23c], -R26.reuse ;  /* 0x00008f00d3027a23 */ /* 0x100fe4000001081a */
[----:B------:R-:W-:-:S02]  /*12c80*/  FFMA.FTZ R0, R210, c[0x0][0x23c], -R26 ;  /* 0x00008f00d2007a23 */ /* 0x000fc4000001081a */
[----:B------:R-:W1:Y:S01]  /*12c90*/  LDSM.16.MT88.4 R24, [R235+0xd000] ;  /* 0x00d00000eb18783b */ /* 0x000e620000004200 */
[C---:B------:R-:W-:Y:S08]  /*12ca0*/  HMMA.16816.F32.BF16 R144, R4.reuse, R20, R144 ;  /* 0x000000140490723c */ /* 0x040ff00000041890 */
[-C--:B------:R-:W-:Y:S08]  /*12cb0*/  HMMA.16816.F32.BF16 R152, R4, R22.reuse, R152 ;  /* 0x000000160498723c */ /* 0x080ff00000041898 */
[----:B------:R-:W-:Y:S01]  /*12cc0*/  HMMA.16816.F32.BF16 R52, R8, R22, R52 ;  /* 0x000000160834723c */ /* 0x000fe20000041834 */
[----:B------:R-:W1:Y:S07]  /*12cd0*/  LDSM.16.MT88.4 R20, [R233+0xf000] ;  /* 0x00f00000e914783b */ /* 0x000e6e0000004200 */
[C---:B------:R-:W-:Y:S08]  /*12ce0*/  HMMA.16816.F32.BF16 R164, R4.reuse, R16, R164 ;  /* 0x0000001004a4723c */ /* 0x040ff000000418a4 */
[-C--:B------:R-:W-:Y:S08]  /*12cf0*/  HMMA.16816.F32.BF16 R168, R4, R18.reuse, R168 ;  /* 0x0000001204a8723c */ /* 0x080ff000000418a8 */
[----:B------:R-:W-:Y:S01]  /*12d00*/  HMMA.16816.F32.BF16 R64, R8, R18, R64 ;  /* 0x000000120840723c */ /* 0x000fe20000041840 */
[----:B------:R-:W1:Y:S07]  /*12d10*/  LDSM.16.MT88.4 R16, [R234+0xf000] ;  /* 0x00f00000ea10783b */ /* 0x000e6e0000004200 */
[C---:B------:R-:W-:Y:S08]  /*12d20*/  HMMA.16816.F32.BF16 R180, R4.reuse, R12, R180 ;  /* 0x0000000c04b4723c */ /* 0x040ff000000418b4 */
[-C--:B------:R-:W-:Y:S08]  /*12d30*/  HMMA.16816.F32.BF16 R184, R4, R14.reuse, R184 ;  /* 0x0000000e04b8723c */ /* 0x080ff000000418b8 */
[----:B------:R-:W-:Y:S01]  /*12d40*/  HMMA.16816.F32.BF16 R60, R8, R14, R68 ;  /* 0x0000000e083c723c */ /* 0x000fe20000041844 */
[----:B------:R-:W1:Y:S01]  /*12d50*/  LDSM.16.MT88.4 R12, [R236+0xf000] ;  /* 0x00f00000ec0c783b */ /* 0x000e620000004200 */
[----:B------:R-:W-:-:S02]  /*12d60*/  MOV R212, R157 ;  /* 0x0000009d00d47202 */ /* 0x000fc40000000f00 */
[----:B------:R-:W-:-:S04]  /*12d70*/  MOV R211, R158 ;  /* 0x0000009e00d37202 */ /* 0x000fc80000000f00 */
        /* <DEDUP_REMOVED lines=22> */
[----:B------:R-:W-:Y:S01]  /*12ee0*/  HMMA.16816.F32.BF16 R20, R8, R22, R80 ;  /* 0x000000160814723c */ /* 0x000fe20000041850 */
[----:B------:R-:W-:-:S07]  /*12ef0*/  MOV R228, R156 ;  /* 0x0000009c00e47202 */ /* 0x000fce0000000f00 */
[----:B------:R-:W-:Y:S01]  /*12f00*/  HMMA.16816.F32.BF16 R16, R8, R18, R96 ;  /* 0x000000120810723c */ /* 0x000fe20000041860 */
[----:B------:R-:W-:-:S07]  /*12f10*/  MOV R210, R159 ;  /* 0x0000009f00d27202 */ /* 0x000fce0000000f00 */
[C---:B------:R-:W-:Y:S01]  /*12f20*/  HMMA.16816.F32.BF16 R12, R8.reuse, R14, R112 ;  /* 0x0000000e080c723c */ /* 0x040fe20000041870 */
[----:B------:R4:W-:Y:S01]  /*12f30*/  MUFU.EX2 R35, R2 ;  /* 0x0000000200237308 */ /* 0x0009e20000000800 */
[----:B------:R-:W-:Y:S01]  /*12f40*/  MOV R143, R173 ;  /* 0x000000ad008f7202 */ /* 0x000fe20000000f00 */
[----:B------:R-:W-:Y:S01]  /*12f50*/  LDSM.16.MT88.4 R156, [R233+0xd800] ;  /* 0x00d80000e99c783b */ /* 0x000fe20000004200 */
[----:B------:R-:W-:Y:S02]  /*12f60*/  MOV R142, R174 ;  /* 0x000000ae008e7202 */ /* 0x000fe40000000f00 */
[----:B------:R-:W-:Y:S01]  /*12f70*/  MOV R141, R175 ;  /* 0x000000af008d7202 */ /* 0x000fe20000000f00 */
[----:B------:R-:W-:Y:S01]  /*12f80*/  LDSM.16.MT88.4 R204, [R235+0xd800] ;  /* 0x00d80000ebcc783b */ /* 0x000fe20000004200 */
[----:B------:R-:W-:Y:S01]  /*12f90*/  HMMA.16816.F32.BF16 R28, R8, R30, R128 ;  /* 0x0000001e081c723c */ /* 0x000fe20000041880 */
[----:B------:R1:W-:Y:S02]  /*12fa0*/  MUFU.EX2 R32, R0 ;  /* 0x0000000000207308 */ /* 0x0003e40000000800 */
[----:B------:R-:W-:Y:S04]  /*12fb0*/  LDSM.16.MT88.4 R80, [R233+0xf800] ;  /* 0x00f80000e950783b */ /* 0x000fe80000004200 */
[----:B------:R-:W-:Y:S04]  /*12fc0*/  LDSM.16.MT88.4 R96, [R234+0xf800] ;  /* 0x00f80000ea60783b */ /* 0x000fe80000004200 */
[----:B------:R-:W-:Y:S01]  /*12fd0*/  LDSM.16.MT88.4 R112, [R236+0xf800] ;  /* 0x00f80000ec70783b */ /* 0x000fe20000004200 */
[----:B------:R-:W1:Y:S08]  /*12fe0*/  MUFU.EX2 R44, R44 ;  /* 0x0000002c002c7308 */ /* 0x000e700000000800 */
[----:B------:R-:W1:Y:S01]  /*12ff0*/  MUFU.EX2 R37, R37 ;  /* 0x0000002500257308 */ /* 0x000e620000000800 */
[----:B----4-:R-:W-:Y:S01]  /*13000*/  FFMA.FTZ R2, R209, R49, R232 ;  /* 0x00000031d1027223 */ /* 0x010fe200000100e8 */
[----:B------:R-:W-:-:S02]  /*13010*/  MOV R209, R172 ;  /* 0x000000ac00d17202 */ /* 0x000fc40000000f00 */
[----:B------:R-:W-:Y:S01]  /*13020*/  LDSM.16.MT88.4 R172, [R234+0xd800] ;  /* 0x00d80000eaac783b */ /* 0x000fe20000004200 */
[----:B------:R-:W-:Y:S01]  /*13030*/  FADD.FTZ R8, R228, R2 ;  /* 0x00000002e4087221 */ /* 0x000fe20000010000 */
[----:B------:R-:W-:Y:S02]  /*13040*/  MOV R228, R188 ;  /* 0x000000bc00e47202 */ /* 0x000fe40000000f00 */
[----:B------:R-:W-:Y:S01]  /*13050*/  MUFU.EX2 R45, R45 ;  /* 0x0000002d002d7308 */ /* 0x000fe20000000800 */
[----:B---3--:R-:W-:Y:S02]  /*13060*/  FFMA.FTZ R5, R126, R47, R238 ;  /* 0x0000002f7e057223 */ /* 0x008fe400000100ee */
[----:B--2---:R-:W-:Y:S02]  /*13070*/  FFMA.FTZ R4, R127, R48, R237 ;  /* 0x000000307f047223 */ /* 0x004fe400000100ed */
[----:B------:R-:W-:Y:S02]  /*13080*/  FADD.FTZ R10, R211, R5 ;  /* 0x00000005d30a7221 */ /* 0x000fe40000010000 */
[----:B------:R-:W-:-:S02]  /*13090*/  FADD.FTZ R9, R212, R4 ;  /* 0x00000004d4097221 */ /* 0x000fc40000010000 */
[----:B------:R-:W2:Y:S01]  /*130a0*/  LDSM.16.MT88.4 R4, [R235+0xf800] ;  /* 0x00f80000eb04783b */ /* 0x000ea20000004200 */
[----:B-1----:R-:W-:Y:S01]  /*130b0*/  FFMA.FTZ R0, R125, R46, R239 ;  /* 0x0000002e7d007223 */ /* 0x002fe200000100ef */
[----:B------:R-:W-:Y:S02]  /*130c0*/  MOV R212, R189 ;  /* 0x000000bd00d47202 */ /* 0x000fe40000000f00 */
[----:B------:R-:W-:Y:S01]  /*130d0*/  MOV R211, R190 ;  /* 0x000000be00d37202 */ /* 0x000fe20000000f00 */
[----:B------:R-:W-:Y:S01]  /*130e0*/  FADD.FTZ R0, R210, R0 ;  /* 0x00000000d2007221 */ /* 0x000fe20000010000 */
[----:B------:R-:W-:Y:S01]  /*130f0*/  MOV R210, R191 ;  /* 0x000000bf00d27202 */ /* 0x000fe20000000f00 */
[----:B------:R-:W1:Y:S01]  /*13100*/  MUFU.EX2 R41, R41 ;  /* 0x0000002900297308 */ /* 0x000e620000000800 */
[----:B------:R-:W3:Y:S07]  /*13110*/  LDSM.16.MT88.4 R188, [R236+0xd800] ;  /* 0x00d80000ecbc783b */ /* 0x000eee0000004200 */
[----:B------:R-:W-:Y:S08]  /*13120*/  MUFU.EX2 R40, R40 ;  /* 0x0000002800287308 */ /* 0x000ff00000000800 */
[----:B------:R-:W4:Y:S08]  /*13130*/  MUFU.EX2 R39, R39 ;  /* 0x0000002700277308 */ /* 0x000f300000000800 */
[----:B------:R-:W2:Y:S01]  /*13140*/  MUFU.EX2 R34, R34 ;  /* 0x0000002200227308 */ /* 0x000ea20000000800 */
[----:B------:R-:W-:-:S02]  /*13150*/  F2FP.BF16.PACK_AB R128, R51, R44 ;  /* 0x0000002c3380723e */ /* 0x000fc400000010ff */
[----:B------:R-:W-:Y:S02]  /*13160*/  F2FP.BF16.PACK_AB R129, R38, R37 ;  /* 0x000000252681723e */ /* 0x000fe400000010ff */
[----:B------:R-:W-:Y:S02]  /*13170*/  F2FP.BF16.PACK_AB R130, R50, R43 ;  /* 0x0000002b3282723e */ /* 0x000fe400000010ff */
[----:B------:R-:W-:Y:S01]  /*13180*/  F2FP.BF16.PACK_AB R131, R36, R42 ;  /* 0x0000002a2483723e */ /* 0x000fe200000010ff */
[----:B------:R-:W-:Y:S01]  /*13190*/  FADD.FTZ R2, R142, R10 ;  /* 0x0000000a8e027221 */ /* 0x000fe20000010000 */
[----:B-1----:R-:W-:Y:S01]  /*131a0*/  F2FP.BF16.PACK_AB R124, R41, R45 ;  /* 0x0000002d297c723e */ /* 0x002fe200000010ff */
[----:B------:R1:W5:Y:S01]  /*131b0*/  LDL.LU R239, [R1+0xcc] ;  /* 0x0000cc0001ef7983 */ /* 0x0003620000300800 */
[----:B------:R-:W-:Y:S02]  /*131c0*/  F2FP.BF16.PACK_AB R125, R35, R33 ;  /* 0x00000021237d723e */ /* 0x000fe400000010ff */
[----:B----4-:R-:W-:-:S02]  /*131d0*/  F2FP.BF16.PACK_AB R126, R39, R40 ;  /* 0x00000028277e723e */ /* 0x010fc400000010ff */
[----:B--2---:R-:W-:Y:S01]  /*131e0*/  F2FP.BF16.PACK_AB R127, R34, R32 ;  /* 0x00000020227f723e */ /* 0x004fe200000010ff */
[----:B------:R-:W-:Y:S01]  /*131f0*/  FADD.FTZ R0, R141, R0 ;  /* 0x000000008d007221 */ /* 0x000fe20000010000 */
[----:B------:R-:W-:Y:S01]  /*13200*/  HMMA.16816.F32.BF16 R116, R128, R4, R116 ;  /* 0x000000048074723c */ /* 0x000fe20000041874 */
[----:B------:R-:W-:Y:S01]  /*13210*/  FADD.FTZ R2, R211, R2 ;  /* 0x00000002d3027221 */ /* 0x000fe20000010000 */
[----:B------:R1:W5:Y:S01]  /*13220*/  LDL.LU R238, [R1+0xc8] ;  /* 0x0000c80001ee7983 */ /* 0x0003620000300800 */
[----:B------:R-:W-:-:S05]  /*13230*/  FADD.FTZ R0, R210, R0 ;  /* 0x00000000d2007221 */ /* 0x000fca0000010000 */
[----:B------:R-:W-:Y:S01]  /*13240*/  HMMA.16816.F32.BF16 R120, R124, R4, R120 ;  /* 0x000000047c78723c */ /* 0x000fe20000041878 */
[----:B------:R-:W-:Y:S01]  /*13250*/  FADD.FTZ R2, R250, R2 ;  /* 0x00000002fa027221 */ /* 0x000fe20000010000 */
[----:B------:R1:W5:Y:S05]  /*13260*/  LDL.LU R237, [R1+0xc4] ;  /* 0x0000c40001ed7983 */ /* 0x00036a0000300800 */
[----:B------:R-:W-:Y:S01]  /*13270*/  FADD.FTZ R5, R143, R9 ;  /* 0x000000098f057221 */ /* 0x000fe20000010000 */
[----:B------:R-:W-:Y:S01]  /*13280*/  HMMA.16816.F32.BF16 R148, R128, R156, R148 ;  /* 0x0000009c8094723c */ /* 0x000fe20000041894 */
[----:B------:R-:W-:Y:S01]  /*13290*/  FADD.FTZ R4, R209, R8 ;  /* 0x00000008d1047221 */ /* 0x000fe20000010000 */
[----:B------:R1:W5:Y:S01]  /*132a0*/  LDL.LU R232, [R1+0xc0] ;  /* 0x0000c00001e87983 */ /* 0x0003620000300800 */
[----:B------:R-:W-:-:S02]  /*132b0*/  FADD.FTZ R5, R212, R5 ;  /* 0x00000005d4057221 */ /* 0x000fc40000010000 */
[----:B------:R-:W-:Y:S02]  /*132c0*/  FADD.FTZ R8, R228, R4 ;  /* 0x00000004e4087221 */ /* 0x000fe40000010000 */
[----:B------:R-:W-:Y:S02]  /*132d0*/  FADD.FTZ R4, R227, R0 ;  /* 0x00000000e3047221 */ /* 0x000fe40000010000 */
[----:B------:R-:W-:Y:S02]  /*132e0*/  FADD.FTZ R0, R246, R5 ;  /* 0x00000005f6007221 */ /* 0x000fe40000010000 */
[----:B------:R-:W-:Y:S01]  /*132f0*/  FADD.FTZ R5, R229, R8 ;  /* 0x00000008e5057221 */ /* 0x000fe20000010000 */
[----:B------:R-:W-:Y:S01]  /*13300*/  HMMA.16816.F32.BF16 R144, R124, R156, R144 ;  /* 0x0000009c7c90723c */ /* 0x000fe20000041890 */
[----:B------:R-:W-:Y:S02]  /*13310*/  FADD.FTZ R4, R219, R4 ;  /* 0x00000004db047221 */ /* 0x000fe40000010000 */
[----:B------:R-:W-:-:S02]  /*13320*/  FADD.FTZ R2, R251, R2 ;  /* 0x00000002fb027221 */ /* 0x000fc40000010000 */
[----:B------:R-:W-:-:S03]  /*13330*/  FADD.FTZ R0, R247, R0 ;  /* 0x00000000f7007221 */ /* 0x000fc60000010000 */
[----:B------:R-:W-:Y:S01]  /*13340*/  HMMA.16816.F32.BF16 R152, R124, R158, R152 ;  /* 0x0000009e7c98723c */ /* 0x000fe20000041898 */
[----:B------:R-:W-:-:S07]  /*13350*/  FADD.FTZ R5, R230, R5 ;  /* 0x00000005e6057221 */ /* 0x000fce0000010000 */
[C---:B------:R-:W-:Y:S08]  /*13360*/  HMMA.16816.F32.BF16 R164, R124.reuse, R172, R164 ;  /* 0x000000ac7ca4723c */ /* 0x040ff000000418a4 */
        /* <DEDUP_REMOVED lines=72> */
.L_x_243:
[----:B-1----:R-:W-:-:S12]  /*137f0*/  UIADD3 UR8, UR21, -0x1, URZ ;  /* 0xffffffff15087890 */ /* 0x002fd8000fffe03f */
.L_x_250:
[----:B------:R-:W-:-:S13]  /*13800*/  ISETP.LE.AND P0, PT, RZ, UR8, PT ;  /* 0x00000008ff007c0c */ /* 0x000fda000bf03270 */
[----:B------:R-:W-:Y:S05]  /*13810*/  @!P0 BRA `(.L_x_251) ;  /* 0x00004e9000008947 */ /* 0x000fea0003800000 */
[----:B------:R-:W2:Y:S01]  /*13820*/  LDL.64 R8, [R1+0x90] ;  /* 0x0000900001087983 */ /* 0x000ea20000100a00 */
[----:B-----5:R-:W-:Y:S01]  /*13830*/  MOV R139, R3 ;  /* 0x00000003008b7202 */ /* 0x020fe20000000f00 */
[----:B------:R-:W-:Y:S02]  /*13840*/  IMAD.MOV.U32 R137, RZ, RZ, R135 ;  /* 0x000000ffff897224 */ /* 0x000fe400078e0087 */
[----:B-1----:R-:W3:Y:S01]  /*13850*/  LDL R0, [R1+0x98] ;  /* 0x0000980001007983 */ /* 0x002ee20000100800 */
        /* <DEDUP_REMOVED lines=10> */
.L_x_254:
        /* <DEDUP_REMOVED lines=24> */
[----:B------:R-:W-:Y:S01]  /*13a80*/  @!P3 LEA R16, P6, R2, c[0x0][0x168], 0x1 ;  /* 0x00005a000210ba11 */ /* 0x000fe200078c08ff */
        /* <DEDUP_REMOVED lines=15> */
[----:B------:R-:W-:Y:S02]  /*13b80*/  @!P3 LEA R10, P6, R0, c[0x0][0x168], 0x1 ;  /* 0x00005a00000aba11 */ /* 0x000fe400078c08ff */
[----:B------:R-:W-:Y:S01]  /*13b90*/  IADD3.X R2, R4, UR11, RZ, P5, !PT ;  /* 0x0000000b04027c10 */ /* 0x000fe2000affe4ff */
[----:B------:R1:W-:Y:S01]  /*13ba0*/  @P2 STS.128 [R244+0xa800], RZ ;  /* 0x00a800fff4002388 */ /* 0x0003e20000000c00 */
[C---:B------:R-:W-:Y:S02]  /*13bb0*/  IADD3 R3, P0, R0.reuse, UR7, RZ ;  /* 0x0000000700037c10 */ /* 0x040fe4000ff1e0ff */
[C-C-:B------:R-:W-:Y:S01]  /*13bc0*/  @!P3 LEA.HI.X R11, R0.reuse, c[0x0][0x16c], R2.reuse, 0x1, P6 ;  /* 0x00005b00000bba11 */ /* 0x140fe200030f0c02 */
[----:B------:R-:W-:Y:S01]  /*13bd0*/  @!PT LDS RZ, [RZ] ;  /* 0x00000000fffff984 */ /* 0x000fe20000000800 */
[----:B------:R-:W-:Y:S01]  /*13be0*/  @!PT LDS RZ, [RZ] ;  /* 0x00000000fffff984 */ /* 0x000fe20000000800 */
[----:B------:R-:W-:Y:S01]  /*13bf0*/  @!PT LDS RZ, [RZ] ;  /* 0x00000000fffff984 */ /* 0x000fe20000000800 */
[----:B------:R1:W-:Y:S01]  /*13c00*/  @!P2 LDGSTS.E.BYPASS.LTC128B.128 [R244+0xa800], [R12.64+0x80] ;  /* 0x0a8000800cf4afae */ /* 0x0003e2000b901d52 */
[C---:B------:R-:W-:Y:S02]  /*13c10*/  @!P3 LEA R8, P5, R3.reuse, c[0x0][0x168], 0x1 ;  /* 0x00005a000308ba11 */ /* 0x040fe400078a08ff */
[----:B--2---:R-:W-:Y:S01]  /*13c20*/  @!P2 LEA R6, P1, R0, c[0x0][0x168], 0x1 ;  /* 0x00005a000006aa11 */ /* 0x004fe200078208ff */
[----:B------:R1:W-:Y:S01]  /*13c30*/  @P3 STS.128 [R244+0x9000], RZ ;  /* 0x009000fff4003388 */ /* 0x0003e20000000c00 */
[----:B------:R-:W-:Y:S02]  /*13c40*/  IADD3.X R5, R2, UR11, RZ, P0, !PT ;  /* 0x0000000b02057c10 */ /* 0x000fe400087fe4ff */
[----:B------:R-:W-:Y:S01]  /*13c50*/  @!P2 LEA.HI.X R7, R0, c[0x0][0x16c], R2, 0x1, P1 ;  /* 0x00005b000007aa11 */ /* 0x000fe200008f0c02 */
[----:B------:R-:W-:Y:S01]  /*13c60*/  @!PT LDS RZ, [RZ] ;  /* 0x00000000fffff984 */ /* 0x000fe20000000800 */
[----:B------:R-:W-:Y:S01]  /*13c70*/  @!PT LDS RZ, [RZ] ;  /* 0x00000000fffff984 */ /* 0x000fe20000000800 */
[----:B------:R-:W-:Y:S01]  /*13c80*/  @!PT LDS RZ, [RZ] ;  /* 0x00000000fffff984 */ /* 0x000fe20000000800 */
[----:B------:R1:W-:Y:S01]  /*13c90*/  @!P3 LDGSTS.E.BYPASS.LTC128B.128 [R244+0x9000], [R10.64] ;  /* 0x090000000af4bfae */ /* 0x0003e2000b901d52 */
[C-C-:B------:R-:W-:Y:S02]  /*13ca0*/  @!P3 LEA.HI.X R9, R3.reuse, c[0x0][0x16c], R5.reuse, 0x1, P5 ;  /* 0x00005b000309ba11 */ /* 0x140fe400028f0c05 */
[C---:B------:R-:W-:Y:S01]  /*13cb0*/  @!P2 LEA R4, P0, R3.reuse, c[0x0][0x168], 0x1 ;  /* 0x00005a000304aa11 */ /* 0x040fe200078008ff */
        /* <DEDUP_REMOVED lines=18> */
.L_x_252:
[----:B------:R-:W2:Y:S01]  /*13de0*/  LDL.64 R4, [R1+0x88] ;  /* 0x0000880001047983 */ /* 0x000ea20000100a00 */
[----:B------:R-:W-:Y:S04]  /*13df0*/  DEPBAR.LE SB0, 0x0 ;  /* 0x000080000000791a */ /* 0x000fe80000000000 */
[----:B-1----:R-:W-:Y:S01]  /*13e00*/  MOV R2, UR8 ;  /* 0x0000000800027c02 */ /* 0x002fe20008000f00 */
[----:B------:R-:W-:Y:S01]  /*13e10*/  BAR.SYNC.DEFER_BLOCKING 0x0 ;  /* 0x0000000000007b1d */ /* 0x000fe20000010000 */
[----:B------:R-:W-:Y:S02]  /*13e20*/  USHF.R.S32.HI UR5, URZ, 0x1f, UR8 ;  /* 0x0000001f3f057899 */ /* 0x000fe40008011408 */
[----:B------:R-:W-:Y:S04]  /*13e30*/  UIMAD UR4, UR12, UR8, URZ ;  /* 0x000000080c0472a4 */ /* 0x000fe8000f8e023f */
        /* <DEDUP_REMOVED lines=14> */
[----:B------:R-:W-:Y:S02]  /*13f20*/  IADD3.X R2, R0, UR9, RZ, P1, !PT ;  /* 0x0000000900027c10 */ /* 0x000fe40008ffe4ff */
[C---:B------:R-:W-:Y:S01]  /*13f30*/  @!P2 LEA R12, P0, R3.reuse, c[0x0][0x170], 0x1 ;  /* 0x00005c00030caa11 */ /* 0x040fe200078008ff */
[----:B------:R-:W-:Y:S01]  /*13f40*/  @P2 STS.128 [R244+0xe000], RZ ;  /* 0x00e000fff4002388 */ /* 0x000fe20000000c00 */
[C-C-:B------:R-:W-:Y:S02]  /*13f50*/  @!P3 LEA.HI.X R15, R3.reuse, c[0x0][0x174], R2.reuse, 0x1, P4 ;  /* 0x00005d00030fba11 */ /* 0x140fe400020f0c02 */
[C---:B------:R-:W-:Y:S02]  /*13f60*/  @!P2 LEA.HI.X R13, R3.reuse, c[0x0][0x174], R2, 0x1, P0 ;  /* 0x00005d00030daa11 */ /* 0x040fe400000f0c02 */
[----:B------:R-:W-:Y:S03]  /*13f70*/  IADD3 R0, P1, R3, UR14, RZ ;  /* 0x0000000e03007c10 */ /* 0x000fe6000ff3e0ff */
[----:B------:R-:W-:Y:S01]  /*13f80*/  @!PT LDS RZ, [RZ] ;  /* 0x00000000fffff984 */ /* 0x000fe20000000800 */
[----:B------:R-:W-:Y:S01]  /*13f90*/  @!PT LDS RZ, [RZ] ;  /* 0x00000000fffff984 */ /* 0x000fe20000000800 */
[----:B------:R-:W-:Y:S01]  /*13fa0*/  @!PT LDS RZ, [RZ] ;  /* 0x00000000fffff984 */ /* 0x000fe20000000800 */
[----:B------:R2:W-:Y:S01]  /*13fb0*/  @!P2 LDGSTS.E.BYPASS.LTC128B.128 [R244+0xe000], [R16.64+0x80] ;  /* 0x0e00008010f4afae */ /* 0x0005e2000b901d52 */
[----:B------:R-:W-:Y:S02]  /*13fc0*/  @!P3 LEA R10, P5, R0, c[0x0][0x170], 0x1 ;  /* 0x00005c00000aba11 */ /* 0x000fe400078a08ff */
[----:B------:R-:W-:Y:S02]  /*13fd0*/  IADD3.X R3, R2, UR9, RZ, P1, !PT ;  /* 0x0000000902037c10 */ /* 0x000fe40008ffe4ff */
[C---:B------:R-:W-:Y:S02]  /*13fe0*/  @!P2 LEA R6, P1, R0.reuse, c[0x0][0x170], 0x1 ;  /* 0x00005c000006aa11 */ /* 0x040fe400078208ff */
[C-C-:B------:R-:W-:Y:S01]  /*13ff0*/  @!P3 LEA.HI.X R11, R0.reuse, c[0x0][0x174], R3.reuse, 0x1, P5 ;  /* 0x00005d00000bba11 */ /* 0x140fe200028f0c03 */
[----:B------:R-:W-:Y:S01]  /*14000*/  @P3 STS.128 [R244+0xc800], RZ ;  /* 0x00c800fff4003388 */ /* 0x000fe20000000c00 */
[C---:B------:R-:W-:Y:S02]  /*14010*/  @!P2 LEA.HI.X R7, R0.reuse, c[0x0][0x174], R3, 0x1, P1 ;  /* 0x00005d000007aa11 */ /* 0x040fe400008f0c03 */
[----:B------:R-:W-:Y:S04]  /*14020*/  IADD3 R2, P0, R0, UR14, RZ ;  /* 0x0000000e00027c10 */ /* 0x000fe8000ff1e0ff */
[C---:B------:R-:W-:Y:S01]  /*14030*/  @!P3 LEA R8, P4, R2.reuse, c[0x0][0x170], 0x1 ;  /* 0x00005c000208ba11 */ /* 0x040fe200078808ff */
[----:B------:R-:W-:Y:S01]  /*14040*/  @!PT LDS RZ, [RZ] ;  /* 0x00000000fffff984 */ /* 0x000fe20000000800 */
[----:B------:R-:W-:Y:S01]  /*14050*/  @!PT LDS RZ, [RZ] ;  /* 0x00000000fffff984 */ /* 0x000fe20000000800 */
[----:B------:R-:W-:Y:S01]  /*14060*/  @!PT LDS RZ, [RZ] ;  /* 0x00000000fffff984 */ /* 0x000fe20000000800 */
[----:B------:R3:W-:Y:S01]  /*14070*/  @!P3 LDGSTS.E.BYPASS.LTC128B.128 [R244+0xc800], [R14.64] ;  /* 0x0c8000000ef4bfae */ /* 0x0007e2000b901d52 */
[----:B-1----:R-:W-:Y:S02]  /*14080*/  IADD3.X R5, R3, UR9, RZ, P0, !PT ;  /* 0x0000000903057c10 */ /* 0x002fe400087fe4ff */
[C---:B------:R-:W-:Y:S02]  /*14090*/  @!P2 LEA R4, P0, R2.reuse, c[0x0][0x170], 0x1 ;  /* 0x00005c000204aa11 */ /* 0x040fe400078008ff */
[C-C-:B------:R-:W-:Y:S02]  /*140a0*/  @!P3 LEA.HI.X R9, R2.reuse, c[0x0][0x174], R5.reuse, 0x1, P4 ;  /* 0x00005d000209ba11 */ /* 0x140fe400020f0c05 */
[----:B------:R-:W-:Y:S01]  /*140b0*/  @!P2 LEA.HI.X R5, R2, c[0x0][0x174], R5, 0x1, P0 ;  /* 0x00005d000205aa11 */ /* 0x000fe200000f0c05 */
[----:B------:R-:W-:Y:S01]  /*140c0*/  @P2 STS.128 [R244+0xe800], RZ ;  /* 0x00e800fff4002388 */ /* 0x000fe20000000c00 */
[----:B------:R-:W-:Y:S07]  /*140d0*/  ISETP.LT.AND P4, PT, RZ, UR8, PT ;  /* 0x00000008ff007c0c */ /* 0x000fee000bf81270 */
[----:B------:R-:W-:Y:S01]  /*140e0*/  @!PT LDS RZ, [RZ] ;  /* 0x00000000fffff984 */ /* 0x000fe20000000800 */
[----:B------:R-:W-:Y:S01]  /*140f0*/  @!PT LDS RZ, [RZ] ;  /* 0x00000000fffff984 */ /* 0x000fe20000000800 */
[----:B------:R-:W-:Y:S01]  /*14100*/  @!PT LDS RZ, [RZ] ;  /* 0x00000000fffff984 */ /* 0x000fe20000000800 */
[----:B------:R3:W-:Y:S08]  /*14110*/  @!P2 LDGSTS.E.BYPASS.LTC128B.128 [R244+0xe800], [R12.64+0x80] ;  /* 0x0e8000800cf4afae */ /* 0x0007f0000b901d52 */
[----:B------:R-:W-:Y:S08]  /*14120*/  @P3 STS.128 [R244+0xd000], RZ ;  /* 0x00d000fff4003388 */ /* 0x000ff00000000c00 */
[----:B------:R-:W-:Y:S01]  /*14130*/  @!PT LDS RZ, [RZ] ;  /* 0x00000000fffff984 */ /* 0x000fe20000000800 */
[----:B------:R-:W-:Y:S01]  /*14140*/  @!PT LDS RZ, [RZ] ;  /* 0x00000000fffff984 */ /* 0x000fe20000000800 */
[----:B------:R-:W-:Y:S01]  /*14150*/  @!PT LDS RZ, [RZ] ;  /* 0x00000000fffff984 */ /* 0x000fe20000000800 */
[----:B------:R1:W-:Y:S08]  /*14160*/  @!P3 LDGSTS.E.BYPASS.LTC128B.128 [R244+0xd000], [R10.64] ;  /* 0x0d0000000af4bfae */ /* 0x0003f0000b901d52 */
[----:B------:R-:W-:Y:S08]  /*14170*/  @P2 STS.128 [R244+0xf000], RZ ;  /* 0x00f000fff4002388 */ /* 0x000ff00000000c00 */
        /* <DEDUP_REMOVED lines=14> */
[----:B------:R-:W-:Y:S08]  /*14260*/  LDSM.16.M88.4 R64, [R240] ;  /* 0x00000000f040783b */ /* 0x000ff00000000200 */
[----:B--2---:R-:W4:Y:S08]  /*14270*/  LDSM.16.M88.4 R16, [R232+0x8000] ;  /* 0x00800000e810783b */ /* 0x004f300000000200 */
[----:B------:R-:W1:Y:S08]  /*14280*/  LDSM.16.M88.4 R60, [R240+0x2000] ;  /* 0x00200000f03c783b */ /* 0x000e700000000200 */
[----:B------:R-:W2:Y:S08]  /*14290*/  LDSM.16.M88.4 R32, [R232+0x8800] ;  /* 0x00880000e820783b */ /* 0x000eb00000000200 */
[----:B------:R-:W0:Y:S08]  /*142a0*/  LDGDEPBAR ;  /* 0x00000000000079af */ /* 0x000e300000000000 */
[----:B------:R-:W5:Y:S01]  /*142b0*/  LDSM.16.M88.4 R48, [R232+0x9000] ;  /* 0x00900000e830783b */ /* 0x000f620000000200 */
[-C--:B----4-:R-:W-:Y:S07]  /*142c0*/  HMMA.16816.F32.BF16 R4, R64, R16.reuse, RZ ;  /* 0x000000104004723c */ /* 0x090fee00000418ff */
[----:B------:R-:W4:Y:S01]  /*142d0*/  LDSM.16.M88.4 R140, [R232+0x9800] ;  /* 0x00980000e88c783b */ /* 0x000f220000000200 */
[C---:B-1----:R-:W-:Y:S07]  /*142e0*/  HMMA.16816.F32.BF16 R8, R60.reuse, R16, RZ ;  /* 0x000000103c08723c */ /* 0x042fee00000418ff */
[----:B------:R-:W-:Y:S01]  /*142f0*/  LDSM.16.M88.4 R208, [R241] ;  /* 0x00000000f1d0783b */ /* 0x000fe20000000200 */
[-C--:B---3--:R-:W-:Y:S07]  /*14300*/  HMMA.16816.F32.BF16 R12, R60, R18.reuse, RZ ;  /* 0x000000123c0c723c */ /* 0x088fee00000418ff */
[----:B------:R-:W1:Y:S01]  /*14310*/  LDSM.16.M88.4 R212, [R239] ;  /* 0x00000000efd4783b */ /* 0x000e620000000200 */
[C---:B------:R-:W-:Y:S07]  /*14320*/  HMMA.16816.F32.BF16 R16, R64.reuse, R18, RZ ;  /* 0x000000124010723c */ /* 0x040fee00000418ff */
[----:B------:R-:W3:Y:S01]  /*14330*/  LDSM.16.M88.4 R216, [R241+0x2000] ;  /* 0x00200000f1d8783b */ /* 0x000ee20000000200 */
[-C--:B--2---:R-:W-:Y:S07]  /*14340*/  HMMA.16816.F32.BF16 R20, R64, R32.reuse, RZ ;  /* 0x000000204014723c */ /* 0x084fee00000418ff */
[----:B------:R-:W2:Y:S01]  /*14350*/  LDSM.16.M88.4 R220, [R239+0x800] ;  /* 0x00080000efdc783b */ /* 0x000ea20000000200 */
[C---:B------:R-:W-:Y:S07]  /*14360*/  HMMA.16816.F32.BF16 R24, R60.reuse, R32, RZ ;  /* 0x000000203c18723c */ /* 0x040fee00000418ff */
[----:B------:R-:W1:Y:S01]  /*14370*/  LDSM.16.M88.4 R224, [R239+0x1000] ;  /* 0x00100000efe0783b */ /* 0x000e620000000200 */
[-C--:B------:R-:W-:Y:S07]  /*14380*/  HMMA.16816.F32.BF16 R28, R60, R34.reuse, RZ ;  /* 0x000000223c1c723c */ /* 0x080fee00000418ff */
[----:B------:R-:W1:Y:S01]  /*14390*/  LDSM.16.M88.4 R228, [R239+0x1800] ;  /* 0x00180000efe4783b */ /* 0x000e620000000200 */
[C---:B------:R-:W-:Y:S08]  /*143a0*/  HMMA.16816.F32.BF16 R32, R64.reuse, R34, RZ ;  /* 0x000000224020723c */ /* 0x040ff000000418ff */
[-C--:B-----5:R-:W-:Y:S08]  /*143b0*/  HMMA.16816.F32.BF16 R36, R64, R48.reuse, RZ ;  /* 0x000000304024723c */ /* 0x0a0ff000000418ff */
[C---:B------:R-:W-:Y:S08]  /*143c0*/  HMMA.16816.F32.BF16 R40, R60.reuse, R48, RZ ;  /* 0x000000303c28723c */ /* 0x040ff000000418ff */
[-C--:B------:R-:W-:Y:S08]  /*143d0*/  HMMA.16816.F32.BF16 R44, R60, R50.reuse, RZ ;  /* 0x000000323c2c723c */ /* 0x080ff000000418ff */
[C---:B------:R-:W-:Y:S08]  /*143e0*/  HMMA.16816.F32.BF16 R48, R64.reuse, R50, RZ ;  /* 0x000000324030723c */ /* 0x040ff000000418ff */
[-C--:B----4-:R-:W-:Y:S08]  /*143f0*/  HMMA.16816.F32.BF16 R52, R64, R140.reuse, RZ ;  /* 0x0000008c4034723c */ /* 0x090ff000000418ff */
[C---:B------:R-:W-:Y:S08]  /*14400*/  HMMA.16816.F32.BF16 R56, R60.reuse, R140, RZ ;  /* 0x0000008c3c38723c */ /* 0x040ff000000418ff */
[-C--:B------:R-:W-:Y:S08]  /*14410*/  HMMA.16816.F32.BF16 R60, R60, R142.reuse, RZ ;  /* 0x0000008e3c3c723c */ /* 0x080ff000000418ff */
[----:B------:R-:W-:Y:S01]  /*14420*/  HMMA.16816.F32.BF16 R64, R64, R142, RZ ;  /* 0x0000008e4040723c */ /* 0x000fe200000418ff */
[----:B------:R-:W-:Y:S07]  /*14430*/  LDSM.16.M88.4 R140, [R243] ;  /* 0x00000000f38c783b */ /* 0x000fee0000000200 */
[-C--:B-1----:R-:W-:Y:S08]  /*14440*/  HMMA.16816.F32.BF16 R4, R208, R212.reuse, R4 ;  /* 0x000000d4d004723c */ /* 0x082ff00000041804 */
[C---:B---3--:R-:W-:Y:S08]  /*14450*/  HMMA.16816.F32.BF16 R8, R216.reuse, R212, R8 ;  /* 0x000000d4d808723c */ /* 0x048ff00000041808 */
[-C--:B------:R-:W-:Y:S08]  /*14460*/  HMMA.16816.F32.BF16 R12, R216, R214.reuse, R12 ;  /* 0x000000d6d80c723c */ /* 0x080ff0000004180c */
[C---:B------:R-:W-:Y:S01]  /*14470*/  HMMA.16816.F32.BF16 R16, R208.reuse, R214, R16 ;  /* 0x000000d6d010723c */ /* 0x040fe20000041810 */
[----:B------:R-:W1:Y:S07]  /*14480*/  LDSM.16.M88.4 R212, [R238+0x8000] ;  /* 0x00800000eed4783b */ /* 0x000e6e0000000200 */
[-C--:B--2---:R-:W-:Y:S08]  /*14490*/  HMMA.16816.F32.BF16 R20, R208, R220.reuse, R20 ;  /* 0x000000dcd014723c */ /* 0x084ff00000041814 */
        /* <DEDUP_REMOVED lines=14> */
[----:B------:R-:W4:Y:S07]  /*14580*/  LDSM.16.M88.4 R208, [R238+0x9800] ;  /* 0x00980000eed0783b */ /* 0x000f2e0000000200 */
[-C--:B-1----:R-:W-:Y:S01]  /*14590*/  HMMA.16816.F32.BF16 R4, R140, R212.reuse, R4 ;  /* 0x000000d48c04723c */ /* 0x082fe20000041804 */
[----:B------:R-:W-:Y:S07]  /*145a0*/  LDSM.16.M88.4 R228, [R237+0x1000] ;  /* 0x00100000ede4783b */ /* 0x000fee0000000200 */
        /* <DEDUP_REMOVED lines=41> */
[----:B------:R-:W5:Y:S07]  /*14840*/  LDSM.16.M88.4 R140, [R232+0xb800] ;  /* 0x00b80000e88c783b */ /* 0x000f6e0000000200 */
        /* <DEDUP_REMOVED lines=11> */
[-C--:B----4-:R-:W-:Y:S08]  /*14900*/  HMMA.16816.F32.BF16 R36, R208, R224.reuse, R36 ;  /* 0x000000e0d024723c */ /* 0x090ff00000041824 */
[C---:B------:R-:W-:Y:S08]  /*14910*/  HMMA.16816.F32.BF16 R40, R220.reuse, R224, R40 ;  /* 0x000000e0dc28723c */ /* 0x040ff00000041828 */
[-C--:B------:R-:W-:Y:S08]  /*14920*/  HMMA.16816.F32.BF16 R44, R220, R226.reuse, R44 ;  /* 0x000000e2dc2c723c */ /* 0x080ff0000004182c */
[C---:B------:R-:W-:Y:S01]  /*14930*/  HMMA.16816.F32.BF16 R48, R208.reuse, R226, R48 ;  /* 0x000000e2d030723c */ /* 0x040fe20000041830 */
[----:B------:R-:W3:Y:S07]  /*14940*/  LDSM.16.M88.4 R224, [R239+0x2800] ;  /* 0x00280000efe0783b */ /* 0x000eee0000000200 */
[-C--:B-----5:R-:W-:Y:S08]  /*14950*/  HMMA.16816.F32.BF16 R52, R208, R140.reuse, R52 ;  /* 0x0000008cd034723c */ /* 0x0a0ff00000041834 */
[C---:B------:R-:W-:Y:S08]  /*14960*/  HMMA.16816.F32.BF16 R56, R220.reuse, R140, R56 ;  /* 0x0000008cdc38723c */ /* 0x040ff00000041838 */
[-C--:B------:R-:W-:Y:S01]  /*14970*/  HMMA.16816.F32.BF16 R60, R220, R142.reuse, R60 ;  /* 0x0000008edc3c723c */ /* 0x080fe2000004183c */
[----:B------:R-:W-:Y:S07]  /*14980*/  LDSM.16.M88.4 R220, [R238+0xa000] ;  /* 0x00a00000eedc783b */ /* 0x000fee0000000200 */
[----:B------:R-:W-:Y:S01]  /*14990*/  HMMA.16816.F32.BF16 R64, R208, R142, R64 ;  /* 0x0000008ed040723c */ /* 0x000fe20000041840 */
[----:B------:R-:W4:Y:S07]  /*149a0*/  LDSM.16.M88.4 R140, [R239+0x3000] ;  /* 0x00300000ef8c783b */ /* 0x000f2e0000000200 */
        /* <DEDUP_REMOVED lines=10> */
[----:B------:R-:W3:Y:S07]  /*14a50*/  LDSM.16.M88.4 R224, [R243+0x6000] ;  /* 0x00600000f3e0783b */ /* 0x000eee0000000200 */
[-C--:B----4-:R-:W-:Y:S08]  /*14a60*/  HMMA.16816.F32.BF16 R36, R212, R140.reuse, R36 ;  /* 0x0000008cd424723c */ /* 0x090ff00000041824 */
[C---:B------:R-:W-:Y:S08]  /*14a70*/  HMMA.16816.F32.BF16 R40, R228.reuse, R140, R40 ;  /* 0x0000008ce428723c */ /* 0x040ff00000041828 */
[-C--:B------:R-:W-:Y:S08]  /*14a80*/  HMMA.16816.F32.BF16 R44, R228, R142.reuse, R44 ;  /* 0x0000008ee42c723c */ /* 0x080ff0000004182c */
[C---:B------:R-:W-:Y:S01]  /*14a90*/  HMMA.16816.F32.BF16 R48, R212.reuse, R142, R48 ;  /* 0x0000008ed430723c */ /* 0x040fe20000041830 */
[----:B------:R-:W4:Y:S07]  /*14aa0*/  LDSM.16.M88.4 R140, [R238+0xa800] ;  /* 0x00a80000ee8c783b */ /* 0x000f2e0000000200 */
[-C--:B-1----:R-:W-:Y:S08]  /*14ab0*/  HMMA.16816.F32.BF16 R52, R212, R208.reuse, R52 ;  /* 0x000000d0d434723c */ /* 0x082ff00000041834 */
[C---:B------:R-:W-:Y:S08]  /*14ac0*/  HMMA.16816.F32.BF16 R56, R228.reuse, R208, R56 ;  /* 0x000000d0e438723c */ /* 0x040ff00000041838 */
[-C--:B------:R-:W-:Y:S01]  /*14ad0*/  HMMA.16816.F32.BF16 R60, R228, R210.reuse, R60 ;  /* 0x000000d2e43c723c */ /* 0x080fe2000004183c */
[----:B------:R-:W-:Y:S07]  /*14ae0*/  LDSM.16.M88.4 R228, [R237+0x2000] ;  /* 0x00200000ede4783b */ /* 0x000fee0000000200 */
[----:B------:R-:W-:Y:S01]  /*14af0*/  HMMA.16816.F32.BF16 R64, R212, R210, R64 ;  /* 0x000000d2d440723c */ /* 0x000fe20000041840 */
[----:B------:R-:W1:Y:S07]  /*14b00*/  LDSM.16.M88.4 R208, [R238+0xb000] ;  /* 0x00b00000eed0783b */ /* 0x000e6e0000000200 */
[-C--:B--2---:R-:W-:Y:S01]  /*14b10*/  HMMA.16816.F32.BF16 R4, R216, R220.reuse, R4 ;  /* 0x000000dcd804723c */ /* 0x084fe20000041804 */
[----:B------:R-:W2:Y:S07]  /*14b20*/  LDSM.16.M88.4 R212, [R238+0xb800] ;  /* 0x00b80000eed4783b */ /* 0x000eae0000000200 */
[C---:B---3--:R-:W-:Y:S08]  /*14b30*/  HMMA.16816.F32.BF16 R8, R224.reuse, R220, R8 ;  /* 0x000000dce008723c */ /* 0x048ff00000041808 */
        /* <DEDUP_REMOVED lines=10> */
[-C--:B------:R-:W-:Y:S08]  /*14be0*/  HMMA.16816.F32.BF16 R44, R224, R210.reuse, R44 ;  /* 0x000000d2e02c723c */ /* 0x080ff0000004182c */
[C---:B------:R-:W-:Y:S08]  /*14bf0*/  HMMA.16816.F32.BF16 R48, R216.reuse, R210, R48 ;  /* 0x000000d2d830723c */ /* 0x040ff00000041830 */
[-C--:B--2---:R-:W-:Y:S08]  /*14c00*/  HMMA.16816.F32.BF16 R52, R216, R212.reuse, R52 ;  /* 0x000000d4d834723c */ /* 0x084ff00000041834 */
[C---:B------:R-:W-:Y:S08]  /*14c10*/  HMMA.16816.F32.BF16 R56, R224.reuse, R212, R56 ;  /* 0x000000d4e038723c */ /* 0x040ff00000041838 */
[-C--:B------:R-:W-:Y:S08]  /*14c20*/  HMMA.16816.F32.BF16 R60, R224, R214.reuse, R60 ;  /* 0x000000d6e03c723c */ /* 0x080ff0000004183c */
[----:B------:R-:W-:Y:S08]  /*14c30*/  HMMA.16816.F32.BF16 R64, R216, R214, R64 ;  /* 0x000000d6d840723c */ /* 0x000ff00000041840 */
[-C--:B---3--:R-:W-:Y:S08]  /*14c40*/  HMMA.16816.F32.BF16 R4, R220, R228.reuse, R4 ;  /* 0x000000e4dc04723c */ /* 0x088ff00000041804 */
[C---:B----4-:R-:W-:Y:S08]  /*14c50*/  HMMA.16816.F32.BF16 R8, R140.reuse, R228, R8 ;  /* 0x000000e48c08723c */ /* 0x050ff00000041808 */
        /* <DEDUP_REMOVED lines=22> */
[----:B------:R-:W-:Y:S10]  /*14dc0*/  MUFU.TANH R213, R8 ;  /* 0x0000000800d57308 */ /* 0x000ff40000002400 */
[----:B------:R-:W-:Y:S01]  /*14dd0*/  MUFU.TANH R224, R9 ;  /* 0x0000000900e07308 */ /* 0x000fe20000002400 */
[----:B-1----:R-:W1:Y:S09]  /*14de0*/  LDSM.16.M88.4 R4, [R237+0x2800] ;  /* 0x00280000ed04783b */ /* 0x002e720000000200 */
[----:B------:R-:W-:Y:S10]  /*14df0*/  MUFU.TANH R212, R10 ;  /* 0x0000000a00d47308 */ /* 0x000ff40000002400 */
[----:B------:R2:W-:Y:S10]  /*14e00*/  MUFU.TANH R225, R11 ;  /* 0x0000000b00e17308 */ /* 0x0005f40000002400 */
[----:B------:R-:W-:Y:S10]  /*14e10*/  MUFU.TANH R214, R12 ;  /* 0x0000000c00d67308 */ /* 0x000ff40000002400 */
[----:B------:R-:W-:Y:S01]  /*14e20*/  MUFU.TANH R219, R13 ;  /* 0x0000000d00db7308 */ /* 0x000fe20000002400 */
[----:B--2---:R-:W2:Y:S01]  /*14e30*/  LDSM.16.M88.4 R8, [R237+0x3000] ;  /* 0x00300000ed08783b */ /* 0x004ea20000000200 */
[-C--:B-1----:R-:W-:Y:S08]  /*14e40*/  HMMA.16816.F32.BF16 R20, R220, R4.reuse, R20 ;  /* 0x00000004dc14723c */ /* 0x082ff00000041814 */
[----:B------:R-:W-:Y:S01]  /*14e50*/  MUFU.TANH R218, R14 ;  /* 0x0000000e00da7308 */ /* 0x000fe20000002400 */
[C---:B------:R-:W-:Y:S09]  /*14e60*/  HMMA.16816.F32.BF16 R24, R140.reuse, R4, R24 ;  /* 0x000000048c18723c */ /* 0x040ff20000041818 */
[----:B------:R-:W-:Y:S01]  /*14e70*/  MUFU.TANH R217, R15 ;  /* 0x0000000f00d97308 */ /* 0x000fe20000002400 */
[-C--:B------:R-:W-:Y:S08]  /*14e80*/  HMMA.16816.F32.BF16 R28, R140, R6.reuse, R28 ;  /* 0x000000068c1c723c */ /* 0x080ff0000004181c */
[C---:B------:R-:W-:Y:S01]  /*14e90*/  HMMA.16816.F32.BF16 R32, R220.reuse, R6, R32 ;  /* 0x00000006dc20723c */ /* 0x040fe20000041820 */
[----:B------:R-:W-:Y:S01]  /*14ea0*/  MUFU.TANH R209, R16 ;  /* 0x0000001000d17308 */ /* 0x000fe20000002400 */
[----:B------:R-:W1:Y:S01]  /*14eb0*/  LDSM.16.M88.4 R4, [R237+0x3800] ;  /* 0x00380000ed04783b */ /* 0x000e620000000200 */
[----:B------:R-:W-:Y:S04]  /*14ec0*/  DEPBAR.LE SB0, 0x0 ;  /* 0x000080000000791a */ /* 0x000fe80000000000 */
[----:B------:R-:W-:Y:S02]  /*14ed0*/  FMUL.FTZ R20, R20, c[0x0][0x2ec] ;  /* 0x0000bb0014147a20 */ /* 0x000fe40000410000 */
[----:B------:R-:W-:Y:S02]  /*14ee0*/  FMUL.FTZ R21, R21, c[0x0][0x2ec] ;  /* 0x0000bb0015157a20 */ /* 0x000fe40000410000 */
[----:B------:R-:W-:Y:S01]  /*14ef0*/  MUFU.TANH R208, R17 ;  /* 0x0000001100d07308 */ /* 0x000fe20000002400 */
[----:B------:R-:W-:Y:S01]  /*14f00*/  BAR.SYNC.DEFER_BLOCKING 0x0 ;  /* 0x0000000000007b1d */ /* 0x000fe20000010000 */
[----:B------:R-:W-:Y:S01]  /*14f10*/  FMUL.FTZ R22, R22, c[0x0][0x2ec] ;  /* 0x0000bb0016167a20 */ /* 0x000fe20000410000 */
[-C--:B--2---:R-:W-:Y:S05]  /*14f20*/  HMMA.16816.F32.BF16 R36, R220, R8.reuse, R36 ;  /* 0x00000008dc24723c */ /* 0x084fea0000041824 */
[----:B------:R-:W-:Y:S02]  /*14f30*/  FMUL.FTZ R30, R30, c[0x0][0x2ec] ;  /* 0x0000bb001e1e7a20 */ /* 0x000fe40000410000 */
[----:B------:R-:W-:Y:S01]  /*14f40*/  MUFU.TANH R18, R18 ;  /* 0x0000001200127308 */ /* 0x000fe20000002400 */
[----:B------:R-:W-:Y:S01]  /*14f50*/  FMUL.FTZ R31, R31, c[0x0][0x2ec] ;  /* 0x0000bb001f1f7a20 */ /* 0x000fe20000410000 */
[C---:B------:R-:W-:Y:S04]  /*14f60*/  HMMA.16816.F32.BF16 R40, R140.reuse, R8, R40 ;  /* 0x000000088c28723c */ /* 0x040fe80000041828 */
[----:B------:R-:W-:Y:S02]  /*14f70*/  FMUL.FTZ R23, R23, c[0x0][0x2ec] ;  /* 0x0000bb0017177a20 */ /* 0x000fe40000410000 */
[----:B------:R-:W-:Y:S02]  /*14f80*/  FMUL.FTZ R24, R24, c[0x0][0x2ec] ;  /* 0x0000bb0018187a20 */ /* 0x000fe40000410000 */
[----:B------:R-:W2:Y:S01]  /*14f90*/  MUFU.TANH R2, R30 ;  /* 0x0000001e00027308 */ /* 0x000ea20000002400 */
[-C--:B------:R-:W-:Y:S03]  /*14fa0*/  HMMA.16816.F32.BF16 R44, R140, R10.reuse, R44 ;  /* 0x0000000a8c2c723c */ /* 0x080fe6000004182c */
[----:B------:R-:W-:Y:S02]  /*14fb0*/  FMUL.FTZ R25, R25, c[0x0][0x2ec] ;  /* 0x0000bb0019197a20 */ /* 0x000fe40000410000 */
[----:B------:R-:W-:Y:S02]  /*14fc0*/  FMUL.FTZ R26, R26, c[0x0][0x2ec] ;  /* 0x0000bb001a1a7a20 */ /* 0x000fe40000410000 */
[----:B------:R-:W-:Y:S01]  /*14fd0*/  FMUL.FTZ R27, R27, c[0x0][0x2ec] ;  /* 0x0000bb001b1b7a20 */ /* 0x000fe20000410000 */
[C---:B------:R-:W-:Y:S01]  /*14fe0*/  HMMA.16816.F32.BF16 R48, R220.reuse, R10, R48 ;  /* 0x0000000adc30723c */ /* 0x040fe20000041830 */
[----:B------:R-:W3:Y:S03]  /*14ff0*/  MUFU.TANH R0, R31 ;  /* 0x0000001f00007308 */ /* 0x000ee60000002400 */
[----:B------:R-:W-:Y:S02]  /*15000*/  FMUL.FTZ R28, R28, c[0x0][0x2ec] ;  /* 0x0000bb001c1c7a20 */ /* 0x000fe40000410000 */
[----:B------:R-:W-:Y:S02]  /*15010*/  FMUL.FTZ R29, R29, c[0x0][0x2ec] ;  /* 0x0000bb001d1d7a20 */ /* 0x000fe40000410000 */
[-C--:B-1----:R-:W-:Y:S03]  /*15020*/  HMMA.16816.F32.BF16 R52, R220, R4.reuse, R52 ;  /* 0x00000004dc34723c */ /* 0x082fe60000041834 */
[----:B------:R-:W-:Y:S01]  /*15030*/  MUFU.TANH R19, R19 ;  /* 0x0000001300137308 */ /* 0x000fe20000002400 */
[----:B------:R-:W-:Y:S02]  /*15040*/  FMUL.FTZ R32, R32, c[0x0][0x2ec] ;  /* 0x0000bb0020207a20 */ /* 0x000fe40000410000 */
[----:B------:R-:W-:Y:S01]  /*15050*/  FMUL.FTZ R33, R33, c[0x0][0x2ec] ;  /* 0x0000bb0021217a20 */ /* 0x000fe20000410000 */
[----:B--2---:R-:W-:Y:S01]  /*15060*/  STL [R1], R2 ;  /* 0x0000000201007387 */ /* 0x004fe20000100800 */
[C---:B------:R-:W-:Y:S04]  /*15070*/  HMMA.16816.F32.BF16 R56, R140.reuse, R4, R56 ;  /* 0x000000048c38723c */ /* 0x040fe80000041838 */
[----:B------:R-:W-:Y:S01]  /*15080*/  FMUL.FTZ R34, R34, c[0x0][0x2ec] ;  /* 0x0000bb0022227a20 */ /* 0x000fe20000410000 */
[----:B------:R-:W-:Y:S01]  /*15090*/  MUFU.TANH R226, R20 ;  /* 0x0000001400e27308 */ /* 0x000fe20000002400 */
[----:B------:R-:W-:Y:S02]  /*150a0*/  FMUL.FTZ R35, R35, c[0x0][0x2ec] ;  /* 0x0000bb0023237a20 */ /* 0x000fe40000410000 */
[-C--:B------:R-:W-:Y:S01]  /*150b0*/  HMMA.16816.F32.BF16 R60, R140, R6.reuse, R60 ;  /* 0x000000068c3c723c */ /* 0x080fe2000004183c */
[----:B---3--:R1:W-:Y:S03]  /*150c0*/  STL [R1+0x4], R0 ;  /* 0x0000040001007387 */ /* 0x0083e60000100800 */
[----:B------:R-:W-:Y:S02]  /*150d0*/  FMUL.FTZ R41, R41, c[0x0][0x2ec] ;  /* 0x0000bb0029297a20 */ /* 0x000fe40000410000 */
[----:B------:R-:W-:Y:S01]  /*150e0*/  FMUL.FTZ R42, R42, c[0x0][0x2ec] ;  /* 0x0000bb002a2a7a20 */ /* 0x000fe20000410000 */
[----:B------:R-:W-:Y:S01]  /*150f0*/  MUFU.TANH R228, R21 ;  /* 0x0000001500e47308 */ /* 0x000fe20000002400 */
[----:B------:R-:W-:Y:S04]  /*15100*/  HMMA.16816.F32.BF16 R64, R220, R6, R64 ;  /* 0x00000006dc40723c */ /* 0x000fe80000041840 */
[----:B------:R-:W-:Y:S02]  /*15110*/  FMUL.FTZ R44, R44, c[0x0][0x2ec] ;  /* 0x0000bb002c2c7a20 */ /* 0x000fe40000410000 */
[----:B------:R-:W-:Y:S02]  /*15120*/  FMUL.FTZ R46, R46, c[0x0][0x2ec] ;  /* 0x0000bb002e2e7a20 */ /* 0x000fe40000410000 */
[----:B------:R-:W-:Y:S01]  /*15130*/  FMUL.FTZ R58, R58, c[0x0][0x2ec] ;  /* 0x0000bb003a3a7a20 */ /* 0x000fe20000410000 */
[----:B------:R-:W-:Y:S03]  /*15140*/  MUFU.TANH R230, R22 ;  /* 0x0000001600e67308 */ /* 0x000fe60000002400 */
[----:B------:R-:W-:Y:S02]  /*15150*/  FMUL.FTZ R59, R59, c[0x0][0x2ec] ;  /* 0x0000bb003b3b7a20 */ /* 0x000fe40000410000 */
[----:B------:R-:W-:Y:S02]  /*15160*/  FMUL.FTZ R47, R47, c[0x0][0x2ec] ;  /* 0x0000bb002f2f7a20 */ /* 0x000fe40000410000 */
[----:B------:R-:W-:Y:S02]  /*15170*/  FMUL.FTZ R51, R51, c[0x0][0x2ec] ;  /* 0x0000bb0033337a20 */ /* 0x000fe40000410000 */
[----:B------:R-:W-:Y:S01]  /*15180*/  FMUL.FTZ R36, R36, c[0x0][0x2ec] ;  /* 0x0000bb0024247a20 */ /* 0x000fe20000410000 */
[----:B------:R-:W2:Y:S01]  /*15190*/  MUFU.TANH R134, R58 ;  /* 0x0000003a00867308 */ /* 0x000ea20000002400 */
[----:B------:R-:W-:Y:S02]  /*151a0*/  FMUL.FTZ R37, R37, c[0x0][0x2ec] ;  /* 0x0000bb0025257a20 */ /* 0x000fe40000410000 */
[----:B------:R-:W-:Y:S02]  /*151b0*/  FMUL.FTZ R38, R38, c[0x0][0x2ec] ;  /* 0x0000bb0026267a20 */ /* 0x000fe40000410000 */
[----:B------:R-:W-:Y:S02]  /*151c0*/  FMUL.FTZ R39, R39, c[0x0][0x2ec] ;  /* 0x0000bb0027277a20 */ /* 0x000fe40000410000 */
[----:B------:R-:W-:Y:S02]  /*151d0*/  FMUL.FTZ R40, R40, c[0x0][0x2ec] ;  /* 0x0000bb0028287a20 */ /* 0x000fe40000410000 */
[----:B------:R-:W-:Y:S01]  /*151e0*/  FMUL.FTZ R43, R43, c[0x0][0x2ec] ;  /* 0x0000bb002b2b7a20 */ /* 0x000fe20000410000 */
[----:B------:R-:W3:Y:S01]  /*151f0*/  MUFU.TANH R133, R59 ;  /* 0x0000003b00857308 */ /* 0x000ee20000002400 */
        /* <DEDUP_REMOVED lines=8> */
[----:B--2---:R2:W-:Y:S01]  /*15280*/  STL [R1+0x3c], R134 ;  /* 0x00003c8601007387 */ /* 0x0045e20000100800 */
[----:B------:R-:W-:Y:S02]  /*15290*/  FMUL.FTZ R55, R55, c[0x0][0x2ec] ;  /* 0x0000bb0037377a20 */ /* 0x000fe40000410000 */
[----:B------:R-:W-:Y:S02]  /*152a0*/  FMUL.FTZ R56, R56, c[0x0][0x2ec] ;  /* 0x0000bb0038387a20 */ /* 0x000fe40000410000 */
[----:B------:R-:W-:Y:S01]  /*152b0*/  FMUL.FTZ R57, R57, c[0x0][0x2ec] ;  /* 0x0000bb0039397a20 */ /* 0x000fe20000410000 */
[----:B------:R2:W2:Y:S01]  /*152c0*/  MUFU.TANH R247, R24 ;  /* 0x0000001800f77308 */ /* 0x0004a20000002400 */
[----:B------:R-:W-:Y:S02]  /*152d0*/  FMUL.FTZ R60, R60, c[0x0][0x2ec] ;  /* 0x0000bb003c3c7a20 */ /* 0x000fe40000410000 */
[----:B------:R-:W-:Y:S01]  /*152e0*/  FMUL.FTZ R61, R61, c[0x0][0x2ec] ;  /* 0x0000bb003d3d7a20 */ /* 0x000fe20000410000 */
[----:B---3--:R3:W-:Y:S01]  /*152f0*/  STL [R1+0x40], R133 ;  /* 0x0000408501007387 */ /* 0x0087e20000100800 */
[----:B------:R-:W-:Y:S02]  /*15300*/  FMUL.FTZ R62, R62, c[0x0][0x2ec] ;  /* 0x0000bb003e3e7a20 */ /* 0x000fe40000410000 */
[----:B-1----:R-:W-:Y:S02]  /*15310*/  FMUL.FTZ R0, R63, c[0x0][0x2ec] ;  /* 0x0000bb003f007a20 */ /* 0x002fe40000410000 */
[----:B------:R-:W-:Y:S01]  /*15320*/  FMUL.FTZ R64, R64, c[0x0][0x2ec] ;  /* 0x0000bb0040407a20 */ /* 0x000fe20000410000 */
[----:B------:R3:W1:Y:S01]  /*15330*/  MUFU.TANH R248, R25 ;  /* 0x0000001900f87308 */ /* 0x0006620000002400 */
[----:B------:R-:W-:Y:S02]  /*15340*/  FMUL.FTZ R65, R65, c[0x0][0x2ec] ;  /* 0x0000bb0041417a20 */ /* 0x000fe40000410000 */
[----:B------:R-:W-:Y:S02]  /*15350*/  FMUL.FTZ R66, R66, c[0x0][0x2ec] ;  /* 0x0000bb0042427a20 */ /* 0x000fe40000410000 */
[----:B------:R-:W-:Y:S05]  /*15360*/  FMUL.FTZ R67, R67, c[0x0][0x2ec] ;  /* 0x0000bb0043437a20 */ /* 0x000fea0000410000 */
        /* <DEDUP_REMOVED lines=39> */
.L_x_253:
[----:B------:R-:W-:Y:S01]  /*155e0*/  STL [R1+0xe0], R244 ;  /* 0x0000e0f401007387 */ /* 0x000fe20000100800 */
[----:B------:R-:W-:Y:S01]  /*155f0*/  FMNMX.FTZ R0, R210, R132, !PT ;  /* 0x00000084d2007209 */ /* 0x000fe20007810000 */
[----:B------:R-:W-:Y:S01]  /*15600*/  UIADD3 UR8, UR8, -0x1, URZ ;  /* 0xffffffff08087890 */ /* 0x000fe2000fffe03f */
[----:B------:R-:W-:Y:S01]  /*15610*/  MOV R40, R136 ;  /* 0x0000008800287202 */ /* 0x000fe20000000f00 */
[----:B------:R-:W-:Y:S01]  /*15620*/  STL [R1+0xdc], R243 ;  /* 0x0000dcf301007387 */ /* 0x000fe20000100800 */
[----:B------:R-:W-:Y:S02]  /*15630*/  FMNMX.FTZ R2, R215, R0, !PT ;  /* 0x00000000d7027209 */ /* 0x000fe40007810000 */
[----:B------:R-:W-:Y:S01]  /*15640*/  FMNMX.FTZ R0, R211, R137, !PT ;  /* 0x00000089d3007209 */ /* 0x000fe20007810000 */
[----:B------:R-:W-:Y:S01]  /*15650*/  STL [R1+0xd8], R242 ;  /* 0x0000d8f201007387 */ /* 0x000fe20000100800 */
[----:B------:R-:W-:Y:S02]  /*15660*/  FMNMX.FTZ R3, R209, R2, !PT ;  /* 0x00000002d1037209 */ /* 0x000fe40007810000 */
[----:B------:R-:W-:Y:S01]  /*15670*/  FMNMX.FTZ R2, R216, R0, !PT ;  /* 0x00000000d8027209 */ /* 0x000fe20007810000 */
[----:B------:R-:W-:Y:S01]  /*15680*/  STL [R1+0xd4], R241 ;  /* 0x0000d4f101007387 */ /* 0x000fe20000100800 */
[----:B-1----:R-:W-:Y:S02]  /*15690*/  FMNMX.FTZ R4, R208, R3, !PT ;  /* 0x00000003d0047209 */ /* 0x002fe40007810000 */
[----:B------:R-:W-:Y:S01]  /*156a0*/  FMNMX.FTZ R0, R213, R138, !PT ;  /* 0x0000008ad5007209 */ /* 0x000fe20007810000 */
[----:B------:R-:W-:Y:S01]  /*156b0*/  STL [R1+0xd0], R240 ;  /* 0x0000d0f001007387 */ /* 0x000fe20000100800 */
[----:B------:R-:W-:Y:S02]  /*156c0*/  FMNMX.FTZ R4, R226, R4, !PT ;  /* 0x00000004e2047209 */ /* 0x000fe40007810000 */
[----:B------:R-:W-:Y:S01]  /*156d0*/  FMNMX.FTZ R3, R18, R2, !PT ;  /* 0x0000000212037209 */ /* 0x000fe20007810000 */
[----:B------:R1:W-:Y:S01]  /*156e0*/  STL [R1+0xcc], R239 ;  /* 0x0000ccef01007387 */ /* 0x0003e20000100800 */
[----:B------:R-:W-:Y:S02]  /*156f0*/  FMNMX.FTZ R4, R228, R4, !PT ;  /* 0x00000004e4047209 */ /* 0x000fe40007810000 */
[----:B------:R-:W-:Y:S01]  /*15700*/  FMNMX.FTZ R2, R224, R0, !PT ;  /* 0x00000000e0027209 */ /* 0x000fe20007810000 */
[----:B------:R-:W2:Y:S01]  /*15710*/  LDL.LU R48, [R1] ;  /* 0x0000000001307983 */ /* 0x000ea20000300800 */
[----:B------:R-:W-:Y:S02]  /*15720*/  FMNMX.FTZ R4, R227, R4, !PT ;  /* 0x00000004e3047209 */ /* 0x000fe40007810000 */
[----:B------:R-:W-:Y:S01]  /*15730*/  FMNMX.FTZ R0, R212, R139, !PT ;  /* 0x0000008bd4007209 */ /* 0x000fe20007810000 */
[----:B------:R-:W3:Y:S01]  /*15740*/  LDL.LU R45, [R1+0x4] ;  /* 0x00000400012d7983 */ /* 0x000ee20000300800 */
        /* <DEDUP_REMOVED lines=11> */
[----:B------:R-:W-:Y:S01]  /*15800*/  LDSM.16.MT88.4 R36, [R234+0xc000] ;  /* 0x00c00000ea24783b */ /* 0x000fe20000004200 */
[----:B------:R-:W-:Y:S02]  /*15810*/  FMNMX.FTZ R136, R25, R136, !PT ;  /* 0x0000008819887209 */ /* 0x000fe40007810000 */
[----:B------:R-:W-:Y:S02]  /*15820*/  FMNMX.FTZ R3, R230, R3, !PT ;  /* 0x00000003e6037209 */ /* 0x000fe40007810000 */
[----:B------:R-:W-:Y:S02]  /*15830*/  FMNMX.FTZ R136, R46, R136, !PT ;  /* 0x000000882e887209 */ /* 0x000fe40007810000 */
[----:B------:R-:W-:Y:S01]  /*15840*/  FMNMX.FTZ R2, R214, R2, !PT ;  /* 0x00000002d6027209 */ /* 0x000fe20007810000 */
[----:B------:R-:W-:Y:S01]  /*15850*/  LDSM.16.MT88.4 R52, [R236+0xc000] ;  /* 0x00c00000ec34783b */ /* 0x000fe20000004200 */
        /* <DEDUP_REMOVED lines=8> */
[----:B------:R-:W-:Y:S02]  /*158e0*/  MOV R58, R20 ;  /* 0x00000014003a7202 */ /* 0x000fe40000000f00 */
[----:B------:R-:W-:Y:S02]  /*158f0*/  FMNMX.FTZ R136, R221, R136, !PT ;  /* 0x00000088dd887209 */ /* 0x000fe40007810000 */
[----:B------:R-:W-:Y:S02]  /*15900*/  FMNMX.FTZ R3, R246, R3, !PT ;  /* 0x00000003f6037209 */ /* 0x000fe40007810000 */
[----:B------:R-:W-:Y:S01]  /*15910*/  FMNMX.FTZ R2, R248, R2, !PT ;  /* 0x00000002f8027209 */ /* 0x000fe20007810000 */
[----:B------:R-:W4:Y:S01]  /*15920*/  SHFL.BFLY PT, R6, R136, 0x2, 0x1f ;  /* 0x0c401f0088067f89 */ /* 0x000f2200000e0000 */
[----:B------:R-:W-:Y:S02]  /*15930*/  MOV R56, R22 ;  /* 0x0000001600387202 */ /* 0x000fe40000000f00 */
[----:B------:R-:W-:Y:S02]  /*15940*/  FMNMX.FTZ R3, R58, R3, !PT ;  /* 0x000000033a037209 */ /* 0x000fe40007810000 */
[----:B------:R-:W-:Y:S02]  /*15950*/  FMNMX.FTZ R2, R251, R2, !PT ;  /* 0x00000002fb027209 */ /* 0x000fe40007810000 */
[----:B------:R-:W-:Y:S02]  /*15960*/  MOV R59, R135 ;  /* 0x00000087003b7202 */ /* 0x000fe40000000f00 */
[----:B------:R-:W-:Y:S02]  /*15970*/  FMNMX.FTZ R3, R56, R3, !PT ;  /* 0x0000000338037209 */ /* 0x000fe40007810000 */
[----:B------:R-:W-:Y:S02]  /*15980*/  MOV R50, R23 ;  /* 0x0000001700327202 */ /* 0x000fe40000000f00 */
[----:B------:R-:W-:Y:S02]  /*15990*/  FMNMX.FTZ R2, R252, R2, !PT ;  /* 0x00000002fc027209 */ /* 0x000fe40007810000 */
[----:B-1----:R-:W-:Y:S02]  /*159a0*/  MOV R239, R32 ;  /* 0x0000002000ef7202 */ /* 0x002fe40000000f00 */
[----:B------:R-:W-:Y:S02]  /*159b0*/  MOV R57, R21 ;  /* 0x0000001500397202 */ /* 0x000fe40000000f00 */
[----:B------:R-:W-:Y:S01]  /*159c0*/  FMNMX.FTZ R3, R35, R3, !PT ;  /* 0x0000000323037209 */ /* 0x000fe20007810000 */
[----:B------:R-:W-:Y:S01]  /*159d0*/  LDSM.16.MT88.4 R20, [R233+0xc000] ;  /* 0x00c00000e914783b */ /* 0x000fe20000004200 */
[----:B------:R-:W-:Y:S02]  /*159e0*/  FMNMX.FTZ R2, R50, R2, !PT ;  /* 0x0000000232027209 */ /* 0x000fe40007810000 */
[----:B------:R-:W-:Y:S02]  /*159f0*/  MOV R43, R31 ;  /* 0x0000001f002b7202 */ /* 0x000fe40000000f00 */
[----:B------:R-:W-:Y:S02]  /*15a00*/  MOV R49, R30 ;  /* 0x0000001e00317202 */ /* 0x000fe40000000f00 */
        /* <DEDUP_REMOVED lines=9> */
[----:B------:R-:W-:Y:S03]  /*15aa0*/  FMNMX.FTZ R2, R33, R2, !PT ;  /* 0x0000000221027209 */ /* 0x000fe60007810000 */
[----:B------:R-:W1:Y:S01]  /*15ab0*/  SHFL.BFLY PT, R135, R3, 0x2, 0x1f ;  /* 0x0c401f0003877f89 */ /* 0x000e6200000e0000 */
[----:B------:R-:W-:Y:S04]  /*15ac0*/  FMNMX.FTZ R4, R41, R2, !PT ;  /* 0x0000000229047209 */ /* 0x000fe80007810000 */
[----:B------:R-:W-:Y:S05]  /*15ad0*/  FMNMX.FTZ R4, R26, R4, !PT ;  /* 0x000000041a047209 */ /* 0x000fea0007810000 */
[----:B------:R-:W1:Y:S01]  /*15ae0*/  SHFL.BFLY PT, R5, R4, 0x2, 0x1f ;  /* 0x0c401f0004057f89 */ /* 0x000e6200000e0000 */
[----:B----4-:R-:W-:Y:S07]  /*15af0*/  FMNMX.FTZ R136, R136, R6, !PT ;  /* 0x0000000688887209 */ /* 0x010fee0007810000 */
[----:B------:R-:W4:Y:S01]  /*15b00*/  SHFL.BFLY PT, R6, R136, 0x1, 0x1f ;  /* 0x0c201f0088067f89 */ /* 0x000f2200000e0000 */
[----:B-1----:R-:W-:Y:S07]  /*15b10*/  FMNMX.FTZ R135, R3, R135, !PT ;  /* 0x0000008703877209 */ /* 0x002fee0007810000 */
[----:B------:R-:W1:Y:S01]  /*15b20*/  SHFL.BFLY PT, R7, R135, 0x1, 0x1f ;  /* 0x0c201f0087077f89 */ /* 0x000e6200000e0000 */
[----:B------:R-:W-:Y:S02]  /*15b30*/  FMNMX.FTZ R4, R4, R5, !PT ;  /* 0x0000000504047209 */ /* 0x000fe40007810000 */
[----:B----4-:R-:W-:Y:S04]  /*15b40*/  FMNMX.FTZ R136, R136, R6, !PT ;  /* 0x0000000688887209 */ /* 0x010fe80007810000 */
[----:B------:R-:W-:Y:S02]  /*15b50*/  FSETP.NEU.FTZ.AND P0, PT, R136, -INF , PT ;  /* 0xff8000008800780b */ /* 0x000fe40003f1d000 */
[----:B-1----:R-:W-:Y:S02]  /*15b60*/  FMNMX.FTZ R135, R135, R7, !PT ;  /* 0x0000000787877209 */ /* 0x002fe40007810000 */
[----:B--2---:R-:W-:Y:S04]  /*15b70*/  FMNMX.FTZ R0, R48, R0, !PT ;  /* 0x0000000030007209 */ /* 0x004fe80007810000 */
[----:B---3--:R-:W-:Y:S04]  /*15b80*/  FMNMX.FTZ R0, R45, R0, !PT ;  /* 0x000000002d007209 */ /* 0x008fe80007810000 */
[----:B------:R-:W-:Y:S04]  /*15b90*/  FMNMX.FTZ R0, R27, R0, !PT ;  /* 0x000000001b007209 */ /* 0x000fe80007810000 */
[----:B------:R-:W-:Y:S04]  /*15ba0*/  FMNMX.FTZ R0, R59, R0, !PT ;  /* 0x000000003b007209 */ /* 0x000fe80007810000 */
[----:B------:R-:W-:Y:S04]  /*15bb0*/  FMNMX.FTZ R0, R239, R0, !PT ;  /* 0x00000000ef007209 */ /* 0x000fe80007810000 */
[----:B------:R-:W-:Y:S04]  /*15bc0*/  FMNMX.FTZ R0, R49, R0, !PT ;  /* 0x0000000031007209 */ /* 0x000fe80007810000 */
[----:B------:R-:W-:Y:S02]  /*15bd0*/  FMNMX.FTZ R0, R134, R0, !PT ;  /* 0x0000000086007209 */ /* 0x000fe40007810000 */
[----:B------:R-:W1:Y:S02]  /*15be0*/  SHFL.BFLY PT, R134, R4, 0x1, 0x1f ;  /* 0x0c201f0004867f89 */ /* 0x000e6400000e0000 */
[----:B------:R-:W-:Y:S04]  /*15bf0*/  FMNMX.FTZ R0, R133, R0, !PT ;  /* 0x0000000085007209 */ /* 0x000fe80007810000 */
[----:B------:R-:W-:Y:S04]  /*15c00*/  FMNMX.FTZ R0, R140, R0, !PT ;  /* 0x000000008c007209 */ /* 0x000fe80007810000 */
[----:B------:R-:W-:Y:S05]  /*15c10*/  FMNMX.FTZ R0, R141, R0, !PT ;  /* 0x000000008d007209 */ /* 0x000fea0007810000 */
[----:B------:R-:W2:Y:S01]  /*15c20*/  SHFL.BFLY PT, R2, R0, 0x2, 0x1f ;  /* 0x0c401f0000027f89 */ /* 0x000ea200000e0000 */
[----:B-1----:R-:W-:Y:S02]  /*15c30*/  FMNMX.FTZ R134, R4, R134, !PT ;  /* 0x0000008604867209 */ /* 0x002fe40007810000 */
[----:B--2---:R-:W-:Y:S01]  /*15c40*/  FMNMX.FTZ R2, R0, R2, !PT ;  /* 0x0000000200027209 */ /* 0x004fe20007810000 */
[----:B------:R-:W-:Y:S04]  /*15c50*/  FADD.FTZ R0, -R136, R132 ;  /* 0x0000008488007221 */ /* 0x000fe80000010100 */
[----:B------:R-:W-:Y:S01]  /*15c60*/  FMUL.FTZ R0, R0, c[0x0][0x23c] ;  /* 0x00008f0000007a20 */ /* 0x000fe20000410000 */
[----:B------:R-:W1:Y:S03]  /*15c70*/  SHFL.BFLY PT, R3, R2, 0x1, 0x1f ;  /* 0x0c201f0002037f89 */ /* 0x000e6600000e0000 */
[----:B------:R2:W3:Y:S01]  /*15c80*/  MUFU.EX2 R133, R0 ;  /* 0x0000000000857308 */ /* 0x0004e20000000800 */
[----:B-1----:R-:W-:Y:S01]  /*15c90*/  FMNMX.FTZ R3, R2, R3, !PT ;  /* 0x0000000302037209 */ /* 0x002fe20007810000 */
[C---:B--2---:R-:W-:Y:S02]  /*15ca0*/  FADD.FTZ R0, -R135.reuse, R137 ;  /* 0x0000008987007221 */ /* 0x044fe40000010100 */
[----:B------:R-:W-:Y:S02]  /*15cb0*/  FMUL.FTZ R137, R135, c[0x0][0x23c] ;  /* 0x00008f0087897a20 */ /* 0x000fe40000410000 */
[----:B------:R-:W-:Y:S02]  /*15cc0*/  FMUL.FTZ R0, R0, c[0x0][0x23c] ;  /* 0x00008f0000007a20 */ /* 0x000fe40000410000 */
[----:B------:R-:W-:Y:S02]  /*15cd0*/  FMUL.FTZ R142, R3, c[0x0][0x23c] ;  /* 0x00008f00038e7a20 */ /* 0x000fe40000410000 */
[----:B------:R1:W2:Y:S01]  /*15ce0*/  MUFU.EX2 R132, R0 ;  /* 0x0000000000847308 */ /* 0x0002a20000000800 */
[C---:B---3--:R-:W-:Y:S02]  /*15cf0*/  FMUL.FTZ R16, R133.reuse, R156 ;  /* 0x0000009c85107220 */ /* 0x048fe40000410000 */
[C---:B------:R-:W-:Y:S02]  /*15d00*/  FMUL.FTZ R17, R133.reuse, R157 ;  /* 0x0000009d85117220 */ /* 0x040fe40000410000 */
[C---:B------:R-:W-:Y:S01]  /*15d10*/  FMUL.FTZ R32, R133.reuse, R172 ;  /* 0x000000ac85207220 */ /* 0x040fe20000410000 */
[----:B------:R-:W-:Y:S01]  /*15d20*/  MOV R172, R59 ;  /* 0x0000003b00ac7202 */ /* 0x000fe20000000f00 */
        /* <DEDUP_REMOVED lines=20> */
[----:B------:R-:W-:Y:S01]  /*15e70*/  FSETP.NEU.FTZ.AND P0, PT, R134, -INF , PT ;  /* 0xff8000008600780b */ /* 0x000fe20003f1d000 */
[--C-:B------:R-:W-:Y:S02]  /*15e80*/  FFMA.FTZ R143, R226, c[0x0][0x23c], -R138.reuse ;  /* 0x00008f00e28f7a23 */ /* 0x100fe4000001088a */
[----:B------:R3:W-:Y:S01]  /*15e90*/  MUFU.EX2 R244, R4 ;  /* 0x0000000400f47308 */ /* 0x0007e20000000800 */
[C---:B------:R-:W-:Y:S02]  /*15ea0*/  FMUL.FTZ R66, R132.reuse, R206 ;  /* 0x000000ce84427220 */ /* 0x040fe40000410000 */
[C---:B------:R-:W-:Y:S02]  /*15eb0*/  FMUL.FTZ R67, R132.reuse, R207 ;  /* 0x000000cf84437220 */ /* 0x040fe40000410000 */
[C---:B------:R-:W-:Y:S01]  /*15ec0*/  FMUL.FTZ R70, R132.reuse, R70 ;  /* 0x0000004684467220 */ /* 0x040fe20000410000 */
[----:B------:R-:W-:Y:S01]  /*15ed0*/  LDSM.16.MT88.4 R204, [R235+0xd800] ;  /* 0x00d80000ebcc783b */ /* 0x000fe20000004200 */
[C---:B------:R-:W-:Y:S02]  /*15ee0*/  FMUL.FTZ R71, R132.reuse, R71 ;  /* 0x0000004784477220 */ /* 0x040fe40000410000 */
[C---:B------:R-:W-:Y:S01]  /*15ef0*/  FMUL.FTZ R82, R132.reuse, R82 ;  /* 0x0000005284527220 */ /* 0x040fe20000410000 */
[----:B------:R4:W-:Y:S01]  /*15f00*/  MUFU.EX2 R243, R5 ;  /* 0x0000000500f37308 */ /* 0x0009e20000000800 */
[C---:B------:R-:W-:Y:S02]  /*15f10*/  FMUL.FTZ R83, R132.reuse, R83 ;  /* 0x0000005384537220 */ /* 0x040fe40000410000 */
[----:B------:R-:W-:Y:S02]  /*15f20*/  FMUL.FTZ R86, R132, R86 ;  /* 0x0000005684567220 */ /* 0x000fe40000410000 */
[----:B-1----:R-:W-:Y:S02]  /*15f30*/  FADD.FTZ R0, -R3, R139 ;  /* 0x0000008b03007221 */ /* 0x002fe40000010100 */
[----:B------:R-:W-:Y:S02]  /*15f40*/  FMUL.FTZ R139, R134, c[0x0][0x23c] ;  /* 0x00008f00868b7a20 */ /* 0x000fe40000410000 */
[----:B------:R-:W-:Y:S02]  /*15f50*/  FMUL.FTZ R0, R0, c[0x0][0x23c] ;  /* 0x00008f0000007a20 */ /* 0x000fe40000410000 */
[C---:B--2---:R-:W-:Y:S01]  /*15f60*/  FMUL.FTZ R8, R2.reuse, R144 ;  /* 0x0000009002087220 */ /* 0x044fe20000410000 */
[----:B------:R-:W-:Y:S01]  /*15f70*/  FSEL R139, R139, RZ, P0 ;  /* 0x000000ff8b8b7208 */ /* 0x000fe20000000000 */
[----:B------:R-:W-:Y:S01]  /*15f80*/  FMUL.FTZ R12, R2, R152 ;  /* 0x00000098020c7220 */ /* 0x000fe20000410000 */
[----:B------:R-:W-:Y:S01]  /*15f90*/  FSETP.NEU.FTZ.AND P0, PT, R3, -INF , PT ;  /* 0xff8000000300780b */ /* 0x000fe20003f1d000 */
[----:B---3--:R-:W-:Y:S01]  /*15fa0*/  FFMA.FTZ R4, R211, c[0x0][0x23c], -R137 ;  /* 0x00008f00d3047a23 */ /* 0x008fe20000010889 */
[----:B------:R-:W1:Y:S01]  /*15fb0*/  MUFU.EX2 R0, R0 ;  /* 0x0000000000007308 */ /* 0x000e620000000800 */
[----:B------:R-:W-:Y:S01]  /*15fc0*/  FFMA.FTZ R9, R219, c[0x0][0x23c], -R139 ;  /* 0x00008f00db097a23 */ /* 0x000fe2000001088b */
[----:B------:R-:W-:Y:S01]  /*15fd0*/  FSEL R142, R142, RZ, P0 ;  /* 0x000000ff8e8e7208 */ /* 0x000fe20000000000 */
[C---:B------:R-:W-:Y:S02]  /*15fe0*/  FMUL.FTZ R13, R2.reuse, R153 ;  /* 0x00000099020d7220 */ /* 0x040fe40000410000 */
[C---:B------:R-:W-:Y:S02]  /*15ff0*/  FMUL.FTZ R60, R2.reuse, R200 ;  /* 0x000000c8023c7220 */ /* 0x040fe40000410000 */
[----:B------:R-:W-:Y:S02]  /*16000*/  FMUL.FTZ R61, R2, R201 ;  /* 0x000000c9023d7220 */ /* 0x000fe40000410000 */
[--C-:B----4-:R-:W-:Y:S01]  /*16010*/  FFMA.FTZ R5, R19, c[0x0][0x23c], -R137.reuse ;  /* 0x00008f0013057a23 */ /* 0x110fe20000010889 */
[----:B------:R2:W-:Y:S01]  /*16020*/  MUFU.EX2 R210, R4 ;  /* 0x0000000400d27308 */ /* 0x0005e20000000800 */
[----:B------:R-:W-:Y:S02]  /*16030*/  FMUL.FTZ R19, R132, R159 ;  /* 0x0000009f84137220 */ /* 0x000fe40000410000 */
[C---:B------:R-:W-:Y:S02]  /*16040*/  FMUL.FTZ R72, R2.reuse, R72 ;  /* 0x0000004802487220 */ /* 0x040fe40000410000 */
[C---:B------:R-:W-:Y:S02]  /*16050*/  FMUL.FTZ R73, R2.reuse, R73 ;  /* 0x0000004902497220 */ /* 0x040fe40000410000 */
[C---:B------:R-:W-:Y:S02]  /*16060*/  FMUL.FTZ R76, R2.reuse, R76 ;  /* 0x0000004c024c7220 */ /* 0x040fe40000410000 */
[----:B------:R-:W-:Y:S01]  /*16070*/  FMUL.FTZ R77, R2, R77 ;  /* 0x0000004d024d7220 */ /* 0x000fe20000410000 */
[----:B------:R3:W-:Y:S01]  /*16080*/  MUFU.EX2 R237, R5 ;  /* 0x0000000500ed7308 */ /* 0x0007e20000000800 */
[----:B------:R-:W-:Y:S02]  /*16090*/  FMUL.FTZ R87, R132, R87 ;  /* 0x0000005784577220 */ /* 0x000fe40000410000 */
[----:B------:R-:W-:Y:S02]  /*160a0*/  FMUL.FTZ R88, R2, R88 ;  /* 0x0000005802587220 */ /* 0x000fe40000410000 */
[C---:B-1----:R-:W-:Y:S02]  /*160b0*/  FMUL.FTZ R10, R0.reuse, R146 ;  /* 0x00000092000a7220 */ /* 0x042fe40000410000 */
[C---:B------:R-:W-:Y:S02]  /*160c0*/  FMUL.FTZ R11, R0.reuse, R147 ;  /* 0x00000093000b7220 */ /* 0x040fe40000410000 */
[C---:B------:R-:W-:Y:S01]  /*160d0*/  FMUL.FTZ R14, R0.reuse, R154 ;  /* 0x0000009a000e7220 */ /* 0x040fe20000410000 */
[----:B------:R1:W-:Y:S01]  /*160e0*/  MUFU.EX2 R232, R9 ;  /* 0x0000000900e87308 */ /* 0x0003e20000000800 */
[C---:B------:R-:W-:Y:S02]  /*160f0*/  FMUL.FTZ R15, R0.reuse, R155 ;  /* 0x0000009b000f7220 */ /* 0x040fe40000410000 */
[----:B------:R-:W-:Y:S01]  /*16100*/  FMUL.FTZ R30, R0, R170 ;  /* 0x000000aa001e7220 */ /* 0x000fe20000410000 */
[----:B------:R-:W4:Y:S01]  /*16110*/  LDSM.16.MT88.4 R152, [R235+0xc000] ;  /* 0x00c00000eb98783b */ /* 0x000f220000004200 */
[--C-:B--2---:R-:W-:Y:S01]  /*16120*/  FFMA.FTZ R4, R216, c[0x0][0x23c], -R137.reuse ;  /* 0x00008f00d8047a23 */ /* 0x104fe20000010889 */
[----:B------:R-:W-:Y:S01]  /*16130*/  MOV R170, R57 ;  /* 0x0000003900aa7202 */ /* 0x000fe20000000f00 */
[----:B------:R-:W-:Y:S01]  /*16140*/  FMUL.FTZ R31, R0, R171 ;  /* 0x000000ab001f7220 */ /* 0x000fe20000410000 */
[----:B------:R-:W-:Y:S01]  /*16150*/  MOV R171, R34 ;  /* 0x0000002200ab7202 */ /* 0x000fe20000000f00 */
[C---:B------:R-:W-:Y:S01]  /*16160*/  FMUL.FTZ R34, R132.reuse, R174 ;  /* 0x000000ae84227220 */ /* 0x040fe20000410000 */
[----:B------:R2:W2:Y:S01]  /*16170*/  MUFU.EX2 R216, R4 ;  /* 0x0000000400d87308 */ /* 0x0004a20000000800 */
[----:B------:R-:W-:Y:S01]  /*16180*/  MOV R174, R35 ;  /* 0x0000002300ae7202 */ /* 0x000fe20000000f00 */
[C---:B------:R-:W-:Y:S01]  /*16190*/  FMUL.FTZ R35, R132.reuse, R175 ;  /* 0x000000af84237220 */ /* 0x040fe20000410000 */
[----:B------:R-:W-:Y:S01]  /*161a0*/  MOV R175, R50 ;  /* 0x0000003200af7202 */ /* 0x000fe20000000f00 */
[----:B---3--:R-:W-:Y:S02]  /*161b0*/  FMUL.FTZ R5, R133, R149 ;  /* 0x0000009585057220 */ /* 0x008fe40000410000 */
[----:B------:R-:W-:Y:S02]  /*161c0*/  FMUL.FTZ R50, R132, R190 ;  /* 0x000000be84327220 */ /* 0x000fe40000410000 */
[----:B------:R-:W-:Y:S02]  /*161d0*/  FMUL.FTZ R57, R2, R197 ;  /* 0x000000c502397220 */ /* 0x000fe40000410000 */
[C---:B------:R-:W-:Y:S02]  /*161e0*/  FMUL.FTZ R59, R0.reuse, R199 ;  /* 0x000000c7003b7220 */ /* 0x040fe40000410000 */
[----:B------:R-:W-:Y:S02]  /*161f0*/  FMUL.FTZ R62, R0, R202 ;  /* 0x000000ca003e7220 */ /* 0x000fe40000410000 */
[----:B-1----:R-:W-:Y:S02]  /*16200*/  FMUL.FTZ R9, R2, R145 ;  /* 0x0000009102097220 */ /* 0x002fe40000410000 */
[C---:B------:R-:W-:Y:S02]  /*16210*/  FMUL.FTZ R63, R0.reuse, R203 ;  /* 0x000000cb003f7220 */ /* 0x040fe40000410000 */
[C---:B------:R-:W-:Y:S02]  /*16220*/  FMUL.FTZ R74, R0.reuse, R74 ;  /* 0x0000004a004a7220 */ /* 0x040fe40000410000 */
[C---:B------:R-:W-:Y:S02]  /*16230*/  FMUL.FTZ R75, R0.reuse, R75 ;  /* 0x0000004b004b7220 */ /* 0x040fe40000410000 */
[----:B------:R-:W-:Y:S02]  /*16240*/  FMUL.FTZ R78, R0, R78 ;  /* 0x0000004e004e7220 */ /* 0x000fe40000410000 */
[--C-:B--2---:R-:W-:Y:S01]  /*16250*/  FFMA.FTZ R4, R209, c[0x0][0x23c], -R138.reuse ;  /* 0x00008f00d1047a23 */ /* 0x104fe2000001088a */
[----:B------:R-:W-:Y:S01]  /*16260*/  F2FP.BF16.PACK_AB R149, R216, R210 ;  /* 0x000000d2d895723e */ /* 0x000fe200000010ff */
[----:B------:R-:W-:Y:S02]  /*16270*/  FMUL.FTZ R79, R0, R79 ;  /* 0x0000004f004f7220 */ /* 0x000fe40000410000 */
[----:B------:R1:W-:Y:S01]  /*16280*/  MUFU.EX2 R242, R4 ;  /* 0x0000000400f27308 */ /* 0x0003e20000000800 */
        /* <DEDUP_REMOVED lines=8> */
[C---:B------:R-:W-:Y:S02]  /*16310*/  FMUL.FTZ R98, R132.reuse, R98 ;  /* 0x0000006284627220 */ /* 0x040fe40000410000 */
[----:B------:R-:W-:Y:S02]  /*16320*/  FMUL.FTZ R99, R132, R99 ;  /* 0x0000006384637220 */ /* 0x000fe40000410000 */
[C---:B------:R-:W-:Y:S02]  /*16330*/  FMUL.FTZ R100, R133.reuse, R100 ;  /* 0x0000006485647220 */ /* 0x040fe40000410000 */
[C---:B------:R-:W-:Y:S02]  /*16340*/  FMUL.FTZ R101, R133.reuse, R101 ;  /* 0x0000006585657220 */ /* 0x040fe40000410000 */
[----:B-1----:R-:W-:Y:S02]  /*16350*/  FFMA.FTZ R4, R208, c[0x0][0x23c], -R138 ;  /* 0x00008f00d0047a23 */ /* 0x002fe4000001088a */
[C---:B------:R-:W-:Y:S02]  /*16360*/  FMUL.FTZ R102, R132.reuse, R102 ;  /* 0x0000006684667220 */ /* 0x040fe40000410000 */
[----:B------:R-:W1:Y:S01]  /*16370*/  MUFU.EX2 R238, R4 ;  /* 0x0000000400ee7308 */ /* 0x000e620000000800 */
        /* <DEDUP_REMOVED lines=11> */
[----:B------:R-:W-:Y:S01]  /*16430*/  FMUL.FTZ R114, R132, R114 ;  /* 0x0000007284727220 */ /* 0x000fe20000410000 */
[----:B-1----:R-:W-:Y:S01]  /*16440*/  F2FP.BF16.PACK_AB R150, R238, R242 ;  /* 0x000000f2ee96723e */ /* 0x002fe200000010ff */
[----:B------:R-:W-:Y:S02]  /*16450*/  FFMA.FTZ R4, R18, c[0x0][0x23c], -R137 ;  /* 0x00008f0012047a23 */ /* 0x000fe40000010889 */
[C---:B------:R-:W-:Y:S02]  /*16460*/  FMUL.FTZ R18, R132.reuse, R158 ;  /* 0x0000009e84127220 */ /* 0x040fe40000410000 */
[----:B------:R1:W2:Y:S01]  /*16470*/  MUFU.EX2 R241, R4 ;  /* 0x0000000400f17308 */ /* 0x0002a20000000800 */
[----:B------:R-:W3:Y:S01]  /*16480*/  LDSM.16.MT88.4 R156, [R233+0xe000] ;  /* 0x00e00000e99c783b */ /* 0x000ee20000004200 */
        /* <DEDUP_REMOVED lines=11> */
[--C-:B-1----:R-:W-:Y:S01]  /*16540*/  FFMA.FTZ R4, R213, c[0x0][0x23c], -R139.reuse ;  /* 0x00008f00d5047a23 */ /* 0x102fe2000001088b */
[----:B--2---:R-:W-:Y:S01]  /*16550*/  F2FP.BF16.PACK_AB R151, R237, R241 ;  /* 0x000000f1ed97723e */ /* 0x004fe200000010ff */
[C---:B------:R-:W-:Y:S02]  /*16560*/  FMUL.FTZ R126, R0.reuse, R126 ;  /* 0x0000007e007e7220 */ /* 0x040fe40000410000 */
[----:B------:R1:W-:Y:S01]  /*16570*/  MUFU.EX2 R209, R4 ;  /* 0x0000000400d17308 */ /* 0x0003e20000000800 */
[----:B------:R-:W-:Y:S02]  /*16580*/  FMUL.FTZ R127, R0, R127 ;  /* 0x0000007f007f7220 */ /* 0x000fe40000410000 */
[C---:B------:R-:W-:Y:S02]  /*16590*/  FMUL.FTZ R128, R133.reuse, R128 ;  /* 0x0000008085807220 */ /* 0x040fe40000410000 */
[----:B------:R-:W-:Y:S02]  /*165a0*/  FMUL.FTZ R129, R133, R129 ;  /* 0x0000008185817220 */ /* 0x000fe40000410000 */
[C---:B------:R-:W-:Y:S02]  /*165b0*/  FMUL.FTZ R130, R132.reuse, R130 ;  /* 0x0000008284827220 */ /* 0x040fe40000410000 */
[----:B------:R-:W-:Y:S02]  /*165c0*/  FMUL.FTZ R131, R132, R131 ;  /* 0x0000008384837220 */ /* 0x000fe40000410000 */
[--C-:B------:R-:W-:Y:S02]  /*165d0*/  FFMA.FTZ R140, R140, c[0x0][0x23c], -R142.reuse ;  /* 0x00008f008c8c7a23 */ /* 0x100fe4000001088e */
[--C-:B-1----:R-:W-:Y:S01]  /*165e0*/  FFMA.FTZ R4, R224, c[0x0][0x23c], -R139.reuse ;  /* 0x00008f00e0047a23 */ /* 0x102fe2000001088b */
[----:B------:R-:W-:Y:S01]  /*165f0*/  MOV R224, R26 ;  /* 0x0000001a00e07202 */ /* 0x000fe20000000f00 */
[----:B------:R-:W-:Y:S01]  /*16600*/  FMUL.FTZ R26, R0, R166 ;  /* 0x000000a6001a7220 */ /* 0x000fe20000410000 */
[----:B------:R-:W-:Y:S01]  /*16610*/  MOV R166, R51 ;  /* 0x0000003300a67202 */ /* 0x000fe20000000f00 */
[----:B------:R1:W2:Y:S01]  /*16620*/  MUFU.EX2 R211, R4 ;  /* 0x0000000400d37308 */ /* 0x0002a20000000800 */
[----:B------:R-:W-:Y:S02]  /*16630*/  FMUL.FTZ R51, R132, R191 ;  /* 0x000000bf84337220 */ /* 0x000fe40000410000 */
[--C-:B-1----:R-:W-:Y:S01]  /*16640*/  FFMA.FTZ R4, R212, c[0x0][0x23c], -R142.reuse ;  /* 0x00008f00d4047a23 */ /* 0x102fe2000001088e */
[----:B--2---:R-:W-:Y:S02]  /*16650*/  F2FP.BF16.PACK_AB R144, R211, R209 ;  /* 0x000000d1d390723e */ /* 0x004fe400000010ff */
[----:B------:R-:W-:Y:S04]  /*16660*/  MOV R212, R43 ;  /* 0x0000002b00d47202 */ /* 0x000fe80000000f00 */
[----:B------:R1:W-:Y:S01]  /*16670*/  MUFU.EX2 R208, R4 ;  /* 0x0000000400d07308 */ /* 0x0003e20000000800 */
[----:B------:R-:W-:Y:S02]  /*16680*/  FMUL.FTZ R43, R0, R183 ;  /* 0x000000b7002b7220 */ /* 0x000fe40000410000 */
[--C-:B-1----:R-:W-:Y:S01]  /*16690*/  FFMA.FTZ R4, R225, c[0x0][0x23c], -R142.reuse ;  /* 0x00008f00e1047a23 */ /* 0x102fe2000001088e */
[----:B------:R-:W-:Y:S01]  /*166a0*/  MOV R225, R41 ;  /* 0x0000002900e17202 */ /* 0x000fe20000000f00 */
[C---:B------:R-:W-:Y:S01]  /*166b0*/  FMUL.FTZ R41, R2.reuse, R181 ;  /* 0x000000b502297220 */ /* 0x040fe20000410000 */
[----:B------:R-:W-:Y:S04]  /*166c0*/  MOV R181, R56 ;  /* 0x0000003800b57202 */ /* 0x000fe80000000f00 */
[----:B------:R1:W2:Y:S01]  /*166d0*/  MUFU.EX2 R213, R4 ;  /* 0x0000000400d57308 */ /* 0x0002a20000000800 */
[----:B------:R-:W-:Y:S02]  /*166e0*/  FMUL.FTZ R56, R2, R196 ;  /* 0x000000c402387220 */ /* 0x000fe40000410000 */
[----:B-1----:R-:W-:Y:S01]  /*166f0*/  FFMA.FTZ R4, R214, c[0x0][0x23c], -R139 ;  /* 0x00008f00d6047a23 */ /* 0x002fe2000001088b */
[----:B--2---:R-:W-:Y:S06]  /*16700*/  F2FP.BF16.PACK_AB R145, R213, R208 ;  /* 0x000000d0d591723e */ /* 0x004fec00000010ff */
[----:B------:R1:W2:Y:S02]  /*16710*/  MUFU.EX2 R240, R4 ;  /* 0x0000000400f07308 */ /* 0x0002a40000000800 */
[--C-:B-1----:R-:W-:Y:S01]  /*16720*/  FFMA.FTZ R4, R218, c[0x0][0x23c], -R142.reuse ;  /* 0x00008f00da047a23 */ /* 0x102fe2000001088e */
[----:B--2---:R-:W-:Y:S02]  /*16730*/  F2FP.BF16.PACK_AB R146, R232, R240 ;  /* 0x000000f0e892723e */ /* 0x004fe400000010ff */
[----:B------:R-:W-:Y:S05]  /*16740*/  MOV R218, R33 ;  /* 0x0000002100da7202 */ /* 0x000fea0000000f00 */
[----:B------:R1:W-:Y:S01]  /*16750*/  MUFU.EX2 R214, R4 ;  /* 0x0000000400d67308 */ /* 0x0003e20000000800 */
[----:B------:R-:W-:Y:S01]  /*16760*/  FMUL.FTZ R33, R133, R173 ;  /* 0x000000ad85217220 */ /* 0x000fe20000410000 */
[----:B------:R-:W-:Y:S01]  /*16770*/  MOV R173, R40 ;  /* 0x0000002800ad7202 */ /* 0x000fe20000000f00 */
[----:B------:R-:W-:Y:S02]  /*16780*/  FMUL.FTZ R40, R2, R180 ;  /* 0x000000b402287220 */ /* 0x000fe40000410000 */
[----:B-1----:R-:W-:Y:S01]  /*16790*/  FFMA.FTZ R4, R217, c[0x0][0x23c], -R142 ;  /* 0x00008f00d9047a23 */ /* 0x002fe2000001088e */
[----:B------:R-:W-:Y:S01]  /*167a0*/  MOV R217, R42 ;  /* 0x0000002a00d97202 */ /* 0x000fe20000000f00 */
[C---:B------:R-:W-:Y:S01]  /*167b0*/  FMUL.FTZ R42, R0.reuse, R182 ;  /* 0x000000b6002a7220 */ /* 0x040fe20000410000 */
[----:B------:R-:W-:Y:S02]  /*167c0*/  MOV R182, R58 ;  /* 0x0000003a00b67202 */ /* 0x000fe40000000f00 */
[----:B------:R1:W2:Y:S01]  /*167d0*/  MUFU.EX2 R219, R4 ;  /* 0x0000000400db7308 */ /* 0x0002a20000000800 */
[----:B------:R-:W-:Y:S09]  /*167e0*/  FMUL.FTZ R58, R0, R198 ;  /* 0x000000c6003a7220 */ /* 0x000ff20000410000 */
[----:B------:R3:W-:Y:S01]  /*167f0*/  MUFU.EX2 R198, R143 ;  /* 0x0000008f00c67308 */ /* 0x0007e20000000800 */
[----:B-1----:R-:W-:Y:S01]  /*16800*/  FMUL.FTZ R4, R133, R148 ;  /* 0x0000009485047220 */ /* 0x002fe20000410000 */
[----:B------:R-:W-:Y:S02]  /*16810*/  F2FP.BF16.PACK_AB R148, R243, R244 ;  /* 0x000000f4f394723e */ /* 0x000fe400000010ff */
[----:B--2---:R-:W-:Y:S05]  /*16820*/  F2FP.BF16.PACK_AB R147, R219, R214 ;  /* 0x000000d6db93723e */ /* 0x004fea00000010ff */
[-C--:B------:R-:W-:Y:S05]  /*16830*/  HMMA.16816.F32.BF16 R4, R148, R20.reuse, R4 ;  /* 0x000000149404723c */ /* 0x080fea0000041804 */
[--C-:B---3--:R-:W-:Y:S03]  /*16840*/  FFMA.FTZ R143, R228, c[0x0][0x23c], -R138.reuse ;  /* 0x00008f00e48f7a23 */ /* 0x108fe6000001088a */
[C---:B------:R-:W-:Y:S07]  /*16850*/  HMMA.16816.F32.BF16 R8, R144.reuse, R20, R8 ;  /* 0x000000149008723c */ /* 0x040fee0000041808 */
[C---:B------:R-:W-:Y:S01]  /*16860*/  FMUL.FTZ R20, R133.reuse, R160 ;  /* 0x000000a085147220 */ /* 0x040fe20000410000 */
[-C--:B------:R-:W-:Y:S04]  /*16870*/  HMMA.16816.F32.BF16 R12, R144, R22.reuse, R12 ;  /* 0x00000016900c723c */ /* 0x080fe8000004180c */
[----:B------:R-:W-:Y:S01]  /*16880*/  MOV R160, R29 ;  /* 0x0000001d00a07202 */ /* 0x000fe20000000f00 */
[C---:B------:R-:W-:Y:S01]  /*16890*/  FMUL.FTZ R21, R133.reuse, R161 ;  /* 0x000000a185157220 */ /* 0x040fe20000410000 */
[----:B------:R-:W-:Y:S01]  /*168a0*/  MOV R161, R28 ;  /* 0x0000001c00a17202 */ /* 0x000fe20000000f00 */
[C---:B------:R-:W-:Y:S01]  /*168b0*/  FMUL.FTZ R28, R2.reuse, R168 ;  /* 0x000000a8021c7220 */ /* 0x040fe20000410000 */
[C---:B------:R-:W-:Y:S04]  /*168c0*/  HMMA.16816.F32.BF16 R16, R148.reuse, R22, R16 ;  /* 0x000000169410723c */ /* 0x040fe80000041810 */
[----:B------:R-:W-:Y:S01]  /*168d0*/  FMUL.FTZ R29, R2, R169 ;  /* 0x000000a9021d7220 */ /* 0x000fe20000410000 */
[----:B------:R-:W-:Y:S01]  /*168e0*/  MOV R168, R46 ;  /* 0x0000002e00a87202 */ /* 0x000fe20000000f00 */
[----:B------:R-:W-:Y:S01]  /*168f0*/  FMUL.FTZ R46, R0, R186 ;  /* 0x000000ba002e7220 */ /* 0x000fe20000410000 */
[----:B------:R-:W-:Y:S01]  /*16900*/  MOV R169, R49 ;  /* 0x0000003100a97202 */ /* 0x000fe20000000f00 */
[C---:B------:R-:W-:Y:S01]  /*16910*/  FMUL.FTZ R22, R132.reuse, R162 ;  /* 0x000000a284167220 */ /* 0x040fe20000410000 */
[----:B------:R-:W-:Y:S03]  /*16920*/  MOV R162, R27 ;  /* 0x0000001b00a27202 */ /* 0x000fe60000000f00 */
[----:B------:R-:W-:Y:S01]  /*16930*/  FMUL.FTZ R23, R132, R163 ;  /* 0x000000a384177220 */ /* 0x000fe20000410000 */
[----:B------:R-:W-:Y:S01]  /*16940*/  MOV R163, R24 ;  /* 0x0000001800a37202 */ /* 0x000fe20000000f00 */
[----:B------:R-:W-:Y:S01]  /*16950*/  FMUL.FTZ R27, R0, R167 ;  /* 0x000000a7001b7220 */ /* 0x000fe20000410000 */
[----:B------:R-:W-:Y:S01]  /*16960*/  MOV R167, R47 ;  /* 0x0000002f00a77202 */ /* 0x000fe20000000f00 */
[C---:B------:R-:W-:Y:S01]  /*16970*/  FMUL.FTZ R49, R133.reuse, R189 ;  /* 0x000000bd85317220 */ /* 0x040fe20000410000 */
[----:B------:R-:W-:Y:S01]  /*16980*/  MOV R189, R160 ;  /* 0x000000a000bd7202 */ /* 0x000fe20000000f00 */
[C---:B------:R-:W-:Y:S01]  /*16990*/  FMUL.FTZ R24, R2.reuse, R164 ;  /* 0x000000a402187220 */ /* 0x040fe20000410000 */
[-C--:B------:R-:W-:Y:S03]  /*169a0*/  HMMA.16816.F32.BF16 R20, R148, R36.reuse, R20 ;  /* 0x000000249414723c */ /* 0x080fe60000041814 */
[----:B------:R-:W-:Y:S01]  /*169b0*/  MOV R164, R25 ;  /* 0x0000001900a47202 */ /* 0x000fe20000000f00 */
[C---:B------:R-:W-:Y:S01]  /*169c0*/  FMUL.FTZ R25, R2.reuse, R165 ;  /* 0x000000a502197220 */ /* 0x040fe20000410000 */
[----:B------:R-:W-:Y:S01]  /*169d0*/  MOV R165, R44 ;  /* 0x0000002c00a57202 */ /* 0x000fe20000000f00 */
[C---:B------:R-:W-:Y:S01]  /*169e0*/  FMUL.FTZ R44, R2.reuse, R184 ;  /* 0x000000b8022c7220 */ /* 0x040fe20000410000 */
[----:B------:R-:W-:Y:S01]  /*169f0*/  MOV R184, R45 ;  /* 0x0000002d00b87202 */ /* 0x000fe20000000f00 */
[----:B------:R-:W-:Y:S03]  /*16a00*/  FMUL.FTZ R45, R2, R185 ;  /* 0x000000b9022d7220 */ /* 0x000fe60000410000 */
[C---:B------:R-:W-:Y:S04]  /*16a10*/  HMMA.16816.F32.BF16 R24, R144.reuse, R36, R24 ;  /* 0x000000249018723c */ /* 0x040fe80000041818 */
[----:B------:R-:W-:Y:S01]  /*16a20*/  FMUL.FTZ R47, R0, R187 ;  /* 0x000000bb002f7220 */ /* 0x000fe20000410000 */
[----:B------:R-:W-:Y:S01]  /*16a30*/  MOV R187, R48 ;  /* 0x0000003000bb7202 */ /* 0x000fe20000000f00 */
[C---:B------:R-:W-:Y:S01]  /*16a40*/  FMUL.FTZ R48, R133.reuse, R188 ;  /* 0x000000bc85307220 */ /* 0x040fe20000410000 */
[----:B------:R-:W-:Y:S01]  /*16a50*/  MOV R188, R173 ;  /* 0x000000ad00bc7202 */ /* 0x000fe20000000f00 */
[-C--:B------:R-:W-:Y:S04]  /*16a60*/  HMMA.16816.F32.BF16 R28, R144, R38.reuse, R28 ;  /* 0x00000026901c723c */ /* 0x080fe8000004181c */
[C---:B------:R-:W-:Y:S01]  /*16a70*/  FMUL.FTZ R37, R133.reuse, R177 ;  /* 0x000000b185257220 */ /* 0x040fe20000410000 */
[----:B------:R-:W-:Y:S01]  /*16a80*/  MOV R173, R172 ;  /* 0x000000ac00ad7202 */ /* 0x000fe20000000f00 */
[C---:B------:R-:W-:Y:S01]  /*16a90*/  FMUL.FTZ R36, R133.reuse, R176 ;  /* 0x000000b085247220 */ /* 0x040fe20000410000 */
[----:B------:R-:W-:Y:S01]  /*16aa0*/  MOV R172, R163 ;  /* 0x000000a300ac7202 */ /* 0x000fe20000000f00 */
[C---:B------:R-:W-:Y:S07]  /*16ab0*/  HMMA.16816.F32.BF16 R32, R148.reuse, R38, R32 ;  /* 0x000000269420723c */ /* 0x040fee0000041820 */
[C---:B------:R-:W-:Y:S02]  /*16ac0*/  FMUL.FTZ R38, R132.reuse, R178 ;  /* 0x000000b284267220 */ /* 0x040fe40000410000 */
[----:B------:R1:W-:Y:S03]  /*16ad0*/  MUFU.EX2 R178, R143 ;  /* 0x0000008f00b27308 */ /* 0x0003e60000000800 */
[----:B------:R-:W-:Y:S07]  /*16ae0*/  FMUL.FTZ R39, R132, R179 ;  /* 0x000000b384277220 */ /* 0x000fee0000410000 */
[-C--:B------:R-:W-:Y:S08]  /*16af0*/  HMMA.16816.F32.BF16 R36, R148, R52.reuse, R36 ;  /* 0x000000349424723c */ /* 0x080ff00000041824 */
[C---:B------:R-:W-:Y:S04]  /*16b00*/  HMMA.16816.F32.BF16 R40, R144.reuse, R52, R40 ;  /* 0x000000349028723c */ /* 0x040fe80000041828 */
[--C-:B-1----:R-:W-:Y:S04]  /*16b10*/  FFMA.FTZ R143, R230, c[0x0][0x23c], -R137.reuse ;  /* 0x00008f00e68f7a23 */ /* 0x102fe80000010889 */
[-C--:B------:R-:W-:Y:S01]  /*16b20*/  HMMA.16816.F32.BF16 R44, R144, R54.reuse, R44 ;  /* 0x00000036902c723c */ /* 0x080fe2000004182c */
[----:B------:R1:W-:Y:S03]  /*16b30*/  MUFU.EX2 R215, R143 ;  /* 0x0000008f00d77308 */ /* 0x0003e60000000800 */
[C---:B------:R-:W-:Y:S02]  /*16b40*/  FMUL.FTZ R52, R133.reuse, R192 ;  /* 0x000000c085347220 */ /* 0x040fe40000410000 */
[----:B------:R-:W-:Y:S02]  /*16b50*/  FMUL.FTZ R53, R133, R193 ;  /* 0x000000c185357220 */ /* 0x000fe40000410000 */
[C---:B------:R-:W-:Y:S07]  /*16b60*/  HMMA.16816.F32.BF16 R48, R148.reuse, R54, R48 ;  /* 0x000000369430723c */ /* 0x040fee0000041830 */
[C---:B------:R-:W-:Y:S02]  /*16b70*/  FMUL.FTZ R54, R132.reuse, R194 ;  /* 0x000000c284367220 */ /* 0x040fe40000410000 */
[----:B------:R-:W-:Y:S07]  /*16b80*/  FMUL.FTZ R55, R132, R195 ;  /* 0x000000c384377220 */ /* 0x000fee0000410000 */
[-C--:B----4-:R-:W-:Y:S03]  /*16b90*/  HMMA.16816.F32.BF16 R52, R148, R152.reuse, R52 ;  /* 0x000000989434723c */ /* 0x090fe60000041834 */
[--C-:B-1----:R-:W-:Y:S04]  /*16ba0*/  FFMA.FTZ R143, R245, c[0x0][0x23c], -R137.reuse ;  /* 0x00008f00f58f7a23 */ /* 0x102fe80000010889 */
[----:B------:R1:W2:Y:S01]  /*16bb0*/  MUFU.EX2 R177, R143 ;  /* 0x0000008f00b17308 */ /* 0x0002a20000000800 */
[C---:B------:R-:W-:Y:S08]  /*16bc0*/  HMMA.16816.F32.BF16 R56, R144.reuse, R152, R56 ;  /* 0x000000989038723c */ /* 0x040ff00000041838 */
[-C--:B------:R-:W-:Y:S08]  /*16bd0*/  HMMA.16816.F32.BF16 R60, R144, R154.reuse, R60 ;  /* 0x0000009a903c723c */ /* 0x080ff0000004183c */
[C---:B------:R-:W-:Y:S01]  /*16be0*/  HMMA.16816.F32.BF16 R64, R148.reuse, R154, R64 ;  /* 0x0000009a9440723c */ /* 0x040fe20000041840 */
[----:B------:R-:W3:Y:S03]  /*16bf0*/  LDSM.16.MT88.4 R152, [R234+0xe000] ;  /* 0x00e00000ea98783b */ /* 0x000ee60000004200 */
[--C-:B-1----:R-:W-:Y:S04]  /*16c00*/  FFMA.FTZ R143, R227, c[0x0][0x23c], -R138.reuse ;  /* 0x00008f00e38f7a23 */ /* 0x102fe8000001088a */
[-C--:B------:R-:W-:Y:S01]  /*16c10*/  HMMA.16816.F32.BF16 R68, R148, R156.reuse, R68 ;  /* 0x0000009c9444723c */ /* 0x080fe20000041844 */
[----:B------:R1:W-:Y:S07]  /*16c20*/  MUFU.EX2 R185, R143 ;  /* 0x0000008f00b97308 */ /* 0x0003ee0000000800 */
[C---:B------:R-:W-:Y:S08]  /*16c30*/  HMMA.16816.F32.BF16 R72, R144.reuse, R156, R72 ;  /* 0x0000009c9048723c */ /* 0x040ff00000041848 */
[-C--:B------:R-:W-:Y:S08]  /*16c40*/  HMMA.16816.F32.BF16 R76, R144, R158.reuse, R76 ;  /* 0x0000009e904c723c */ /* 0x080ff0000004184c */
[C---:B------:R-:W-:Y:S01]  /*16c50*/  HMMA.16816.F32.BF16 R80, R148.reuse, R158, R80 ;  /* 0x0000009e9450723c */ /* 0x040fe20000041850 */
[----:B------:R-:W4:Y:S03]  /*16c60*/  LDSM.16.MT88.4 R156, [R236+0xe000] ;  /* 0x00e00000ec9c783b */ /* 0x000f260000004200 */
[----:B-1----:R-:W-:Y:S04]  /*16c70*/  FFMA.FTZ R143, R229, c[0x0][0x23c], -R138 ;  /* 0x00008f00e58f7a23 */ /* 0x002fe8000001088a */
[----:B------:R1:W1:Y:S01]  /*16c80*/  MUFU.EX2 R194, R143 ;  /* 0x0000008f00c27308 */ /* 0x0002620000000800 */
[-C--:B---3--:R-:W-:Y:S08]  /*16c90*/  HMMA.16816.F32.BF16 R84, R148, R152.reuse, R84 ;  /* 0x000000989454723c */ /* 0x088ff00000041854 */
[C---:B------:R-:W-:Y:S08]  /*16ca0*/  HMMA.16816.F32.BF16 R88, R144.reuse, R152, R88 ;  /* 0x000000989058723c */ /* 0x040ff00000041858 */
[-C--:B------:R-:W-:Y:S04]  /*16cb0*/  HMMA.16816.F32.BF16 R92, R144, R154.reuse, R92 ;  /* 0x0000009a905c723c */ /* 0x080fe8000004185c */
[--C-:B-1----:R-:W-:Y:S04]  /*16cc0*/  FFMA.FTZ R143, R231, c[0x0][0x23c], -R137.reuse ;  /* 0x00008f00e78f7a23 */ /* 0x102fe80000010889 */
[C---:B------:R-:W-:Y:S01]  /*16cd0*/  HMMA.16816.F32.BF16 R96, R148.reuse, R154, R96 ;  /* 0x0000009a9460723c */ /* 0x040fe20000041860 */
[----:B------:R-:W1:Y:S01]  /*16ce0*/  LDSM.16.MT88.4 R152, [R235+0xe000] ;  /* 0x00e00000eb98783b */ /* 0x000e620000004200 */
[----:B------:R3:W-:Y:S06]  /*16cf0*/  MUFU.EX2 R183, R143 ;  /* 0x0000008f00b77308 */ /* 0x0007ec0000000800 */
[-C--:B----4-:R-:W-:Y:S08]  /*16d00*/  HMMA.16816.F32.BF16 R100, R148, R156.reuse, R100 ;  /* 0x0000009c9464723c */ /* 0x090ff00000041864 */
[C---:B------:R-:W-:Y:S08]  /*16d10*/  HMMA.16816.F32.BF16 R104, R144.reuse, R156, R104 ;  /* 0x0000009c9068723c */ /* 0x040ff00000041868 */
[-C--:B------:R-:W-:Y:S04]  /*16d20*/  HMMA.16816.F32.BF16 R108, R144, R158.reuse, R108 ;  /* 0x0000009e906c723c */ /* 0x080fe8000004186c */
[----:B---3--:R-:W-:Y:S04]  /*16d30*/  FFMA.FTZ R143, R246, c[0x0][0x23c], -R137 ;  /* 0x00008f00f68f7a23 */ /* 0x008fe80000010889 */
[C---:B------:R-:W-:Y:S01]  /*16d40*/  HMMA.16816.F32.BF16 R112, R148.reuse, R158, R112 ;  /* 0x0000009e9470723c */ /* 0x040fe20000041870 */
[----:B------:R3:W4:Y:S01]  /*16d50*/  MUFU.EX2 R195, R143 ;  /* 0x0000008f00c37308 */ /* 0x0007220000000800 */
[----:B------:R-:W4:Y:S06]  /*16d60*/  LDSM.16.MT88.4 R156, [R233+0xc800] ;  /* 0x00c80000e99c783b */ /* 0x000f2c0000004200 */
[-C--:B-1----:R-:W-:Y:S08]  /*16d70*/  HMMA.16816.F32.BF16 R116, R148, R152.reuse, R116 ;  /* 0x000000989474723c */ /* 0x082ff00000041874 */
[C---:B------:R-:W-:Y:S08]  /*16d80*/  HMMA.16816.F32.BF16 R120, R144.reuse, R152, R120 ;  /* 0x000000989078723c */ /* 0x040ff00000041878 */
[-C--:B------:R-:W-:Y:S04]  /*16d90*/  HMMA.16816.F32.BF16 R124, R144, R154.reuse, R124 ;  /* 0x0000009a907c723c */ /* 0x080fe8000004187c */
[--C-:B---3--:R-:W-:Y:S03]  /*16da0*/  FFMA.FTZ R143, R247, c[0x0][0x23c], -R139.reuse ;  /* 0x00008f00f78f7a23 */ /* 0x108fe6000001088b */
[----:B--2---:R-:W-:Y:S01]  /*16db0*/  F2FP.BF16.PACK_AB R145, R177, R215 ;  /* 0x000000d7b191723e */ /* 0x004fe200000010ff */
[----:B------:R-:W-:Y:S01]  /*16dc0*/  HMMA.16816.F32.BF16 R128, R148, R154, R128 ;  /* 0x0000009a9480723c */ /* 0x000fe20000041880 */
[----:B------:R1:W-:Y:S01]  /*16dd0*/  MUFU.EX2 R180, R143 ;  /* 0x0000008f00b47308 */ /* 0x0003e20000000800 */
[----:B------:R-:W-:Y:S02]  /*16de0*/  LDSM.16.MT88.4 R152, [R236+0xc800] ;  /* 0x00c80000ec98783b */ /* 0x000fe40000004200 */
[----:B------:R-:W-:Y:S02]  /*16df0*/  F2FP.BF16.PACK_AB R144, R178, R198 ;  /* 0x000000c6b290723e */ /* 0x000fe400000010ff */
[----:B------:R-:W-:Y:S02]  /*16e00*/  F2FP.BF16.PACK_AB R146, R194, R185 ;  /* 0x000000b9c292723e */ /* 0x000fe400000010ff */
[----:B----4-:R-:W-:Y:S07]  /*16e10*/  F2FP.BF16.PACK_AB R147, R195, R183 ;  /* 0x000000b7c393723e */ /* 0x010fee00000010ff */
[-C--:B------:R-:W-:Y:S05]  /*16e20*/  HMMA.16816.F32.BF16 R4, R144, R156.reuse, R4 ;  /* 0x0000009c9004723c */ /* 0x080fea0000041804 */
[--C-:B-1----:R-:W-:Y:S04]  /*16e30*/  FFMA.FTZ R143, R248, c[0x0][0x23c], -R139.reuse ;  /* 0x00008f00f88f7a23 */ /* 0x102fe8000001088b */
[----:B------:R1:W2:Y:S03]  /*16e40*/  MUFU.EX2 R176, R143 ;  /* 0x0000008f00b07308 */ /* 0x0002a60000000800 */
[--C-:B-1----:R-:W-:Y:S01]  /*16e50*/  FFMA.FTZ R143, R249, c[0x0][0x23c], -R142.reuse ;  /* 0x00008f00f98f7a23 */ /* 0x102fe2000001088e */
[----:B--2---:R-:W-:Y:S06]  /*16e60*/  F2FP.BF16.PACK_AB R148, R176, R180 ;  /* 0x000000b4b094723e */ /* 0x004fec00000010ff */
[----:B------:R1:W-:Y:S02]  /*16e70*/  MUFU.EX2 R179, R143 ;  /* 0x0000008f00b37308 */ /* 0x0003e40000000800 */
[--C-:B-1----:R-:W-:Y:S08]  /*16e80*/  FFMA.FTZ R143, R250, c[0x0][0x23c], -R142.reuse ;  /* 0x00008f00fa8f7a23 */ /* 0x102ff0000001088e */
[----:B------:R1:W2:Y:S02]  /*16e90*/  MUFU.EX2 R186, R143 ;  /* 0x0000008f00ba7308 */ /* 0x0002a40000000800 */
[--C-:B-1----:R-:W-:Y:S01]  /*16ea0*/  FFMA.FTZ R143, R251, c[0x0][0x23c], -R139.reuse ;  /* 0x00008f00fb8f7a23 */ /* 0x102fe2000001088b */
[----:B--2---:R-:W-:Y:S07]  /*16eb0*/  F2FP.BF16.PACK_AB R149, R186, R179 ;  /* 0x000000b3ba95723e */ /* 0x004fee00000010ff */
[----:B------:R1:W-:Y:S02]  /*16ec0*/  MUFU.EX2 R192, R143 ;  /* 0x0000008f00c07308 */ /* 0x0003e40000000800 */
[----:B-1----:R-:W-:Y:S08]  /*16ed0*/  FFMA.FTZ R143, R252, c[0x0][0x23c], -R139 ;  /* 0x00008f00fc8f7a23 */ /* 0x002ff0000001088b */
[----:B------:R1:W2:Y:S02]  /*16ee0*/  MUFU.EX2 R196, R143 ;  /* 0x0000008f00c47308 */ /* 0x0002a40000000800 */
[----:B-1----:R-:W-:Y:S01]  /*16ef0*/  FFMA.FTZ R143, R187, c[0x0][0x23c], -R142 ;  /* 0x00008f00bb8f7a23 */ /* 0x002fe2000001088e */
[----:B------:R-:W-:Y:S02]  /*16f00*/  MOV R187, R164 ;  /* 0x000000a400bb7202 */ /* 0x000fe40000000f00 */
[----:B------:R-:W-:Y:S05]  /*16f10*/  MOV R164, R161 ;  /* 0x000000a100a47202 */ /* 0x000fea0000000f00 */
[----:B------:R1:W-:Y:S01]  /*16f20*/  MUFU.EX2 R193, R143 ;  /* 0x0000008f00c17308 */ /* 0x0003e20000000800 */
[----:B--2---:R-:W-:Y:S01]  /*16f30*/  F2FP.BF16.PACK_AB R150, R196, R192 ;  /* 0x000000c0c496723e */ /* 0x004fe200000010ff */
[----:B------:R-:W-:Y:S02]  /*16f40*/  FFMA.FTZ R164, R164, c[0x0][0x23c], -R138 ;  /* 0x00008f00a4a47a23 */ /* 0x000fe4000001088a */
[----:B-1----:R-:W-:Y:S01]  /*16f50*/  FFMA.FTZ R143, R184, c[0x0][0x23c], -R142 ;  /* 0x00008f00b88f7a23 */ /* 0x002fe2000001088e */
[----:B------:R-:W-:Y:S02]  /*16f60*/  MOV R184, R174 ;  /* 0x000000ae00b87202 */ /* 0x000fe40000000f00 */
[----:B------:R-:W-:Y:S03]  /*16f70*/  MOV R174, R162 ;  /* 0x000000a200ae7202 */ /* 0x000fe60000000f00 */
[----:B------:R1:W2:Y:S01]  /*16f80*/  MUFU.EX2 R197, R143 ;  /* 0x0000008f00c57308 */ /* 0x0002a20000000800 */
[----:B------:R-:W3:Y:S01]  /*16f90*/  LDSM.16.MT88.4 R160, [R234+0xc800] ;  /* 0x00c80000eaa0783b */ /* 0x000ee20000004200 */
[--C-:B-1----:R-:W-:Y:S01]  /*16fa0*/  FFMA.FTZ R143, R189, c[0x0][0x23c], -R138.reuse ;  /* 0x00008f00bd8f7a23 */ /* 0x102fe2000001088a */
[----:B--2---:R-:W-:Y:S07]  /*16fb0*/  F2FP.BF16.PACK_AB R151, R197, R193 ;  /* 0x000000c1c597723e */ /* 0x004fee00000010ff */
[----:B------:R1:W-:Y:S01]  /*16fc0*/  MUFU.EX2 R199, R143 ;  /* 0x0000008f00c77308 */ /* 0x0003e20000000800 */
[C---:B------:R-:W-:Y:S08]  /*16fd0*/  HMMA.16816.F32.BF16 R8, R148.reuse, R156, R8 ;  /* 0x0000009c9408723c */ /* 0x040ff00000041808 */
[-C--:B------:R-:W-:Y:S08]  /*16fe0*/  HMMA.16816.F32.BF16 R12, R148, R158.reuse, R12 ;  /* 0x0000009e940c723c */ /* 0x080ff0000004180c */
[C---:B------:R-:W-:Y:S01]  /*16ff0*/  HMMA.16816.F32.BF16 R16, R144.reuse, R158, R16 ;  /* 0x0000009e9010723c */ /* 0x040fe20000041810 */
[----:B------:R-:W2:Y:S03]  /*17000*/  LDSM.16.MT88.4 R156, [R235+0xc800] ;  /* 0x00c80000eb9c783b */ /* 0x000ea60000004200 */
[--C-:B-1----:R-:W-:Y:S04]  /*17010*/  FFMA.FTZ R143, R188, c[0x0][0x23c], -R138.reuse ;  /* 0x00008f00bc8f7a23 */ /* 0x102fe8000001088a */
[-C--:B---3--:R-:W-:Y:S01]  /*17020*/  HMMA.16816.F32.BF16 R20, R144, R160.reuse, R20 ;  /* 0x000000a09014723c */ /* 0x088fe20000041814 */
[----:B------:R1:W-:Y:S07]  /*17030*/  MUFU.EX2 R203, R143 ;  /* 0x0000008f00cb7308 */ /* 0x0003ee0000000800 */
[C---:B------:R-:W-:Y:S08]  /*17040*/  HMMA.16816.F32.BF16 R24, R148.reuse, R160, R24 ;  /* 0x000000a09418723c */ /* 0x040ff00000041818 */
[-C--:B------:R-:W-:Y:S08]  /*17050*/  HMMA.16816.F32.BF16 R28, R148, R162.reuse, R28 ;  /* 0x000000a2941c723c */ /* 0x080ff0000004181c */
[C---:B------:R-:W-:Y:S01]  /*17060*/  HMMA.16816.F32.BF16 R32, R144.reuse, R162, R32 ;  /* 0x000000a29020723c */ /* 0x040fe20000041820 */
[----:B------:R-:W3:Y:S03]  /*17070*/  LDSM.16.MT88.4 R160, [R233+0xe800] ;  /* 0x00e80000e9a0783b */ /* 0x000ee60000004200 */
[--C-:B-1----:R-:W-:Y:S02]  /*17080*/  FFMA.FTZ R143, R182, c[0x0][0x23c], -R137.reuse ;  /* 0x00008f00b68f7a23 */ /* 0x102fe40000010889 */
[----:B------:R-:W-:Y:S02]  /*17090*/  MUFU.EX2 R182, R164 ;  /* 0x000000a400b67308 */ /* 0x000fe40000000800 */
[-C--:B------:R-:W-:Y:S08]  /*170a0*/  HMMA.16816.F32.BF16 R36, R144, R152.reuse, R36 ;  /* 0x000000989024723c */ /* 0x080ff00000041824 */
[C---:B------:R-:W-:Y:S01]  /*170b0*/  HMMA.16816.F32.BF16 R40, R148.reuse, R152, R40 ;  /* 0x000000989428723c */ /* 0x040fe20000041828 */
[----:B------:R1:W-:Y:S07]  /*170c0*/  MUFU.EX2 R200, R143 ;  /* 0x0000008f00c87308 */ /* 0x0003ee0000000800 */
[-C--:B------:R-:W-:Y:S08]  /*170d0*/  HMMA.16816.F32.BF16 R44, R148, R154.reuse, R44 ;  /* 0x0000009a942c723c */ /* 0x080ff0000004182c */
[C---:B------:R-:W-:Y:S01]  /*170e0*/  HMMA.16816.F32.BF16 R48, R144.reuse, R154, R48 ;  /* 0x0000009a9030723c */ /* 0x040fe20000041830 */
[----:B------:R-:W4:Y:S07]  /*170f0*/  LDSM.16.MT88.4 R152, [R234+0xe800] ;  /* 0x00e80000ea98783b */ /* 0x000f2e0000004200 */
[-C--:B--2---:R-:W-:Y:S04]  /*17100*/  HMMA.16816.F32.BF16 R52, R144, R156.reuse, R52 ;  /* 0x0000009c9034723c */ /* 0x084fe80000041834 */
[--C-:B-1----:R-:W-:Y:S01]  /*17110*/  FFMA.FTZ R143, R181, c[0x0][0x23c], -R137.reuse ;  /* 0x00008f00b58f7a23 */ /* 0x102fe20000010889 */
[----:B------:R-:W-:Y:S02]  /*17120*/  MOV R181, R175 ;  /* 0x000000af00b57202 */ /* 0x000fe40000000f00 */
[----:B------:R-:W-:Y:S01]  /*17130*/  MOV R175, R212 ;  /* 0x000000d400af7202 */ /* 0x000fe20000000f00 */
[C---:B------:R-:W-:Y:S01]  /*17140*/  HMMA.16816.F32.BF16 R56, R148.reuse, R156, R56 ;  /* 0x0000009c9438723c */ /* 0x040fe20000041838 */
[----:B------:R1:W2:Y:S07]  /*17150*/  MUFU.EX2 R212, R143 ;  /* 0x0000008f00d47308 */ /* 0x0002ae0000000800 */
[-C--:B------:R-:W-:Y:S08]  /*17160*/  HMMA.16816.F32.BF16 R60, R148, R158.reuse, R60 ;  /* 0x0000009e943c723c */ /* 0x080ff0000004183c */
[C---:B------:R-:W-:Y:S01]  /*17170*/  HMMA.16816.F32.BF16 R64, R144.reuse, R158, R64 ;  /* 0x0000009e9040723c */ /* 0x040fe20000041840 */
[----:B------:R-:W2:Y:S07]  /*17180*/  LDSM.16.MT88.4 R156, [R236+0xe800] ;  /* 0x00e80000ec9c783b */ /* 0x000eae0000004200 */
[-C--:B---3--:R-:W-:Y:S04]  /*17190*/  HMMA.16816.F32.BF16 R68, R144, R160.reuse, R68 ;  /* 0x000000a09044723c */ /* 0x088fe80000041844 */
[----:B-1----:R-:W-:Y:S04]  /*171a0*/  FFMA.FTZ R143, R187, c[0x0][0x23c], -R138 ;  /* 0x00008f00bb8f7a23 */ /* 0x002fe8000001088a */
[C---:B------:R-:W-:Y:S01]  /*171b0*/  HMMA.16816.F32.BF16 R72, R148.reuse, R160, R72 ;  /* 0x000000a09448723c */ /* 0x040fe20000041848 */
[----:B------:R1:W-:Y:S07]  /*171c0*/  MUFU.EX2 R187, R143 ;  /* 0x0000008f00bb7308 */ /* 0x0003ee0000000800 */
[-C--:B------:R-:W-:Y:S08]  /*171d0*/  HMMA.16816.F32.BF16 R76, R148, R162.reuse, R76 ;  /* 0x000000a2944c723c */ /* 0x080ff0000004184c */
[C---:B------:R-:W-:Y:S01]  /*171e0*/  HMMA.16816.F32.BF16 R80, R144.reuse, R162, R80 ;  /* 0x000000a29050723c */ /* 0x040fe20000041850 */
[----:B------:R-:W3:Y:S07]  /*171f0*/  LDSM.16.MT88.4 R160, [R235+0xe800] ;  /* 0x00e80000eba0783b */ /* 0x000eee0000004200 */
[-C--:B----4-:R-:W-:Y:S04]  /*17200*/  HMMA.16816.F32.BF16 R84, R144, R152.reuse, R84 ;  /* 0x000000989054723c */ /* 0x090fe80000041854 */
[----:B-1----:R-:W-:Y:S04]  /*17210*/  FFMA.FTZ R143, R184, c[0x0][0x23c], -R137 ;  /* 0x00008f00b88f7a23 */ /* 0x002fe80000010889 */
[C---:B------:R-:W-:Y:S01]  /*17220*/  HMMA.16816.F32.BF16 R88, R148.reuse, R152, R88 ;  /* 0x000000989458723c */ /* 0x040fe20000041858 */
[----:B------:R1:W-:Y:S06]  /*17230*/  MUFU.EX2 R189, R143 ;  /* 0x0000008f00bd7308 */ /* 0x0003ec0000000800 */
[----:B------:R-:W-:Y:S01]  /*17240*/  FFMA.FTZ R152, R181, c[0x0][0x23c], -R139 ;  /* 0x00008f00b5987a23 */ /* 0x000fe2000001088b */
[-C--:B------:R-:W-:Y:S03]  /*17250*/  HMMA.16816.F32.BF16 R92, R148, R154.reuse, R92 ;  /* 0x0000009a945c723c */ /* 0x080fe6000004185c */
[----:B------:R4:W-:Y:S05]  /*17260*/  MUFU.EX2 R201, R152 ;  /* 0x0000009800c97308 */ /* 0x0009ea0000000800 */
[C---:B------:R-:W-:Y:S08]  /*17270*/  HMMA.16816.F32.BF16 R96, R144.reuse, R154, R96 ;  /* 0x0000009a9060723c */ /* 0x040ff00000041860 */
[-C--:B--2---:R-:W-:Y:S04]  /*17280*/  HMMA.16816.F32.BF16 R100, R144, R156.reuse, R100 ;  /* 0x0000009c9064723c */ /* 0x084fe80000041864 */
[----:B-1----:R-:W-:Y:S01]  /*17290*/  FFMA.FTZ R143, R170, c[0x0][0x23c], -R137 ;  /* 0x00008f00aa8f7a23 */ /* 0x002fe20000010889 */
[----:B------:R-:W-:Y:S03]  /*172a0*/  MOV R170, R239 ;  /* 0x000000ef00aa7202 */ /* 0x000fe60000000f00 */
[C---:B------:R-:W-:Y:S01]  /*172b0*/  HMMA.16816.F32.BF16 R104, R148.reuse, R156, R104 ;  /* 0x0000009c9468723c */ /* 0x040fe20000041868 */
[----:B------:R1:W2:Y:S01]  /*172c0*/  MUFU.EX2 R239, R143 ;  /* 0x0000008f00ef7308 */ /* 0x0002a20000000800 */
[----:B----4-:R-:W2:Y:S06]  /*172d0*/  LDSM.16.MT88.4 R152, [R233+0xd000] ;  /* 0x00d00000e998783b */ /* 0x010eac0000004200 */
[-C--:B------:R-:W-:Y:S08]  /*172e0*/  HMMA.16816.F32.BF16 R108, R148, R158.reuse, R108 ;  /* 0x0000009e946c723c */ /* 0x080ff0000004186c */
[C---:B------:R-:W-:Y:S01]  /*172f0*/  HMMA.16816.F32.BF16 R112, R144.reuse, R158, R112 ;  /* 0x0000009e9070723c */ /* 0x040fe20000041870 */
[----:B------:R-:W2:Y:S07]  /*17300*/  LDSM.16.MT88.4 R156, [R234+0xd000] ;  /* 0x00d00000ea9c783b */ /* 0x000eae0000004200 */
[-C--:B---3--:R-:W-:Y:S04]  /*17310*/  HMMA.16816.F32.BF16 R116, R144, R160.reuse, R116 ;  /* 0x000000a09074723c */ /* 0x088fe80000041874 */
[--C-:B-1----:R-:W-:Y:S02]  /*17320*/  FFMA.FTZ R143, R175, c[0x0][0x23c], -R139.reuse ;  /* 0x00008f00af8f7a23 */ /* 0x102fe4000001088b */
[--C-:B------:R-:W-:Y:S02]  /*17330*/  FFMA.FTZ R175, R225, c[0x0][0x23c], -R139.reuse ;  /* 0x00008f00e1af7a23 */ /* 0x100fe4000001088b */
[C---:B------:R-:W-:Y:S01]  /*17340*/  HMMA.16816.F32.BF16 R120, R148.reuse, R160, R120 ;  /* 0x000000a09478723c */ /* 0x040fe20000041878 */
[----:B------:R1:W3:Y:S01]  /*17350*/  MUFU.EX2 R184, R143 ;  /* 0x0000008f00b87308 */ /* 0x0002e20000000800 */
[----:B------:R-:W4:Y:S06]  /*17360*/  LDL.LU R225, [R1+0x3c] ;  /* 0x00003c0001e17983 */ /* 0x000f2c0000300800 */
[-C--:B------:R-:W-:Y:S08]  /*17370*/  HMMA.16816.F32.BF16 R124, R148, R162.reuse, R124 ;  /* 0x000000a2947c723c */ /* 0x080ff0000004187c */
[----:B------:R-:W-:Y:S01]  /*17380*/  HMMA.16816.F32.BF16 R128, R144, R162, R128 ;  /* 0x000000a29080723c */ /* 0x000fe20000041880 */
[----:B------:R-:W3:Y:S06]  /*17390*/  LDSM.16.MT88.4 R160, [R236+0xd000] ;  /* 0x00d00000eca0783b */ /* 0x000eec0000004200 */
[----:B------:R-:W-:Y:S01]  /*173a0*/  F2FP.BF16.PACK_AB R145, R212, R200 ;  /* 0x000000c8d491723e */ /* 0x000fe200000010ff */
[--C-:B-1----:R-:W-:Y:S01]  /*173b0*/  FFMA.FTZ R143, R174, c[0x0][0x23c], -R142.reuse ;  /* 0x00008f00ae8f7a23 */ /* 0x102fe2000001088e */
[----:B--2---:R-:W-:Y:S03]  /*173c0*/  F2FP.BF16.PACK_AB R147, R239, R189 ;  /* 0x000000bdef93723e */ /* 0x004fe600000010ff */
[----:B------:R1:W-:Y:S01]  /*173d0*/  MUFU.EX2 R202, R143 ;  /* 0x0000008f00ca7308 */ /* 0x0003e20000000800 */
[----:B------:R-:W-:Y:S01]  /*173e0*/  F2FP.BF16.PACK_AB R144, R203, R199 ;  /* 0x000000c7cb90723e */ /* 0x000fe200000010ff */
[--C-:B------:R-:W-:Y:S01]  /*173f0*/  FFMA.FTZ R174, R218, c[0x0][0x23c], -R139.reuse ;  /* 0x00008f00daae7a23 */ /* 0x100fe2000001088b */
[----:B------:R-:W-:Y:S02]  /*17400*/  F2FP.BF16.PACK_AB R146, R187, R182 ;  /* 0x000000b6bb92723e */ /* 0x000fe400000010ff */
[----:B---3--:R-:W-:Y:S05]  /*17410*/  F2FP.BF16.PACK_AB R148, R184, R201 ;  /* 0x000000c9b894723e */ /* 0x008fea00000010ff */
[-C--:B------:R-:W-:Y:S01]  /*17420*/  HMMA.16816.F32.BF16 R4, R144, R152.reuse, R4 ;  /* 0x000000989004723c */ /* 0x080fe20000041804 */
[----:B------:R-:W-:Y:S02]  /*17430*/  MUFU.EX2 R227, R174 ;  /* 0x000000ae00e37308 */ /* 0x000fe40000000800 */
[----:B-1----:R-:W-:Y:S02]  /*17440*/  FFMA.FTZ R143, R173, c[0x0][0x23c], -R142 ;  /* 0x00008f00ad8f7a23 */ /* 0x002fe4000001088e */
[--C-:B------:R-:W-:Y:S06]  /*17450*/  FFMA.FTZ R173, R217, c[0x0][0x23c], -R139.reuse ;  /* 0x00008f00d9ad7a23 */ /* 0x100fec000001088b */
[----:B------:R1:W2:Y:S10]  /*17460*/  MUFU.EX2 R181, R143 ;  /* 0x0000008f00b57308 */ /* 0x0002b40000000800 */
[----:B------:R-:W-:Y:S01]  /*17470*/  MUFU.EX2 R228, R173 ;  /* 0x000000ad00e47308 */ /* 0x000fe20000000800 */
[----:B-1----:R-:W-:Y:S01]  /*17480*/  FFMA.FTZ R143, R172, c[0x0][0x23c], -R139 ;  /* 0x00008f00ac8f7a23 */ /* 0x002fe2000001088b */
[----:B--2---:R-:W-:Y:S01]  /*17490*/  F2FP.BF16.PACK_AB R149, R181, R202 ;  /* 0x000000cab595723e */ /* 0x004fe200000010ff */
[----:B------:R-:W-:Y:S07]  /*174a0*/  FFMA.FTZ R172, R222, c[0x0][0x23c], -R137 ;  /* 0x00008f00deac7a23 */ /* 0x000fee0000010889 */
[----:B------:R1:W-:Y:S10]  /*174b0*/  MUFU.EX2 R188, R143 ;  /* 0x0000008f00bc7308 */ /* 0x0003f40000000800 */
[----:B------:R-:W-:Y:S01]  /*174c0*/  MUFU.EX2 R230, R172 ;  /* 0x000000ac00e67308 */ /* 0x000fe20000000800 */
[--C-:B-1----:R-:W-:Y:S02]  /*174d0*/  FFMA.FTZ R143, R171, c[0x0][0x23c], -R139.reuse ;  /* 0x00008f00ab8f7a23 */ /* 0x102fe4000001088b */
[----:B------:R-:W-:Y:S07]  /*174e0*/  FFMA.FTZ R139, R224, c[0x0][0x23c], -R139 ;  /* 0x00008f00e08b7a23 */ /* 0x000fee000001088b */
[----:B------:R1:W2:Y:S01]  /*174f0*/  MUFU.EX2 R252, R143 ;  /* 0x0000008f00fc7308 */ /* 0x0002a20000000800 */
[----:B------:R-:W4:Y:S01]  /*17500*/  LDL.LU R224, [R1+0x40] ;  /* 0x0000400001e07983 */ /* 0x000f220000300800 */
[----:B------:R-:W-:Y:S03]  /*17510*/  FFMA.FTZ R171, R223, c[0x0][0x23c], -R138 ;  /* 0x00008f00dfab7a23 */ /* 0x000fe6000001088a */
[----:B------:R-:W4:Y:S05]  /*17520*/  LDL.LU R217, [R1+0x74] ;  /* 0x0000740001d97983 */ /* 0x000f2a0000300800 */
[----:B------:R-:W-:Y:S10]  /*17530*/  MUFU.EX2 R139, R139 ;  /* 0x0000008b008b7308 */ /* 0x000ff40000000800 */
[----:B------:R2:W-:Y:S01]  /*17540*/  MUFU.EX2 R245, R171 ;  /* 0x000000ab00f57308 */ /* 0x0005e20000000800 */
[--C-:B-1----:R-:W-:Y:S01]  /*17550*/  FFMA.FTZ R143, R170, c[0x0][0x23c], -R142.reuse ;  /* 0x00008f00aa8f7a23 */ /* 0x102fe2000001088e */
[----:B--2---:R-:W-:Y:S01]  /*17560*/  F2FP.BF16.PACK_AB R150, R252, R188 ;  /* 0x000000bcfc96723e */ /* 0x004fe200000010ff */
[--C-:B------:R-:W-:Y:S07]  /*17570*/  FFMA.FTZ R170, R165, c[0x0][0x23c], -R137.reuse ;  /* 0x00008f00a5aa7a23 */ /* 0x100fee0000010889 */
[----:B------:R1:W-:Y:S10]  /*17580*/  MUFU.EX2 R251, R143 ;  /* 0x0000008f00fb7308 */ /* 0x0003f40000000800 */
[----:B------:R2:W-:Y:S01]  /*17590*/  MUFU.EX2 R246, R170 ;  /* 0x000000aa00f67308 */ /* 0x0005e20000000800 */
[----:B------:R-:W-:Y:S02]  /*175a0*/  MOV R171, R181 ;  /* 0x000000b500ab7202 */ /* 0x000fe40000000f00 */
[----:B------:R-:W-:Y:S01]  /*175b0*/  MOV R181, R214 ;  /* 0x000000d600b57202 */ /* 0x000fe20000000f00 */
[----:B-1----:R-:W-:Y:S02]  /*175c0*/  FFMA.FTZ R143, R169, c[0x0][0x23c], -R142 ;  /* 0x00008f00a98f7a23 */ /* 0x002fe4000001088e */
[--C-:B------:R-:W-:Y:S04]  /*175d0*/  FFMA.FTZ R169, R166, c[0x0][0x23c], -R137.reuse ;  /* 0x00008f00a6a97a23 */ /* 0x100fe80000010889 */
[----:B------:R-:W1:Y:S01]  /*175e0*/  MUFU.EX2 R250, R143 ;  /* 0x0000008f00fa7308 */ /* 0x000e620000000800 */
[----:B------:R-:W-:Y:S01]  /*175f0*/  FFMA.FTZ R137, R220, c[0x0][0x23c], -R137 ;  /* 0x00008f00dc897a23 */ /* 0x000fe20000010889 */
[----:B--2---:R-:W-:Y:S08]  /*17600*/  MOV R170, R215 ;  /* 0x000000d700aa7202 */ /* 0x004ff00000000f00 */
[----:B------:R-:W-:Y:S10]  /*17610*/  MUFU.EX2 R229, R137 ;  /* 0x0000008900e57308 */ /* 0x000ff40000000800 */
[----:B------:R2:W-:Y:S01]  /*17620*/  MUFU.EX2 R247, R169 ;  /* 0x000000a900f77308 */ /* 0x0005e20000000800 */
[----:B-1----:R-:W-:Y:S01]  /*17630*/  F2FP.BF16.PACK_AB R151, R250, R251 ;  /* 0x000000fbfa97723e */ /* 0x002fe200000010ff */
[--C-:B------:R-:W-:Y:S02]  /*17640*/  FFMA.FTZ R143, R168, c[0x0][0x23c], -R138.reuse ;  /* 0x00008f00a88f7a23 */ /* 0x100fe4000001088a */
[--C-:B------:R-:W-:Y:S02]  /*17650*/  FFMA.FTZ R168, R167, c[0x0][0x23c], -R138.reuse ;  /* 0x00008f00a7a87a23 */ /* 0x100fe4000001088a */
[----:B------:R-:W1:Y:S04]  /*17660*/  LDSM.16.MT88.4 R164, [R235+0xd000] ;  /* 0x00d00000eba4783b */ /* 0x000e680000004200 */
[----:B------:R-:W-:Y:S01]  /*17670*/  MUFU.EX2 R249, R143 ;  /* 0x0000008f00f97308 */ /* 0x000fe20000000800 */
[C---:B------:R-:W-:Y:S04]  /*17680*/  HMMA.16816.F32.BF16 R8, R148.reuse, R152, R8 ;  /* 0x000000989408723c */ /* 0x040fe80000041808 */
[----:B------:R-:W-:Y:S02]  /*17690*/  FFMA.FTZ R138, R221, c[0x0][0x23c], -R138 ;  /* 0x00008f00dd8a7a23 */ /* 0x000fe4000001088a */
[----:B------:R-:W-:Y:S02]  /*176a0*/  LDSM.16.MT88.4 R220, [R236+0xf800] ;  /* 0x00f80000ecdc783b */ /* 0x000fe40000004200 */
[-C--:B------:R-:W-:Y:S01]  /*176b0*/  HMMA.16816.F32.BF16 R12, R148, R154.reuse, R12 ;  /* 0x0000009a940c723c */ /* 0x080fe2000004180c */
[----:B------:R1:W1:Y:S03]  /*176c0*/  MUFU.EX2 R248, R168 ;  /* 0x000000a800f87308 */ /* 0x0002660000000800 */
[----:B--2---:R-:W-:Y:S02]  /*176d0*/  MOV R169, R184 ;  /* 0x000000b800a97202 */ /* 0x004fe40000000f00 */
[----:B------:R-:W-:Y:S02]  /*176e0*/  MOV R184, R219 ;  /* 0x000000db00b87202 */ /* 0x000fe40000000f00 */
[C---:B------:R-:W-:Y:S01]  /*176f0*/  HMMA.16816.F32.BF16 R16, R144.reuse, R154, R16 ;  /* 0x0000009a9010723c */ /* 0x040fe20000041810 */
[----:B------:R-:W2:Y:S02]  /*17700*/  LDSM.16.MT88.4 R152, [R233+0xf000] ;  /* 0x00f00000e998783b */ /* 0x000ea40000004200 */
[----:B------:R-:W2:Y:S05]  /*17710*/  MUFU.EX2 R231, R138 ;  /* 0x0000008a00e77308 */ /* 0x000eaa0000000800 */
[-C--:B------:R-:W-:Y:S05]  /*17720*/  HMMA.16816.F32.BF16 R20, R144, R156.reuse, R20 ;  /* 0x0000009c9014723c */ /* 0x080fea0000041814 */
[----:B------:R2:W-:Y:S03]  /*17730*/  MUFU.EX2 R138, R140 ;  /* 0x0000008c008a7308 */ /* 0x0005e60000000800 */
[C---:B------:R-:W-:Y:S04]  /*17740*/  HMMA.16816.F32.BF16 R24, R148.reuse, R156, R24 ;  /* 0x0000009c9418723c */ /* 0x040fe80000041818 */
[----:B-1----:R-:W-:Y:S04]  /*17750*/  MOV R168, R212 ;  /* 0x000000d400a87202 */ /* 0x002fe80000000f00 */
[-C--:B------:R-:W-:Y:S08]  /*17760*/  HMMA.16816.F32.BF16 R28, R148, R158.reuse, R28 ;  /* 0x0000009e941c723c */ /* 0x080ff0000004181c */
[C---:B------:R-:W-:Y:S01]  /*17770*/  HMMA.16816.F32.BF16 R32, R144.reuse, R158, R32 ;  /* 0x0000009e9020723c */ /* 0x040fe20000041820 */
[----:B------:R-:W1:Y:S03]  /*17780*/  LDSM.16.MT88.4 R156, [R234+0xf000] ;  /* 0x00f00000ea9c783b */ /* 0x000e660000004200 */
[----:B--2---:R-:W-:Y:S04]  /*17790*/  F2FP.BF16.PACK_AB R140, R248, R249 ;  /* 0x000000f9f88c723e */ /* 0x004fe800000010ff */
[-C--:B------:R-:W-:Y:S08]  /*177a0*/  HMMA.16816.F32.BF16 R36, R144, R160.reuse, R36 ;  /* 0x000000a09024723c */ /* 0x080ff00000041824 */
[C---:B------:R-:W-:Y:S08]  /*177b0*/  HMMA.16816.F32.BF16 R40, R148.reuse, R160, R40 ;  /* 0x000000a09428723c */ /* 0x040ff00000041828 */
[-C--:B------:R-:W-:Y:S08]  /*177c0*/  HMMA.16816.F32.BF16 R44, R148, R162.reuse, R44 ;  /* 0x000000a2942c723c */ /* 0x080ff0000004182c */
[C---:B------:R-:W-:Y:S01]  /*177d0*/  HMMA.16816.F32.BF16 R48, R144.reuse, R162, R48 ;  /* 0x000000a29030723c */ /* 0x040fe20000041830 */
[----:B------:R-:W2:Y:S07]  /*177e0*/  LDSM.16.MT88.4 R160, [R236+0xf000] ;  /* 0x00f00000eca0783b */ /* 0x000eae0000004200 */
[-C--:B------:R-:W-:Y:S08]  /*177f0*/  HMMA.16816.F32.BF16 R52, R144, R164.reuse, R52 ;  /* 0x000000a49034723c */ /* 0x080ff00000041834 */
[C---:B------:R-:W-:Y:S04]  /*17800*/  HMMA.16816.F32.BF16 R56, R148.reuse, R164, R56 ;  /* 0x000000a49438723c */ /* 0x040fe80000041838 */
[--C-:B----4-:R-:W-:Y:S04]  /*17810*/  FFMA.FTZ R137, R225, c[0x0][0x23c], -R142.reuse ;  /* 0x00008f00e1897a23 */ /* 0x110fe8000001088e */
[-C--:B------:R-:W-:Y:S01]  /*17820*/  HMMA.16816.F32.BF16 R60, R148, R166.reuse, R60 ;  /* 0x000000a6943c723c */ /* 0x080fe2000004183c */
[----:B------:R4:W-:Y:S07]  /*17830*/  MUFU.EX2 R226, R137 ;  /* 0x0000008900e27308 */ /* 0x0009ee0000000800 */
[C---:B------:R-:W-:Y:S01]  /*17840*/  HMMA.16816.F32.BF16 R64, R144.reuse, R166, R64 ;  /* 0x000000a69040723c */ /* 0x040fe20000041840 */
[----:B------:R-:W4:Y:S07]  /*17850*/  LDSM.16.MT88.4 R164, [R235+0xf000] ;  /* 0x00f00000eba4783b */ /* 0x000f2e0000004200 */
[-C--:B------:R-:W-:Y:S08]  /*17860*/  HMMA.16816.F32.BF16 R68, R144, R152.reuse, R68 ;  /* 0x000000989044723c */ /* 0x080ff00000041844 */
[C---:B------:R-:W-:Y:S07]  /*17870*/  HMMA.16816.F32.BF16 R72, R148.reuse, R152, R72 ;  /* 0x000000989448723c */ /* 0x040fee0000041848 */
[----:B------:R-:W-:Y:S01]  /*17880*/  MOV R153, R189 ;  /* 0x000000bd00997202 */ /* 0x000fe20000000f00 */
[-C--:B------:R-:W-:Y:S04]  /*17890*/  HMMA.16816.F32.BF16 R76, R148, R154.reuse, R76 ;  /* 0x0000009a944c723c */ /* 0x080fe8000004184c */
[----:B------:R-:W-:Y:S02]  /*178a0*/  MOV R152, R188 ;  /* 0x000000bc00987202 */ /* 0x000fe40000000f00 */
[----:B------:R-:W-:Y:S02]  /*178b0*/  LDSM.16.MT88.4 R188, [R236+0xd800] ;  /* 0x00d80000ecbc783b */ /* 0x000fe40000004200 */
[C---:B------:R-:W-:Y:S06]  /*178c0*/  HMMA.16816.F32.BF16 R80, R144.reuse, R154, R80 ;  /* 0x0000009a9050723c */ /* 0x040fec0000041850 */
[----:B------:R-:W3:Y:S02]  /*178d0*/  LDL.LU R155, [R1+0x78] ;  /* 0x00007800019b7983 */ /* 0x000ee40000300800 */
[-C--:B-1----:R-:W-:Y:S02]  /*178e0*/  HMMA.16816.F32.BF16 R84, R144, R156.reuse, R84 ;  /* 0x0000009c9054723c */ /* 0x082fe40000041854 */
[----:B------:R-:W3:Y:S04]  /*178f0*/  LDL.LU R154, [R1+0x7c] ;  /* 0x00007c00019a7983 */ /* 0x000ee80000300800 */
[----:B------:R-:W3:Y:S02]  /*17900*/  LDL.LU R143, [R1+0x80] ;  /* 0x00008000018f7983 */ /* 0x000ee40000300800 */
[C---:B------:R-:W-:Y:S08]  /*17910*/  HMMA.16816.F32.BF16 R88, R148.reuse, R156, R88 ;  /* 0x0000009c9458723c */ /* 0x040ff00000041858 */
[-C--:B------:R-:W-:Y:S08]  /*17920*/  HMMA.16816.F32.BF16 R92, R148, R158.reuse, R92 ;  /* 0x0000009e945c723c */ /* 0x080ff0000004185c */
[C---:B------:R-:W-:Y:S01]  /*17930*/  HMMA.16816.F32.BF16 R96, R144.reuse, R158, R96 ;  /* 0x0000009e9060723c */ /* 0x040fe20000041860 */
[----:B------:R-:W1:Y:S07]  /*17940*/  LDSM.16.MT88.4 R156, [R233+0xd800] ;  /* 0x00d80000e99c783b */ /* 0x000e6e0000004200 */
[-C--:B--2---:R-:W-:Y:S08]  /*17950*/  HMMA.16816.F32.BF16 R100, R144, R160.reuse, R100 ;  /* 0x000000a09064723c */ /* 0x084ff00000041864 */
[C---:B------:R-:W-:Y:S07]  /*17960*/  HMMA.16816.F32.BF16 R104, R148.reuse, R160, R104 ;  /* 0x000000a09468723c */ /* 0x040fee0000041868 */
[----:B------:R-:W-:Y:S01]  /*17970*/  MOV R161, R182 ;  /* 0x000000b600a17202 */ /* 0x000fe20000000f00 */
[-C--:B------:R-:W-:Y:S04]  /*17980*/  HMMA.16816.F32.BF16 R108, R148, R162.reuse, R108 ;  /* 0x000000a2946c723c */ /* 0x080fe8000004186c */
[----:B------:R-:W-:Y:S02]  /*17990*/  MOV R182, R213 ;  /* 0x000000d500b67202 */ /* 0x000fe40000000f00 */
[----:B------:R-:W-:Y:S02]  /*179a0*/  LDSM.16.MT88.4 R212, [R233+0xf800] ;  /* 0x00f80000e9d4783b */ /* 0x000fe40000004200 */
[C---:B------:R-:W-:Y:S04]  /*179b0*/  HMMA.16816.F32.BF16 R112, R144.reuse, R162, R112 ;  /* 0x000000a29070723c */ /* 0x040fe80000041870 */
[--C-:B----4-:R-:W-:Y:S02]  /*179c0*/  FFMA.FTZ R137, R224, c[0x0][0x23c], -R142.reuse ;  /* 0x00008f00e0897a23 */ /* 0x110fe4000001088e */
[----:B------:R-:W-:Y:S01]  /*179d0*/  FFMA.FTZ R142, R141, c[0x0][0x23c], -R142 ;  /* 0x00008f008d8e7a23 */ /* 0x000fe2000001088e */
[----:B------:R2:W4:Y:S01]  /*179e0*/  MUFU.EX2 R224, R175 ;  /* 0x000000af00e07308 */ /* 0x0005220000000800 */
[-C--:B------:R-:W-:Y:S04]  /*179f0*/  HMMA.16816.F32.BF16 R116, R144, R164.reuse, R116 ;  /* 0x000000a49074723c */ /* 0x080fe80000041874 */
[----:B------:R-:W-:Y:S01]  /*17a00*/  FFMA.FTZ R133, R133, R217, R244 ;  /* 0x000000d985857223 */ /* 0x000fe200000100f4 */
[----:B------:R-:W-:Y:S01]  /*17a10*/  F2FP.BF16.PACK_AB R141, R246, R247 ;  /* 0x000000f7f68d723e */ /* 0x000fe200000010ff */
[----:B------:R1:W5:Y:S02]  /*17a20*/  LDL.LU R244, [R1+0xe0] ;  /* 0x0000e00001f47983 */ /* 0x0003640000300800 */
[C---:B------:R-:W-:Y:S01]  /*17a30*/  HMMA.16816.F32.BF16 R120, R148.reuse, R164, R120 ;  /* 0x000000a49478723c */ /* 0x040fe20000041878 */
[----:B------:R-:W1:Y:S03]  /*17a40*/  MUFU.EX2 R225, R137 ;  /* 0x0000008900e17308 */ /* 0x000e660000000800 */
[----:B------:R-:W-:Y:S02]  /*17a50*/  FADD.FTZ R133, R243, R133 ;  /* 0x00000085f3857221 */ /* 0x000fe40000010000 */
[----:B------:R1:W5:Y:S02]  /*17a60*/  LDL.LU R243, [R1+0xdc] ;  /* 0x0000dc0001f37983 */ /* 0x0003640000300800 */
[-C--:B------:R-:W-:Y:S03]  /*17a70*/  HMMA.16816.F32.BF16 R124, R148, R166.reuse, R124 ;  /* 0x000000a6947c723c */ /* 0x080fe6000004187c */
[----:B------:R1:W1:Y:S01]  /*17a80*/  MUFU.EX2 R137, R142 ;  /* 0x0000008e00897308 */ /* 0x0002620000000800 */
[----:B--2---:R-:W2:Y:S04]  /*17a90*/  LDSM.16.MT88.4 R172, [R234+0xd800] ;  /* 0x00d80000eaac783b */ /* 0x004ea80000004200 */
[----:B------:R-:W-:Y:S04]  /*17aa0*/  HMMA.16816.F32.BF16 R128, R144, R166, R128 ;  /* 0x000000a69080723c */ /* 0x000fe80000041880 */
[----:B-1----:R-:W-:Y:S01]  /*17ab0*/  F2FP.BF16.PACK_AB R142, R231, R245 ;  /* 0x000000f5e78e723e */ /* 0x002fe200000010ff */
[----:B---3--:R-:W-:Y:S01]  /*17ac0*/  FFMA.FTZ R132, R132, R155, R210 ;  /* 0x0000009b84847223 */ /* 0x008fe200000100d2 */
[----:B----4-:R-:W-:Y:S01]  /*17ad0*/  F2FP.BF16.PACK_AB R210, R139, R224 ;  /* 0x000000e08bd2723e */ /* 0x010fe200000010ff */
[----:B------:R-:W-:Y:S01]  /*17ae0*/  FFMA.FTZ R2, R2, R154, R209 ;  /* 0x0000009a02027223 */ /* 0x000fe200000100d1 */
[----:B------:R-:W-:Y:S01]  /*17af0*/  F2FP.BF16.PACK_AB R209, R225, R226 ;  /* 0x000000e2e1d1723e */ /* 0x000fe200000010ff */
[----:B------:R-:W-:Y:S03]  /*17b00*/  FADD.FTZ R132, R216, R132 ;  /* 0x00000084d8847221 */ /* 0x000fe60000010000 */
[----:B------:R-:W-:Y:S01]  /*17b10*/  FFMA.FTZ R0, R0, R143, R208 ;  /* 0x0000008f00007223 */ /* 0x000fe200000100d0 */
[----:B------:R-:W-:Y:S01]  /*17b20*/  F2FP.BF16.PACK_AB R143, R229, R230 ;  /* 0x000000e6e58f723e */ /* 0x000fe200000010ff */
[----:B------:R-:W1:Y:S01]  /*17b30*/  LDSM.16.MT88.4 R216, [R234+0xf800] ;  /* 0x00f80000ead8783b */ /* 0x000e620000004200 */
[----:B------:R-:W-:Y:S01]  /*17b40*/  FADD.FTZ R2, R211, R2 ;  /* 0x00000002d3027221 */ /* 0x000fe20000010000 */
[----:B------:R-:W-:Y:S02]  /*17b50*/  F2FP.BF16.PACK_AB R208, R227, R228 ;  /* 0x000000e4e3d0723e */ /* 0x000fe400000010ff */
[----:B------:R-:W-:Y:S01]  /*17b60*/  F2FP.BF16.PACK_AB R211, R137, R138 ;  /* 0x0000008a89d3723e */ /* 0x000fe200000010ff */
[----:B------:R-:W-:Y:S01]  /*17b70*/  FADD.FTZ R2, R240, R2 ;  /* 0x00000002f0027221 */ /* 0x000fe20000010000 */
[-C--:B------:R-:W-:Y:S02]  /*17b80*/  HMMA.16816.F32.BF16 R148, R140, R156.reuse, R4 ;  /* 0x0000009c8c94723c */ /* 0x080fe40000041804 */
[----:B------:R-:W3:Y:S03]  /*17b90*/  LDSM.16.MT88.4 R4, [R235+0xf800] ;  /* 0x00f80000eb04783b */ /* 0x000ee60000004200 */
[----:B------:R-:W-:Y:S03]  /*17ba0*/  FADD.FTZ R2, R232, R2 ;  /* 0x00000002e8027221 */ /* 0x000fe60000010000 */
        /* <DEDUP_REMOVED lines=10> */
[-C--:B--2---:R-:W-:Y:S04]  /*17c50*/  HMMA.16816.F32.BF16 R160, R140, R172.reuse, R20 ;  /* 0x000000ac8ca0723c */ /* 0x084fe80000041814 */
        /* <DEDUP_REMOVED lines=8> */
[C---:B------:R-:W-:Y:S04]  /*17ce0*/  HMMA.16816.F32.BF16 R172, R140.reuse, R174, R32 ;  /* 0x000000ae8cac723c */ /* 0x040fe80000041820 */
[----:B------:R-:W-:Y:S02]  /*17cf0*/  MOV R21, R200 ;  /* 0x000000c800157202 */ /* 0x000fe40000000f00 */
[----:B------:R-:W-:Y:S02]  /*17d00*/  MOV R20, R199 ;  /* 0x000000c700147202 */ /* 0x000fe40000000f00 */
[----:B------:R-:W-:Y:S04]  /*17d10*/  MOV R33, R178 ;  /* 0x000000b200217202 */ /* 0x000fe80000000f00 */
[----:B------:R-:W-:Y:S02]  /*17d20*/  MOV R34, R177 ;  /* 0x000000b100227202 */ /* 0x000fe40000000f00 */
[----:B------:R-:W-:Y:S02]  /*17d30*/  MOV R35, R176 ;  /* 0x000000b000237202 */ /* 0x000fe40000000f00 */
[----:B------:R-:W-:Y:S02]  /*17d40*/  MOV R32, R179 ;  /* 0x000000b300207202 */ /* 0x000fe40000000f00 */
[-C--:B------:R-:W-:Y:S03]  /*17d50*/  HMMA.16816.F32.BF16 R176, R140, R188.reuse, R36 ;  /* 0x000000bc8cb0723c */ /* 0x080fe60000041824 */
[----:B------:R-:W-:Y:S02]  /*17d60*/  MOV R27, R198 ;  /* 0x000000c6001b7202 */ /* 0x000fe40000000f00 */
[----:B------:R-:W-:Y:S02]  /*17d70*/  MOV R26, R197 ;  /* 0x000000c5001a7202 */ /* 0x000fe40000000f00 */
[----:B------:R-:W-:Y:S02]  /*17d80*/  MOV R37, R182 ;  /* 0x000000b600257202 */ /* 0x000fe40000000f00 */
[----:B------:R-:W-:Y:S03]  /*17d90*/  MOV R25, R194 ;  /* 0x000000c200197202 */ /* 0x000fe60000000f00 */
[----:B------:R-:W-:Y:S01]  /*17da0*/  MOV R24, R193 ;  /* 0x000000c100187202 */ /* 0x000fe20000000f00 */
[----:B------:R-:W-:Y:S01]  /*17db0*/  FADD.FTZ R0, R37, R0 ;  /* 0x0000000025007221 */ /* 0x000fe20000010000 */
[----:B------:R-:W-:Y:S02]  /*17dc0*/  MOV R31, R192 ;  /* 0x000000c0001f7202 */ /* 0x000fe40000000f00 */
[----:B------:R-:W-:Y:S02]  /*17dd0*/  MOV R29, R184 ;  /* 0x000000b8001d7202 */ /* 0x000fe40000000f00 */
[----:B------:R-:W-:Y:S02]  /*17de0*/  MOV R30, R183 ;  /* 0x000000b7001e7202 */ /* 0x000fe40000000f00 */
[----:B------:R-:W-:Y:S02]  /*17df0*/  MOV R38, R181 ;  /* 0x000000b500267202 */ /* 0x000fe40000000f00 */
[----:B------:R-:W-:Y:S02]  /*17e00*/  MOV R39, R180 ;  /* 0x000000b400277202 */ /* 0x000fe40000000f00 */
[C---:B------:R-:W-:Y:S04]  /*17e10*/  HMMA.16816.F32.BF16 R180, R208.reuse, R188, R40 ;  /* 0x000000bcd0b4723c */ /* 0x040fe80000041828 */
[----:B------:R-:W-:Y:S01]  /*17e20*/  MOV R37, R38 ;  /* 0x0000002600257202 */ /* 0x000fe20000000f00 */
[----:B------:R-:W-:Y:S01]  /*17e30*/  FADD.FTZ R2, R39, R2 ;  /* 0x0000000227027221 */ /* 0x000fe20000010000 */
[----:B------:R-:W-:Y:S02]  /*17e40*/  MOV R38, R29 ;  /* 0x0000001d00267202 */ /* 0x000fe40000000f00 */
[----:B------:R-:W-:Y:S01]  /*17e50*/  MOV R29, R30 ;  /* 0x0000001e001d7202 */ /* 0x000fe20000000f00 */
[----:B------:R-:W-:Y:S03]  /*17e60*/  FADD.FTZ R2, R35, R2 ;  /* 0x0000000223027221 */ /* 0x000fe60000010000 */
[----:B------:R-:W-:Y:S02]  /*17e70*/  MOV R30, R31 ;  /* 0x0000001f001e7202 */ /* 0x000fe40000000f00 */
[----:B------:R-:W-:Y:S02]  /*17e80*/  MOV R31, R24 ;  /* 0x00000018001f7202 */ /* 0x000fe40000000f00 */
[----:B------:R-:W-:Y:S01]  /*17e90*/  MOV R24, R25 ;  /* 0x0000001900187202 */ /* 0x000fe20000000f00 */
[----:B------:R-:W-:Y:S01]  /*17ea0*/  FADD.FTZ R2, R30, R2 ;  /* 0x000000021e027221 */ /* 0x000fe20000010000 */
[----:B------:R-:W-:Y:S02]  /*17eb0*/  MOV R25, R26 ;  /* 0x0000001a00197202 */ /* 0x000fe40000000f00 */
        /* <DEDUP_REMOVED lines=51> */
[----:B------:R-:W-:Y:S02]  /*181f0*/  MOV R28, R186 ;  /* 0x000000ba001c7202 */ /* 0x000fe40000000f00 */
[----:B------:R-:W-:Y:S01]  /*18200*/  MOV R12, R185 ;  /* 0x000000b9000c7202 */ /* 0x000fe20000000f00 */
[----:B------:R2:W5:Y:S01]  /*18210*/  LDL.LU R238, [R1+0xc8] ;  /* 0x0000c80001ee7983 */ /* 0x0005620000300800 */
[-C--:B------:R-:W-:Y:S03]  /*18220*/  HMMA.16816.F32.BF16 R184, R208, R190.reuse, R44 ;  /* 0x000000bed0b8723c */ /* 0x080fe6000004182c */
[----:B------:R2:W5:Y:S01]  /*18230*/  LDL.LU R237, [R1+0xc4] ;  /* 0x0000c40001ed7983 */ /* 0x0005620000300800 */
[----:B------:R-:W-:Y:S01]  /*18240*/  FADD.FTZ R12, R12, R8 ;  /* 0x000000080c0c7221 */ /* 0x000fe20000010000 */
[----:B------:R-:W-:Y:S01]  /*18250*/  MOV R132, R136 ;  /* 0x0000008800847202 */ /* 0x000fe20000000f00 */
[----:B------:R-:W-:Y:S01]  /*18260*/  FADD.FTZ R8, R29, R9 ;  /* 0x000000091d087221 */ /* 0x000fe20000010000 */
[----:B------:R2:W5:Y:S01]  /*18270*/  LDL.LU R232, [R1+0xc0] ;  /* 0x0000c00001e87983 */ /* 0x0005620000300800 */
        /* <DEDUP_REMOVED lines=21> */
[----:B------:R-:W-:Y:S04]  /*183d0*/  FADD.FTZ R9, R21, R9 ;  /* 0x0000000915097221 */ /* 0x000fe80000010000 */
[C---:B------:R-:W-:Y:S04]  /*183e0*/  HMMA.16816.F32.BF16 R80, R140.reuse, R214, R80 ;  /* 0x000000d68c50723c */ /* 0x040fe80000041850 */
[----:B------:R-:W-:Y:S02]  /*183f0*/  FADD.FTZ R0, R17, R9 ;  /* 0x0000000911007221 */ /* 0x000fe40000010000 */
[----:B------:R-:W-:Y:S02]  /*18400*/  FADD.FTZ R9, R15, R2 ;  /* 0x000000020f097221 */ /* 0x000fe40000010000 */
[-C--:B-1----:R-:W-:Y:S04]  /*18410*/  HMMA.16816.F32.BF16 R84, R140, R216.reuse, R84 ;  /* 0x000000d88c54723c */ /* 0x082fe80000041854 */
[----:B------:R-:W-:Y:S02]  /*18420*/  FADD.FTZ R9, R247, R9 ;  /* 0x00000009f7097221 */ /* 0x000fe40000010000 */
[----:B------:R-:W-:Y:S02]  /*18430*/  FADD.FTZ R0, R251, R0 ;  /* 0x00000000fb007221 */ /* 0x000fe40000010000 */
[C---:B------:R-:W-:Y:S04]  /*18440*/  HMMA.16816.F32.BF16 R88, R208.reuse, R216, R88 ;  /* 0x000000d8d058723c */ /* 0x040fe80000041858 */
[----:B------:R-:W-:Y:S04]  /*18450*/  FADD.FTZ R0, R250, R0 ;  /* 0x00000000fa007221 */ /* 0x000fe80000010000 */
        /* <DEDUP_REMOVED lines=26> */
[----:B------:R-:W-:Y:S01]  /*18600*/  FADD.FTZ R0, R138, R4 ;  /* 0x000000048a007221 */ /* 0x000fe20000010000 */
[----:B------:R-:W-:Y:S01]  /*18610*/  MOV R138, R134 ;  /* 0x00000086008a7202 */ /* 0x000fe20000000f00 */
[----:B------:R-:W-:Y:S02]  /*18620*/  FADD.FTZ R4, R229, R5 ;  /* 0x00000005e5047221 */ /* 0x000fe40000010000 */
[----:B------:R-:W-:Y:S01]  /*18630*/  FADD.FTZ R2, R139, R2 ;  /* 0x000000028b027221 */ /* 0x000fe20000010000 */
[----:B------:R-:W-:Y:S01]  /*18640*/  MOV R139, R3 ;  /* 0x00000003008b7202 */ /* 0x000fe20000000f00 */
[----:B------:R-:W-:Y:S01]  /*18650*/  FADD.FTZ R0, R137, R0 ;  /* 0x0000000089007221 */ /* 0x000fe20000010000 */
[----:B------:R2:W-:Y:S01]  /*18660*/  STL [R1+0x78], R4 ;  /* 0x0000780401007387 */ /* 0x0005e20000100800 */
[----:B------:R-:W-:Y:S03]  /*18670*/  MOV R137, R135 ;  /* 0x0000008700897202 */ /* 0x000fe60000000f00 */
[----:B------:R2:W-:Y:S04]  /*18680*/  STL [R1+0x7c], R2 ;  /* 0x00007c0201007387 */ /* 0x0005e80000100800 */
[----:B------:R2:W-:Y:S02]  /*18690*/  STL [R1+0x80], R0 ;  /* 0x0000800001007387 */ /* 0x0005e40000100800 */
[----:B--2--5:R-:W-:-:S05]  /*186a0*/  @P4 BRA `(.L_x_252) ;  /* 0xffffb73000004947 */ /* 0x024fca000383ffff */
.L_x_251:
[----:B-1----:R-:W2:Y:S04]  /*186b0*/  LDL.LU R4, [R1+0x74] ;  /* 0x0000740001047983 */ /* 0x002ea80000300800 */
        /* <DEDUP_REMOVED lines=141> */
[----:B-----5:R-:W-:Y:S01]  /*18f90*/  FMUL.FTZ R15, R4, R175 ;  /* 0x000000af040f7220 */ /* 0x020fe20000410000 */
        /* <DEDUP_REMOVED lines=305> */
.L_x_256:
[----:B--234-:R-:W-:Y:S05]  /*1a2b0*/  BSYNC B0 ;  /* 0x0000000000007941 */ /* 0x01cfea0003800000 */
.L_x_255:
        /* <DEDUP_REMOVED lines=36> */
.L_x_258:
[----:B---3--:R-:W-:Y:S05]  /*1a500*/  BSYNC B0 ;  /* 0x0000000000007941 */ /* 0x008fea0003800000 */
.L_x_257:
        /* <DEDUP_REMOVED lines=18> */
.L_x_260:
[----:B------:R-:W-:Y:S05]  /*1a630*/  BSYNC B0 ;  /* 0x0000000000007941 */ /* 0x000fea0003800000 */
.L_x_259:
        /* <DEDUP_REMOVED lines=18> */
.L_x_262:
[----:B------:R-:W-:Y:S05]  /*1a760*/  BSYNC B0 ;  /* 0x0000000000007941 */ /* 0x000fea0003800000 */
.L_x_261:
        /* <DEDUP_REMOVED lines=18> */
.L_x_264:
[----:B------:R-:W-:Y:S05]  /*1a890*/  BSYNC B0 ;  /* 0x0000000000007941 */ /* 0x000fea0003800000 */
.L_x_263:
        /* <DEDUP_REMOVED lines=18> */
.L_x_266:
[----:B------:R-:W-:Y:S05]  /*1a9c0*/  BSYNC B0 ;  /* 0x0000000000007941 */ /* 0x000fea0003800000 */
.L_x_265:
        /* <DEDUP_REMOVED lines=18> */
.L_x_268:
[----:B------:R-:W-:Y:S05]  /*1aaf0*/  BSYNC B0 ;  /* 0x0000000000007941 */ /* 0x000fea0003800000 */
.L_x_267:
        /* <DEDUP_REMOVED lines=18> */
.L_x_270:
[----:B------:R-:W-:Y:S05]  /*1ac20*/  BSYNC B0 ;  /* 0x0000000000007941 */ /* 0x000fea0003800000 */
.L_x_269:
        /* <DEDUP_REMOVED lines=19> */
.L_x_205:
        /* <DEDUP_REMOVED lines=74> */
.L_x_272:
[----:B------:R-:W-:Y:S05]  /*1b200*/  BSYNC B0 ;  /* 0x0000000000007941 */ /* 0x000fea0003800000 */
.L_x_271:
        /* <DEDUP_REMOVED lines=18> */
.L_x_274:
[----:B------:R-:W-:Y:S05]  /*1b330*/  BSYNC B0 ;  /* 0x0000000000007941 */ /* 0x000fea0003800000 */
.L_x_273:
        /* <DEDUP_REMOVED lines=18> */
.L_x_276:
[----:B------:R-:W-:Y:S05]  /*1b460*/  BSYNC B0 ;  /* 0x0000000000007941 */ /* 0x000fea0003800000 */
.L_x_275:
        /* <DEDUP_REMOVED lines=18> */
.L_x_278:
[----:B------:R-:W-:Y:S05]  /*1b590*/  BSYNC B0 ;  /* 0x0000000000007941 */ /* 0x000fea0003800000 */
.L_x_277:
        /* <DEDUP_REMOVED lines=18> */
.L_x_280:
[----:B------:R-:W-:Y:S05]  /*1b6c0*/  BSYNC B0 ;  /* 0x0000000000007941 */ /* 0x000fea0003800000 */
.L_x_279:
        /* <DEDUP_REMOVED lines=18> */
.L_x_282:
[----:B------:R-:W-:Y:S05]  /*1b7f0*/  BSYNC B0 ;  /* 0x0000000000007941 */ /* 0x000fea0003800000 */
.L_x_281:
        /* <DEDUP_REMOVED lines=18> */
.L_x_284:
[----:B------:R-:W-:Y:S05]  /*1b920*/  BSYNC B0 ;  /* 0x0000000000007941 */ /* 0x000fea0003800000 */
.L_x_283:
        /* <DEDUP_REMOVED lines=18> */
.L_x_286:
[----:B------:R-:W-:Y:S05]  /*1ba50*/  BSYNC B0 ;  /* 0x0000000000007941 */ /* 0x000fea0003800000 */
.L_x_285:
        /* <DEDUP_REMOVED lines=67> */
.L_x_287:
        /* <DEDUP_REMOVED lines=15> */
.L_x_1397:


//--------------------- .text._ZN5flash16flash_fwd_kernelI23Flash_fwd_kernel_traitsILi128ELi128ELi64ELi4ELb0ELb0EN7cutlass10bfloat16_tE19Flash_kernel_traitsILi128ELi128ELi64ELi4ES3_EELb0ELb1ELb0ELb1ELb0ELb0ELb0ELb0EEEvNS_16Flash_fwd_paramsE --------------------------
	.section	.text._ZN5flash16flash_fwd_kernelI23Flash_fwd_kernel_traitsILi128ELi128ELi64ELi4ELb0ELb0EN7cutlass10bfloat16_tE19Flash_kernel_traitsILi128ELi128ELi64ELi4ES3_EELb0ELb1ELb0ELb1ELb0ELb0ELb0ELb0EEEvNS_16Flash_fwd_paramsE,"ax",@progbits
	.sectioninfo	@"SHI_REGISTERS=255"
	.align	128
        .global         _ZN5flash16flash_fwd_kernelI23Flash_fwd_kernel_traitsILi128ELi128ELi64ELi4ELb0ELb0EN7cutlass10bfloat16_tE19Flash_kernel_traitsILi128ELi128ELi64ELi4ES3_EELb0ELb1ELb0ELb1ELb0ELb0ELb0ELb0EEEvNS_16Flash_fwd_paramsE
        .type           _ZN5flash16flash_fwd_kernelI23Flash_fwd_kernel_traitsILi128ELi128ELi64ELi4ELb0ELb0EN7cutlass10bfloat16_tE19Flash_kernel_traitsILi128ELi128ELi64ELi4ES3_EELb0ELb1ELb0ELb1ELb0ELb0ELb0ELb0EEEvNS_16Flash_fwd_paramsE,@function
        .size           _ZN5flash16flash_fwd_kernelI23Flash_fwd_kernel_traitsILi128ELi128ELi64ELi4ELb0ELb0EN7cutlass10bfloat16_tE19Flash_kernel_traitsILi128ELi128ELi64ELi4ES3_EELb0ELb1ELb0ELb1ELb0ELb0ELb0ELb0EEEvNS_16Flash_fwd_paramsE,(.L_x_1398 - _ZN5flash16flash_fwd_kernelI23Flash_fwd_kernel_traitsILi128ELi128ELi64ELi4ELb0ELb0EN7cutlass10bfloat16_tE19Flash_kernel_traitsILi128ELi128ELi64ELi4ES3_EELb0ELb1ELb0ELb1ELb0ELb0ELb0ELb0EEEvNS_16Flash_fwd_paramsE)
        .other          _ZN5flash16flash_fwd_kernelI23Flash_fwd_kernel_traitsILi128ELi128ELi64ELi4ELb0ELb0EN7cutlass10bfloat16_tE19Flash_kernel_traitsILi128ELi128ELi64ELi4ES3_EELb0ELb1ELb0ELb1ELb0ELb0ELb0ELb0EEEvNS_16Flash_fwd_paramsE,@"STO_CUDA_ENTRY STV_DEFAULT"
_ZN5flash16flash_fwd_kernelI23Flash_fwd_kernel_traitsILi128ELi128ELi64ELi4ELb0ELb0EN7cutlass10bfloat16_tE19Flash_kernel_traitsILi128ELi128ELi64ELi4ES3_EELb0ELb1ELb0ELb1ELb0ELb0ELb0ELb0EEEvNS_16Flash_fwd_paramsE:
.text._ZN5flash16flash_fwd_kernelI23Flash_fwd_kernel_traitsILi128ELi128ELi64ELi4ELb0ELb0EN7cutlass10bfloat16_tE19Flash_kernel_traitsILi128ELi128ELi64ELi4ES3_EELb0ELb1ELb0ELb1ELb0ELb0ELb0ELb0EEEvNS_16Flash_fwd_paramsE:
        /* <DEDUP_REMOVED lines=48> */
[----:B--234-:R-:W-:Y:S05]  /*0300*/  @!P0 BRA `(.L_x_288) ;  /* 0x0000007000008947 */ /* 0x01cfea0003800000 */
[----:B-1----:R-:W-:-:S13]  /*0310*/  PLOP3.LUT P0, PT, PT, PT, UP3, 0x80, 0x0 ;  /* 0x000000000000781c */ /* 0x002fda0003f0f038 */
[----:B------:R-:W2:Y:S04]  /*0320*/  @P0 LDG.E R0, [R2.64+0x4] ;  /* 0x0000041202000981 */ /* 0x000ea8000c1e1900 */
[----:B------:R-:W3:Y:S01]  /*0330*/  @!P0 LDG.E R2, [R2.64] ;  /* 0x0000001202028981 */ /* 0x000ee2000c1e1900 */
[----:B--2---:R-:W1:Y:S02]  /*0340*/  @P0 R2UR UR6, R0 ;  /* 0x00000000000603c2 */ /* 0x004e6400000e0000 */
[----:B-1----:R-:W-:-:S11]  /*0350*/  @UP3 UIADD3 UR6, UR6, -UR21, URZ ;  /* 0x8000001506063290 */ /* 0x002fd6000fffe03f */
[----:B---3--:R1:W2:Y:S02]  /*0360*/  @!P0 R2UR UR6, R2 ;  /* 0x00000000020683c2 */ /* 0x0082a400000e0000 */
[----:B-12---:R-:W-:Y:S05]  /*0370*/  BRA `(.L_x_289) ;  /* 0x0000001000007947 */ /* 0x006fea0003800000 */
.L_x_288:
[----:B-1----:R-:W-:Y:S02]  /*0380*/  ULDC UR6, c[0x0][0x218] ;  /* 0x0000860000067ab9 */ /* 0x002fe40000000800 */
.L_x_289:
        /* <DEDUP_REMOVED lines=46> */
[----:B------:R-:W-:Y:S02]  /*0670*/  @!UP1 UIMAD UR22, UR22, UR6, URZ ;  /* 0x00000006161692a4 */ /* 0x000fe4000f8e023f */
[----:B------:R-:W-:-:S02]  /*0680*/  ULDC.64 UR4, c[0x0][0x198] ;  /* 0x0000660000047ab9 */ /* 0x000fc40000000a00 */
[----:B------:R-:W-:Y:S02]  /*0690*/  @!UP1 UIMAD.WIDE.U32 UR28, UR14, UR6, URZ ;  /* 0x000000060e1c92a5 */ /* 0x000fe4000f8e003f */
[----:B------:R-:W-:Y:S02]  /*06a0*/  @UP0 UIMAD.WIDE.U32 UR26, UR23, UR4, URZ ;  /* 0x00000004171a02a5 */ /* 0x000fe4000f8e003f */
[----:B------:R-:W-:Y:S02]  /*06b0*/  @!UP1 UIMAD UR4, UR14, UR7, UR22 ;  /* 0x000000070e0492a4 */ /* 0x000fe4000f8e0216 */
[----:B------:R-:W-:Y:S02]  /*06c0*/  @UP1 UMOV UR6, UR24 ;  /* 0x0000001800061c82 */ /* 0x000fe40008000000 */
[----:B------:R-:W-:Y:S02]  /*06d0*/  @UP0 UIMAD UR22, UR23, UR5, UR27 ;  /* 0x00000005171602a4 */ /* 0x000fe4000f8e021b */
[----:B------:R-:W-:-:S02]  /*06e0*/  USHF.R.S32.HI UR7, URZ, 0x1f, UR16 ;  /* 0x0000001f3f077899 */ /* 0x000fc40008011410 */
[----:B------:R-:W-:Y:S02]  /*06f0*/  @!UP1 UIADD3 UR17, UR29, UR4, URZ ;  /* 0x000000041d119290 */ /* 0x000fe4000fffe03f */
[----:B------:R-:W-:Y:S01]  /*0700*/  @!UP1 UMOV UR6, UR28 ;  /* 0x0000001c00069c82 */ /* 0x000fe20008000000 */
        /* <DEDUP_REMOVED lines=13> */
.L_x_291:
        /* <DEDUP_REMOVED lines=10> */
[----:B------:R-:W-:Y:S01]  /*0880*/  @UP0 UIMAD UR21, UR21, UR5, UR25 ;  /* 0x00000005151502a4 */ /* 0x000fe2000f8e0219 */
        /* <DEDUP_REMOVED lines=33> */
.L_x_292:
        /* <DEDUP_REMOVED lines=95> */
.L_x_294:
[----:B------:R-:W-:Y:S05]  /*1090*/  BSYNC B0 ;  /* 0x0000000000007941 */ /* 0x000fea0003800000 */
.L_x_293:
        /* <DEDUP_REMOVED lines=29> */
.L_x_296:
[----:B------:R-:W-:Y:S05]  /*1270*/  BSYNC B0 ;  /* 0x0000000000007941 */ /* 0x000fea0003800000 */
.L_x_295:
        /* <DEDUP_REMOVED lines=29> */
.L_x_298:
[----:B------:R-:W-:Y:S05]  /*1450*/  BSYNC B0 ;  /* 0x0000000000007941 */ /* 0x000fea0003800000 */
.L_x_297:
        /* <DEDUP_REMOVED lines=29> */
.L_x_300:
[----:B------:R-:W-:Y:S05]  /*1630*/  BSYNC B0 ;  /* 0x0000000000007941 */ /* 0x000fea0003800000 */
.L_x_299:
        /* <DEDUP_REMOVED lines=29> */
.L_x_302:
[----:B------:R-:W-:Y:S05]  /*1810*/  BSYNC B0 ;  /* 0x0000000000007941 */ /* 0x000fea0003800000 */
.L_x_301:
        /* <DEDUP_REMOVED lines=29> */
.L_x_304:
[----:B------:R-:W-:Y:S05]  /*19f0*/  BSYNC B0 ;  /* 0x0000000000007941 */ /* 0x000fea0003800000 */
.L_x_303:
        /* <DEDUP_REMOVED lines=29> */
.L_x_306:
[----:B------:R-:W-:Y:S05]  /*1bd0*/  BSYNC B0 ;  /* 0x0000000000007941 */ /* 0x000fea0003800000 */
.L_x_305:
        /* <DEDUP_REMOVED lines=32> */
.L_x_308:
[----:B------:R-:W-:Y:S05]  /*1de0*/  BSYNC B0 ;  /* 0x0000000000007941 */ /* 0x000fea0003800000 */
.L_x_307:
        /* <DEDUP_REMOVED lines=32> */
.L_x_310:
[----:B------:R-:W-:Y:S05]  /*1ff0*/  BSYNC B0 ;  /* 0x0000000000007941 */ /* 0x000fea0003800000 */
.L_x_309:
        /* <DEDUP_REMOVED lines=25> */
.L_x_312:
[----:B------:R-:W-:Y:S05]  /*2190*/  BSYNC B0 ;  /* 0x0000000000007941 */ /* 0x000fea0003800000 */
.L_x_311:
        /* <DEDUP_REMOVED lines=24> */
.L_x_314:
[----:B------:R-:W-:Y:S05]  /*2320*/  BSYNC B0 ;  /* 0x0000000000007941 */ /* 0x000fea0003800000 */
.L_x_313:
[----:B------:R-:W-:Y:S01]  /*2330*/  ISETP.GE.AND P0, PT, R16, UR20, PT ;  /* 0x0000001410007c0c */ /* 0x000fe2000bf06270 */
[----:B------:R-:W-:-:S12]  /*2340*/  BSSY B0, `(.L_x_315) ;  /* 0x0000019000007945 */ /* 0x000fd80003800000 */
        /* <DEDUP_REMOVED lines=24> */
.L_x_316:
[----:B------:R-:W-:Y:S05]  /*24d0*/  BSYNC B0 ;  /* 0x0000000000007941 */ /* 0x000fea0003800000 */
.L_x_315:
[----:B------:R-:W-:Y:S01]  /*24e0*/  ULDC.64 UR4, c[0x0][0x318] ;  /* 0x0000c60000047ab9 */ /* 0x000fe20000000a00 */
[----:B------:R-:W0:Y:S01]  /*24f0*/  LDGDEPBAR ;  /* 0x00000000000079af */ /* 0x000e220000000000 */
[----:B------:R-:W-:Y:S01]  /*2500*/  UISETP.NE.U32.AND UP1, UPT, URZ, UR4, UPT ;  /* 0x000000043f00728c */ /* 0x000fe2000bf25070 */
[----:B------:R-:W-:Y:S02]  /*2510*/  IMAD.MOV.U32 R14, RZ, RZ, R30 ;  /* 0x000000ffff0e7224 */ /* 0x000fe400078e001e */
[----:B------:R-:W-:Y:S01]  /*2520*/  IMAD.MOV.U32 R15, RZ, RZ, R31 ;  /* 0x000000ffff0f7224 */ /* 0x000fe200078e001f */
[----:B------:R-:W-:-:S03]  /*2530*/  UISETP.NE.AND.EX UP1, UPT, URZ, UR5, UPT, UP1 ;  /* 0x000000053f00728c */ /* 0x000fc6000bf25310 */
[----:B------:R-:W-:-:S03]  /*2540*/  ULDC.64 UR4, c[0x0][0x320] ;  /* 0x0000c80000047ab9 */ /* 0x000fc60000000a00 */
[----:B------:R-:W-:-:S05]  /*2550*/  PLOP3.LUT P0, PT, PT, PT, UP1, 0x80, 0x0 ;  /* 0x000000000000781c */ /* 0x000fca0003f0f018 */
[----:B------:R-:W-:Y:S02]  /*2560*/  @UP1 USHF.R.S32.HI UR6, URZ, 0x1f, UR14 ;  /* 0x0000001f3f061899 */ /* 0x000fe4000801140e */
[----:B------:R-:W-:Y:S02]  /*2570*/  @UP1 UMOV UR28, UR16 ;  /* 0x00000010001c1c82 */ /* 0x000fe40008000000 */
[----:B------:R-:W-:Y:S02]  /*2580*/  @UP1 UIMAD UR6, UR6, UR4, URZ ;  /* 0x00000004060612a4 */ /* 0x000fe4000f8e023f */
[----:B------:R-:W-:Y:S02]  /*2590*/  @UP1 UMOV UR29, UR7 ;  /* 0x00000007001d1c82 */ /* 0x000fe40008000000 */
[----:B------:R-:W-:Y:S01]  /*25a0*/  @UP1 UIMAD.WIDE.U32 UR28, UR14, UR4, UR28 ;  /* 0x000000040e1c12a5 */ /* 0x000fe2000f8e001c */
[----:B------:R-:W-:Y:S01]  /*25b0*/  SHF.R.S32.HI R3, RZ, 0x1f, R19 ;  /* 0x0000001fff037819 */ /* 0x000fe20000011413 */
[----:B------:R-:W-:Y:S01]  /*25c0*/  @UP1 UIMAD UR5, UR14, UR5, UR6 ;  /* 0x000000050e0512a4 */ /* 0x000fe2000f8e0206 */
[----:B------:R-:W-:Y:S01]  /*25d0*/  ISETP.GE.AND P1, PT, R2, UR20, PT ;  /* 0x0000001402007c0c */ /* 0x000fe2000bf26270 */
[----:B------:R-:W-:Y:S01]  /*25e0*/  ULDC UR4, c[0x0][0x318] ;  /* 0x0000c60000047ab9 */ /* 0x000fe20000000800 */
[----:B------:R-:W-:-:S04]  /*25f0*/  DEPBAR.LE SB0, 0x0 ;  /* 0x000080000000791a */ /* 0x000fc80000000000 */
[----:B------:R-:W-:Y:S02]  /*2600*/  @UP1 ULEA UR6, UP0, UR28, UR4, 0x2 ;  /* 0x000000041c061291 */ /* 0x000fe4000f80103f */
[----:B------:R-:W-:Y:S02]  /*2610*/  @UP1 UIADD3 UR5, UR29, UR5, URZ ;  /* 0x000000051d051290 */ /* 0x000fe4000fffe03f */
[----:B------:R-:W-:Y:S02]  /*2620*/  ULDC UR4, c[0x0][0x31c] ;  /* 0x0000c70000047ab9 */ /* 0x000fe40000000800 */
[----:B------:R-:W-:Y:S01]  /*2630*/  @UP1 ULEA.HI.X UR7, UR28, UR4, UR5, 0x2, UP0 ;  /* 0x000000041c071291 */ /* 0x000fe200080f1405 */
[----:B---3--:R-:W-:-:S05]  /*2640*/  IMAD.U32 R6, RZ, RZ, UR6 ;  /* 0x00000006ff067e24 */ /* 0x008fca000f8e00ff */
[----:B------:R-:W-:Y:S01]  /*2650*/  IMAD.U32 R7, RZ, RZ, UR7 ;  /* 0x00000007ff077e24 */ /* 0x000fe2000f8e00ff */
[----:B-1----:R-:W1:Y:S01]  /*2660*/  @P0 MUFU.RCP R12, c[0x0][0x238] ;  /* 0x00008e00000c0b08 */ /* 0x002e620000001000 */
[----:B------:R-:W-:Y:S02]  /*2670*/  LEA.HI R8, R3, R19, RZ, 0x2 ;  /* 0x0000001303087211 */ /* 0x000fe400078f10ff */
[----:B------:R-:W-:Y:S01]  /*2680*/  LEA R10, R21, UR15, 0x4 ;  /* 0x0000000f150a7c11 */ /* 0x000fe2000f8e20ff */
[----:B------:R3:W1:Y:S01]  /*2690*/  @P0 LDG.E R11, [R6.64] ;  /* 0x00000012060b0981 */ /* 0x000662000c1e1900 */
[----:B------:R-:W-:Y:S01]  /*26a0*/  IMAD.SHL.U32 R3, R2, 0x8, RZ ;  /* 0x0000000802037824 */ /* 0x000fe200078e00ff */
[----:B------:R-:W-:Y:S01]  /*26b0*/  ULDC.64 UR6, c[0x0][0x1a0] ;  /* 0x0000680000067ab9 */ /* 0x000fe20000000a00 */
[----:B------:R-:W-:Y:S01]  /*26c0*/  IMAD.MOV.U32 R14, RZ, RZ, R28 ;  /* 0x000000ffff0e7224 */ /* 0x000fe200078e001c */
[----:B------:R-:W-:Y:S01]  /*26d0*/  BAR.SYNC.DEFER_BLOCKING 0x0 ;  /* 0x0000000000007b1d */ /* 0x000fe20000010000 */
[----:B------:R-:W-:Y:S01]  /*26e0*/  USHF.L.U64.HI UR22, UR6, UR22, UR7 ;  /* 0x0000001606167299 */ /* 0x000fe20008010207 */
[----:B------:R-:W-:Y:S01]  /*26f0*/  IMAD.SHL.U32 R25, R25, 0x2, RZ ;  /* 0x0000000219197824 */ /* 0x000fe200078e00ff */
[----:B------:R-:W-:-:S02]  /*2700*/  USHF.L.U32 UR5, UR6, 0x6, URZ ;  /* 0x0000000606057899 */ /* 0x000fc4000800063f */
[----:B------:R-:W-:Y:S01]  /*2710*/  UIMAD UR4, UR22, UR21, URZ ;  /* 0x00000015160472a4 */ /* 0x000fe2000f8e023f */
[----:B------:R2:W-:Y:S01]  /*2720*/  STL.64 [R1+0x48], R14 ;  /* 0x0000480e01007387 */ /* 0x0005e20000100a00 */
[----:B------:R-:W-:Y:S01]  /*2730*/  BSSY B0, `(.L_x_317) ;  /* 0x0000038000007945 */ /* 0x000fe20003800000 */
[----:B------:R-:W-:Y:S01]  /*2740*/  LOP3.LUT R161, R25, 0x6, RZ, 0xc0, !PT ;  /* 0x0000000619a17812 */ /* 0x000fe200078ec0ff */
[----:B------:R-:W-:-:S03]  /*2750*/  UIMAD UR26, UR26, UR5, UR4 ;  /* 0x000000051a1a72a4 */ /* 0x000fc6000f8e0204 */
[----:B------:R-:W-:Y:S01]  /*2760*/  UMOV UR4, URZ ;  /* 0x0000003f00047c82 */ /* 0x000fe20008000000 */
[----:B---3--:R-:W-:Y:S01]  /*2770*/  SHF.R.S32.HI R7, RZ, 0x4, R24 ;  /* 0x00000004ff077819 */ /* 0x008fe20000011418 */
[----:B------:R-:W-:Y:S01]  /*2780*/  IMAD.SHL.U32 R6, R20, 0x40, RZ ;  /* 0x0000004014067824 */ /* 0x000fe200078e00ff */
[----:B------:R2:W-:Y:S02]  /*2790*/  @P1 STS.128 [R244+0xc000], RZ ;  /* 0x00c000fff4001388 */ /* 0x0005e40000000c00 */
[----:B------:R-:W-:Y:S02]  /*27a0*/  LEA.HI R5, R24, R7, RZ, 0x1 ;  /* 0x0000000718057211 */ /* 0x000fe400078f08ff */
[----:B------:R-:W-:Y:S01]  /*27b0*/  LOP3.LUT R2, R6, 0x1c0, RZ, 0xc0, !PT ;  /* 0x000001c006027812 */ /* 0x000fe200078ec0ff */
[----:B------:R-:W-:Y:S01]  /*27c0*/  IMAD.SHL.U32 R6, R22, 0x40, RZ ;  /* 0x0000004016067824 */ /* 0x000fe200078e00ff */
[----:B------:R-:W-:Y:S01]  /*27d0*/  LOP3.LUT R5, R5, 0xfffffffe, RZ, 0xc0, !PT ;  /* 0xfffffffe05057812 */ /* 0x000fe200078ec0ff */
[----:B------:R2:W-:Y:S01]  /*27e0*/  @P1 STS.128 [R244+0xe000], RZ ;  /* 0x00e000fff4001388 */ /* 0x0005e20000000c00 */
[----:B------:R-:W-:-:S02]  /*27f0*/  LOP3.LUT R9, R2, 0x8, R3, 0xf8, !PT ;  /* 0x0000000802097812 */ /* 0x000fc400078ef803 */
[----:B------:R-:W-:Y:S01]  /*2800*/  SHF.R.U32.HI R3, RZ, 0x3, R2 ;  /* 0x00000003ff037819 */ /* 0x000fe20000011602 */
[----:B------:R-:W-:Y:S01]  /*2810*/  IMAD.IADD R7, R7, 0x1, -R5 ;  /* 0x0000000107077824 */ /* 0x000fe200078e0a05 */
[----:B------:R-:W-:Y:S02]  /*2820*/  LOP3.LUT R2, R6, 0x1c0, RZ, 0xc0, !PT ;  /* 0x000001c006027812 */ /* 0x000fe400078ec0ff */
[----:B------:R-:W-:Y:S01]  /*2830*/  SHF.R.S32.HI R5, RZ, 0x2, R8 ;  /* 0x00000002ff057819 */ /* 0x000fe20000011408 */
[----:B------:R-:W-:Y:S01]  /*2840*/  IMAD.SHL.U32 R6, R7, 0x8, RZ ;  /* 0x0000000807067824 */ /* 0x000fe200078e00ff */
[----:B------:R-:W-:Y:S01]  /*2850*/  LOP3.LUT R9, R9, R3, RZ, 0x3c, !PT ;  /* 0x0000000309097212 */ /* 0x000fe200078e3cff */
[----:B------:R-:W-:Y:S01]  /*2860*/  IMAD.U32 R8, RZ, RZ, UR12 ;  /* 0x0000000cff087e24 */ /* 0x000fe2000f8e00ff */
[----:B------:R-:W-:Y:S02]  /*2870*/  IADD3 R10, R10, 0x1, R5 ;  /* 0x000000010a0a7810 */ /* 0x000fe40007ffe005 */
[----:B------:R-:W-:Y:S01]  /*2880*/  LOP3.LUT R5, R2, 0x8, R6, 0xf8, !PT ;  /* 0x0000000802057812 */ /* 0x000fe200078ef806 */
[----:B------:R-:W-:Y:S01]  /*2890*/  IMAD R6, R7, 0x200, R9 ;  /* 0x0000020007067824 */ /* 0x000fe200078e0209 */
[----:B------:R-:W-:Y:S01]  /*28a0*/  SHF.R.U32.HI R3, RZ, 0x3, R2 ;  /* 0x00000003ff037819 */ /* 0x000fe20000011602 */
[----:B------:R-:W-:Y:S01]  /*28b0*/  IMAD.SHL.U32 R7, R23, 0x40, RZ ;  /* 0x0000004017077824 */ /* 0x000fe200078e00ff */
[----:B------:R-:W-:Y:S01]  /*28c0*/  IADD3 R10, R8, -UR13, R10 ;  /* 0x8000000d080a7c10 */ /* 0x000fe2000fffe00a */
[----:B------:R-:W-:Y:S01]  /*28d0*/  IMAD.U32 R8, RZ, RZ, UR21 ;  /* 0x00000015ff087e24 */ /* 0x000fe2000f8e00ff */
[----:B------:R-:W-:-:S02]  /*28e0*/  LOP3.LUT R3, R5, R3, RZ, 0x3c, !PT ;  /* 0x0000000305037212 */ /* 0x000fc400078e3cff */
[----:B------:R-:W-:Y:S01]  /*28f0*/  LOP3.LUT R7, R7, 0xfffffe00, RZ, 0xc0, !PT ;  /* 0xfffffe0007077812 */ /* 0x000fe200078ec0ff */
[----:B------:R-:W-:Y:S01]  /*2900*/  IMAD.WIDE.U32 R8, R8, UR5, R14 ;  /* 0x0000000508087c25 */ /* 0x000fe2000f8e000e */
[----:B------:R-:W-:-:S03]  /*2910*/  IADD3 R160, R10, c[0x0][0x2e8], RZ ;  /* 0x0000ba000aa07a10 */ /* 0x000fc60007ffe0ff */
[----:B------:R-:W-:Y:S01]  /*2920*/  IMAD R5, R21, 0x400, R7 ;  /* 0x0000040015057824 */ /* 0x000fe200078e0207 */
[----:B------:R-:W-:-:S03]  /*2930*/  LOP3.LUT R7, R3, R7, RZ, 0xfc, !PT ;  /* 0x0000000703077212 */ /* 0x000fc600078efcff */
[----:B------:R-:W-:Y:S02]  /*2940*/  IMAD.IADD R5, R3, 0x1, R5 ;  /* 0x0000000103057824 */ /* 0x000fe400078e0205 */
[----:B-1----:R-:W-:Y:S01]  /*2950*/  @P0 FMUL.FTZ R2, R11, R12 ;  /* 0x0000000c0b020220 */ /* 0x002fe20000410000 */
[----:B------:R-:W-:-:S03]  /*2960*/  IADD3 R11, R9, UR26, RZ ;  /* 0x0000001a090b7c10 */ /* 0x000fc6000fffe0ff */
[----:B------:R-:W1:Y:S02]  /*2970*/  @P0 R2UR UR14, R2 ;  /* 0x00000000020e03c2 */ /* 0x000e6400000e0000 */
[----:B-1----:R-:W-:Y:S01]  /*2980*/  @UP1 UMOV UR4, UR14 ;  /* 0x0000000e00041c82 */ /* 0x002fe20008000000 */
[----:B------:R-:W-:Y:S05]  /*2990*/  @P1 BRA `(.L_x_318) ;  /* 0x0000011000001947 */ /* 0x000fea0003800000 */
[----:B--2---:R-:W-:Y:S02]  /*29a0*/  ISETP.GE.AND P1, PT, R174, c[0x0][0x220], PT ;  /* 0x00008800ae007a0c */ /* 0x004fe40003f26270 */
        /* <DEDUP_REMOVED lines=16> */
.L_x_318:
[----:B--2---:R-:W-:Y:S05]  /*2ab0*/  BSYNC B0 ;  /* 0x0000000000007941 */ /* 0x004fea0003800000 */
.L_x_317:
        /* <DEDUP_REMOVED lines=9> */
[----:B-1----:R-:W-:Y:S02]  /*2b50*/  IADD3 R2, P2, R8, UR14, RZ ;  /* 0x0000000e08027c10 */ /* 0x002fe4000ff5e0ff */
[----:B------:R-:W-:Y:S02]  /*2b60*/  ISETP.GE.AND P0, PT, R166, c[0x0][0x220], PT ;  /* 0x00008800a6007a0c */ /* 0x000fe40003f06270 */
[----:B------:R-:W-:-:S07]  /*2b70*/  IADD3.X R3, R11, UR9, RZ, P2, !PT ;  /* 0x000000090b037c10 */ /* 0x000fce00097fe4ff */
        /* <DEDUP_REMOVED lines=15> */
.L_x_320:
[----:B------:R-:W-:Y:S05]  /*2c70*/  BSYNC B0 ;  /* 0x0000000000007941 */ /* 0x000fea0003800000 */
.L_x_319:
[----:B------:R-:W-:Y:S01]  /*2c80*/  ISETP.GE.AND P0, PT, R17, UR20, PT ;  /* 0x0000001411007c0c */ /* 0x000fe2000bf06270 */
[----:B------:R-:W-:-:S12]  /*2c90*/  BSSY B0, `(.L_x_321) ;  /* 0x0000019000007945 */ /* 0x000fd80003800000 */
[----:B------:R3:W-:Y:S04]  /*2ca0*/  @P0 STS.128 [R244+0xd000], RZ ;  /* 0x00d000fff4000388 */ /* 0x0007e80000000c00 */
[----:B------:R3:W-:Y:S01]  /*2cb0*/  @P0 STS.128 [R244+0xf000], RZ ;  /* 0x00f000fff4000388 */ /* 0x0007e20000000c00 */
        /* <DEDUP_REMOVED lines=22> */
.L_x_322:
[----:B------:R-:W-:Y:S05]  /*2e20*/  BSYNC B0 ;  /* 0x0000000000007941 */ /* 0x000fea0003800000 */
.L_x_321:
[----:B------:R-:W-:Y:S01]  /*2e30*/  ISETP.GE.AND P0, PT, R16, UR20, PT ;  /* 0x0000001410007c0c */ /* 0x000fe2000bf06270 */
[----:B------:R-:W-:Y:S03]  /*2e40*/  BSSY B0, `(.L_x_323) ;  /* 0x000001e000007945 */ /* 0x000fe60003800000 */
[----:B------:R-:W-:-:S05]  /*2e50*/  R2P PR, R20, 0x6 ;  /* 0x0000000614007804 */ /* 0x000fca0000000000 */
[----:B-1----:R-:W-:Y:S02]  /*2e60*/  SEL R3, R26, 0xfffffff0, !P1 ;  /* 0xfffffff01a037807 */ /* 0x002fe40004800000 */
        /* <DEDUP_REMOVED lines=27> */
.L_x_324:
[----:B------:R-:W-:Y:S05]  /*3020*/  BSYNC B0 ;  /* 0x0000000000007941 */ /* 0x000fea0003800000 */
.L_x_323:
[----:B------:R-:W-:Y:S01]  /*3030*/  IMAD.SHL.U32 R240, R5, 0x2, RZ ;  /* 0x0000000205f07824 */ /* 0x000fe200078e00ff */
[----:B------:R-:W0:Y:S01]  /*3040*/  LDGDEPBAR ;  /* 0x00000000000079af */ /* 0x000e220000000000 */
[----:B------:R-:W-:Y:S01]  /*3050*/  IMAD.SHL.U32 R232, R6, 0x2, RZ ;  /* 0x0000000206e87824 */ /* 0x000fe200078e00ff */
[----:B------:R-:W-:Y:S01]  /*3060*/  UISETP.GE.AND UP0, UPT, UR8, 0x2, UPT ;  /* 0x000000020800788c */ /* 0x000fe2000bf06270 */
[----:B------:R-:W-:Y:S01]  /*3070*/  IMAD R241, R4, 0x2, R240 ;  /* 0x0000000204f17824 */ /* 0x000fe200078e02f0 */
[----:B-1----:R-:W-:Y:S01]  /*3080*/  LDSM.16.M88.4 R8, [R240+0x2000] ;  /* 0x00200000f008783b */ /* 0x002fe20000000200 */
        /* <DEDUP_REMOVED lines=11> */
[----:B------:R-:W-:-:S03]  /*3140*/  IMAD.U32 R2, RZ, RZ, UR21 ;  /* 0x00000015ff027e24 */ /* 0x000fc6000f8e00ff */
[----:B------:R-:W3:Y:S01]  /*3150*/  LDSM.16.M88.4 R44, [R232+0x9800] ;  /* 0x00980000e82c783b */ /* 0x000ee20000000200 */
[----:B------:R-:W-:-:S03]  /*3160*/  IMAD R2, R2, 0x40, R161 ;  /* 0x0000004002027824 */ /* 0x000fc600078e02a1 */
[----:B------:R-:W4:Y:S02]  /*3170*/  LDSM.16.M88.4 R16, [R240] ;  /* 0x00000000f010783b */ /* 0x000f240000000200 */
[C---:B------:R-:W-:Y:S02]  /*3180*/  IADD3 R3, R2.reuse, 0x1, RZ ;  /* 0x0000000102037810 */ /* 0x040fe40007ffe0ff */
[----:B------:R-:W-:Y:S04]  /*3190*/  LDSM.16.M88.4 R36, [R6+0x8000] ;  /* 0x008000000624783b */ /* 0x000fe80000000200 */
[----:B------:R-:W-:Y:S04]  /*31a0*/  LDSM.16.M88.4 R28, [R6+0x9000] ;  /* 0x00900000061c783b */ /* 0x000fe80000000200 */
[----:B------:R-:W-:Y:S04]  /*31b0*/  LDSM.16.M88.4 R32, [R6+0x8800] ;  /* 0x008800000620783b */ /* 0x000fe80000000200 */
[----:B------:R-:W-:Y:S04]  /*31c0*/  LDSM.16.M88.4 R24, [R6+0x9800] ;  /* 0x009800000618783b */ /* 0x000fe80000000200 */
[----:B------:R-:W-:Y:S01]  /*31d0*/  LDSM.16.M88.4 R92, [R238+0x8000] ;  /* 0x00800000ee5c783b */ /* 0x000fe20000000200 */
[C---:B-1----:R-:W-:Y:S03]  /*31e0*/  HMMA.16816.F32.BF16 R60, R8.reuse, R12, RZ ;  /* 0x0000000c083c723c */ /* 0x042fe600000418ff */
[----:B------:R-:W-:Y:S04]  /*31f0*/  LDSM.16.M88.4 R80, [R238+0x9000] ;  /* 0x00900000ee50783b */ /* 0x000fe80000000200 */
[----:B------:R-:W-:Y:S01]  /*3200*/  LDSM.16.M88.4 R88, [R238+0x8800] ;  /* 0x00880000ee58783b */ /* 0x000fe20000000200 */
[C---:B------:R-:W-:Y:S03]  /*3210*/  HMMA.16816.F32.BF16 R116, R8.reuse, R14, RZ ;  /* 0x0000000e0874723c */ /* 0x040fe600000418ff */
[----:B------:R-:W-:Y:S05]  /*3220*/  LDSM.16.M88.4 R72, [R238+0x9800] ;  /* 0x00980000ee48783b */ /* 0x000fea0000000200 */
[C---:B-----5:R-:W-:Y:S08]  /*3230*/  HMMA.16816.F32.BF16 R68, R8.reuse, R20, RZ ;  /* 0x000000140844723c */ /* 0x060ff000000418ff */
[C---:B--2---:R-:W-:Y:S08]  /*3240*/  HMMA.16816.F32.BF16 R96, R8.reuse, R40, RZ ;  /* 0x000000280860723c */ /* 0x044ff000000418ff */
[C---:B---3--:R-:W-:Y:S08]  /*3250*/  HMMA.16816.F32.BF16 R100, R8.reuse, R44, RZ ;  /* 0x0000002c0864723c */ /* 0x048ff000000418ff */
[C---:B------:R-:W-:Y:S08]  /*3260*/  HMMA.16816.F32.BF16 R108, R8.reuse, R22, RZ ;  /* 0x00000016086c723c */ /* 0x040ff000000418ff */
[C---:B------:R-:W-:Y:S08]  /*3270*/  HMMA.16816.F32.BF16 R104, R8.reuse, R42, RZ ;  /* 0x0000002a0868723c */ /* 0x040ff000000418ff */
[----:B------:R-:W-:Y:S01]  /*3280*/  HMMA.16816.F32.BF16 R84, R8, R46, RZ ;  /* 0x0000002e0854723c */ /* 0x000fe200000418ff */
[----:B------:R-:W1:Y:S07]  /*3290*/  LDSM.16.M88.4 R8, [R241+0x2000] ;  /* 0x00200000f108783b */ /* 0x000e6e0000000200 */
[C---:B----4-:R-:W-:Y:S08]  /*32a0*/  HMMA.16816.F32.BF16 R120, R16.reuse, R12, RZ ;  /* 0x0000000c1078723c */ /* 0x050ff000000418ff */
[C---:B------:R-:W-:Y:S01]  /*32b0*/  HMMA.16816.F32.BF16 R112, R16.reuse, R14, RZ ;  /* 0x0000000e1070723c */ /* 0x040fe200000418ff */
[----:B------:R-:W2:Y:S07]  /*32c0*/  LDSM.16.M88.4 R12, [R241] ;  /* 0x00000000f10c783b */ /* 0x000eae0000000200 */
[C---:B------:R-:W-:Y:S08]  /*32d0*/  HMMA.16816.F32.BF16 R76, R16.reuse, R20, RZ ;  /* 0x00000014104c723c */ /* 0x040ff000000418ff */
[C---:B------:R-:W-:Y:S01]  /*32e0*/  HMMA.16816.F32.BF16 R64, R16.reuse, R22, RZ ;  /* 0x000000161040723c */ /* 0x040fe200000418ff */
[----:B------:R-:W3:Y:S07]  /*32f0*/  LDSM.16.M88.4 R20, [R243+0x2000] ;  /* 0x00200000f314783b */ /* 0x000eee0000000200 */
[C---:B------:R-:W-:Y:S08]  /*3300*/  HMMA.16816.F32.BF16 R48, R16.reuse, R44, RZ ;  /* 0x0000002c1030723c */ /* 0x040ff000000418ff */
[C---:B------:R-:W-:Y:S08]  /*3310*/  HMMA.16816.F32.BF16 R56, R16.reuse, R40, RZ ;  /* 0x000000281038723c */ /* 0x040ff000000418ff */
[C---:B------:R-:W-:Y:S08]  /*3320*/  HMMA.16816.F32.BF16 R52, R16.reuse, R42, RZ ;  /* 0x0000002a1034723c */ /* 0x040ff000000418ff */
[----:B------:R-:W-:Y:S08]  /*3330*/  HMMA.16816.F32.BF16 R44, R16, R46, RZ ;  /* 0x0000002e102c723c */ /* 0x000ff000000418ff */
        /* <DEDUP_REMOVED lines=8> */
[----:B------:R-:W1:Y:S07]  /*33c0*/  LDSM.16.M88.4 R8, [R243] ;  /* 0x00000000f308783b */ /* 0x000e6e0000000200 */
[C---:B--2---:R-:W-:Y:S08]  /*33d0*/  HMMA.16816.F32.BF16 R120, R12.reuse, R36, R120 ;  /* 0x000000240c78723c */ /* 0x044ff00000041878 */
[C---:B------:R-:W-:Y:S08]  /*33e0*/  HMMA.16816.F32.BF16 R112, R12.reuse, R38, R112 ;  /* 0x000000260c70723c */ /* 0x040ff00000041870 */
[C---:B------:R-:W-:Y:S01]  /*33f0*/  HMMA.16816.F32.BF16 R132, R12.reuse, R24, R48 ;  /* 0x000000180c84723c */ /* 0x040fe20000041830 */
[----:B------:R-:W-:Y:S07]  /*3400*/  LDSM.16.M88.4 R48, [R237+0x800] ;  /* 0x00080000ed30783b */ /* 0x000fee0000000200 */
[----:B------:R-:W-:Y:S01]  /*3410*/  HMMA.16816.F32.BF16 R68, R12, R26, R44 ;  /* 0x0000001a0c44723c */ /* 0x000fe2000004182c */
[----:B------:R-:W-:Y:S04]  /*3420*/  LDSM.16.M88.4 R44, [R237+0x1000] ;  /* 0x00100000ed2c783b */ /* 0x000fe80000000200 */
[----:B------:R-:W-:Y:S03]  /*3430*/  LDSM.16.M88.4 R24, [R237+0x1800] ;  /* 0x00180000ed18783b */ /* 0x000fe60000000200 */
[----:B---3--:R-:W-:Y:S01]  /*3440*/  HMMA.16816.F32.BF16 R36, R20, R92, R16 ;  /* 0x0000005c1424723c */ /* 0x008fe20000041810 */
[----:B------:R-:W2:Y:S07]  /*3450*/  LDSM.16.M88.4 R16, [R242+0x2000] ;  /* 0x00200000f210783b */ /* 0x000eae0000000200 */
[C---:B------:R-:W-:Y:S08]  /*3460*/  HMMA.16816.F32.BF16 R124, R12.reuse, R32, R76 ;  /* 0x000000200c7c723c */ /* 0x040ff0000004184c */
[C---:B------:R-:W-:Y:S08]  /*3470*/  HMMA.16816.F32.BF16 R84, R12.reuse, R34, R64 ;  /* 0x000000220c54723c */ /* 0x040ff00000041840 */
[C---:B------:R-:W-:Y:S08]  /*3480*/  HMMA.16816.F32.BF16 R128, R12.reuse, R28, R56 ;  /* 0x0000001c0c80723c */ /* 0x040ff00000041838 */
[----:B------:R-:W-:Y:S01]  /*3490*/  HMMA.16816.F32.BF16 R76, R12, R30, R52 ;  /* 0x0000001e0c4c723c */ /* 0x000fe20000041834 */
[----:B------:R-:W-:Y:S07]  /*34a0*/  LDSM.16.M88.4 R52, [R237] ;  /* 0x00000000ed34783b */ /* 0x000fee0000000200 */
[C---:B------:R-:W-:Y:S08]  /*34b0*/  HMMA.16816.F32.BF16 R12, R20.reuse, R80, R60 ;  /* 0x00000050140c723c */ /* 0x040ff0000004183c */
[C---:B------:R-:W-:Y:S08]  /*34c0*/  HMMA.16816.F32.BF16 R40, R20.reuse, R88, R40 ;  /* 0x000000581428723c */ /* 0x040ff00000041828 */
[C---:B------:R-:W-:Y:S08]  /*34d0*/  HMMA.16816.F32.BF16 R64, R20.reuse, R72, R100 ;  /* 0x000000481440723c */ /* 0x040ff00000041864 */
[C---:B------:R-:W-:Y:S08]  /*34e0*/  HMMA.16816.F32.BF16 R32, R20.reuse, R94, R116 ;  /* 0x0000005e1420723c */ /* 0x040ff00000041874 */
[C---:B------:R-:W-:Y:S08]  /*34f0*/  HMMA.16816.F32.BF16 R28, R20.reuse, R90, R108 ;  /* 0x0000005a141c723c */ /* 0x040ff0000004186c */
[C---:B------:R-:W-:Y:S08]  /*3500*/  HMMA.16816.F32.BF16 R60, R20.reuse, R82, R104 ;  /* 0x00000052143c723c */ /* 0x040ff00000041868 */
[----:B------:R-:W-:Y:S01]  /*3510*/  HMMA.16816.F32.BF16 R56, R20, R74, R96 ;  /* 0x0000004a1438723c */ /* 0x000fe20000041860 */
[----:B------:R-:W3:Y:S07]  /*3520*/  LDSM.16.M88.4 R20, [R242] ;  /* 0x00000000f214783b */ /* 0x000eee0000000200 */
        /* <DEDUP_REMOVED lines=8> */
[----:B------:R-:W-:Y:S07]  /*35b0*/  LDSM.16.M88.4 R8, [R240+0x6000] ;  /* 0x00600000f008783b */ /* 0x000fee0000000200 */
[C---:B--2---:R-:W-:Y:S01]  /*35c0*/  HMMA.16816.F32.BF16 R124, R16.reuse, R48, R40 ;  /* 0x00000030107c723c */ /* 0x044fe20000041828 */
[----:B------:R-:W-:Y:S07]  /*35d0*/  LDSM.16.M88.4 R40, [R232+0xa000] ;  /* 0x00a00000e828783b */ /* 0x000fee0000000200 */
[C---:B------:R-:W-:Y:S01]  /*35e0*/  HMMA.16816.F32.BF16 R116, R16.reuse, R44, R12 ;  /* 0x0000002c1074723c */ /* 0x040fe2000004180c */
[----:B------:R-:W1:Y:S07]  /*35f0*/  LDSM.16.M88.4 R12, [R240+0x4000] ;  /* 0x00400000f00c783b */ /* 0x000e6e0000000200 */
[----:B------:R-:W-:Y:S08]  /*3600*/  HMMA.16816.F32.BF16 R104, R16, R26, R56 ;  /* 0x0000001a1068723c */ /* 0x000ff00000041838 */
[-C--:B---3--:R-:W-:Y:S08]  /*3610*/  HMMA.16816.F32.BF16 R56, R20, R52.reuse, R100 ;  /* 0x000000341438723c */ /* 0x088ff00000041864 */
[C---:B------:R-:W-:Y:S01]  /*3620*/  HMMA.16816.F32.BF16 R72, R16.reuse, R52, R36 ;  /* 0x000000341048723c */ /* 0x040fe20000041824 */
[----:B------:R-:W2:Y:S07]  /*3630*/  LDSM.16.M88.4 R36, [R232+0xa800] ;  /* 0x00a80000e824783b */ /* 0x000eae0000000200 */
[C---:B------:R-:W-:Y:S01]  /*3640*/  HMMA.16816.F32.BF16 R84, R16.reuse, R54, R32 ;  /* 0x000000361054723c */ /* 0x040fe20000041820 */
[----:B------:R-:W3:Y:S07]  /*3650*/  LDSM.16.M88.4 R32, [R232+0xb000] ;  /* 0x00b00000e820783b */ /* 0x000eee0000000200 */
[C---:B------:R-:W-:Y:S01]  /*3660*/  HMMA.16816.F32.BF16 R120, R16.reuse, R50, R28 ;  /* 0x000000321078723c */ /* 0x040fe2000004181c */
[----:B------:R-:W4:Y:S07]  /*3670*/  LDSM.16.M88.4 R28, [R232+0xb800] ;  /* 0x00b80000e81c783b */ /* 0x000f2e0000000200 */
[C---:B------:R-:W-:Y:S01]  /*3680*/  HMMA.16816.F32.BF16 R140, R16.reuse, R46, R60 ;  /* 0x0000002e108c723c */ /* 0x040fe2000004183c */
[----:B------:R-:W-:Y:S07]  /*3690*/  LDSM.16.M88.4 R60, [R6+0xa800] ;  /* 0x00a80000063c783b */ /* 0x000fee0000000200 */
[----:B------:R-:W-:Y:S01]  /*36a0*/  HMMA.16816.F32.BF16 R108, R16, R24, R64 ;  /* 0x00000018106c723c */ /* 0x000fe20000041840 */
[----:B------:R-:W-:Y:S07]  /*36b0*/  LDSM.16.M88.4 R16, [R241+0x6000] ;  /* 0x00600000f110783b */ /* 0x000fee0000000200 */
[C---:B------:R-:W-:Y:S08]  /*36c0*/  HMMA.16816.F32.BF16 R88, R20.reuse, R44, R88 ;  /* 0x0000002c1458723c */ /* 0x040ff00000041858 */
[C---:B------:R-:W-:Y:S01]  /*36d0*/  HMMA.16816.F32.BF16 R80, R20.reuse, R46, R80 ;  /* 0x0000002e1450723c */ /* 0x040fe20000041850 */
[----:B------:R-:W-:Y:S07]  /*36e0*/  LDSM.16.M88.4 R44, [R6+0xa000] ;  /* 0x00a00000062c783b */ /* 0x000fee0000000200 */
[C---:B------:R-:W-:Y:S08]  /*36f0*/  HMMA.16816.F32.BF16 R76, R20.reuse, R24, R76 ;  /* 0x00000018144c723c */ /* 0x040ff0000004184c */
[C---:B------:R-:W-:Y:S01]  /*3700*/  HMMA.16816.F32.BF16 R68, R20.reuse, R26, R68 ;  /* 0x0000001a1444723c */ /* 0x040fe20000041844 */
[----:B------:R-:W5:Y:S07]  /*3710*/  LDSM.16.M88.4 R24, [R241+0x4000] ;  /* 0x00400000f118783b */ /* 0x000f6e0000000200 */
[C---:B------:R-:W-:Y:S01]  /*3720*/  HMMA.16816.F32.BF16 R112, R20.reuse, R54, R112 ;  /* 0x000000361470723c */ /* 0x040fe20000041870 */
[----:B------:R-:W-:Y:S07]  /*3730*/  LDSM.16.M88.4 R52, [R6+0xb800] ;  /* 0x00b800000634783b */ /* 0x000fee0000000200 */
[C---:B------:R-:W-:Y:S08]  /*3740*/  HMMA.16816.F32.BF16 R96, R20.reuse, R48, R96 ;  /* 0x000000301460723c */ /* 0x040ff00000041860 */
[----:B------:R-:W-:Y:S08]  /*3750*/  HMMA.16816.F32.BF16 R92, R20, R50, R92 ;  /* 0x00000032145c723c */ /* 0x000ff0000004185c */
[----:B-1----:R-:W-:Y:S01]  /*3760*/  HMMA.16816.F32.BF16 R20, R12, R40, R56 ;  /* 0x000000280c14723c */ /* 0x002fe20000041838 */
[----:B------:R1:W3:Y:S07]  /*3770*/  LDSM.16.M88.4 R56, [R6+0xb000] ;  /* 0x00b000000638783b */ /* 0x0002ee0000000200 */
[C---:B------:R-:W-:Y:S08]  /*3780*/  HMMA.16816.F32.BF16 R48, R8.reuse, R42, R84 ;  /* 0x0000002a0830723c */ /* 0x040ff00000041854 */
[C---:B------:R-:W-:Y:S08]  /*3790*/  HMMA.16816.F32.BF16 R64, R8.reuse, R40, R72 ;  /* 0x000000280840723c */ /* 0x040ff00000041848 */
[C---:B--2---:R-:W-:Y:S01]  /*37a0*/  HMMA.16816.F32.BF16 R72, R8.reuse, R36, R124 ;  /* 0x000000240848723c */ /* 0x044fe2000004187c */
[----:B-1----:R-:W1:Y:S07]  /*37b0*/  I2F R6, R3 ;  /* 0x0000000300067306 */ /* 0x002e6e0000201400 */
[----:B------:R-:W-:Y:S08]  /*37c0*/  HMMA.16816.F32.BF16 R84, R8, R38, R120 ;  /* 0x000000260854723c */ /* 0x000ff00000041878 */
[----:B------:R-:W-:Y:S01]  /*37d0*/  HMMA.16816.F32.BF16 R156, R12, R42, R112 ;  /* 0x0000002a0c9c723c */ /* 0x000fe20000041870 */
[----:B------:R-:W-:Y:S07]  /*37e0*/  LDSM.16.M88.4 R40, [R238+0xa000] ;  /* 0x00a00000ee28783b */ /* 0x000fee0000000200 */
[C---:B---3--:R-:W-:Y:S08]  /*37f0*/  HMMA.16816.F32.BF16 R100, R8.reuse, R32, R116 ;  /* 0x000000200864723c */ /* 0x048ff00000041874 */
[C---:B------:R-:W-:Y:S08]  /*3800*/  HMMA.16816.F32.BF16 R140, R8.reuse, R34, R140 ;  /* 0x00000022088c723c */ /* 0x040ff0000004188c */
[C---:B----4-:R-:W-:Y:S08]  /*3810*/  HMMA.16816.F32.BF16 R136, R8.reuse, R28, R108 ;  /* 0x0000001c0888723c */ /* 0x050ff0000004186c */
[----:B------:R-:W-:Y:S01]  /*3820*/  HMMA.16816.F32.BF16 R124, R8, R30, R104 ;  /* 0x0000001e087c723c */ /* 0x000fe20000041868 */
[----:B------:R-:W-:Y:S07]  /*3830*/  LDSM.16.M88.4 R8, [R243+0x6000] ;  /* 0x00600000f308783b */ /* 0x000fee0000000200 */
[----:B-----5:R-:W-:Y:S01]  /*3840*/  HMMA.16816.F32.BF16 R112, R24, R44, R20 ;  /* 0x0000002c1870723c */ /* 0x020fe20000041814 */
[----:B------:R-:W2:Y:S07]  /*3850*/  LDSM.16.M88.4 R20, [R243+0x4000] ;  /* 0x00400000f314783b */ /* 0x000eae0000000200 */
[C---:B------:R-:W-:Y:S08]  /*3860*/  HMMA.16816.F32.BF16 R152, R12.reuse, R36, R96 ;  /* 0x000000240c98723c */ /* 0x040ff00000041860 */
[C---:B------:R-:W-:Y:S01]  /*3870*/  HMMA.16816.F32.BF16 R148, R12.reuse, R38, R92 ;  /* 0x000000260c94723c */ /* 0x040fe2000004185c */
[----:B------:R-:W-:Y:S07]  /*3880*/  LDSM.16.M88.4 R36, [R238+0xa800] ;  /* 0x00a80000ee24783b */ /* 0x000fee0000000200 */
[C---:B------:R-:W-:Y:S08]  /*3890*/  HMMA.16816.F32.BF16 R144, R12.reuse, R32, R88 ;  /* 0x000000200c90723c */ /* 0x040ff00000041858 */
[----:B------:R-:W-:Y:S01]  /*38a0*/  HMMA.16816.F32.BF16 R132, R12, R34, R80 ;  /* 0x000000220c84723c */ /* 0x000fe20000041850 */
[----:B------:R-:W-:Y:S07]  /*38b0*/  LDSM.16.M88.4 R32, [R238+0xb000] ;  /* 0x00b00000ee20783b */ /* 0x000fee0000000200 */
[----:B------:R-:W-:Y:S01]  /*38c0*/  HMMA.16816.F32.BF16 R108, R16, R46, R48 ;  /* 0x0000002e106c723c */ /* 0x000fe20000041830 */
[----:B------:R-:W3:Y:S07]  /*38d0*/  LDSM.16.M88.4 R48, [R238+0xb800] ;  /* 0x00b80000ee30783b */ /* 0x000eee0000000200 */
[C---:B------:R-:W-:Y:S08]  /*38e0*/  HMMA.16816.F32.BF16 R128, R12.reuse, R28, R76 ;  /* 0x0000001c0c80723c */ /* 0x040ff0000004184c */
[----:B------:R-:W-:Y:S01]  /*38f0*/  HMMA.16816.F32.BF16 R120, R12, R30, R68 ;  /* 0x0000001e0c78723c */ /* 0x000fe20000041844 */
[----:B------:R-:W-:Y:S04]  /*3900*/  LDSM.16.M88.4 R28, [R237+0x2000] ;  /* 0x00200000ed1c783b */ /* 0x000fe80000000200 */
[----:B------:R-:W-:Y:S03]  /*3910*/  LDSM.16.M88.4 R12, [R242+0x6000] ;  /* 0x00600000f20c783b */ /* 0x000fe60000000200 */
[C---:B------:R-:W-:Y:S08]  /*3920*/  HMMA.16816.F32.BF16 R104, R16.reuse, R60, R72 ;  /* 0x0000003c1068723c */ /* 0x040ff00000041848 */
[C---:B------:R-:W-:Y:S08]  /*3930*/  HMMA.16816.F32.BF16 R96, R16.reuse, R62, R84 ;  /* 0x0000003e1060723c */ /* 0x040ff00000041854 */
[C---:B------:R-:W-:Y:S08]  /*3940*/  HMMA.16816.F32.BF16 R116, R16.reuse, R44, R64 ;  /* 0x0000002c1074723c */ /* 0x040ff00000041840 */
[C---:B------:R-:W-:Y:S08]  /*3950*/  HMMA.16816.F32.BF16 R92, R16.reuse, R56, R100 ;  /* 0x00000038105c723c */ /* 0x040ff00000041864 */
[C---:B------:R-:W-:Y:S08]  /*3960*/  HMMA.16816.F32.BF16 R88, R16.reuse, R58, R140 ;  /* 0x0000003a1058723c */ /* 0x040ff0000004188c */
[C---:B------:R-:W-:Y:S08]  /*3970*/  HMMA.16816.F32.BF16 R84, R16.reuse, R52, R136 ;  /* 0x000000341054723c */ /* 0x040ff00000041888 */
[----:B------:R-:W-:Y:S01]  /*3980*/  HMMA.16816.F32.BF16 R72, R16, R54, R124 ;  /* 0x000000361048723c */ /* 0x000fe2000004187c */
[----:B------:R-:W4:Y:S07]  /*3990*/  LDSM.16.M88.4 R16, [R242+0x4000] ;  /* 0x00400000f210783b */ /* 0x000f2e0000000200 */
[C---:B------:R-:W-:Y:S08]  /*39a0*/  HMMA.16816.F32.BF16 R68, R24.reuse, R46, R156 ;  /* 0x0000002e1844723c */ /* 0x040ff0000004189c */
[C---:B------:R-:W-:Y:S08]  /*39b0*/  HMMA.16816.F32.BF16 R76, R24.reuse, R60, R152 ;  /* 0x0000003c184c723c */ /* 0x040ff00000041898 */
[C---:B------:R-:W-:Y:S08]  /*39c0*/  HMMA.16816.F32.BF16 R80, R24.reuse, R62, R148 ;  /* 0x0000003e1850723c */ /* 0x040ff00000041894 */
[C---:B------:R-:W-:Y:S08]  /*39d0*/  HMMA.16816.F32.BF16 R64, R24.reuse, R56, R144 ;  /* 0x000000381840723c */ /* 0x040ff00000041890 */
[C---:B------:R-:W-:Y:S08]  /*39e0*/  HMMA.16816.F32.BF16 R60, R24.reuse, R58, R132 ;  /* 0x0000003a183c723c */ /* 0x040ff00000041884 */
[C---:B------:R-:W-:Y:S08]  /*39f0*/  HMMA.16816.F32.BF16 R56, R24.reuse, R52, R128 ;  /* 0x000000341838723c */ /* 0x040ff00000041880 */
[----:B------:R-:W-:Y:S08]  /*3a00*/  HMMA.16816.F32.BF16 R120, R24, R54, R120 ;  /* 0x000000361878723c */ /* 0x000ff00000041878 */
[-C--:B--2---:R-:W-:Y:S08]  /*3a10*/  HMMA.16816.F32.BF16 R24, R20, R40.reuse, R112 ;  /* 0x000000281418723c */ /* 0x084ff00000041870 */
[C---:B------:R-:W-:Y:S08]  /*3a20*/  HMMA.16816.F32.BF16 R44, R8.reuse, R40, R116 ;  /* 0x00000028082c723c */ /* 0x040ff00000041874 */
[-C--:B------:R-:W-:Y:S08]  /*3a30*/  HMMA.16816.F32.BF16 R52, R8, R42.reuse, R108 ;  /* 0x0000002a0834723c */ /* 0x080ff0000004186c */
[----:B------:R-:W-:Y:S08]  /*3a40*/  HMMA.16816.F32.BF16 R40, R20, R42, R68 ;  /* 0x0000002a1428723c */ /* 0x000ff00000041844 */
[C---:B---3--:R-:W-:Y:S08]  /*3a50*/  HMMA.16816.F32.BF16 R100, R8.reuse, R50, R72 ;  /* 0x000000320864723c */ /* 0x048ff00000041848 */
[C---:B------:R-:W-:Y:S08]  /*3a60*/  HMMA.16816.F32.BF16 R92, R8.reuse, R32, R92 ;  /* 0x00000020085c723c */ /* 0x040ff0000004185c */
[----:B------:R-:W-:Y:S08]  /*3a70*/  HMMA.16816.F32.BF16 R88, R8, R34, R88 ;  /* 0x000000220858723c */ /* 0x000ff00000041858 */
[C---:B------:R-:W-:Y:S08]  /*3a80*/  HMMA.16816.F32.BF16 R64, R20.reuse, R32, R64 ;  /* 0x000000201440723c */ /* 0x040ff00000041840 */
[C---:B------:R-:W-:Y:S01]  /*3a90*/  HMMA.16816.F32.BF16 R72, R20.reuse, R34, R60 ;  /* 0x000000221448723c */ /* 0x040fe2000004183c */
[----:B------:R-:W2:Y:S07]  /*3aa0*/  LDSM.16.M88.4 R32, [R237+0x2800] ;  /* 0x00280000ed20783b */ /* 0x000eae0000000200 */
[C---:B------:R-:W-:Y:S08]  /*3ab0*/  HMMA.16816.F32.BF16 R68, R20.reuse, R36, R76 ;  /* 0x000000241444723c */ /* 0x040ff0000004184c */
[----:B------:R-:W-:Y:S08]  /*3ac0*/  HMMA.16816.F32.BF16 R76, R20, R48, R56 ;  /* 0x00000030144c723c */ /* 0x000ff00000041838 */
[-C--:B----4-:R-:W-:Y:S07]  /*3ad0*/  HMMA.16816.F32.BF16 R56, R16, R28.reuse, R24 ;  /* 0x0000001c1038723c */ /* 0x090fee0000041818 */
[----:B------:R-:W-:Y:S01]  /*3ae0*/  IMNMX R25, R5, UR12, PT ;  /* 0x0000000c05197c17 */ /* 0x000fe2000b800200 */
[----:B------:R-:W-:Y:S01]  /*3af0*/  HMMA.16816.F32.BF16 R60, R12, R28, R44 ;  /* 0x0000001c0c3c723c */ /* 0x000fe2000004182c */
[----:B------:R-:W-:-:S02]  /*3b00*/  IADD3 R5, R2, 0x8, RZ ;  /* 0x0000000802057810 */ /* 0x000fc40007ffe0ff */
[----:B------:R-:W-:Y:S02]  /*3b10*/  IMNMX R24, R160, UR12, PT ;  /* 0x0000000ca0187c17 */ /* 0x000fe4000b800200 */
[CC--:B------:R-:W-:Y:S02]  /*3b20*/  ISETP.GE.AND P0, PT, R3.reuse, R25.reuse, PT ;  /* 0x000000190300720c */ /* 0x0c0fe40003f06270 */
[-C--:B------:R-:W-:Y:S01]  /*3b30*/  ISETP.GE.AND P1, PT, R3, R24.reuse, PT ;  /* 0x000000180300720c */ /* 0x080fe20003f26270 */
[----:B------:R-:W-:Y:S01]  /*3b40*/  HMMA.16816.F32.BF16 R40, R16, R30, R40 ;  /* 0x0000001e1028723c */ /* 0x000fe20000041828 */
[C---:B------:R-:W-:Y:S02]  /*3b50*/  ISETP.GE.AND P6, PT, R5.reuse, R24, PT ;  /* 0x000000180500720c */ /* 0x040fe40003fc6270 */
[----:B------:R-:W-:-:S05]  /*3b60*/  ISETP.GE.AND P5, PT, R5, R25, PT ;  /* 0x000000190500720c */ /* 0x000fca0003fa6270 */
[C---:B------:R-:W-:Y:S08]  /*3b70*/  HMMA.16816.F32.BF16 R104, R8.reuse, R36, R104 ;  /* 0x000000240868723c */ /* 0x040ff00000041868 */
[C---:B------:R-:W-:Y:S08]  /*3b80*/  HMMA.16816.F32.BF16 R96, R8.reuse, R38, R96 ;  /* 0x000000260860723c */ /* 0x040ff00000041860 */
[----:B------:R-:W-:Y:S07]  /*3b90*/  HMMA.16816.F32.BF16 R84, R8, R48, R84 ;  /* 0x000000300854723c */ /* 0x000fee0000041854 */
[C---:B------:R-:W-:Y:S01]  /*3ba0*/  IADD3 R8, R160.reuse, 0x40, RZ ;  /* 0x00000040a0087810 */ /* 0x040fe20007ffe0ff */
[----:B------:R-:W-:Y:S01]  /*3bb0*/  HMMA.16816.F32.BF16 R52, R12, R30, R52 ;  /* 0x0000001e0c34723c */ /* 0x000fe20000041834 */
[----:B------:R-:W-:Y:S01]  /*3bc0*/  IADD3 R9, R160, 0x48, RZ ;  /* 0x00000048a0097810 */ /* 0x000fe20007ffe0ff */
[----:B-1----:R-:W-:Y:S01]  /*3bd0*/  FFMA.FTZ R11, R6, UR4, R59 ;  /* 0x00000004060b7c23 */ /* 0x002fe2000801003b */
[----:B------:R-:W-:Y:S01]  /*3be0*/  IMNMX R27, R8, UR12, PT ;  /* 0x0000000c081b7c17 */ /* 0x000fe2000b800200 */
[C---:B------:R-:W-:Y:S01]  /*3bf0*/  FFMA.FTZ R10, R6.reuse, UR4, R61 ;  /* 0x00000004060a7c23 */ /* 0x040fe2000801003d */
[----:B------:R1:W3:Y:S01]  /*3c00*/  I2F R8, R5 ;  /* 0x0000000500087306 */ /* 0x0002e20000201400 */
[----:B------:R-:W-:Y:S01]  /*3c10*/  IMNMX R26, R9, UR12, PT ;  /* 0x0000000c091a7c17 */ /* 0x000fe2000b800200 */
[----:B------:R-:W-:Y:S01]  /*3c20*/  FFMA.FTZ R9, R6, UR4, R57 ;  /* 0x0000000406097c23 */ /* 0x000fe20008010039 */
[C---:B------:R-:W-:Y:S01]  /*3c30*/  ISETP.GE.AND P4, PT, R3.reuse, R27, PT ;  /* 0x0000001b0300720c */ /* 0x040fe20003f86270 */
[----:B------:R-:W-:Y:S01]  /*3c40*/  HMMA.16816.F32.BF16 R120, R20, R50, R120 ;  /* 0x000000321478723c */ /* 0x000fe20000041878 */
[----:B------:R-:W-:Y:S01]  /*3c50*/  ISETP.GE.AND P2, PT, R3, R26, PT ;  /* 0x0000001a0300720c */ /* 0x000fe20003f46270 */
[----:B------:R-:W4:Y:S01]  /*3c60*/  LDSM.16.M88.4 R28, [R237+0x3000] ;  /* 0x00300000ed1c783b */ /* 0x000f220000000200 */
[----:B------:R-:W-:-:S02]  /*3c70*/  FSEL R157, R9, -INF , !P1 ;  /* 0xff800000099d7808 */ /* 0x000fc40004800000 */
[----:B------:R-:W-:Y:S02]  /*3c80*/  IADD3 R3, R2, 0x9, RZ ;  /* 0x0000000902037810 */ /* 0x000fe40007ffe0ff */
[C---:B------:R-:W-:Y:S01]  /*3c90*/  ISETP.GE.AND P3, PT, R5.reuse, R27, PT ;  /* 0x0000001b0500720c */ /* 0x040fe20003f66270 */
[----:B--2---:R-:W-:Y:S01]  /*3ca0*/  HMMA.16816.F32.BF16 R48, R16, R32, R68 ;  /* 0x000000201030723c */ /* 0x004fe20000041844 */
[----:B------:R-:W-:Y:S02]  /*3cb0*/  ISETP.GE.AND P1, PT, R5, R26, PT ;  /* 0x0000001a0500720c */ /* 0x000fe40003f26270 */
[----:B------:R-:W-:Y:S01]  /*3cc0*/  FSEL R159, R11, -INF , !P0 ;  /* 0xff8000000b9f7808 */ /* 0x000fe20004000000 */
[----:B-1----:R-:W-:Y:S01]  /*3cd0*/  FFMA.FTZ R5, R6, UR4, R63 ;  /* 0x0000000406057c23 */ /* 0x002fe2000801003f */
[----:B------:R-:W-:Y:S01]  /*3ce0*/  FSEL R57, R10, -INF , !P4 ;  /* 0xff8000000a397808 */ /* 0x000fe20006000000 */
[----:B------:R-:W1:Y:S01]  /*3cf0*/  I2F R6, R3 ;  /* 0x0000000300067306 */ /* 0x000e620000201400 */
[C---:B---3--:R-:W-:Y:S01]  /*3d00*/  FFMA.FTZ R9, R8.reuse, UR4, R40 ;  /* 0x0000000408097c23 */ /* 0x048fe20008010028 */
[----:B------:R-:W-:Y:S01]  /*3d10*/  HMMA.16816.F32.BF16 R36, R20, R38, R80 ;  /* 0x000000261424723c */ /* 0x000fe20000041850 */
[----:B------:R-:W-:Y:S01]  /*3d20*/  FSEL R59, R5, -INF , !P2 ;  /* 0xff800000053b7808 */ /* 0x000fe20005000000 */
[----:B------:R-:W-:Y:S01]  /*3d30*/  FFMA.FTZ R11, R8, UR4, R52 ;  /* 0x00000004080b7c23 */ /* 0x000fe20008010034 */
[----:B------:R-:W-:-:S02]  /*3d40*/  IADD3 R5, R2, 0x10, RZ ;  /* 0x0000001002057810 */ /* 0x000fc40007ffe0ff */
[----:B------:R-:W-:Y:S02]  /*3d50*/  FSEL R156, R9, -INF , !P6 ;  /* 0xff800000099c7808 */ /* 0x000fe40007000000 */
[----:B------:R-:W2:Y:S01]  /*3d60*/  I2F R9, R5 ;  /* 0x0000000500097306 */ /* 0x000ea20000201400 */
[----:B------:R-:W-:Y:S01]  /*3d70*/  HMMA.16816.F32.BF16 R44, R12, R32, R104 ;  /* 0x000000200c2c723c */ /* 0x000fe20000041868 */
[C---:B------:R-:W-:Y:S01]  /*3d80*/  FFMA.FTZ R20, R8.reuse, UR4, R42 ;  /* 0x0000000408147c23 */ /* 0x040fe2000801002a */
[C---:B------:R-:W-:Y:S01]  /*3d90*/  ISETP.GE.AND P0, PT, R3.reuse, R24, PT ;  /* 0x000000180300720c */ /* 0x040fe20003f06270 */
[----:B------:R-:W-:Y:S01]  /*3da0*/  FFMA.FTZ R8, R8, UR4, R54 ;  /* 0x0000000408087c23 */ /* 0x000fe20008010036 */
[C---:B------:R-:W-:Y:S01]  /*3db0*/  ISETP.GE.AND P4, PT, R3.reuse, R25, PT ;  /* 0x000000190300720c */ /* 0x040fe20003f86270 */
[C---:B-1----:R-:W-:Y:S01]  /*3dc0*/  FFMA.FTZ R10, R6.reuse, UR4, R41 ;  /* 0x00000004060a7c23 */ /* 0x042fe20008010029 */
[C---:B------:R-:W-:Y:S01]  /*3dd0*/  ISETP.GE.AND P2, PT, R3.reuse, R27, PT ;  /* 0x0000001b0300720c */ /* 0x040fe20003f46270 */
[----:B------:R-:W-:Y:S01]  /*3de0*/  FFMA.FTZ R21, R6, UR4, R43 ;  /* 0x0000000406157c23 */ /* 0x000fe2000801002b */
[----:B------:R-:W-:-:S02]  /*3df0*/  ISETP.GE.AND P6, PT, R3, R26, PT ;  /* 0x0000001a0300720c */ /* 0x000fc40003fc6270 */
[----:B------:R-:W-:Y:S02]  /*3e00*/  IADD3 R3, R2, 0x11, RZ ;  /* 0x0000001102037810 */ /* 0x000fe40007ffe0ff */
[----:B------:R-:W-:Y:S02]  /*3e10*/  FSEL R158, R20, -INF , !P5 ;  /* 0xff800000149e7808 */ /* 0x000fe40006800000 */
[----:B------:R-:W-:Y:S02]  /*3e20*/  FSEL R52, R11, -INF , !P3 ;  /* 0xff8000000b347808 */ /* 0x000fe40005800000 */
[-C--:B------:R-:W-:Y:S01]  /*3e30*/  HMMA.16816.F32.BF16 R36, R16, R34.reuse, R36 ;  /* 0x000000221024723c */ /* 0x080fe20000041824 */
[----:B------:R-:W-:Y:S01]  /*3e40*/  FSEL R54, R8, -INF , !P1 ;  /* 0xff80000008367808 */ /* 0x000fe20004800000 */
[----:B--2---:R-:W-:Y:S01]  /*3e50*/  FFMA.FTZ R20, R9, UR4, R50 ;  /* 0x0000000409147c23 */ /* 0x004fe20008010032 */
[----:B------:R-:W-:Y:S01]  /*3e60*/  FSEL R154, R10, -INF , !P0 ;  /* 0xff8000000a9a7808 */ /* 0x000fe20004000000 */
[----:B------:R-:W1:Y:S01]  /*3e70*/  I2F R8, R3 ;  /* 0x0000000300087306 */ /* 0x000e620000201400 */
[C---:B------:R-:W-:Y:S01]  /*3e80*/  ISETP.GE.AND P5, PT, R5.reuse, R24, PT ;  /* 0x000000180500720c */ /* 0x040fe20003fa6270 */
[C---:B------:R-:W-:Y:S01]  /*3e90*/  FFMA.FTZ R10, R6.reuse, UR4, R53 ;  /* 0x00000004060a7c23 */ /* 0x040fe20008010035 */
[C---:B------:R-:W-:Y:S01]  /*3ea0*/  ISETP.GE.AND P3, PT, R5.reuse, R25, PT ;  /* 0x000000190500720c */ /* 0x040fe20003f66270 */
[----:B------:R-:W-:Y:S01]  /*3eb0*/  FFMA.FTZ R6, R6, UR4, R55 ;  /* 0x0000000406067c23 */ /* 0x000fe20008010037 */
[C---:B------:R-:W-:Y:S01]  /*3ec0*/  ISETP.GE.AND P1, PT, R5.reuse, R27, PT ;  /* 0x0000001b0500720c */ /* 0x040fe20003f26270 */
[C---:B------:R-:W-:Y:S01]  /*3ed0*/  HMMA.16816.F32.BF16 R32, R12.reuse, R34, R96 ;  /* 0x000000220c20723c */ /* 0x040fe20000041860 */
[----:B------:R-:W-:Y:S01]  /*3ee0*/  ISETP.GE.AND P0, PT, R5, R26, PT ;  /* 0x0000001a0500720c */ /* 0x000fe20003f06270 */
[C---:B------:R-:W-:Y:S01]  /*3ef0*/  FFMA.FTZ R5, R9.reuse, UR4, R48 ;  /* 0x0000000409057c23 */ /* 0x040fe20008010030 */
[----:B------:R-:W-:Y:S01]  /*3f00*/  FSEL R53, R6, -INF , !P6 ;  /* 0xff80000006357808 */ /* 0x000fe20007000000 */
[C---:B------:R-:W-:Y:S01]  /*3f10*/  FFMA.FTZ R11, R9.reuse, UR4, R44 ;  /* 0x00000004090b7c23 */ /* 0x040fe2000801002c */
[----:B------:R-:W-:Y:S01]  /*3f20*/  FSEL R48, R10, -INF , !P2 ;  /* 0xff8000000a307808 */ /* 0x000fe20005000000 */
[----:B------:R-:W-:Y:S01]  /*3f30*/  FFMA.FTZ R9, R9, UR4, R46 ;  /* 0x0000000409097c23 */ /* 0x000fe2000801002e */
[----:B------:R-:W-:Y:S01]  /*3f40*/  FSEL R152, R5, -INF , !P5 ;  /* 0xff80000005987808 */ /* 0x000fe20006800000 */
[----:B----4-:R-:W-:Y:S01]  /*3f50*/  HMMA.16816.F32.BF16 R40, R12, R28, R92 ;  /* 0x0000001c0c28723c */ /* 0x010fe2000004185c */
[----:B------:R-:W-:Y:S01]  /*3f60*/  IADD3 R5, R2, 0x18, RZ ;  /* 0x0000001802057810 */ /* 0x000fe20007ffe0ff */
[C---:B-1----:R-:W-:Y:S01]  /*3f70*/  FFMA.FTZ R10, R8.reuse, UR4, R49 ;  /* 0x00000004080a7c23 */ /* 0x042fe20008010031 */
[----:B------:R-:W-:Y:S01]  /*3f80*/  FSEL R155, R21, -INF , !P4 ;  /* 0xff800000159b7808 */ /* 0x000fe20006000000 */
[----:B------:R-:W-:Y:S01]  /*3f90*/  FFMA.FTZ R21, R8, UR4, R51 ;  /* 0x0000000408157c23 */ /* 0x000fe20008010033 */
[----:B------:R-:W1:Y:S01]  /*3fa0*/  I2F R6, R5 ;  /* 0x0000000500067306 */ /* 0x000e620000201400 */
[----:B------:R-:W-:-:S02]  /*3fb0*/  ISETP.GE.AND P4, PT, R3, R24, PT ;  /* 0x000000180300720c */ /* 0x000fc40003f86270 */
[C---:B------:R-:W-:Y:S02]  /*3fc0*/  ISETP.GE.AND P2, PT, R3.reuse, R25, PT ;  /* 0x000000190300720c */ /* 0x040fe40003f46270 */
[C---:B------:R-:W-:Y:S02]  /*3fd0*/  ISETP.GE.AND P6, PT, R3.reuse, R27, PT ;  /* 0x0000001b0300720c */ /* 0x040fe40003fc6270 */
[----:B------:R-:W-:Y:S02]  /*3fe0*/  ISETP.GE.AND P5, PT, R3, R26, PT ;  /* 0x0000001a0300720c */ /* 0x000fe40003fa6270 */
[----:B------:R-:W-:Y:S02]  /*3ff0*/  FSEL R153, R20, -INF , !P3 ;  /* 0xff80000014997808 */ /* 0x000fe40005800000 */
[----:B------:R-:W-:Y:S02]  /*4000*/  FSEL R80, R11, -INF , !P1 ;  /* 0xff8000000b507808 */ /* 0x000fe40004800000 */
[----:B------:R-:W-:-:S02]  /*4010*/  FSEL R81, R9, -INF , !P0 ;  /* 0xff80000009517808 */ /* 0x000fc40004000000 */
[----:B------:R-:W-:Y:S01]  /*4020*/  FSEL R150, R10, -INF , !P4 ;  /* 0xff8000000a967808 */ /* 0x000fe20006000000 */
[----:B------:R-:W-:Y:S01]  /*4030*/  FFMA.FTZ R10, R8, UR4, R45 ;  /* 0x00000004080a7c23 */ /* 0x000fe2000801002d */
[----:B------:R-:W-:Y:S01]  /*4040*/  IADD3 R3, R2, 0x19, RZ ;  /* 0x0000001902037810 */ /* 0x000fe20007ffe0ff */
[C---:B-1----:R-:W-:Y:S01]  /*4050*/  FFMA.FTZ R9, R6.reuse, UR4, R36 ;  /* 0x0000000406097c23 */ /* 0x042fe20008010024 */
[C---:B------:R-:W-:Y:S01]  /*4060*/  ISETP.GE.AND P3, PT, R5.reuse, R24, PT ;  /* 0x000000180500720c */ /* 0x040fe20003f66270 */
[C---:B------:R-:W-:Y:S01]  /*4070*/  FFMA.FTZ R11, R6.reuse, UR4, R32 ;  /* 0x00000004060b7c23 */ /* 0x040fe20008010020 */
[C---:B------:R-:W-:Y:S01]  /*4080*/  ISETP.GE.AND P1, PT, R5.reuse, R25, PT ;  /* 0x000000190500720c */ /* 0x040fe20003f26270 */
[----:B------:R-:W-:Y:S01]  /*4090*/  FFMA.FTZ R20, R6, UR4, R38 ;  /* 0x0000000406147c23 */ /* 0x000fe20008010026 */
[C---:B------:R-:W-:Y:S02]  /*40a0*/  ISETP.GE.AND P0, PT, R5.reuse, R27, PT ;  /* 0x0000001b0500720c */ /* 0x040fe40003f06270 */
[----:B------:R-:W-:Y:S01]  /*40b0*/  ISETP.GE.AND P4, PT, R5, R26, PT ;  /* 0x0000001a0500720c */ /* 0x000fe20003f86270 */
[----:B------:R-:W-:Y:S01]  /*40c0*/  FFMA.FTZ R5, R8, UR4, R47 ;  /* 0x0000000408057c23 */ /* 0x000fe2000801002f */
[----:B------:R-:W-:Y:S01]  /*40d0*/  FSEL R148, R9, -INF , !P3 ;  /* 0xff80000009947808 */ /* 0x000fe20005800000 */
[----:B------:R-:W-:Y:S01]  /*40e0*/  HMMA.16816.F32.BF16 R44, R16, R28, R64 ;  /* 0x0000001c102c723c */ /* 0x000fe20000041840 */
[----:B------:R-:W1:Y:S01]  /*40f0*/  I2F R8, R3 ;  /* 0x0000000300087306 */ /* 0x000e620000201400 */
[----:B------:R-:W-:Y:S01]  /*4100*/  FFMA.FTZ R9, R6, UR4, R34 ;  /* 0x0000000406097c23 */ /* 0x000fe20008010022 */
[----:B------:R-:W-:-:S02]  /*4110*/  FSEL R151, R21, -INF , !P2 ;  /* 0xff80000015977808 */ /* 0x000fc40005000000 */
[----:B------:R-:W-:Y:S02]  /*4120*/  FSEL R149, R20, -INF , !P1 ;  /* 0xff80000014957808 */ /* 0x000fe40004800000 */
[----:B------:R-:W-:Y:S01]  /*4130*/  FSEL R66, R5, -INF , !P5 ;  /* 0xff80000005427808 */ /* 0x000fe20006800000 */
[----:B------:R-:W2:Y:S01]  /*4140*/  LDSM.16.M88.4 R20, [R237+0x3800] ;  /* 0x00380000ed14783b */ /* 0x000ea20000000200 */
[----:B------:R-:W-:Y:S01]  /*4150*/  IADD3 R5, R2, 0x20, RZ ;  /* 0x0000002002057810 */ /* 0x000fe20007ffe0ff */
[----:B------:R-:W-:-:S04]  /*4160*/  DEPBAR.LE SB0, 0x0 ;  /* 0x000080000000791a */ /* 0x000fc80000000000 */
[----:B------:R-:W3:Y:S01]  /*4170*/  I2F R6, R5 ;  /* 0x0000000500067306 */ /* 0x000ee20000201400 */
[----:B------:R-:W-:Y:S01]  /*4180*/  FSEL R63, R10, -INF , !P6 ;  /* 0xff8000000a3f7808 */ /* 0x000fe20007000000 */
[C---:B-1----:R-:W-:Y:S01]  /*4190*/  FFMA.FTZ R10, R8.reuse, UR4, R37 ;  /* 0x00000004080a7c23 */ /* 0x042fe20008010025 */
[C---:B------:R-:W-:Y:S01]  /*41a0*/  ISETP.GE.AND P2, PT, R3.reuse, R24, PT ;  /* 0x000000180300720c */ /* 0x040fe20003f46270 */
[----:B------:R-:W-:Y:S01]  /*41b0*/  FFMA.FTZ R28, R8, UR4, R39 ;  /* 0x00000004081c7c23 */ /* 0x000fe20008010027 */
[C---:B------:R-:W-:Y:S01]  /*41c0*/  ISETP.GE.AND P6, PT, R3.reuse, R25, PT ;  /* 0x000000190300720c */ /* 0x040fe20003fc6270 */
[----:B------:R-:W-:Y:S01]  /*41d0*/  HMMA.16816.F32.BF16 R36, R16, R30, R72 ;  /* 0x0000001e1024723c */ /* 0x000fe20000041848 */
[----:B------:R-:W-:Y:S01]  /*41e0*/  BAR.SYNC.DEFER_BLOCKING 0x0 ;  /* 0x0000000000007b1d */ /* 0x000fe20000010000 */
[C---:B------:R-:W-:Y:S02]  /*41f0*/  ISETP.GE.AND P5, PT, R3.reuse, R27, PT ;  /* 0x0000001b0300720c */ /* 0x040fe40003fa6270 */
[----:B------:R-:W-:-:S02]  /*4200*/  ISETP.GE.AND P3, PT, R3, R26, PT ;  /* 0x0000001a0300720c */ /* 0x000fc40003f66270 */
[----:B------:R-:W-:Y:S02]  /*4210*/  IADD3 R3, R2, 0x21, RZ ;  /* 0x0000002102037810 */ /* 0x000fe40007ffe0ff */
[----:B------:R-:W-:Y:S01]  /*4220*/  FSEL R61, R11, -INF , !P0 ;  /* 0xff8000000b3d7808 */ /* 0x000fe20004000000 */
[C---:B---3--:R-:W-:Y:S01]  /*4230*/  FFMA.FTZ R11, R6.reuse, UR4, R46 ;  /* 0x00000004060b7c23 */ /* 0x048fe2000801002e */
[----:B------:R-:W-:Y:S01]  /*4240*/  FSEL R64, R9, -INF , !P4 ;  /* 0xff80000009407808 */ /* 0x000fe20006000000 */
[----:B------:R-:W-:Y:S01]  /*4250*/  FFMA.FTZ R9, R6, UR4, R44 ;  /* 0x0000000406097c23 */ /* 0x000fe2000801002c */
[----:B------:R-:W-:Y:S01]  /*4260*/  FSEL R130, R10, -INF , !P2 ;  /* 0xff8000000a827808 */ /* 0x000fe20005000000 */
[----:B------:R-:W-:Y:S01]  /*4270*/  FFMA.FTZ R10, R8, UR4, R33 ;  /* 0x00000004080a7c23 */ /* 0x000fe20008010021 */
[C---:B------:R-:W-:Y:S02]  /*4280*/  ISETP.GE.AND P1, PT, R5.reuse, R24, PT ;  /* 0x000000180500720c */ /* 0x040fe40003f26270 */
[----:B------:R-:W-:-:S02]  /*4290*/  ISETP.GE.AND P0, PT, R5, R25, PT ;  /* 0x000000190500720c */ /* 0x000fc40003f06270 */
[C---:B------:R-:W-:Y:S02]  /*42a0*/  ISETP.GE.AND P4, PT, R5.reuse, R27, PT ;  /* 0x0000001b0500720c */ /* 0x040fe40003f86270 */
[----:B------:R-:W-:Y:S01]  /*42b0*/  ISETP.GE.AND P2, PT, R5, R26, PT ;  /* 0x0000001a0500720c */ /* 0x000fe20003f46270 */
[----:B------:R-:W-:Y:S01]  /*42c0*/  FFMA.FTZ R5, R8, UR4, R35 ;  /* 0x0000000408057c23 */ /* 0x000fe20008010023 */
[----:B------:R-:W-:Y:S01]  /*42d0*/  FSEL R131, R28, -INF , !P6 ;  /* 0xff8000001c837808 */ /* 0x000fe20007000000 */
[----:B------:R-:W1:Y:S01]  /*42e0*/  I2F R8, R3 ;  /* 0x0000000300087306 */ /* 0x000e620000201400 */
[----:B------:R-:W-:Y:S01]  /*42f0*/  FSEL R55, R10, -INF , !P5 ;  /* 0xff8000000a377808 */ /* 0x000fe20006800000 */
[C---:B------:R-:W-:Y:S01]  /*4300*/  FFMA.FTZ R10, R6.reuse, UR4, R40 ;  /* 0x00000004060a7c23 */ /* 0x040fe20008010028 */
[----:B------:R-:W-:Y:S01]  /*4310*/  FSEL R65, R5, -INF , !P3 ;  /* 0xff80000005417808 */ /* 0x000fe20005800000 */
[----:B------:R-:W-:Y:S01]  /*4320*/  FFMA.FTZ R6, R6, UR4, R42 ;  /* 0x0000000406067c23 */ /* 0x000fe2000801002a */
[----:B------:R-:W-:Y:S01]  /*4330*/  FSEL R190, R9, -INF , !P1 ;  /* 0xff80000009be7808 */ /* 0x000fe20004800000 */
[----:B------:R-:W-:Y:S01]  /*4340*/  HMMA.16816.F32.BF16 R32, R12, R30, R88 ;  /* 0x0000001e0c20723c */ /* 0x000fe20000041858 */
[----:B------:R-:W-:-:S02]  /*4350*/  ISETP.GE.AND P6, PT, R3, R24, PT ;  /* 0x000000180300720c */ /* 0x000fc40003fc6270 */
[C---:B------:R-:W-:Y:S02]  /*4360*/  ISETP.GE.AND P5, PT, R3.reuse, R25, PT ;  /* 0x000000190300720c */ /* 0x040fe40003fa6270 */
[C---:B------:R-:W-:Y:S02]  /*4370*/  ISETP.GE.AND P3, PT, R3.reuse, R27, PT ;  /* 0x0000001b0300720c */ /* 0x040fe40003f66270 */
[----:B------:R-:W-:Y:S02]  /*4380*/  ISETP.GE.AND P1, PT, R3, R26, PT ;  /* 0x0000001a0300720c */ /* 0x000fe40003f26270 */
[----:B------:R-:W-:Y:S01]  /*4390*/  FSEL R187, R11, -INF , !P0 ;  /* 0xff8000000bbb7808 */ /* 0x000fe20004000000 */
[----:B-1----:R-:W-:Y:S01]  /*43a0*/  FFMA.FTZ R9, R8, UR4, R45 ;  /* 0x0000000408097c23 */ /* 0x002fe2000801002d */
[----:B------:R-:W-:Y:S01]  /*43b0*/  IADD3 R3, R2, 0x28, RZ ;  /* 0x0000002802037810 */ /* 0x000fe20007ffe0ff */
[----:B------:R-:W-:Y:S01]  /*43c0*/  FFMA.FTZ R28, R8, UR4, R47 ;  /* 0x00000004081c7c23 */ /* 0x000fe2000801002f */
[----:B------:R-:W-:Y:S01]  /*43d0*/  FSEL R189, R10, -INF , !P4 ;  /* 0xff8000000abd7808 */ /* 0x000fe20006000000 */
[----:B------:R-:W-:Y:S01]  /*43e0*/  FFMA.FTZ R10, R8, UR4, R41 ;  /* 0x00000004080a7c23 */ /* 0x000fe20008010029 */
[----:B------:R-:W1:Y:S01]  /*43f0*/  I2F R5, R3 ;  /* 0x0000000300057306 */ /* 0x000e620000201400 */
[----:B------:R-:W-:Y:S01]  /*4400*/  FSEL R191, R6, -INF , !P2 ;  /* 0xff80000006bf7808 */ /* 0x000fe20005000000 */
[----:B------:R-:W-:Y:S01]  /*4410*/  FFMA.FTZ R6, R8, UR4, R43 ;  /* 0x0000000408067c23 */ /* 0x000fe2000801002b */
[----:B------:R-:W-:Y:S01]  /*4420*/  FSEL R186, R9, -INF , !P6 ;  /* 0xff80000009ba7808 */ /* 0x000fe20007000000 */
[----:B--2---:R-:W-:Y:S01]  /*4430*/  HMMA.16816.F32.BF16 R40, R16, R20, R76 ;  /* 0x000000141028723c */ /* 0x004fe2000004184c */
[----:B------:R-:W-:-:S02]  /*4440*/  ISETP.GE.AND P0, PT, R3, R24, PT ;  /* 0x000000180300720c */ /* 0x000fc40003f06270 */
[C---:B------:R-:W-:Y:S02]  /*4450*/  ISETP.GE.AND P4, PT, R3.reuse, R25, PT ;  /* 0x000000190300720c */ /* 0x040fe40003f86270 */
[C---:B------:R-:W-:Y:S02]  /*4460*/  ISETP.GE.AND P2, PT, R3.reuse, R27, PT ;  /* 0x0000001b0300720c */ /* 0x040fe40003f46270 */
[----:B------:R-:W-:Y:S01]  /*4470*/  ISETP.GE.AND P6, PT, R3, R26, PT ;  /* 0x0000001a0300720c */ /* 0x000fe20003fc6270 */
[----:B------:R-:W-:Y:S01]  /*4480*/  HMMA.16816.F32.BF16 R16, R16, R22, R120 ;  /* 0x000000161010723c */ /* 0x000fe20000041878 */
[----:B------:R-:W-:Y:S02]  /*4490*/  FSEL R185, R28, -INF , !P5 ;  /* 0xff8000001cb97808 */ /* 0x000fe40006800000 */
[----:B------:R-:W-:Y:S01]  /*44a0*/  FSEL R184, R10, -INF , !P3 ;  /* 0xff8000000ab87808 */ /* 0x000fe20005800000 */
[C---:B-1----:R-:W-:Y:S01]  /*44b0*/  FFMA.FTZ R8, R5.reuse, UR4, R36 ;  /* 0x0000000405087c23 */ /* 0x042fe20008010024 */
[----:B------:R-:W-:Y:S01]  /*44c0*/  IADD3 R3, R2, 0x29, RZ ;  /* 0x0000002902037810 */ /* 0x000fe20007ffe0ff */
[C---:B------:R-:W-:Y:S01]  /*44d0*/  FFMA.FTZ R10, R5.reuse, UR4, R38 ;  /* 0x00000004050a7c23 */ /* 0x040fe20008010026 */
[----:B------:R-:W-:Y:S01]  /*44e0*/  FSEL R188, R6, -INF , !P1 ;  /* 0xff80000006bc7808 */ /* 0x000fe20004800000 */
[----:B------:R-:W-:Y:S01]  /*44f0*/  HMMA.16816.F32.BF16 R28, R12, R20, R84 ;  /* 0x000000140c1c723c */ /* 0x000fe20000041854 */
[----:B------:R-:W1:Y:S01]  /*4500*/  I2F R9, R3 ;  /* 0x0000000300097306 */ /* 0x000e620000201400 */
[----:B------:R-:W-:Y:S01]  /*4510*/  FSEL R170, R8, -INF , !P0 ;  /* 0xff80000008aa7808 */ /* 0x000fe20004000000 */
[----:B------:R-:W-:Y:S01]  /*4520*/  FFMA.FTZ R6, R5, UR4, R34 ;  /* 0x0000000405067c23 */ /* 0x000fe20008010022 */
[----:B------:R-:W-:Y:S01]  /*4530*/  ISETP.GE.AND P5, PT, R3, R24, PT ;  /* 0x000000180300720c */ /* 0x000fe20003fa6270 */
[----:B------:R-:W-:Y:S01]  /*4540*/  FFMA.FTZ R11, R5, UR4, R32 ;  /* 0x00000004050b7c23 */ /* 0x000fe20008010020 */
[----:B------:R-:W-:-:S02]  /*4550*/  ISETP.GE.AND P3, PT, R3, R25, PT ;  /* 0x000000190300720c */ /* 0x000fc40003f66270 */
[C---:B------:R-:W-:Y:S01]  /*4560*/  ISETP.GE.AND P1, PT, R3.reuse, R27, PT ;  /* 0x0000001b0300720c */ /* 0x040fe20003f26270 */
[----:B------:R-:W-:Y:S01]  /*4570*/  HMMA.16816.F32.BF16 R20, R12, R22, R100 ;  /* 0x000000160c14723c */ /* 0x000fe20000041864 */
[----:B------:R-:W-:Y:S02]  /*4580*/  ISETP.GE.AND P0, PT, R3, R26, PT ;  /* 0x0000001a0300720c */ /* 0x000fe40003f06270 */
[----:B------:R-:W-:Y:S02]  /*4590*/  FSEL R164, R10, -INF , !P4 ;  /* 0xff8000000aa47808 */ /* 0x000fe40006000000 */
[----:B------:R-:W-:Y:S02]  /*45a0*/  IADD3 R5, R2, 0x31, RZ ;  /* 0x0000003102057810 */ /* 0x000fe40007ffe0ff */
[----:B------:R-:W-:Y:S01]  /*45b0*/  FSEL R171, R6, -INF , !P6 ;  /* 0xff80000006ab7808 */ /* 0x000fe20007000000 */
[----:B-1----:R-:W-:Y:S01]  /*45c0*/  FFMA.FTZ R10, R9, UR4, R37 ;  /* 0x00000004090a7c23 */ /* 0x002fe20008010025 */
[----:B------:R-:W-:Y:S01]  /*45d0*/  IADD3 R3, R2, 0x30, RZ ;  /* 0x0000003002037810 */ /* 0x000fe20007ffe0ff */
[----:B------:R-:W1:Y:S01]  /*45e0*/  I2F R6, R5 ;  /* 0x0000000500067306 */ /* 0x000e620000201400 */
[----:B------:R-:W-:Y:S01]  /*45f0*/  FSEL R169, R11, -INF , !P2 ;  /* 0xff8000000ba97808 */ /* 0x000fe20005000000 */
[C---:B------:R-:W-:Y:S01]  /*4600*/  FFMA.FTZ R11, R9.reuse, UR4, R39 ;  /* 0x00000004090b7c23 */ /* 0x040fe20008010027 */
[----:B------:R-:W-:Y:S01]  /*4610*/  FSEL R162, R10, -INF , !P5 ;  /* 0xff8000000aa27808 */ /* 0x000fe20006800000 */
[----:B------:R-:W-:Y:S01]  /*4620*/  FFMA.FTZ R10, R9, UR4, R33 ;  /* 0x00000004090a7c23 */ /* 0x000fe20008010021 */
[----:B------:R-:W-:-:S02]  /*4630*/  ISETP.GE.AND P4, PT, R3, R24, PT ;  /* 0x000000180300720c */ /* 0x000fc40003f86270 */
[C---:B------:R-:W-:Y:S01]  /*4640*/  ISETP.GE.AND P2, PT, R3.reuse, R25, PT ;  /* 0x000000190300720c */ /* 0x040fe20003f46270 */
[----:B------:R2:W3:Y:S01]  /*4650*/  I2F R8, R3 ;  /* 0x0000000300087306 */ /* 0x0004e20000201400 */
[C---:B------:R-:W-:Y:S02]  /*4660*/  ISETP.GE.AND P6, PT, R3.reuse, R27, PT ;  /* 0x0000001b0300720c */ /* 0x040fe40003fc6270 */
[----:B------:R-:W-:Y:S02]  /*4670*/  ISETP.GE.AND P5, PT, R3, R26, PT ;  /* 0x0000001a0300720c */ /* 0x000fe40003fa6270 */
[----:B------:R-:W-:Y:S02]  /*4680*/  FSEL R160, R11, -INF , !P3 ;  /* 0xff8000000ba07808 */ /* 0x000fe40005800000 */
[----:B------:R-:W-:Y:S01]  /*4690*/  FSEL R161, R10, -INF , !P1 ;  /* 0xff8000000aa17808 */ /* 0x000fe20004800000 */
[----:B-1----:R-:W-:Y:S01]  /*46a0*/  FFMA.FTZ R12, R6, UR4, R43 ;  /* 0x00000004060c7c23 */ /* 0x002fe2000801002b */
[----:B------:R-:W-:-:S02]  /*46b0*/  ISETP.GE.AND P3, PT, R5, R24, PT ;  /* 0x000000180500720c */ /* 0x000fc40003f66270 */
[----:B------:R-:W-:-:S04]  /*46c0*/  ISETP.GE.AND P1, PT, R5, R25, PT ;  /* 0x000000190500720c */ /* 0x000fc80003f26270 */
[----:B------:R-:W-:Y:S01]  /*46d0*/  FSEL R227, R12, -INF , !P1 ;  /* 0xff8000000ce37808 */ /* 0x000fe20004800000 */
[----:B--2---:R-:W-:Y:S01]  /*46e0*/  FFMA.FTZ R3, R9, UR4, R35 ;  /* 0x0000000409037c23 */ /* 0x004fe20008010023 */
[----:B------:R-:W-:Y:S01]  /*46f0*/  ISETP.GE.AND P1, PT, R2, R24, PT ;  /* 0x000000180200720c */ /* 0x000fe20003f26270 */
[C---:B---3--:R-:W-:Y:S02]  /*4700*/  FFMA.FTZ R9, R8.reuse, UR4, R40 ;  /* 0x0000000408097c23 */ /* 0x048fe40008010028 */
[C---:B------:R-:W-:Y:S01]  /*4710*/  FFMA.FTZ R11, R8.reuse, UR4, R42 ;  /* 0x00000004080b7c23 */ /* 0x040fe2000801002a */
[----:B------:R-:W-:Y:S01]  /*4720*/  FSEL R163, R3, -INF , !P0 ;  /* 0xff80000003a37808 */ /* 0x000fe20004000000 */
[----:B------:R-:W-:Y:S01]  /*4730*/  FFMA.FTZ R10, R8, UR4, R28 ;  /* 0x00000004080a7c23 */ /* 0x000fe2000801001c */
[----:B------:R-:W-:Y:S01]  /*4740*/  IADD3 R3, R2, 0x38, RZ ;  /* 0x0000003802037810 */ /* 0x000fe20007ffe0ff */
[----:B------:R-:W-:Y:S01]  /*4750*/  FFMA.FTZ R8, R8, UR4, R30 ;  /* 0x0000000408087c23 */ /* 0x000fe2000801001e */
[----:B------:R-:W-:Y:S01]  /*4760*/  FSEL R178, R9, -INF , !P4 ;  /* 0xff80000009b27808 */ /* 0x000fe20006000000 */
[----:B------:R-:W-:Y:S01]  /*4770*/  FFMA.FTZ R9, R6, UR4, R41 ;  /* 0x0000000406097c23 */ /* 0x000fe20008010029 */
[----:B------:R-:W-:-:S02]  /*4780*/  ISETP.GE.AND P0, PT, R5, R27, PT ;  /* 0x0000001b0500720c */ /* 0x000fc40003f06270 */
[----:B------:R-:W-:Y:S02]  /*4790*/  ISETP.GE.AND P4, PT, R5, R26, PT ;  /* 0x0000001a0500720c */ /* 0x000fe40003f86270 */
[----:B------:R1:W2:Y:S01]  /*47a0*/  I2F R5, R3 ;  /* 0x0000000300057306 */ /* 0x0002a20000201400 */
[----:B------:R-:W-:Y:S02]  /*47b0*/  FSEL R247, R11, -INF , !P2 ;  /* 0xff8000000bf77808 */ /* 0x000fe40005000000 */
[----:B------:R-:W-:Y:S02]  /*47c0*/  FSEL R167, R10, -INF , !P6 ;  /* 0xff8000000aa77808 */ /* 0x000fe40007000000 */
[----:B------:R-:W-:Y:S01]  /*47d0*/  FSEL R177, R8, -INF , !P5 ;  /* 0xff80000008b17808 */ /* 0x000fe20006800000 */
[----:B------:R-:W-:Y:S01]  /*47e0*/  FFMA.FTZ R8, R6, UR4, R31 ;  /* 0x0000000406087c23 */ /* 0x000fe2000801001f */
[----:B------:R-:W-:Y:S02]  /*47f0*/  FSEL R225, R9, -INF , !P3 ;  /* 0xff80000009e17808 */ /* 0x000fe40005800000 */
[----:B------:R-:W-:-:S02]  /*4800*/  ISETP.GE.AND P2, PT, R3, R24, PT ;  /* 0x000000180300720c */ /* 0x000fc40003f46270 */
[C---:B------:R-:W-:Y:S02]  /*4810*/  ISETP.GE.AND P6, PT, R3.reuse, R25, PT ;  /* 0x000000190300720c */ /* 0x040fe40003fc6270 */
[CC--:B------:R-:W-:Y:S02]  /*4820*/  ISETP.GE.AND P5, PT, R3.reuse, R27.reuse, PT ;  /* 0x0000001b0300720c */ /* 0x0c0fe40003fa6270 */
[----:B------:R-:W-:Y:S01]  /*4830*/  ISETP.GE.AND P3, PT, R3, R26, PT ;  /* 0x0000001a0300720c */ /* 0x000fe20003f66270 */
[----:B-1----:R-:W-:Y:S01]  /*4840*/  FFMA.FTZ R3, R6, UR4, R29 ;  /* 0x0000000406037c23 */ /* 0x002fe2000801001d */
[----:B------:R-:W-:Y:S01]  /*4850*/  FSEL R181, R8, -INF , !P4 ;  /* 0xff80000008b57808 */ /* 0x000fe20006000000 */
[----:B------:R-:W1:Y:S01]  /*4860*/  I2F R6, R2 ;  /* 0x0000000200067306 */ /* 0x000e620000201400 */
[C---:B------:R-:W-:Y:S01]  /*4870*/  ISETP.GE.AND P4, PT, R2.reuse, R27, PT ;  /* 0x0000001b0200720c */ /* 0x040fe20003f86270 */
[----:B--2---:R-:W-:Y:S01]  /*4880*/  FFMA.FTZ R9, R5, UR4, R18 ;  /* 0x0000000405097c23 */ /* 0x004fe20008010012 */
[----:B------:R-:W-:Y:S01]  /*4890*/  FSEL R246, R3, -INF , !P0 ;  /* 0xff80000003f67808 */ /* 0x000fe20004000000 */
[C---:B------:R-:W-:Y:S01]  /*48a0*/  FFMA.FTZ R3, R5.reuse, UR4, R16 ;  /* 0x0000000405037c23 */ /* 0x040fe20008010010 */
[----:B------:R-:W-:Y:S01]  /*48b0*/  ISETP.GE.AND P0, PT, R2, R25, PT ;  /* 0x000000190200720c */ /* 0x000fe20003f06270 */
[----:B------:R-:W-:Y:S01]  /*48c0*/  FFMA.FTZ R8, R5, UR4, R20 ;  /* 0x0000000405087c23 */ /* 0x000fe20008010014 */
[----:B------:R-:W-:Y:S01]  /*48d0*/  FSEL R224, R9, -INF , !P6 ;  /* 0xff80000009e07808 */ /* 0x000fe20007000000 */
[----:B------:R-:W-:Y:S01]  /*48e0*/  FFMA.FTZ R5, R5, UR4, R22 ;  /* 0x0000000405057c23 */ /* 0x000fe20008010016 */
[----:B------:R-:W-:-:S02]  /*48f0*/  FSEL R219, R3, -INF , !P2 ;  /* 0xff80000003db7808 */ /* 0x000fc40005000000 */
[----:B------:R-:W-:Y:S02]  /*4900*/  ISETP.GE.AND P2, PT, R2, R26, PT ;  /* 0x0000001a0200720c */ /* 0x000fe40003f46270 */
[----:B------:R-:W-:Y:S02]  /*4910*/  FSEL R252, R5, -INF , !P3 ;  /* 0xff80000005fc7808 */ /* 0x000fe40005800000 */
[----:B------:R-:W-:Y:S01]  /*4920*/  FSEL R245, R8, -INF , !P5 ;  /* 0xff80000008f57808 */ /* 0x000fe20006800000 */
[----:B-1----:R-:W-:Y:S01]  /*4930*/  FFMA.FTZ R10, R6, UR4, R58 ;  /* 0x00000004060a7c23 */ /* 0x002fe2000801003a */
[----:B------:R-:W-:Y:S01]  /*4940*/  IADD3 R2, R2, 0x39, RZ ;  /* 0x0000003902027810 */ /* 0x000fe20007ffe0ff */
[C---:B------:R-:W-:Y:S02]  /*4950*/  FFMA.FTZ R5, R6.reuse, UR4, R56 ;  /* 0x0000000406057c23 */ /* 0x040fe40008010038 */
[----:B------:R-:W-:Y:S01]  /*4960*/  FFMA.FTZ R9, R6, UR4, R60 ;  /* 0x0000000406097c23 */ /* 0x000fe2000801003c */
[----:B------:R-:W1:Y:S01]  /*4970*/  I2F R3, R2 ;  /* 0x0000000200037306 */ /* 0x000e620000201400 */
[----:B------:R-:W-:Y:S01]  /*4980*/  FSEL R129, R10, -INF , !P0 ;  /* 0xff8000000a817808 */ /* 0x000fe20004000000 */
[----:B------:R-:W-:Y:S01]  /*4990*/  FFMA.FTZ R6, R6, UR4, R62 ;  /* 0x0000000406067c23 */ /* 0x000fe2000801003e */
[----:B------:R-:W-:-:S02]  /*49a0*/  PLOP3.LUT P0, PT, PT, PT, UP0, 0x80, 0x0 ;  /* 0x000000000000781c */ /* 0x000fc40003f0f008 */
[----:B------:R-:W-:Y:S02]  /*49b0*/  FSEL R128, R5, -INF , !P1 ;  /* 0xff80000005807808 */ /* 0x000fe40004800000 */
[C---:B------:R-:W-:Y:S02]  /*49c0*/  ISETP.GE.AND P6, PT, R2.reuse, R24, PT ;  /* 0x000000180200720c */ /* 0x040fe40003fc6270 */
[C---:B------:R-:W-:Y:S02]  /*49d0*/  ISETP.GE.AND P5, PT, R2.reuse, R25, PT ;  /* 0x000000190200720c */ /* 0x040fe40003fa6270 */
[C---:B------:R-:W-:Y:S02]  /*49e0*/  ISETP.GE.AND P3, PT, R2.reuse, R27, PT ;  /* 0x0000001b0200720c */ /* 0x040fe40003f66270 */
[----:B------:R-:W-:Y:S02]  /*49f0*/  ISETP.GE.AND P1, PT, R2, R26, PT ;  /* 0x0000001a0200720c */ /* 0x000fe40003f26270 */
[----:B------:R-:W-:Y:S01]  /*4a00*/  FSEL R18, R9, -INF , !P4 ;  /* 0xff80000009127808 */ /* 0x000fe20006000000 */
[----:B-1----:R-:W-:-:S02]  /*4a10*/  FFMA.FTZ R8, R3, UR4, R17 ;  /* 0x0000000403087c23 */ /* 0x002fc40008010011 */
[C---:B------:R-:W-:Y:S01]  /*4a20*/  FFMA.FTZ R5, R3.reuse, UR4, R19 ;  /* 0x0000000403057c23 */ /* 0x040fe20008010013 */
[----:B------:R-:W-:Y:S01]  /*4a30*/  FSEL R19, R6, -INF , !P2 ;  /* 0xff80000006137808 */ /* 0x000fe20005000000 */
[C---:B------:R-:W-:Y:S01]  /*4a40*/  FFMA.FTZ R2, R3.reuse, UR4, R21 ;  /* 0x0000000403027c23 */ /* 0x040fe20008010015 */
[----:B------:R-:W-:Y:S01]  /*4a50*/  FSEL R216, R8, -INF , !P6 ;  /* 0xff80000008d87808 */ /* 0x000fe20007000000 */
[----:B------:R-:W-:Y:S01]  /*4a60*/  FFMA.FTZ R3, R3, UR4, R23 ;  /* 0x0000000403037c23 */ /* 0x000fe20008010017 */
        /* <DEDUP_REMOVED lines=76> */
.L_x_327:
[----:B------:R-:W-:Y:S05]  /*4f30*/  BSYNC B0 ;  /* 0x0000000000007941 */ /* 0x000fea0003800000 */
.L_x_326:
[----:B------:R-:W0:Y:S02]  /*4f40*/  LDGDEPBAR ;  /* 0x00000000000079af */ /* 0x000e240000000000 */
.L_x_325:
        /* <DEDUP_REMOVED lines=79> */
[--C-:B------:R-:W-:Y:S01]  /*5440*/  FFMA.FTZ R3, R18, c[0x0][0x23c], -R12.reuse ;  /* 0x00008f0012037a23 */ /* 0x100fe2000001080c */
[----:B--2---:R-:W-:Y:S01]  /*5450*/  FMNMX.FTZ R165, R2, R165, !PT ;  /* 0x000000a502a57209 */ /* 0x004fe20007810000 */
[--C-:B------:R-:W-:Y:S02]  /*5460*/  FFMA.FTZ R2, R57, c[0x0][0x23c], -R12.reuse ;  /* 0x00008f0039027a23 */ /* 0x100fe4000001080c */
[----:B------:R2:W3:Y:S01]  /*5470*/  MUFU.EX2 R244, R3 ;  /* 0x0000000300f47308 */ /* 0x0004e20000000800 */
[C---:B------:R-:W-:Y:S01]  /*5480*/  FSETP.NEU.FTZ.AND P1, PT, R165.reuse, -INF , PT ;  /* 0xff800000a500780b */ /* 0x040fe20003f3d000 */
[----:B------:R-:W-:Y:S06]  /*5490*/  STL [R1+0x90], R165 ;  /* 0x000090a501007387 */ /* 0x000fec0000100800 */
[----:B-1----:R1:W4:Y:S01]  /*54a0*/  MUFU.EX2 R166, R2 ;  /* 0x0000000200a67308 */ /* 0x0023220000000800 */
[----:B--2---:R-:W-:Y:S01]  /*54b0*/  FMUL.FTZ R3, R165, c[0x0][0x23c] ;  /* 0x00008f00a5037a20 */ /* 0x004fe20000410000 */
[----:B---3--:R-:W-:Y:S04]  /*54c0*/  STL [R1+0x98], R244 ;  /* 0x000098f401007387 */ /* 0x008fe80000100800 */
[----:B------:R-:W-:Y:S01]  /*54d0*/  FSEL R3, R3, RZ, P1 ;  /* 0x000000ff03037208 */ /* 0x000fe20000800000 */
[--C-:B-1----:R-:W-:Y:S01]  /*54e0*/  FFMA.FTZ R2, R52, c[0x0][0x23c], -R12.reuse ;  /* 0x00008f0034027a23 */ /* 0x102fe2000001080c */
[----:B----4-:R-:W-:Y:S01]  /*54f0*/  F2FP.BF16.PACK_AB R4, R166, R244 ;  /* 0x000000f4a604723e */ /* 0x010fe200000010ff */
[----:B------:R-:W-:Y:S02]  /*5500*/  STL [R1+0x94], R166 ;  /* 0x000094a601007387 */ /* 0x000fe40000100800 */
[----:B------:R1:W-:Y:S02]  /*5510*/  MUFU.EX2 R239, R2 ;  /* 0x0000000200ef7308 */ /* 0x0003e40000000800 */
[----:B-1----:R-:W-:-:S02]  /*5520*/  FFMA.FTZ R2, R48, c[0x0][0x23c], -R12 ;  /* 0x00008f0030027a23 */ /* 0x002fc4000001080c */
[----:B------:R-:W1:Y:S04]  /*5530*/  LDSM.16.MT88.4 R48, [R234+0xc000] ;  /* 0x00c00000ea30783b */ /* 0x000e680000004200 */
[----:B------:R2:W3:Y:S02]  /*5540*/  MUFU.EX2 R27, R2 ;  /* 0x00000002001b7308 */ /* 0x0004e40000000800 */
[----:B--2---:R-:W-:Y:S01]  /*5550*/  FFMA.FTZ R2, R19, c[0x0][0x23c], -R3 ;  /* 0x00008f0013027a23 */ /* 0x004fe20000010803 */
[----:B---3--:R-:W-:-:S05]  /*5560*/  F2FP.BF16.PACK_AB R6, R27, R239 ;  /* 0x000000ef1b06723e */ /* 0x008fca00000010ff */
[----:B------:R2:W-:Y:S02]  /*5570*/  MUFU.EX2 R243, R2 ;  /* 0x0000000200f37308 */ /* 0x0005e40000000800 */
[--C-:B--2---:R-:W-:Y:S02]  /*5580*/  FFMA.FTZ R2, R59, c[0x0][0x23c], -R3.reuse ;  /* 0x00008f003b027a23 */ /* 0x104fe40000010803 */
[----:B------:R-:W-:Y:S04]  /*5590*/  LDSM.16.MT88.4 R56, [R236+0xe800] ;  /* 0x00e80000ec38783b */ /* 0x000fe80000004200 */
[----:B------:R2:W3:Y:S02]  /*55a0*/  MUFU.EX2 R242, R2 ;  /* 0x0000000200f27308 */ /* 0x0004e40000000800 */
[----:B--2---:R-:W-:Y:S01]  /*55b0*/  FFMA.FTZ R2, R54, c[0x0][0x23c], -R3 ;  /* 0x00008f0036027a23 */ /* 0x004fe20000010803 */
[----:B---3--:R-:W-:-:S05]  /*55c0*/  F2FP.BF16.PACK_AB R5, R242, R243 ;  /* 0x000000f3f205723e */ /* 0x008fca00000010ff */
[----:B------:R2:W-:Y:S02]  /*55d0*/  MUFU.EX2 R238, R2 ;  /* 0x0000000200ee7308 */ /* 0x0005e40000000800 */
[----:B--2---:R-:W-:-:S06]  /*55e0*/  FFMA.FTZ R2, R53, c[0x0][0x23c], -R3 ;  /* 0x00008f0035027a23 */ /* 0x004fcc0000010803 */
[----:B------:R2:W3:Y:S02]  /*55f0*/  MUFU.EX2 R26, R2 ;  /* 0x00000002001a7308 */ /* 0x0004e40000000800 */
[----:B--2---:R-:W-:Y:S01]  /*5600*/  FFMA.FTZ R2, R80, c[0x0][0x23c], -R12 ;  /* 0x00008f0050027a23 */ /* 0x004fe2000001080c */
[----:B---3--:R-:W-:-:S05]  /*5610*/  F2FP.BF16.PACK_AB R7, R26, R238 ;  /* 0x000000ee1a07723e */ /* 0x008fca00000010ff */
[----:B------:R2:W-:Y:S02]  /*5620*/  MUFU.EX2 R232, R2 ;  /* 0x0000000200e87308 */ /* 0x0005e40000000800 */
[C---:B------:R-:W-:Y:S08]  /*5630*/  HMMA.16816.F32.BF16 R68, R4.reuse, R44, RZ ;  /* 0x0000002c0444723c */ /* 0x040ff000000418ff */
[----:B-1----:R-:W-:Y:S01]  /*5640*/  HMMA.16816.F32.BF16 R136, R4, R48, RZ ;  /* 0x000000300488723c */ /* 0x002fe200000418ff */
[----:B--2---:R-:W-:-:S02]  /*5650*/  FMNMX.FTZ R2, R178, R0, !PT ;  /* 0x00000000b2027209 */ /* 0x004fc40007810000 */
        /* <DEDUP_REMOVED lines=18> */
[----:B------:R-:W-:Y:S01]  /*5780*/  LDSM.16.MT88.4 R52, [R234+0xc800] ;  /* 0x00c80000ea34783b */ /* 0x000fe20000004200 */
        /* <DEDUP_REMOVED lines=12> */
[----:B------:R1:W2:Y:S01]  /*5850*/  MUFU.EX2 R179, R8 ;  /* 0x0000000800b37308 */ /* 0x0002a20000000800 */
[----:B---3--:R-:W-:Y:S02]  /*5860*/  F2FP.BF16.PACK_AB R10, R180, R182 ;  /* 0x000000b6b40a723e */ /* 0x008fe400000010ff */
[----:B------:R-:W3:Y:S02]  /*5870*/  SHFL.BFLY PT, R15, R0, 0x1, 0x1f ;  /* 0x0c201f00000f7f89 */ /* 0x000ee400000e0000 */
[C---:B------:R-:W-:Y:S08]  /*5880*/  HMMA.16816.F32.BF16 R100, R4.reuse, R50, RZ ;  /* 0x000000320464723c */ /* 0x040ff000000418ff */
[----:B------:R-:W-:Y:S01]  /*5890*/  HMMA.16816.F32.BF16 R40, R4, R86, RZ ;  /* 0x000000560428723c */ /* 0x000fe200000418ff */
[----:B-1----:R-:W-:-:S04]  /*58a0*/  FFMA.FTZ R8, R66, c[0x0][0x23c], -R3 ;  /* 0x00008f0042087a23 */ /* 0x002fc80000010803 */
[----:B------:R1:W4:Y:S03]  /*58b0*/  MUFU.EX2 R165, R8 ;  /* 0x0000000800a57308 */ /* 0x0003260000000800 */
[----:B------:R-:W-:Y:S01]  /*58c0*/  HMMA.16816.F32.BF16 R36, R4, R90, RZ ;  /* 0x0000005a0424723c */ /* 0x000fe200000418ff */
[----:B---3--:R-:W-:-:S07]  /*58d0*/  FMNMX.FTZ R168, R0, R15, !PT ;  /* 0x0000000f00a87209 */ /* 0x008fce0007810000 */
[C---:B------:R-:W-:Y:S01]  /*58e0*/  HMMA.16816.F32.BF16 R32, R4.reuse, R94, RZ ;  /* 0x0000005e0420723c */ /* 0x040fe200000418ff */
[-C--:B--2---:R-:W-:Y:S02]  /*58f0*/  MOV R15, R179.reuse ;  /* 0x000000b3000f7202 */ /* 0x084fe40000000f00 */
[----:B------:R-:W-:Y:S02]  /*5900*/  FSETP.NEU.FTZ.AND P1, PT, R168, -INF , PT ;  /* 0xff800000a800780b */ /* 0x000fe40003f3d000 */
[----:B-1----:R-:W-:Y:S01]  /*5910*/  FMNMX.FTZ R8, R160, R2, !PT ;  /* 0x00000002a0087209 */ /* 0x002fe20007810000 */
[--C-:B------:R-:W-:Y:S02]  /*5920*/  FFMA.FTZ R2, R64, c[0x0][0x23c], -R3.reuse ;  /* 0x00008f0040027a23 */ /* 0x100fe40000010803 */
[C---:B------:R-:W-:Y:S01]  /*5930*/  HMMA.16816.F32.BF16 R28, R4.reuse, R98, RZ ;  /* 0x00000062041c723c */ /* 0x040fe200000418ff */
[----:B----4-:R-:W-:Y:S02]  /*5940*/  F2FP.BF16.PACK_AB R9, R165, R179 ;  /* 0x000000b3a509723e */ /* 0x010fe400000010ff */
[----:B------:R-:W-:Y:S01]  /*5950*/  FMNMX.FTZ R8, R247, R8, !PT ;  /* 0x00000008f7087209 */ /* 0x000fe20007810000 */
[----:B------:R1:W-:Y:S04]  /*5960*/  MUFU.EX2 R183, R2 ;  /* 0x0000000200b77308 */ /* 0x0003e80000000800 */
[C---:B------:R-:W-:Y:S08]  /*5970*/  HMMA.16816.F32.BF16 R20, R4.reuse, R106, RZ ;  /* 0x0000006a0414723c */ /* 0x040ff000000418ff */
[----:B------:R-:W-:Y:S01]  /*5980*/  HMMA.16816.F32.BF16 R16, R4, R110, RZ ;  /* 0x0000006e0410723c */ /* 0x000fe200000418ff */
[----:B-1----:R-:W-:Y:S01]  /*5990*/  FMNMX.FTZ R2, R227, R8, !PT ;  /* 0x00000008e3027209 */ /* 0x002fe20007810000 */
[----:B------:R-:W-:-:S05]  /*59a0*/  FFMA.FTZ R8, R65, c[0x0][0x23c], -R3 ;  /* 0x00008f0041087a23 */ /* 0x000fca0000010803 */
[----:B------:R-:W-:Y:S01]  /*59b0*/  IMAD.MOV.U32 R6, RZ, RZ, R167 ;  /* 0x000000ffff067224 */ /* 0x000fe200078e00a7 */
[----:B------:R-:W-:Y:S01]  /*59c0*/  FMNMX.FTZ R2, R224, R2, !PT ;  /* 0x00000002e0027209 */ /* 0x000fe20007810000 */
[----:B------:R1:W2:Y:S01]  /*59d0*/  MUFU.EX2 R244, R8 ;  /* 0x0000000800f47308 */ /* 0x0002a20000000800 */
[----:B------:R-:W-:Y:S01]  /*59e0*/  LDSM.16.MT88.4 R64, [R235+0xc800] ;  /* 0x00c80000eb40783b */ /* 0x000fe20000004200 */
[----:B------:R-:W-:Y:S02]  /*59f0*/  MOV R7, R180 ;  /* 0x000000b400077202 */ /* 0x000fe40000000f00 */
[----:B------:R-:W-:Y:S01]  /*5a00*/  FMNMX.FTZ R13, R217, R2, !PT ;  /* 0x00000002d90d7209 */ /* 0x000fe20007810000 */
[----:B------:R-:W-:-:S04]  /*5a10*/  FMUL.FTZ R2, R168, c[0x0][0x23c] ;  /* 0x00008f00a8027a20 */ /* 0x000fc80000410000 */
[----:B------:R-:W3:Y:S01]  /*5a20*/  SHFL.BFLY PT, R14, R13, 0x2, 0x1f ;  /* 0x0c401f000d0e7f89 */ /* 0x000ee200000e0000 */
[----:B------:R-:W-:-:S05]  /*5a30*/  FSEL R2, R2, RZ, P1 ;  /* 0x000000ff02027208 */ /* 0x000fca0000800000 */
[----:B------:R-:W-:Y:S01]  /*5a40*/  FFMA.FTZ R4, R128, c[0x0][0x23c], -R2 ;  /* 0x00008f0080047a23 */ /* 0x000fe20000010802 */
[----:B-1----:R-:W-:Y:S02]  /*5a50*/  F2FP.BF16.PACK_AB R8, R176, R232 ;  /* 0x000000e8b008723e */ /* 0x002fe400000010ff */
[----:B--2---:R-:W-:Y:S01]  /*5a60*/  F2FP.BF16.PACK_AB R11, R244, R183 ;  /* 0x000000b7f40b723e */ /* 0x004fe200000010ff */
[----:B------:R1:W2:Y:S01]  /*5a70*/  MUFU.EX2 R200, R4 ;  /* 0x0000000400c87308 */ /* 0x0002a20000000800 */
[----:B------:R-:W-:-:S05]  /*5a80*/  MOV R128, R177 ;  /* 0x000000b100807202 */ /* 0x000fca0000000f00 */
[----:B------:R-:W-:Y:S01]  /*5a90*/  HMMA.16816.F32.BF16 R172, R8, R60, R68 ;  /* 0x0000003c08ac723c */ /* 0x000fe20000041844 */
[----:B------:R-:W-:Y:S01]  /*5aa0*/  LDSM.16.MT88.4 R68, [R235+0xe800] ;  /* 0x00e80000eb44783b */ /* 0x000fe20000004200 */
[----:B---3--:R-:W-:-:S06]  /*5ab0*/  FMNMX.FTZ R0, R13, R14, !PT ;  /* 0x0000000e0d007209 */ /* 0x008fcc0007810000 */
[C---:B------:R-:W-:Y:S01]  /*5ac0*/  HMMA.16816.F32.BF16 R208, R8.reuse, R76, R132 ;  /* 0x0000004c08d0723c */ /* 0x040fe20000041884 */
[----:B-1----:R-:W-:Y:S02]  /*5ad0*/  FFMA.FTZ R4, R157, c[0x0][0x23c], -R2 ;  /* 0x00008f009d047a23 */ /* 0x002fe40000010802 */
[----:B------:R-:W-:Y:S01]  /*5ae0*/  IMAD.MOV.U32 R157, RZ, RZ, R176 ;  /* 0x000000ffff9d7224 */ /* 0x000fe200078e00b0 */
[----:B------:R-:W1:Y:S01]  /*5af0*/  SHFL.BFLY PT, R5, R0, 0x1, 0x1f ;  /* 0x0c201f0000057f89 */ /* 0x000e6200000e0000 */
[----:B------:R3:W4:Y:S03]  /*5b00*/  MUFU.EX2 R13, R4 ;  /* 0x00000004000d7308 */ /* 0x0007260000000800 */
[C---:B------:R-:W-:Y:S07]  /*5b10*/  HMMA.16816.F32.BF16 R196, R8.reuse, R64, R140 ;  /* 0x0000004008c4723c */ /* 0x040fee000004188c */
[----:B--2---:R-:W-:Y:S01]  /*5b20*/  MOV R142, R200 ;  /* 0x000000c8008e7202 */ /* 0x004fe20000000f00 */
[----:B------:R-:W-:Y:S01]  /*5b30*/  HMMA.16816.F32.BF16 R192, R8, R52, R136 ;  /* 0x0000003408c0723c */ /* 0x000fe20000041888 */
[----:B------:R-:W-:Y:S01]  /*5b40*/  IMAD.MOV.U32 R141, RZ, RZ, R183 ;  /* 0x000000ffff8d7224 */ /* 0x000fe200078e00b7 */
[----:B------:R-:W-:Y:S01]  /*5b50*/  MOV R140, R182 ;  /* 0x000000b6008c7202 */ /* 0x000fe20000000f00 */
[----:B------:R-:W-:-:S02]  /*5b60*/  IMAD.MOV.U32 R143, RZ, RZ, R7 ;  /* 0x000000ffff8f7224 */ /* 0x000fc400078e0007 */
[--C-:B---3--:R-:W-:Y:S02]  /*5b70*/  FFMA.FTZ R4, R156, c[0x0][0x23c], -R2.reuse ;  /* 0x00008f009c047a23 */ /* 0x108fe40000010802 */
[----:B------:R-:W-:Y:S01]  /*5b80*/  IMAD.MOV.U32 R156, RZ, RZ, R181 ;  /* 0x000000ffff9c7224 */ /* 0x000fe200078e00b5 */
[----:B------:R-:W-:Y:S01]  /*5b90*/  MOV R207, R208 ;  /* 0x000000d000cf7202 */ /* 0x000fe20000000f00 */
[----:B------:R2:W-:Y:S01]  /*5ba0*/  MUFU.EX2 R241, R4 ;  /* 0x0000000400f17308 */ /* 0x0005e20000000800 */
[----:B------:R-:W-:Y:S01]  /*5bb0*/  IMAD.MOV.U32 R206, RZ, RZ, R209 ;  /* 0x000000ffffce7224 */ /* 0x000fe200078e00d1 */
[----:B------:R-:W-:Y:S01]  /*5bc0*/  MOV R205, R210 ;  /* 0x000000d200cd7202 */ /* 0x000fe20000000f00 */
[----:B------:R-:W-:Y:S01]  /*5bd0*/  IMAD.MOV.U32 R204, RZ, RZ, R211 ;  /* 0x000000ffffcc7224 */ /* 0x000fe200078e00d3 */
[----:B-1----:R-:W-:Y:S01]  /*5be0*/  FMNMX.FTZ R167, R0, R5, !PT ;  /* 0x0000000500a77209 */ /* 0x002fe20007810000 */
[--C-:B------:R-:W-:Y:S01]  /*5bf0*/  FFMA.FTZ R0, R150, c[0x0][0x23c], -R2.reuse ;  /* 0x00008f0096007a23 */ /* 0x100fe20000010802 */
[C---:B------:R-:W-:Y:S02]  /*5c00*/  HMMA.16816.F32.BF16 R248, R8.reuse, R72, R124 ;  /* 0x0000004808f8723c */ /* 0x040fe4000004187c */
[----:B------:R-:W-:Y:S01]  /*5c10*/  FSETP.NEU.FTZ.AND P1, PT, R167, -INF , PT ;  /* 0xff800000a700780b */ /* 0x000fe20003f3d000 */
[----:B------:R1:W-:Y:S05]  /*5c20*/  MUFU.EX2 R150, R0 ;  /* 0x0000000000967308 */ /* 0x0003ea0000000800 */
[----:B------:R-:W-:Y:S01]  /*5c30*/  HMMA.16816.F32.BF16 R228, R8, R56, R120 ;  /* 0x0000003808e4723c */ /* 0x000fe20000041878 */
[----:B--2---:R-:W-:-:S04]  /*5c40*/  FFMA.FTZ R4, R154, c[0x0][0x23c], -R2 ;  /* 0x00008f009a047a23 */ /* 0x004fc80000010802 */
[----:B------:R2:W3:Y:S03]  /*5c50*/  MUFU.EX2 R237, R4 ;  /* 0x0000000400ed7308 */ /* 0x0004e60000000800 */
[----:B------:R-:W-:Y:S01]  /*5c60*/  HMMA.16816.F32.BF16 R144, R8, R80, R144 ;  /* 0x000000500890723c */ /* 0x000fe20000041890 */
[----:B-1----:R-:W-:-:S05]  /*5c70*/  FMUL.FTZ R0, R167, c[0x0][0x23c] ;  /* 0x00008f00a7007a20 */ /* 0x002fca0000410000 */
[----:B------:R-:W-:Y:S02]  /*5c80*/  FSEL R0, R0, RZ, P1 ;  /* 0x000000ff00007208 */ /* 0x000fe40000800000 */
[----:B------:R-:W-:Y:S01]  /*5c90*/  HMMA.16816.F32.BF16 R220, R8, R68, R116 ;  /* 0x0000004408dc723c */ /* 0x000fe20000041874 */
[----:B--2---:R-:W-:-:S07]  /*5ca0*/  FFMA.FTZ R4, R152, c[0x0][0x23c], -R2 ;  /* 0x00008f0098047a23 */ /* 0x004fce0000010802 */
[C---:B------:R-:W-:Y:S01]  /*5cb0*/  HMMA.16816.F32.BF16 R180, R8.reuse, R62, R112 ;  /* 0x0000003e08b4723c */ /* 0x040fe20000041870 */
[----:B------:R1:W-:Y:S07]  /*5cc0*/  MUFU.EX2 R25, R4 ;  /* 0x0000000400197308 */ /* 0x0003ee0000000800 */
[C---:B------:R-:W-:Y:S08]  /*5cd0*/  HMMA.16816.F32.BF16 R120, R8.reuse, R54, R100 ;  /* 0x000000360878723c */ /* 0x040ff00000041864 */
[----:B------:R-:W-:Y:S01]  /*5ce0*/  HMMA.16816.F32.BF16 R124, R8, R82, R40 ;  /* 0x00000052087c723c */ /* 0x000fe20000041828 */
[----:B-1----:R-:W-:Y:S01]  /*5cf0*/  FFMA.FTZ R4, R148, c[0x0][0x23c], -R2 ;  /* 0x00008f0094047a23 */ /* 0x002fe20000010802 */
[----:B------:R-:W-:-:S03]  /*5d00*/  MOV R148, R128 ;  /* 0x0000008000947202 */ /* 0x000fc60000000f00 */
[----:B------:R1:W-:Y:S03]  /*5d10*/  MUFU.EX2 R166, R4 ;  /* 0x0000000400a67308 */ /* 0x0003e60000000800 */
[C---:B------:R-:W-:Y:S08]  /*5d20*/  HMMA.16816.F32.BF16 R136, R8.reuse, R66, R36 ;  /* 0x000000420888723c */ /* 0x040ff00000041824 */
[----:B------:R-:W-:Y:S01]  /*5d30*/  HMMA.16816.F32.BF16 R212, R8, R78, R32 ;  /* 0x0000004e08d4723c */ /* 0x000fe20000041820 */
[----:B-1----:R-:W-:-:S07]  /*5d40*/  FFMA.FTZ R4, R130, c[0x0][0x23c], -R2 ;  /* 0x00008f0082047a23 */ /* 0x002fce0000010802 */
[C---:B------:R-:W-:Y:S01]  /*5d50*/  HMMA.16816.F32.BF16 R208, R8.reuse, R74, R28 ;  /* 0x0000004a08d0723c */ /* 0x040fe2000004181c */
[----:B------:R1:W-:Y:S07]  /*5d60*/  MUFU.EX2 R134, R4 ;  /* 0x0000000400867308 */ /* 0x0003ee0000000800 */
[----:B------:R-:W-:Y:S01]  /*5d70*/  HMMA.16816.F32.BF16 R200, R8, R58, R20 ;  /* 0x0000003a08c8723c */ /* 0x000fe20000041814 */
[----:B-1----:R-:W-:-:S04]  /*5d80*/  FFMA.FTZ R4, R129, c[0x0][0x23c], -R0 ;  /* 0x00008f0081047a23 */ /* 0x002fc80000010800 */
[----:B------:R1:W-:Y:S02]  /*5d90*/  MUFU.EX2 R132, R4 ;  /* 0x0000000400847308 */ /* 0x0003e40000000800 */
[----:B-1----:R-:W-:-:S06]  /*5da0*/  FFMA.FTZ R4, R159, c[0x0][0x23c], -R0 ;  /* 0x00008f009f047a23 */ /* 0x002fcc0000010800 */
[----:B------:R1:W2:Y:S02]  /*5db0*/  MUFU.EX2 R133, R4 ;  /* 0x0000000400857308 */ /* 0x0002a40000000800 */
[----:B-1----:R-:W-:-:S06]  /*5dc0*/  FFMA.FTZ R4, R158, c[0x0][0x23c], -R0 ;  /* 0x00008f009e047a23 */ /* 0x002fcc0000010800 */
[----:B------:R1:W-:Y:S02]  /*5dd0*/  MUFU.EX2 R240, R4 ;  /* 0x0000000400f07308 */ /* 0x0003e40000000800 */
[----:B-1----:R-:W-:-:S06]  /*5de0*/  FFMA.FTZ R4, R155, c[0x0][0x23c], -R0 ;  /* 0x00008f009b047a23 */ /* 0x002fcc0000010800 */
[----:B------:R1:W1:Y:S02]  /*5df0*/  MUFU.EX2 R14, R4 ;  /* 0x00000004000e7308 */ /* 0x0002640000000800 */
[----:B-1----:R-:W-:Y:S02]  /*5e00*/  FFMA.FTZ R4, R153, c[0x0][0x23c], -R0 ;  /* 0x00008f0099047a23 */ /* 0x002fe40000010800 */
[----:B------:R-:W-:Y:S04]  /*5e10*/  HMMA.16816.F32.BF16 R152, R8, R70, R16 ;  /* 0x000000460898723c */ /* 0x000fe80000041810 */
[----:B------:R1:W-:Y:S03]  /*5e20*/  MUFU.EX2 R24, R4 ;  /* 0x0000000400187308 */ /* 0x0003e60000000800 */
[----:B----4-:R-:W-:-:S02]  /*5e30*/  F2FP.BF16.PACK_AB R8, R13, R142 ;  /* 0x0000008e0d08723e */ /* 0x010fc400000010ff */
[----:B---3--:R-:W-:Y:S02]  /*5e40*/  F2FP.BF16.PACK_AB R10, R237, R241 ;  /* 0x000000f1ed0a723e */ /* 0x008fe400000010ff */
[----:B--2---:R-:W-:Y:S02]  /*5e50*/  F2FP.BF16.PACK_AB R9, R133, R132 ;  /* 0x000000848509723e */ /* 0x004fe400000010ff */
[----:B------:R-:W-:Y:S01]  /*5e60*/  F2FP.BF16.PACK_AB R11, R14, R240 ;  /* 0x000000f00e0b723e */ /* 0x000fe200000010ff */
[----:B-1----:R-:W-:Y:S01]  /*5e70*/  FFMA.FTZ R4, R151, c[0x0][0x23c], -R0 ;  /* 0x00008f0097047a23 */ /* 0x002fe20000010800 */
[----:B------:R-:W-:-:S05]  /*5e80*/  MOV R151, R6 ;  /* 0x0000000600977202 */ /* 0x000fca0000000f00 */
[C---:B------:R-:W-:Y:S01]  /*5e90*/  HMMA.16816.F32.BF16 R20, R8.reuse, R44, RZ ;  /* 0x0000002c0814723c */ /* 0x040fe200000418ff */
[----:B------:R-:W-:Y:S01]  /*5ea0*/  F2FP.BF16.PACK_AB R6, R134, R166 ;  /* 0x000000a68606723e */ /* 0x000fe200000010ff */
[----:B------:R1:W2:Y:S06]  /*5eb0*/  MUFU.EX2 R129, R4 ;  /* 0x0000000400817308 */ /* 0x0002ac0000000800 */
[C---:B------:R-:W-:Y:S08]  /*5ec0*/  HMMA.16816.F32.BF16 R16, R8.reuse, R48, RZ ;  /* 0x000000300810723c */ /* 0x040ff000000418ff */
[----:B------:R-:W-:Y:S01]  /*5ed0*/  HMMA.16816.F32.BF16 R32, R8, R92, RZ ;  /* 0x0000005c0820723c */ /* 0x000fe200000418ff */
[----:B-1----:R-:W-:Y:S01]  /*5ee0*/  FFMA.FTZ R4, R149, c[0x0][0x23c], -R0 ;  /* 0x00008f0095047a23 */ /* 0x002fe20000010800 */
[----:B--2---:R-:W-:Y:S01]  /*5ef0*/  F2FP.BF16.PACK_AB R5, R129, R24 ;  /* 0x000000188105723e */ /* 0x004fe200000010ff */
[----:B------:R-:W-:-:S02]  /*5f00*/  IMAD.MOV.U32 R149, RZ, RZ, R178 ;  /* 0x000000ffff957224 */ /* 0x000fc400078e00b2 */
[----:B------:R1:W2:Y:S02]  /*5f10*/  MUFU.EX2 R130, R4 ;  /* 0x0000000400827308 */ /* 0x0002a40000000800 */
[----:B------:R-:W-:Y:S01]  /*5f20*/  IMAD.MOV.U32 R93, RZ, RZ, R140 ;  /* 0x000000ffff5d7224 */ /* 0x000fe200078e008c */
[----:B------:R-:W-:Y:S01]  /*5f30*/  HMMA.16816.F32.BF16 R36, R8, R88, RZ ;  /* 0x000000580824723c */ /* 0x000fe200000418ff */
[----:B------:R-:W-:-:S06]  /*5f40*/  MOV R92, R141 ;  /* 0x0000008d005c7202 */ /* 0x000fcc0000000f00 */
[----:B------:R-:W-:Y:S01]  /*5f50*/  MOV R88, R156 ;  /* 0x0000009c00587202 */ /* 0x000fe20000000f00 */
[----:B------:R-:W-:Y:S01]  /*5f60*/  HMMA.16816.F32.BF16 R40, R8, R84, RZ ;  /* 0x000000540828723c */ /* 0x000fe200000418ff */
[----:B-1----:R-:W-:-:S06]  /*5f70*/  FFMA.FTZ R4, R131, c[0x0][0x23c], -R0 ;  /* 0x00008f0083047a23 */ /* 0x002fcc0000010800 */
[----:B------:R-:W-:Y:S01]  /*5f80*/  MOV R85, R157 ;  /* 0x0000009d00557202 */ /* 0x000fe20000000f00 */
[----:B------:R-:W-:Y:S01]  /*5f90*/  HMMA.16816.F32.BF16 R28, R8, R96, RZ ;  /* 0x00000060081c723c */ /* 0x000fe200000418ff */
[----:B--2---:R-:W-:Y:S01]  /*5fa0*/  IMAD.MOV.U32 R89, RZ, RZ, R130 ;  /* 0x000000ffff597224 */ /* 0x004fe200078e0082 */
[----:B------:R1:W2:Y:S01]  /*5fb0*/  MUFU.EX2 R135, R4 ;  /* 0x0000000400877308 */ /* 0x0002a20000000800 */
[----:B------:R-:W-:-:S05]  /*5fc0*/  IMAD.MOV.U32 R84, RZ, RZ, R129 ;  /* 0x000000ffff547224 */ /* 0x000fca00078e0081 */
[----:B------:R-:W-:Y:S01]  /*5fd0*/  HMMA.16816.F32.BF16 R44, R8, R46, RZ ;  /* 0x0000002e082c723c */ /* 0x000fe200000418ff */
[----:B-1----:R-:W-:Y:S02]  /*5fe0*/  F2FP.BF16.PACK_AB R4, R150, R25 ;  /* 0x000000199604723e */ /* 0x002fe400000010ff */
[----:B--2---:R-:W-:-:S07]  /*5ff0*/  F2FP.BF16.PACK_AB R7, R135, R130 ;  /* 0x000000828707723e */ /* 0x004fce00000010ff */
[C---:B------:R-:W-:Y:S07]  /*6000*/  HMMA.16816.F32.BF16 R176, R4.reuse, R60, R20 ;  /* 0x0000003c04b0723c */ /* 0x040fee0000041814 */
[----:B------:R-:W-:Y:S01]  /*6010*/  MOV R61, R142 ;  /* 0x0000008e003d7202 */ /* 0x000fe20000000f00 */
[----:B------:R-:W-:Y:S01]  /*6020*/  HMMA.16816.F32.BF16 R112, R4, R52, R16 ;  /* 0x000000340470723c */ /* 0x000fe20000041810 */
[----:B------:R-:W-:-:S06]  /*6030*/  IMAD.MOV.U32 R60, RZ, RZ, R143 ;  /* 0x000000ffff3c7224 */ /* 0x000fcc00078e008f */
[----:B------:R-:W-:Y:S01]  /*6040*/  MOV R53, R133 ;  /* 0x0000008500357202 */ /* 0x000fe20000000f00 */
[----:B------:R-:W-:Y:S01]  /*6050*/  HMMA.16816.F32.BF16 R20, R8, R104, RZ ;  /* 0x000000680814723c */ /* 0x000fe200000418ff */
[----:B------:R-:W-:-:S06]  /*6060*/  IMAD.MOV.U32 R52, RZ, RZ, R132 ;  /* 0x000000ffff347224 */ /* 0x000fcc00078e0084 */
[----:B------:R-:W-:Y:S01]  /*6070*/  IMAD.MOV.U32 R105, RZ, RZ, R88 ;  /* 0x000000ffff697224 */ /* 0x000fe200078e0058 */
[----:B------:R-:W-:Y:S01]  /*6080*/  HMMA.16816.F32.BF16 R16, R8, R108, RZ ;  /* 0x0000006c0810723c */ /* 0x000fe200000418ff */
[----:B------:R-:W-:-:S07]  /*6090*/  IMAD.MOV.U32 R88, RZ, RZ, R14 ;  /* 0x000000ffff587224 */ /* 0x000fce00078e000e */
[----:B------:R-:W-:Y:S08]  /*60a0*/  HMMA.16816.F32.BF16 R140, R4, R76, R32 ;  /* 0x0000004c048c723c */ /* 0x000ff00000041820 */
[----:B------:R-:W-:Y:S08]  /*60b0*/  HMMA.16816.F32.BF16 R32, R8, R90, RZ ;  /* 0x0000005a0820723c */ /* 0x000ff000000418ff */
[C---:B------:R-:W-:Y:S07]  /*60c0*/  HMMA.16816.F32.BF16 R116, R4.reuse, R64, R36 ;  /* 0x000000400474723c */ /* 0x040fee0000041824 */
[----:B------:R-:W-:Y:S01]  /*60d0*/  IMAD.MOV.U32 R65, RZ, RZ, R135 ;  /* 0x000000ffff417224 */ /* 0x000fe200078e0087 */
[----:B------:R-:W-:Y:S01]  /*60e0*/  HMMA.16816.F32.BF16 R100, R4, R80, R40 ;  /* 0x000000500464723c */ /* 0x000fe20000041828 */
[----:B------:R-:W-:-:S07]  /*60f0*/  MOV R64, R134 ;  /* 0x0000008600407202 */ /* 0x000fce0000000f00 */
        /* <DEDUP_REMOVED lines=8> */
[----:B------:R-:W-:Y:S07]  /*6180*/  HMMA.16816.F32.BF16 R48, R8, R110, RZ ;  /* 0x0000006e0830723c */ /* 0x000fee00000418ff */
[----:B------:R-:W-:Y:S01]  /*6190*/  FFMA.FTZ R8, R190, c[0x0][0x23c], -R2 ;  /* 0x00008f00be087a23 */ /* 0x000fe20000010802 */
[----:B------:R-:W-:Y:S01]  /*61a0*/  HMMA.16816.F32.BF16 R32, R4, R66, R32 ;  /* 0x000000420420723c */ /* 0x000fe20000041820 */
[----:B------:R-:W-:-:S02]  /*61b0*/  MOV R190, R89 ;  /* 0x0000005900be7202 */ /* 0x000fc40000000f00 */
[----:B------:R1:W-:Y:S01]  /*61c0*/  MUFU.EX2 R97, R8 ;  /* 0x0000000800617308 */ /* 0x0003e20000000800 */
[----:B------:R-:W-:-:S03]  /*61d0*/  MOV R89, R150 ;  /* 0x0000009600597202 */ /* 0x000fc60000000f00 */
[----:B------:R-:W-:Y:S01]  /*61e0*/  IMAD.MOV.U32 R67, RZ, RZ, R92 ;  /* 0x000000ffff437224 */ /* 0x000fe200078e005c */
[----:B------:R-:W-:Y:S01]  /*61f0*/  MOV R66, R93 ;  /* 0x0000005d00427202 */ /* 0x000fe20000000f00 */
[----:B------:R-:W-:Y:S01]  /*6200*/  IMAD.MOV.U32 R92, RZ, RZ, R148 ;  /* 0x000000ffff5c7224 */ /* 0x000fe200078e0094 */
[----:B------:R-:W-:Y:S01]  /*6210*/  MOV R93, R15 ;  /* 0x0000000f005d7202 */ /* 0x000fe20000000f00 */
[----:B------:R-:W-:Y:S01]  /*6220*/  HMMA.16816.F32.BF16 R44, R4, R62, R44 ;  /* 0x0000003e042c723c */ /* 0x000fe2000004182c */
[----:B-1----:R-:W-:-:S07]  /*6230*/  FFMA.FTZ R8, R186, c[0x0][0x23c], -R2 ;  /* 0x00008f00ba087a23 */ /* 0x002fce0000010802 */
[C---:B------:R-:W-:Y:S01]  /*6240*/  HMMA.16816.F32.BF16 R40, R4.reuse, R54, R40 ;  /* 0x000000360428723c */ /* 0x040fe20000041828 */
[----:B------:R1:W-:Y:S07]  /*6250*/  MUFU.EX2 R99, R8 ;  /* 0x0000000800637308 */ /* 0x0003ee0000000800 */
[C---:B------:R-:W-:Y:S08]  /*6260*/  HMMA.16816.F32.BF16 R36, R4.reuse, R82, R36 ;  /* 0x000000520424723c */ /* 0x040ff00000041824 */
[----:B------:R-:W-:Y:S01]  /*6270*/  HMMA.16816.F32.BF16 R76, R4, R78, R28 ;  /* 0x0000004e044c723c */ /* 0x000fe2000004181c */
[----:B------:R-:W-:Y:S01]  /*6280*/  LDSM.16.MT88.4 R28, [R234+0xd000] ;  /* 0x00d00000ea1c783b */ /* 0x000fe20000004200 */
[----:B-1----:R-:W-:Y:S01]  /*6290*/  FFMA.FTZ R8, R170, c[0x0][0x23c], -R2 ;  /* 0x00008f00aa087a23 */ /* 0x002fe20000010802 */
[----:B------:R-:W-:-:S03]  /*62a0*/  MOV R170, R61 ;  /* 0x0000003d00aa7202 */ /* 0x000fc60000000f00 */
[----:B------:R1:W-:Y:S02]  /*62b0*/  MUFU.EX2 R148, R8 ;  /* 0x0000000800947308 */ /* 0x0003e40000000800 */
[C---:B------:R-:W-:Y:S01]  /*62c0*/  HMMA.16816.F32.BF16 R72, R4.reuse, R74, R20 ;  /* 0x0000004a0448723c */ /* 0x040fe20000041814 */
[----:B------:R-:W-:Y:S07]  /*62d0*/  LDSM.16.MT88.4 R20, [R236+0xd000] ;  /* 0x00d00000ec14783b */ /* 0x000fee0000004200 */
[----:B------:R-:W-:Y:S01]  /*62e0*/  HMMA.16816.F32.BF16 R56, R4, R58, R16 ;  /* 0x0000003a0438723c */ /* 0x000fe20000041810 */
[----:B------:R-:W2:Y:S01]  /*62f0*/  LDSM.16.MT88.4 R16, [R233+0xd000] ;  /* 0x00d00000e910783b */ /* 0x000ea20000004200 */
[----:B-1----:R-:W-:-:S06]  /*6300*/  FFMA.FTZ R8, R162, c[0x0][0x23c], -R2 ;  /* 0x00008f00a2087a23 */ /* 0x002fcc0000010802 */
[----:B------:R-:W-:Y:S01]  /*6310*/  HMMA.16816.F32.BF16 R48, R4, R70, R48 ;  /* 0x000000460430723c */ /* 0x000fe20000041830 */
[----:B------:R-:W-:Y:S01]  /*6320*/  MOV R162, R93 ;  /* 0x0000005d00a27202 */ /* 0x000fe20000000f00 */
[----:B------:R1:W3:Y:S05]  /*6330*/  MUFU.EX2 R15, R8 ;  /* 0x00000008000f7308 */ /* 0x0002ea0000000800 */
[----:B------:R-:W-:-:S04]  /*6340*/  FFMA.FTZ R4, R169, c[0x0][0x23c], -R12 ;  /* 0x00008f00a9047a23 */ /* 0x000fc8000001080c */
[----:B------:R4:W2:Y:S01]  /*6350*/  MUFU.EX2 R9, R4 ;  /* 0x0000000400097308 */ /* 0x0008a20000000800 */
[----:B-1----:R-:W-:Y:S01]  /*6360*/  FFMA.FTZ R8, R187, c[0x0][0x23c], -R0 ;  /* 0x00008f00bb087a23 */ /* 0x002fe20000010800 */
[----:B---3--:R-:W-:-:S06]  /*6370*/  F2FP.BF16.PACK_AB R10, R15, R148 ;  /* 0x000000940f0a723e */ /* 0x008fcc00000010ff */
[----:B------:R1:W-:Y:S01]  /*6380*/  MUFU.EX2 R96, R8 ;  /* 0x0000000800607308 */ /* 0x0003e20000000800 */
[----:B----4-:R-:W-:Y:S01]  /*6390*/  FFMA.FTZ R4, R161, c[0x0][0x23c], -R12 ;  /* 0x00008f00a1047a23 */ /* 0x010fe2000001080c */
[----:B------:R-:W-:-:S06]  /*63a0*/  MOV R161, R89 ;  /* 0x0000005900a17202 */ /* 0x000fcc0000000f00 */
[----:B------:R3:W-:Y:S01]  /*63b0*/  MUFU.EX2 R186, R4 ;  /* 0x0000000400ba7308 */ /* 0x0007e20000000800 */
[----:B-1----:R-:W-:Y:S01]  /*63c0*/  FFMA.FTZ R8, R185, c[0x0][0x23c], -R0 ;  /* 0x00008f00b9087a23 */ /* 0x002fe20000010800 */
[----:B------:R-:W-:-:S06]  /*63d0*/  MOV R185, R53 ;  /* 0x0000003500b97202 */ /* 0x000fcc0000000f00 */
[----:B------:R1:W4:Y:S01]  /*63e0*/  MUFU.EX2 R98, R8 ;  /* 0x0000000800627308 */ /* 0x0003220000000800 */
[----:B---3--:R-:W-:Y:S01]  /*63f0*/  FFMA.FTZ R4, R191, c[0x0][0x23c], -R3 ;  /* 0x00008f00bf047a23 */ /* 0x008fe20000010803 */
[----:B------:R-:W-:-:S06]  /*6400*/  MOV R191, R92 ;  /* 0x0000005c00bf7202 */ /* 0x000fcc0000000f00 */
[----:B------:R3:W-:Y:S01]  /*6410*/  MUFU.EX2 R80, R4 ;  /* 0x0000000400507308 */ /* 0x0007e20000000800 */
[----:B-1----:R-:W-:Y:S02]  /*6420*/  FFMA.FTZ R8, R164, c[0x0][0x23c], -R0 ;  /* 0x00008f00a4087a23 */ /* 0x002fe40000010800 */
[----:B------:R-:W-:-:S05]  /*6430*/  IMAD.MOV.U32 R164, RZ, RZ, R60 ;  /* 0x000000ffffa47224 */ /* 0x000fca00078e003c */
[----:B------:R1:W-:Y:S01]  /*6440*/  MUFU.EX2 R150, R8 ;  /* 0x0000000800967308 */ /* 0x0003e20000000800 */
[----:B---3--:R-:W-:Y:S02]  /*6450*/  FFMA.FTZ R4, R188, c[0x0][0x23c], -R3 ;  /* 0x00008f00bc047a23 */ /* 0x008fe40000010803 */
[----:B--2---:R-:W-:Y:S01]  /*6460*/  IMAD.MOV.U32 R188, RZ, RZ, R9 ;  /* 0x000000ffffbc7224 */ /* 0x004fe200078e0009 */
[----:B----4-:R-:W-:-:S04]  /*6470*/  F2FP.BF16.PACK_AB R9, R98, R96 ;  /* 0x000000606209723e */ /* 0x010fc800000010ff */
[----:B------:R2:W3:Y:S01]  /*6480*/  MUFU.EX2 R82, R4 ;  /* 0x0000000400527308 */ /* 0x0004e20000000800 */
[----:B------:R-:W-:Y:S01]  /*6490*/  F2FP.BF16.PACK_AB R6, R186, R188 ;  /* 0x000000bcba06723e */ /* 0x000fe200000010ff */
[----:B-1----:R-:W-:Y:S02]  /*64a0*/  FFMA.FTZ R8, R160, c[0x0][0x23c], -R0 ;  /* 0x00008f00a0087a23 */ /* 0x002fe40000010800 */
[----:B------:R-:W-:-:S04]  /*64b0*/  IMAD.MOV.U32 R160, RZ, RZ, R88 ;  /* 0x000000ffffa07224 */ /* 0x000fc800078e0058 */
[----:B------:R1:W4:Y:S01]  /*64c0*/  MUFU.EX2 R14, R8 ;  /* 0x00000008000e7308 */ /* 0x0003220000000800 */
[----:B--2---:R-:W-:Y:S01]  /*64d0*/  FFMA.FTZ R4, R171, c[0x0][0x23c], -R3 ;  /* 0x00008f00ab047a23 */ /* 0x004fe20000010803 */
[----:B---3--:R-:W-:Y:S01]  /*64e0*/  F2FP.BF16.PACK_AB R5, R82, R80 ;  /* 0x000000505205723e */ /* 0x008fe200000010ff */
[----:B------:R-:W-:-:S05]  /*64f0*/  IMAD.MOV.U32 R171, RZ, RZ, R84 ;  /* 0x000000ffffab7224 */ /* 0x000fca00078e0054 */
[----:B------:R2:W-:Y:S01]  /*6500*/  MUFU.EX2 R169, R4 ;  /* 0x0000000400a97308 */ /* 0x0005e20000000800 */
[----:B-1----:R-:W-:Y:S01]  /*6510*/  FFMA.FTZ R8, R189, c[0x0][0x23c], -R12 ;  /* 0x00008f00bd087a23 */ /* 0x002fe2000001080c */
[----:B----4-:R-:W-:Y:S01]  /*6520*/  F2FP.BF16.PACK_AB R11, R14, R150 ;  /* 0x000000960e0b723e */ /* 0x010fe200000010ff */
[----:B------:R-:W-:-:S05]  /*6530*/  IMAD.MOV.U32 R189, RZ, RZ, R105 ;  /* 0x000000ffffbd7224 */ /* 0x000fca00078e0069 */
[----:B------:R1:W-:Y:S01]  /*6540*/  MUFU.EX2 R81, R8 ;  /* 0x0000000800517308 */ /* 0x0003e20000000800 */
[----:B--2---:R-:W-:Y:S01]  /*6550*/  FFMA.FTZ R4, R163, c[0x0][0x23c], -R3 ;  /* 0x00008f00a3047a23 */ /* 0x004fe20000010803 */
[----:B------:R-:W-:-:S06]  /*6560*/  MOV R163, R85 ;  /* 0x0000005500a37202 */ /* 0x000fcc0000000f00 */
[----:B------:R-:W2:Y:S01]  /*6570*/  MUFU.EX2 R187, R4 ;  /* 0x0000000400bb7308 */ /* 0x000ea20000000800 */
[----:B-1----:R-:W-:Y:S02]  /*6580*/  FFMA.FTZ R8, R184, c[0x0][0x23c], -R12 ;  /* 0x00008f00b8087a23 */ /* 0x002fe4000001080c */
[----:B------:R-:W-:-:S05]  /*6590*/  IMAD.MOV.U32 R184, RZ, RZ, R52 ;  /* 0x000000ffffb87224 */ /* 0x000fca00078e0034 */
[----:B------:R1:W3:Y:S01]  /*65a0*/  MUFU.EX2 R83, R8 ;  /* 0x0000000800537308 */ /* 0x0002e20000000800 */
[----:B--2---:R-:W-:Y:S02]  /*65b0*/  F2FP.BF16.PACK_AB R7, R187, R169 ;  /* 0x000000a9bb07723e */ /* 0x004fe400000010ff */
[----:B-1----:R-:W-:Y:S02]  /*65c0*/  F2FP.BF16.PACK_AB R8, R99, R97 ;  /* 0x000000616308723e */ /* 0x002fe400000010ff */
[----:B---3--:R-:W-:-:S05]  /*65d0*/  F2FP.BF16.PACK_AB R4, R83, R81 ;  /* 0x000000515304723e */ /* 0x008fca00000010ff */
[-C--:B------:R-:W-:Y:S08]  /*65e0*/  HMMA.16816.F32.BF16 R176, R8, R16.reuse, R176 ;  /* 0x0000001008b0723c */ /* 0x080ff000000418b0 */
[C---:B------:R-:W-:Y:S08]  /*65f0*/  HMMA.16816.F32.BF16 R172, R4.reuse, R16, R172 ;  /* 0x0000001004ac723c */ /* 0x040ff000000418ac */
[-C--:B------:R-:W-:Y:S08]  /*6600*/  HMMA.16816.F32.BF16 R180, R4, R18.reuse, R180 ;  /* 0x0000001204b4723c */ /* 0x080ff000000418b4 */
[C---:B------:R-:W-:Y:S01]  /*6610*/  HMMA.16816.F32.BF16 R44, R8.reuse, R18, R44 ;  /* 0x00000012082c723c */ /* 0x040fe2000004182c */
[----:B------:R-:W1:Y:S07]  /*6620*/  LDSM.16.MT88.4 R16, [R235+0xd000] ;  /* 0x00d00000eb10783b */ /* 0x000e6e0000004200 */
[C---:B------:R-:W-:Y:S07]  /*6630*/  HMMA.16816.F32.BF16 R68, R8.reuse, R28, R112 ;  /* 0x0000001c0844723c */ /* 0x040fee0000041870 */
[----:B------:R-:W-:Y:S01]  /*6640*/  IMAD.MOV.U32 R112, RZ, RZ, R207 ;  /* 0x000000ffff707224 */ /* 0x000fe200078e00cf */
[----:B------:R-:W-:Y:S01]  /*6650*/  MOV R113, R206 ;  /* 0x000000ce00717202 */ /* 0x000fe20000000f00 */
[----:B------:R-:W-:Y:S01]  /*6660*/  IMAD.MOV.U32 R114, RZ, RZ, R205 ;  /* 0x000000ffff727224 */ /* 0x000fe200078e00cd */
[----:B------:R-:W-:Y:S01]  /*6670*/  MOV R115, R204 ;  /* 0x000000cc00737202 */ /* 0x000fe20000000f00 */
[-C--:B------:R-:W-:Y:S08]  /*6680*/  HMMA.16816.F32.BF16 R84, R8, R20.reuse, R100 ;  /* 0x000000140854723c */ /* 0x080ff00000041864 */
[C---:B------:R-:W-:Y:S08]  /*6690*/  HMMA.16816.F32.BF16 R88, R4.reuse, R20, R144 ;  /* 0x000000140458723c */ /* 0x040ff00000041890 */
[----:B------:R-:W-:Y:S08]  /*66a0*/  HMMA.16816.F32.BF16 R92, R4, R22, R124 ;  /* 0x00000016045c723c */ /* 0x000ff0000004187c */
[C---:B-1----:R-:W-:Y:S01]  /*66b0*/  HMMA.16816.F32.BF16 R204, R8.reuse, R18, R32 ;  /* 0x0000001208cc723c */ /* 0x042fe20000041820 */
[----:B------:R-:W1:Y:S07]  /*66c0*/  LDSM.16.MT88.4 R32, [R235+0xf000] ;  /* 0x00f00000eb20783b */ /* 0x000e6e0000004200 */
[C---:B------:R-:W-:Y:S01]  /*66d0*/  HMMA.16816.F32.BF16 R36, R8.reuse, R22, R36 ;  /* 0x000000160824723c */ /* 0x040fe20000041824 */
[----:B------:R-:W2:Y:S07]  /*66e0*/  LDSM.16.MT88.4 R20, [R233+0xf000] ;  /* 0x00f00000e914783b */ /* 0x000eae0000004200 */
[-C--:B------:R-:W-:Y:S08]  /*66f0*/  HMMA.16816.F32.BF16 R100, R8, R16.reuse, R116 ;  /* 0x000000100864723c */ /* 0x080ff00000041874 */
[C---:B------:R-:W-:Y:S08]  /*6700*/  HMMA.16816.F32.BF16 R104, R4.reuse, R16, R196 ;  /* 0x000000100468723c */ /* 0x040ff000000418c4 */
[C---:B------:R-:W-:Y:S01]  /*6710*/  HMMA.16816.F32.BF16 R108, R4.reuse, R18, R136 ;  /* 0x00000012046c723c */ /* 0x040fe20000041888 */
[----:B------:R-:W3:Y:S07]  /*6720*/  LDSM.16.MT88.4 R16, [R234+0xf000] ;  /* 0x00f00000ea10783b */ /* 0x000eee0000004200 */
[C---:B------:R-:W-:Y:S07]  /*6730*/  HMMA.16816.F32.BF16 R52, R4.reuse, R28, R192 ;  /* 0x0000001c0434723c */ /* 0x040fee00000418c0 */
[----:B------:R-:W-:Y:S01]  /*6740*/  MOV R193, R191 ;  /* 0x000000bf00c17202 */ /* 0x000fe20000000f00 */
[----:B------:R-:W-:Y:S01]  /*6750*/  HMMA.16816.F32.BF16 R60, R4, R30, R120 ;  /* 0x0000001e043c723c */ /* 0x000fe20000041878 */
[----:B------:R-:W-:Y:S01]  /*6760*/  IMAD.MOV.U32 R194, RZ, RZ, R169 ;  /* 0x000000ffffc27224 */ /* 0x000fe200078e00a9 */
[----:B------:R-:W-:Y:S01]  /*6770*/  MOV R195, R189 ;  /* 0x000000bd00c37202 */ /* 0x000fe20000000f00 */
[----:B------:R-:W-:-:S02]  /*6780*/  IMAD.MOV.U32 R169, RZ, RZ, R65 ;  /* 0x000000ffffa97224 */ /* 0x000fc400078e0041 */
[----:B------:R-:W-:-:S03]  /*6790*/  IMAD.MOV.U32 R192, RZ, RZ, R188 ;  /* 0x000000ffffc07224 */ /* 0x000fc600078e00bc */
[----:B------:R-:W-:Y:S01]  /*67a0*/  HMMA.16816.F32.BF16 R40, R8, R30, R40 ;  /* 0x0000001e0828723c */ /* 0x000fe20000041828 */
[----:B------:R-:W4:Y:S07]  /*67b0*/  LDSM.16.MT88.4 R28, [R236+0xf000] ;  /* 0x00f00000ec1c783b */ /* 0x000f2e0000004200 */
[C---:B-1----:R-:W-:Y:S07]  /*67c0*/  HMMA.16816.F32.BF16 R196, R4.reuse, R32, R220 ;  /* 0x0000002004c4723c */ /* 0x042fee00000418dc */
[----:B------:R-:W-:Y:S01]  /*67d0*/  MOV R222, R193 ;  /* 0x000000c100de7202 */ /* 0x000fe20000000f00 */
[----:B--2---:R-:W-:Y:S01]  /*67e0*/  HMMA.16816.F32.BF16 R124, R4, R22, R212 ;  /* 0x00000016047c723c */ /* 0x004fe200000418d4 */
[----:B------:R-:W-:-:S06]  /*67f0*/  MOV R223, R195 ;  /* 0x000000c300df7202 */ /* 0x000fcc0000000f00 */
[----:B------:R-:W-:Y:S01]  /*6800*/  IMAD.MOV.U32 R212, RZ, RZ, R222 ;  /* 0x000000ffffd47224 */ /* 0x000fe200078e00de */
[----:B------:R-:W-:Y:S01]  /*6810*/  HMMA.16816.F32.BF16 R120, R4, R20, R112 ;  /* 0x000000140478723c */ /* 0x000fe20000041870 */
[----:B------:R-:W-:Y:S01]  /*6820*/  IMAD.MOV.U32 R222, RZ, RZ, R184 ;  /* 0x000000ffffde7224 */ /* 0x000fe200078e00b8 */
[----:B------:R-:W-:Y:S02]  /*6830*/  MOV R213, R223 ;  /* 0x000000df00d57202 */ /* 0x000fe40000000f00 */
[----:B------:R-:W-:-:S03]  /*6840*/  MOV R223, R185 ;  /* 0x000000b900df7202 */ /* 0x000fc60000000f00 */
[----:B------:R-:W-:Y:S01]  /*6850*/  IMAD.MOV.U32 R115, RZ, RZ, R163 ;  /* 0x000000ffff737224 */ /* 0x000fe200078e00a3 */
[----:B------:R-:W-:Y:S01]  /*6860*/  MOV R163, R171 ;  /* 0x000000ab00a37202 */ /* 0x000fe20000000f00 */
[----:B------:R-:W-:Y:S01]  /*6870*/  IMAD.MOV.U32 R112, RZ, RZ, R67 ;  /* 0x000000ffff707224 */ /* 0x000fe200078e0043 */
[----:B------:R-:W-:Y:S01]  /*6880*/  MOV R113, R66 ;  /* 0x0000004200717202 */ /* 0x000fe20000000f00 */
[----:B---3--:R-:W-:Y:S01]  /*6890*/  HMMA.16816.F32.BF16 R136, R4, R16, R248 ;  /* 0x000000100488723c */ /* 0x008fe200000418f8 */
[----:B------:R-:W-:Y:S01]  /*68a0*/  MOV R171, R64 ;  /* 0x0000004000ab7202 */ /* 0x000fe20000000f00 */
[----:B------:R-:W-:-:S05]  /*68b0*/  IMAD.MOV.U32 R114, RZ, RZ, R190 ;  /* 0x000000ffff727224 */ /* 0x000fca00078e00be */
[----:B------:R-:W-:Y:S01]  /*68c0*/  MOV R248, R149 ;  /* 0x0000009500f87202 */ /* 0x000fe20000000f00 */
[----:B------:R-:W-:Y:S01]  /*68d0*/  HMMA.16816.F32.BF16 R64, R4, R34, R152 ;  /* 0x000000220440723c */ /* 0x000fe20000041898 */
[----:B------:R-:W-:Y:S01]  /*68e0*/  IMAD.MOV.U32 R249, RZ, RZ, R151 ;  /* 0x000000fffff97224 */ /* 0x000fe200078e0097 */
[----:B------:R-:W-:Y:S01]  /*68f0*/  MOV R250, R148 ;  /* 0x0000009400fa7202 */ /* 0x000fe20000000f00 */
[----:B------:R-:W-:-:S03]  /*6900*/  IMAD.MOV.U32 R251, RZ, RZ, R150 ;  /* 0x000000fffffb7224 */ /* 0x000fc600078e0096 */
[----:B------:R-:W-:Y:S01]  /*6910*/  MOV R221, R249 ;  /* 0x000000f900dd7202 */ /* 0x000fe20000000f00 */
[----:B------:R-:W-:Y:S01]  /*6920*/  IMAD.MOV.U32 R249, RZ, RZ, R169 ;  /* 0x000000fffff97224 */ /* 0x000fe200078e00a9 */
[----:B------:R-:W-:Y:S01]  /*6930*/  MOV R155, R222 ;  /* 0x000000de009b7202 */ /* 0x000fe20000000f00 */
[----:B----4-:R-:W-:Y:S01]  /*6940*/  HMMA.16816.F32.BF16 R144, R4, R28, R228 ;  /* 0x0000001c0490723c */ /* 0x010fe200000418e4 */
[----:B------:R-:W-:Y:S01]  /*6950*/  MOV R222, R83 ;  /* 0x0000005300de7202 */ /* 0x000fe20000000f00 */
[----:B------:R-:W-:Y:S01]  /*6960*/  IMAD.MOV.U32 R215, RZ, RZ, R249 ;  /* 0x000000ffffd77224 */ /* 0x000fe200078e00f9 */
[----:B------:R-:W-:-:S04]  /*6970*/  MOV R249, R14 ;  /* 0x0000000e00f97202 */ /* 0x000fc80000000f00 */
        /* <DEDUP_REMOVED lines=10> */
[----:B------:R-:W2:Y:S01]  /*6a20*/  LDL.LU R244, [R1+0x98] ;  /* 0x0000980001f47983 */ /* 0x000ea20000300800 */
[----:B------:R-:W-:-:S05]  /*6a30*/  MOV R251, R170 ;  /* 0x000000aa00fb7202 */ /* 0x000fca0000000f00 */
[----:B------:R-:W-:Y:S01]  /*6a40*/  IMAD.MOV.U32 R6, RZ, RZ, R155 ;  /* 0x000000ffff067224 */ /* 0x000fe200078e009b */
[C---:B------:R-:W-:Y:S01]  /*6a50*/  HMMA.16816.F32.BF16 R56, R8.reuse, R30, R56 ;  /* 0x0000001e0838723c */ /* 0x040fe20000041838 */
[----:B------:R-:W-:Y:S01]  /*6a60*/  IMAD.MOV.U32 R155, RZ, RZ, R113 ;  /* 0x000000ffff9b7224 */ /* 0x000fe200078e0071 */
[----:B------:R-:W-:Y:S01]  /*6a70*/  MOV R113, R166 ;  /* 0x000000a600717202 */ /* 0x000fe20000000f00 */
[----:B------:R-:W-:Y:S01]  /*6a80*/  FFMA.FTZ R4, R248, c[0x0][0x23c], -R2 ;  /* 0x00008f00f8047a23 */ /* 0x000fe20000010802 */
[----:B------:R-:W2:Y:S01]  /*6a90*/  LDL.LU R166, [R1+0x94] ;  /* 0x0000940001a67983 */ /* 0x000ea20000300800 */
[----:B------:R-:W-:Y:S02]  /*6aa0*/  MOV R248, R171 ;  /* 0x000000ab00f87202 */ /* 0x000fe40000000f00 */
[----:B------:R1:W-:Y:S01]  /*6ab0*/  MUFU.EX2 R208, R4 ;  /* 0x0000000400d07308 */ /* 0x0003e20000000800 */
[C---:B------:R-:W-:Y:S01]  /*6ac0*/  HMMA.16816.F32.BF16 R192, R8.reuse, R28, R128 ;  /* 0x0000001c08c0723c */ /* 0x040fe20000041880 */
[----:B------:R-:W-:Y:S01]  /*6ad0*/  MOV R201, R220 ;  /* 0x000000dc00c97202 */ /* 0x000fe20000000f00 */
[----:B------:R-:W-:Y:S01]  /*6ae0*/  IMAD.MOV.U32 R220, RZ, RZ, R99 ;  /* 0x000000ffffdc7224 */ /* 0x000fe200078e0063 */
[----:B------:R-:W-:Y:S01]  /*6af0*/  MOV R200, R223 ;  /* 0x000000df00c87202 */ /* 0x000fe20000000f00 */
[----:B------:R-:W-:Y:S01]  /*6b00*/  IMAD.MOV.U32 R223, RZ, RZ, R82 ;  /* 0x000000ffffdf7224 */ /* 0x000fe200078e0052 */
[----:B------:R-:W-:Y:S01]  /*6b10*/  MOV R214, R248 ;  /* 0x000000f800d67202 */ /* 0x000fe20000000f00 */
[----:B------:R-:W-:Y:S01]  /*6b20*/  LDSM.16.MT88.4 R128, [R233+0xf800] ;  /* 0x00f80000e980783b */ /* 0x000fe20000004200 */
[----:B------:R-:W-:Y:S01]  /*6b30*/  MOV R248, R15 ;  /* 0x0000000f00f87202 */ /* 0x000fe20000000f00 */
[----:B------:R-:W-:Y:S01]  /*6b40*/  HMMA.16816.F32.BF16 R116, R8, R20, R140 ;  /* 0x000000140874723c */ /* 0x000fe2000004188c */
[----:B------:R-:W-:Y:S01]  /*6b50*/  MOV R202, R215 ;  /* 0x000000d700ca7202 */ /* 0x000fe20000000f00 */
[----:B------:R-:W-:-:S02]  /*6b60*/  IMAD.MOV.U32 R203, RZ, RZ, R214 ;  /* 0x000000ffffcb7224 */ /* 0x000fc400078e00d6 */
[----:B-1----:R-:W-:Y:S01]  /*6b70*/  FFMA.FTZ R4, R225, c[0x0][0x23c], -R2 ;  /* 0x00008f00e1047a23 */ /* 0x002fe20000010802 */
[----:B------:R-:W-:-:S03]  /*6b80*/  MOV R5, R200 ;  /* 0x000000c800057202 */ /* 0x000fc60000000f00 */
[C---:B------:R-:W-:Y:S01]  /*6b90*/  HMMA.16816.F32.BF16 R132, R8.reuse, R16, R132 ;  /* 0x000000100884723c */ /* 0x040fe20000041884 */
[----:B------:R-:W-:Y:S01]  /*6ba0*/  MOV R7, R201 ;  /* 0x000000c900077202 */ /* 0x000fe20000000f00 */
[----:B------:R1:W3:Y:S06]  /*6bb0*/  MUFU.EX2 R209, R4 ;  /* 0x0000000400d17308 */ /* 0x0002ec0000000800 */
[C---:B------:R-:W-:Y:S08]  /*6bc0*/  HMMA.16816.F32.BF16 R20, R8.reuse, R22, R76 ;  /* 0x000000160814723c */ /* 0x040ff0000004184c */
[C---:B------:R-:W-:Y:S08]  /*6bd0*/  HMMA.16816.F32.BF16 R156, R8.reuse, R32, R156 ;  /* 0x00000020089c723c */ /* 0x040ff0000004189c */
[C---:B------:R-:W-:Y:S01]  /*6be0*/  HMMA.16816.F32.BF16 R48, R8.reuse, R34, R48 ;  /* 0x000000220830723c */ /* 0x040fe20000041830 */
[--C-:B-1----:R-:W-:Y:S01]  /*6bf0*/  FFMA.FTZ R4, R219, c[0x0][0x23c], -R2.reuse ;  /* 0x00008f00db047a23 */ /* 0x102fe20000010802 */
[----:B------:R-:W-:Y:S01]  /*6c00*/  MOV R215, R80 ;  /* 0x0000005000d77202 */ /* 0x000fe20000000f00 */
[----:B------:R-:W-:Y:S01]  /*6c10*/  FFMA.FTZ R2, R216, c[0x0][0x23c], -R2 ;  /* 0x00008f00d8027a23 */ /* 0x000fe20000010802 */
[----:B------:R-:W-:Y:S01]  /*6c20*/  MOV R225, R7 ;  /* 0x0000000700e17202 */ /* 0x000fe20000000f00 */
[----:B------:R-:W-:Y:S01]  /*6c30*/  MUFU.EX2 R210, R4 ;  /* 0x0000000400d27308 */ /* 0x000fe20000000800 */
[----:B------:R-:W-:Y:S01]  /*6c40*/  IMAD.MOV.U32 R152, RZ, RZ, R202 ;  /* 0x000000ffff987224 */ /* 0x000fe200078e00ca */
[----:B------:R-:W-:Y:S01]  /*6c50*/  MOV R214, R81 ;  /* 0x0000005100d67202 */ /* 0x000fe20000000f00 */
[----:B------:R-:W-:Y:S01]  /*6c60*/  HMMA.16816.F32.BF16 R16, R8, R18, R72 ;  /* 0x000000120810723c */ /* 0x000fe20000041848 */
[----:B------:R-:W-:Y:S01]  /*6c70*/  MOV R35, R243 ;  /* 0x000000f300237202 */ /* 0x000fe20000000f00 */
[----:B------:R-:W-:Y:S01]  /*6c80*/  IMAD.MOV.U32 R34, RZ, RZ, R242 ;  /* 0x000000ffff227224 */ /* 0x000fe200078e00f2 */
[----:B------:R-:W-:Y:S02]  /*6c90*/  LDSM.16.MT88.4 R140, [R234+0xf800] ;  /* 0x00f80000ea8c783b */ /* 0x000fe40000004200 */
[----:B------:R1:W-:Y:S01]  /*6ca0*/  MUFU.EX2 R171, R2 ;  /* 0x0000000200ab7308 */ /* 0x0003e20000000800 */
[----:B------:R-:W-:Y:S01]  /*6cb0*/  MOV R153, R203 ;  /* 0x000000cb00997202 */ /* 0x000fe20000000f00 */
[----:B------:R-:W-:Y:S01]  /*6cc0*/  LDSM.16.MT88.4 R80, [R234+0xd800] ;  /* 0x00d80000ea50783b */ /* 0x000fe20000004200 */
[----:B-1----:R-:W-:-:S05]  /*6cd0*/  FFMA.FTZ R2, R247, c[0x0][0x23c], -R0 ;  /* 0x00008f00f7027a23 */ /* 0x002fca0000010800 */
[----:B------:R1:W-:Y:S02]  /*6ce0*/  MUFU.EX2 R164, R2 ;  /* 0x0000000200a47308 */ /* 0x0003e40000000800 */
[----:B-1----:R-:W-:-:S06]  /*6cf0*/  FFMA.FTZ R2, R227, c[0x0][0x23c], -R0 ;  /* 0x00008f00e3027a23 */ /* 0x002fcc0000010800 */
[----:B------:R1:W4:Y:S02]  /*6d00*/  MUFU.EX2 R169, R2 ;  /* 0x0000000200a97308 */ /* 0x0003240000000800 */
[--C-:B-1----:R-:W-:Y:S02]  /*6d10*/  FFMA.FTZ R2, R224, c[0x0][0x23c], -R0.reuse ;  /* 0x00008f00e0027a23 */ /* 0x102fe40000010800 */
[----:B------:R-:W-:-:S04]  /*6d20*/  FFMA.FTZ R0, R217, c[0x0][0x23c], -R0 ;  /* 0x00008f00d9007a23 */ /* 0x000fc80000010800 */
[----:B------:R-:W-:Y:S08]  /*6d30*/  MUFU.EX2 R170, R2 ;  /* 0x0000000200aa7308 */ /* 0x000ff00000000800 */
[----:B------:R1:W1:Y:S02]  /*6d40*/  MUFU.EX2 R30, R0 ;  /* 0x00000000001e7308 */ /* 0x0002640000000800 */
[----:B-1----:R-:W-:Y:S01]  /*6d50*/  FFMA.FTZ R0, R221, c[0x0][0x23c], -R12 ;  /* 0x00008f00dd007a23 */ /* 0x002fe2000001080c */
[----:B------:R-:W-:Y:S01]  /*6d60*/  MOV R221, R251 ;  /* 0x000000fb00dd7202 */ /* 0x000fe20000000f00 */
[----:B------:R-:W-:Y:S01]  /*6d70*/  FADD.FTZ R2, R6, R5 ;  /* 0x0000000506027221 */ /* 0x000fe20000010000 */
[----:B------:R-:W-:-:S03]  /*6d80*/  MOV R33, R163 ;  /* 0x000000a300217202 */ /* 0x000fc60000000f00 */
[----:B------:R1:W-:Y:S01]  /*6d90*/  MUFU.EX2 R28, R0 ;  /* 0x00000000001c7308 */ /* 0x0003e20000000800 */
[----:B------:R-:W1:Y:S01]  /*6da0*/  LDSM.16.MT88.4 R4, [R235+0xf800] ;  /* 0x00f80000eb04783b */ /* 0x000e620000004200 */
[----:B------:R-:W-:Y:S01]  /*6db0*/  IMAD.MOV.U32 R154, RZ, RZ, R221 ;  /* 0x000000ffff9a7224 */ /* 0x000fe200078e00dd */
[----:B------:R-:W-:Y:S01]  /*6dc0*/  MOV R32, R161 ;  /* 0x000000a100207202 */ /* 0x000fe20000000f00 */
[----:B------:R-:W-:Y:S01]  /*6dd0*/  FADD.FTZ R8, R35, R34 ;  /* 0x0000002223087221 */ /* 0x000fe20000010000 */
[----:B---3--:R-:W-:Y:S02]  /*6de0*/  F2FP.BF16.PACK_AB R200, R209, R208 ;  /* 0x000000d0d1c8723e */ /* 0x008fe400000010ff */
[----:B----4-:R-:W-:Y:S02]  /*6df0*/  F2FP.BF16.PACK_AB R201, R169, R164 ;  /* 0x000000a4a9c9723e */ /* 0x010fe400000010ff */
[----:B------:R-:W-:Y:S02]  /*6e00*/  F2FP.BF16.PACK_AB R202, R171, R210 ;  /* 0x000000d2abca723e */ /* 0x000fe400000010ff */
[----:B------:R-:W-:-:S02]  /*6e10*/  F2FP.BF16.PACK_AB R203, R30, R170 ;  /* 0x000000aa1ecb723e */ /* 0x000fc400000010ff */
[----:B------:R-:W-:Y:S02]  /*6e20*/  MOV R217, R113 ;  /* 0x0000007100d97202 */ /* 0x000fe40000000f00 */
[----:B------:R-:W-:Y:S01]  /*6e30*/  MOV R227, R155 ;  /* 0x0000009b00e37202 */ /* 0x000fe20000000f00 */
[----:B-1----:R-:W-:Y:S01]  /*6e40*/  FFMA.FTZ R0, R246, c[0x0][0x23c], -R12 ;  /* 0x00008f00f6007a23 */ /* 0x002fe2000001080c */
[----:B------:R-:W-:Y:S01]  /*6e50*/  MOV R219, R152 ;  /* 0x0000009800db7202 */ /* 0x000fe20000000f00 */
[----:B------:R-:W-:Y:S01]  /*6e60*/  FADD.FTZ R2, R240, R2 ;  /* 0x00000002f0027221 */ /* 0x000fe20000010000 */
[----:B------:R-:W-:Y:S01]  /*6e70*/  MOV R221, R98 ;  /* 0x0000006200dd7202 */ /* 0x000fe20000000f00 */
[----:B------:R1:W3:Y:S01]  /*6e80*/  MUFU.EX2 R29, R0 ;  /* 0x00000000001d7308 */ /* 0x0002e20000000800 */
[----:B------:R-:W-:Y:S01]  /*6e90*/  IMAD.MOV.U32 R216, RZ, RZ, R153 ;  /* 0x000000ffffd87224 */ /* 0x000fe200078e0099 */
[----:B------:R-:W-:Y:S01]  /*6ea0*/  MOV R251, R187 ;  /* 0x000000bb00fb7202 */ /* 0x000fe20000000f00 */
[----:B------:R-:W-:Y:S01]  /*6eb0*/  FADD.FTZ R8, R238, R8 ;  /* 0x00000008ee087221 */ /* 0x000fe20000010000 */
[----:B------:R-:W4:Y:S01]  /*6ec0*/  LDSM.16.MT88.4 R184, [R233+0xd800] ;  /* 0x00d80000e9b8783b */ /* 0x000f220000004200 */
[----:B-1----:R-:W-:-:S04]  /*6ed0*/  FFMA.FTZ R0, R245, c[0x0][0x23c], -R12 ;  /* 0x00008f00f5007a23 */ /* 0x002fc8000001080c */
[----:B------:R1:W-:Y:S02]  /*6ee0*/  MUFU.EX2 R15, R0 ;  /* 0x00000000000f7308 */ /* 0x0003e40000000800 */
[----:B-1----:R-:W-:-:S06]  /*6ef0*/  FFMA.FTZ R0, R218, c[0x0][0x23c], -R12 ;  /* 0x00008f00da007a23 */ /* 0x002fcc000001080c */
[----:B------:R1:W1:Y:S02]  /*6f00*/  MUFU.EX2 R14, R0 ;  /* 0x00000000000e7308 */ /* 0x0002640000000800 */
[----:B-1----:R-:W-:Y:S01]  /*6f10*/  FFMA.FTZ R0, R212, c[0x0][0x23c], -R3 ;  /* 0x00008f00d4007a23 */ /* 0x002fe20000010803 */
[----:B------:R-:W-:Y:S01]  /*6f20*/  MOV R245, R162 ;  /* 0x000000a200f57202 */ /* 0x000fe20000000f00 */
[----:B------:R-:W-:Y:S01]  /*6f30*/  IMAD.MOV.U32 R218, RZ, RZ, R160 ;  /* 0x000000ffffda7224 */ /* 0x000fe200078e00a0 */
[----:B------:R-:W-:Y:S03]  /*6f40*/  HMMA.16816.F32.BF16 R156, R200, R4, R156 ;  /* 0x00000004c89c723c */ /* 0x000fe6000004189c */
[----:B------:R1:W-:Y:S01]  /*6f50*/  MUFU.EX2 R10, R0 ;  /* 0x00000000000a7308 */ /* 0x0003e20000000800 */
[----:B------:R-:W-:Y:S01]  /*6f60*/  IMAD.MOV.U32 R246, RZ, RZ, R115 ;  /* 0x000000fffff67224 */ /* 0x000fe200078e0073 */
[----:B------:R-:W-:Y:S01]  /*6f70*/  MOV R212, R97 ;  /* 0x0000006100d47202 */ /* 0x000fe20000000f00 */
[----:B-1----:R-:W-:Y:S01]  /*6f80*/  FFMA.FTZ R0, R213, c[0x0][0x23c], -R3 ;  /* 0x00008f00d5007a23 */ /* 0x002fe20000010803 */
[----:B---3--:R-:W-:Y:S01]  /*6f90*/  F2FP.BF16.PACK_AB R160, R29, R28 ;  /* 0x0000001c1da0723e */ /* 0x008fe200000010ff */
[----:B------:R-:W-:-:S03]  /*6fa0*/  IMAD.MOV.U32 R213, RZ, RZ, R96 ;  /* 0x000000ffffd57224 */ /* 0x000fc600078e0060 */
[----:B------:R1:W3:Y:S01]  /*6fb0*/  MUFU.EX2 R12, R0 ;  /* 0x00000000000c7308 */ /* 0x0002e20000000800 */
[----:B------:R-:W-:Y:S01]  /*6fc0*/  F2FP.BF16.PACK_AB R162, R14, R15 ;  /* 0x0000000f0ea2723e */ /* 0x000fe200000010ff */
[----:B------:R-:W2:Y:S01]  /*6fd0*/  LDSM.16.MT88.4 R96, [R236+0xd800] ;  /* 0x00d80000ec60783b */ /* 0x000ea20000004200 */
[--C-:B-1----:R-:W-:Y:S02]  /*6fe0*/  FFMA.FTZ R0, R252, c[0x0][0x23c], -R3.reuse ;  /* 0x00008f00fc007a23 */ /* 0x102fe40000010803 */
[----:B------:R-:W-:-:S03]  /*6ff0*/  FFMA.FTZ R3, R226, c[0x0][0x23c], -R3 ;  /* 0x00008f00e2037a23 */ /* 0x000fc60000010803 */
[----:B------:R1:W-:Y:S02]  /*7000*/  MUFU.EX2 R11, R0 ;  /* 0x00000000000b7308 */ /* 0x0003e40000000800 */
[----:B-1----:R-:W-:-:S06]  /*7010*/  FADD.FTZ R0, R154, R13 ;  /* 0x0000000d9a007221 */ /* 0x002fcc0000010000 */
[----:B------:R-:W1:Y:S01]  /*7020*/  MUFU.EX2 R13, R3 ;  /* 0x00000003000d7308 */ /* 0x000e620000000800 */
[----:B---3--:R-:W-:Y:S02]  /*7030*/  F2FP.BF16.PACK_AB R161, R12, R10 ;  /* 0x0000000a0ca1723e */ /* 0x008fe400000010ff */
[----:B------:R-:W-:Y:S02]  /*7040*/  MOV R35, R218 ;  /* 0x000000da00237202 */ /* 0x000fe40000000f00 */
[----:B------:R-:W-:Y:S02]  /*7050*/  MOV R154, R112 ;  /* 0x00000070009a7202 */ /* 0x000fe40000000f00 */
[----:B------:R-:W-:Y:S01]  /*7060*/  MOV R112, R114 ;  /* 0x0000007200707202 */ /* 0x000fe20000000f00 */
[----:B------:R-:W-:Y:S01]  /*7070*/  IMAD.MOV.U32 R114, RZ, RZ, R165 ;  /* 0x000000ffff727224 */ /* 0x000fe200078e00a5 */
[----:B------:R-:W-:Y:S01]  /*7080*/  MOV R218, R232 ;  /* 0x000000e800da7202 */ /* 0x000fe20000000f00 */
[----:B--2---:R-:W-:Y:S01]  /*7090*/  FADD.FTZ R9, R244, R166 ;  /* 0x000000a6f4097221 */ /* 0x004fe20000010000 */
[----:B-1----:R-:W-:Y:S01]  /*70a0*/  F2FP.BF16.PACK_AB R163, R13, R11 ;  /* 0x0000000b0da3723e */ /* 0x002fe200000010ff */
[----:B------:R-:W-:-:S02]  /*70b0*/  FADD.FTZ R3, R241, R0 ;  /* 0x00000000f1037221 */ /* 0x000fc40000010000 */
[----:B------:R-:W-:Y:S01]  /*70c0*/  FADD.FTZ R2, R35, R2 ;  /* 0x0000000223027221 */ /* 0x000fe20000010000 */
[----:B------:R-:W-:Y:S01]  /*70d0*/  MOV R247, R154 ;  /* 0x0000009a00f77202 */ /* 0x000fe20000000f00 */
[----:B------:R-:W-:Y:S01]  /*70e0*/  FADD.FTZ R0, R239, R9 ;  /* 0x00000009ef007221 */ /* 0x000fe20000010000 */
[----:B------:R-:W-:Y:S01]  /*70f0*/  MOV R31, R114 ;  /* 0x00000072001f7202 */ /* 0x000fe20000000f00 */
[----:B------:R-:W-:Y:S01]  /*7100*/  FADD.FTZ R3, R237, R3 ;  /* 0x00000003ed037221 */ /* 0x000fe20000010000 */
[----:B------:R-:W-:Y:S01]  /*7110*/  HMMA.16816.F32.BF16 R196, R160, R4, R196 ;  /* 0x00000004a0c4723c */ /* 0x000fe200000418c4 */
[----:B------:R-:W-:Y:S01]  /*7120*/  FADD.FTZ R0, R27, R0 ;  /* 0x000000001b007221 */ /* 0x000fe20000010000 */
[----:B------:R-:W-:Y:S01]  /*7130*/  LDSM.16.MT88.4 R152, [R236+0xf800] ;  /* 0x00f80000ec98783b */ /* 0x000fe20000004200 */
[----:B------:R-:W-:Y:S02]  /*7140*/  FADD.FTZ R3, R25, R3 ;  /* 0x0000000319037221 */ /* 0x000fe40000010000 */
[----:B------:R-:W-:Y:S01]  /*7150*/  FADD.FTZ R2, R24, R2 ;  /* 0x0000000218027221 */ /* 0x000fe20000010000 */
[----:B------:R1:W5:Y:S01]  /*7160*/  LDL.LU R165, [R1+0x90] ;  /* 0x0000900001a57983 */ /* 0x0003620000300800 */
[----:B------:R-:W-:-:S02]  /*7170*/  FADD.FTZ R4, R26, R8 ;  /* 0x000000081a047221 */ /* 0x000fc40000010000 */
[----:B------:R-:W-:Y:S01]  /*7180*/  FADD.FTZ R0, R218, R0 ;  /* 0x00000000da007221 */ /* 0x000fe20000010000 */
[----:B------:R1:W5:Y:S01]  /*7190*/  LDL.LU R166, [R1+0x8c] ;  /* 0x00008c0001a67983 */ /* 0x0003620000300800 */
[----:B------:R-:W-:Y:S02]  /*71a0*/  FADD.FTZ R4, R245, R4 ;  /* 0x00000004f5047221 */ /* 0x000fe40000010000 */
[----:B------:R-:W-:Y:S01]  /*71b0*/  FADD.FTZ R3, R32, R3 ;  /* 0x0000000320037221 */ /* 0x000fe20000010000 */
[----:B------:R1:W5:Y:S01]  /*71c0*/  LDL.LU R244, [R1+0x88] ;  /* 0x0000880001f47983 */ /* 0x0003620000300800 */
[----:B------:R-:W-:Y:S02]  /*71d0*/  IMAD.MOV.U32 R224, RZ, RZ, R112 ;  /* 0x000000ffffe07224 */ /* 0x000fe400078e0070 */
[----:B------:R-:W-:Y:S01]  /*71e0*/  FADD.FTZ R2, R33, R2 ;  /* 0x0000000221027221 */ /* 0x000fe20000010000 */
[----:B------:R-:W2:Y:S01]  /*71f0*/  LDSM.16.MT88.4 R112, [R235+0xd800] ;  /* 0x00d80000eb70783b */ /* 0x000ea20000004200 */
        /* <DEDUP_REMOVED lines=53> */
[----:B------:R-:W-:Y:S01]  /*7550*/  FADD.FTZ R2, R14, R2 ;  /* 0x000000020e027221 */ /* 0x000fe20000010000 */
[----:B------:R1:W-:Y:S04]  /*7560*/  STL [R1+0x14], R4 ;  /* 0x0000140401007387 */ /* 0x0003e80000100800 */
[----:B------:R1:W-:Y:S04]  /*7570*/  STL [R1+0x18], R3 ;  /* 0x0000180301007387 */ /* 0x0003e80000100800 */
[----:B------:R1:W-:Y:S04]  /*7580*/  STL [R1+0x20], R0 ;  /* 0x0000200001007387 */ /* 0x0003e80000100800 */
[----:B------:R1:W-:Y:S01]  /*7590*/  STL [R1+0x1c], R2 ;  /* 0x00001c0201007387 */ /* 0x0003e20000100800 */
[-C--:B----4-:R-:W-:Y:S08]  /*75a0*/  HMMA.16816.F32.BF16 R176, R200, R184.reuse, R176 ;  /* 0x000000b8c8b0723c */ /* 0x090ff000000418b0 */
        /* <DEDUP_REMOVED lines=8> */
[C---:B--2---:R-:W-:Y:S08]  /*7630*/  HMMA.16816.F32.BF16 R104, R160.reuse, R112, R104 ;  /* 0x00000070a068723c */ /* 0x044ff00000041868 */
        /* <DEDUP_REMOVED lines=22> */
[----:B------:R-:W3:Y:S04]  /*77a0*/  LDL R249, [R1+0x24] ;  /* 0x0000240001f97983 */ /* 0x000ee80000100800 */
[----:B------:R-:W4:Y:S01]  /*77b0*/  LDL.64 R250, [R1+0x48] ;  /* 0x0000480001fa7983 */ /* 0x000f220000100a00 */
[----:B------:R-:W-:Y:S01]  /*77c0*/  UIADD3 UR6, UR8, -0x2, URZ ;  /* 0xfffffffe08067890 */ /* 0x000fe2000fffe03f */
[----:B------:R-:W-:-:S04]  /*77d0*/  DEPBAR.LE SB0, 0x0 ;  /* 0x000080000000791a */ /* 0x000fc80000000000 */
[----:B------:R-:W-:Y:S01]  /*77e0*/  USHF.R.S32.HI UR12, URZ, 0x1f, UR6 ;  /* 0x0000001f3f0c7899 */ /* 0x000fe20008011406 */
[----:B------:R-:W-:Y:S01]  /*77f0*/  IMAD.U32 R2, RZ, RZ, UR6 ;  /* 0x00000006ff027e24 */ /* 0x000fe2000f8e00ff */
[----:B------:R-:W-:Y:S02]  /*7800*/  UIMAD UR7, UR22, UR6, URZ ;  /* 0x00000006160772a4 */ /* 0x000fe4000f8e023f */
[----:B------:R-:W-:Y:S02]  /*7810*/  UIADD3 UR21, UR8, -0x2, URZ ;  /* 0xfffffffe08157890 */ /* 0x000fe4000fffe03f */
[----:B------:R-:W-:Y:S02]  /*7820*/  UIMAD UR7, UR12, UR5, UR7 ;  /* 0x000000050c0772a4 */ /* 0x000fe4000f8e0207 */
[----:B------:R-:W-:Y:S01]  /*7830*/  UISETP.GE.AND UP0, UPT, UR8, 0x3, UPT ;  /* 0x000000030800788c */ /* 0x000fe2000bf06270 */
[----:B------:R-:W-:Y:S01]  /*7840*/  BAR.SYNC.DEFER_BLOCKING 0x0 ;  /* 0x0000000000007b1d */ /* 0x000fe20000010000 */
[----:B--2---:R-:W-:-:S02]  /*7850*/  ISETP.GE.AND P3, PT, R230, c[0x0][0x220], PT ;  /* 0x00008800e6007a0c */ /* 0x004fc40003f66270 */
        /* <DEDUP_REMOVED lines=33> */
[----:B------:R-:W-:Y:S01]  /*7a70*/  @!P3 LEA R8, P4, R2, c[0x0][0x170], 0x1 ;  /* 0x00005c000208ba11 */ /* 0x000fe200078808ff */
[----:B------:R-:W-:Y:S01]  /*7a80*/  @P2 STS.128 [R244+0xe800], RZ ;  /* 0x00e800fff4002388 */ /* 0x000fe20000000c00 */
[C-C-:B------:R-:W-:Y:S02]  /*7a90*/  @!P3 LEA.HI.X R11, R0.reuse, c[0x0][0x174], R3.reuse, 0x1, P5 ;  /* 0x00005d00000bba11 */ /* 0x140fe400028f0c03 */
[----:B------:R-:W-:Y:S01]  /*7aa0*/  @!P2 LEA.HI.X R7, R0, c[0x0][0x174], R3, 0x1, P1 ;  /* 0x00005d000007aa11 */ /* 0x000fe200008f0c03 */
[----:B------:R-:W-:Y:S01]  /*7ab0*/  @!PT LDS RZ, [RZ] ;  /* 0x00000000fffff984 */ /* 0x000fe20000000800 */
[----:B------:R-:W-:Y:S01]  /*7ac0*/  @!PT LDS RZ, [RZ] ;  /* 0x00000000fffff984 */ /* 0x000fe20000000800 */
[----:B------:R-:W-:Y:S01]  /*7ad0*/  @!PT LDS RZ, [RZ] ;  /* 0x00000000fffff984 */ /* 0x000fe20000000800 */
[----:B------:R3:W-:Y:S01]  /*7ae0*/  @!P2 LDGSTS.E.BYPASS.LTC128B.128 [R244+0xe800], [R12.64+0x80] ;  /* 0x0e8000800cf4afae */ /* 0x0007e2000b901d52 */
[----:B-1----:R-:W-:-:S03]  /*7af0*/  IADD3.X R5, R3, UR9, RZ, P0, !PT ;  /* 0x0000000903057c10 */ /* 0x002fc600087fe4ff */
[----:B------:R-:W-:Y:S01]  /*7b00*/  @P3 STS.128 [R244+0xd000], RZ ;  /* 0x00d000fff4003388 */ /* 0x000fe20000000c00 */
[C---:B------:R-:W-:Y:S02]  /*7b10*/  @!P2 LEA R4, P0, R2.reuse, c[0x0][0x170], 0x1 ;  /* 0x00005c000204aa11 */ /* 0x040fe400078008ff */
[C-C-:B------:R-:W-:Y:S01]  /*7b20*/  @!P3 LEA.HI.X R9, R2.reuse, c[0x0][0x174], R5.reuse, 0x1, P4 ;  /* 0x00005d000209ba11 */ /* 0x140fe200020f0c05 */
[----:B------:R-:W-:Y:S01]  /*7b30*/  @!PT LDS RZ, [RZ] ;  /* 0x00000000fffff984 */ /* 0x000fe20000000800 */
[----:B------:R-:W-:Y:S01]  /*7b40*/  @!PT LDS RZ, [RZ] ;  /* 0x00000000fffff984 */ /* 0x000fe20000000800 */
[----:B------:R-:W-:Y:S01]  /*7b50*/  @!PT LDS RZ, [RZ] ;  /* 0x00000000fffff984 */ /* 0x000fe20000000800 */
[----:B------:R1:W-:Y:S01]  /*7b60*/  @!P3 LDGSTS.E.BYPASS.LTC128B.128 [R244+0xd000], [R10.64] ;  /* 0x0d0000000af4bfae */ /* 0x0003e2000b901d52 */
[----:B------:R-:W-:-:S03]  /*7b70*/  @!P2 LEA.HI.X R5, R2, c[0x0][0x174], R5, 0x1, P0 ;  /* 0x00005d000205aa11 */ /* 0x000fc600000f0c05 */
        /* <DEDUP_REMOVED lines=35> */
[----:B------:R-:W-:Y:S01]  /*7db0*/  IMAD.MOV.U32 R164, RZ, RZ, R52 ;  /* 0x000000ffffa47224 */ /* 0x000fe200078e0034 */
[----:B------:R-:W-:Y:S01]  /*7dc0*/  MOV R2, R54 ;  /* 0x0000003600027202 */ /* 0x000fe20000000f00 */
[----:B------:R-:W-:-:S02]  /*7dd0*/  IMAD.MOV.U32 R3, RZ, RZ, R53 ;  /* 0x000000ffff037224 */ /* 0x000fc400078e0035 */
[----:B------:R-:W-:-:S03]  /*7de0*/  IMAD.MOV.U32 R0, RZ, RZ, R55 ;  /* 0x000000ffff007224 */ /* 0x000fc600078e0037 */
        /* <DEDUP_REMOVED lines=12> */
[----:B------:R-:W-:Y:S02]  /*7eb0*/  IMAD.MOV.U32 R245, RZ, RZ, R52 ;  /* 0x000000fffff57224 */ /* 0x000fe400078e0034 */
[----:B------:R-:W-:Y:S02]  /*7ec0*/  IMAD.MOV.U32 R171, RZ, RZ, R53 ;  /* 0x000000ffffab7224 */ /* 0x000fe400078e0035 */
[----:B------:R-:W-:-:S02]  /*7ed0*/  IMAD.MOV.U32 R170, RZ, RZ, R54 ;  /* 0x000000ffffaa7224 */ /* 0x000fc400078e0036 */
[----:B------:R-:W-:Y:S01]  /*7ee0*/  IMAD.MOV.U32 R169, RZ, RZ, R55 ;  /* 0x000000ffffa97224 */ /* 0x000fe200078e0037 */
[----:B---3--:R-:W-:Y:S08]  /*7ef0*/  HMMA.16816.F32.BF16 R56, R12, R32, RZ ;  /* 0x000000200c38723c */ /* 0x008ff000000418ff */
[----:B------:R-:W-:Y:S08]  /*7f00*/  HMMA.16816.F32.BF16 R220, R4, R44, R60 ;  /* 0x0000002c04dc723c */ /* 0x000ff0000004183c */
[----:B------:R-:W-:Y:S01]  /*7f10*/  HMMA.16816.F32.BF16 R52, R12, R28, RZ ;  /* 0x0000001c0c34723c */ /* 0x000fe200000418ff */
[----:B------:R-:W-:Y:S01]  /*7f20*/  MOV R211, R212 ;  /* 0x000000d400d37202 */ /* 0x000fe20000000f00 */
[----:B------:R-:W-:-:S02]  /*7f30*/  IMAD.MOV.U32 R210, RZ, RZ, R213 ;  /* 0x000000ffffd27224 */ /* 0x000fc400078e00d5 */
[----:B------:R-:W-:Y:S02]  /*7f40*/  IMAD.MOV.U32 R209, RZ, RZ, R214 ;  /* 0x000000ffffd17224 */ /* 0x000fe400078e00d6 */
[----:B------:R-:W-:Y:S02]  /*7f50*/  IMAD.MOV.U32 R208, RZ, RZ, R215 ;  /* 0x000000ffffd07224 */ /* 0x000fe400078e00d7 */
[C---:B------:R-:W-:Y:S08]  /*7f60*/  HMMA.16816.F32.BF16 R60, R12.reuse, R36, RZ ;  /* 0x000000240c3c723c */ /* 0x040ff000000418ff */
[C---:B------:R-:W-:Y:S08]  /*7f70*/  HMMA.16816.F32.BF16 R4, R12.reuse, R20, RZ ;  /* 0x000000140c04723c */ /* 0x040ff000000418ff */
[C---:B------:R-:W-:Y:S08]  /*7f80*/  HMMA.16816.F32.BF16 R36, R12.reuse, R38, RZ ;  /* 0x000000260c24723c */ /* 0x040ff000000418ff */
[----:B------:R-:W-:Y:S08]  /*7f90*/  HMMA.16816.F32.BF16 R28, R12, R30, RZ ;  /* 0x0000001e0c1c723c */ /* 0x000ff000000418ff */
[----:B-1----:R-:W-:Y:S07]  /*7fa0*/  HMMA.16816.F32.BF16 R212, R8, R48, R56 ;  /* 0x0000003008d4723c */ /* 0x002fee0000041838 */
[----:B------:R-:W-:Y:S01]  /*7fb0*/  MOV R56, R211 ;  /* 0x000000d300387202 */ /* 0x000fe20000000f00 */
[----:B------:R-:W-:Y:S01]  /*7fc0*/  IMAD.MOV.U32 R57, RZ, RZ, R210 ;  /* 0x000000ffff397224 */ /* 0x000fe200078e00d2 */
[----:B------:R-:W-:Y:S01]  /*7fd0*/  HMMA.16816.F32.BF16 R64, R12, R34, RZ ;  /* 0x000000220c40723c */ /* 0x000fe200000418ff */
[----:B------:R-:W-:-:S02]  /*7fe0*/  IMAD.MOV.U32 R58, RZ, RZ, R209 ;  /* 0x000000ffff3a7224 */ /* 0x000fc400078e00d1 */
        /* <DEDUP_REMOVED lines=8> */
[----:B------:R-:W-:-:S05]  /*8070*/  IMAD.MOV.U32 R45, RZ, RZ, R3 ;  /* 0x000000ffff2d7224 */ /* 0x000fca00078e0003 */
[C---:B------:R-:W-:Y:S01]  /*8080*/  HMMA.16816.F32.BF16 R248, R8.reuse, R40, R4 ;  /* 0x0000002808f8723c */ /* 0x040fe20000041804 */
[----:B------:R-:W-:Y:S07]  /*8090*/  LDSM.16.M88.4 R4, [R243+0x2000] ;  /* 0x00200000f304783b */ /* 0x000fee0000000200 */
        /* <DEDUP_REMOVED lines=9> */
[----:B------:R-:W-:Y:S02]  /*8130*/  IMAD.MOV.U32 R64, RZ, RZ, R245 ;  /* 0x000000ffff407224 */ /* 0x000fe400078e00f5 */
[----:B------:R-:W-:Y:S02]  /*8140*/  IMAD.MOV.U32 R65, RZ, RZ, R171 ;  /* 0x000000ffff417224 */ /* 0x000fe400078e00ab */
[----:B------:R-:W-:-:S02]  /*8150*/  IMAD.MOV.U32 R66, RZ, RZ, R170 ;  /* 0x000000ffff427224 */ /* 0x000fc400078e00aa */
[----:B------:R-:W-:-:S03]  /*8160*/  IMAD.MOV.U32 R67, RZ, RZ, R169 ;  /* 0x000000ffff437224 */ /* 0x000fc600078e00a9 */
        /* <DEDUP_REMOVED lines=8> */
[----:B------:R-:W-:Y:S01]  /*81f0*/  MOV R247, R218 ;  /* 0x000000da00f77202 */ /* 0x000fe20000000f00 */
[----:B------:R-:W-:Y:S01]  /*8200*/  IMAD.MOV.U32 R252, RZ, RZ, R217 ;  /* 0x000000fffffc7224 */ /* 0x000fe200078e00d9 */
[----:B----4-:R-:W-:Y:S01]  /*8210*/  HMMA.16816.F32.BF16 R220, R4, R20, R220 ;  /* 0x0000001404dc723c */ /* 0x010fe200000418dc */
[----:B------:R-:W-:-:S07]  /*8220*/  IMAD.MOV.U32 R246, RZ, RZ, R219 ;  /* 0x000000fffff67224 */ /* 0x000fce00078e00db */
[C---:B------:R-:W-:Y:S08]  /*8230*/  HMMA.16816.F32.BF16 R216, R4.reuse, R22, R64 ;  /* 0x0000001604d8723c */ /* 0x040ff00000041840 */
[C---:B------:R-:W-:Y:S08]  /*8240*/  HMMA.16816.F32.BF16 R52, R4.reuse, R8, R52 ;  /* 0x000000080434723c */ /* 0x040ff00000041834 */
[----:B------:R-:W-:Y:S08]  /*8250*/  HMMA.16816.F32.BF16 R44, R4, R10, R44 ;  /* 0x0000000a042c723c */ /* 0x000ff0000004182c */
[----:B------:R-:W-:Y:S01]  /*8260*/  IMAD.MOV.U32 R67, RZ, RZ, R216 ;  /* 0x000000ffff437224 */ /* 0x000fe200078e00d8 */
[----:B------:R-:W-:Y:S01]  /*8270*/  HMMA.16816.F32.BF16 R60, R12, R22, R60 ;  /* 0x000000160c3c723c */ /* 0x000fe2000004183c */
[----:B------:R-:W-:-:S02]  /*8280*/  IMAD.MOV.U32 R66, RZ, RZ, R217 ;  /* 0x000000ffff427224 */ /* 0x000fc400078e00d9 */
[----:B------:R-:W-:Y:S02]  /*8290*/  IMAD.MOV.U32 R65, RZ, RZ, R218 ;  /* 0x000000ffff417224 */ /* 0x000fe400078e00da */
[----:B------:R-:W-:-:S03]  /*82a0*/  IMAD.MOV.U32 R64, RZ, RZ, R219 ;  /* 0x000000ffff407224 */ /* 0x000fc600078e00db */
[----:B------:R-:W-:Y:S08]  /*82b0*/  HMMA.16816.F32.BF16 R216, R4, R30, R224 ;  /* 0x0000001e04d8723c */ /* 0x000ff000000418e0 */
[C---:B------:R-:W-:Y:S08]  /*82c0*/  HMMA.16816.F32.BF16 R224, R12.reuse, R8, R212 ;  /* 0x000000080ce0723c */ /* 0x040ff000000418d4 */
[----:B------:R-:W-:Y:S01]  /*82d0*/  HMMA.16816.F32.BF16 R212, R12, R20, R208 ;  /* 0x000000140cd4723c */ /* 0x000fe200000418d0 */
[----:B------:R-:W-:-:S02]  /*82e0*/  IMAD.MOV.U32 R171, RZ, RZ, R60 ;  /* 0x000000ffffab7224 */ /* 0x000fc400078e003c */
[----:B------:R-:W-:Y:S02]  /*82f0*/  IMAD.MOV.U32 R170, RZ, RZ, R61 ;  /* 0x000000ffffaa7224 */ /* 0x000fe400078e003d */
[----:B------:R-:W-:-:S03]  /*8300*/  IMAD.MOV.U32 R169, RZ, RZ, R62 ;  /* 0x000000ffffa97224 */ /* 0x000fc600078e003e */
[----:B------:R-:W-:Y:S01]  /*8310*/  MOV R4, R216 ;  /* 0x000000d800047202 */ /* 0x000fe20000000f00 */
[----:B------:R-:W-:Y:S01]  /*8320*/  HMMA.16816.F32.BF16 R20, R12, R28, R248 ;  /* 0x0000001c0c14723c */ /* 0x000fe200000418f8 */
[----:B------:R-:W-:Y:S02]  /*8330*/  IMAD.MOV.U32 R3, RZ, RZ, R217 ;  /* 0x000000ffff037224 */ /* 0x000fe400078e00d9 */
[----:B------:R-:W-:Y:S02]  /*8340*/  IMAD.MOV.U32 R2, RZ, RZ, R218 ;  /* 0x000000ffff027224 */ /* 0x000fe400078e00da */
[----:B------:R-:W-:-:S03]  /*8350*/  IMAD.MOV.U32 R0, RZ, RZ, R219 ;  /* 0x000000ffff007224 */ /* 0x000fc600078e00db */
[C---:B------:R-:W-:Y:S07]  /*8360*/  HMMA.16816.F32.BF16 R228, R12.reuse, R18, R204 ;  /* 0x000000120ce4723c */ /* 0x040fee00000418cc */
[----:B------:R-:W-:Y:S01]  /*8370*/  IMAD.MOV.U32 R207, RZ, RZ, R16 ;  /* 0x000000ffffcf7224 */ /* 0x000fe200078e0010 */
[C---:B------:R-:W-:Y:S01]  /*8380*/  HMMA.16816.F32.BF16 R216, R12.reuse, R10, R48 ;  /* 0x0000000a0cd8723c */ /* 0x040fe20000041830 */
[----:B------:R-:W-:Y:S04]  /*8390*/  LDSM.16.M88.4 R16, [R237] ;  /* 0x00000000ed10783b */ /* 0x000fe80000000200 */
[----:B------:R-:W-:Y:S02]  /*83a0*/  LDSM.16.M88.4 R8, [R242] ;  /* 0x00000000f208783b */ /* 0x000fe40000000200 */
[----:B------:R-:W-:Y:S01]  /*83b0*/  IMAD.MOV.U32 R48, RZ, RZ, R4 ;  /* 0x000000ffff307224 */ /* 0x000fe200078e0004 */
[----:B------:R-:W-:Y:S01]  /*83c0*/  MOV R49, R3 ;  /* 0x0000000300317202 */ /* 0x000fe20000000f00 */
[----:B------:R-:W1:Y:S01]  /*83d0*/  LDSM.16.M88.4 R4, [R242+0x2000] ;  /* 0x00200000f204783b */ /* 0x000e620000000200 */
[----:B------:R-:W-:Y:S01]  /*83e0*/  IMAD.MOV.U32 R50, RZ, RZ, R2 ;  /* 0x000000ffff327224 */ /* 0x000fe200078e0002 */
[----:B------:R-:W-:Y:S01]  /*83f0*/  HMMA.16816.F32.BF16 R208, R12, R30, R40 ;  /* 0x0000001e0cd0723c */ /* 0x000fe20000041828 */
[----:B------:R-:W-:Y:S01]  /*8400*/  IMAD.MOV.U32 R245, RZ, RZ, R20 ;  /* 0x000000fffff57224 */ /* 0x000fe200078e0014 */
[----:B------:R-:W2:Y:S01]  /*8410*/  LDSM.16.M88.4 R12, [R237+0x800] ;  /* 0x00080000ed0c783b */ /* 0x000ea20000000200 */
[----:B------:R-:W-:-:S02]  /*8420*/  IMAD.MOV.U32 R164, RZ, RZ, R21 ;  /* 0x000000ffffa47224 */ /* 0x000fc400078e0015 */
[----:B------:R-:W-:Y:S01]  /*8430*/  IMAD.MOV.U32 R3, RZ, RZ, R22 ;  /* 0x000000ffff037224 */ /* 0x000fe200078e0016 */
[----:B------:R-:W-:Y:S01]  /*8440*/  LDSM.16.M88.4 R28, [R237+0x1800] ;  /* 0x00180000ed1c783b */ /* 0x000fe20000000200 */
[----:B------:R-:W-:Y:S01]  /*8450*/  IMAD.MOV.U32 R2, RZ, RZ, R23 ;  /* 0x000000ffff027224 */ /* 0x000fe200078e0017 */
[----:B------:R-:W-:Y:S01]  /*8460*/  MOV R40, R207 ;  /* 0x000000cf00287202 */ /* 0x000fe20000000f00 */
[----:B------:R-:W-:Y:S01]  /*8470*/  IMAD.MOV.U32 R41, RZ, RZ, R252 ;  /* 0x000000ffff297224 */ /* 0x000fe200078e00fc */
[----:B------:R-:W3:Y:S01]  /*8480*/  LDSM.16.M88.4 R20, [R237+0x1000] ;  /* 0x00100000ed14783b */ /* 0x000ee20000000200 */
[----:B------:R-:W-:Y:S02]  /*8490*/  IMAD.MOV.U32 R42, RZ, RZ, R247 ;  /* 0x000000ffff2a7224 */ /* 0x000fe400078e00f7 */
[----:B------:R-:W-:Y:S02]  /*84a0*/  IMAD.MOV.U32 R43, RZ, RZ, R246 ;  /* 0x000000ffff2b7224 */ /* 0x000fe400078e00f6 */
[----:B------:R-:W-:Y:S01]  /*84b0*/  IMAD.MOV.U32 R51, RZ, RZ, R0 ;  /* 0x000000ffff337224 */ /* 0x000fe200078e0000 */
[----:B------:R-:W-:Y:S01]  /*84c0*/  MOV R0, R63 ;  /* 0x0000003f00007202 */ /* 0x000fe20000000f00 */
[C---:B-1----:R-:W-:Y:S08]  /*84d0*/  HMMA.16816.F32.BF16 R56, R4.reuse, R18, R56 ;  /* 0x000000120438723c */ /* 0x042ff00000041838 */
[C---:B------:R-:W-:Y:S07]  /*84e0*/  HMMA.16816.F32.BF16 R204, R4.reuse, R16, R36 ;  /* 0x0000001004cc723c */ /* 0x040fee0000041824 */
[----:B------:R-:W-:Y:S01]  /*84f0*/  IMAD.MOV.U32 R36, RZ, RZ, R67 ;  /* 0x000000ffff247224 */ /* 0x000fe200078e0043 */
[----:B------:R-:W-:Y:S01]  /*8500*/  MOV R37, R66 ;  /* 0x0000004200257202 */ /* 0x000fe20000000f00 */
[----:B------:R-:W-:Y:S01]  /*8510*/  IMAD.MOV.U32 R38, RZ, RZ, R65 ;  /* 0x000000ffff267224 */ /* 0x000fe200078e0041 */
[----:B--2---:R-:W-:Y:S01]  /*8520*/  HMMA.16816.F32.BF16 R248, R4, R12, R52 ;  /* 0x0000000c04f8723c */ /* 0x004fe20000041834 */
[----:B------:R-:W-:-:S07]  /*8530*/  IMAD.MOV.U32 R39, RZ, RZ, R64 ;  /* 0x000000ffff277224 */ /* 0x000fce00078e0040 */
[C---:B---3--:R-:W-:Y:S08]  /*8540*/  HMMA.16816.F32.BF16 R52, R4.reuse, R22, R36 ;  /* 0x000000160434723c */ /* 0x048ff00000041824 */
[----:B------:R-:W-:Y:S08]  /*8550*/  HMMA.16816.F32.BF16 R36, R4, R28, R40 ;  /* 0x0000001c0424723c */ /* 0x000ff00000041828 */
[----:B------:R-:W-:Y:S07]  /*8560*/  HMMA.16816.F32.BF16 R64, R8, R16, R32 ;  /* 0x000000100840723c */ /* 0x000fee0000041820 */
[----:B------:R-:W-:Y:S01]  /*8570*/  MOV R17, R58 ;  /* 0x0000003a00117202 */ /* 0x000fe20000000f00 */
[----:B------:R-:W-:Y:S01]  /*8580*/  IMAD.MOV.U32 R16, RZ, RZ, R59 ;  /* 0x000000ffff107224 */ /* 0x000fe200078e003b */
[----:B------:R-:W-:Y:S01]  /*8590*/  HMMA.16816.F32.BF16 R60, R4, R14, R44 ;  /* 0x0000000e043c723c */ /* 0x000fe2000004182c */
[----:B------:R-:W-:-:S02]  /*85a0*/  IMAD.MOV.U32 R33, RZ, RZ, R56 ;  /* 0x000000ffff217224 */ /* 0x000fc400078e0038 */
[----:B------:R-:W-:-:S05]  /*85b0*/  IMAD.MOV.U32 R32, RZ, RZ, R57 ;  /* 0x000000ffff207224 */ /* 0x000fca00078e0039 */
[----:B------:R-:W-:Y:S07]  /*85c0*/  HMMA.16816.F32.BF16 R44, R8, R18, R228 ;  /* 0x00000012082c723c */ /* 0x000fee00000418e4 */
[----:B------:R-:W-:Y:S01]  /*85d0*/  IMAD.MOV.U32 R230, RZ, RZ, R17 ;  /* 0x000000ffffe67224 */ /* 0x000fe200078e0011 */
[----:B------:R-:W-:Y:S01]  /*85e0*/  HMMA.16816.F32.BF16 R56, R4, R20, R220 ;  /* 0x000000140438723c */ /* 0x000fe200000418dc */
[----:B------:R-:W-:Y:S01]  /*85f0*/  IMAD.MOV.U32 R231, RZ, RZ, R16 ;  /* 0x000000ffffe77224 */ /* 0x000fe200078e0010 */
[----:B------:R-:W-:Y:S01]  /*8600*/  MOV R228, R33 ;  /* 0x0000002100e47202 */ /* 0x000fe20000000f00 */
[----:B------:R-:W-:Y:S01]  /*8610*/  LDSM.16.M88.4 R16, [R232+0xa000] ;  /* 0x00a00000e810783b */ /* 0x000fe20000000200 */
[----:B------:R-:W-:-:S03]  /*8620*/  IMAD.MOV.U32 R229, RZ, RZ, R32 ;  /* 0x000000ffffe57224 */ /* 0x000fc600078e0020 */
[----:B------:R-:W-:Y:S01]  /*8630*/  IMAD.MOV.U32 R220, RZ, RZ, R171 ;  /* 0x000000ffffdc7224 */ /* 0x000fe200078e00ab */
[----:B------:R-:W-:Y:S01]  /*8640*/  HMMA.16816.F32.BF16 R48, R4, R30, R48 ;  /* 0x0000001e0430723c */ /* 0x000fe20000041830 */
[----:B------:R-:W1:Y:S01]  /*8650*/  LDSM.16.M88.4 R4, [R240+0x6000] ;  /* 0x00600000f004783b */ /* 0x000e620000000200 */
[----:B------:R-:W-:Y:S01]  /*8660*/  IMAD.MOV.U32 R221, RZ, RZ, R170 ;  /* 0x000000ffffdd7224 */ /* 0x000fe200078e00aa */
[----:B------:R-:W-:Y:S01]  /*8670*/  MOV R223, R0 ;  /* 0x0000000000df7202 */ /* 0x000fe20000000f00 */
[----:B------:R-:W-:Y:S02]  /*8680*/  IMAD.MOV.U32 R222, RZ, RZ, R169 ;  /* 0x000000ffffde7224 */ /* 0x000fe400078e00a9 */
[----:B------:R-:W-:Y:S02]  /*8690*/  IMAD.MOV.U32 R171, RZ, RZ, R36 ;  /* 0x000000ffffab7224 */ /* 0x000fe400078e0024 */
[----:B------:R-:W-:Y:S01]  /*86a0*/  HMMA.16816.F32.BF16 R40, R8, R12, R224 ;  /* 0x0000000c0828723c */ /* 0x000fe200000418e0 */
[----:B------:R-:W-:-:S02]  /*86b0*/  IMAD.MOV.U32 R170, RZ, RZ, R37 ;  /* 0x000000ffffaa7224 */ /* 0x000fc400078e0025 */
[----:B------:R-:W-:Y:S02]  /*86c0*/  IMAD.MOV.U32 R169, RZ, RZ, R38 ;  /* 0x000000ffffa97224 */ /* 0x000fe400078e0026 */
[----:B------:R-:W-:Y:S02]  /*86d0*/  IMAD.MOV.U32 R0, RZ, RZ, R39 ;  /* 0x000000ffff007224 */ /* 0x000fe400078e0027 */
[----:B------:R-:W-:Y:S01]  /*86e0*/  IMAD.MOV.U32 R224, RZ, RZ, R245 ;  /* 0x000000ffffe07224 */ /* 0x000fe200078e00f5 */
[----:B------:R-:W-:Y:S01]  /*86f0*/  MOV R225, R164 ;  /* 0x000000a400e17202 */ /* 0x000fe20000000f00 */
[----:B------:R-:W-:Y:S01]  /*8700*/  IMAD.MOV.U32 R226, RZ, RZ, R3 ;  /* 0x000000ffffe27224 */ /* 0x000fe200078e0003 */
[C---:B------:R-:W-:Y:S01]  /*8710*/  HMMA.16816.F32.BF16 R32, R8.reuse, R14, R216 ;  /* 0x0000000e0820723c */ /* 0x040fe200000418d8 */
[----:B------:R-:W-:Y:S01]  /*8720*/  IMAD.MOV.U32 R227, RZ, RZ, R2 ;  /* 0x000000ffffe37224 */ /* 0x000fe200078e0002 */
[----:B------:R-:W2:Y:S06]  /*8730*/  LDSM.16.M88.4 R12, [R240+0x4000] ;  /* 0x00400000f00c783b */ /* 0x000eac0000000200 */
[C---:B------:R-:W-:Y:S08]  /*8740*/  HMMA.16816.F32.BF16 R36, R8.reuse, R20, R212 ;  /* 0x000000140824723c */ /* 0x040ff000000418d4 */
[C---:B------:R-:W-:Y:S01]  /*8750*/  HMMA.16816.F32.BF16 R220, R8.reuse, R22, R220 ;  /* 0x0000001608dc723c */ /* 0x040fe200000418dc */
[----:B------:R-:W3:Y:S07]  /*8760*/  LDSM.16.M88.4 R20, [R232+0xb000] ;  /* 0x00b00000e814783b */ /* 0x000eee0000000200 */
[C---:B------:R-:W-:Y:S08]  /*8770*/  HMMA.16816.F32.BF16 R212, R8.reuse, R28, R224 ;  /* 0x0000001c08d4723c */ /* 0x040ff000000418e0 */
[----:B------:R-:W-:Y:S01]  /*8780*/  HMMA.16816.F32.BF16 R216, R8, R30, R208 ;  /* 0x0000001e08d8723c */ /* 0x000fe200000418d0 */
[----:B------:R-:W4:Y:S04]  /*8790*/  LDSM.16.M88.4 R8, [R232+0xa800] ;  /* 0x00a80000e808783b */ /* 0x000f280000000200 */
[----:B------:R-:W4:Y:S02]  /*87a0*/  LDSM.16.M88.4 R28, [R232+0xb800] ;  /* 0x00b80000e81c783b */ /* 0x000f240000000200 */
[----:B------:R-:W-:Y:S01]  /*87b0*/  IMAD.MOV.U32 R208, RZ, RZ, R171 ;  /* 0x000000ffffd07224 */ /* 0x000fe200078e00ab */
[----:B-1----:R-:W-:Y:S01]  /*87c0*/  HMMA.16816.F32.BF16 R228, R4, R18, R228 ;  /* 0x0000001204e4723c */ /* 0x002fe200000418e4 */
[----:B------:R-:W-:Y:S01]  /*87d0*/  IMAD.MOV.U32 R209, RZ, RZ, R170 ;  /* 0x000000ffffd17224 */ /* 0x000fe200078e00aa */
[----:B------:R-:W-:Y:S01]  /*87e0*/  MOV R211, R0 ;  /* 0x0000000000d37202 */ /* 0x000fe20000000f00 */
[----:B------:R-:W-:-:S05]  /*87f0*/  IMAD.MOV.U32 R210, RZ, RZ, R169 ;  /* 0x000000ffffd27224 */ /* 0x000fca00078e00a9 */
[----:B------:R-:W-:Y:S01]  /*8800*/  IMAD.MOV.U32 R224, RZ, RZ, R212 ;  /* 0x000000ffffe07224 */ /* 0x000fe200078e00d4 */
[----:B------:R-:W-:Y:S01]  /*8810*/  MOV R3, R214 ;  /* 0x000000d600037202 */ /* 0x000fe20000000f00 */
[----:B------:R-:W-:Y:S02]  /*8820*/  IMAD.MOV.U32 R164, RZ, RZ, R213 ;  /* 0x000000ffffa47224 */ /* 0x000fe400078e00d5 */
[----:B------:R-:W-:Y:S02]  /*8830*/  IMAD.MOV.U32 R2, RZ, RZ, R215 ;  /* 0x000000ffff027224 */ /* 0x000fe400078e00d7 */
[-C--:B------:R-:W-:Y:S08]  /*8840*/  HMMA.16816.F32.BF16 R212, R4, R16.reuse, R204 ;  /* 0x0000001004d4723c */ /* 0x080ff000000418cc */
[----:B--2---:R-:W-:Y:S02]  /*8850*/  HMMA.16816.F32.BF16 R204, R12, R16, R64 ;  /* 0x000000100ccc723c */ /* 0x004fe40000041840 */
[----:B------:R-:W-:-:S02]  /*8860*/  IMAD.MOV.U32 R245, RZ, RZ, R228 ;  /* 0x000000fffff57224 */ /* 0x000fc400078e00e4 */
[----:B------:R-:W-:Y:S02]  /*8870*/  IMAD.MOV.U32 R171, RZ, RZ, R229 ;  /* 0x000000ffffab7224 */ /* 0x000fe400078e00e5 */
[----:B------:R-:W-:Y:S02]  /*8880*/  IMAD.MOV.U32 R170, RZ, RZ, R230 ;  /* 0x000000ffffaa7224 */ /* 0x000fe400078e00e6 */
[----:B------:R-:W-:Y:S01]  /*8890*/  IMAD.MOV.U32 R169, RZ, RZ, R231 ;  /* 0x000000ffffa97224 */ /* 0x000fe200078e00e7 */
[----:B---3--:R-:W-:Y:S08]  /*88a0*/  HMMA.16816.F32.BF16 R36, R12, R20, R36 ;  /* 0x000000140c24723c */ /* 0x008ff00000041824 */
[C---:B----4-:R-:W-:Y:S08]  /*88b0*/  HMMA.16816.F32.BF16 R64, R4.reuse, R8, R248 ;  /* 0x000000080440723c */ /* 0x050ff000000418f8 */
[C---:B------:R-:W-:Y:S08]  /*88c0*/  HMMA.16816.F32.BF16 R228, R4.reuse, R20, R56 ;  /* 0x0000001404e4723c */ /* 0x040ff00000041838 */
[C---:B------:R-:W-:Y:S08]  /*88d0*/  HMMA.16816.F32.BF16 R56, R4.reuse, R28, R208 ;  /* 0x0000001c0438723c */ /* 0x040ff000000418d0 */
[----:B------:R-:W-:Y:S01]  /*88e0*/  MOV R0, R64 ;  /* 0x0000004000007202 */ /* 0x000fe20000000f00 */
        /* <DEDUP_REMOVED lines=8> */
[----:B------:R-:W-:-:S04]  /*8970*/  IMAD.MOV.U32 R63, RZ, RZ, R2 ;  /* 0x000000ffff3f7224 */ /* 0x000fc800078e0002 */
[----:B------:R-:W-:Y:S01]  /*8980*/  IMAD.MOV.U32 R164, RZ, RZ, R56 ;  /* 0x000000ffffa47224 */ /* 0x000fe200078e0038 */
[----:B------:R-:W-:Y:S01]  /*8990*/  MOV R3, R57 ;  /* 0x0000003900037202 */ /* 0x000fe20000000f00 */
[----:B------:R-:W-:Y:S01]  /*89a0*/  IMAD.MOV.U32 R55, RZ, RZ, R0 ;  /* 0x000000ffff377224 */ /* 0x000fe200078e0000 */
[----:B------:R-:W-:Y:S01]  /*89b0*/  HMMA.16816.F32.BF16 R64, R4, R30, R48 ;  /* 0x0000001e0440723c */ /* 0x000fe20000041830 */
[----:B------:R-:W-:Y:S01]  /*89c0*/  IMAD.MOV.U32 R2, RZ, RZ, R58 ;  /* 0x000000ffff027224 */ /* 0x000fe200078e003a */
[----:B------:R-:W-:Y:S01]  /*89d0*/  LDSM.16.M88.4 R4, [R241+0x6000] ;  /* 0x00600000f104783b */ /* 0x000fe20000000200 */
[----:B------:R-:W-:-:S05]  /*89e0*/  IMAD.MOV.U32 R0, RZ, RZ, R59 ;  /* 0x000000ffff007224 */ /* 0x000fca00078e003b */
[C---:B------:R-:W-:Y:S01]  /*89f0*/  HMMA.16816.F32.BF16 R56, R12.reuse, R18, R44 ;  /* 0x000000120c38723c */ /* 0x040fe2000004182c */
[----:B------:R-:W1:Y:S07]  /*8a00*/  LDSM.16.M88.4 R16, [R239+0x2000] ;  /* 0x00200000ef10783b */ /* 0x000e6e0000000200 */
[C---:B------:R-:W-:Y:S08]  /*8a10*/  HMMA.16816.F32.BF16 R40, R12.reuse, R8, R40 ;  /* 0x000000080c28723c */ /* 0x040ff00000041828 */
[C---:B------:R-:W-:Y:S01]  /*8a20*/  HMMA.16816.F32.BF16 R32, R12.reuse, R10, R32 ;  /* 0x0000000a0c20723c */ /* 0x040fe20000041820 */
[----:B------:R-:W2:Y:S07]  /*8a30*/  LDSM.16.M88.4 R8, [R241+0x4000] ;  /* 0x00400000f108783b */ /* 0x000eae0000000200 */
[C---:B------:R-:W-:Y:S01]  /*8a40*/  HMMA.16816.F32.BF16 R208, R12.reuse, R22, R220 ;  /* 0x000000160cd0723c */ /* 0x040fe200000418dc */
[----:B------:R-:W3:Y:S06]  /*8a50*/  LDSM.16.M88.4 R20, [R239+0x3000] ;  /* 0x00300000ef14783b */ /* 0x000eec0000000200 */
[----:B------:R-:W-:Y:S01]  /*8a60*/  IMAD.MOV.U32 R220, RZ, RZ, R55 ;  /* 0x000000ffffdc7224 */ /* 0x000fe200078e0037 */
[C---:B------:R-:W-:Y:S01]  /*8a70*/  HMMA.16816.F32.BF16 R60, R12.reuse, R28, R60 ;  /* 0x0000001c0c3c723c */ /* 0x040fe2000004183c */
[----:B------:R-:W-:Y:S01]  /*8a80*/  IMAD.MOV.U32 R221, RZ, RZ, R252 ;  /* 0x000000ffffdd7224 */ /* 0x000fe200078e00fc */
[----:B------:R-:W-:Y:S01]  /*8a90*/  MOV R222, R247 ;  /* 0x000000f700de7202 */ /* 0x000fe20000000f00 */
[----:B------:R-:W-:Y:S01]  /*8aa0*/  IMAD.MOV.U32 R223, RZ, RZ, R246 ;  /* 0x000000ffffdf7224 */ /* 0x000fe200078e00f6 */
[----:B------:R-:W4:Y:S04]  /*8ab0*/  S2R R247, SR_TID.X ;  /* 0x0000000000f77919 */ /* 0x000f280000002100 */
[----:B------:R-:W-:Y:S01]  /*8ac0*/  HMMA.16816.F32.BF16 R52, R12, R30, R216 ;  /* 0x0000001e0c34723c */ /* 0x000fe200000418d8 */
[----:B------:R-:W3:Y:S04]  /*8ad0*/  LDSM.16.M88.4 R12, [R239+0x2800] ;  /* 0x00280000ef0c783b */ /* 0x000ee80000000200 */
[----:B------:R-:W3:Y:S02]  /*8ae0*/  LDSM.16.M88.4 R28, [R239+0x3800] ;  /* 0x00380000ef1c783b */ /* 0x000ee40000000200 */
[----:B------:R-:W-:Y:S01]  /*8af0*/  IMAD.MOV.U32 R216, RZ, RZ, R245 ;  /* 0x000000ffffd87224 */ /* 0x000fe200078e00f5 */
[----:B------:R-:W-:Y:S01]  /*8b00*/  MOV R219, R169 ;  /* 0x000000a900db7202 */ /* 0x000fe20000000f00 */
[----:B------:R-:W-:Y:S01]  /*8b10*/  IMAD.MOV.U32 R217, RZ, RZ, R171 ;  /* 0x000000ffffd97224 */ /* 0x000fe200078e00ab */
[----:B-1----:R-:W-:Y:S01]  /*8b20*/  HMMA.16816.F32.BF16 R48, R4, R16, R212 ;  /* 0x000000100430723c */ /* 0x002fe200000418d4 */
[----:B------:R-:W-:-:S07]  /*8b30*/  IMAD.MOV.U32 R218, RZ, RZ, R170 ;  /* 0x000000ffffda7224 */ /* 0x000fce00078e00aa */
[----:B--2---:R-:W-:Y:S01]  /*8b40*/  HMMA.16816.F32.BF16 R44, R8, R16, R204 ;  /* 0x00000010082c723c */ /* 0x004fe200000418cc */
[----:B----4-:R-:W-:-:S06]  /*8b50*/  IMAD.SHL.U32 R247, R247, 0x2, RZ ;  /* 0x00000002f7f77824 */ /* 0x010fcc00078e00ff */
[----:B------:R-:W-:Y:S01]  /*8b60*/  IMAD.MOV.U32 R204, RZ, RZ, R164 ;  /* 0x000000ffffcc7224 */ /* 0x000fe200078e00a4 */
[----:B------:R-:W-:Y:S01]  /*8b70*/  HMMA.16816.F32.BF16 R212, R4, R18, R216 ;  /* 0x0000001204d4723c */ /* 0x000fe200000418d8 */
[----:B------:R-:W-:Y:S01]  /*8b80*/  IMAD.MOV.U32 R205, RZ, RZ, R3 ;  /* 0x000000ffffcd7224 */ /* 0x000fe200078e0003 */
[----:B------:R-:W-:Y:S01]  /*8b90*/  LOP3.LUT R247, R247, 0x6, RZ, 0xc0, !PT ;  /* 0x00000006f7f77812 */ /* 0x000fe200078ec0ff */
[----:B------:R-:W-:Y:S02]  /*8ba0*/  IMAD.MOV.U32 R206, RZ, RZ, R2 ;  /* 0x000000ffffce7224 */ /* 0x000fe400078e0002 */
[----:B------:R-:W-:-:S03]  /*8bb0*/  IMAD.MOV.U32 R207, RZ, RZ, R0 ;  /* 0x000000ffffcf7224 */ /* 0x000fc600078e0000 */
[----:B---3--:R-:W-:Y:S08]  /*8bc0*/  HMMA.16816.F32.BF16 R36, R8, R20, R36 ;  /* 0x000000140824723c */ /* 0x008ff00000041824 */
[C---:B------:R-:W-:Y:S08]  /*8bd0*/  HMMA.16816.F32.BF16 R216, R4.reuse, R12, R220 ;  /* 0x0000000c04d8723c */ /* 0x040ff000000418dc */
[C---:B------:R-:W-:Y:S08]  /*8be0*/  HMMA.16816.F32.BF16 R204, R4.reuse, R28, R204 ;  /* 0x0000001c04cc723c */ /* 0x040ff000000418cc */
[C---:B------:R-:W-:Y:S08]  /*8bf0*/  HMMA.16816.F32.BF16 R220, R4.reuse, R22, R224 ;  /* 0x0000001604dc723c */ /* 0x040ff000000418e0 */
[----:B------:R-:W-:Y:S01]  /*8c00*/  IMAD.MOV.U32 R3, RZ, RZ, R217 ;  /* 0x000000ffff037224 */ /* 0x000fe200078e00d9 */
[----:B------:R-:W-:Y:S01]  /*8c10*/  MOV R16, R216 ;  /* 0x000000d800107202 */ /* 0x000fe20000000f00 */
[----:B------:R-:W-:Y:S01]  /*8c20*/  IMAD.MOV.U32 R2, RZ, RZ, R218 ;  /* 0x000000ffff027224 */ /* 0x000fe200078e00da */
[----:B------:R-:W-:Y:S01]  /*8c30*/  HMMA.16816.F32.BF16 R64, R4, R30, R64 ;  /* 0x0000001e0440723c */ /* 0x000fe20000041840 */
[----:B------:R-:W-:Y:S01]  /*8c40*/  IMAD.MOV.U32 R0, RZ, RZ, R219 ;  /* 0x000000ffff007224 */ /* 0x000fe200078e00db */
[----:B------:R-:W-:Y:S01]  /*8c50*/  MOV R225, R3 ;  /* 0x0000000300e17202 */ /* 0x000fe20000000f00 */
[----:B------:R-:W-:-:S02]  /*8c60*/  IMAD.MOV.U32 R226, RZ, RZ, R2 ;  /* 0x000000ffffe27224 */ /* 0x000fc400078e0002 */
[----:B------:R-:W-:Y:S01]  /*8c70*/  IMAD.MOV.U32 R227, RZ, RZ, R0 ;  /* 0x000000ffffe37224 */ /* 0x000fe200078e0000 */
[----:B------:R-:W-:Y:S01]  /*8c80*/  MOV R2, R206 ;  /* 0x000000ce00027202 */ /* 0x000fe20000000f00 */
[----:B------:R-:W-:Y:S01]  /*8c90*/  IMAD.MOV.U32 R164, RZ, RZ, R204 ;  /* 0x000000ffffa47224 */ /* 0x000fe200078e00cc */
[----:B------:R-:W-:Y:S01]  /*8ca0*/  HMMA.16816.F32.BF16 R216, R4, R14, R248 ;  /* 0x0000000e04d8723c */ /* 0x000fe200000418f8 */
[----:B------:R-:W-:Y:S02]  /*8cb0*/  IMAD.MOV.U32 R3, RZ, RZ, R205 ;  /* 0x000000ffff037224 */ /* 0x000fe400078e00cd */
[----:B------:R-:W-:Y:S02]  /*8cc0*/  IMAD.MOV.U32 R0, RZ, RZ, R207 ;  /* 0x000000ffff007224 */ /* 0x000fe400078e00cf */
[----:B------:R-:W-:-:S03]  /*8cd0*/  IMAD.MOV.U32 R224, RZ, RZ, R16 ;  /* 0x000000ffffe07224 */ /* 0x000fc600078e0010 */
[----:B------:R-:W-:Y:S01]  /*8ce0*/  HMMA.16816.F32.BF16 R204, R8, R18, R56 ;  /* 0x0000001208cc723c */ /* 0x000fe20000041838 */
[----:B------:R-:W-:Y:S07]  /*8cf0*/  LDSM.16.M88.4 R16, [R238+0xa000] ;  /* 0x00a00000ee10783b */ /* 0x000fee0000000200 */
[----:B------:R-:W-:Y:S01]  /*8d00*/  HMMA.16816.F32.BF16 R248, R4, R20, R228 ;  /* 0x0000001404f8723c */ /* 0x000fe200000418e4 */
[----:B------:R-:W1:Y:S07]  /*8d10*/  LDSM.16.M88.4 R4, [R243+0x6000] ;  /* 0x00600000f304783b */ /* 0x000e6e0000000200 */
[C---:B------:R-:W-:Y:S08]  /*8d20*/  HMMA.16816.F32.BF16 R56, R8.reuse, R12, R40 ;  /* 0x0000000c0838723c */ /* 0x040ff00000041828 */
[C---:B------:R-:W-:Y:S01]  /*8d30*/  HMMA.16816.F32.BF16 R40, R8.reuse, R14, R32 ;  /* 0x0000000e0828723c */ /* 0x040fe20000041820 */
[----:B------:R-:W2:Y:S04]  /*8d40*/  LDSM.16.M88.4 R12, [R243+0x4000] ;  /* 0x00400000f30c783b */ /* 0x000ea80000000200 */
[----:B------:R-:W-:Y:S03]  /*8d50*/  LDSM.16.M88.4 R32, [R238+0xb800] ;  /* 0x00b80000ee20783b */ /* 0x000fe60000000200 */
[C---:B------:R-:W-:Y:S08]  /*8d60*/  HMMA.16816.F32.BF16 R228, R8.reuse, R28, R60 ;  /* 0x0000001c08e4723c */ /* 0x040ff0000004183c */
[C---:B------:R-:W-:Y:S08]  /*8d70*/  HMMA.16816.F32.BF16 R208, R8.reuse, R22, R208 ;  /* 0x0000001608d0723c */ /* 0x040ff000000418d0 */
[----:B------:R-:W-:Y:S01]  /*8d80*/  HMMA.16816.F32.BF16 R60, R8, R30, R52 ;  /* 0x0000001e083c723c */ /* 0x000fe20000041834 */
[----:B------:R-:W3:Y:S04]  /*8d90*/  LDSM.16.M88.4 R8, [R238+0xa800] ;  /* 0x00a80000ee08783b */ /* 0x000ee80000000200 */
[----:B------:R-:W4:Y:S03]  /*8da0*/  LDSM.16.M88.4 R28, [R238+0xb000] ;  /* 0x00b00000ee1c783b */ /* 0x000f260000000200 */
[-C--:B-1----:R-:W-:Y:S08]  /*8db0*/  HMMA.16816.F32.BF16 R52, R4, R16.reuse, R48 ;  /* 0x000000100434723c */ /* 0x082ff00000041830 */
[----:B------:R-:W-:Y:S01]  /*8dc0*/  IMAD.MOV.U32 R23, RZ, RZ, R208 ;  /* 0x000000ffff177224 */ /* 0x000fe200078e00d0 */
[----:B------:R-:W-:Y:S01]  /*8dd0*/  MOV R20, R211 ;  /* 0x000000d300147202 */ /* 0x000fe20000000f00 */
[----:B------:R-:W-:Y:S01]  /*8de0*/  IMAD.MOV.U32 R22, RZ, RZ, R209 ;  /* 0x000000ffff167224 */ /* 0x000fe200078e00d1 */
[----:B--2---:R-:W-:Y:S01]  /*8df0*/  HMMA.16816.F32.BF16 R48, R12, R16, R44 ;  /* 0x000000100c30723c */ /* 0x004fe2000004182c */
[----:B------:R-:W-:-:S02]  /*8e00*/  IMAD.MOV.U32 R21, RZ, RZ, R210 ;  /* 0x000000ffff157224 */ /* 0x000fc400078e00d2 */
[----:B------:R-:W-:Y:S02]  /*8e10*/  IMAD.MOV.U32 R208, RZ, RZ, R164 ;  /* 0x000000ffffd07224 */ /* 0x000fe400078e00a4 */
[----:B------:R-:W-:Y:S02]  /*8e20*/  IMAD.MOV.U32 R209, RZ, RZ, R3 ;  /* 0x000000ffffd17224 */ /* 0x000fe400078e0003 */
[----:B------:R-:W-:Y:S01]  /*8e30*/  IMAD.MOV.U32 R210, RZ, RZ, R2 ;  /* 0x000000ffffd27224 */ /* 0x000fe200078e0002 */
[----:B------:R-:W-:Y:S01]  /*8e40*/  HMMA.16816.F32.BF16 R212, R4, R18, R212 ;  /* 0x0000001204d4723c */ /* 0x000fe200000418d4 */
[----:B------:R-:W-:-:S07]  /*8e50*/  IMAD.MOV.U32 R211, RZ, RZ, R0 ;  /* 0x000000ffffd37224 */ /* 0x000fce00078e0000 */
[----:B------:R-:W-:Y:S08]  /*8e60*/  HMMA.16816.F32.BF16 R204, R12, R18, R204 ;  /* 0x000000120ccc723c */ /* 0x000ff000000418cc */
[C---:B---3--:R-:W-:Y:S08]  /*8e70*/  HMMA.16816.F32.BF16 R44, R4.reuse, R10, R216 ;  /* 0x0000000a042c723c */ /* 0x048ff000000418d8 */
[C---:B------:R-:W-:Y:S08]  /*8e80*/  HMMA.16816.F32.BF16 R216, R4.reuse, R32, R208 ;  /* 0x0000002004d8723c */ /* 0x040ff000000418d0 */
[----:B------:R-:W-:Y:S08]  /*8e90*/  HMMA.16816.F32.BF16 R208, R4, R34, R64 ;  /* 0x0000002204d0723c */ /* 0x000ff00000041840 */
[----:B------:R-:W-:Y:S01]  /*8ea0*/  HMMA.16816.F32.BF16 R64, R12, R8, R56 ;  /* 0x000000080c40723c */ /* 0x000fe20000041838 */
[----:B------:R-:W-:Y:S01]  /*8eb0*/  MOV R16, R44 ;  /* 0x0000002c00107202 */ /* 0x000fe20000000f00 */
[----:B------:R-:W-:-:S02]  /*8ec0*/  IMAD.MOV.U32 R3, RZ, RZ, R45 ;  /* 0x000000ffff037224 */ /* 0x000fc400078e002d */
[----:B------:R-:W-:Y:S02]  /*8ed0*/  IMAD.MOV.U32 R2, RZ, RZ, R46 ;  /* 0x000000ffff027224 */ /* 0x000fe400078e002e */
[----:B------:R-:W-:Y:S02]  /*8ee0*/  IMAD.MOV.U32 R0, RZ, RZ, R47 ;  /* 0x000000ffff007224 */ /* 0x000fe400078e002f */
[----:B------:R-:W-:Y:S07]  /*8ef0*/  HMMA.16816.F32.BF16 R56, R12, R10, R40 ;  /* 0x0000000a0c38723c */ /* 0x000fee0000041828 */
[----:B------:R-:W-:Y:S01]  /*8f00*/  IMAD.MOV.U32 R40, RZ, RZ, R23 ;  /* 0x000000ffff287224 */ /* 0x000fe200078e0017 */
[----:B------:R-:W-:Y:S01]  /*8f10*/  HMMA.16816.F32.BF16 R224, R4, R8, R224 ;  /* 0x0000000804e0723c */ /* 0x000fe200000418e0 */
[----:B------:R-:W-:Y:S01]  /*8f20*/  MOV R41, R22 ;  /* 0x0000001600297202 */ /* 0x000fe20000000f00 */
[----:B------:R-:W-:Y:S01]  /*8f30*/  IMAD.MOV.U32 R42, RZ, RZ, R21 ;  /* 0x000000ffff2a7224 */ /* 0x000fe200078e0015 */
[----:B------:R-:W-:Y:S01]  /*8f40*/  LDSM.16.M88.4 R8, [R242+0x4000] ;  /* 0x00400000f208783b */ /* 0x000fe20000000200 */
[----:B------:R-:W-:-:S03]  /*8f50*/  IMAD.MOV.U32 R43, RZ, RZ, R20 ;  /* 0x000000ffff2b7224 */ /* 0x000fc600078e0014 */
[----:B------:R-:W-:Y:S01]  /*8f60*/  LDSM.16.M88.4 R20, [R237+0x2000] ;  /* 0x00200000ed14783b */ /* 0x000fe20000000200 */
[C---:B----4-:R-:W-:Y:S08]  /*8f70*/  HMMA.16816.F32.BF16 R248, R4.reuse, R28, R248 ;  /* 0x0000001c04f8723c */ /* 0x050ff000000418f8 */
[----:B------:R-:W-:Y:S01]  /*8f80*/  HMMA.16816.F32.BF16 R220, R4, R30, R220 ;  /* 0x0000001e04dc723c */ /* 0x000fe200000418dc */
[----:B------:R-:W1:Y:S07]  /*8f90*/  LDSM.16.M88.4 R4, [R242+0x6000] ;  /* 0x00600000f204783b */ /* 0x000e6e0000000200 */
[C---:B------:R-:W-:Y:S08]  /*8fa0*/  HMMA.16816.F32.BF16 R44, R12.reuse, R28, R36 ;  /* 0x0000001c0c2c723c */ /* 0x040ff00000041824 */
[C---:B------:R-:W-:Y:S08]  /*8fb0*/  HMMA.16816.F32.BF16 R36, R12.reuse, R32, R228 ;  /* 0x000000200c24723c */ /* 0x040ff000000418e4 */
[C---:B------:R-:W-:Y:S01]  /*8fc0*/  HMMA.16816.F32.BF16 R40, R12.reuse, R30, R40 ;  /* 0x0000001e0c28723c */ /* 0x040fe20000041828 */
[----:B------:R-:W2:Y:S07]  /*8fd0*/  LDSM.16.M88.4 R28, [R237+0x3800] ;  /* 0x00380000ed1c783b */ /* 0x000eae0000000200 */
[----:B------:R-:W-:Y:S07]  /*8fe0*/  HMMA.16816.F32.BF16 R32, R12, R34, R60 ;  /* 0x000000220c20723c */ /* 0x000fee000004183c */
[----:B------:R-:W-:Y:S01]  /*8ff0*/  IMAD.MOV.U32 R60, RZ, RZ, R16 ;  /* 0x000000ffff3c7224 */ /* 0x000fe200078e0010 */
[----:B------:R-:W-:Y:S01]  /*9000*/  MOV R62, R2 ;  /* 0x00000002003e7202 */ /* 0x000fe20000000f00 */
[----:B-1----:R-:W-:Y:S01]  /*9010*/  HMMA.16816.F32.BF16 R12, R4, R20, R52 ;  /* 0x00000014040c723c */ /* 0x002fe20000041834 */
[----:B------:R-:W1:Y:S01]  /*9020*/  LDSM.16.M88.4 R16, [R237+0x2800] ;  /* 0x00280000ed10783b */ /* 0x000e620000000200 */
[----:B------:R-:W-:-:S02]  /*9030*/  IMAD.MOV.U32 R63, RZ, RZ, R0 ;  /* 0x000000ffff3f7224 */ /* 0x000fc400078e0000 */
[----:B------:R-:W-:Y:S02]  /*9040*/  IMAD.U32 R0, RZ, RZ, UR21 ;  /* 0x00000015ff007e24 */ /* 0x000fe4000f8e00ff */
[----:B------:R-:W-:Y:S02]  /*9050*/  IMAD.MOV.U32 R61, RZ, RZ, R3 ;  /* 0x000000ffff3d7224 */ /* 0x000fe400078e0003 */
[----:B------:R-:W-:Y:S01]  /*9060*/  IMAD R0, R0, 0x40, R247 ;  /* 0x0000004000007824 */ /* 0x000fe200078e02f7 */
[----:B------:R-:W-:Y:S04]  /*9070*/  HMMA.16816.F32.BF16 R228, R8, R20, R48 ;  /* 0x0000001408e4723c */ /* 0x000fe80000041830 */
[C---:B------:R-:W-:Y:S02]  /*9080*/  IADD3 R3, R0.reuse, 0x1, RZ ;  /* 0x0000000100037810 */ /* 0x040fe40007ffe0ff */
[----:B------:R-:W-:-:S02]  /*9090*/  IADD3 R2, R0, 0x8, RZ ;  /* 0x0000000800027810 */ /* 0x000fc40007ffe0ff */
[C---:B------:R-:W-:Y:S01]  /*90a0*/  HMMA.16816.F32.BF16 R48, R4.reuse, R22, R212 ;  /* 0x000000160430723c */ /* 0x040fe200000418d4 */
[C---:B------:R-:W-:Y:S02]  /*90b0*/  ISETP.GE.AND P5, PT, R3.reuse, R25, PT ;  /* 0x000000190300720c */ /* 0x040fe40003fa6270 */
[C---:B------:R-:W-:Y:S02]  /*90c0*/  ISETP.GE.AND P6, PT, R3.reuse, R24, PT ;  /* 0x000000180300720c */ /* 0x040fe40003fc6270 */
[C---:B------:R-:W-:Y:S02]  /*90d0*/  ISETP.GE.AND P4, PT, R3.reuse, R27, PT ;  /* 0x0000001b0300720c */ /* 0x040fe40003f86270 */
[----:B------:R-:W-:Y:S01]  /*90e0*/  IMAD.MOV.U32 R169, RZ, RZ, R13 ;  /* 0x000000ffffa97224 */ /* 0x000fe200078e000d */
[----:B------:R-:W-:Y:S01]  /*90f0*/  MOV R245, R14 ;  /* 0x0000000e00f57202 */ /* 0x000fe20000000f00 */
[----:B------:R-:W-:Y:S01]  /*9100*/  IMAD.MOV.U32 R164, RZ, RZ, R15 ;  /* 0x000000ffffa47224 */ /* 0x000fe200078e000f */
[----:B--2---:R-:W-:Y:S01]  /*9110*/  HMMA.16816.F32.BF16 R216, R4, R28, R216 ;  /* 0x0000001c04d8723c */ /* 0x004fe200000418d8 */
[----:B------:R-:W-:Y:S01]  /*9120*/  IMAD.MOV.U32 R246, RZ, RZ, R12 ;  /* 0x000000fffff67224 */ /* 0x000fe200078e000c */
[----:B------:R-:W-:Y:S01]  /*9130*/  ISETP.GE.AND P1, PT, R3, R26, PT ;  /* 0x0000001a0300720c */ /* 0x000fe20003f26270 */
[----:B------:R-:W2:Y:S01]  /*9140*/  LDSM.16.M88.4 R12, [R237+0x3000] ;  /* 0x00300000ed0c783b */ /* 0x000ea20000000200 */
[----:B------:R-:W-:Y:S01]  /*9150*/  ISETP.GE.AND P0, PT, R2, R24, PT ;  /* 0x000000180200720c */ /* 0x000fe20003f06270 */
[----:B------:R-:W-:-:S04]  /*9160*/  DEPBAR.LE SB0, 0x0 ;  /* 0x000080000000791a */ /* 0x000fc80000000000 */
[C---:B------:R-:W-:Y:S08]  /*9170*/  HMMA.16816.F32.BF16 R208, R4.reuse, R30, R208 ;  /* 0x0000001e04d0723c */ /* 0x040ff000000418d0 */
[C---:B-1----:R-:W-:Y:S08]  /*9180*/  HMMA.16816.F32.BF16 R224, R4.reuse, R16, R224 ;  /* 0x0000001004e0723c */ /* 0x042ff000000418e0 */
[----:B------:R-:W-:Y:S08]  /*9190*/  HMMA.16816.F32.BF16 R60, R4, R18, R60 ;  /* 0x00000012043c723c */ /* 0x000ff0000004183c */
[C---:B------:R-:W-:Y:S08]  /*91a0*/  HMMA.16816.F32.BF16 R20, R8.reuse, R22, R204 ;  /* 0x000000160814723c */ /* 0x040ff000000418cc */
[----:B------:R-:W-:Y:S08]  /*91b0*/  HMMA.16816.F32.BF16 R52, R8, R16, R64 ;  /* 0x000000100834723c */ /* 0x000ff00000041840 */
[C---:B--2---:R-:W-:Y:S08]  /*91c0*/  HMMA.16816.F32.BF16 R248, R4.reuse, R12, R248 ;  /* 0x0000000c04f8723c */ /* 0x044ff000000418f8 */
[----:B------:R-:W-:Y:S01]  /*91d0*/  HMMA.16816.F32.BF16 R220, R4, R14, R220 ;  /* 0x0000000e04dc723c */ /* 0x000fe200000418dc */
[----:B------:R-:W1:Y:S07]  /*91e0*/  I2F R4, R3 ;  /* 0x0000000300047306 */ /* 0x000e6e0000201400 */
[C---:B------:R-:W-:Y:S01]  /*91f0*/  HMMA.16816.F32.BF16 R56, R8.reuse, R18, R56 ;  /* 0x000000120838723c */ /* 0x040fe20000041838 */
[----:B------:R-:W2:Y:S07]  /*9200*/  I2F R5, R2 ;  /* 0x0000000200057306 */ /* 0x000eae0000201400 */
[----:B------:R-:W-:Y:S01]  /*9210*/  HMMA.16816.F32.BF16 R44, R8, R12, R44 ;  /* 0x0000000c082c723c */ /* 0x000fe2000004182c */
[----:B-1----:R-:W-:Y:S01]  /*9220*/  FFMA.FTZ R6, R4, UR4, R231 ;  /* 0x0000000404067c23 */ /* 0x002fe200080100e7 */
[----:B------:R-:W-:Y:S01]  /*9230*/  IADD3 R3, R0, 0x9, RZ ;  /* 0x0000000900037810 */ /* 0x000fe20007ffe0ff */
[----:B------:R-:W-:-:S05]  /*9240*/  FFMA.FTZ R7, R4, UR4, R229 ;  /* 0x0000000404077c23 */ /* 0x000fca00080100e5 */
[C---:B------:R-:W-:Y:S08]  /*9250*/  HMMA.16816.F32.BF16 R40, R8.reuse, R14, R40 ;  /* 0x0000000e0828723c */ /* 0x040ff00000041828 */
[C---:B------:R-:W-:Y:S07]  /*9260*/  HMMA.16816.F32.BF16 R36, R8.reuse, R28, R36 ;  /* 0x0000001c0824723c */ /* 0x040fee0000041824 */
[----:B------:R-:W-:Y:S01]  /*9270*/  FSEL R29, R6, -INF , !P5 ;  /* 0xff800000061d7808 */ /* 0x000fe20006800000 */
[----:B------:R-:W-:Y:S01]  /*9280*/  HMMA.16816.F32.BF16 R32, R8, R30, R32 ;  /* 0x0000001e0820723c */ /* 0x000fe20000041820 */
[----:B--2---:R-:W-:Y:S01]  /*9290*/  FFMA.FTZ R6, R5, UR4, R48 ;  /* 0x0000000405067c23 */ /* 0x004fe20008010030 */
[----:B------:R-:W-:Y:S01]  /*92a0*/  FSEL R28, R7, -INF , !P6 ;  /* 0xff800000071c7808 */ /* 0x000fe20007000000 */
[----:B------:R-:W-:Y:S01]  /*92b0*/  FFMA.FTZ R7, R5, UR4, R22 ;  /* 0x0000000405077c23 */ /* 0x000fe20008010016 */
[----:B------:R-:W-:Y:S01]  /*92c0*/  BAR.SYNC.DEFER_BLOCKING 0x0 ;  /* 0x0000000000007b1d */ /* 0x000fe20000010000 */
[----:B------:R-:W-:-:S02]  /*92d0*/  ISETP.GE.AND P5, PT, R2, R27, PT ;  /* 0x0000001b0200720c */ /* 0x000fc40003fa6270 */
[----:B------:R-:W-:Y:S01]  /*92e0*/  FFMA.FTZ R8, R4, UR4, R169 ;  /* 0x0000000404087c23 */ /* 0x000fe200080100a9 */
[----:B------:R-:W-:Y:S01]  /*92f0*/  ISETP.GE.AND P6, PT, R2, R25, PT ;  /* 0x000000190200720c */ /* 0x000fe20003fc6270 */
[----:B------:R-:W-:Y:S01]  /*9300*/  FFMA.FTZ R9, R4, UR4, R164 ;  /* 0x0000000404097c23 */ /* 0x000fe200080100a4 */
[----:B------:R-:W-:Y:S01]  /*9310*/  FSEL R22, R6, -INF , !P5 ;  /* 0xff80000006167808 */ /* 0x000fe20006800000 */
[----:B------:R-:W1:Y:S01]  /*9320*/  I2F R4, R3 ;  /* 0x0000000300047306 */ /* 0x000e620000201400 */
[----:B------:R-:W-:Y:S01]  /*9330*/  FSEL R30, R8, -INF , !P4 ;  /* 0xff800000081e7808 */ /* 0x000fe20006000000 */
[C---:B------:R-:W-:Y:S01]  /*9340*/  FFMA.FTZ R8, R5.reuse, UR4, R20 ;  /* 0x0000000405087c23 */ /* 0x040fe20008010014 */
[----:B------:R-:W-:Y:S01]  /*9350*/  ISETP.GE.AND P4, PT, R2, R26, PT ;  /* 0x0000001a0200720c */ /* 0x000fe20003f86270 */
[----:B------:R-:W-:Y:S01]  /*9360*/  FFMA.FTZ R6, R5, UR4, R50 ;  /* 0x0000000405067c23 */ /* 0x000fe20008010032 */
[----:B------:R-:W-:Y:S02]  /*9370*/  IADD3 R2, R0, 0x10, RZ ;  /* 0x0000001000027810 */ /* 0x000fe40007ffe0ff */
[----:B------:R-:W-:-:S02]  /*9380*/  FSEL R20, R7, -INF , !P6 ;  /* 0xff80000007147808 */ /* 0x000fc40007000000 */
[----:B------:R-:W2:Y:S01]  /*9390*/  I2F R5, R2 ;  /* 0x0000000200057306 */ /* 0x000ea20000201400 */
[----:B------:R-:W-:Y:S02]  /*93a0*/  FSEL R31, R9, -INF , !P1 ;  /* 0xff800000091f7808 */ /* 0x000fe40004800000 */
[----:B------:R-:W-:Y:S02]  /*93b0*/  FSEL R18, R8, -INF , !P0 ;  /* 0xff80000008127808 */ /* 0x000fe40004000000 */
[C---:B------:R-:W-:Y:S01]  /*93c0*/  ISETP.GE.AND P0, PT, R3.reuse, R25, PT ;  /* 0x000000190300720c */ /* 0x040fe20003f06270 */
[C---:B-1----:R-:W-:Y:S01]  /*93d0*/  FFMA.FTZ R7, R4.reuse, UR4, R23 ;  /* 0x0000000404077c23 */ /* 0x042fe20008010017 */
[C---:B------:R-:W-:Y:S01]  /*93e0*/  ISETP.GE.AND P1, PT, R3.reuse, R24, PT ;  /* 0x000000180300720c */ /* 0x040fe20003f26270 */
[C---:B------:R-:W-:Y:S01]  /*93f0*/  FFMA.FTZ R8, R4.reuse, UR4, R21 ;  /* 0x0000000404087c23 */ /* 0x040fe20008010015 */
[C---:B------:R-:W-:Y:S01]  /*9400*/  ISETP.GE.AND P6, PT, R3.reuse, R27, PT ;  /* 0x0000001b0300720c */ /* 0x040fe20003fc6270 */
[C---:B------:R-:W-:Y:S01]  /*9410*/  FFMA.FTZ R9, R4.reuse, UR4, R49 ;  /* 0x0000000404097c23 */ /* 0x040fe20008010031 */
[----:B------:R-:W-:Y:S01]  /*9420*/  ISETP.GE.AND P5, PT, R3, R26, PT ;  /* 0x0000001a0300720c */ /* 0x000fe20003fa6270 */
[----:B------:R-:W-:Y:S01]  /*9430*/  FFMA.FTZ R10, R4, UR4, R51 ;  /* 0x00000004040a7c23 */ /* 0x000fe20008010033 */
[----:B------:R-:W-:-:S02]  /*9440*/  IADD3 R3, R0, 0x11, RZ ;  /* 0x0000001100037810 */ /* 0x000fc40007ffe0ff */
[----:B------:R-:W-:Y:S01]  /*9450*/  FSEL R21, R6, -INF , !P4 ;  /* 0xff80000006157808 */ /* 0x000fe20006000000 */
[----:B--2---:R-:W-:Y:S01]  /*9460*/  FFMA.FTZ R6, R5, UR4, R224 ;  /* 0x0000000405067c23 */ /* 0x004fe200080100e0 */
[----:B------:R-:W-:Y:S01]  /*9470*/  FSEL R17, R7, -INF , !P0 ;  /* 0xff80000007117808 */ /* 0x000fe20004000000 */
[----:B------:R-:W1:Y:S01]  /*9480*/  I2F R4, R3 ;  /* 0x0000000300047306 */ /* 0x000e620000201400 */
[----:B------:R-:W-:Y:S01]  /*9490*/  FSEL R16, R8, -INF , !P1 ;  /* 0xff80000008107808 */ /* 0x000fe20004800000 */
[C---:B------:R-:W-:Y:S01]  /*94a0*/  FFMA.FTZ R8, R5.reuse, UR4, R52 ;  /* 0x0000000405087c23 */ /* 0x040fe20008010034 */
[C---:B------:R-:W-:Y:S01]  /*94b0*/  ISETP.GE.AND P0, PT, R2.reuse, R27, PT ;  /* 0x0000001b0200720c */ /* 0x040fe20003f06270 */
[----:B------:R-:W-:Y:S01]  /*94c0*/  FFMA.FTZ R7, R5, UR4, R54 ;  /* 0x0000000405077c23 */ /* 0x000fe20008010036 */
[----:B------:R-:W-:Y:S02]  /*94d0*/  FSEL R19, R9, -INF , !P6 ;  /* 0xff80000009137808 */ /* 0x000fe40007000000 */
[----:B------:R-:W-:-:S02]  /*94e0*/  ISETP.GE.AND P4, PT, R2, R24, PT ;  /* 0x000000180200720c */ /* 0x000fc40003f86270 */
[CC--:B------:R-:W-:Y:S02]  /*94f0*/  ISETP.GE.AND P1, PT, R2.reuse, R25.reuse, PT ;  /* 0x000000190200720c */ /* 0x0c0fe40003f26270 */
[----:B------:R-:W-:Y:S02]  /*9500*/  ISETP.GE.AND P6, PT, R2, R26, PT ;  /* 0x0000001a0200720c */ /* 0x000fe40003fc6270 */
[----:B------:R-:W-:Y:S02]  /*9510*/  IADD3 R2, R0, 0x18, RZ ;  /* 0x0000001800027810 */ /* 0x000fe40007ffe0ff */
[----:B------:R-:W-:Y:S01]  /*9520*/  FSEL R215, R6, -INF , !P0 ;  /* 0xff80000006d77808 */ /* 0x000fe20004000000 */
[----:B------:R-:W-:Y:S01]  /*9530*/  FFMA.FTZ R6, R5, UR4, R226 ;  /* 0x0000000405067c23 */ /* 0x000fe200080100e2 */
[----:B------:R-:W-:Y:S01]  /*9540*/  FSEL R213, R7, -INF , !P1 ;  /* 0xff80000007d57808 */ /* 0x000fe20004800000 */
[----:B------:R-:W2:Y:S01]  /*9550*/  I2F R5, R2 ;  /* 0x0000000200057306 */ /* 0x000ea20000201400 */
[----:B------:R-:W-:Y:S01]  /*9560*/  FSEL R23, R10, -INF , !P5 ;  /* 0xff8000000a177808 */ /* 0x000fe20006800000 */
[----:B-1----:R-:W-:Y:S01]  /*9570*/  FFMA.FTZ R7, R4, UR4, R55 ;  /* 0x0000000404077c23 */ /* 0x002fe20008010037 */
[----:B------:R-:W-:Y:S01]  /*9580*/  FSEL R212, R8, -INF , !P4 ;  /* 0xff80000008d47808 */ /* 0x000fe20006000000 */
[C---:B------:R-:W-:Y:S01]  /*9590*/  FFMA.FTZ R8, R4.reuse, UR4, R53 ;  /* 0x0000000404087c23 */ /* 0x040fe20008010035 */
[C---:B------:R-:W-:Y:S01]  /*95a0*/  ISETP.GE.AND P5, PT, R3.reuse, R24, PT ;  /* 0x000000180300720c */ /* 0x040fe20003fa6270 */
[C---:B------:R-:W-:Y:S01]  /*95b0*/  FFMA.FTZ R9, R4.reuse, UR4, R225 ;  /* 0x0000000404097c23 */ /* 0x040fe200080100e1 */
[C---:B------:R-:W-:Y:S01]  /*95c0*/  ISETP.GE.AND P4, PT, R3.reuse, R25, PT ;  /* 0x000000190300720c */ /* 0x040fe20003f86270 */
[----:B------:R-:W-:Y:S01]  /*95d0*/  FFMA.FTZ R10, R4, UR4, R227 ;  /* 0x00000004040a7c23 */ /* 0x000fe200080100e3 */
[----:B------:R-:W-:-:S02]  /*95e0*/  ISETP.GE.AND P1, PT, R3, R27, PT ;  /* 0x0000001b0300720c */ /* 0x000fc40003f26270 */
[----:B------:R-:W-:Y:S02]  /*95f0*/  ISETP.GE.AND P0, PT, R3, R26, PT ;  /* 0x0000001a0300720c */ /* 0x000fe40003f06270 */
[----:B------:R-:W-:Y:S02]  /*9600*/  IADD3 R3, R0, 0x19, RZ ;  /* 0x0000001900037810 */ /* 0x000fe40007ffe0ff */
[----:B------:R-:W-:Y:S01]  /*9610*/  FSEL R214, R6, -INF , !P6 ;  /* 0xff80000006d67808 */ /* 0x000fe20007000000 */
[----:B--2---:R-:W-:Y:S01]  /*9620*/  FFMA.FTZ R6, R5, UR4, R60 ;  /* 0x0000000405067c23 */ /* 0x004fe2000801003c */
[----:B------:R-:W-:Y:S01]  /*9630*/  FSEL R205, R7, -INF , !P4 ;  /* 0xff80000007cd7808 */ /* 0x000fe20006000000 */
[----:B------:R-:W1:Y:S01]  /*9640*/  I2F R4, R3 ;  /* 0x0000000300047306 */ /* 0x000e620000201400 */
[----:B------:R-:W-:Y:S01]  /*9650*/  FSEL R204, R8, -INF , !P5 ;  /* 0xff80000008cc7808 */ /* 0x000fe20006800000 */
[C---:B------:R-:W-:Y:S01]  /*9660*/  FFMA.FTZ R8, R5.reuse, UR4, R56 ;  /* 0x0000000405087c23 */ /* 0x040fe20008010038 */
[----:B------:R-:W-:Y:S01]  /*9670*/  ISETP.GE.AND P4, PT, R2, R27, PT ;  /* 0x0000001b0200720c */ /* 0x000fe20003f86270 */
[----:B------:R-:W-:Y:S01]  /*9680*/  FFMA.FTZ R7, R5, UR4, R58 ;  /* 0x0000000405077c23 */ /* 0x000fe2000801003a */
[----:B------:R-:W-:-:S02]  /*9690*/  FSEL R206, R9, -INF , !P1 ;  /* 0xff80000009ce7808 */ /* 0x000fc40004800000 */
[C---:B------:R-:W-:Y:S02]  /*96a0*/  ISETP.GE.AND P6, PT, R2.reuse, R24, PT ;  /* 0x000000180200720c */ /* 0x040fe40003fc6270 */
        /* <DEDUP_REMOVED lines=13> */
[----:B------:R-:W-:Y:S01]  /*9780*/  ISETP.GE.AND P0, PT, R3, R24, PT ;  /* 0x000000180300720c */ /* 0x000fe20003f06270 */
[----:B------:R-:W-:Y:S01]  /*9790*/  FFMA.FTZ R10, R4, UR4, R63 ;  /* 0x00000004040a7c23 */ /* 0x000fe2000801003f */
[----:B------:R-:W-:-:S02]  /*97a0*/  FSEL R50, R7, -INF , !P6 ;  /* 0xff80000007327808 */ /* 0x000fc40007000000 */
[----:B------:R-:W-:Y:S02]  /*97b0*/  FSEL R49, R8, -INF , !P0 ;  /* 0xff80000008317808 */ /* 0x000fe40004000000 */
[----:B------:R-:W-:Y:S02]  /*97c0*/  ISETP.GE.AND P0, PT, R2, R25, PT ;  /* 0x000000190200720c */ /* 0x000fe40003f06270 */
[-C--:B------:R-:W-:Y:S01]  /*97d0*/  ISETP.GE.AND P5, PT, R3, R27.reuse, PT ;  /* 0x0000001b0300720c */ /* 0x080fe20003fa6270 */
[----:B--2---:R-:W-:Y:S01]  /*97e0*/  FFMA.FTZ R7, R5, UR4, R46 ;  /* 0x0000000405077c23 */ /* 0x004fe2000801002e */
[----:B------:R-:W-:Y:S01]  /*97f0*/  ISETP.GE.AND P4, PT, R3, R26, PT ;  /* 0x0000001a0300720c */ /* 0x000fe20003f86270 */
[C---:B------:R-:W-:Y:S01]  /*9800*/  FFMA.FTZ R8, R5.reuse, UR4, R44 ;  /* 0x0000000405087c23 */ /* 0x040fe2000801002c */
[----:B------:R-:W-:Y:S02]  /*9810*/  IADD3 R3, R0, 0x21, RZ ;  /* 0x0000002100037810 */ /* 0x000fe40007ffe0ff */
[----:B------:R-:W-:Y:S01]  /*9820*/  FSEL R170, R6, -INF , !P1 ;  /* 0xff80000006aa7808 */ /* 0x000fe20004800000 */
[----:B------:R-:W-:Y:S01]  /*9830*/  FFMA.FTZ R6, R5, UR4, R248 ;  /* 0x0000000405067c23 */ /* 0x000fe200080100f8 */
[----:B------:R-:W-:Y:S01]  /*9840*/  FSEL R7, R7, -INF , !P0 ;  /* 0xff80000007077808 */ /* 0x000fe20004000000 */
[----:B------:R-:W1:Y:S01]  /*9850*/  I2F R4, R3 ;  /* 0x0000000300047306 */ /* 0x000e620000201400 */
[----:B------:R-:W-:-:S02]  /*9860*/  ISETP.GE.AND P6, PT, R2, R27, PT ;  /* 0x0000001b0200720c */ /* 0x000fc40003fc6270 */
[----:B------:R-:W-:Y:S01]  /*9870*/  FSEL R51, R9, -INF , !P5 ;  /* 0xff80000009337808 */ /* 0x000fe20006800000 */
[----:B------:R2:W-:Y:S01]  /*9880*/  STL [R1], R7 ;  /* 0x0000000701007387 */ /* 0x0005e20000100800 */
[C---:B------:R-:W-:Y:S02]  /*9890*/  ISETP.GE.AND P1, PT, R2.reuse, R24, PT ;  /* 0x000000180200720c */ /* 0x040fe40003f26270 */
[----:B------:R-:W-:Y:S02]  /*98a0*/  ISETP.GE.AND P5, PT, R2, R26, PT ;  /* 0x0000001a0200720c */ /* 0x000fe40003fa6270 */
[----:B------:R-:W-:Y:S02]  /*98b0*/  IADD3 R2, R0, 0x28, RZ ;  /* 0x0000002800027810 */ /* 0x000fe40007ffe0ff */
[----:B------:R-:W-:Y:S02]  /*98c0*/  FSEL R64, R8, -INF , !P1 ;  /* 0xff80000008407808 */ /* 0x000fe40004800000 */
[----:B------:R-:W-:-:S02]  /*98d0*/  FSEL R44, R10, -INF , !P4 ;  /* 0xff8000000a2c7808 */ /* 0x000fc40006000000 */
[C---:B------:R-:W-:Y:S01]  /*98e0*/  ISETP.GE.AND P4, PT, R3.reuse, R24, PT ;  /* 0x000000180300720c */ /* 0x040fe20003f86270 */
[C---:B-1----:R-:W-:Y:S01]  /*98f0*/  FFMA.FTZ R8, R4.reuse, UR4, R45 ;  /* 0x0000000404087c23 */ /* 0x042fe2000801002d */
[C---:B------:R-:W-:Y:S01]  /*9900*/  ISETP.GE.AND P1, PT, R3.reuse, R25, PT ;  /* 0x000000190300720c */ /* 0x040fe20003f26270 */
[C---:B------:R-:W-:Y:S01]  /*9910*/  FFMA.FTZ R9, R4.reuse, UR4, R249 ;  /* 0x0000000404097c23 */ /* 0x040fe200080100f9 */
[----:B------:R-:W-:Y:S01]  /*9920*/  ISETP.GE.AND P0, PT, R3, R27, PT ;  /* 0x0000001b0300720c */ /* 0x000fe20003f06270 */
[----:B------:R-:W-:Y:S01]  /*9930*/  FFMA.FTZ R10, R4, UR4, R251 ;  /* 0x00000004040a7c23 */ /* 0x000fe200080100fb */
[----:B------:R-:W-:Y:S02]  /*9940*/  FSEL R227, R8, -INF , !P4 ;  /* 0xff80000008e37808 */ /* 0x000fe40006000000 */
[----:B------:R-:W-:Y:S02]  /*9950*/  FSEL R231, R9, -INF , !P0 ;  /* 0xff80000009e77808 */ /* 0x000fe40004000000 */
[----:B------:R-:W-:-:S02]  /*9960*/  ISETP.GE.AND P4, PT, R2, R25, PT ;  /* 0x000000190200720c */ /* 0x000fc40003f86270 */
[-C--:B------:R-:W-:Y:S02]  /*9970*/  ISETP.GE.AND P0, PT, R2, R26.reuse, PT ;  /* 0x0000001a0200720c */ /* 0x080fe40003f06270 */
[----:B--2---:R-:W-:Y:S01]  /*9980*/  FSEL R7, R6, -INF , !P6 ;  /* 0xff80000006077808 */ /* 0x004fe20007000000 */
[----:B------:R-:W-:Y:S01]  /*9990*/  FFMA.FTZ R6, R5, UR4, R250 ;  /* 0x0000000405067c23 */ /* 0x000fe200080100fa */
[----:B------:R-:W-:Y:S01]  /*99a0*/  ISETP.GE.AND P6, PT, R3, R26, PT ;  /* 0x0000001a0300720c */ /* 0x000fe20003fc6270 */
[----:B------:R-:W1:Y:S01]  /*99b0*/  I2F R5, R2 ;  /* 0x0000000200057306 */ /* 0x000e620000201400 */
[----:B------:R-:W-:Y:S01]  /*99c0*/  IADD3 R3, R0, 0x29, RZ ;  /* 0x0000002900037810 */ /* 0x000fe20007ffe0ff */
[----:B------:R2:W-:Y:S01]  /*99d0*/  STL [R1+0x4], R7 ;  /* 0x0000040701007387 */ /* 0x0005e20000100800 */
[----:B------:R-:W-:Y:S02]  /*99e0*/  FSEL R250, R6, -INF , !P5 ;  /* 0xff80000006fa7808 */ /* 0x000fe40006800000 */
[----:B------:R-:W-:-:S02]  /*99f0*/  ISETP.GE.AND P5, PT, R2, R24, PT ;  /* 0x000000180200720c */ /* 0x000fc40003fa6270 */
[----:B------:R-:W-:Y:S02]  /*9a00*/  FSEL R251, R10, -INF , !P6 ;  /* 0xff8000000afb7808 */ /* 0x000fe40007000000 */
[----:B------:R-:W-:Y:S01]  /*9a10*/  ISETP.GE.AND P6, PT, R3, R24, PT ;  /* 0x000000180300720c */ /* 0x000fe20003fc6270 */
[C---:B-1----:R-:W-:Y:S02]  /*9a20*/  FFMA.FTZ R6, R5.reuse, UR4, R220 ;  /* 0x0000000405067c23 */ /* 0x042fe400080100dc */
[----:B------:R-:W-:-:S05]  /*9a30*/  FFMA.FTZ R8, R5, UR4, R40 ;  /* 0x0000000405087c23 */ /* 0x000fca0008010028 */
[----:B------:R-:W-:Y:S02]  /*9a40*/  FSEL R224, R8, -INF , !P5 ;  /* 0xff80000008e07808 */ /* 0x000fe40006800000 */
[----:B------:R-:W-:Y:S01]  /*9a50*/  ISETP.GE.AND P5, PT, R3, R25, PT ;  /* 0x000000190300720c */ /* 0x000fe20003fa6270 */
[----:B--2---:R-:W-:Y:S02]  /*9a60*/  FFMA.FTZ R7, R4, UR4, R47 ;  /* 0x0000000404077c23 */ /* 0x004fe4000801002f */
[----:B------:R-:W1:Y:S03]  /*9a70*/  I2F R4, R3 ;  /* 0x0000000300047306 */ /* 0x000e660000201400 */
[----:B------:R-:W-:Y:S01]  /*9a80*/  FSEL R229, R7, -INF , !P1 ;  /* 0xff80000007e57808 */ /* 0x000fe20004800000 */
[C---:B------:R-:W-:Y:S01]  /*9a90*/  FFMA.FTZ R7, R5.reuse, UR4, R42 ;  /* 0x0000000405077c23 */ /* 0x040fe2000801002a */
[----:B------:R-:W-:Y:S01]  /*9aa0*/  ISETP.GE.AND P1, PT, R2, R27, PT ;  /* 0x0000001b0200720c */ /* 0x000fe20003f26270 */
[----:B------:R-:W-:Y:S01]  /*9ab0*/  FFMA.FTZ R5, R5, UR4, R222 ;  /* 0x0000000405057c23 */ /* 0x000fe200080100de */
[----:B------:R-:W-:-:S02]  /*9ac0*/  IADD3 R2, R0, 0x30, RZ ;  /* 0x0000003000027810 */ /* 0x000fc40007ffe0ff */
[----:B------:R-:W-:Y:S02]  /*9ad0*/  FSEL R226, R6, -INF , !P1 ;  /* 0xff80000006e27808 */ /* 0x000fe40004800000 */
[----:B------:R-:W2:Y:S01]  /*9ae0*/  I2F R6, R2 ;  /* 0x0000000200067306 */ /* 0x000ea20000201400 */
[----:B------:R-:W-:Y:S02]  /*9af0*/  FSEL R225, R7, -INF , !P4 ;  /* 0xff80000007e17808 */ /* 0x000fe40006000000 */
[C---:B------:R-:W-:Y:S02]  /*9b00*/  ISETP.GE.AND P4, PT, R3.reuse, R27, PT ;  /* 0x0000001b0300720c */ /* 0x040fe40003f86270 */
[----:B------:R-:W-:Y:S01]  /*9b10*/  ISETP.GE.AND P1, PT, R3, R26, PT ;  /* 0x0000001a0300720c */ /* 0x000fe20003f26270 */
[----:B-1----:R-:W-:Y:S01]  /*9b20*/  FFMA.FTZ R8, R4, UR4, R41 ;  /* 0x0000000404087c23 */ /* 0x002fe20008010029 */
[----:B------:R-:W-:Y:S01]  /*9b30*/  IADD3 R3, R0, 0x31, RZ ;  /* 0x0000003100037810 */ /* 0x000fe20007ffe0ff */
[C---:B------:R-:W-:Y:S01]  /*9b40*/  FFMA.FTZ R7, R4.reuse, UR4, R43 ;  /* 0x0000000404077c23 */ /* 0x040fe2000801002b */
[----:B------:R-:W-:Y:S01]  /*9b50*/  FSEL R248, R5, -INF , !P0 ;  /* 0xff80000005f87808 */ /* 0x000fe20004000000 */
[----:B------:R-:W-:Y:S01]  /*9b60*/  FFMA.FTZ R9, R4, UR4, R221 ;  /* 0x0000000404097c23 */ /* 0x000fe200080100dd */
[----:B------:R-:W-:Y:S01]  /*9b70*/  FSEL R45, R8, -INF , !P6 ;  /* 0xff800000082d7808 */ /* 0x000fe20007000000 */
[----:B------:R-:W-:Y:S01]  /*9b80*/  FFMA.FTZ R10, R4, UR4, R223 ;  /* 0x00000004040a7c23 */ /* 0x000fe200080100df */
[----:B------:R-:W-:Y:S01]  /*9b90*/  FSEL R47, R7, -INF , !P5 ;  /* 0xff800000072f7808 */ /* 0x000fe20006800000 */
[----:B------:R-:W1:Y:S01]  /*9ba0*/  I2F R4, R3 ;  /* 0x0000000300047306 */ /* 0x000e620000201400 */
[----:B------:R-:W-:Y:S01]  /*9bb0*/  FSEL R221, R9, -INF , !P4 ;  /* 0xff80000009dd7808 */ /* 0x000fe20006000000 */
[----:B--2---:R-:W-:Y:S01]  /*9bc0*/  FFMA.FTZ R5, R6, UR4, R38 ;  /* 0x0000000406057c23 */ /* 0x004fe20008010026 */
[----:B------:R-:W-:Y:S01]  /*9bd0*/  ISETP.GE.AND P0, PT, R2, R24, PT ;  /* 0x000000180200720c */ /* 0x000fe20003f06270 */
[----:B------:R-:W-:Y:S01]  /*9be0*/  FFMA.FTZ R7, R6, UR4, R36 ;  /* 0x0000000406077c23 */ /* 0x000fe20008010024 */
[----:B------:R-:W-:Y:S01]  /*9bf0*/  ISETP.GE.AND P6, PT, R2, R25, PT ;  /* 0x000000190200720c */ /* 0x000fe20003fc6270 */
[----:B------:R-:W-:Y:S01]  /*9c00*/  FFMA.FTZ R8, R6, UR4, R216 ;  /* 0x0000000406087c23 */ /* 0x000fe200080100d8 */
[----:B------:R-:W-:Y:S01]  /*9c10*/  ISETP.GE.AND P5, PT, R2, R27, PT ;  /* 0x0000001b0200720c */ /* 0x000fe20003fa6270 */
[----:B------:R-:W-:Y:S01]  /*9c20*/  FFMA.FTZ R6, R6, UR4, R218 ;  /* 0x0000000406067c23 */ /* 0x000fe200080100da */
[----:B------:R-:W-:-:S02]  /*9c30*/  ISETP.GE.AND P4, PT, R2, R26, PT ;  /* 0x0000001a0200720c */ /* 0x000fc40003f86270 */
[----:B------:R-:W-:Y:S02]  /*9c40*/  IADD3 R2, R0, 0x38, RZ ;  /* 0x0000003800027810 */ /* 0x000fe40007ffe0ff */
[----:B------:R-:W-:Y:S02]  /*9c50*/  FSEL R222, R5, -INF , !P6 ;  /* 0xff80000005de7808 */ /* 0x000fe40007000000 */
[----:B------:R-:W2:Y:S01]  /*9c60*/  I2F R5, R2 ;  /* 0x0000000200057306 */ /* 0x000ea20000201400 */
[----:B------:R-:W-:Y:S01]  /*9c70*/  FSEL R220, R7, -INF , !P0 ;  /* 0xff80000007dc7808 */ /* 0x000fe20004000000 */
[----:B-1----:R-:W-:Y:S01]  /*9c80*/  FFMA.FTZ R9, R4, UR4, R37 ;  /* 0x0000000404097c23 */ /* 0x002fe20008010025 */
[----:B------:R-:W-:Y:S01]  /*9c90*/  FSEL R249, R8, -INF , !P5 ;  /* 0xff80000008f97808 */ /* 0x000fe20006800000 */
[----:B------:R-:W-:Y:S01]  /*9ca0*/  FFMA.FTZ R8, R4, UR4, R39 ;  /* 0x0000000404087c23 */ /* 0x000fe20008010027 */
[----:B------:R-:W-:Y:S01]  /*9cb0*/  FSEL R223, R10, -INF , !P1 ;  /* 0xff8000000adf7808 */ /* 0x000fe20004800000 */
[C---:B------:R-:W-:Y:S01]  /*9cc0*/  FFMA.FTZ R7, R4.reuse, UR4, R217 ;  /* 0x0000000404077c23 */ /* 0x040fe200080100d9 */
[C---:B------:R-:W-:Y:S01]  /*9cd0*/  ISETP.GE.AND P1, PT, R3.reuse, R24, PT ;  /* 0x000000180300720c */ /* 0x040fe20003f26270 */
[----:B------:R-:W-:Y:S01]  /*9ce0*/  FFMA.FTZ R10, R4, UR4, R219 ;  /* 0x00000004040a7c23 */ /* 0x000fe200080100db */
[----:B------:R-:W-:-:S02]  /*9cf0*/  ISETP.GE.AND P0, PT, R3, R25, PT ;  /* 0x000000190300720c */ /* 0x000fc40003f06270 */
[C---:B------:R-:W-:Y:S02]  /*9d00*/  ISETP.GE.AND P6, PT, R3.reuse, R27, PT ;  /* 0x0000001b0300720c */ /* 0x040fe40003fc6270 */
[----:B------:R-:W-:Y:S02]  /*9d10*/  ISETP.GE.AND P5, PT, R3, R26, PT ;  /* 0x0000001a0300720c */ /* 0x000fe40003fa6270 */
[----:B------:R-:W1:Y:S01]  /*9d20*/  I2F R3, R0 ;  /* 0x0000000000037306 */ /* 0x000e620000201400 */
[----:B------:R-:W-:Y:S01]  /*9d30*/  FSEL R38, R6, -INF , !P4 ;  /* 0xff80000006267808 */ /* 0x000fe20006000000 */
[----:B--2---:R-:W-:Y:S01]  /*9d40*/  FFMA.FTZ R6, R5, UR4, R32 ;  /* 0x0000000405067c23 */ /* 0x004fe20008010020 */
[----:B------:R-:W-:Y:S01]  /*9d50*/  FSEL R216, R9, -INF , !P1 ;  /* 0xff80000009d87808 */ /* 0x000fe20004800000 */
[----:B------:R-:W-:Y:S01]  /*9d60*/  FFMA.FTZ R4, R5, UR4, R34 ;  /* 0x0000000405047c23 */ /* 0x000fe20008010022 */
[----:B------:R-:W-:Y:S02]  /*9d70*/  FSEL R217, R8, -INF , !P0 ;  /* 0xff80000008d97808 */ /* 0x000fe40004000000 */
[----:B------:R-:W-:-:S02]  /*9d80*/  FSEL R219, R7, -INF , !P6 ;  /* 0xff80000007db7808 */ /* 0x000fc40007000000 */
[C---:B------:R-:W-:Y:S02]  /*9d90*/  ISETP.GE.AND P4, PT, R2.reuse, R24, PT ;  /* 0x000000180200720c */ /* 0x040fe40003f86270 */
[C---:B------:R-:W-:Y:S02]  /*9da0*/  ISETP.GE.AND P1, PT, R2.reuse, R25, PT ;  /* 0x000000190200720c */ /* 0x040fe40003f26270 */
[C---:B------:R-:W-:Y:S02]  /*9db0*/  ISETP.GE.AND P0, PT, R2.reuse, R27, PT ;  /* 0x0000001b0200720c */ /* 0x040fe40003f06270 */
[----:B------:R-:W-:Y:S01]  /*9dc0*/  ISETP.GE.AND P6, PT, R2, R26, PT ;  /* 0x0000001a0200720c */ /* 0x000fe20003fc6270 */
[----:B------:R-:W-:Y:S01]  /*9dd0*/  FFMA.FTZ R2, R5, UR4, R208 ;  /* 0x0000000405027c23 */ /* 0x000fe200080100d0 */
[----:B------:R-:W-:Y:S01]  /*9de0*/  FSEL R37, R10, -INF , !P5 ;  /* 0xff8000000a257808 */ /* 0x000fe20006800000 */
[----:B-1----:R-:W-:Y:S01]  /*9df0*/  FFMA.FTZ R8, R3, UR4, R245 ;  /* 0x0000000403087c23 */ /* 0x002fe200080100f5 */
[----:B------:R-:W-:Y:S01]  /*9e00*/  FSEL R34, R6, -INF , !P4 ;  /* 0xff80000006227808 */ /* 0x000fe20006000000 */
[----:B------:R-:W-:Y:S01]  /*9e10*/  FFMA.FTZ R5, R5, UR4, R210 ;  /* 0x0000000405057c23 */ /* 0x000fe200080100d2 */
[----:B------:R-:W-:Y:S01]  /*9e20*/  FSEL R46, R4, -INF , !P1 ;  /* 0xff800000042e7808 */ /* 0x000fe20004800000 */
[C---:B------:R-:W-:Y:S01]  /*9e30*/  FFMA.FTZ R7, R3.reuse, UR4, R228 ;  /* 0x0000000403077c23 */ /* 0x040fe200080100e4 */
[----:B------:R-:W-:Y:S01]  /*9e40*/  FSEL R218, R2, -INF , !P0 ;  /* 0xff80000002da7808 */ /* 0x000fe20004000000 */
[C---:B------:R-:W-:Y:S01]  /*9e50*/  FFMA.FTZ R6, R3.reuse, UR4, R230 ;  /* 0x0000000403067c23 */ /* 0x040fe200080100e6 */
[C---:B------:R-:W-:Y:S01]  /*9e60*/  ISETP.GE.AND P5, PT, R0.reuse, R24, PT ;  /* 0x000000180000720c */ /* 0x040fe20003fa6270 */
[----:B------:R-:W-:Y:S01]  /*9e70*/  FFMA.FTZ R4, R3, UR4, R246 ;  /* 0x0000000403047c23 */ /* 0x000fe200080100f6 */
[----:B------:R-:W-:-:S02]  /*9e80*/  ISETP.GE.AND P4, PT, R0, R25, PT ;  /* 0x000000190000720c */ /* 0x000fc40003f86270 */
[C---:B------:R-:W-:Y:S02]  /*9e90*/  ISETP.GE.AND P1, PT, R0.reuse, R27, PT ;  /* 0x0000001b0000720c */ /* 0x040fe40003f26270 */
[C---:B------:R-:W-:Y:S02]  /*9ea0*/  ISETP.GE.AND P0, PT, R0.reuse, R26, PT ;  /* 0x0000001a0000720c */ /* 0x040fe40003f06270 */
[----:B------:R-:W-:Y:S02]  /*9eb0*/  IADD3 R0, R0, 0x39, RZ ;  /* 0x0000003900007810 */ /* 0x000fe40007ffe0ff */
[----:B------:R-:W-:Y:S02]  /*9ec0*/  FSEL R15, R8, -INF , !P0 ;  /* 0xff800000080f7808 */ /* 0x000fe40004000000 */
[----:B------:R-:W1:Y:S01]  /*9ed0*/  I2F R2, R0 ;  /* 0x0000000000027306 */ /* 0x000e620000201400 */
[----:B------:R-:W-:Y:S02]  /*9ee0*/  PLOP3.LUT P0, PT, PT, PT, UP0, 0x80, 0x0 ;  /* 0x000000000000781c */ /* 0x000fe40003f0f008 */
[----:B------:R-:W-:-:S02]  /*9ef0*/  FSEL R210, R5, -INF , !P6 ;  /* 0xff80000005d27808 */ /* 0x000fc40007000000 */
[----:B------:R-:W-:Y:S02]  /*9f00*/  FSEL R12, R7, -INF , !P5 ;  /* 0xff800000070c7808 */ /* 0x000fe40006800000 */
[----:B------:R-:W-:Y:S02]  /*9f10*/  FSEL R13, R6, -INF , !P4 ;  /* 0xff800000060d7808 */ /* 0x000fe40006000000 */
[----:B------:R-:W-:Y:S02]  /*9f20*/  FSEL R14, R4, -INF , !P1 ;  /* 0xff800000040e7808 */ /* 0x000fe40004800000 */
[C---:B------:R-:W-:Y:S02]  /*9f30*/  ISETP.GE.AND P6, PT, R0.reuse, R24, PT ;  /* 0x000000180000720c */ /* 0x040fe40003fc6270 */
[C---:B------:R-:W-:Y:S02]  /*9f40*/  ISETP.GE.AND P5, PT, R0.reuse, R25, PT ;  /* 0x000000190000720c */ /* 0x040fe40003fa6270 */
[----:B------:R-:W-:Y:S01]  /*9f50*/  ISETP.GE.AND P4, PT, R0, R27, PT ;  /* 0x0000001b0000720c */ /* 0x000fe20003f86270 */
[----:B-1----:R-:W-:Y:S01]  /*9f60*/  FFMA.FTZ R4, R2, UR4, R33 ;  /* 0x0000000402047c23 */ /* 0x002fe20008010021 */
[----:B------:R-:W-:Y:S01]  /*9f70*/  ISETP.GE.AND P1, PT, R0, R26, PT ;  /* 0x0000001a0000720c */ /* 0x000fe20003f26270 */
[----:B------:R-:W-:-:S02]  /*9f80*/  FFMA.FTZ R3, R2, UR4, R35 ;  /* 0x0000000402037c23 */ /* 0x000fc40008010023 */
[----:B------:R-:W-:Y:S01]  /*9f90*/  FFMA.FTZ R0, R2, UR4, R209 ;  /* 0x0000000402007c23 */ /* 0x000fe200080100d1 */
[----:B------:R-:W-:Y:S01]  /*9fa0*/  FSEL R33, R4, -INF , !P6 ;  /* 0xff80000004217808 */ /* 0x000fe20007000000 */
[----:B------:R-:W-:Y:S01]  /*9fb0*/  FFMA.FTZ R2, R2, UR4, R211 ;  /* 0x0000000402027c23 */ /* 0x000fe200080100d3 */
[----:B------:R-:W-:Y:S02]  /*9fc0*/  FSEL R35, R3, -INF , !P5 ;  /* 0xff80000003237808 */ /* 0x000fe40006800000 */
        /* <DEDUP_REMOVED lines=55> */
[----:B----4-:R-:W-:-:S03]  /*a340*/  IADD3.X R10, R3, UR27, RZ, P5, !PT ;  /* 0x0000001b030a7c10 */ /* 0x010fc6000affe4ff */
        /* <DEDUP_REMOVED lines=25> */
.L_x_331:
[----:B------:R-:W-:Y:S05]  /*a4e0*/  BSYNC B0 ;  /* 0x0000000000007941 */ /* 0x000fea0003800000 */
.L_x_330:
[----:B------:R-:W0:Y:S02]  /*a4f0*/  LDGDEPBAR ;  /* 0x00000000000079af */ /* 0x000e240000000000 */
.L_x_329:
[----:B------:R-:W2:Y:S01]  /*a500*/  LDL.LU R228, [R1] ;  /* 0x0000000001e47983 */ /* 0x000ea20000300800 */
[----:B------:R-:W-:-:S03]  /*a510*/  MOV R36, R64 ;  /* 0x0000004000247202 */ /* 0x000fc60000000f00 */
[----:B------:R3:W-:Y:S04]  /*a520*/  STL [R1+0x64], R27 ;  /* 0x0000641b01007387 */ /* 0x0007e80000100800 */
[----:B---3--:R-:W3:Y:S01]  /*a530*/  LDL.LU R27, [R1+0x4] ;  /* 0x00000400011b7983 */ /* 0x008ee20000300800 */
        /* <DEDUP_REMOVED lines=22> */
[----:B------:R-:W-:Y:S02]  /*a6a0*/  FMNMX.FTZ R0, R30, R0, !PT ;  /* 0x000000001e007209 */ /* 0x000fe40007810000 */
[----:B------:R-:W-:-:S02]  /*a6b0*/  FMNMX.FTZ R3, R50, R2, !PT ;  /* 0x0000000232037209 */ /* 0x000fc40007810000 */
[----:B------:R-:W-:Y:S02]  /*a6c0*/  FMNMX.FTZ R4, R34, R4, !PT ;  /* 0x0000000422047209 */ /* 0x000fe40007810000 */
[----:B------:R-:W-:Y:S02]  /*a6d0*/  FMNMX.FTZ R2, R22, R0, !PT ;  /* 0x0000000016027209 */ /* 0x000fe40007810000 */
[----:B------:R-:W-:Y:S02]  /*a6e0*/  FMNMX.FTZ R0, R33, R4, !PT ;  /* 0x0000000421007209 */ /* 0x000fe40007810000 */
[----:B------:R-:W-:-:S03]  /*a6f0*/  FMNMX.FTZ R2, R19, R2, !PT ;  /* 0x0000000213027209 */ /* 0x000fc60007810000 */
[----:B------:R-:W1:Y:S02]  /*a700*/  SHFL.BFLY PT, R6, R0, 0x2, 0x1f ;  /* 0x0c401f0000067f89 */ /* 0x000e6400000e0000 */
[----:B-1----:R-:W-:-:S05]  /*a710*/  FMNMX.FTZ R0, R0, R6, !PT ;  /* 0x0000000600007209 */ /* 0x002fca0007810000 */
[----:B------:R-:W1:Y:S02]  /*a720*/  SHFL.BFLY PT, R6, R0, 0x1, 0x1f ;  /* 0x0c201f0000067f89 */ /* 0x000e6400000e0000 */
[----:B-1----:R-:W-:-:S04]  /*a730*/  FMNMX.FTZ R252, R0, R6, !PT ;  /* 0x0000000600fc7209 */ /* 0x002fc80007810000 */
[----:B------:R-:W-:Y:S01]  /*a740*/  FSETP.NEU.FTZ.AND P6, PT, R252, -INF , PT ;  /* 0xff800000fc00780b */ /* 0x000fe20003fdd000 */
[----:B------:R-:W-:Y:S01]  /*a750*/  STL [R1+0x60], R26 ;  /* 0x0000601a01007387 */ /* 0x000fe20000100800 */
[----:B--2---:R-:W-:-:S04]  /*a760*/  FMNMX.FTZ R3, R228, R3, !PT ;  /* 0x00000003e4037209 */ /* 0x004fc80007810000 */
        /* <DEDUP_REMOVED lines=13> */
[----:B---3--:R-:W-:Y:S02]  /*a840*/  FMNMX.FTZ R2, R27, R3, !PT ;  /* 0x000000031b027209 */ /* 0x008fe40007810000 */
[----:B------:R-:W-:Y:S02]  /*a850*/  FMNMX.FTZ R3, R46, R5, !PT ;  /* 0x000000052e037209 */ /* 0x000fe40007810000 */
[----:B------:R-:W-:Y:S02]  /*a860*/  FMNMX.FTZ R4, R214, R4, !PT ;  /* 0x00000004d6047209 */ /* 0x000fe40007810000 */
[----:B------:R-:W-:Y:S02]  /*a870*/  FMNMX.FTZ R5, R231, R2, !PT ;  /* 0x00000002e7057209 */ /* 0x000fe40007810000 */
[----:B------:R-:W-:-:S02]  /*a880*/  FMNMX.FTZ R2, R35, R3, !PT ;  /* 0x0000000323027209 */ /* 0x000fc40007810000 */
[----:B------:R-:W-:-:S04]  /*a890*/  FMNMX.FTZ R3, R207, R4, !PT ;  /* 0x00000004cf037209 */ /* 0x000fc80007810000 */
        /* <DEDUP_REMOVED lines=13> */
[----:B------:R-:W-:-:S03]  /*a970*/  FMNMX.FTZ R3, R38, R3, !PT ;  /* 0x0000000326037209 */ /* 0x000fc60007810000 */
[----:B------:R-:W2:Y:S01]  /*a980*/  SHFL.BFLY PT, R8, R4, 0x2, 0x1f ;  /* 0x0c401f0004087f89 */ /* 0x000ea200000e0000 */
[----:B------:R-:W-:-:S04]  /*a990*/  FMNMX.FTZ R0, R37, R3, !PT ;  /* 0x0000000325007209 */ /* 0x000fc80007810000 */
[----:B------:R-:W-:Y:S02]  /*a9a0*/  FMNMX.FTZ R0, R210, R0, !PT ;  /* 0x00000000d2007209 */ /* 0x000fe40007810000 */
[----:B-1----:R-:W-:Y:S02]  /*a9b0*/  FMNMX.FTZ R2, R2, R5, !PT ;  /* 0x0000000502027209 */ /* 0x002fe40007810000 */
[----:B------:R-:W-:-:S03]  /*a9c0*/  FMNMX.FTZ R0, R209, R0, !PT ;  /* 0x00000000d1007209 */ /* 0x000fc60007810000 */
[----:B------:R-:W1:Y:S04]  /*a9d0*/  SHFL.BFLY PT, R7, R2, 0x1, 0x1f ;  /* 0x0c201f0002077f89 */ /* 0x000e6800000e0000 */
[----:B------:R-:W3:Y:S01]  /*a9e0*/  SHFL.BFLY PT, R6, R0, 0x2, 0x1f ;  /* 0x0c401f0000067f89 */ /* 0x000ee200000e0000 */
[----:B------:R-:W-:-:S05]  /*a9f0*/  FMUL.FTZ R3, R252, c[0x0][0x23c] ;  /* 0x00008f00fc037a20 */ /* 0x000fca0000410000 */
[----:B------:R-:W-:Y:S02]  /*aa00*/  FSEL R3, R3, RZ, P6 ;  /* 0x000000ff03037208 */ /* 0x000fe40003000000 */
[----:B--2---:R-:W-:-:S03]  /*aa10*/  FMNMX.FTZ R4, R4, R8, !PT ;  /* 0x0000000804047209 */ /* 0x004fc60007810000 */
[--C-:B------:R-:W-:Y:S02]  /*aa20*/  FFMA.FTZ R5, R12, c[0x0][0x23c], -R3.reuse ;  /* 0x00008f000c057a23 */ /* 0x100fe40000010803 */
[----:B------:R-:W2:Y:S02]  /*aa30*/  SHFL.BFLY PT, R8, R4, 0x1, 0x1f ;  /* 0x0c201f0004087f89 */ /* 0x000ea400000e0000 */
[----:B------:R4:W-:Y:S01]  /*aa40*/  MUFU.EX2 R211, R5 ;  /* 0x0000000500d37308 */ /* 0x0009e20000000800 */
[----:B-1----:R-:W-:Y:S02]  /*aa50*/  FMNMX.FTZ R247, R2, R7, !PT ;  /* 0x0000000702f77209 */ /* 0x002fe40007810000 */
[----:B---3--:R-:W-:Y:S01]  /*aa60*/  FMNMX.FTZ R0, R0, R6, !PT ;  /* 0x0000000600007209 */ /* 0x008fe20007810000 */
[--C-:B----4-:R-:W-:Y:S01]  /*aa70*/  FFMA.FTZ R5, R28, c[0x0][0x23c], -R3.reuse ;  /* 0x00008f001c057a23 */ /* 0x110fe20000010803 */
[----:B------:R-:W-:Y:S01]  /*aa80*/  FSETP.NEU.FTZ.AND P5, PT, R247, -INF , PT ;  /* 0xff800000f700780b */ /* 0x000fe20003fbd000 */
[----:B------:R-:W-:-:S02]  /*aa90*/  FFMA.FTZ R2, R18, c[0x0][0x23c], -R3 ;  /* 0x00008f0012027a23 */ /* 0x000fc40000010803 */
[----:B------:R1:W-:Y:S01]  /*aaa0*/  MUFU.EX2 R41, R5 ;  /* 0x0000000500297308 */ /* 0x0003e20000000800 */
[----:B------:R-:W-:-:S05]  /*aab0*/  FMUL.FTZ R28, R247, c[0x0][0x23c] ;  /* 0x00008f00f71c7a20 */ /* 0x000fca0000410000 */
[----:B------:R-:W-:Y:S02]  /*aac0*/  FSEL R28, R28, RZ, P5 ;  /* 0x000000ff1c1c7208 */ /* 0x000fe40002800000 */
[----:B------:R3:W4:Y:S01]  /*aad0*/  MUFU.EX2 R32, R2 ;  /* 0x0000000200207308 */ /* 0x0007220000000800 */
[----:B-1----:R-:W1:Y:S01]  /*aae0*/  SHFL.BFLY PT, R5, R0, 0x1, 0x1f ;  /* 0x0c201f0000057f89 */ /* 0x002e6200000e0000 */
[----:B--2---:R-:W-:Y:S01]  /*aaf0*/  FMNMX.FTZ R246, R4, R8, !PT ;  /* 0x0000000804f67209 */ /* 0x004fe20007810000 */
[----:B---3--:R-:W-:-:S05]  /*ab00*/  FFMA.FTZ R2, R16, c[0x0][0x23c], -R3 ;  /* 0x00008f0010027a23 */ /* 0x008fca0000010803 */
[----:B------:R2:W-:Y:S01]  /*ab10*/  MUFU.EX2 R39, R2 ;  /* 0x0000000200277308 */ /* 0x0005e20000000800 */
[----:B------:R-:W-:Y:S01]  /*ab20*/  FSETP.NEU.FTZ.AND P4, PT, R246, -INF , PT ;  /* 0xff800000f600780b */ /* 0x000fe20003f9d000 */
[----:B--2---:R-:W-:-:S06]  /*ab30*/  FFMA.FTZ R2, R13, c[0x0][0x23c], -R28 ;  /* 0x00008f000d027a23 */ /* 0x004fcc000001081c */
[----:B------:R2:W-:Y:S01]  /*ab40*/  MUFU.EX2 R26, R2 ;  /* 0x00000002001a7308 */ /* 0x0005e20000000800 */
[----:B-1----:R-:W-:Y:S01]  /*ab50*/  FMNMX.FTZ R245, R0, R5, !PT ;  /* 0x0000000500f57209 */ /* 0x002fe20007810000 */
[----:B--2---:R-:W-:Y:S02]  /*ab60*/  FFMA.FTZ R2, R29, c[0x0][0x23c], -R28 ;  /* 0x00008f001d027a23 */ /* 0x004fe4000001081c */
[----:B------:R-:W-:-:S05]  /*ab70*/  FMUL.FTZ R29, R246, c[0x0][0x23c] ;  /* 0x00008f00f61d7a20 */ /* 0x000fca0000410000 */
[----:B------:R-:W-:Y:S02]  /*ab80*/  FSEL R29, R29, RZ, P4 ;  /* 0x000000ff1d1d7208 */ /* 0x000fe40002000000 */
[----:B------:R-:W-:-:S03]  /*ab90*/  FSETP.NEU.FTZ.AND P1, PT, R245, -INF , PT ;  /* 0xff800000f500780b */ /* 0x000fc60003f3d000 */
[--C-:B------:R-:W-:Y:S01]  /*aba0*/  FFMA.FTZ R0, R22, c[0x0][0x23c], -R29.reuse ;  /* 0x00008f0016007a23 */ /* 0x100fe2000001081d */
[----:B----4-:R-:W-:Y:S01]  /*abb0*/  MOV R22, R32 ;  /* 0x0000002000167202 */ /* 0x010fe20000000f00 */
[----:B------:R-:W-:Y:S02]  /*abc0*/  FMUL.FTZ R32, R245, c[0x0][0x23c] ;  /* 0x00008f00f5207a20 */ /* 0x000fe40000410000 */
[----:B------:R1:W-:Y:S03]  /*abd0*/  MUFU.EX2 R40, R0 ;  /* 0x0000000000287308 */ /* 0x0003e60000000800 */
[----:B------:R-:W-:Y:S01]  /*abe0*/  FSEL R32, R32, RZ, P1 ;  /* 0x000000ff20207208 */ /* 0x000fe20000800000 */
[----:B------:R-:W-:Y:S04]  /*abf0*/  STL [R1+0x5c], R25 ;  /* 0x00005c1901007387 */ /* 0x000fe80000100800 */
[----:B------:R2:W-:Y:S01]  /*ac00*/  STL [R1+0x58], R24 ;  /* 0x0000581801007387 */ /* 0x0005e20000100800 */
[----:B-1----:R-:W-:-:S04]  /*ac10*/  FFMA.FTZ R0, R19, c[0x0][0x23c], -R29 ;  /* 0x00008f0013007a23 */ /* 0x002fc8000001081d */
[----:B------:R1:W-:Y:S08]  /*ac20*/  MUFU.EX2 R5, R0 ;  /* 0x0000000000057308 */ /* 0x0003f00000000800 */
[----:B------:R3:W-:Y:S01]  /*ac30*/  MUFU.EX2 R230, R2 ;  /* 0x0000000200e67308 */ /* 0x0007e20000000800 */
[----:B-1----:R-:W-:-:S07]  /*ac40*/  FFMA.FTZ R0, R15, c[0x0][0x23c], -R32 ;  /* 0x00008f000f007a23 */ /* 0x002fce0000010820 */
[----:B--2---:R1:W-:Y:S01]  /*ac50*/  MUFU.EX2 R24, R0 ;  /* 0x0000000000187308 */ /* 0x0043e20000000800 */
[----:B---3--:R-:W-:-:S07]  /*ac60*/  FFMA.FTZ R2, R20, c[0x0][0x23c], -R28 ;  /* 0x00008f0014027a23 */ /* 0x008fce000001081c */
[----:B------:R2:W-:Y:S01]  /*ac70*/  MUFU.EX2 R9, R2 ;  /* 0x0000000200097308 */ /* 0x0005e20000000800 */
[----:B-1----:R-:W-:-:S07]  /*ac80*/  FFMA.FTZ R0, R31, c[0x0][0x23c], -R32 ;  /* 0x00008f001f007a23 */ /* 0x002fce0000010820 */
[----:B------:R1:W-:Y:S01]  /*ac90*/  MUFU.EX2 R6, R0 ;  /* 0x0000000000067308 */ /* 0x0003e20000000800 */
[----:B--2---:R-:W-:Y:S02]  /*aca0*/  FFMA.FTZ R2, R17, c[0x0][0x23c], -R28 ;  /* 0x00008f0011027a23 */ /* 0x004fe4000001081c */
[----:B------:R-:W-:Y:S05]  /*acb0*/  LDSM.16.MT88.4 R16, [R234+0xc000] ;  /* 0x00c00000ea10783b */ /* 0x000fea0000004200 */
[----:B------:R2:W-:Y:S01]  /*acc0*/  MUFU.EX2 R10, R2 ;  /* 0x00000002000a7308 */ /* 0x0005e20000000800 */
[----:B-1----:R-:W-:-:S07]  /*acd0*/  FFMA.FTZ R0, R21, c[0x0][0x23c], -R32 ;  /* 0x00008f0015007a23 */ /* 0x002fce0000010820 */
[----:B------:R1:W-:Y:S01]  /*ace0*/  MUFU.EX2 R20, R0 ;  /* 0x0000000000147308 */ /* 0x0003e20000000800 */
[----:B--2---:R-:W-:Y:S02]  /*acf0*/  FFMA.FTZ R2, R14, c[0x0][0x23c], -R29 ;  /* 0x00008f000e027a23 */ /* 0x004fe4000001081d */
[----:B------:R-:W2:Y:S05]  /*ad00*/  LDSM.16.MT88.4 R12, [R233+0xc000] ;  /* 0x00c00000e90c783b */ /* 0x000eaa0000004200 */
[----:B------:R3:W-:Y:S01]  /*ad10*/  MUFU.EX2 R25, R2 ;  /* 0x0000000200197308 */ /* 0x0007e20000000800 */
[----:B-1----:R-:W-:-:S05]  /*ad20*/  FSEL R0, R247, RZ, P5 ;  /* 0x000000fff7007208 */ /* 0x002fca0002800000 */
[----:B------:R-:W-:Y:S01]  /*ad30*/  FADD.FTZ R4, R167, -R0 ;  /* 0x80000000a7047221 */ /* 0x000fe20000010000 */
[----:B------:R-:W-:Y:S01]  /*ad40*/  FSEL R0, R246, RZ, P4 ;  /* 0x000000fff6007208 */ /* 0x000fe20002000000 */
[----:B---3--:R-:W-:Y:S02]  /*ad50*/  FFMA.FTZ R2, R30, c[0x0][0x23c], -R29 ;  /* 0x00008f001e027a23 */ /* 0x008fe4000001081d */
[----:B------:R-:W-:Y:S02]  /*ad60*/  FMUL.FTZ R30, R4, c[0x0][0x23c] ;  /* 0x00008f00041e7a20 */ /* 0x000fe40000410000 */
[----:B------:R-:W-:Y:S01]  /*ad70*/  FADD.FTZ R4, R166, -R0 ;  /* 0x80000000a6047221 */ /* 0x000fe20000010000 */
[----:B------:R-:W-:Y:S01]  /*ad80*/  FSEL R0, R245, RZ, P1 ;  /* 0x000000fff5007208 */ /* 0x000fe20000800000 */
[----:B------:R1:W3:Y:S04]  /*ad90*/  MUFU.EX2 R11, R2 ;  /* 0x00000002000b7308 */ /* 0x0002e80000000800 */
[----:B------:R-:W-:-:S04]  /*ada0*/  FADD.FTZ R0, R165, -R0 ;  /* 0x80000000a5007221 */ /* 0x000fc80000010000 */
[----:B------:R-:W-:Y:S01]  /*adb0*/  FMUL.FTZ R0, R0, c[0x0][0x23c] ;  /* 0x00008f0000007a20 */ /* 0x000fe20000410000 */
[----:B-1----:R-:W-:-:S05]  /*adc0*/  FSEL R2, R252, RZ, P6 ;  /* 0x000000fffc027208 */ /* 0x002fca0003000000 */
[----:B------:R-:W-:Y:S01]  /*add0*/  FADD.FTZ R2, R168, -R2 ;  /* 0x80000002a8027221 */ /* 0x000fe20000010000 */
[----:B------:R1:W-:Y:S01]  /*ade0*/  MUFU.EX2 R48, R0 ;  /* 0x0000000000307308 */ /* 0x0003e20000000800 */
[----:B------:R-:W-:Y:S02]  /*adf0*/  FMUL.FTZ R4, R4, c[0x0][0x23c] ;  /* 0x00008f0004047a20 */ /* 0x000fe40000410000 */
[----:B------:R-:W-:-:S05]  /*ae00*/  FMUL.FTZ R2, R2, c[0x0][0x23c] ;  /* 0x00008f0002027a20 */ /* 0x000fca0000410000 */
[----:B------:R-:W-:Y:S01]  /*ae10*/  MUFU.EX2 R30, R30 ;  /* 0x0000001e001e7308 */ /* 0x000fe20000000800 */
[----:B-1----:R-:W-:-:S07]  /*ae20*/  FFMA.FTZ R0, R23, c[0x0][0x23c], -R32 ;  /* 0x00008f0017007a23 */ /* 0x002fce0000010820 */
[----:B------:R-:W1:Y:S08]  /*ae30*/  MUFU.EX2 R2, R2 ;  /* 0x0000000200027308 */ /* 0x000e700000000800 */
[----:B------:R-:W4:Y:S08]  /*ae40*/  MUFU.EX2 R31, R4 ;  /* 0x00000004001f7308 */ /* 0x000f300000000800 */
[----:B------:R2:W2:Y:S01]  /*ae50*/  MUFU.EX2 R167, R0 ;  /* 0x0000000000a77308 */ /* 0x0004a20000000800 */
[----:B------:R-:W-:-:S02]  /*ae60*/  MOV R168, R41 ;  /* 0x0000002900a87202 */ /* 0x000fc40000000f00 */
[----:B---3--:R-:W-:Y:S02]  /*ae70*/  MOV R21, R11 ;  /* 0x0000000b00157202 */ /* 0x008fe40000000f00 */
[----:B------:R-:W-:Y:S02]  /*ae80*/  MOV R166, R6 ;  /* 0x0000000600a67202 */ /* 0x000fe40000000f00 */
[----:B------:R-:W-:Y:S02]  /*ae90*/  MOV R165, R5 ;  /* 0x0000000500a57202 */ /* 0x000fe40000000f00 */
[----:B------:R-:W-:Y:S01]  /*aea0*/  MOV R23, R10 ;  /* 0x0000000a00177202 */ /* 0x000fe20000000f00 */
[-C--:B-1----:R-:W-:Y:S01]  /*aeb0*/  FMUL.FTZ R176, R176, R2.reuse ;  /* 0x00000002b0b07220 */ /* 0x082fe20000410000 */
[----:B------:R-:W-:Y:S01]  /*aec0*/  F2FP.BF16.PACK_AB R8, R168, R211 ;  /* 0x000000d3a808723e */ /* 0x000fe200000010ff */
[----:B------:R-:W-:Y:S01]  /*aed0*/  FMUL.FTZ R177, R177, R2 ;  /* 0x00000002b1b17220 */ /* 0x000fe20000410000 */
[----:B--2---:R-:W-:Y:S01]  /*aee0*/  MOV R0, R9 ;  /* 0x0000000900007202 */ /* 0x004fe20000000f00 */
        /* <DEDUP_REMOVED lines=20> */
[----:B------:R-:W-:Y:S01]  /*b030*/  FMUL.FTZ R187, R187, R30 ;  /* 0x0000001ebbbb7220 */ /* 0x000fe20000410000 */
[-C--:B------:R-:W-:Y:S08]  /*b040*/  HMMA.16816.F32.BF16 R176, R8, R12.reuse, R176 ;  /* 0x0000000c08b0723c */ /* 0x080ff000000418b0 */
        /* <DEDUP_REMOVED lines=9> */
[----:B------:R-:W2:Y:S01]  /*b0e0*/  LDL.LU R85, [R1+0x14] ;  /* 0x0000140001557983 */ /* 0x000ea20000300800 */
        /* <DEDUP_REMOVED lines=16> */
[----:B------:R-:W-:Y:S01]  /*b1f0*/  MOV R187, R40 ;  /* 0x0000002800bb7202 */ /* 0x000fe20000000f00 */
[----:B------:R-:W-:Y:S08]  /*b200*/  HMMA.16816.F32.BF16 R64, R4, R18, R76 ;  /* 0x000000120440723c */ /* 0x000ff0000004184c */
[-C--:B------:R-:W-:Y:S08]  /*b210*/  HMMA.16816.F32.BF16 R40, R8, R16.reuse, R68 ;  /* 0x000000100828723c */ /* 0x080ff00000041844 */
[----:B------:R-:W-:Y:S08]  /*b220*/  HMMA.16816.F32.BF16 R68, R4, R16, R72 ;  /* 0x000000100444723c */ /* 0x000ff00000041848 */
        /* <DEDUP_REMOVED lines=31> */
[----:B-1----:R-:W-:Y:S01]  /*b420*/  HMMA.16816.F32.BF16 R100, R8, R16, R100 ;  /* 0x000000100864723c */ /* 0x002fe20000041864 */
[----:B------:R-:W-:Y:S02]  /*b430*/  MOV R184, R167 ;  /* 0x000000a700b87202 */ /* 0x000fe40000000f00 */
[----:B------:R-:W-:Y:S02]  /*b440*/  MOV R78, R39 ;  /* 0x00000027004e7202 */ /* 0x000fe40000000f00 */
[----:B------:R-:W-:-:S02]  /*b450*/  MOV R167, R37 ;  /* 0x0000002500a77202 */ /* 0x000fc40000000f00 */
[----:B------:R-:W-:Y:S01]  /*b460*/  MOV R165, R38 ;  /* 0x0000002600a57202 */ /* 0x000fe20000000f00 */
[----:B------:R-:W-:Y:S01]  /*b470*/  HMMA.16816.F32.BF16 R104, R4, R16, R104 ;  /* 0x000000100468723c */ /* 0x000fe20000041868 */
[----:B------:R-:W-:-:S07]  /*b480*/  MOV R79, R36 ;  /* 0x00000024004f7202 */ /* 0x000fce0000000f00 */
[-C--:B------:R-:W-:Y:S08]  /*b490*/  HMMA.16816.F32.BF16 R108, R4, R18.reuse, R108 ;  /* 0x00000012046c723c */ /* 0x080ff0000004186c */
[----:B------:R-:W-:Y:S01]  /*b4a0*/  HMMA.16816.F32.BF16 R112, R8, R18, R112 ;  /* 0x000000120870723c */ /* 0x000fe20000041870 */
[----:B------:R-:W1:Y:S07]  /*b4b0*/  LDSM.16.MT88.4 R16, [R234+0xe000] ;  /* 0x00e00000ea10783b */ /* 0x000e6e0000004200 */
[C---:B------:R-:W-:Y:S08]  /*b4c0*/  HMMA.16816.F32.BF16 R36, R4.reuse, R12, R88 ;  /* 0x0000000c0424723c */ /* 0x040ff00000041858 */
[-C--:B------:R-:W-:Y:S08]  /*b4d0*/  HMMA.16816.F32.BF16 R92, R4, R14.reuse, R92 ;  /* 0x0000000e045c723c */ /* 0x080ff0000004185c */
[----:B------:R-:W-:Y:S01]  /*b4e0*/  HMMA.16816.F32.BF16 R72, R8, R14, R96 ;  /* 0x0000000e0848723c */ /* 0x000fe20000041860 */
[----:B------:R-:W3:Y:S01]  /*b4f0*/  LDSM.16.MT88.4 R12, [R233+0xe000] ;  /* 0x00e00000e90c783b */ /* 0x000ee20000004200 */
[----:B------:R-:W-:-:S02]  /*b500*/  MOV R87, R187 ;  /* 0x000000bb00577202 */ /* 0x000fc40000000f00 */
[----:B------:R-:W-:Y:S01]  /*b510*/  MOV R187, R0 ;  /* 0x0000000000bb7202 */ /* 0x000fe20000000f00 */
[----:B------:R-:W-:Y:S02]  /*b520*/  FFMA.FTZ R0, R212, c[0x0][0x23c], -R3 ;  /* 0x00008f00d4007a23 */ /* 0x000fe40000010803 */
[-C--:B------:R-:W-:Y:S02]  /*b530*/  FMUL.FTZ R132, R132, R2.reuse ;  /* 0x0000000284847220 */ /* 0x080fe40000410000 */
[----:B------:R4:W-:Y:S01]  /*b540*/  MUFU.EX2 R96, R0 ;  /* 0x0000000000607308 */ /* 0x0009e20000000800 */
[----:B------:R-:W-:Y:S02]  /*b550*/  FMUL.FTZ R133, R133, R2 ;  /* 0x0000000285857220 */ /* 0x000fe40000410000 */
[-C--:B------:R-:W-:Y:S02]  /*b560*/  FMUL.FTZ R134, R134, R30.reuse ;  /* 0x0000001e86867220 */ /* 0x080fe40000410000 */
[----:B------:R-:W-:-:S02]  /*b570*/  FMUL.FTZ R135, R135, R30 ;  /* 0x0000001e87877220 */ /* 0x000fc40000410000 */
[-C--:B------:R-:W-:Y:S02]  /*b580*/  FMUL.FTZ R116, R116, R2.reuse ;  /* 0x0000000274747220 */ /* 0x080fe40000410000 */
[----:B------:R-:W-:Y:S02]  /*b590*/  FMUL.FTZ R117, R117, R2 ;  /* 0x0000000275757220 */ /* 0x000fe40000410000 */
[-C--:B------:R-:W-:Y:S02]  /*b5a0*/  FMUL.FTZ R118, R118, R30.reuse ;  /* 0x0000001e76767220 */ /* 0x080fe40000410000 */
[----:B------:R-:W-:Y:S02]  /*b5b0*/  FMUL.FTZ R119, R119, R30 ;  /* 0x0000001e77777220 */ /* 0x000fe40000410000 */
[----:B----4-:R-:W-:Y:S02]  /*b5c0*/  FFMA.FTZ R0, R204, c[0x0][0x23c], -R3 ;  /* 0x00008f00cc007a23 */ /* 0x010fe40000010803 */
[----:B------:R-:W-:-:S02]  /*b5d0*/  FMUL.FTZ R120, R120, R31 ;  /* 0x0000001f78787220 */ /* 0x000fc40000410000 */
[-C--:B------:R-:W-:Y:S01]  /*b5e0*/  FMUL.FTZ R121, R121, R31.reuse ;  /* 0x0000001f79797220 */ /* 0x080fe20000410000 */
[----:B------:R4:W1:Y:S01]  /*b5f0*/  MUFU.EX2 R84, R0 ;  /* 0x0000000000547308 */ /* 0x0008620000000800 */
        /* <DEDUP_REMOVED lines=10> */
[----:B----4-:R-:W-:Y:S01]  /*b6a0*/  FFMA.FTZ R0, R164, c[0x0][0x23c], -R3 ;  /* 0x00008f00a4007a23 */ /* 0x010fe20000010803 */
[----:B-1----:R-:W-:Y:S03]  /*b6b0*/  HMMA.16816.F32.BF16 R80, R8, R16, R132 ;  /* 0x000000100850723c */ /* 0x002fe60000041884 */
[----:B------:R1:W-:Y:S01]  /*b6c0*/  MUFU.EX2 R134, R0 ;  /* 0x0000000000867308 */ /* 0x0003e20000000800 */
[----:B------:R-:W-:-:S02]  /*b6d0*/  MOV R186, R23 ;  /* 0x0000001700ba7202 */ /* 0x000fc40000000f00 */
[----:B------:R-:W-:Y:S02]  /*b6e0*/  MOV R86, R21 ;  /* 0x0000001500567202 */ /* 0x000fe40000000f00 */
[-C--:B---3--:R-:W-:Y:S01]  /*b6f0*/  HMMA.16816.F32.BF16 R116, R8, R12.reuse, R116 ;  /* 0x0000000c0874723c */ /* 0x088fe20000041874 */
[----:B------:R-:W-:Y:S02]  /*b700*/  MOV R76, R22 ;  /* 0x00000016004c7202 */ /* 0x000fe40000000f00 */
[----:B------:R-:W-:Y:S02]  /*b710*/  MOV R77, R20 ;  /* 0x00000014004d7202 */ /* 0x000fe40000000f00 */
[----:B------:R-:W-:Y:S03]  /*b720*/  LDSM.16.MT88.4 R20, [R235+0xe000] ;  /* 0x00e00000eb14783b */ /* 0x000fe60000004200 */
        /* <DEDUP_REMOVED lines=12> */
[----:B------:R-:W-:Y:S02]  /*b7f0*/  FMUL.FTZ R144, R144, R31 ;  /* 0x0000001f90907220 */ /* 0x000fe40000410000 */
[----:B-1----:R-:W-:-:S05]  /*b800*/  FFMA.FTZ R0, R50, c[0x0][0x23c], -R28 ;  /* 0x00008f0032007a23 */ /* 0x002fca000001081c */
[----:B------:R1:W-:Y:S01]  /*b810*/  MUFU.EX2 R91, R0 ;  /* 0x00000000005b7308 */ /* 0x0003e20000000800 */
[-C--:B------:R-:W-:Y:S02]  /*b820*/  FMUL.FTZ R145, R145, R31.reuse ;  /* 0x0000001f91917220 */ /* 0x080fe40000410000 */
        /* <DEDUP_REMOVED lines=8> */
[-C--:B------:R-:W-:Y:S02]  /*b8b0*/  FMUL.FTZ R192, R192, R2.reuse ;  /* 0x00000002c0c07220 */ /* 0x080fe40000410000 */
[----:B------:R-:W-:Y:S02]  /*b8c0*/  FMUL.FTZ R193, R193, R2 ;  /* 0x00000002c1c17220 */ /* 0x000fe40000410000 */
[----:B------:R-:W-:-:S02]  /*b8d0*/  FMUL.FTZ R194, R194, R30 ;  /* 0x0000001ec2c27220 */ /* 0x000fc40000410000 */
[----:B-1----:R-:W-:Y:S02]  /*b8e0*/  FFMA.FTZ R0, R206, c[0x0][0x23c], -R29 ;  /* 0x00008f00ce007a23 */ /* 0x002fe4000001081d */
[----:B------:R-:W-:Y:S02]  /*b8f0*/  FMUL.FTZ R195, R195, R30 ;  /* 0x0000001ec3c37220 */ /* 0x000fe40000410000 */
[-C--:B------:R-:W-:Y:S01]  /*b900*/  FMUL.FTZ R152, R152, R2.reuse ;  /* 0x0000000298987220 */ /* 0x080fe20000410000 */
[----:B------:R1:W-:Y:S01]  /*b910*/  MUFU.EX2 R133, R0 ;  /* 0x0000000000857308 */ /* 0x0003e20000000800 */
[----:B------:R-:W-:Y:S02]  /*b920*/  FMUL.FTZ R153, R153, R2 ;  /* 0x0000000299997220 */ /* 0x000fe40000410000 */
[-C--:B------:R-:W-:Y:S02]  /*b930*/  FMUL.FTZ R154, R154, R30.reuse ;  /* 0x0000001e9a9a7220 */ /* 0x080fe40000410000 */
[----:B------:R-:W-:-:S02]  /*b940*/  FMUL.FTZ R155, R155, R30 ;  /* 0x0000001e9b9b7220 */ /* 0x000fc40000410000 */
[-C--:B------:R-:W-:Y:S02]  /*b950*/  FMUL.FTZ R136, R136, R31.reuse ;  /* 0x0000001f88887220 */ /* 0x080fe40000410000 */
[-C--:B------:R-:W-:Y:S02]  /*b960*/  FMUL.FTZ R137, R137, R31.reuse ;  /* 0x0000001f89897220 */ /* 0x080fe40000410000 */
[-C--:B------:R-:W-:Y:S02]  /*b970*/  FMUL.FTZ R138, R138, R48.reuse ;  /* 0x000000308a8a7220 */ /* 0x080fe40000410000 */
[----:B------:R-:W-:Y:S02]  /*b980*/  FMUL.FTZ R139, R139, R48 ;  /* 0x000000308b8b7220 */ /* 0x000fe40000410000 */
[----:B------:R-:W-:Y:S02]  /*b990*/  FMUL.FTZ R188, R188, R31 ;  /* 0x0000001fbcbc7220 */ /* 0x000fe40000410000 */
[----:B-1----:R-:W-:-:S02]  /*b9a0*/  FFMA.FTZ R0, R171, c[0x0][0x23c], -R29 ;  /* 0x00008f00ab007a23 */ /* 0x002fc4000001081d */
[-C--:B------:R-:W-:Y:S02]  /*b9b0*/  FMUL.FTZ R189, R189, R31.reuse ;  /* 0x0000001fbdbd7220 */ /* 0x080fe40000410000 */
        /* <DEDUP_REMOVED lines=11> */
[C---:B---3--:R-:W-:Y:S08]  /*ba70*/  HMMA.16816.F32.BF16 R144, R4.reuse, R12, R144 ;  /* 0x0000000c0490723c */ /* 0x048ff00000041890 */
[----:B------:R-:W-:Y:S01]  /*ba80*/  HMMA.16816.F32.BF16 R148, R4, R14, R148 ;  /* 0x0000000e0494723c */ /* 0x000fe20000041894 */
[----:B-1----:R-:W-:-:S07]  /*ba90*/  FFMA.FTZ R0, R214, c[0x0][0x23c], -R32 ;  /* 0x00008f00d6007a23 */ /* 0x002fce0000010820 */
[C---:B------:R-:W-:Y:S08]  /*baa0*/  HMMA.16816.F32.BF16 R192, R8.reuse, R12, R192 ;  /* 0x0000000c08c0723c */ /* 0x040ff000000418c0 */
[----:B------:R-:W-:Y:S01]  /*bab0*/  HMMA.16816.F32.BF16 R152, R8, R14, R152 ;  /* 0x0000000e0898723c */ /* 0x000fe20000041898 */
[----:B------:R-:W1:Y:S07]  /*bac0*/  LDSM.16.MT88.4 R12, [R233+0xc800] ;  /* 0x00c80000e90c783b */ /* 0x000e6e0000004200 */
[C---:B------:R-:W-:Y:S08]  /*bad0*/  HMMA.16816.F32.BF16 R136, R4.reuse, R16, R136 ;  /* 0x000000100488723c */ /* 0x040ff00000041888 */
[C---:B------:R-:W-:Y:S08]  /*bae0*/  HMMA.16816.F32.BF16 R188, R4.reuse, R18, R188 ;  /* 0x0000001204bc723c */ /* 0x040ff000000418bc */
[C---:B------:R-:W-:Y:S08]  /*baf0*/  HMMA.16816.F32.BF16 R196, R4.reuse, R20, R196 ;  /* 0x0000001404c4723c */ /* 0x040ff000000418c4 */
[----:B------:R-:W-:Y:S01]  /*bb00*/  HMMA.16816.F32.BF16 R160, R4, R22, R160 ;  /* 0x0000001604a0723c */ /* 0x000fe200000418a0 */
[----:B------:R3:W4:Y:S01]  /*bb10*/  MUFU.EX2 R4, R0 ;  /* 0x0000000000047308 */ /* 0x0007220000000800 */
[----:B------:R-:W-:-:S02]  /*bb20*/  FMUL.FTZ R140, R140, R2 ;  /* 0x000000028c8c7220 */ /* 0x000fc40000410000 */
[-C--:B------:R-:W-:Y:S02]  /*bb30*/  FMUL.FTZ R141, R141, R2.reuse ;  /* 0x000000028d8d7220 */ /* 0x080fe40000410000 */
[-C--:B------:R-:W-:Y:S02]  /*bb40*/  FMUL.FTZ R156, R156, R2.reuse ;  /* 0x000000029c9c7220 */ /* 0x080fe40000410000 */
[----:B------:R-:W-:Y:S02]  /*bb50*/  FMUL.FTZ R157, R157, R2 ;  /* 0x000000029d9d7220 */ /* 0x000fe40000410000 */
[----:B---3--:R-:W-:-:S04]  /*bb60*/  FFMA.FTZ R0, R207, c[0x0][0x23c], -R32 ;  /* 0x00008f00cf007a23 */ /* 0x008fc80000010820 */
[----:B------:R3:W1:Y:S01]  /*bb70*/  MUFU.EX2 R132, R0 ;  /* 0x0000000000847308 */ /* 0x0006620000000800 */
[-C--:B------:R-:W-:Y:S02]  /*bb80*/  FMUL.FTZ R200, R200, R2.reuse ;  /* 0x00000002c8c87220 */ /* 0x080fe40000410000 */
[-C--:B------:R-:W-:Y:S02]  /*bb90*/  FMUL.FTZ R201, R201, R2.reuse ;  /* 0x00000002c9c97220 */ /* 0x080fe40000410000 */
[----:B--2---:R-:W-:Y:S02]  /*bba0*/  FFMA.FTZ R49, R85, R2, R211 ;  /* 0x0000000255317223 */ /* 0x004fe400000100d3 */
[----:B------:R-:W-:Y:S01]  /*bbb0*/  FFMA.FTZ R2, R51, c[0x0][0x23c], -R29 ;  /* 0x00008f0033027a23 */ /* 0x000fe2000001081d */
[----:B------:R-:W-:Y:S01]  /*bbc0*/  MOV R164, R84 ;  /* 0x0000005400a47202 */ /* 0x000fe20000000f00 */
        /* <DEDUP_REMOVED lines=11> */
[----:B----4-:R-:W-:Y:S01]  /*bc80*/  MOV R207, R4 ;  /* 0x0000000400cf7202 */ /* 0x010fe20000000f00 */
[----:B------:R-:W-:Y:S01]  /*bc90*/  HMMA.16816.F32.BF16 R140, R8, R18, R140 ;  /* 0x00000012088c723c */ /* 0x000fe2000004188c */
[----:B------:R-:W-:Y:S01]  /*bca0*/  F2FP.BF16.PACK_AB R4, R133, R97 ;  /* 0x000000618504723e */ /* 0x000fe200000010ff */
[----:B------:R-:W4:Y:S01]  /*bcb0*/  LDSM.16.MT88.4 R16, [R234+0xc800] ;  /* 0x00c80000ea10783b */ /* 0x000f220000004200 */
[----:B-1----:R-:W-:-:S02]  /*bcc0*/  F2FP.BF16.PACK_AB R5, R132, R207 ;  /* 0x000000cf8405723e */ /* 0x002fc400000010ff */
[----:B---3--:R-:W-:Y:S02]  /*bcd0*/  F2FP.BF16.PACK_AB R6, R85, R89 ;  /* 0x000000595506723e */ /* 0x008fe400000010ff */
[----:B--2---:R-:W-:Y:S01]  /*bce0*/  F2FP.BF16.PACK_AB R7, R84, R88 ;  /* 0x000000585407723e */ /* 0x004fe200000010ff */
[C---:B------:R-:W-:Y:S08]  /*bcf0*/  HMMA.16816.F32.BF16 R156, R8.reuse, R20, R156 ;  /* 0x00000014089c723c */ /* 0x040ff0000004189c */
[----:B------:R-:W-:Y:S01]  /*bd00*/  HMMA.16816.F32.BF16 R200, R8, R22, R200 ;  /* 0x0000001608c8723c */ /* 0x000fe200000418c8 */
[----:B------:R-:W-:Y:S01]  /*bd10*/  MOV R99, R86 ;  /* 0x0000005600637202 */ /* 0x000fe20000000f00 */
[----:B------:R-:W-:Y:S05]  /*bd20*/  LDSM.16.MT88.4 R20, [R234+0xe800] ;  /* 0x00e80000ea14783b */ /* 0x000fea0000004200 */
        /* <DEDUP_REMOVED lines=8> */
[----:B------:R-:W1:Y:S01]  /*bdb0*/  LDSM.16.MT88.4 R12, [R236+0xc800] ;  /* 0x00c80000ec0c783b */ /* 0x000e620000004200 */
[----:B------:R-:W-:-:S02]  /*bdc0*/  MOV R213, R87 ;  /* 0x0000005700d57202 */ /* 0x000fc40000000f00 */
[----:B------:R-:W-:Y:S02]  /*bdd0*/  MOV R87, R76 ;  /* 0x0000004c00577202 */ /* 0x000fe40000000f00 */
[----:B------:R-:W-:Y:S02]  /*bde0*/  MOV R212, R77 ;  /* 0x0000004d00d47202 */ /* 0x000fe40000000f00 */
[----:B------:R-:W-:Y:S01]  /*bdf0*/  MOV R86, R78 ;  /* 0x0000004e00567202 */ /* 0x000fe20000000f00 */
[----:B----4-:R-:W-:Y:S01]  /*be00*/  HMMA.16816.F32.BF16 R68, R4, R16, R68 ;  /* 0x000000100444723c */ /* 0x010fe20000041844 */
[----:B------:R-:W-:-:S07]  /*be10*/  MOV R205, R79 ;  /* 0x0000004f00cd7202 */ /* 0x000fce0000000f00 */
[----:B------:R-:W-:Y:S08]  /*be20*/  HMMA.16816.F32.BF16 R76, R8, R16, R40 ;  /* 0x00000010084c723c */ /* 0x000ff00000041828 */
        /* <DEDUP_REMOVED lines=17> */
[----:B------:R-:W1:Y:S01]  /*bf40*/  LDSM.16.MT88.4 R12, [R235+0xe800] ;  /* 0x00e80000eb0c783b */ /* 0x000e620000004200 */
[----:B------:R-:W-:-:S04]  /*bf50*/  FFMA.FTZ R0, R205, c[0x0][0x23c], -R3 ;  /* 0x00008f00cd007a23 */ /* 0x000fc80000010803 */
[----:B------:R3:W4:Y:S02]  /*bf60*/  MUFU.EX2 R2, R0 ;  /* 0x0000000000027308 */ /* 0x0007240000000800 */
[C---:B------:R-:W-:Y:S08]  /*bf70*/  HMMA.16816.F32.BF16 R136, R4.reuse, R20, R136 ;  /* 0x000000140488723c */ /* 0x040ff00000041888 */
[----:B------:R-:W-:Y:S01]  /*bf80*/  HMMA.16816.F32.BF16 R188, R4, R22, R188 ;  /* 0x0000001604bc723c */ /* 0x000fe200000418bc */
[----:B---3--:R-:W-:-:S07]  /*bf90*/  FFMA.FTZ R0, R227, c[0x0][0x23c], -R3 ;  /* 0x00008f00e3007a23 */ /* 0x008fce0000010803 */
[C---:B--2---:R-:W-:Y:S08]  /*bfa0*/  HMMA.16816.F32.BF16 R144, R4.reuse, R16, R144 ;  /* 0x000000100490723c */ /* 0x044ff00000041890 */
[C---:B------:R-:W-:Y:S08]  /*bfb0*/  HMMA.16816.F32.BF16 R148, R4.reuse, R18, R148 ;  /* 0x000000120494723c */ /* 0x040ff00000041894 */
[C---:B-1----:R-:W-:Y:S08]  /*bfc0*/  HMMA.16816.F32.BF16 R196, R4.reuse, R12, R196 ;  /* 0x0000000c04c4723c */ /* 0x042ff000000418c4 */
[----:B------:R-:W-:Y:S01]  /*bfd0*/  HMMA.16816.F32.BF16 R160, R4, R14, R160 ;  /* 0x0000000e04a0723c */ /* 0x000fe200000418a0 */
[----:B------:R1:W-:Y:S01]  /*bfe0*/  MUFU.EX2 R4, R0 ;  /* 0x0000000000047308 */ /* 0x0003e20000000800 */
[----:B------:R-:W-:-:S02]  /*bff0*/  MOV R169, R213 ;  /* 0x000000d500a97202 */ /* 0x000fc40000000f00 */
[----:B------:R-:W3:Y:S01]  /*c000*/  LDL.LU R213, [R1+0x18] ;  /* 0x0000180001d57983 */ /* 0x000ee20000300800 */
[----:B-1----:R-:W-:-:S04]  /*c010*/  FFMA.FTZ R0, R224, c[0x0][0x23c], -R3 ;  /* 0x00008f00e0007a23 */ /* 0x002fc80000010803 */
[----:B------:R1:W-:Y:S02]  /*c020*/  MUFU.EX2 R5, R0 ;  /* 0x0000000000057308 */ /* 0x0003e40000000800 */
[----:B-1----:R-:W-:-:S06]  /*c030*/  FFMA.FTZ R0, R45, c[0x0][0x23c], -R3 ;  /* 0x00008f002d007a23 */ /* 0x002fcc0000010803 */
[----:B------:R1:W3:Y:S02]  /*c040*/  MUFU.EX2 R6, R0 ;  /* 0x0000000000067308 */ /* 0x0002e40000000800 */
[----:B-1----:R-:W-:-:S06]  /*c050*/  FFMA.FTZ R0, R228, c[0x0][0x23c], -R28 ;  /* 0x00008f00e4007a23 */ /* 0x002fcc000001081c */
[----:B------:R1:W-:Y:S01]  /*c060*/  MUFU.EX2 R227, R0 ;  /* 0x0000000000e37308 */ /* 0x0003e20000000800 */
[----:B------:R-:W-:Y:S01]  /*c070*/  MOV R205, R230 ;  /* 0x000000e600cd7202 */ /* 0x000fe20000000f00 */
[----:B-1----:R-:W-:-:S06]  /*c080*/  FFMA.FTZ R0, R229, c[0x0][0x23c], -R28 ;  /* 0x00008f00e5007a23 */ /* 0x002fcc000001081c */
[----:B------:R1:W1:Y:S02]  /*c090*/  MUFU.EX2 R228, R0 ;  /* 0x0000000000e47308 */ /* 0x0002640000000800 */
[----:B-1----:R-:W-:-:S06]  /*c0a0*/  FFMA.FTZ R0, R225, c[0x0][0x23c], -R28 ;  /* 0x00008f00e1007a23 */ /* 0x002fcc000001081c */
[----:B------:R1:W-:Y:S02]  /*c0b0*/  MUFU.EX2 R229, R0 ;  /* 0x0000000000e57308 */ /* 0x0003e40000000800 */
[----:B-1----:R-:W-:-:S06]  /*c0c0*/  FFMA.FTZ R0, R47, c[0x0][0x23c], -R28 ;  /* 0x00008f002f007a23 */ /* 0x002fcc000001081c */
[----:B------:R1:W1:Y:S02]  /*c0d0*/  MUFU.EX2 R230, R0 ;  /* 0x0000000000e67308 */ /* 0x0002640000000800 */
[--C-:B-1----:R-:W-:Y:S02]  /*c0e0*/  FFMA.FTZ R0, R27, c[0x0][0x23c], -R29.reuse ;  /* 0x00008f001b007a23 */ /* 0x102fe4000001081d */
[----:B------:R1:W5:Y:S04]  /*c0f0*/  LDL.LU R27, [R1+0x64] ;  /* 0x00006400011b7983 */ /* 0x0003680000300800 */
[----:B------:R-:W2:Y:S01]  /*c100*/  LDL.LU R50, [R1+0x1c] ;  /* 0x00001c0001327983 */ /* 0x000ea20000300800 */
[----:B------:R4:W-:Y:S01]  /*c110*/  MUFU.EX2 R215, R0 ;  /* 0x0000000000d77308 */ /* 0x0009e20000000800 */
[C---:B------:R-:W-:Y:S08]  /*c120*/  HMMA.16816.F32.BF16 R192, R8.reuse, R16, R192 ;  /* 0x0000001008c0723c */ /* 0x040ff000000418c0 */
[----:B------:R-:W-:Y:S01]  /*c130*/  HMMA.16816.F32.BF16 R152, R8, R18, R152 ;  /* 0x000000120898723c */ /* 0x000fe20000041898 */
[----:B------:R-:W-:Y:S01]  /*c140*/  LDSM.16.MT88.4 R16, [R234+0xd000] ;  /* 0x00d00000ea10783b */ /* 0x000fe20000004200 */
[----:B----4-:R-:W-:-:S04]  /*c150*/  FFMA.FTZ R0, R231, c[0x0][0x23c], -R29 ;  /* 0x00008f00e7007a23 */ /* 0x010fc8000001081d */
[----:B------:R4:W1:Y:S02]  /*c160*/  MUFU.EX2 R224, R0 ;  /* 0x0000000000e07308 */ /* 0x0008640000000800 */
[C---:B------:R-:W-:Y:S08]  /*c170*/  HMMA.16816.F32.BF16 R80, R8.reuse, R20, R80 ;  /* 0x000000140850723c */ /* 0x040ff00000041850 */
[----:B------:R-:W-:Y:S01]  /*c180*/  HMMA.16816.F32.BF16 R140, R8, R22, R140 ;  /* 0x00000016088c723c */ /* 0x000fe2000004188c */
[----:B------:R-:W1:Y:S01]  /*c190*/  LDSM.16.MT88.4 R20, [R233+0xd000] ;  /* 0x00d00000e914783b */ /* 0x000e620000004200 */
[----:B----4-:R-:W-:-:S06]  /*c1a0*/  FFMA.FTZ R0, R226, c[0x0][0x23c], -R29 ;  /* 0x00008f00e2007a23 */ /* 0x010fcc000001081d */
[C---:B------:R-:W-:Y:S01]  /*c1b0*/  HMMA.16816.F32.BF16 R156, R8.reuse, R12, R156 ;  /* 0x0000000c089c723c */ /* 0x040fe2000004189c */
[----:B------:R4:W-:Y:S07]  /*c1c0*/  MUFU.EX2 R225, R0 ;  /* 0x0000000000e17308 */ /* 0x0009ee0000000800 */
[----:B------:R-:W-:Y:S01]  /*c1d0*/  HMMA.16816.F32.BF16 R200, R8, R14, R200 ;  /* 0x0000000e08c8723c */ /* 0x000fe200000418c8 */
[----:B------:R-:W1:Y:S01]  /*c1e0*/  LDSM.16.MT88.4 R12, [R236+0xd000] ;  /* 0x00d00000ec0c783b */ /* 0x000e620000004200 */
[----:B----4-:R-:W-:-:S04]  /*c1f0*/  FFMA.FTZ R0, R221, c[0x0][0x23c], -R29 ;  /* 0x00008f00dd007a23 */ /* 0x010fc8000001081d */
[----:B------:R4:W1:Y:S01]  /*c200*/  MUFU.EX2 R221, R0 ;  /* 0x0000000000dd7308 */ /* 0x0008620000000800 */
[----:B------:R-:W-:Y:S01]  /*c210*/  FFMA.FTZ R45, R220, c[0x0][0x23c], -R3 ;  /* 0x00008f00dc2d7a23 */ /* 0x000fe20000010803 */
[----:B------:R-:W-:Y:S01]  /*c220*/  MOV R220, R2 ;  /* 0x0000000200dc7202 */ /* 0x000fe20000000f00 */
[--C-:B------:R-:W-:Y:S02]  /*c230*/  FFMA.FTZ R2, R223, c[0x0][0x23c], -R32.reuse ;  /* 0x00008f00df027a23 */ /* 0x100fe40000010820 */
[----:B----4-:R-:W-:-:S04]  /*c240*/  FFMA.FTZ R0, R250, c[0x0][0x23c], -R32 ;  /* 0x00008f00fa007a23 */ /* 0x010fc80000010820 */
[----:B------:R4:W-:Y:S01]  /*c250*/  MUFU.EX2 R214, R0 ;  /* 0x0000000000d67308 */ /* 0x0009e20000000800 */
[----:B------:R-:W-:Y:S01]  /*c260*/  MOV R206, R212 ;  /* 0x000000d400ce7202 */ /* 0x000fe20000000f00 */
[----:B----4-:R-:W-:-:S06]  /*c270*/  FFMA.FTZ R0, R251, c[0x0][0x23c], -R32 ;  /* 0x00008f00fb007a23 */ /* 0x010fcc0000010820 */
[----:B------:R4:W-:Y:S01]  /*c280*/  MUFU.EX2 R212, R2 ;  /* 0x0000000200d47308 */ /* 0x0009e20000000800 */
[----:B---3--:R-:W-:Y:S02]  /*c290*/  MOV R231, R6 ;  /* 0x0000000600e77202 */ /* 0x008fe40000000f00 */
[----:B------:R-:W-:Y:S02]  /*c2a0*/  MOV R226, R5 ;  /* 0x0000000500e27202 */ /* 0x000fe40000000f00 */
[----:B------:R-:W-:Y:S02]  /*c2b0*/  MOV R250, R4 ;  /* 0x0000000400fa7202 */ /* 0x000fe40000000f00 */
[----:B------:R-:W-:Y:S02]  /*c2c0*/  F2FP.BF16.PACK_AB R9, R228, R227 ;  /* 0x000000e3e409723e */ /* 0x000fe400000010ff */
[----:B------:R-:W-:Y:S02]  /*c2d0*/  F2FP.BF16.PACK_AB R8, R250, R220 ;  /* 0x000000dcfa08723e */ /* 0x000fe400000010ff */
[----:B------:R-:W-:-:S02]  /*c2e0*/  F2FP.BF16.PACK_AB R10, R231, R226 ;  /* 0x000000e2e70a723e */ /* 0x000fc400000010ff */
[----:B------:R-:W-:Y:S01]  /*c2f0*/  F2FP.BF16.PACK_AB R11, R230, R229 ;  /* 0x000000e5e60b723e */ /* 0x000fe200000010ff */
[--C-:B------:R-:W-:Y:S01]  /*c300*/  FFMA.FTZ R43, R34, c[0x0][0x23c], -R3.reuse ;  /* 0x00008f00222b7a23 */ /* 0x100fe20000010803 */
[----:B-1----:R-:W-:Y:S01]  /*c310*/  F2FP.BF16.PACK_AB R4, R224, R215 ;  /* 0x000000d7e004723e */ /* 0x002fe200000010ff */
[--C-:B------:R-:W-:Y:S01]  /*c320*/  FFMA.FTZ R34, R46, c[0x0][0x23c], -R28.reuse ;  /* 0x00008f002e227a23 */ /* 0x100fe2000001081c */
[----:B------:R-:W-:Y:S02]  /*c330*/  F2FP.BF16.PACK_AB R6, R221, R225 ;  /* 0x000000e1dd06723e */ /* 0x000fe400000010ff */
[----:B------:R-:W-:Y:S01]  /*c340*/  MOV R51, R86 ;  /* 0x0000005600337202 */ /* 0x000fe20000000f00 */
[--C-:B------:R-:W-:Y:S01]  /*c350*/  FFMA.FTZ R44, R216, c[0x0][0x23c], -R3.reuse ;  /* 0x00008f00d82c7a23 */ /* 0x100fe20000010803 */
[----:B------:R-:W-:Y:S01]  /*c360*/  MOV R86, R168 ;  /* 0x000000a800567202 */ /* 0x000fe20000000f00 */
[----:B------:R-:W-:Y:S02]  /*c370*/  FFMA.FTZ R42, R33, c[0x0][0x23c], -R3 ;  /* 0x00008f00212a7a23 */ /* 0x000fe40000010803 */
[--C-:B----4-:R-:W-:Y:S01]  /*c380*/  FFMA.FTZ R2, R219, c[0x0][0x23c], -R29.reuse ;  /* 0x00008f00db027a23 */ /* 0x110fe2000001081d */
[----:B------:R-:W-:Y:S01]  /*c390*/  MOV R219, R134 ;  /* 0x0000008600db7202 */ /* 0x000fe20000000f00 */
[--C-:B------:R-:W-:Y:S01]  /*c3a0*/  FFMA.FTZ R3, R249, c[0x0][0x23c], -R29.reuse ;  /* 0x00008f00f9037a23 */ /* 0x100fe2000001081d */
[----:B------:R-:W-:Y:S01]  /*c3b0*/  MOV R249, R135 ;  /* 0x0000008700f97202 */ /* 0x000fe20000000f00 */
[--C-:B------:R-:W-:Y:S01]  /*c3c0*/  FFMA.FTZ R41, R222, c[0x0][0x23c], -R28.reuse ;  /* 0x00008f00de297a23 */ /* 0x100fe2000001081c */
[----:B------:R-:W-:Y:S01]  /*c3d0*/  MOV R134, R167 ;  /* 0x000000a700867202 */ /* 0x000fe20000000f00 */
[--C-:B------:R-:W-:Y:S01]  /*c3e0*/  FFMA.FTZ R40, R217, c[0x0][0x23c], -R28.reuse ;  /* 0x00008f00d9287a23 */ /* 0x100fe2000001081c */
[----:B------:R-:W-:Y:S01]  /*c3f0*/  MOV R223, R89 ;  /* 0x0000005900df7202 */ /* 0x000fe20000000f00 */
[----:B------:R-:W-:Y:S01]  /*c400*/  FFMA.FTZ R33, R35, c[0x0][0x23c], -R28 ;  /* 0x00008f0023217a23 */ /* 0x000fe2000001081c */
[----:B------:R-:W-:Y:S01]  /*c410*/  MOV R217, R90 ;  /* 0x0000005a00d97202 */ /* 0x000fe20000000f00 */
[----:B------:R-:W-:Y:S01]  /*c420*/  FFMA.FTZ R35, R208, c[0x0][0x23c], -R29 ;  /* 0x00008f00d0237a23 */ /* 0x000fe2000001081d */
[----:B------:R-:W-:Y:S01]  /*c430*/  MOV R222, R91 ;  /* 0x0000005b00de7202 */ /* 0x000fe20000000f00 */
[----:B------:R-:W-:-:S02]  /*c440*/  FFMA.FTZ R47, R213, R30, R26 ;  /* 0x0000001ed52f7223 */ /* 0x000fc4000001001a */
[----:B------:R1:W3:Y:S01]  /*c450*/  MUFU.EX2 R213, R0 ;  /* 0x0000000000d57308 */ /* 0x0002e20000000800 */
[----:B------:R-:W-:Y:S01]  /*c460*/  MOV R251, R85 ;  /* 0x0000005500fb7202 */ /* 0x000fe20000000f00 */
[----:B------:R-:W-:Y:S01]  /*c470*/  HMMA.16816.F32.BF16 R176, R8, R20, R176 ;  /* 0x0000001408b0723c */ /* 0x000fe200000418b0 */
[----:B------:R-:W-:Y:S01]  /*c480*/  MOV R216, R84 ;  /* 0x0000005400d87202 */ /* 0x000fe20000000f00 */
[----:B------:R4:W5:Y:S01]  /*c490*/  LDL.LU R26, [R1+0x60] ;  /* 0x00006000011a7983 */ /* 0x0009620000300800 */
[----:B-1----:R-:W-:-:S04]  /*c4a0*/  FFMA.FTZ R0, R248, c[0x0][0x23c], -R32 ;  /* 0x00008f00f8007a23 */ /* 0x002fc80000010820 */
[----:B------:R-:W1:Y:S01]  /*c4b0*/  MUFU.EX2 R211, R0 ;  /* 0x0000000000d37308 */ /* 0x000e620000000800 */
[----:B---3--:R-:W-:Y:S01]  /*c4c0*/  F2FP.BF16.PACK_AB R5, R213, R214 ;  /* 0x000000d6d505723e */ /* 0x008fe200000010ff */
[----:B------:R-:W-:Y:S01]  /*c4d0*/  HMMA.16816.F32.BF16 R52, R8, R22, R52 ;  /* 0x000000160834723c */ /* 0x000fe20000041834 */
[----:B------:R-:W-:Y:S02]  /*c4e0*/  MOV R248, R88 ;  /* 0x0000005800f87202 */ /* 0x000fe40000000f00 */
[----:B------:R-:W-:Y:S02]  /*c4f0*/  MOV R135, R86 ;  /* 0x0000005600877202 */ /* 0x000fe40000000f00 */
[----:B-1----:R-:W-:Y:S01]  /*c500*/  F2FP.BF16.PACK_AB R7, R212, R211 ;  /* 0x000000d3d407723e */ /* 0x002fe200000010ff */
[----:B------:R-:W-:Y:S01]  /*c510*/  FFMA.FTZ R0, R218, c[0x0][0x23c], -R29 ;  /* 0x00008f00da007a23 */ /* 0x000fe2000001081d */
[----:B------:R-:W-:Y:S02]  /*c520*/  MOV R218, R132 ;  /* 0x0000008400da7202 */ /* 0x000fe40000000f00 */
[----:B------:R-:W-:-:S03]  /*c530*/  MOV R132, R165 ;  /* 0x000000a500847202 */ /* 0x000fc60000000f00 */
[C---:B------:R-:W-:Y:S08]  /*c540*/  HMMA.16816.F32.BF16 R172, R4.reuse, R20, R172 ;  /* 0x0000001404ac723c */ /* 0x040ff000000418ac */
[C---:B------:R-:W-:Y:S01]  /*c550*/  HMMA.16816.F32.BF16 R180, R4.reuse, R22, R180 ;  /* 0x0000001604b4723c */ /* 0x040fe200000418b4 */
[----:B------:R-:W-:Y:S07]  /*c560*/  LDSM.16.MT88.4 R20, [R233+0xf000] ;  /* 0x00f00000e914783b */ /* 0x000fee0000004200 */
[C---:B------:R-:W-:Y:S08]  /*c570*/  HMMA.16816.F32.BF16 R68, R4.reuse, R16, R68 ;  /* 0x000000100444723c */ /* 0x040ff00000041844 */
[C---:B------:R-:W-:Y:S08]  /*c580*/  HMMA.16816.F32.BF16 R64, R4.reuse, R18, R64 ;  /* 0x000000120440723c */ /* 0x040ff00000041840 */
[C---:B------:R-:W-:Y:S01]  /*c590*/  HMMA.16816.F32.BF16 R88, R4.reuse, R12, R36 ;  /* 0x0000000c0458723c */ /* 0x040fe20000041824 */
[----:B------:R-:W-:Y:S07]  /*c5a0*/  LDSM.16.MT88.4 R36, [R235+0xf000] ;  /* 0x00f00000eb24783b */ /* 0x000fee0000004200 */
[----:B------:R-:W-:Y:S01]  /*c5b0*/  HMMA.16816.F32.BF16 R92, R4, R14, R92 ;  /* 0x0000000e045c723c */ /* 0x000fe2000004185c */
[----:B--2---:R-:W-:Y:S01]  /*c5c0*/  FFMA.FTZ R46, R50, R31, R25 ;  /* 0x0000001f322e7223 */ /* 0x004fe20000010019 */
[----:B------:R-:W-:Y:S01]  /*c5d0*/  MOV R50, R169 ;  /* 0x000000a900327202 */ /* 0x000fe20000000f00 */
[----:B------:R-:W1:Y:S05]  /*c5e0*/  LDSM.16.MT88.4 R28, [R235+0xd000] ;  /* 0x00d00000eb1c783b */ /* 0x000e6a0000004200 */
[----:B------:R-:W-:Y:S01]  /*c5f0*/  HMMA.16816.F32.BF16 R168, R8, R16, R76 ;  /* 0x0000001008a8723c */ /* 0x000fe2000004184c */
[----:B------:R4:W5:Y:S06]  /*c600*/  LDL.LU R25, [R1+0x5c] ;  /* 0x00005c0001197983 */ /* 0x00096c0000300800 */
[----:B------:R-:W-:-:S02]  /*c610*/  MOV R76, R133 ;  /* 0x00000085004c7202 */ /* 0x000fc40000000f00 */
[----:B------:R-:W-:Y:S02]  /*c620*/  MOV R78, R164 ;  /* 0x000000a4004e7202 */ /* 0x000fe40000000f00 */
[----:B------:R-:W-:Y:S02]  /*c630*/  MOV R77, R204 ;  /* 0x000000cc004d7202 */ /* 0x000fe40000000f00 */
[----:B------:R-:W-:Y:S02]  /*c640*/  MOV R133, R166 ;  /* 0x000000a600857202 */ /* 0x000fe40000000f00 */
[----:B------:R-:W-:Y:S01]  /*c650*/  MOV R204, R87 ;  /* 0x0000005700cc7202 */ /* 0x000fe20000000f00 */
[C---:B------:R-:W-:Y:S01]  /*c660*/  HMMA.16816.F32.BF16 R164, R8.reuse, R18, R60 ;  /* 0x0000001208a4723c */ /* 0x040fe2000004183c */
[----:B------:R-:W2:Y:S07]  /*c670*/  LDSM.16.MT88.4 R16, [R234+0xf000] ;  /* 0x00f00000ea10783b */ /* 0x000eae0000004200 */
[C---:B------:R-:W-:Y:S08]  /*c680*/  HMMA.16816.F32.BF16 R84, R8.reuse, R12, R56 ;  /* 0x0000000c0854723c */ /* 0x040ff00000041838 */
[----:B------:R-:W-:Y:S01]  /*c690*/  HMMA.16816.F32.BF16 R60, R8, R14, R72 ;  /* 0x0000000e083c723c */ /* 0x000fe20000041848 */
[----:B------:R-:W3:Y:S07]  /*c6a0*/  LDSM.16.MT88.4 R12, [R236+0xf000] ;  /* 0x00f00000ec0c783b */ /* 0x000eee0000004200 */
[C---:B-1----:R-:W-:Y:S08]  /*c6b0*/  HMMA.16816.F32.BF16 R104, R4.reuse, R28, R104 ;  /* 0x0000001c0468723c */ /* 0x042ff00000041868 */
[C---:B------:R-:W-:Y:S08]  /*c6c0*/  HMMA.16816.F32.BF16 R108, R4.reuse, R30, R108 ;  /* 0x0000001e046c723c */ /* 0x040ff0000004186c */
[C---:B------:R-:W-:Y:S08]  /*c6d0*/  HMMA.16816.F32.BF16 R120, R4.reuse, R20, R120 ;  /* 0x000000140478723c */ /* 0x040ff00000041878 */
[C---:B------:R-:W-:Y:S08]  /*c6e0*/  HMMA.16816.F32.BF16 R124, R4.reuse, R22, R124 ;  /* 0x00000016047c723c */ /* 0x040ff0000004187c */
[C---:B--2---:R-:W-:Y:S08]  /*c6f0*/  HMMA.16816.F32.BF16 R136, R4.reuse, R16, R136 ;  /* 0x000000100488723c */ /* 0x044ff00000041888 */
[C---:B------:R-:W-:Y:S08]  /*c700*/  HMMA.16816.F32.BF16 R188, R4.reuse, R18, R188 ;  /* 0x0000001204bc723c */ /* 0x040ff000000418bc */
[C---:B---3--:R-:W-:Y:S08]  /*c710*/  HMMA.16816.F32.BF16 R144, R4.reuse, R12, R144 ;  /* 0x0000000c0490723c */ /* 0x048ff00000041890 */
[C---:B------:R-:W-:Y:S08]  /*c720*/  HMMA.16816.F32.BF16 R148, R4.reuse, R14, R148 ;  /* 0x0000000e0494723c */ /* 0x040ff00000041894 */
[C---:B------:R-:W-:Y:S08]  /*c730*/  HMMA.16816.F32.BF16 R196, R4.reuse, R36, R196 ;  /* 0x0000002404c4723c */ /* 0x040ff000000418c4 */
[----:B------:R-:W-:Y:S01]  /*c740*/  HMMA.16816.F32.BF16 R56, R4, R38, R160 ;  /* 0x000000260438723c */ /* 0x000fe200000418a0 */
[----:B------:R-:W2:Y:S06]  /*c750*/  LDL.LU R6, [R1+0x20] ;  /* 0x0000200001067983 */ /* 0x000eac0000300800 */
[----:B------:R-:W-:Y:S01]  /*c760*/  MOV R7, R132 ;  /* 0x0000008400077202 */ /* 0x000fe20000000f00 */
[----:B------:R-:W-:Y:S01]  /*c770*/  HMMA.16816.F32.BF16 R100, R8, R28, R100 ;  /* 0x0000001c0864723c */ /* 0x000fe20000041864 */
[----:B------:R-:W-:-:S02]  /*c780*/  MOV R162, R134 ;  /* 0x0000008600a27202 */ /* 0x000fc40000000f00 */
[----:B------:R-:W-:Y:S01]  /*c790*/  MOV R163, R135 ;  /* 0x0000008700a37202 */ /* 0x000fe20000000f00 */
[----:B------:R-:W-:Y:S01]  /*c7a0*/  MUFU.EX2 R208, R42 ;  /* 0x0000002a00d07308 */ /* 0x000fe20000000800 */
[----:B------:R-:W-:-:S03]  /*c7b0*/  MOV R74, R206 ;  /* 0x000000ce004a7202 */ /* 0x000fc60000000f00 */
[----:B------:R-:W-:Y:S01]  /*c7c0*/  HMMA.16816.F32.BF16 R28, R8, R30, R112 ;  /* 0x0000001e081c723c */ /* 0x000fe20000041870 */
[----:B------:R-:W-:-:S03]  /*c7d0*/  MOV R72, R205 ;  /* 0x000000cd00487202 */ /* 0x000fc60000000f00 */
[----:B------:R-:W-:Y:S03]  /*c7e0*/  MUFU.EX2 R206, R44 ;  /* 0x0000002c00ce7308 */ /* 0x000fe60000000800 */
[----:B------:R-:W-:Y:S02]  /*c7f0*/  MOV R115, R7 ;  /* 0x0000000700737202 */ /* 0x000fe40000000f00 */
[----:B------:R-:W-:Y:S02]  /*c800*/  MOV R4, R162 ;  /* 0x000000a200047202 */ /* 0x000fe40000000f00 */
[----:B------:R-:W-:Y:S01]  /*c810*/  MOV R5, R163 ;  /* 0x000000a300057202 */ /* 0x000fe20000000f00 */
[----:B------:R-:W-:Y:S01]  /*c820*/  MUFU.EX2 R44, R2 ;  /* 0x00000002002c7308 */ /* 0x000fe20000000800 */
[----:B------:R-:W-:Y:S02]  /*c830*/  MOV R75, R51 ;  /* 0x00000033004b7202 */ /* 0x000fe40000000f00 */
[----:B------:R-:W-:-:S02]  /*c840*/  MOV R7, R99 ;  /* 0x0000006300077202 */ /* 0x000fc40000000f00 */
[----:B------:R-:W-:-:S03]  /*c850*/  MOV R79, R207 ;  /* 0x000000cf004f7202 */ /* 0x000fc60000000f00 */
[----:B------:R1:W-:Y:S01]  /*c860*/  MUFU.EX2 R42, R0 ;  /* 0x00000000002a7308 */ /* 0x0003e20000000800 */
[----:B------:R-:W-:Y:S02]  /*c870*/  MOV R73, R50 ;  /* 0x0000003200497202 */ /* 0x000fe40000000f00 */
[----:B------:R-:W-:-:S05]  /*c880*/  MOV R162, R187 ;  /* 0x000000bb00a27202 */ /* 0x000fca0000000f00 */
[----:B------:R-:W-:Y:S01]  /*c890*/  MUFU.EX2 R51, R41 ;  /* 0x0000002900337308 */ /* 0x000fe20000000800 */
[----:B------:R-:W-:Y:S01]  /*c8a0*/  MOV R163, R73 ;  /* 0x0000004900a37202 */ /* 0x000fe20000000f00 */
[----:B-1----:R-:W-:-:S06]  /*c8b0*/  FFMA.FTZ R0, R115, c[0x0][0x23c], -R32 ;  /* 0x00008f0073007a23 */ /* 0x002fcc0000010820 */
[----:B------:R-:W-:Y:S01]  /*c8c0*/  MUFU.EX2 R207, R43 ;  /* 0x0000002b00cf7308 */ /* 0x000fe20000000800 */
[----:B------:R-:W-:Y:S01]  /*c8d0*/  MOV R161, R204 ;  /* 0x000000cc00a17202 */ /* 0x000fe20000000f00 */
[C---:B------:R-:W-:Y:S06]  /*c8e0*/  HMMA.16816.F32.BF16 R156, R8.reuse, R36, R156 ;  /* 0x00000024089c723c */ /* 0x040fec000004189c */
[----:B------:R-:W-:Y:S08]  /*c8f0*/  MUFU.EX2 R41, R35 ;  /* 0x0000002300297308 */ /* 0x000ff00000000800 */
[----:B------:R-:W-:Y:S08]  /*c900*/  MUFU.EX2 R50, R34 ;  /* 0x0000002200327308 */ /* 0x000ff00000000800 */
[----:B------:R-:W-:Y:S01]  /*c910*/  MUFU.EX2 R205, R45 ;  /* 0x0000002d00cd7308 */ /* 0x000fe20000000800 */
[----:B------:R-:W-:Y:S01]  /*c920*/  MOV R160, R133 ;  /* 0x0000008500a07202 */ /* 0x000fe20000000f00 */
[----:B------:R-:W-:Y:S01]  /*c930*/  HMMA.16816.F32.BF16 R116, R8, R20, R116 ;  /* 0x000000140874723c */ /* 0x000fe20000041874 */
[----:B------:R-:W-:Y:S01]  /*c940*/  MOV R73, R75 ;  /* 0x0000004b00497202 */ /* 0x000fe20000000f00 */
[----:B------:R-:W-:Y:S04]  /*c950*/  LDSM.16.MT88.4 R112, [R235+0xd800] ;  /* 0x00d80000eb70783b */ /* 0x000fe80000004200 */
[----:B------:R1:W-:Y:S08]  /*c960*/  MUFU.EX2 R43, R3 ;  /* 0x00000003002b7308 */ /* 0x0003f00000000800 */
[----:B------:R3:W-:Y:S01]  /*c970*/  MUFU.EX2 R35, R0 ;  /* 0x0000000000237308 */ /* 0x0007e20000000800 */
[----:B-1----:R-:W-:-:S02]  /*c980*/  FADD.FTZ R3, R5, R49 ;  /* 0x0000003105037221 */ /* 0x002fc40000010000 */
[----:B------:R-:W-:-:S05]  /*c990*/  FADD.FTZ R5, R7, R46 ;  /* 0x0000002e07057221 */ /* 0x000fca0000010000 */
[----:B------:R1:W-:Y:S01]  /*c9a0*/  MUFU.EX2 R204, R33 ;  /* 0x0000002100cc7308 */ /* 0x0003e20000000800 */
[----:B---3--:R-:W-:Y:S02]  /*c9b0*/  FFMA.FTZ R0, R4, c[0x0][0x23c], -R32 ;  /* 0x00008f0004007a23 */ /* 0x008fe40000010820 */
[----:B-1----:R-:W-:-:S05]  /*c9c0*/  FADD.FTZ R33, R163, R5 ;  /* 0x00000005a3217221 */ /* 0x002fca0000010000 */
[----:B------:R1:W3:Y:S08]  /*c9d0*/  MUFU.EX2 R36, R0 ;  /* 0x0000000000247308 */ /* 0x0002f00000000800 */
[----:B------:R-:W-:Y:S01]  /*c9e0*/  MUFU.EX2 R45, R40 ;  /* 0x00000028002d7308 */ /* 0x000fe20000000800 */
[----:B-1----:R-:W-:-:S07]  /*c9f0*/  FFMA.FTZ R0, R210, c[0x0][0x23c], -R32 ;  /* 0x00008f00d2007a23 */ /* 0x002fce0000010820 */
[----:B------:R1:W-:Y:S01]  /*ca00*/  MUFU.EX2 R40, R0 ;  /* 0x0000000000287308 */ /* 0x0003e20000000800 */
[----:B------:R-:W-:Y:S01]  /*ca10*/  MOV R75, R77 ;  /* 0x0000004d004b7202 */ /* 0x000fe20000000f00 */
[----:B-1----:R-:W-:-:S06]  /*ca20*/  FFMA.FTZ R0, R209, c[0x0][0x23c], -R32 ;  /* 0x00008f00d1007a23 */ /* 0x002fcc0000010820 */
[----:B------:R1:W1:Y:S01]  /*ca30*/  MUFU.EX2 R37, R0 ;  /* 0x0000000000257308 */ /* 0x0002620000000800 */
[----:B------:R-:W-:Y:S01]  /*ca40*/  MOV R77, R79 ;  /* 0x0000004f004d7202 */ /* 0x000fe20000000f00 */
[----:B------:R-:W-:Y:S01]  /*ca50*/  HMMA.16816.F32.BF16 R132, R8, R16, R80 ;  /* 0x000000100884723c */ /* 0x000fe20000041850 */
[----:B------:R-:W-:Y:S01]  /*ca60*/  MOV R79, R98 ;  /* 0x00000062004f7202 */ /* 0x000fe20000000f00 */
[----:B------:R-:W-:Y:S01]  /*ca70*/  LDSM.16.MT88.4 R80, [R234+0xd800] ;  /* 0x00d80000ea50783b */ /* 0x000fe20000004200 */
[----:B------:R-:W-:Y:S02]  /*ca80*/  MOV R99, R186 ;  /* 0x000000ba00637202 */ /* 0x000fe40000000f00 */
[----:B------:R-:W-:-:S03]  /*ca90*/  MOV R98, R185 ;  /* 0x000000b900627202 */ /* 0x000fc60000000f00 */
[----:B------:R-:W-:Y:S01]  /*caa0*/  HMMA.16816.F32.BF16 R192, R8, R12, R192 ;  /* 0x0000000c08c0723c */ /* 0x000fe200000418c0 */
[----:B-1----:R-:W-:-:S07]  /*cab0*/  FADD.FTZ R0, R161, R3 ;  /* 0x00000003a1007221 */ /* 0x002fce0000010000 */
[C---:B------:R-:W-:Y:S01]  /*cac0*/  HMMA.16816.F32.BF16 R20, R8.reuse, R22, R128 ;  /* 0x000000160814723c */ /* 0x040fe20000041880 */
[----:B---3--:R-:W-:Y:S01]  /*cad0*/  F2FP.BF16.PACK_AB R161, R36, R35 ;  /* 0x0000002324a1723e */ /* 0x008fe200000010ff */
[----:B------:R-:W-:Y:S01]  /*cae0*/  FADD.FTZ R3, R73, R0 ;  /* 0x0000000049037221 */ /* 0x000fe20000010000 */
[----:B------:R-:W-:Y:S01]  /*caf0*/  F2FP.BF16.PACK_AB R163, R37, R40 ;  /* 0x0000002825a3723e */ /* 0x000fe200000010ff */
[----:B------:R-:W-:Y:S04]  /*cb00*/  LDSM.16.MT88.4 R128, [R233+0xf800] ;  /* 0x00f80000e980783b */ /* 0x000fe80000004200 */
[C---:B------:R-:W-:Y:S01]  /*cb10*/  HMMA.16816.F32.BF16 R16, R8.reuse, R18, R140 ;  /* 0x000000120810723c */ /* 0x040fe2000004188c */
[----:B------:R-:W-:Y:S01]  /*cb20*/  MOV R0, R98 ;  /* 0x0000006200007202 */ /* 0x000fe20000000f00 */
[----:B------:R-:W-:Y:S06]  /*cb30*/  LDSM.16.MT88.4 R140, [R234+0xf800] ;  /* 0x00f80000ea8c783b */ /* 0x000fec0000004200 */
[C---:B------:R-:W-:Y:S01]  /*cb40*/  HMMA.16816.F32.BF16 R12, R8.reuse, R14, R152 ;  /* 0x0000000e080c723c */ /* 0x040fe20000041898 */
[----:B------:R-:W-:Y:S01]  /*cb50*/  MOV R46, R79 ;  /* 0x0000004f002e7202 */ /* 0x000fe20000000f00 */
[----:B------:R-:W-:Y:S01]  /*cb60*/  FADD.FTZ R0, R0, R33 ;  /* 0x0000002100007221 */ /* 0x000fe20000010000 */
[----:B------:R-:W-:Y:S01]  /*cb70*/  MOV R49, R77 ;  /* 0x0000004d00317202 */ /* 0x000fe20000000f00 */
[----:B------:R-:W-:Y:S04]  /*cb80*/  LDSM.16.MT88.4 R152, [R236+0xf800] ;  /* 0x00f80000ec98783b */ /* 0x000fe80000004200 */
[----:B------:R-:W-:Y:S07]  /*cb90*/  HMMA.16816.F32.BF16 R8, R8, R38, R200 ;  /* 0x000000260808723c */ /* 0x000fee00000418c8 */
[----:B------:R-:W-:-:S02]  /*cba0*/  F2FP.BF16.PACK_AB R200, R206, R205 ;  /* 0x000000cdcec8723e */ /* 0x000fc400000010ff */
[----:B------:R-:W-:Y:S02]  /*cbb0*/  F2FP.BF16.PACK_AB R201, R45, R51 ;  /* 0x000000332dc9723e */ /* 0x000fe400000010ff */
[----:B------:R-:W-:Y:S02]  /*cbc0*/  F2FP.BF16.PACK_AB R202, R208, R207 ;  /* 0x000000cfd0ca723e */ /* 0x000fe400000010ff */
[----:B------:R-:W-:Y:S02]  /*cbd0*/  F2FP.BF16.PACK_AB R203, R204, R50 ;  /* 0x00000032cccb723e */ /* 0x000fe400000010ff */
[----:B------:R-:W-:Y:S02]  /*cbe0*/  MOV R39, R96 ;  /* 0x0000006000277202 */ /* 0x000fe40000000f00 */
[----:B------:R-:W-:-:S03]  /*cbf0*/  MOV R210, R75 ;  /* 0x0000004b00d27202 */ /* 0x000fc60000000f00 */
[----:B------:R-:W-:Y:S02]  /*cc00*/  FADD.FTZ R3, R39, R3 ;  /* 0x0000000327037221 */ /* 0x000fe40000010000 */
[----:B--2---:R-:W-:Y:S01]  /*cc10*/  FFMA.FTZ R2, R6, R48, R24 ;  /* 0x0000003006027223 */ /* 0x004fe20000010018 */
[----:B------:R-:W-:Y:S01]  /*cc20*/  MOV R6, R72 ;  /* 0x0000004800067202 */ /* 0x000fe20000000f00 */
[----:B------:R4:W5:Y:S04]  /*cc30*/  LDL.LU R24, [R1+0x58] ;  /* 0x0000580001187983 */ /* 0x0009680000300800 */
[----:B------:R-:W-:-:S04]  /*cc40*/  FADD.FTZ R4, R6, R47 ;  /* 0x0000002f06047221 */ /* 0x000fc80000010000 */
[----:B------:R-:W-:Y:S02]  /*cc50*/  FADD.FTZ R34, R162, R4 ;  /* 0x00000004a2227221 */ /* 0x000fe40000010000 */
[----:B------:R-:W1:Y:S01]  /*cc60*/  LDSM.16.MT88.4 R4, [R235+0xf800] ;  /* 0x00f80000eb04783b */ /* 0x000e620000004200 */
[----:B------:R-:W-:Y:S01]  /*cc70*/  MOV R72, R74 ;  /* 0x0000004a00487202 */ /* 0x000fe20000000f00 */
[----:B------:R-:W-:Y:S01]  /*cc80*/  FADD.FTZ R2, R160, R2 ;  /* 0x00000002a0027221 */ /* 0x000fe20000010000 */
[----:B------:R-:W-:Y:S02]  /*cc90*/  MOV R74, R76 ;  /* 0x0000004c004a7202 */ /* 0x000fe40000000f00 */
[----:B------:R-:W-:Y:S02]  /*cca0*/  MOV R76, R78 ;  /* 0x0000004e004c7202 */ /* 0x000fe40000000f00 */
[----:B------:R-:W-:Y:S01]  /*ccb0*/  MOV R78, R97 ;  /* 0x00000061004e7202 */ /* 0x000fe20000000f00 */
[----:B------:R-:W-:Y:S01]  /*ccc0*/  FADD.FTZ R32, R72, R2 ;  /* 0x0000000248207221 */ /* 0x000fe20000010000 */
[----:B------:R-:W-:-:S02]  /*ccd0*/  MOV R97, R184 ;  /* 0x000000b800617202 */ /* 0x000fc40000000f00 */
[----:B------:R-:W-:Y:S01]  /*cce0*/  F2FP.BF16.PACK_AB R160, R44, R43 ;  /* 0x0000002b2ca0723e */ /* 0x000fe200000010ff */
[----:B------:R-:W2:Y:S01]  /*ccf0*/  LDSM.16.MT88.4 R184, [R233+0xd800] ;  /* 0x00d80000e9b8783b */ /* 0x000ea20000004200 */
[----:B------:R-:W-:Y:S02]  /*cd00*/  F2FP.BF16.PACK_AB R162, R41, R42 ;  /* 0x0000002a29a2723e */ /* 0x000fe400000010ff */
[----:B------:R-:W-:Y:S02]  /*cd10*/  MOV R2, R99 ;  /* 0x0000006300027202 */ /* 0x000fe40000000f00 */
[----:B------:R-:W-:Y:S02]  /*cd20*/  MOV R38, R97 ;  /* 0x0000006100267202 */ /* 0x000fe40000000f00 */
[----:B------:R-:W-:Y:S01]  /*cd30*/  MOV R47, R78 ;  /* 0x0000004e002f7202 */ /* 0x000fe20000000f00 */
[----:B------:R-:W-:Y:S01]  /*cd40*/  FADD.FTZ R2, R2, R34 ;  /* 0x0000002202027221 */ /* 0x000fe20000010000 */
[----:B------:R-:W-:Y:S01]  /*cd50*/  MOV R209, R76 ;  /* 0x0000004c00d17202 */ /* 0x000fe20000000f00 */
[----:B------:R-:W3:Y:S01]  /*cd60*/  LDSM.16.MT88.4 R96, [R236+0xd800] ;  /* 0x00d80000ec60783b */ /* 0x000ee20000004200 */
[----:B------:R-:W-:Y:S01]  /*cd70*/  MOV R48, R74 ;  /* 0x0000004a00307202 */ /* 0x000fe20000000f00 */
[----:B------:R-:W-:-:S02]  /*cd80*/  FADD.FTZ R2, R46, R2 ;  /* 0x000000022e027221 */ /* 0x000fc40000010000 */
[----:B------:R-:W-:Y:S02]  /*cd90*/  FADD.FTZ R0, R47, R0 ;  /* 0x000000002f007221 */ /* 0x000fe40000010000 */
[----:B------:R-:W-:Y:S02]  /*cda0*/  FADD.FTZ R3, R209, R3 ;  /* 0x00000003d1037221 */ /* 0x000fe40000010000 */
[----:B------:R-:W-:Y:S02]  /*cdb0*/  FADD.FTZ R2, R210, R2 ;  /* 0x00000002d2027221 */ /* 0x000fe40000010000 */
[----:B------:R-:W-:Y:S01]  /*cdc0*/  FADD.FTZ R0, R48, R0 ;  /* 0x0000000030007221 */ /* 0x000fe20000010000 */
[-C--:B-1----:R-:W-:Y:S08]  /*cdd0*/  HMMA.16816.F32.BF16 R196, R160, R4.reuse, R196 ;  /* 0x00000004a0c4723c */ /* 0x082ff000000418c4 */
        /* <DEDUP_REMOVED lines=48> */
[----:B------:R-:W-:Y:S08]  /*d0e0*/  HMMA.16816.F32.BF16 R72, R160, R80, R68 ;  /* 0x00000050a048723c */ /* 0x000ff00000041844 */
[-C--:B--2---:R-:W-:Y:S08]  /*d0f0*/  HMMA.16816.F32.BF16 R176, R200, R184.reuse, R176 ;  /* 0x000000b8c8b0723c */ /* 0x084ff000000418b0 */
        /* <DEDUP_REMOVED lines=38> */
[----:B------:R-:W-:Y:S06]  /*d360*/  BAR.SYNC.DEFER_BLOCKING 0x0 ;  /* 0x0000000000007b1d */ /* 0x000fec0000010000 */
[----:B------:R-:W-:Y:S02]  /*d370*/  ULDC.64 UR6, c[0x0][0x1a0] ;  /* 0x0000680000067ab9 */ /* 0x000fe40000000a00 */
[----:B------:R-:W-:Y:S02]  /*d380*/  UIMAD UR15, UR15, UR6, URZ ;  /* 0x000000060f0f72a4 */ /* 0x000fe4000f8e023f */
[----:B------:R-:W-:-:S02]  /*d390*/  UIMAD.WIDE.U32 UR20, UR12, UR6, URZ ;  /* 0x000000060c1472a5 */ /* 0x000fc4000f8e003f */
[----:B------:R-:W-:-:S04]  /*d3a0*/  UIMAD UR7, UR12, UR7, UR15 ;  /* 0x000000070c0772a4 */ /* 0x000fc8000f8e020f */
[----:B------:R-:W-:Y:S01]  /*d3b0*/  UIADD3 UR7, UR21, UR7, URZ ;  /* 0x0000000715077290 */ /* 0x000fe2000fffe03f */
[----:B------:R-:W-:-:S05]  /*d3c0*/  IMAD.U32 R4, RZ, RZ, UR20 ;  /* 0x00000014ff047e24 */ /* 0x000fca000f8e00ff */
[----:B------:R-:W-:Y:S01]  /*d3d0*/  IMAD.U32 R0, RZ, RZ, UR7 ;  /* 0x00000007ff007e24 */ /* 0x000fe2000f8e00ff */
[----:B------:R-:W-:Y:S01]  /*d3e0*/  @P3 STS.128 [R244+0xc000], RZ ;  /* 0x00c000fff4003388 */ /* 0x000fe20000000c00 */
[----:B------:R-:W-:Y:S01]  /*d3f0*/  IMAD.U32 R5, RZ, RZ, UR21 ;  /* 0x00000015ff057e24 */ /* 0x000fe2000f8e00ff */
        /* <DEDUP_REMOVED lines=13> */
[----:B------:R-:W-:Y:S02]  /*d4d0*/  IADD3.X R4, R4, UR9, RZ, P6, !PT ;  /* 0x0000000904047c10 */ /* 0x000fe4000b7fe4ff */
[C---:B------:R-:W-:Y:S02]  /*d4e0*/  IADD3 R0, P4, R2.reuse, UR14, RZ ;  /* 0x0000000e02007c10 */ /* 0x040fe4000ff9e0ff */
[C-C-:B------:R-:W-:Y:S02]  /*d4f0*/  @!P3 LEA.HI.X R17, R2.reuse, c[0x0][0x174], R4.reuse, 0x1, P5 ;  /* 0x00005d000211ba11 */ /* 0x140fe400028f0c04 */
[----:B------:R-:W-:-:S02]  /*d500*/  @!P2 LEA.HI.X R13, R2, c[0x0][0x174], R4, 0x1, P0 ;  /* 0x00005d00020daa11 */ /* 0x000fc400000f0c04 */
[----:B------:R-:W-:Y:S02]  /*d510*/  IADD3 R3, P1, R0, UR14, RZ ;  /* 0x0000000e00037c10 */ /* 0x000fe4000ff3e0ff */
[----:B------:R-:W-:Y:S02]  /*d520*/  IADD3.X R2, R4, UR9, RZ, P4, !PT ;  /* 0x0000000904027c10 */ /* 0x000fe4000a7fe4ff */
[----:B------:R-:W-:Y:S01]  /*d530*/  @!P3 LEA R10, P5, R0, c[0x0][0x170], 0x1 ;  /* 0x00005c00000aba11 */ /* 0x000fe200078a08ff */
[----:B------:R-:W-:Y:S01]  /*d540*/  @P2 STS.128 [R244+0xe000], RZ ;  /* 0x00e000fff4002388 */ /* 0x000fe20000000c00 */
[----:B------:R-:W-:Y:S02]  /*d550*/  @!P3 LEA R8, P4, R3, c[0x0][0x170], 0x1 ;  /* 0x00005c000308ba11 */ /* 0x000fe400078808ff */
[----:B------:R-:W-:Y:S01]  /*d560*/  IADD3.X R5, R2, UR9, RZ, P1, !PT ;  /* 0x0000000902057c10 */ /* 0x000fe20008ffe4ff */
[----:B------:R-:W-:Y:S01]  /*d570*/  @!PT LDS RZ, [RZ] ;  /* 0x00000000fffff984 */ /* 0x000fe20000000800 */
[----:B------:R-:W-:Y:S01]  /*d580*/  @!PT LDS RZ, [RZ] ;  /* 0x00000000fffff984 */ /* 0x000fe20000000800 */
[----:B------:R-:W-:Y:S01]  /*d590*/  @!PT LDS RZ, [RZ] ;  /* 0x00000000fffff984 */ /* 0x000fe20000000800 */
[----:B------:R2:W-:Y:S01]  /*d5a0*/  @!P2 LDGSTS.E.BYPASS.LTC128B.128 [R244+0xe000], [R14.64+0x80] ;  /* 0x0e0000800ef4afae */ /* 0x0005e2000b901d52 */
[----:B------:R-:W-:-:S03]  /*d5b0*/  @!P3 LEA.HI.X R11, R0, c[0x0][0x174], R2, 0x1, P5 ;  /* 0x00005d00000bba11 */ /* 0x000fc600028f0c02 */
[----:B------:R-:W-:Y:S01]  /*d5c0*/  @P3 STS.128 [R244+0xc800], RZ ;  /* 0x00c800fff4003388 */ /* 0x000fe20000000c00 */
[----:B-1----:R-:W-:-:S03]  /*d5d0*/  @!P2 LEA R6, P0, R0, c[0x0][0x170], 0x1 ;  /* 0x00005c000006aa11 */ /* 0x002fc600078008ff */
[----:B------:R-:W-:Y:S01]  /*d5e0*/  @!PT LDS RZ, [RZ] ;  /* 0x00000000fffff984 */ /* 0x000fe20000000800 */
[----:B------:R-:W-:Y:S01]  /*d5f0*/  @!PT LDS RZ, [RZ] ;  /* 0x00000000fffff984 */ /* 0x000fe20000000800 */
[----:B------:R-:W-:Y:S01]  /*d600*/  @!PT LDS RZ, [RZ] ;  /* 0x00000000fffff984 */ /* 0x000fe20000000800 */
[----:B------:R1:W-:Y:S01]  /*d610*/  @!P3 LDGSTS.E.BYPASS.LTC128B.128 [R244+0xc800], [R16.64] ;  /* 0x0c80000010f4bfae */ /* 0x0003e2000b901d52 */
[C---:B------:R-:W-:Y:S02]  /*d620*/  @!P2 LEA R4, P1, R3.reuse, c[0x0][0x170], 0x1 ;  /* 0x00005c000304aa11 */ /* 0x040fe400078208ff */
[----:B------:R-:W-:Y:S01]  /*d630*/  @!P2 LEA.HI.X R7, R0, c[0x0][0x174], R2, 0x1, P0 ;  /* 0x00005d000007aa11 */ /* 0x000fe200000f0c02 */
[----:B------:R-:W-:Y:S01]  /*d640*/  @P2 STS.128 [R244+0xe800], RZ ;  /* 0x00e800fff4002388 */ /* 0x000fe20000000c00 */
[----:B------:R-:W-:-:S03]  /*d650*/  @!P3 LEA.HI.X R9, R3, c[0x0][0x174], R5, 0x1, P4 ;  /* 0x00005d000309ba11 */ /* 0x000fc600020f0c05 */
[----:B------:R-:W-:Y:S01]  /*d660*/  @!PT LDS RZ, [RZ] ;  /* 0x00000000fffff984 */ /* 0x000fe20000000800 */
[----:B------:R-:W-:Y:S01]  /*d670*/  @!PT LDS RZ, [RZ] ;  /* 0x00000000fffff984 */ /* 0x000fe20000000800 */
[----:B------:R-:W-:Y:S01]  /*d680*/  @!PT LDS RZ, [RZ] ;  /* 0x00000000fffff984 */ /* 0x000fe20000000800 */
[----:B------:R2:W-:Y:S01]  /*d690*/  @!P2 LDGSTS.E.BYPASS.LTC128B.128 [R244+0xe800], [R12.64+0x80] ;  /* 0x0e8000800cf4afae */ /* 0x0005e2000b901d52 */
[----:B------:R-:W-:-:S03]  /*d6a0*/  @!P2 LEA.HI.X R5, R3, c[0x0][0x174], R5, 0x1, P1 ;  /* 0x00005d000305aa11 */ /* 0x000fc600008f0c05 */
        /* <DEDUP_REMOVED lines=24> */
[----:B---3--:R-:W3:Y:S04]  /*d830*/  LDSM.16.M88.4 R8, [R240+0x2000] ;  /* 0x00200000f008783b */ /* 0x008ee80000000200 */
[----:B-1----:R-:W-:Y:S04]  /*d840*/  LDSM.16.M88.4 R16, [R239] ;  /* 0x00000000ef10783b */ /* 0x002fe80000000200 */
[----:B----4-:R-:W1:Y:S04]  /*d850*/  LDSM.16.M88.4 R4, [R241+0x2000] ;  /* 0x00200000f104783b */ /* 0x010e680000000200 */
[----:B------:R-:W4:Y:S04]  /*d860*/  LDSM.16.M88.4 R40, [R239+0x1800] ;  /* 0x00180000ef28783b */ /* 0x000f280000000200 */
[----:B------:R-:W1:Y:S04]  /*d870*/  LDSM.16.M88.4 R48, [R239+0x800] ;  /* 0x00080000ef30783b */ /* 0x000e680000000200 */
[----:B------:R-:W1:Y:S04]  /*d880*/  LDSM.16.M88.4 R44, [R239+0x1000] ;  /* 0x00100000ef2c783b */ /* 0x000e680000000200 */
[----:B--2---:R-:W2:Y:S01]  /*d890*/  LDSM.16.M88.4 R12, [R240] ;  /* 0x00000000f00c783b */ /* 0x004ea20000000200 */
[----:B------:R-:W-:-:S03]  /*d8a0*/  UIADD3 UR21, UR8, -0x3, URZ ;  /* 0xfffffffd08157890 */ /* 0x000fc6000fffe03f */
[----:B------:R-:W0:Y:S01]  /*d8b0*/  LDGDEPBAR ;  /* 0x00000000000079af */ /* 0x000e220000000000 */
[C---:B---3--:R-:W-:Y:S08]  /*d8c0*/  HMMA.16816.F32.BF16 R168, R8.reuse, R38, RZ ;  /* 0x0000002608a8723c */ /* 0x048ff000000418ff */
[C---:B------:R-:W-:Y:S08]  /*d8d0*/  HMMA.16816.F32.BF16 R204, R8.reuse, R36, RZ ;  /* 0x0000002408cc723c */ /* 0x040ff000000418ff */
[C---:B------:R-:W-:Y:S08]  /*d8e0*/  HMMA.16816.F32.BF16 R164, R8.reuse, R32, RZ ;  /* 0x0000002008a4723c */ /* 0x040ff000000418ff */
[C---:B------:R-:W-:Y:S08]  /*d8f0*/  HMMA.16816.F32.BF16 R60, R8.reuse, R28, RZ ;  /* 0x0000001c083c723c */ /* 0x040ff000000418ff */
[C---:B------:R-:W-:Y:S08]  /*d900*/  HMMA.16816.F32.BF16 R52, R8.reuse, R20, RZ ;  /* 0x000000140834723c */ /* 0x040ff000000418ff */
[C---:B------:R-:W-:Y:S08]  /*d910*/  HMMA.16816.F32.BF16 R64, R8.reuse, R34, RZ ;  /* 0x000000220840723c */ /* 0x040ff000000418ff */
[C---:B------:R-:W-:Y:S08]  /*d920*/  HMMA.16816.F32.BF16 R56, R8.reuse, R30, RZ ;  /* 0x0000001e0838723c */ /* 0x040ff000000418ff */
[----:B------:R-:W-:Y:S08]  /*d930*/  HMMA.16816.F32.BF16 R8, R8, R22, RZ ;  /* 0x000000160808723c */ /* 0x000ff000000418ff */
[C---:B-1----:R-:W-:Y:S11]  /*d940*/  HMMA.16816.F32.BF16 R220, R4.reuse, R18, R168 ;  /* 0x0000001204dc723c */ /* 0x042ff600000418a8 */
[----:B------:R-:W-:Y:S05]  /*d950*/  @!UPT UIADD3 URZ, URZ, URZ, URZ ;  /* 0x0000003f3f3ff290 */ /* 0x000fea000fffe03f */
[C---:B----4-:R-:W-:Y:S01]  /*d960*/  HMMA.16816.F32.BF16 R228, R4.reuse, R42, R8 ;  /* 0x0000002a04e4723c */ /* 0x050fe20000041808 */
[----:B------:R-:W1:Y:S07]  /*d970*/  LDSM.16.M88.4 R8, [R241] ;  /* 0x00000000f108783b */ /* 0x000e6e0000000200 */
[----:B------:R-:W-:Y:S01]  /*d980*/  HMMA.16816.F32.BF16 R224, R4, R48, R164 ;  /* 0x0000003004e0723c */ /* 0x000fe200000418a4 */
[----:B------:R-:W-:Y:S02]  /*d990*/  IMAD.MOV.U32 R3, RZ, RZ, R221 ;  /* 0x000000ffff037224 */ /* 0x000fe400078e00dd */
[----:B------:R-:W-:-:S02]  /*d9a0*/  IMAD.MOV.U32 R2, RZ, RZ, R222 ;  /* 0x000000ffff027224 */ /* 0x000fc400078e00de */
[----:B------:R-:W-:Y:S02]  /*d9b0*/  IMAD.MOV.U32 R0, RZ, RZ, R223 ;  /* 0x000000ffff007224 */ /* 0x000fe400078e00df */
[----:B------:R-:W-:Y:S01]  /*d9c0*/  IMAD.MOV.U32 R164, RZ, RZ, R220 ;  /* 0x000000ffffa47224 */ /* 0x000fe200078e00dc */
[C---:B------:R-:W-:Y:S08]  /*d9d0*/  HMMA.16816.F32.BF16 R216, R4.reuse, R44, R60 ;  /* 0x0000002c04d8723c */ /* 0x040ff0000004183c */
[C---:B------:R-:W-:Y:S08]  /*d9e0*/  HMMA.16816.F32.BF16 R212, R4.reuse, R40, R52 ;  /* 0x0000002804d4723c */ /* 0x040ff00000041834 */
[C---:B------:R-:W-:Y:S08]  /*d9f0*/  HMMA.16816.F32.BF16 R208, R4.reuse, R16, R204 ;  /* 0x0000001004d0723c */ /* 0x040ff000000418cc */
[C---:B------:R-:W-:Y:S08]  /*da00*/  HMMA.16816.F32.BF16 R220, R4.reuse, R50, R64 ;  /* 0x0000003204dc723c */ /* 0x040ff00000041840 */
[----:B------:R-:W-:Y:S08]  /*da10*/  HMMA.16816.F32.BF16 R248, R4, R46, R56 ;  /* 0x0000002e04f8723c */ /* 0x000ff00000041838 */
[C---:B--2---:R-:W-:Y:S08]  /*da20*/  HMMA.16816.F32.BF16 R60, R12.reuse, R36, RZ ;  /* 0x000000240c3c723c */ /* 0x044ff000000418ff */
[C---:B------:R-:W-:Y:S08]  /*da30*/  HMMA.16816.F32.BF16 R52, R12.reuse, R28, RZ ;  /* 0x0000001c0c34723c */ /* 0x040ff000000418ff */
[C---:B------:R-:W-:Y:S08]  /*da40*/  HMMA.16816.F32.BF16 R4, R12.reuse, R20, RZ ;  /* 0x000000140c04723c */ /* 0x040ff000000418ff */
[C---:B------:R-:W-:Y:S08]  /*da50*/  HMMA.16816.F32.BF16 R28, R12.reuse, R30, RZ ;  /* 0x0000001e0c1c723c */ /* 0x040ff000000418ff */
[C---:B------:R-:W-:Y:S08]  /*da60*/  HMMA.16816.F32.BF16 R56, R12.reuse, R32, RZ ;  /* 0x000000200c38723c */ /* 0x040ff000000418ff */
[C---:B------:R-:W-:Y:S08]  /*da70*/  HMMA.16816.F32.BF16 R64, R12.reuse, R34, RZ ;  /* 0x000000220c40723c */ /* 0x040ff000000418ff */
[----:B------:R-:W-:Y:S08]  /*da80*/  HMMA.16816.F32.BF16 R36, R12, R38, RZ ;  /* 0x000000260c24723c */ /* 0x000ff000000418ff */
[C---:B-1----:R-:W-:Y:S08]  /*da90*/  HMMA.16816.F32.BF16 R32, R8.reuse, R16, R60 ;  /* 0x000000100820723c */ /* 0x042ff0000004183c */
[C---:B------:R-:W-:Y:S01]  /*daa0*/  HMMA.16816.F32.BF16 R204, R8.reuse, R40, R4 ;  /* 0x0000002808cc723c */ /* 0x040fe20000041804 */
[----:B------:R-:W-:Y:S07]  /*dab0*/  LDSM.16.M88.4 R4, [R243+0x2000] ;  /* 0x00200000f304783b */ /* 0x000fee0000000200 */
[----:B------:R-:W-:Y:S01]  /*dac0*/  HMMA.16816.F32.BF16 R60, R8, R46, R28 ;  /* 0x0000002e083c723c */ /* 0x000fe2000004181c */
[----:B------:R-:W1:Y:S07]  /*dad0*/  LDSM.16.M88.4 R28, [R238+0x9800] ;  /* 0x00980000ee1c783b */ /* 0x000e6e0000000200 */
[----:B------:R-:W-:Y:S01]  /*dae0*/  HMMA.16816.F32.BF16 R20, R12, R22, RZ ;  /* 0x000000160c14723c */ /* 0x000fe200000418ff */
[----:B------:R-:W-:Y:S07]  /*daf0*/  LDSM.16.M88.4 R12, [R243] ;  /* 0x00000000f30c783b */ /* 0x000fee0000000200 */
[C---:B------:R-:W-:Y:S07]  /*db00*/  HMMA.16816.F32.BF16 R168, R8.reuse, R48, R56 ;  /* 0x0000003008a8723c */ /* 0x040fee0000041838 */
[----:B------:R-:W-:Y:S01]  /*db10*/  IMAD.MOV.U32 R56, RZ, RZ, R164 ;  /* 0x000000ffff387224 */ /* 0x000fe200078e00a4 */
[C---:B------:R-:W-:Y:S01]  /*db20*/  HMMA.16816.F32.BF16 R36, R8.reuse, R18, R36 ;  /* 0x000000120824723c */ /* 0x040fe20000041824 */
[----:B------:R-:W2:Y:S07]  /*db30*/  LDSM.16.M88.4 R16, [R238+0x8000] ;  /* 0x00800000ee10783b */ /* 0x000eae0000000200 */
[C---:B------:R-:W-:Y:S08]  /*db40*/  HMMA.16816.F32.BF16 R164, R8.reuse, R44, R52 ;  /* 0x0000002c08a4723c */ /* 0x040ff00000041834 */
[C---:B------:R-:W-:Y:S08]  /*db50*/  HMMA.16816.F32.BF16 R48, R8.reuse, R50, R64 ;  /* 0x000000320830723c */ /* 0x040ff00000041840 */
[----:B------:R-:W-:Y:S01]  /*db60*/  HMMA.16816.F32.BF16 R44, R8, R42, R20 ;  /* 0x0000002a082c723c */ /* 0x000fe20000041814 */
[----:B------:R-:W3:Y:S04]  /*db70*/  LDSM.16.M88.4 R8, [R238+0x8800] ;  /* 0x00880000ee08783b */ /* 0x000ee80000000200 */
[----:B------:R-:W4:Y:S03]  /*db80*/  LDSM.16.M88.4 R20, [R238+0x9000] ;  /* 0x00900000ee14783b */ /* 0x000f260000000200 */
[----:B-1----:R-:W-:Y:S01]  /*db90*/  HMMA.16816.F32.BF16 R212, R4, R28, R212 ;  /* 0x0000001c04d4723c */ /* 0x002fe200000418d4 */
[----:B------:R-:W-:-:S02]  /*dba0*/  IMAD.MOV.U32 R57, RZ, RZ, R3 ;  /* 0x000000ffff397224 */ /* 0x000fc400078e0003 */
[----:B------:R-:W-:Y:S02]  /*dbb0*/  IMAD.MOV.U32 R58, RZ, RZ, R2 ;  /* 0x000000ffff3a7224 */ /* 0x000fe400078e0002 */
[----:B------:R-:W-:-:S03]  /*dbc0*/  IMAD.MOV.U32 R59, RZ, RZ, R0 ;  /* 0x000000ffff3b7224 */ /* 0x000fc600078e0000 */
[-C--:B--2---:R-:W-:Y:S08]  /*dbd0*/  HMMA.16816.F32.BF16 R40, R4, R16.reuse, R208 ;  /* 0x000000100428723c */ /* 0x084ff000000418d0 */
[----:B------:R-:W-:Y:S08]  /*dbe0*/  HMMA.16816.F32.BF16 R32, R12, R16, R32 ;  /* 0x000000100c20723c */ /* 0x000ff00000041820 */
[----:B------:R-:W-:Y:S01]  /*dbf0*/  IMAD.MOV.U32 R16, RZ, RZ, R212 ;  /* 0x000000ffff107224 */ /* 0x000fe200078e00d4 */
[----:B------:R-:W-:Y:S01]  /*dc00*/  HMMA.16816.F32.BF16 R56, R4, R18, R56 ;  /* 0x000000120438723c */ /* 0x000fe20000041838 */
[----:B------:R-:W-:-:S07]  /*dc10*/  IMAD.MOV.U32 R3, RZ, RZ, R213 ;  /* 0x000000ffff037224 */ /* 0x000fce00078e00d5 */
[----:B---3--:R-:W-:Y:S01]  /*dc20*/  HMMA.16816.F32.BF16 R52, R4, R8, R224 ;  /* 0x000000080434723c */ /* 0x008fe200000418e0 */
[----:B------:R-:W-:Y:S02]  /*dc30*/  IMAD.MOV.U32 R2, RZ, RZ, R214 ;  /* 0x000000ffff027224 */ /* 0x000fe400078e00d6 */
[----:B------:R-:W-:-:S05]  /*dc40*/  IMAD.MOV.U32 R0, RZ, RZ, R215 ;  /* 0x000000ffff007224 */ /* 0x000fca00078e00d7 */
[C---:B------:R-:W-:Y:S08]  /*dc50*/  HMMA.16816.F32.BF16 R224, R12.reuse, R18, R36 ;  /* 0x000000120ce0723c */ /* 0x040ff00000041824 */
[C---:B----4-:R-:W-:Y:S08]  /*dc60*/  HMMA.16816.F32.BF16 R60, R12.reuse, R22, R60 ;  /* 0x000000160c3c723c */ /* 0x050ff0000004183c */
[----:B------:R-:W-:Y:S07]  /*dc70*/  HMMA.16816.F32.BF16 R36, R12, R10, R48 ;  /* 0x0000000a0c24723c */ /* 0x000fee0000041830 */
[----:B------:R-:W-:Y:S01]  /*dc80*/  IMAD.MOV.U32 R48, RZ, RZ, R16 ;  /* 0x000000ffff307224 */ /* 0x000fe200078e0010 */
[C---:B------:R-:W-:Y:S01]  /*dc90*/  HMMA.16816.F32.BF16 R216, R4.reuse, R20, R216 ;  /* 0x0000001404d8723c */ /* 0x040fe200000418d8 */
[----:B------:R-:W-:Y:S07]  /*dca0*/  LDSM.16.M88.4 R16, [R237] ;  /* 0x00000000ed10783b */ /* 0x000fee0000000200 */
[C---:B------:R-:W-:Y:S08]  /*dcb0*/  HMMA.16816.F32.BF16 R64, R4.reuse, R10, R220 ;  /* 0x0000000a0440723c */ /* 0x040ff000000418dc */
[C---:B------:R-:W-:Y:S08]  /*dcc0*/  HMMA.16816.F32.BF16 R248, R4.reuse, R22, R248 ;  /* 0x0000001604f8723c */ /* 0x040ff000000418f8 */
[----:B------:R-:W-:Y:S01]  /*dcd0*/  HMMA.16816.F32.BF16 R228, R4, R30, R228 ;  /* 0x0000001e04e4723c */ /* 0x000fe200000418e4 */
[----:B------:R-:W1:Y:S07]  /*dce0*/  LDSM.16.M88.4 R4, [R242+0x2000] ;  /* 0x00200000f204783b */ /* 0x000e6e0000000200 */
[C---:B------:R-:W-:Y:S08]  /*dcf0*/  HMMA.16816.F32.BF16 R212, R12.reuse, R28, R204 ;  /* 0x0000001c0cd4723c */ /* 0x040ff000000418cc */
[C---:B------:R-:W-:Y:S01]  /*dd00*/  HMMA.16816.F32.BF16 R204, R12.reuse, R30, R44 ;  /* 0x0000001e0ccc723c */ /* 0x040fe2000004182c */
[----:B------:R-:W2:Y:S07]  /*dd10*/  LDSM.16.M88.4 R28, [R237+0x1800] ;  /* 0x00180000ed1c783b */ /* 0x000eae0000000200 */
[C---:B------:R-:W-:Y:S07]  /*dd20*/  HMMA.16816.F32.BF16 R208, R12.reuse, R20, R164 ;  /* 0x000000140cd0723c */ /* 0x040fee00000418a4 */
[----:B------:R-:W-:Y:S01]  /*dd30*/  IMAD.MOV.U32 R20, RZ, RZ, R60 ;  /* 0x000000ffff147224 */ /* 0x000fe200078e003c */
[----:B------:R-:W-:Y:S01]  /*dd40*/  HMMA.16816.F32.BF16 R220, R12, R8, R168 ;  /* 0x000000080cdc723c */ /* 0x000fe200000418a8 */
[----:B------:R-:W3:Y:S02]  /*dd50*/  LDSM.16.M88.4 R8, [R242] ;  /* 0x00000000f208783b */ /* 0x000ee40000000200 */
[----:B------:R-:W-:-:S02]  /*dd60*/  IMAD.MOV.U32 R44, RZ, RZ, R20 ;  /* 0x000000ffff2c7224 */ /* 0x000fc400078e0014 */
[----:B------:R-:W4:Y:S04]  /*dd70*/  LDSM.16.M88.4 R20, [R237+0x1000] ;  /* 0x00100000ed14783b */ /* 0x000f280000000200 */
[----:B------:R-:W4:Y:S01]  /*dd80*/  LDSM.16.M88.4 R12, [R237+0x800] ;  /* 0x00080000ed0c783b */ /* 0x000f220000000200 */
[----:B------:R-:W-:Y:S02]  /*dd90*/  IMAD.MOV.U32 R49, RZ, RZ, R3 ;  /* 0x000000ffff317224 */ /* 0x000fe400078e0003 */
[----:B------:R-:W-:Y:S02]  /*dda0*/  IMAD.MOV.U32 R50, RZ, RZ, R2 ;  /* 0x000000ffff327224 */ /* 0x000fe400078e0002 */
[----:B------:R-:W-:Y:S01]  /*ddb0*/  IMAD.MOV.U32 R51, RZ, RZ, R0 ;  /* 0x000000ffff337224 */ /* 0x000fe200078e0000 */
[C---:B-1----:R-:W-:Y:S08]  /*ddc0*/  HMMA.16816.F32.BF16 R56, R4.reuse, R18, R56 ;  /* 0x000000120438723c */ /* 0x042ff00000041838 */
[C---:B------:R-:W-:Y:S08]  /*ddd0*/  HMMA.16816.F32.BF16 R168, R4.reuse, R16, R40 ;  /* 0x0000001004a8723c */ /* 0x040ff00000041828 */
[----:B--2---:R-:W-:Y:S01]  /*dde0*/  HMMA.16816.F32.BF16 R40, R4, R28, R48 ;  /* 0x0000001c0428723c */ /* 0x004fe20000041830 */
[----:B------:R-:W-:-:S02]  /*ddf0*/  IMAD.MOV.U32 R3, RZ, RZ, R61 ;  /* 0x000000ffff037224 */ /* 0x000fc400078e003d */
[----:B------:R-:W-:Y:S02]  /*de00*/  IMAD.MOV.U32 R2, RZ, RZ, R62 ;  /* 0x000000ffff027224 */ /* 0x000fe400078e003e */
[----:B------:R-:W-:Y:S02]  /*de10*/  IMAD.MOV.U32 R0, RZ, RZ, R63 ;  /* 0x000000ffff007224 */ /* 0x000fe400078e003f */
[----:B------:R-:W-:Y:S02]  /*de20*/  IMAD.MOV.U32 R45, RZ, RZ, R3 ;  /* 0x000000ffff2d7224 */ /* 0x000fe400078e0003 */
[----:B------:R-:W-:Y:S01]  /*de30*/  IMAD.MOV.U32 R46, RZ, RZ, R2 ;  /* 0x000000ffff2e7224 */ /* 0x000fe200078e0002 */
[----:B---3--:R-:W-:Y:S01]  /*de40*/  HMMA.16816.F32.BF16 R32, R8, R16, R32 ;  /* 0x000000100820723c */ /* 0x008fe20000041820 */
[----:B------:R-:W-:Y:S02]  /*de50*/  IMAD.MOV.U32 R47, RZ, RZ, R0 ;  /* 0x000000ffff2f7224 */ /* 0x000fe400078e0000 */
        /* <DEDUP_REMOVED lines=16> */
[----:B------:R-:W-:Y:S01]  /*df60*/  HMMA.16816.F32.BF16 R164, R4, R12, R52 ;  /* 0x0000000c04a4723c */ /* 0x000fe20000041834 */
[----:B------:R-:W-:Y:S02]  /*df70*/  IMAD.MOV.U32 R229, RZ, RZ, R45 ;  /* 0x000000ffffe57224 */ /* 0x000fe400078e002d */
[----:B------:R-:W-:Y:S02]  /*df80*/  IMAD.MOV.U32 R230, RZ, RZ, R46 ;  /* 0x000000ffffe67224 */ /* 0x000fe400078e002e */
[----:B------:R-:W-:-:S03]  /*df90*/  IMAD.MOV.U32 R231, RZ, RZ, R47 ;  /* 0x000000ffffe77224 */ /* 0x000fc600078e002f */
[----:B------:R-:W-:Y:S01]  /*dfa0*/  HMMA.16816.F32.BF16 R64, R4, R14, R64 ;  /* 0x0000000e0440723c */ /* 0x000fe20000041840 */
[----:B------:R-:W-:Y:S07]  /*dfb0*/  LDSM.16.M88.4 R4, [R240+0x6000] ;  /* 0x00600000f004783b */ /* 0x000fee0000000200 */
[C---:B------:R-:W-:Y:S01]  /*dfc0*/  HMMA.16816.F32.BF16 R44, R8.reuse, R18, R224 ;  /* 0x00000012082c723c */ /* 0x040fe200000418e0 */
[----:B------:R-:W-:Y:S07]  /*dfd0*/  LDSM.16.M88.4 R16, [R232+0xa000] ;  /* 0x00a00000e810783b */ /* 0x000fee0000000200 */
[C---:B------:R-:W-:Y:S08]  /*dfe0*/  HMMA.16816.F32.BF16 R40, R8.reuse, R12, R220 ;  /* 0x0000000c0828723c */ /* 0x040ff000000418dc */
[C---:B------:R-:W-:Y:S01]  /*dff0*/  HMMA.16816.F32.BF16 R36, R8.reuse, R14, R36 ;  /* 0x0000000e0824723c */ /* 0x040fe20000041824 */
[----:B------:R-:W1:Y:S07]  /*e000*/  LDSM.16.M88.4 R12, [R240+0x4000] ;  /* 0x00400000f00c783b */ /* 0x000e6e0000000200 */
[C---:B------:R-:W-:Y:S08]  /*e010*/  HMMA.16816.F32.BF16 R224, R8.reuse, R28, R212 ;  /* 0x0000001c08e0723c */ /* 0x040ff000000418d4 */
[C---:B------:R-:W-:Y:S01]  /*e020*/  HMMA.16816.F32.BF16 R212, R8.reuse, R30, R204 ;  /* 0x0000001e08d4723c */ /* 0x040fe200000418cc */
[----:B------:R-:W2:Y:S07]  /*e030*/  LDSM.16.M88.4 R28, [R232+0xb800] ;  /* 0x00b80000e81c783b */ /* 0x000eae0000000200 */
[C---:B------:R-:W-:Y:S08]  /*e040*/  HMMA.16816.F32.BF16 R52, R8.reuse, R20, R208 ;  /* 0x000000140834723c */ /* 0x040ff000000418d0 */
[----:B------:R-:W-:Y:S01]  /*e050*/  HMMA.16816.F32.BF16 R228, R8, R22, R228 ;  /* 0x0000001608e4723c */ /* 0x000fe200000418e4 */
[----:B------:R-:W3:Y:S04]  /*e060*/  LDSM.16.M88.4 R8, [R232+0xa800] ;  /* 0x00a80000e808783b */ /* 0x000ee80000000200 */
[----:B------:R-:W4:Y:S03]  /*e070*/  LDSM.16.M88.4 R20, [R232+0xb000] ;  /* 0x00b00000e814783b */ /* 0x000f260000000200 */
[-C--:B-1----:R-:W-:Y:S07]  /*e080*/  HMMA.16816.F32.BF16 R204, R12, R16.reuse, R32 ;  /* 0x000000100ccc723c */ /* 0x082fee0000041820 */
[----:B------:R-:W-:Y:S01]  /*e090*/  IMAD.MOV.U32 R32, RZ, RZ, R248 ;  /* 0x000000ffff207224 */ /* 0x000fe200078e00f8 */
[----:B------:R-:W-:Y:S01]  /*e0a0*/  HMMA.16816.F32.BF16 R208, R4, R16, R168 ;  /* 0x0000001004d0723c */ /* 0x000fe200000418a8 */
[----:B------:R-:W-:-:S02]  /*e0b0*/  IMAD.MOV.U32 R33, RZ, RZ, R3 ;  /* 0x000000ffff217224 */ /* 0x000fc400078e0003 */
[----:B------:R-:W-:Y:S02]  /*e0c0*/  IMAD.MOV.U32 R34, RZ, RZ, R2 ;  /* 0x000000ffff227224 */ /* 0x000fe400078e0002 */
[----:B------:R-:W-:-:S03]  /*e0d0*/  IMAD.MOV.U32 R35, RZ, RZ, R0 ;  /* 0x000000ffff237224 */ /* 0x000fc600078e0000 */
[C---:B------:R-:W-:Y:S08]  /*e0e0*/  HMMA.16816.F32.BF16 R168, R4.reuse, R18, R216 ;  /* 0x0000001204a8723c */ /* 0x040ff000000418d8 */
[C---:B--2---:R-:W-:Y:S08]  /*e0f0*/  HMMA.16816.F32.BF16 R32, R4.reuse, R28, R32 ;  /* 0x0000001c0420723c */ /* 0x044ff00000041820 */
[----:B---3--:R-:W-:Y:S08]  /*e100*/  HMMA.16816.F32.BF16 R248, R4, R8, R164 ;  /* 0x0000000804f8723c */ /* 0x008ff000000418a4 */
[----:B------:R-:W-:-:S04]  /*e110*/  IMAD.MOV.U32 R16, RZ, RZ, R168 ;  /* 0x000000ffff107224 */ /* 0x000fc800078e00a8 */
        /* <DEDUP_REMOVED lines=9> */
[----:B------:R-:W-:-:S03]  /*e1b0*/  IMAD.MOV.U32 R164, RZ, RZ, R35 ;  /* 0x000000ffffa47224 */ /* 0x000fc600078e0023 */
[----:B----4-:R-:W-:Y:S01]  /*e1c0*/  HMMA.16816.F32.BF16 R168, R4, R22, R56 ;  /* 0x0000001604a8723c */ /* 0x010fe20000041838 */
[----:B------:R-:W-:-:S07]  /*e1d0*/  IMAD.MOV.U32 R51, RZ, RZ, R16 ;  /* 0x000000ffff337224 */ /* 0x000fce00078e0010 */
[C---:B------:R-:W-:Y:S01]  /*e1e0*/  HMMA.16816.F32.BF16 R56, R12.reuse, R18, R44 ;  /* 0x000000120c38723c */ /* 0x040fe2000004182c */
[----:B------:R-:W-:Y:S07]  /*e1f0*/  LDSM.16.M88.4 R16, [R239+0x2000] ;  /* 0x00200000ef10783b */ /* 0x000fee0000000200 */
[C---:B------:R-:W-:Y:S08]  /*e200*/  HMMA.16816.F32.BF16 R32, R12.reuse, R10, R36 ;  /* 0x0000000a0c20723c */ /* 0x040ff00000041824 */
[C---:B------:R-:W-:Y:S01]  /*e210*/  HMMA.16816.F32.BF16 R44, R12.reuse, R8, R40 ;  /* 0x000000080c2c723c */ /* 0x040fe20000041828 */
[----:B------:R-:W1:Y:S07]  /*e220*/  LDSM.16.M88.4 R8, [R241+0x4000] ;  /* 0x00400000f108783b */ /* 0x000e6e0000000200 */
[-C--:B------:R-:W-:Y:S08]  /*e230*/  HMMA.16816.F32.BF16 R36, R12, R20.reuse, R52 ;  /* 0x000000140c24723c */ /* 0x080ff00000041834 */
[----:B------:R-:W-:Y:S01]  /*e240*/  HMMA.16816.F32.BF16 R216, R4, R20, R60 ;  /* 0x0000001404d8723c */ /* 0x000fe2000004183c */
[----:B------:R-:W-:Y:S07]  /*e250*/  LDSM.16.M88.4 R4, [R241+0x6000] ;  /* 0x00600000f104783b */ /* 0x000fee0000000200 */
[C---:B------:R-:W-:Y:S08]  /*e260*/  HMMA.16816.F32.BF16 R52, R12.reuse, R28, R224 ;  /* 0x0000001c0c34723c */ /* 0x040ff000000418e0 */
[C---:B------:R-:W-:Y:S01]  /*e270*/  HMMA.16816.F32.BF16 R40, R12.reuse, R30, R212 ;  /* 0x0000001e0c28723c */ /* 0x040fe200000418d4 */
[----:B------:R-:W2:Y:S07]  /*e280*/  LDSM.16.M88.4 R28, [R239+0x3800] ;  /* 0x00380000ef1c783b */ /* 0x000eae0000000200 */
[----:B------:R-:W-:Y:S01]  /*e290*/  HMMA.16816.F32.BF16 R60, R12, R22, R228 ;  /* 0x000000160c3c723c */ /* 0x000fe200000418e4 */
[----:B------:R-:W3:Y:S04]  /*e2a0*/  LDSM.16.M88.4 R20, [R239+0x3000] ;  /* 0x00300000ef14783b */ /* 0x000ee80000000200 */
[----:B------:R-:W4:Y:S02]  /*e2b0*/  LDSM.16.M88.4 R12, [R239+0x2800] ;  /* 0x00280000ef0c783b */ /* 0x000f240000000200 */
[----:B------:R-:W-:-:S02]  /*e2c0*/  IMAD.MOV.U32 R228, RZ, RZ, R51 ;  /* 0x000000ffffe47224 */ /* 0x000fc400078e0033 */
[----:B------:R-:W-:Y:S02]  /*e2d0*/  IMAD.MOV.U32 R229, RZ, RZ, R166 ;  /* 0x000000ffffe57224 */ /* 0x000fe400078e00a6 */
[----:B------:R-:W-:Y:S02]  /*e2e0*/  IMAD.MOV.U32 R230, RZ, RZ, R165 ;  /* 0x000000ffffe67224 */ /* 0x000fe400078e00a5 */
[----:B------:R-:W-:Y:S02]  /*e2f0*/  IMAD.MOV.U32 R231, RZ, RZ, R164 ;  /* 0x000000ffffe77224 */ /* 0x000fe400078e00a4 */
[----:B------:R-:W-:Y:S02]  /*e300*/  IMAD.MOV.U32 R224, RZ, RZ, R167 ;  /* 0x000000ffffe07224 */ /* 0x000fe400078e00a7 */
[----:B-1----:R-:W-:Y:S08]  /*e310*/  HMMA.16816.F32.BF16 R164, R8, R16, R204 ;  /* 0x0000001008a4723c */ /* 0x002ff000000418cc */
[----:B--2---:R-:W-:Y:S01]  /*e320*/  HMMA.16816.F32.BF16 R204, R4, R28, R228 ;  /* 0x0000001c04cc723c */ /* 0x004fe200000418e4 */
[----:B------:R-:W-:-:S02]  /*e330*/  IMAD.MOV.U32 R225, RZ, RZ, R3 ;  /* 0x000000ffffe17224 */ /* 0x000fc400078e0003 */
[----:B------:R-:W-:Y:S02]  /*e340*/  IMAD.MOV.U32 R226, RZ, RZ, R2 ;  /* 0x000000ffffe27224 */ /* 0x000fe400078e0002 */
[----:B------:R-:W-:-:S03]  /*e350*/  IMAD.MOV.U32 R227, RZ, RZ, R0 ;  /* 0x000000ffffe37224 */ /* 0x000fc600078e0000 */
[C---:B------:R-:W-:Y:S08]  /*e360*/  HMMA.16816.F32.BF16 R48, R4.reuse, R16, R208 ;  /* 0x000000100430723c */ /* 0x040ff000000418d0 */
[C---:B---3--:R-:W-:Y:S08]  /*e370*/  HMMA.16816.F32.BF16 R208, R4.reuse, R22, R168 ;  /* 0x0000001604d0723c */ /* 0x048ff000000418a8 */
[----:B------:R-:W-:Y:S01]  /*e380*/  IMAD.MOV.U32 R228, RZ, RZ, R204 ;  /* 0x000000ffffe47224 */ /* 0x000fe200078e00cc */
[----:B------:R-:W-:Y:S01]  /*e390*/  HMMA.16816.F32.BF16 R224, R4, R18, R224 ;  /* 0x0000001204e0723c */ /* 0x000fe200000418e0 */
[----:B------:R-:W-:-:S02]  /*e3a0*/  IMAD.MOV.U32 R3, RZ, RZ, R205 ;  /* 0x000000ffff037224 */ /* 0x000fc400078e00cd */
[----:B------:R-:W-:Y:S02]  /*e3b0*/  IMAD.MOV.U32 R2, RZ, RZ, R206 ;  /* 0x000000ffff027224 */ /* 0x000fe400078e00ce */
[----:B------:R-:W-:-:S03]  /*e3c0*/  IMAD.MOV.U32 R0, RZ, RZ, R207 ;  /* 0x000000ffff007224 */ /* 0x000fc600078e00cf */
[C---:B----4-:R-:W-:Y:S08]  /*e3d0*/  HMMA.16816.F32.BF16 R212, R4.reuse, R12, R248 ;  /* 0x0000000c04d4723c */ /* 0x050ff000000418f8 */
[C---:B------:R-:W-:Y:S08]  /*e3e0*/  HMMA.16816.F32.BF16 R220, R4.reuse, R14, R220 ;  /* 0x0000000e04dc723c */ /* 0x040ff000000418dc */
[C---:B------:R-:W-:Y:S08]  /*e3f0*/  HMMA.16816.F32.BF16 R216, R4.reuse, R20, R216 ;  /* 0x0000001404d8723c */ /* 0x040ff000000418d8 */
[----:B------:R-:W-:Y:S01]  /*e400*/  HMMA.16816.F32.BF16 R204, R4, R30, R64 ;  /* 0x0000001e04cc723c */ /* 0x000fe20000041840 */
[----:B------:R-:W-:Y:S07]  /*e410*/  LDSM.16.M88.4 R4, [R243+0x6000] ;  /* 0x00600000f304783b */ /* 0x000fee0000000200 */
[C---:B------:R-:W-:Y:S01]  /*e420*/  HMMA.16816.F32.BF16 R168, R8.reuse, R18, R56 ;  /* 0x0000001208a8723c */ /* 0x040fe20000041838 */
[----:B------:R-:W1:Y:S07]  /*e430*/  LDSM.16.M88.4 R16, [R238+0xa000] ;  /* 0x00a00000ee10783b */ /* 0x000e6e0000000200 */
[C---:B------:R-:W-:Y:S08]  /*e440*/  HMMA.16816.F32.BF16 R64, R8.reuse, R12, R44 ;  /* 0x0000000c0840723c */ /* 0x040ff0000004182c */
[C---:B------:R-:W-:Y:S01]  /*e450*/  HMMA.16816.F32.BF16 R56, R8.reuse, R14, R32 ;  /* 0x0000000e0838723c */ /* 0x040fe20000041820 */
[----:B------:R-:W2:Y:S04]  /*e460*/  LDSM.16.M88.4 R12, [R243+0x4000] ;  /* 0x00400000f30c783b */ /* 0x000ea80000000200 */
[----:B------:R-:W-:Y:S03]  /*e470*/  LDSM.16.M88.4 R32, [R238+0xb800] ;  /* 0x00b80000ee20783b */ /* 0x000fe60000000200 */
[C---:B------:R-:W-:Y:S08]  /*e480*/  HMMA.16816.F32.BF16 R52, R8.reuse, R28, R52 ;  /* 0x0000001c0834723c */ /* 0x040ff00000041834 */
[C---:B------:R-:W-:Y:S01]  /*e490*/  HMMA.16816.F32.BF16 R40, R8.reuse, R30, R40 ;  /* 0x0000001e0828723c */ /* 0x040fe20000041828 */
[----:B------:R-:W3:Y:S07]  /*e4a0*/  LDSM.16.M88.4 R28, [R238+0xb000] ;  /* 0x00b00000ee1c783b */ /* 0x000eee0000000200 */
[C---:B------:R-:W-:Y:S08]  /*e4b0*/  HMMA.16816.F32.BF16 R36, R8.reuse, R20, R36 ;  /* 0x000000140824723c */ /* 0x040ff00000041824 */
[----:B------:R-:W-:Y:S01]  /*e4c0*/  HMMA.16816.F32.BF16 R60, R8, R22, R60 ;  /* 0x00000016083c723c */ /* 0x000fe2000004183c */
[----:B------:R-:W4:Y:S07]  /*e4d0*/  LDSM.16.M88.4 R8, [R238+0xa800] ;  /* 0x00a80000ee08783b */ /* 0x000f2e0000000200 */
[----:B-1----:R-:W-:Y:S01]  /*e4e0*/  HMMA.16816.F32.BF16 R224, R4, R18, R224 ;  /* 0x0000001204e0723c */ /* 0x002fe200000418e0 */
[----:B------:R-:W-:-:S02]  /*e4f0*/  IMAD.MOV.U32 R20, RZ, RZ, R228 ;  /* 0x000000ffff147224 */ /* 0x000fc400078e00e4 */
[----:B------:R-:W-:Y:S02]  /*e500*/  IMAD.MOV.U32 R21, RZ, RZ, R3 ;  /* 0x000000ffff157224 */ /* 0x000fe400078e0003 */
[----:B------:R-:W-:Y:S02]  /*e510*/  IMAD.MOV.U32 R22, RZ, RZ, R2 ;  /* 0x000000ffff167224 */ /* 0x000fe400078e0002 */
[----:B------:R-:W-:Y:S01]  /*e520*/  IMAD.MOV.U32 R23, RZ, RZ, R0 ;  /* 0x000000ffff177224 */ /* 0x000fe200078e0000 */
[-C--:B------:R-:W-:Y:S08]  /*e530*/  HMMA.16816.F32.BF16 R48, R4, R16.reuse, R48 ;  /* 0x000000100430723c */ /* 0x080ff00000041830 */
[----:B--2---:R-:W-:Y:S08]  /*e540*/  HMMA.16816.F32.BF16 R44, R12, R16, R164 ;  /* 0x000000100c2c723c */ /* 0x004ff000000418a4 */
[----:B------:R-:W-:-:S02]  /*e550*/  IMAD.MOV.U32 R16, RZ, RZ, R224 ;  /* 0x000000ffff107224 */ /* 0x000fc400078e00e0 */
[----:B------:R-:W-:Y:S02]  /*e560*/  IMAD.MOV.U32 R3, RZ, RZ, R225 ;  /* 0x000000ffff037224 */ /* 0x000fe400078e00e1 */
[----:B------:R-:W-:Y:S02]  /*e570*/  IMAD.MOV.U32 R2, RZ, RZ, R226 ;  /* 0x000000ffff027224 */ /* 0x000fe400078e00e2 */
[----:B------:R-:W-:Y:S02]  /*e580*/  IMAD.MOV.U32 R0, RZ, RZ, R227 ;  /* 0x000000ffff007224 */ /* 0x000fe400078e00e3 */
[C---:B---3--:R-:W-:Y:S08]  /*e590*/  HMMA.16816.F32.BF16 R224, R4.reuse, R28, R216 ;  /* 0x0000001c04e0723c */ /* 0x048ff000000418d8 */
[C---:B------:R-:W-:Y:S08]  /*e5a0*/  HMMA.16816.F32.BF16 R216, R4.reuse, R30, R208 ;  /* 0x0000001e04d8723c */ /* 0x040ff000000418d0 */
[C---:B------:R-:W-:Y:S08]  /*e5b0*/  HMMA.16816.F32.BF16 R208, R4.reuse, R34, R204 ;  /* 0x0000002204d0723c */ /* 0x040ff000000418cc */
[----:B----4-:R-:W-:Y:S08]  /*e5c0*/  HMMA.16816.F32.BF16 R248, R4, R8, R212 ;  /* 0x0000000804f8723c */ /* 0x010ff000000418d4 */
[----:B------:R-:W-:Y:S08]  /*e5d0*/  HMMA.16816.F32.BF16 R204, R12, R18, R168 ;  /* 0x000000120ccc723c */ /* 0x000ff000000418a8 */
[C---:B------:R-:W-:Y:S08]  /*e5e0*/  HMMA.16816.F32.BF16 R228, R4.reuse, R10, R220 ;  /* 0x0000000a04e4723c */ /* 0x040ff000000418dc */
[----:B------:R-:W-:Y:S01]  /*e5f0*/  HMMA.16816.F32.BF16 R212, R4, R32, R20 ;  /* 0x0000002004d4723c */ /* 0x000fe20000041814 */
[----:B------:R-:W-:Y:S01]  /*e600*/  LDSM.16.M88.4 R4, [R242+0x6000] ;  /* 0x00600000f204783b */ /* 0x000fe20000000200 */
[----:B------:R-:W-:-:S03]  /*e610*/  IMAD.MOV.U32 R220, RZ, RZ, R16 ;  /* 0x000000ffffdc7224 */ /* 0x000fc600078e0010 */
[----:B------:R-:W1:Y:S03]  /*e620*/  LDSM.16.M88.4 R20, [R237+0x2000] ;  /* 0x00200000ed14783b */ /* 0x000e660000000200 */
[C---:B------:R-:W-:Y:S01]  /*e630*/  HMMA.16816.F32.BF16 R168, R12.reuse, R8, R64 ;  /* 0x000000080ca8723c */ /* 0x040fe20000041840 */
[----:B------:R-:W-:Y:S07]  /*e640*/  LDSM.16.M88.4 R16, [R237+0x2800] ;  /* 0x00280000ed10783b */ /* 0x000fee0000000200 */
[----:B------:R-:W-:Y:S01]  /*e650*/  HMMA.16816.F32.BF16 R164, R12, R10, R56 ;  /* 0x0000000a0ca4723c */ /* 0x000fe20000041838 */
[----:B------:R-:W2:Y:S01]  /*e660*/  LDSM.16.M88.4 R8, [R242+0x4000] ;  /* 0x00400000f208783b */ /* 0x000ea20000000200 */
[----:B------:R-:W-:-:S06]  /*e670*/  IMAD.MOV.U32 R222, RZ, RZ, R2 ;  /* 0x000000ffffde7224 */ /* 0x000fcc00078e0002 */
[C---:B------:R-:W-:Y:S01]  /*e680*/  HMMA.16816.F32.BF16 R56, R12.reuse, R32, R52 ;  /* 0x000000200c38723c */ /* 0x040fe20000041834 */
[----:B------:R-:W3:Y:S07]  /*e690*/  S2R R2, SR_TID.X ;  /* 0x0000000000027919 */ /* 0x000eee0000002100 */
[C---:B------:R-:W-:Y:S08]  /*e6a0*/  HMMA.16816.F32.BF16 R64, R12.reuse, R28, R36 ;  /* 0x0000001c0c40723c */ /* 0x040ff00000041824 */
[C---:B------:R-:W-:Y:S01]  /*e6b0*/  HMMA.16816.F32.BF16 R60, R12.reuse, R30, R60 ;  /* 0x0000001e0c3c723c */ /* 0x040fe2000004183c */
[----:B------:R-:W-:Y:S07]  /*e6c0*/  LDSM.16.M88.4 R28, [R237+0x3800] ;  /* 0x00380000ed1c783b */ /* 0x000fee0000000200 */
[----:B------:R-:W-:Y:S01]  /*e6d0*/  HMMA.16816.F32.BF16 R32, R12, R34, R40 ;  /* 0x000000220c20723c */ /* 0x000fe20000041828 */
[----:B------:R-:W4:Y:S01]  /*e6e0*/  LDSM.16.M88.4 R12, [R237+0x3000] ;  /* 0x00300000ed0c783b */ /* 0x000f220000000200 */
[----:B---3--:R-:W-:Y:S01]  /*e6f0*/  IMAD.SHL.U32 R2, R2, 0x2, RZ ;  /* 0x0000000202027824 */ /* 0x008fe200078e00ff */
[----:B------:R-:W-:Y:S01]  /*e700*/  UISETP.GE.AND UP0, UPT, UR8, 0x4, UPT ;  /* 0x000000040800788c */ /* 0x000fe2000bf06270 */
[----:B------:R-:W-:Y:S01]  /*e710*/  IMAD.MOV.U32 R221, RZ, RZ, R3 ;  /* 0x000000ffffdd7224 */ /* 0x000fe200078e0003 */
[----:B------:R-:W-:-:S04]  /*e720*/  DEPBAR.LE SB0, 0x0 ;  /* 0x000080000000791a */ /* 0x000fc80000000000 */
[----:B------:R-:W-:Y:S01]  /*e730*/  IMAD.MOV.U32 R223, RZ, RZ, R0 ;  /* 0x000000ffffdf7224 */ /* 0x000fe200078e0000 */
[----:B------:R-:W-:Y:S01]  /*e740*/  LOP3.LUT R2, R2, 0x6, RZ, 0xc0, !PT ;  /* 0x0000000602027812 */ /* 0x000fe200078ec0ff */
[----:B------:R-:W-:Y:S01]  /*e750*/  IMAD.U32 R0, RZ, RZ, UR21 ;  /* 0x00000015ff007e24 */ /* 0x000fe2000f8e00ff */
[----:B-1----:R-:W-:Y:S03]  /*e760*/  HMMA.16816.F32.BF16 R48, R4, R20, R48 ;  /* 0x000000140430723c */ /* 0x002fe60000041830 */
[----:B------:R-:W-:-:S05]  /*e770*/  IMAD R0, R0, 0x40, R2 ;  /* 0x0000004000007824 */ /* 0x000fca00078e0202 */
[----:B--2---:R-:W-:Y:S08]  /*e780*/  HMMA.16816.F32.BF16 R36, R8, R20, R44 ;  /* 0x000000140824723c */ /* 0x004ff0000004182c */
[C---:B------:R-:W-:Y:S08]  /*e790*/  HMMA.16816.F32.BF16 R40, R4.reuse, R22, R220 ;  /* 0x000000160428723c */ /* 0x040ff000000418dc */
[C---:B------:R-:W-:Y:S08]  /*e7a0*/  HMMA.16816.F32.BF16 R220, R4.reuse, R16, R248 ;  /* 0x0000001004dc723c */ /* 0x040ff000000418f8 */
[C---:B----4-:R-:W-:Y:S08]  /*e7b0*/  HMMA.16816.F32.BF16 R248, R4.reuse, R12, R224 ;  /* 0x0000000c04f8723c */ /* 0x050ff000000418e0 */
[----:B------:R-:W-:Y:S08]  /*e7c0*/  HMMA.16816.F32.BF16 R224, R4, R14, R216 ;  /* 0x0000000e04e0723c */ /* 0x000ff000000418d8 */
[----:B------:R-:W-:Y:S08]  /*e7d0*/  HMMA.16816.F32.BF16 R20, R8, R22, R204 ;  /* 0x000000160814723c */ /* 0x000ff000000418cc */
[C---:B------:R-:W-:Y:S08]  /*e7e0*/  HMMA.16816.F32.BF16 R216, R4.reuse, R28, R212 ;  /* 0x0000001c04d8723c */ /* 0x040ff000000418d4 */
[C---:B------:R-:W-:Y:S08]  /*e7f0*/  HMMA.16816.F32.BF16 R228, R4.reuse, R18, R228 ;  /* 0x0000001204e4723c */ /* 0x040ff000000418e4 */
[----:B------:R-:W-:Y:S01]  /*e800*/  HMMA.16816.F32.BF16 R212, R4, R30, R208 ;  /* 0x0000001e04d4723c */ /* 0x000fe200000418d0 */
[----:B------:R-:W-:Y:S07]  /*e810*/  I2F R5, R0 ;  /* 0x0000000000057306 */ /* 0x000fee0000201400 */
[C---:B------:R-:W-:Y:S07]  /*e820*/  HMMA.16816.F32.BF16 R204, R8.reuse, R14, R60 ;  /* 0x0000000e08cc723c */ /* 0x040fee000004183c */
[C---:B------:R-:W-:Y:S01]  /*e830*/  IADD3 R15, R0.reuse, 0x1, RZ ;  /* 0x00000001000f7810 */ /* 0x040fe20007ffe0ff */
[----:B------:R-:W-:Y:S01]  /*e840*/  HMMA.16816.F32.BF16 R208, R8, R12, R64 ;  /* 0x0000000c08d0723c */ /* 0x000fe20000041840 */
[----:B------:R-:W-:-:S02]  /*e850*/  IADD3 R14, R0, 0x8, RZ ;  /* 0x00000008000e7810 */ /* 0x000fc40007ffe0ff */
[----:B------:R-:W1:Y:S04]  /*e860*/  I2F R2, R15 ;  /* 0x0000000f00027306 */ /* 0x000e680000201400 */
[----:B------:R-:W-:-:S04]  /*e870*/  IADD3 R13, R0, 0x9, RZ ;  /* 0x00000009000d7810 */ /* 0x000fc80007ffe0ff */
[----:B------:R-:W2:Y:S01]  /*e880*/  I2F R4, R13 ;  /* 0x0000000d00047306 */ /* 0x000ea20000201400 */
[----:B------:R-:W-:Y:S01]  /*e890*/  HMMA.16816.F32.BF16 R44, R8, R16, R168 ;  /* 0x00000010082c723c */ /* 0x000fe200000418a8 */
[----:B------:R-:W-:-:S06]  /*e8a0*/  IADD3 R12, R0, 0x10, RZ ;  /* 0x00000010000c7810 */ /* 0x000fcc0007ffe0ff */
[----:B------:R-:W3:Y:S01]  /*e8b0*/  I2F R3, R14 ;  /* 0x0000000e00037306 */ /* 0x000ee20000201400 */
[----:B------:R-:W-:Y:S01]  /*e8c0*/  HMMA.16816.F32.BF16 R52, R8, R18, R164 ;  /* 0x000000120834723c */ /* 0x000fe200000418a4 */
[----:B-1----:R-:W-:-:S06]  /*e8d0*/  FFMA.FTZ R17, R2, UR4, R37 ;  /* 0x0000000402117c23 */ /* 0x002fcc0008010025 */
[C---:B------:R-:W-:Y:S01]  /*e8e0*/  FFMA.FTZ R165, R5.reuse, UR4, R48 ;  /* 0x0000000405a57c23 */ /* 0x040fe20008010030 */
[----:B------:R-:W-:Y:S01]  /*e8f0*/  HMMA.16816.F32.BF16 R168, R8, R28, R56 ;  /* 0x0000001c08a8723c */ /* 0x000fe20000041838 */
[C---:B------:R-:W-:Y:S02]  /*e900*/  FFMA.FTZ R18, R5.reuse, UR4, R36 ;  /* 0x0000000405127c23 */ /* 0x040fe40008010024 */
[----:B------:R-:W-:-:S04]  /*e910*/  FFMA.FTZ R164, R5, UR4, R50 ;  /* 0x0000000405a47c23 */ /* 0x000fc80008010032 */
[----:B------:R-:W-:Y:S01]  /*e920*/  FFMA.FTZ R56, R5, UR4, R38 ;  /* 0x0000000405387c23 */ /* 0x000fe20008010026 */
[----:B------:R-:W-:Y:S01]  /*e930*/  HMMA.16816.F32.BF16 R64, R8, R30, R32 ;  /* 0x0000001e0840723c */ /* 0x000fe20000041820 */
[----:B------:R-:W1:Y:S01]  /*e940*/  I2F R5, R12 ;  /* 0x0000000c00057306 */ /* 0x000e620000201400 */
[C---:B--2---:R-:W-:Y:S02]  /*e950*/  FFMA.FTZ R37, R4.reuse, UR4, R23 ;  /* 0x0000000404257c23 */ /* 0x044fe40008010017 */
[----:B------:R-:W-:-:S03]  /*e960*/  FFMA.FTZ R59, R4, UR4, R41 ;  /* 0x00000004043b7c23 */ /* 0x000fc60008010029 */
[----:B------:R-:W-:Y:S01]  /*e970*/  IADD3 R11, R0, 0x11, RZ ;  /* 0x00000011000b7810 */ /* 0x000fe20007ffe0ff */
[----:B------:R-:W-:Y:S01]  /*e980*/  FFMA.FTZ R32, R4, UR4, R21 ;  /* 0x0000000404207c23 */ /* 0x000fe20008010015 */
[----:B------:R-:W-:Y:S01]  /*e990*/  IADD3 R10, R0, 0x18, RZ ;  /* 0x00000018000a7810 */ /* 0x000fe20007ffe0ff */
[----:B------:R-:W-:Y:S01]  /*e9a0*/  FFMA.FTZ R58, R4, UR4, R43 ;  /* 0x00000004043a7c23 */ /* 0x000fe2000801002b */
[----:B------:R-:W-:Y:S01]  /*e9b0*/  IADD3 R9, R0, 0x19, RZ ;  /* 0x0000001900097810 */ /* 0x000fe20007ffe0ff */
[----:B------:R-:W2:Y:S01]  /*e9c0*/  I2F R4, R11 ;  /* 0x0000000b00047306 */ /* 0x000ea20000201400 */
[C---:B---3--:R-:W-:Y:S02]  /*e9d0*/  FFMA.FTZ R62, R3.reuse, UR4, R40 ;  /* 0x00000004033e7c23 */ /* 0x048fe40008010028 */
[C---:B------:R-:W-:Y:S02]  /*e9e0*/  FFMA.FTZ R16, R3.reuse, UR4, R20 ;  /* 0x0000000403107c23 */ /* 0x040fe40008010014 */
[----:B------:R-:W-:-:S02]  /*e9f0*/  FFMA.FTZ R38, R3, UR4, R22 ;  /* 0x0000000403267c23 */ /* 0x000fc40008010016 */
[----:B------:R-:W-:Y:S02]  /*ea00*/  FFMA.FTZ R60, R3, UR4, R42 ;  /* 0x00000004033c7c23 */ /* 0x000fe4000801002a */
[C---:B------:R-:W-:Y:S01]  /*ea10*/  FFMA.FTZ R48, R2.reuse, UR4, R39 ;  /* 0x0000000402307c23 */ /* 0x040fe20008010027 */
[----:B------:R-:W3:Y:S01]  /*ea20*/  I2F R3, R10 ;  /* 0x0000000a00037306 */ /* 0x000ee20000201400 */
[C---:B------:R-:W-:Y:S02]  /*ea30*/  FFMA.FTZ R63, R2.reuse, UR4, R49 ;  /* 0x00000004023f7c23 */ /* 0x040fe40008010031 */
[----:B------:R-:W-:Y:S01]  /*ea40*/  FFMA.FTZ R61, R2, UR4, R51 ;  /* 0x00000004023d7c23 */ /* 0x000fe20008010033 */
[C---:B------:R-:W-:Y:S02]  /*ea50*/  IADD3 R8, R0.reuse, 0x20, RZ ;  /* 0x0000002000087810 */ /* 0x040fe40007ffe0ff */
[C---:B------:R-:W-:Y:S02]  /*ea60*/  IADD3 R7, R0.reuse, 0x21, RZ ;  /* 0x0000002100077810 */ /* 0x040fe40007ffe0ff */
[----:B------:R-:W4:Y:S01]  /*ea70*/  I2F R2, R9 ;  /* 0x0000000900027306 */ /* 0x000f220000201400 */
[----:B-----5:R-:W-:-:S02]  /*ea80*/  ISETP.GE.AND P5, PT, R0, R24, PT ;  /* 0x000000180000720c */ /* 0x020fc40003fa6270 */
[-C--:B------:R-:W-:Y:S01]  /*ea90*/  ISETP.GE.AND P6, PT, R15, R24.reuse, PT ;  /* 0x000000180f00720c */ /* 0x080fe20003fc6270 */
[C---:B-1----:R-:W-:Y:S01]  /*eaa0*/  FFMA.FTZ R31, R5.reuse, UR4, R44 ;  /* 0x00000004051f7c23 */ /* 0x042fe2000801002c */
[----:B------:R-:W-:Y:S01]  /*eab0*/  IADD3 R6, R0, 0x28, RZ ;  /* 0x0000002800067810 */ /* 0x000fe20007ffe0ff */
[C---:B------:R-:W-:Y:S01]  /*eac0*/  FFMA.FTZ R36, R5.reuse, UR4, R46 ;  /* 0x0000000405247c23 */ /* 0x040fe2000801002e */
[----:B------:R-:W-:Y:S01]  /*ead0*/  FSEL R41, R18, -INF , !P5 ;  /* 0xff80000012297808 */ /* 0x000fe20006800000 */
[----:B------:R-:W1:Y:S01]  /*eae0*/  I2F R23, R8 ;  /* 0x0000000800177306 */ /* 0x000e620000201400 */
[C---:B------:R-:W-:Y:S01]  /*eaf0*/  FFMA.FTZ R57, R5.reuse, UR4, R220 ;  /* 0x0000000405397c23 */ /* 0x040fe200080100dc */
[----:B------:R-:W-:Y:S01]  /*eb00*/  ISETP.GE.AND P5, PT, R14, R24, PT ;  /* 0x000000180e00720c */ /* 0x000fe20003fa6270 */
[----:B------:R-:W-:Y:S01]  /*eb10*/  FFMA.FTZ R51, R5, UR4, R222 ;  /* 0x0000000405337c23 */ /* 0x000fe200080100de */
[----:B------:R-:W-:Y:S02]  /*eb20*/  IADD3 R5, R0, 0x29, RZ ;  /* 0x0000002900057810 */ /* 0x000fe40007ffe0ff */
[----:B------:R-:W-:-:S02]  /*eb30*/  FSEL R44, R17, -INF , !P6 ;  /* 0xff800000112c7808 */ /* 0x000fc40007000000 */
[----:B------:R-:W1:Y:S01]  /*eb40*/  I2F R22, R7 ;  /* 0x0000000700167306 */ /* 0x000e620000201400 */
[-C--:B------:R-:W-:Y:S01]  /*eb50*/  ISETP.GE.AND P6, PT, R13, R24.reuse, PT ;  /* 0x000000180d00720c */ /* 0x080fe20003fc6270 */
[----:B--2---:R-:W-:Y:S01]  /*eb60*/  FFMA.FTZ R30, R4, UR4, R45 ;  /* 0x00000004041e7c23 */ /* 0x004fe2000801002d */
[----:B------:R-:W-:Y:S01]  /*eb70*/  FSEL R46, R16, -INF , !P5 ;  /* 0xff800000102e7808 */ /* 0x000fe20006800000 */
[----:B------:R-:W-:Y:S01]  /*eb80*/  FFMA.FTZ R34, R4, UR4, R47 ;  /* 0x0000000404227c23 */ /* 0x000fe2000801002f */
[----:B------:R-:W-:Y:S01]  /*eb90*/  ISETP.GE.AND P5, PT, R12, R24, PT ;  /* 0x000000180c00720c */ /* 0x000fe20003fa6270 */
[C---:B------:R-:W-:Y:S02]  /*eba0*/  FFMA.FTZ R50, R4.reuse, UR4, R221 ;  /* 0x0000000404327c23 */ /* 0x040fe400080100dd */
[----:B------:R-:W2:Y:S01]  /*ebb0*/  I2F R21, R6 ;  /* 0x0000000600157306 */ /* 0x000ea20000201400 */
[----:B------:R-:W-:Y:S01]  /*ebc0*/  FFMA.FTZ R47, R4, UR4, R223 ;  /* 0x00000004042f7c23 */ /* 0x000fe200080100df */
[----:B------:R-:W-:-:S02]  /*ebd0*/  FSEL R45, R32, -INF , !P6 ;  /* 0xff800000202d7808 */ /* 0x000fc40007000000 */
[----:B------:R-:W-:Y:S02]  /*ebe0*/  IADD3 R4, R0, 0x30, RZ ;  /* 0x0000003000047810 */ /* 0x000fe40007ffe0ff */
[-C--:B------:R-:W-:Y:S02]  /*ebf0*/  ISETP.GE.AND P6, PT, R11, R24.reuse, PT ;  /* 0x000000180b00720c */ /* 0x080fe40003fc6270 */
[----:B------:R-:W2:Y:S01]  /*ec00*/  I2F R20, R5 ;  /* 0x0000000500147306 */ /* 0x000ea20000201400 */
[----:B---3--:R-:W-:Y:S01]  /*ec10*/  FFMA.FTZ R39, R3, UR4, R230 ;  /* 0x0000000403277c23 */ /* 0x008fe200080100e6 */
[----:B------:R-:W-:Y:S01]  /*ec20*/  FSEL R230, R31, -INF , !P5 ;  /* 0xff8000001fe67808 */ /* 0x000fe20006800000 */
[----:B------:R-:W-:Y:S01]  /*ec30*/  FFMA.FTZ R29, R3, UR4, R52 ;  /* 0x00000004031d7c23 */ /* 0x000fe20008010034 */
[-C--:B------:R-:W-:Y:S01]  /*ec40*/  ISETP.GE.AND P5, PT, R10, R24.reuse, PT ;  /* 0x000000180a00720c */ /* 0x080fe20003fa6270 */
[----:B----4-:R-:W-:Y:S01]  /*ec50*/  FFMA.FTZ R40, R2, UR4, R229 ;  /* 0x0000000402287c23 */ /* 0x010fe200080100e5 */
[----:B------:R-:W-:Y:S01]  /*ec60*/  FSEL R229, R30, -INF , !P6 ;  /* 0xff8000001ee57808 */ /* 0x000fe20007000000 */
[C---:B------:R-:W-:Y:S01]  /*ec70*/  FFMA.FTZ R28, R2.reuse, UR4, R53 ;  /* 0x00000004021c7c23 */ /* 0x040fe20008010035 */
[----:B------:R-:W3:Y:S01]  /*ec80*/  I2F R19, R4 ;  /* 0x0000000400137306 */ /* 0x000ee20000201400 */
[C---:B------:R-:W-:Y:S01]  /*ec90*/  FFMA.FTZ R33, R2.reuse, UR4, R55 ;  /* 0x0000000402217c23 */ /* 0x040fe20008010037 */
[-C--:B------:R-:W-:Y:S01]  /*eca0*/  ISETP.GE.AND P6, PT, R9, R24.reuse, PT ;  /* 0x000000180900720c */ /* 0x080fe20003fc6270 */
[----:B------:R-:W-:Y:S01]  /*ecb0*/  FFMA.FTZ R42, R2, UR4, R231 ;  /* 0x00000004022a7c23 */ /* 0x000fe200080100e7 */
[----:B------:R-:W-:Y:S01]  /*ecc0*/  IADD3 R2, R0, 0x38, RZ ;  /* 0x0000003800027810 */ /* 0x000fe20007ffe0ff */
[----:B------:R-:W-:Y:S01]  /*ecd0*/  FFMA.FTZ R49, R3, UR4, R228 ;  /* 0x0000000403317c23 */ /* 0x000fe200080100e4 */
[----:B------:R-:W-:Y:S01]  /*ece0*/  FSEL R228, R29, -INF , !P5 ;  /* 0xff8000001de47808 */ /* 0x000fe20006800000 */
[----:B-1----:R-:W-:Y:S01]  /*ecf0*/  FFMA.FTZ R16, R23, UR4, R208 ;  /* 0x0000000417107c23 */ /* 0x002fe200080100d0 */
[-C--:B------:R-:W-:Y:S01]  /*ed00*/  ISETP.GE.AND P5, PT, R8, R24.reuse, PT ;  /* 0x000000180800720c */ /* 0x080fe20003fa6270 */
[----:B------:R-:W1:Y:S01]  /*ed10*/  I2F R17, R2 ;  /* 0x0000000200117306 */ /* 0x000e620000201400 */
[----:B------:R-:W-:Y:S01]  /*ed20*/  FSEL R223, R28, -INF , !P6 ;  /* 0xff8000001cdf7808 */ /* 0x000fe20007000000 */
[----:B------:R-:W-:Y:S01]  /*ed30*/  FFMA.FTZ R29, R22, UR4, R209 ;  /* 0x00000004161d7c23 */ /* 0x000fe200080100d1 */
[-C--:B------:R-:W-:Y:S01]  /*ed40*/  ISETP.GE.AND P6, PT, R7, R24.reuse, PT ;  /* 0x000000180700720c */ /* 0x080fe20003fc6270 */
[----:B--2---:R-:W-:Y:S01]  /*ed50*/  FFMA.FTZ R28, R21, UR4, R204 ;  /* 0x00000004151c7c23 */ /* 0x004fe200080100cc */
[----:B------:R-:W-:Y:S01]  /*ed60*/  FSEL R167, R16, -INF , !P5 ;  /* 0xff80000010a77808 */ /* 0x000fe20006800000 */
[----:B------:R-:W-:Y:S01]  /*ed70*/  FFMA.FTZ R16, R20, UR4, R205 ;  /* 0x0000000414107c23 */ /* 0x000fe200080100cd */
[----:B------:R-:W-:Y:S01]  /*ed80*/  BAR.SYNC.DEFER_BLOCKING 0x0 ;  /* 0x0000000000007b1d */ /* 0x000fe20000010000 */
[----:B------:R-:W-:-:S02]  /*ed90*/  ISETP.GE.AND P5, PT, R6, R24, PT ;  /* 0x000000180600720c */ /* 0x000fc40003fa6270 */
[----:B------:R-:W-:Y:S02]  /*eda0*/  FSEL R208, R29, -INF , !P6 ;  /* 0xff8000001dd07808 */ /* 0x000fe40007000000 */
[-C--:B------:R-:W-:Y:S02]  /*edb0*/  ISETP.GE.AND P6, PT, R5, R24.reuse, PT ;  /* 0x000000180500720c */ /* 0x080fe40003fc6270 */
[----:B------:R-:W-:Y:S01]  /*edc0*/  FSEL R28, R28, -INF , !P5 ;  /* 0xff8000001c1c7808 */ /* 0x000fe20006800000 */
[----:B---3--:R-:W-:Y:S01]  /*edd0*/  FFMA.FTZ R29, R19, UR4, R168 ;  /* 0x00000004131d7c23 */ /* 0x008fe200080100a8 */
[----:B------:R-:W-:Y:S02]  /*ede0*/  FSEL R16, R16, -INF , !P6 ;  /* 0xff80000010107808 */ /* 0x000fe40007000000 */
[----:B------:R-:W-:Y:S01]  /*edf0*/  ISETP.GE.AND P5, PT, R4, R24, PT ;  /* 0x000000180400720c */ /* 0x000fe20003fa6270 */
[----:B------:R-:W-:Y:S01]  /*ee00*/  STL [R1+0x10], R28 ;  /* 0x0000101c01007387 */ /* 0x000fe20000100800 */
[----:B------:R-:W-:-:S02]  /*ee10*/  FFMA.FTZ R35, R3, UR4, R54 ;  /* 0x0000000403237c23 */ /* 0x000fc40008010036 */
[----:B------:R-:W-:Y:S01]  /*ee20*/  FSEL R168, R29, -INF , !P5 ;  /* 0xff8000001da87808 */ /* 0x000fe20006800000 */
[----:B------:R1:W-:Y:S01]  /*ee30*/  STL [R1+0xc], R16 ;  /* 0x00000c1001007387 */ /* 0x0003e20000100800 */
[----:B------:R-:W-:Y:S02]  /*ee40*/  ISETP.GE.AND P5, PT, R2, R24, PT ;  /* 0x000000180200720c */ /* 0x000fe40003fa6270 */
[----:B------:R-:W-:-:S04]  /*ee50*/  IADD3 R3, R0, 0x31, RZ ;  /* 0x0000003100037810 */ /* 0x000fc80007ffe0ff */
[----:B------:R-:W2:Y:S01]  /*ee60*/  I2F R18, R3 ;  /* 0x0000000300127306 */ /* 0x000ea20000201400 */
[----:B------:R-:W-:Y:S01]  /*ee70*/  ISETP.GE.AND P0, PT, R0, R25, PT ;  /* 0x000000190000720c */ /* 0x000fe20003f06270 */
[----:B-1----:R-:W-:-:S05]  /*ee80*/  FFMA.FTZ R16, R17, UR4, R64 ;  /* 0x0000000411107c23 */ /* 0x002fca0008010040 */
[----:B------:R-:W-:Y:S02]  /*ee90*/  FSEL R205, R16, -INF , !P5 ;  /* 0xff80000010cd7808 */ /* 0x000fe40006800000 */
[----:B------:R-:W-:-:S04]  /*eea0*/  ISETP.GE.AND P5, PT, R15, R25, PT ;  /* 0x000000190f00720c */ /* 0x000fc80003fa6270 */
[----:B------:R-:W-:Y:S02]  /*eeb0*/  FSEL R43, R48, -INF , !P5 ;  /* 0xff800000302b7808 */ /* 0x000fe40006800000 */
[-C--:B------:R-:W-:Y:S02]  /*eec0*/  ISETP.GE.AND P5, PT, R13, R25.reuse, PT ;  /* 0x000000190d00720c */ /* 0x080fe40003fa6270 */
[----:B------:R-:W-:Y:S02]  /*eed0*/  FSEL R31, R56, -INF , !P0 ;  /* 0xff800000381f7808 */ /* 0x000fe40004000000 */
[-C--:B------:R-:W-:Y:S02]  /*eee0*/  ISETP.GE.AND P0, PT, R14, R25.reuse, PT ;  /* 0x000000190e00720c */ /* 0x080fe40003f06270 */
[----:B------:R-:W-:Y:S02]  /*eef0*/  FSEL R37, R37, -INF , !P5 ;  /* 0xff80000025257808 */ /* 0x000fe40006800000 */
[----:B------:R-:W-:-:S02]  /*ef00*/  ISETP.GE.AND P5, PT, R11, R25, PT ;  /* 0x000000190b00720c */ /* 0x000fc40003fa6270 */
[----:B------:R-:W-:Y:S02]  /*ef10*/  FSEL R38, R38, -INF , !P0 ;  /* 0xff80000026267808 */ /* 0x000fe40004000000 */
[-C--:B------:R-:W-:Y:S02]  /*ef20*/  ISETP.GE.AND P0, PT, R12, R25.reuse, PT ;  /* 0x000000190c00720c */ /* 0x080fe40003f06270 */
[----:B------:R-:W-:Y:S01]  /*ef30*/  FSEL R221, R34, -INF , !P5 ;  /* 0xff80000022dd7808 */ /* 0x000fe20006800000 */
[----:B--2---:R-:W-:Y:S01]  /*ef40*/  FFMA.FTZ R28, R18, UR4, R169 ;  /* 0x00000004121c7c23 */ /* 0x004fe200080100a9 */
[----:B------:R-:W-:Y:S02]  /*ef50*/  ISETP.GE.AND P5, PT, R9, R25, PT ;  /* 0x000000190900720c */ /* 0x000fe40003fa6270 */
[C---:B------:R-:W-:Y:S02]  /*ef60*/  ISETP.GE.AND P4, PT, R0.reuse, R27, PT ;  /* 0x0000001b0000720c */ /* 0x040fe40003f86270 */
[----:B------:R-:W-:-:S02]  /*ef70*/  ISETP.GE.AND P1, PT, R0, R26, PT ;  /* 0x0000001a0000720c */ /* 0x000fc40003f26270 */
[----:B------:R-:W-:Y:S01]  /*ef80*/  ISETP.GE.AND P6, PT, R3, R24, PT ;  /* 0x000000180300720c */ /* 0x000fe20003fc6270 */
[----:B------:R-:W-:Y:S01]  /*ef90*/  FFMA.FTZ R16, R22, UR4, R211 ;  /* 0x0000000416107c23 */ /* 0x000fe200080100d3 */
[----:B------:R-:W-:Y:S02]  /*efa0*/  IADD3 R0, R0, 0x39, RZ ;  /* 0x0000003900007810 */ /* 0x000fe40007ffe0ff */
[----:B------:R-:W-:Y:S02]  /*efb0*/  FSEL R222, R36, -INF , !P0 ;  /* 0xff80000024de7808 */ /* 0x000fe40004000000 */
[-C--:B------:R-:W-:Y:S02]  /*efc0*/  ISETP.GE.AND P0, PT, R10, R25.reuse, PT ;  /* 0x000000190a00720c */ /* 0x080fe40003f06270 */
[----:B------:R-:W-:Y:S02]  /*efd0*/  FSEL R169, R33, -INF , !P5 ;  /* 0xff80000021a97808 */ /* 0x000fe40006800000 */
[----:B------:R-:W-:-:S02]  /*efe0*/  ISETP.GE.AND P5, PT, R7, R25, PT ;  /* 0x000000190700720c */ /* 0x000fc40003fa6270 */
[----:B------:R-:W-:Y:S02]  /*eff0*/  FSEL R209, R28, -INF , !P6 ;  /* 0xff8000001cd17808 */ /* 0x000fe40007000000 */
[----:B------:R-:W-:Y:S01]  /*f000*/  ISETP.GE.AND P6, PT, R0, R24, PT ;  /* 0x000000180000720c */ /* 0x000fe20003fc6270 */
[----:B------:R-:W-:Y:S01]  /*f010*/  FFMA.FTZ R24, R23, UR4, R210 ;  /* 0x0000000417187c23 */ /* 0x000fe200080100d2 */
[----:B------:R-:W-:Y:S02]  /*f020*/  FSEL R220, R35, -INF , !P0 ;  /* 0xff80000023dc7808 */ /* 0x000fe40004000000 */
[-C--:B------:R-:W-:Y:S02]  /*f030*/  ISETP.GE.AND P0, PT, R8, R25.reuse, PT ;  /* 0x000000190800720c */ /* 0x080fe40003f06270 */
[----:B------:R-:W-:Y:S02]  /*f040*/  FSEL R52, R16, -INF , !P5 ;  /* 0xff80000010347808 */ /* 0x000fe40006800000 */
[----:B------:R-:W1:Y:S01]  /*f050*/  I2F R16, R0 ;  /* 0x0000000000107306 */ /* 0x000e620000201400 */
[----:B------:R-:W-:Y:S01]  /*f060*/  FFMA.FTZ R29, R20, UR4, R207 ;  /* 0x00000004141d7c23 */ /* 0x000fe200080100cf */
[----:B------:R-:W-:Y:S01]  /*f070*/  FSEL R53, R24, -INF , !P0 ;  /* 0xff80000018357808 */ /* 0x000fe20004000000 */
[----:B------:R-:W-:Y:S01]  /*f080*/  FFMA.FTZ R30, R21, UR4, R206 ;  /* 0x00000004151e7c23 */ /* 0x000fe200080100ce */
[----:B------:R-:W-:-:S02]  /*f090*/  ISETP.GE.AND P5, PT, R5, R25, PT ;  /* 0x000000190500720c */ /* 0x000fc40003fa6270 */
[-C--:B------:R-:W-:Y:S01]  /*f0a0*/  ISETP.GE.AND P0, PT, R6, R25.reuse, PT ;  /* 0x000000190600720c */ /* 0x080fe20003f06270 */
[----:B------:R-:W-:Y:S01]  /*f0b0*/  FFMA.FTZ R24, R18, UR4, R171 ;  /* 0x0000000412187c23 */ /* 0x000fe200080100ab */
[----:B------:R-:W-:Y:S01]  /*f0c0*/  FSEL R166, R29, -INF , !P5 ;  /* 0xff8000001da67808 */ /* 0x000fe20006800000 */
[----:B------:R-:W-:Y:S01]  /*f0d0*/  FFMA.FTZ R28, R19, UR4, R170 ;  /* 0x00000004131c7c23 */ /* 0x000fe200080100aa */
[----:B------:R-:W-:Y:S02]  /*f0e0*/  FSEL R35, R30, -INF , !P0 ;  /* 0xff8000001e237808 */ /* 0x000fe40004000000 */
[-C--:B------:R-:W-:Y:S02]  /*f0f0*/  ISETP.GE.AND P5, PT, R3, R25.reuse, PT ;  /* 0x000000190300720c */ /* 0x080fe40003fa6270 */
[----:B------:R-:W-:Y:S02]  /*f100*/  ISETP.GE.AND P0, PT, R4, R25, PT ;  /* 0x000000190400720c */ /* 0x000fe40003f06270 */
[----:B------:R-:W-:-:S02]  /*f110*/  FSEL R24, R24, -INF , !P5 ;  /* 0xff80000018187808 */ /* 0x000fc40006800000 */
[----:B------:R-:W-:Y:S02]  /*f120*/  FSEL R204, R28, -INF , !P0 ;  /* 0xff8000001ccc7808 */ /* 0x000fe40004000000 */
[-C--:B------:R-:W-:Y:S02]  /*f130*/  ISETP.GE.AND P0, PT, R2, R25.reuse, PT ;  /* 0x000000190200720c */ /* 0x080fe40003f06270 */
[----:B------:R-:W-:Y:S01]  /*f140*/  ISETP.GE.AND P5, PT, R0, R25, PT ;  /* 0x000000190000720c */ /* 0x000fe20003fa6270 */
[----:B------:R-:W-:Y:S01]  /*f150*/  FFMA.FTZ R25, R17, UR4, R66 ;  /* 0x0000000411197c23 */ /* 0x000fe20008010042 */
[----:B------:R2:W-:Y:S01]  /*f160*/  STL [R1+0x8], R24 ;  /* 0x0000081801007387 */ /* 0x0005e20000100800 */
[----:B-1----:R-:W-:-:S03]  /*f170*/  FFMA.FTZ R28, R16, UR4, R65 ;  /* 0x00000004101c7c23 */ /* 0x002fc60008010041 */
[----:B------:R-:W-:Y:S02]  /*f180*/  FSEL R55, R25, -INF , !P0 ;  /* 0xff80000019377808 */ /* 0x000fe40004000000 */
[C---:B------:R-:W-:Y:S02]  /*f190*/  ISETP.GE.AND P0, PT, R15.reuse, R27, PT ;  /* 0x0000001b0f00720c */ /* 0x040fe40003f06270 */
[----:B------:R-:W-:Y:S02]  /*f1a0*/  FSEL R206, R28, -INF , !P6 ;  /* 0xff8000001cce7808 */ /* 0x000fe40007000000 */
[-C--:B------:R-:W-:Y:S02]  /*f1b0*/  ISETP.GE.AND P6, PT, R15, R26.reuse, PT ;  /* 0x0000001a0f00720c */ /* 0x080fe40003fc6270 */
[----:B------:R-:W-:Y:S02]  /*f1c0*/  FSEL R15, R165, -INF , !P4 ;  /* 0xff800000a50f7808 */ /* 0x000fe40006000000 */
[----:B------:R-:W-:Y:S01]  /*f1d0*/  ISETP.GE.AND P4, PT, R14, R26, PT ;  /* 0x0000001a0e00720c */ /* 0x000fe20003f86270 */
[----:B--2---:R-:W-:-:S05]  /*f1e0*/  FFMA.FTZ R24, R16, UR4, R67 ;  /* 0x0000000410187c23 */ /* 0x004fca0008010043 */
[----:B------:R-:W-:Y:S02]  /*f1f0*/  FSEL R54, R24, -INF , !P5 ;  /* 0xff80000018367808 */ /* 0x000fe40006800000 */
[-C--:B------:R-:W-:Y:S02]  /*f200*/  ISETP.GE.AND P5, PT, R14, R27.reuse, PT ;  /* 0x0000001b0e00720c */ /* 0x080fe40003fa6270 */
[----:B------:R-:W-:Y:S02]  /*f210*/  FSEL R14, R164, -INF , !P1 ;  /* 0xff800000a40e7808 */ /* 0x000fe40004800000 */
[----:B------:R-:W-:Y:S02]  /*f220*/  FSEL R24, R63, -INF , !P0 ;  /* 0xff8000003f187808 */ /* 0x000fe40004000000 */
[C---:B------:R-:W-:Y:S02]  /*f230*/  ISETP.GE.AND P1, PT, R13.reuse, R27, PT ;  /* 0x0000001b0d00720c */ /* 0x040fe40003f26270 */
[----:B------:R-:W-:-:S02]  /*f240*/  ISETP.GE.AND P0, PT, R13, R26, PT ;  /* 0x0000001a0d00720c */ /* 0x000fc40003f06270 */
[----:B------:R-:W-:Y:S02]  /*f250*/  FSEL R25, R62, -INF , !P5 ;  /* 0xff8000003e197808 */ /* 0x000fe40006800000 */
[-C--:B------:R-:W-:Y:S02]  /*f260*/  ISETP.GE.AND P5, PT, R12, R26.reuse, PT ;  /* 0x0000001a0c00720c */ /* 0x080fe40003fa6270 */
[----:B------:R-:W-:Y:S02]  /*f270*/  FSEL R30, R59, -INF , !P1 ;  /* 0xff8000003b1e7808 */ /* 0x000fe40004800000 */
[----:B------:R-:W-:Y:S02]  /*f280*/  FSEL R34, R58, -INF , !P0 ;  /* 0xff8000003a227808 */ /* 0x000fe40004000000 */
[----:B------:R-:W-:Y:S02]  /*f290*/  FSEL R32, R61, -INF , !P6 ;  /* 0xff8000003d207808 */ /* 0x000fe40007000000 */
[----:B------:R-:W-:-:S02]  /*f2a0*/  ISETP.GE.AND P1, PT, R11, R26, PT ;  /* 0x0000001a0b00720c */ /* 0x000fc40003f26270 */
[-C--:B------:R-:W-:Y:S02]  /*f2b0*/  ISETP.GE.AND P0, PT, R10, R27.reuse, PT ;  /* 0x0000001b0a00720c */ /* 0x080fe40003f06270 */
[-C--:B------:R-:W-:Y:S02]  /*f2c0*/  ISETP.GE.AND P6, PT, R12, R27.reuse, PT ;  /* 0x0000001b0c00720c */ /* 0x080fe40003fc6270 */
[----:B------:R-:W-:Y:S02]  /*f2d0*/  FSEL R33, R60, -INF , !P4 ;  /* 0xff8000003c217808 */ /* 0x000fe40006000000 */
[----:B------:R-:W-:Y:S02]  /*f2e0*/  ISETP.GE.AND P4, PT, R11, R27, PT ;  /* 0x0000001b0b00720c */ /* 0x000fe40003f86270 */
[----:B------:R-:W-:Y:S02]  /*f2f0*/  FSEL R64, R51, -INF , !P5 ;  /* 0xff80000033407808 */ /* 0x000fe40006800000 */
[----:B------:R-:W-:-:S02]  /*f300*/  FSEL R51, R47, -INF , !P1 ;  /* 0xff8000002f337808 */ /* 0x000fc40004800000 */
[----:B------:R-:W-:Y:S02]  /*f310*/  FSEL R36, R49, -INF , !P0 ;  /* 0xff80000031247808 */ /* 0x000fe40004000000 */
[----:B------:R-:W-:Y:S02]  /*f320*/  FSEL R48, R57, -INF , !P6 ;  /* 0xff80000039307808 */ /* 0x000fe40007000000 */
[C---:B------:R-:W-:Y:S02]  /*f330*/  ISETP.GE.AND P1, PT, R8.reuse, R27, PT ;  /* 0x0000001b0800720c */ /* 0x040fe40003f26270 */
[-C--:B------:R-:W-:Y:S01]  /*f340*/  ISETP.GE.AND P0, PT, R8, R26.reuse, PT ;  /* 0x0000001a0800720c */ /* 0x080fe20003f06270 */
[----:B------:R-:W-:Y:S01]  /*f350*/  FFMA.FTZ R8, R23, UR4, R248 ;  /* 0x0000000417087c23 */ /* 0x000fe200080100f8 */
[----:B------:R-:W-:Y:S02]  /*f360*/  ISETP.GE.AND P6, PT, R10, R26, PT ;  /* 0x0000001a0a00720c */ /* 0x000fe40003fc6270 */
[----:B------:R-:W-:-:S02]  /*f370*/  FSEL R50, R50, -INF , !P4 ;  /* 0xff80000032327808 */ /* 0x000fc40006000000 */
[-C--:B------:R-:W-:Y:S02]  /*f380*/  ISETP.GE.AND P4, PT, R9, R26.reuse, PT ;  /* 0x0000001a0900720c */ /* 0x080fe40003f86270 */
[----:B------:R-:W-:Y:S02]  /*f390*/  FSEL R47, R39, -INF , !P6 ;  /* 0xff800000272f7808 */ /* 0x000fe40007000000 */
[----:B------:R-:W-:Y:S02]  /*f3a0*/  FSEL R39, R42, -INF , !P4 ;  /* 0xff8000002a277808 */ /* 0x000fe40006000000 */
[----:B------:R-:W-:Y:S02]  /*f3b0*/  FSEL R248, R8, -INF , !P1 ;  /* 0xff80000008f87808 */ /* 0x000fe40004800000 */
[CC--:B------:R-:W-:Y:S02]  /*f3c0*/  ISETP.GE.AND P4, PT, R6.reuse, R27.reuse, PT ;  /* 0x0000001b0600720c */ /* 0x0c0fe40003f86270 */
[----:B------:R-:W-:Y:S01]  /*f3d0*/  ISETP.GE.AND P1, PT, R6, R26, PT ;  /* 0x0000001a0600720c */ /* 0x000fe20003f26270 */
[----:B------:R-:W-:Y:S01]  /*f3e0*/  FFMA.FTZ R6, R22, UR4, R249 ;  /* 0x0000000416067c23 */ /* 0x000fe200080100f9 */
[----:B------:R-:W-:-:S02]  /*f3f0*/  ISETP.GE.AND P5, PT, R9, R27, PT ;  /* 0x0000001b0900720c */ /* 0x000fc40003fa6270 */
[CC--:B------:R-:W-:Y:S02]  /*f400*/  ISETP.GE.AND P6, PT, R7.reuse, R27.reuse, PT ;  /* 0x0000001b0700720c */ /* 0x0c0fe40003fc6270 */
[----:B------:R-:W-:Y:S02]  /*f410*/  FSEL R40, R40, -INF , !P5 ;  /* 0xff80000028287808 */ /* 0x000fe40006800000 */
[-C--:B------:R-:W-:Y:S01]  /*f420*/  ISETP.GE.AND P5, PT, R7, R26.reuse, PT ;  /* 0x0000001a0700720c */ /* 0x080fe20003fa6270 */
[----:B------:R-:W-:Y:S01]  /*f430*/  FFMA.FTZ R7, R23, UR4, R250 ;  /* 0x0000000417077c23 */ /* 0x000fe200080100fa */
[----:B------:R-:W-:Y:S01]  /*f440*/  FSEL R231, R6, -INF , !P6 ;  /* 0xff80000006e77808 */ /* 0x000fe20007000000 */
[----:B------:R-:W-:Y:S01]  /*f450*/  FFMA.FTZ R6, R21, UR4, R224 ;  /* 0x0000000415067c23 */ /* 0x000fe200080100e0 */
[----:B------:R-:W-:Y:S02]  /*f460*/  ISETP.GE.AND P6, PT, R5, R26, PT ;  /* 0x0000001a0500720c */ /* 0x000fe40003fc6270 */
[----:B------:R-:W-:Y:S01]  /*f470*/  FSEL R249, R7, -INF , !P0 ;  /* 0xff80000007f97808 */ /* 0x000fe20004000000 */
[----:B------:R-:W-:Y:S01]  /*f480*/  FFMA.FTZ R7, R21, UR4, R226 ;  /* 0x0000000415077c23 */ /* 0x000fe200080100e2 */
[----:B------:R-:W-:Y:S01]  /*f490*/  FSEL R164, R6, -INF , !P4 ;  /* 0xff80000006a47808 */ /* 0x000fe20006000000 */
[----:B------:R-:W-:Y:S01]  /*f4a0*/  FFMA.FTZ R6, R20, UR4, R225 ;  /* 0x0000000414067c23 */ /* 0x000fe200080100e1 */
[----:B------:R-:W-:Y:S01]  /*f4b0*/  ISETP.GE.AND P0, PT, R5, R27, PT ;  /* 0x0000001b0500720c */ /* 0x000fe20003f06270 */
[----:B------:R-:W-:Y:S01]  /*f4c0*/  FFMA.FTZ R5, R22, UR4, R251 ;  /* 0x0000000416057c23 */ /* 0x000fe200080100fb */
[----:B------:R-:W-:-:S02]  /*f4d0*/  FSEL R224, R7, -INF , !P1 ;  /* 0xff80000007e07808 */ /* 0x000fc40004800000 */
[----:B------:R-:W-:Y:S02]  /*f4e0*/  FSEL R42, R6, -INF , !P0 ;  /* 0xff800000062a7808 */ /* 0x000fe40004000000 */
[CC--:B------:R-:W-:Y:S02]  /*f4f0*/  ISETP.GE.AND P1, PT, R3.reuse, R27.reuse, PT ;  /* 0x0000001b0300720c */ /* 0x0c0fe40003f26270 */
[-C--:B------:R-:W-:Y:S01]  /*f500*/  ISETP.GE.AND P0, PT, R3, R26.reuse, PT ;  /* 0x0000001a0300720c */ /* 0x080fe20003f06270 */
[----:B------:R-:W-:Y:S01]  /*f510*/  FFMA.FTZ R3, R19, UR4, R218 ;  /* 0x0000000413037c23 */ /* 0x000fe200080100da */
[----:B------:R-:W-:Y:S02]  /*f520*/  FSEL R226, R5, -INF , !P5 ;  /* 0xff80000005e27808 */ /* 0x000fe40006800000 */
[C---:B------:R-:W-:Y:S02]  /*f530*/  ISETP.GE.AND P5, PT, R4.reuse, R27, PT ;  /* 0x0000001b0400720c */ /* 0x040fe40003fa6270 */
[----:B------:R-:W-:Y:S01]  /*f540*/  ISETP.GE.AND P4, PT, R4, R26, PT ;  /* 0x0000001a0400720c */ /* 0x000fe20003f86270 */
[----:B------:R-:W-:-:S02]  /*f550*/  FFMA.FTZ R4, R20, UR4, R227 ;  /* 0x0000000414047c23 */ /* 0x000fc400080100e3 */
[----:B------:R-:W-:Y:S01]  /*f560*/  FFMA.FTZ R5, R19, UR4, R216 ;  /* 0x0000000413057c23 */ /* 0x000fe200080100d8 */
[----:B------:R-:W-:Y:S01]  /*f570*/  FSEL R218, R3, -INF , !P4 ;  /* 0xff80000003da7808 */ /* 0x000fe20006000000 */
[----:B------:R-:W-:Y:S01]  /*f580*/  FFMA.FTZ R3, R18, UR4, R219 ;  /* 0x0000000412037c23 */ /* 0x000fe200080100db */
[----:B------:R-:W-:Y:S02]  /*f590*/  FSEL R216, R4, -INF , !P6 ;  /* 0xff80000004d87808 */ /* 0x000fe40007000000 */
[C---:B------:R-:W-:Y:S02]  /*f5a0*/  ISETP.GE.AND P6, PT, R2.reuse, R27, PT ;  /* 0x0000001b0200720c */ /* 0x040fe40003fc6270 */
[----:B------:R-:W-:Y:S01]  /*f5b0*/  ISETP.GE.AND P4, PT, R2, R26, PT ;  /* 0x0000001a0200720c */ /* 0x000fe20003f86270 */
[C---:B------:R-:W-:Y:S02]  /*f5c0*/  FFMA.FTZ R2, R17.reuse, UR4, R212 ;  /* 0x0000000411027c23 */ /* 0x040fe400080100d4 */
[----:B------:R-:W-:Y:S01]  /*f5d0*/  FFMA.FTZ R17, R17, UR4, R214 ;  /* 0x0000000411117c23 */ /* 0x000fe200080100d6 */
[----:B------:R-:W-:-:S02]  /*f5e0*/  FSEL R214, R3, -INF , !P0 ;  /* 0xff80000003d67808 */ /* 0x000fc40004000000 */
[----:B------:R-:W-:Y:S01]  /*f5f0*/  PLOP3.LUT P0, PT, PT, PT, UP0, 0x80, 0x0 ;  /* 0x000000000000781c */ /* 0x000fe20003f0f008 */
[----:B------:R-:W-:Y:S01]  /*f600*/  FFMA.FTZ R4, R18, UR4, R217 ;  /* 0x0000000412047c23 */ /* 0x000fe200080100d9 */
[----:B------:R-:W-:Y:S02]  /*f610*/  FSEL R225, R5, -INF , !P5 ;  /* 0xff80000005e17808 */ /* 0x000fe40006800000 */
[----:B------:R-:W-:Y:S02]  /*f620*/  ISETP.GE.AND P5, PT, R0, R27, PT ;  /* 0x0000001b0000720c */ /* 0x000fe40003fa6270 */
[----:B------:R-:W-:Y:S02]  /*f630*/  FSEL R217, R4, -INF , !P1 ;  /* 0xff80000004d97808 */ /* 0x000fe40004800000 */
[----:B------:R-:W-:Y:S01]  /*f640*/  ISETP.GE.AND P1, PT, R0, R26, PT ;  /* 0x0000001a0000720c */ /* 0x000fe20003f26270 */
[C---:B------:R-:W-:Y:S02]  /*f650*/  FFMA.FTZ R0, R16.reuse, UR4, R213 ;  /* 0x0000000410007c23 */ /* 0x040fe400080100d5 */
[----:B------:R-:W-:Y:S01]  /*f660*/  FFMA.FTZ R16, R16, UR4, R215 ;  /* 0x0000000410107c23 */ /* 0x000fe200080100d7 */
[----:B------:R-:W-:-:S02]  /*f670*/  FSEL R171, R2, -INF , !P6 ;  /* 0xff80000002ab7808 */ /* 0x000fc40007000000 */
        /* <DEDUP_REMOVED lines=82> */
.L_x_334:
[----:B------:R-:W-:Y:S05]  /*fba0*/  BSYNC B0 ;  /* 0x0000000000007941 */ /* 0x000fea0003800000 */
.L_x_333:
[----:B------:R-:W0:Y:S02]  /*fbb0*/  LDGDEPBAR ;  /* 0x00000000000079af */ /* 0x000e240000000000 */
.L_x_332:
[----:B------:R-:W3:Y:S01]  /*fbc0*/  LDL.LU R56, [R1+0x10] ;  /* 0x0000100001387983 */ /* 0x000ee20000300800 */
[----:B------:R-:W-:Y:S02]  /*fbd0*/  MOV R49, R167 ;  /* 0x000000a700317202 */ /* 0x000fe40000000f00 */
[----:B------:R-:W-:Y:S01]  /*fbe0*/  MOV R20, R168 ;  /* 0x000000a800147202 */ /* 0x000fe20000000f00 */
[----:B------:R-:W4:Y:S01]  /*fbf0*/  LDL.LU R251, [R1+0xc] ;  /* 0x00000c0001fb7983 */ /* 0x000f220000300800 */
[----:B------:R-:W-:-:S03]  /*fc00*/  MOV R65, R166 ;  /* 0x000000a600417202 */ /* 0x000fc60000000f00 */
[----:B--2---:R-:W2:Y:S01]  /*fc10*/  LDL.LU R219, [R1+0x8] ;  /* 0x0000080001db7983 */ /* 0x004ea20000300800 */
[----:B------:R-:W-:-:S03]  /*fc20*/  FMNMX.FTZ R0, R252, R41, !PT ;  /* 0x00000029fc007209 */ /* 0x000fc60007810000 */
[----:B------:R-:W-:Y:S01]  /*fc30*/  LDSM.16.MT88.4 R16, [R233+0xc000] ;  /* 0x00c00000e910783b */ /* 0x000fe20000004200 */
        /* <DEDUP_REMOVED lines=20> */
[----:B------:R-:W-:Y:S01]  /*fd80*/  FMNMX.FTZ R0, R30, R0, !PT ;  /* 0x000000001e007209 */ /* 0x000fe20007810000 */
[----:B------:R-:W-:Y:S04]  /*fd90*/  STL [R1+0x60], R238 ;  /* 0x000060ee01007387 */ /* 0x000fe80000100800 */
[----:B------:R-:W-:Y:S04]  /*fda0*/  STL [R1+0x5c], R237 ;  /* 0x00005ced01007387 */ /* 0x000fe80000100800 */
[----:B------:R-:W-:Y:S01]  /*fdb0*/  STL [R1+0x58], R232 ;  /* 0x000058e801007387 */ /* 0x000fe20000100800 */
[----:B---3--:R-:W-:-:S04]  /*fdc0*/  FMNMX.FTZ R3, R56, R3, !PT ;  /* 0x0000000338037209 */ /* 0x008fc80007810000 */
[----:B----4-:R-:W-:-:S04]  /*fdd0*/  FMNMX.FTZ R3, R251, R3, !PT ;  /* 0x00000003fb037209 */ /* 0x010fc80007810000 */
        /* <DEDUP_REMOVED lines=19> */
[----:B--2---:R-:W-:-:S02]  /*ff10*/  FMNMX.FTZ R4, R219, R4, !PT ;  /* 0x00000004db047209 */ /* 0x004fc40007810000 */
        /* <DEDUP_REMOVED lines=8> */
[----:B------:R-:W2:Y:S01]  /*ffa0*/  SHFL.BFLY PT, R3, R0, 0x2, 0x1f ;  /* 0x0c401f0000037f89 */ /* 0x000ea200000e0000 */
[----:B------:R-:W-:Y:S02]  /*ffb0*/  FMNMX.FTZ R2, R39, R2, !PT ;  /* 0x0000000227027209 */ /* 0x000fe40007810000 */
[----:B------:R-:W-:Y:S02]  /*ffc0*/  FMNMX.FTZ R166, R225, R166, !PT ;  /* 0x000000a6e1a67209 */ /* 0x000fe40007810000 */
[----:B-1----:R-:W-:Y:S02]  /*ffd0*/  FMNMX.FTZ R168, R168, R5, !PT ;  /* 0x00000005a8a87209 */ /* 0x002fe40007810000 */
[----:B------:R-:W-:-:S02]  /*ffe0*/  FMNMX.FTZ R2, R249, R2, !PT ;  /* 0x00000002f9027209 */ /* 0x000fc40007810000 */
[----:B------:R-:W-:Y:S01]  /*fff0*/  FMNMX.FTZ R166, R217, R166, !PT ;  /* 0x000000a6d9a67209 */ /* 0x000fe20007810000 */
[----:B------:R-:W1:Y:S01]  /*10000*/  SHFL.BFLY PT, R4, R168, 0x1, 0x1f ;  /* 0x0c201f00a8047f89 */ /* 0x000e6200000e0000 */
[----:B------:R-:W-:Y:S02]  /*10010*/  FMNMX.FTZ R2, R226, R2, !PT ;  /* 0x00000002e2027209 */ /* 0x000fe40007810000 */
[----:B------:R-:W-:Y:S02]  /*10020*/  FMNMX.FTZ R166, R171, R166, !PT ;  /* 0x000000a6aba67209 */ /* 0x000fe40007810000 */
[----:B------:R-:W-:Y:S02]  /*10030*/  FMNMX.FTZ R2, R224, R2, !PT ;  /* 0x00000002e0027209 */ /* 0x000fe40007810000 */
[----:B------:R-:W-:Y:S02]  /*10040*/  FMNMX.FTZ R166, R170, R166, !PT ;  /* 0x000000a6aaa67209 */ /* 0x000fe40007810000 */
[----:B------:R-:W-:-:S03]  /*10050*/  FMNMX.FTZ R2, R216, R2, !PT ;  /* 0x00000002d8027209 */ /* 0x000fc60007810000 */
[----:B------:R-:W3:Y:S01]  /*10060*/  SHFL.BFLY PT, R5, R166, 0x2, 0x1f ;  /* 0x0c401f00a6057f89 */ /* 0x000ee200000e0000 */
[----:B------:R-:W-:Y:S02]  /*10070*/  FMNMX.FTZ R2, R218, R2, !PT ;  /* 0x00000002da027209 */ /* 0x000fe40007810000 */
[----:B--2---:R-:W-:Y:S02]  /*10080*/  FMNMX.FTZ R0, R0, R3, !PT ;  /* 0x0000000300007209 */ /* 0x004fe40007810000 */
[----:B------:R-:W-:-:S03]  /*10090*/  FMNMX.FTZ R3, R214, R2, !PT ;  /* 0x00000002d6037209 */ /* 0x000fc60007810000 */
[----:B------:R-:W2:Y:S01]  /*100a0*/  SHFL.BFLY PT, R167, R0, 0x1, 0x1f ;  /* 0x0c201f0000a77f89 */ /* 0x000ea200000e0000 */
[----:B------:R-:W-:Y:S02]  /*100b0*/  FMNMX.FTZ R3, R212, R3, !PT ;  /* 0x00000003d4037209 */ /* 0x000fe40007810000 */
[----:B-1----:R-:W-:Y:S02]  /*100c0*/  FMNMX.FTZ R168, R168, R4, !PT ;  /* 0x00000004a8a87209 */ /* 0x002fe40007810000 */
[----:B------:R-:W-:Y:S02]  /*100d0*/  FMNMX.FTZ R165, R213, R3, !PT ;  /* 0x00000003d5a57209 */ /* 0x000fe40007810000 */
[C---:B------:R-:W-:Y:S01]  /*100e0*/  FSETP.NEU.FTZ.AND P4, PT, R168.reuse, -INF , PT ;  /* 0xff800000a800780b */ /* 0x040fe20003f9d000 */
[----:B------:R-:W-:Y:S02]  /*100f0*/  FMUL.FTZ R2, R168, c[0x0][0x23c] ;  /* 0x00008f00a8027a20 */ /* 0x000fe40000410000 */
[----:B------:R-:W1:Y:S03]  /*10100*/  SHFL.BFLY PT, R4, R165, 0x2, 0x1f ;  /* 0x0c401f00a5047f89 */ /* 0x000e6600000e0000 */
[----:B------:R-:W-:-:S02]  /*10110*/  FSEL R2, R2, RZ, P4 ;  /* 0x000000ff02027208 */ /* 0x000fc40002000000 */
[----:B---3--:R-:W-:-:S03]  /*10120*/  FMNMX.FTZ R166, R166, R5, !PT ;  /* 0x00000005a6a67209 */ /* 0x008fc60007810000 */
[--C-:B------:R-:W-:Y:S02]  /*10130*/  FFMA.FTZ R3, R41, c[0x0][0x23c], -R2.reuse ;  /* 0x00008f0029037a23 */ /* 0x100fe40000010802 */
[----:B------:R-:W3:Y:S02]  /*10140*/  SHFL.BFLY PT, R5, R166, 0x1, 0x1f ;  /* 0x0c201f00a6057f89 */ /* 0x000ee400000e0000 */
[----:B------:R4:W-:Y:S01]  /*10150*/  MUFU.EX2 R215, R3 ;  /* 0x0000000300d77308 */ /* 0x0009e20000000800 */
[----:B--2---:R-:W-:Y:S01]  /*10160*/  FMNMX.FTZ R167, R0, R167, !PT ;  /* 0x000000a700a77209 */ /* 0x004fe20007810000 */
[----:B------:R-:W-:-:S03]  /*10170*/  FFMA.FTZ R0, R46, c[0x0][0x23c], -R2 ;  /* 0x00008f002e007a23 */ /* 0x000fc60000010802 */
[----:B------:R-:W-:Y:S01]  /*10180*/  FSETP.NEU.FTZ.AND P3, PT, R167, -INF , PT ;  /* 0xff800000a700780b */ /* 0x000fe20003f7d000 */
[----:B----4-:R-:W-:-:S04]  /*10190*/  FFMA.FTZ R3, R44, c[0x0][0x23c], -R2 ;  /* 0x00008f002c037a23 */ /* 0x010fc80000010802 */
[----:B------:R2:W-:Y:S01]  /*101a0*/  MUFU.EX2 R26, R3 ;  /* 0x00000003001a7308 */ /* 0x0005e20000000800 */
[----:B-1----:R-:W-:-:S07]  /*101b0*/  FMNMX.FTZ R165, R165, R4, !PT ;  /* 0x00000004a5a57209 */ /* 0x002fce0007810000 */
[----:B------:R1:W4:Y:S01]  /*101c0*/  MUFU.EX2 R6, R0 ;  /* 0x0000000000067308 */ /* 0x0003220000000800 */
[----:B--2---:R-:W-:-:S05]  /*101d0*/  FMUL.FTZ R3, R167, c[0x0][0x23c] ;  /* 0x00008f00a7037a20 */ /* 0x004fca0000410000 */
[----:B------:R-:W-:Y:S01]  /*101e0*/  FSEL R3, R3, RZ, P3 ;  /* 0x000000ff03037208 */ /* 0x000fe20001800000 */
[----:B-1----:R-:W-:Y:S01]  /*101f0*/  FFMA.FTZ R0, R45, c[0x0][0x23c], -R2 ;  /* 0x00008f002d007a23 */ /* 0x002fe20000010802 */
[----:B------:R-:W1:Y:S03]  /*10200*/  SHFL.BFLY PT, R4, R165, 0x1, 0x1f ;  /* 0x0c201f00a5047f89 */ /* 0x000e6600000e0000 */
[----:B------:R2:W-:Y:S01]  /*10210*/  MUFU.EX2 R21, R0 ;  /* 0x0000000000157308 */ /* 0x0005e20000000800 */
[----:B---3--:R-:W-:-:S04]  /*10220*/  FMNMX.FTZ R166, R166, R5, !PT ;  /* 0x00000005a6a67209 */ /* 0x008fc80007810000 */
[C---:B------:R-:W-:Y:S01]  /*10230*/  FSETP.NEU.FTZ.AND P2, PT, R166.reuse, -INF , PT ;  /* 0xff800000a600780b */ /* 0x040fe20003f5d000 */
[----:B------:R-:W-:Y:S02]  /*10240*/  FMUL.FTZ R28, R166, c[0x0][0x23c] ;  /* 0x00008f00a61c7a20 */ /* 0x000fe40000410000 */
[----:B--2---:R-:W-:-:S04]  /*10250*/  FFMA.FTZ R0, R31, c[0x0][0x23c], -R3 ;  /* 0x00008f001f007a23 */ /* 0x004fc80000010803 */
[----:B------:R2:W-:Y:S01]  /*10260*/  MUFU.EX2 R238, R0 ;  /* 0x0000000000ee7308 */ /* 0x0005e20000000800 */
[----:B------:R-:W-:Y:S01]  /*10270*/  FSEL R28, R28, RZ, P2 ;  /* 0x000000ff1c1c7208 */ /* 0x000fe20001000000 */
[----:B--2---:R-:W-:-:S06]  /*10280*/  FFMA.FTZ R0, R43, c[0x0][0x23c], -R3 ;  /* 0x00008f002b007a23 */ /* 0x004fcc0000010803 */
[----:B------:R2:W-:Y:S01]  /*10290*/  MUFU.EX2 R22, R0 ;  /* 0x0000000000167308 */ /* 0x0005e20000000800 */
[----:B-1----:R-:W-:Y:S01]  /*102a0*/  FMNMX.FTZ R165, R165, R4, !PT ;  /* 0x00000004a5a57209 */ /* 0x002fe20007810000 */
[----:B--2---:R-:W-:-:S06]  /*102b0*/  FFMA.FTZ R0, R38, c[0x0][0x23c], -R3 ;  /* 0x00008f0026007a23 */ /* 0x004fcc0000010803 */
        /* <DEDUP_REMOVED lines=8> */
[----:B-1----:R-:W-:-:S06]  /*10340*/  FFMA.FTZ R0, R24, c[0x0][0x23c], -R28 ;  /* 0x00008f0018007a23 */ /* 0x002fcc000001081c */
[----:B------:R1:W-:Y:S02]  /*10350*/  MUFU.EX2 R250, R0 ;  /* 0x0000000000fa7308 */ /* 0x0003e40000000800 */
[----:B-1----:R-:W-:-:S06]  /*10360*/  FFMA.FTZ R0, R25, c[0x0][0x23c], -R28 ;  /* 0x00008f0019007a23 */ /* 0x002fcc000001081c */
[----:B------:R1:W-:Y:S01]  /*10370*/  MUFU.EX2 R67, R0 ;  /* 0x0000000000437308 */ /* 0x0003e20000000800 */
[----:B------:R-:W-:Y:S01]  /*10380*/  FSEL R4, R168, RZ, P4 ;  /* 0x000000ffa8047208 */ /* 0x000fe20002000000 */
[----:B-1----:R-:W-:-:S06]  /*10390*/  FFMA.FTZ R0, R30, c[0x0][0x23c], -R28 ;  /* 0x00008f001e007a23 */ /* 0x002fcc000001081c */
[----:B------:R1:W-:Y:S01]  /*103a0*/  MUFU.EX2 R23, R0 ;  /* 0x0000000000177308 */ /* 0x0003e20000000800 */
[----:B------:R-:W-:Y:S02]  /*103b0*/  FADD.FTZ R4, R252, -R4 ;  /* 0x80000004fc047221 */ /* 0x000fe40000010000 */
[--C-:B-1----:R-:W-:Y:S02]  /*103c0*/  FFMA.FTZ R0, R14, c[0x0][0x23c], -R29.reuse ;  /* 0x00008f000e007a23 */ /* 0x102fe4000001081d */
[----:B------:R-:W-:Y:S01]  /*103d0*/  FMUL.FTZ R30, R4, c[0x0][0x23c] ;  /* 0x00008f00041e7a20 */ /* 0x000fe20000410000 */
[----:B------:R-:W1:Y:S02]  /*103e0*/  LDSM.16.MT88.4 R12, [R234+0xc000] ;  /* 0x00c00000ea0c783b */ /* 0x000e640000004200 */
[----:B------:R2:W-:Y:S02]  /*103f0*/  MUFU.EX2 R232, R0 ;  /* 0x0000000000e87308 */ /* 0x0005e40000000800 */
[----:B--2---:R-:W-:-:S06]  /*10400*/  FFMA.FTZ R0, R32, c[0x0][0x23c], -R29 ;  /* 0x00008f0020007a23 */ /* 0x004fcc000001081d */
[----:B------:R2:W-:Y:S02]  /*10410*/  MUFU.EX2 R27, R0 ;  /* 0x00000000001b7308 */ /* 0x0005e40000000800 */
[----:B--2---:R-:W-:-:S06]  /*10420*/  FFMA.FTZ R0, R33, c[0x0][0x23c], -R29 ;  /* 0x00008f0021007a23 */ /* 0x004fcc000001081d */
[----:B------:R2:W-:Y:S02]  /*10430*/  MUFU.EX2 R252, R0 ;  /* 0x0000000000fc7308 */ /* 0x0005e40000000800 */
[----:B--2---:R-:W-:-:S05]  /*10440*/  FSEL R0, R167, RZ, P3 ;  /* 0x000000ffa7007208 */ /* 0x004fca0001800000 */
[----:B------:R-:W-:Y:S01]  /*10450*/  FADD.FTZ R4, R247, -R0 ;  /* 0x80000000f7047221 */ /* 0x000fe20000010000 */
[----:B------:R-:W-:-:S05]  /*10460*/  FSEL R0, R166, RZ, P2 ;  /* 0x000000ffa6007208 */ /* 0x000fca0001000000 */
[----:B------:R-:W-:Y:S01]  /*10470*/  FADD.FTZ R5, R246, -R0 ;  /* 0x80000000f6057221 */ /* 0x000fe20000010000 */
[----:B------:R-:W-:-:S05]  /*10480*/  FSEL R0, R165, RZ, P1 ;  /* 0x000000ffa5007208 */ /* 0x000fca0000800000 */
[----:B------:R-:W-:-:S04]  /*10490*/  FADD.FTZ R0, R245, -R0 ;  /* 0x80000000f5007221 */ /* 0x000fc80000010000 */
[----:B------:R-:W-:Y:S02]  /*104a0*/  FMUL.FTZ R0, R0, c[0x0][0x23c] ;  /* 0x00008f0000007a20 */ /* 0x000fe40000410000 */
[----:B------:R-:W-:Y:S02]  /*104b0*/  FMUL.FTZ R4, R4, c[0x0][0x23c] ;  /* 0x00008f0004047a20 */ /* 0x000fe40000410000 */
[----:B------:R2:W-:Y:S01]  /*104c0*/  MUFU.EX2 R46, R0 ;  /* 0x00000000002e7308 */ /* 0x0005e20000000800 */
[----:B------:R-:W-:-:S07]  /*104d0*/  FMUL.FTZ R5, R5, c[0x0][0x23c] ;  /* 0x00008f0005057a20 */ /* 0x000fce0000410000 */
[----:B------:R-:W3:Y:S01]  /*104e0*/  MUFU.EX2 R30, R30 ;  /* 0x0000001e001e7308 */ /* 0x000ee20000000800 */
[----:B--2---:R-:W-:-:S07]  /*104f0*/  FFMA.FTZ R0, R34, c[0x0][0x23c], -R29 ;  /* 0x00008f0022007a23 */ /* 0x004fce000001081d */
[----:B------:R-:W2:Y:S08]  /*10500*/  MUFU.EX2 R44, R4 ;  /* 0x00000004002c7308 */ /* 0x000eb00000000800 */
[----:B------:R1:W-:Y:S08]  /*10510*/  MUFU.EX2 R45, R5 ;  /* 0x00000005002d7308 */ /* 0x0003f00000000800 */
[----:B------:R-:W1:Y:S01]  /*10520*/  MUFU.EX2 R24, R0 ;  /* 0x0000000000187308 */ /* 0x000e620000000800 */
[----:B----4-:R-:W-:Y:S01]  /*10530*/  MOV R245, R6 ;  /* 0x0000000600f57202 */ /* 0x010fe20000000f00 */
[-C--:B---3--:R-:W-:Y:S01]  /*10540*/  FMUL.FTZ R184, R184, R30.reuse ;  /* 0x0000001eb8b87220 */ /* 0x088fe20000410000 */
[----:B------:R-:W-:Y:S01]  /*10550*/  F2FP.BF16.PACK_AB R8, R26, R215 ;  /* 0x000000d71a08723e */ /* 0x000fe200000010ff */
[----:B------:R-:W-:Y:S01]  /*10560*/  FMUL.FTZ R185, R185, R30 ;  /* 0x0000001eb9b97220 */ /* 0x000fe20000410000 */
[----:B------:R-:W-:Y:S01]  /*10570*/  F2FP.BF16.PACK_AB R9, R22, R238 ;  /* 0x000000ee1609723e */ /* 0x000fe200000010ff */
[-C--:B--2---:R-:W-:Y:S01]  /*10580*/  FMUL.FTZ R186, R186, R44.reuse ;  /* 0x0000002cbaba7220 */ /* 0x084fe20000410000 */
[----:B------:R-:W-:Y:S01]  /*10590*/  F2FP.BF16.PACK_AB R10, R21, R245 ;  /* 0x000000f5150a723e */ /* 0x000fe200000010ff */
[----:B------:R-:W-:Y:S01]  /*105a0*/  FMUL.FTZ R187, R187, R44 ;  /* 0x0000002cbbbb7220 */ /* 0x000fe20000410000 */
[----:B------:R-:W-:Y:S01]  /*105b0*/  F2FP.BF16.PACK_AB R11, R227, R66 ;  /* 0x00000042e30b723e */ /* 0x000fe200000010ff */
[-C--:B------:R-:W-:Y:S01]  /*105c0*/  FMUL.FTZ R176, R176, R30.reuse ;  /* 0x0000001eb0b07220 */ /* 0x080fe20000410000 */
[----:B------:R-:W-:Y:S01]  /*105d0*/  F2FP.BF16.PACK_AB R4, R250, R237 ;  /* 0x000000edfa04723e */ /* 0x000fe200000010ff */
[----:B------:R-:W-:Y:S01]  /*105e0*/  FMUL.FTZ R177, R177, R30 ;  /* 0x0000001eb1b17220 */ /* 0x000fe20000410000 */
[----:B-1----:R-:W-:Y:S01]  /*105f0*/  F2FP.BF16.PACK_AB R5, R27, R232 ;  /* 0x000000e81b05723e */ /* 0x002fe200000010ff */
[-C--:B------:R-:W-:Y:S01]  /*10600*/  FMUL.FTZ R178, R178, R44.reuse ;  /* 0x0000002cb2b27220 */ /* 0x080fe20000410000 */
[----:B------:R-:W-:Y:S01]  /*10610*/  F2FP.BF16.PACK_AB R6, R23, R67 ;  /* 0x000000431706723e */ /* 0x000fe200000010ff */
[----:B------:R-:W-:Y:S01]  /*10620*/  FMUL.FTZ R179, R179, R44 ;  /* 0x0000002cb3b37220 */ /* 0x000fe20000410000 */
[----:B------:R-:W-:Y:S01]  /*10630*/  F2FP.BF16.PACK_AB R7, R24, R252 ;  /* 0x000000fc1807723e */ /* 0x000fe200000010ff */
[----:B------:R-:W-:-:S02]  /*10640*/  FMUL.FTZ R172, R172, R45 ;  /* 0x0000002dacac7220 */ /* 0x000fc40000410000 */
        /* <DEDUP_REMOVED lines=24> */
[----:B------:R-:W-:Y:S01]  /*107d0*/  MOV R247, R208 ;  /* 0x000000d000f77202 */ /* 0x000fe20000000f00 */
[----:B------:R-:W-:Y:S01]  /*107e0*/  HMMA.16816.F32.BF16 R176, R8, R16, R176 ;  /* 0x0000001008b0723c */ /* 0x000fe200000418b0 */
[----:B------:R-:W-:-:S02]  /*107f0*/  MOV R37, R206 ;  /* 0x000000ce00257202 */ /* 0x000fc40000000f00 */
[----:B------:R-:W-:Y:S02]  /*10800*/  MOV R246, R205 ;  /* 0x000000cd00f67202 */ /* 0x000fe40000000f00 */
[----:B------:R-:W-:-:S03]  /*10810*/  MOV R38, R204 ;  /* 0x000000cc00267202 */ /* 0x000fc60000000f00 */
[----:B------:R-:W-:Y:S08]  /*10820*/  HMMA.16816.F32.BF16 R208, R8, R18, R184 ;  /* 0x0000001208d0723c */ /* 0x000ff000000418b8 */
[C---:B------:R-:W-:Y:S08]  /*10830*/  HMMA.16816.F32.BF16 R172, R4.reuse, R16, R172 ;  /* 0x0000001004ac723c */ /* 0x040ff000000418ac */
[C---:B------:R-:W-:Y:S01]  /*10840*/  HMMA.16816.F32.BF16 R180, R4.reuse, R18, R180 ;  /* 0x0000001204b4723c */ /* 0x040fe200000418b4 */
[----:B------:R-:W1:Y:S07]  /*10850*/  LDSM.16.MT88.4 R16, [R236+0xc000] ;  /* 0x00c00000ec10783b */ /* 0x000e6e0000004200 */
[-C--:B------:R-:W-:Y:S07]  /*10860*/  HMMA.16816.F32.BF16 R184, R4, R12.reuse, R72 ;  /* 0x0000000c04b8723c */ /* 0x080fee0000041848 */
[----:B------:R-:W-:Y:S01]  /*10870*/  MOV R73, R56 ;  /* 0x0000003800497202 */ /* 0x000fe20000000f00 */
[----:B------:R-:W-:Y:S08]  /*10880*/  HMMA.16816.F32.BF16 R204, R8, R12, R68 ;  /* 0x0000000c08cc723c */ /* 0x000ff00000041844 */
[-C--:B------:R-:W-:Y:S08]  /*10890*/  HMMA.16816.F32.BF16 R60, R4, R14.reuse, R76 ;  /* 0x0000000e043c723c */ /* 0x080ff0000004184c */
[----:B------:R-:W-:Y:S01]  /*108a0*/  HMMA.16816.F32.BF16 R56, R8, R14, R80 ;  /* 0x0000000e0838723c */ /* 0x000fe20000041850 */
[----:B------:R-:W2:Y:S01]  /*108b0*/  LDSM.16.MT88.4 R12, [R235+0xc000] ;  /* 0x00c00000eb0c783b */ /* 0x000ea20000004200 */
        /* <DEDUP_REMOVED lines=32> */
[----:B------:R-:W-:Y:S02]  /*10ac0*/  MOV R43, R55 ;  /* 0x00000037002b7202 */ /* 0x000fe40000000f00 */
[----:B------:R-:W-:Y:S02]  /*10ad0*/  MOV R31, R54 ;  /* 0x00000036001f7202 */ /* 0x000fe40000000f00 */
[----:B------:R-:W-:Y:S02]  /*10ae0*/  MOV R83, R53 ;  /* 0x0000003500537202 */ /* 0x000fe40000000f00 */
[----:B------:R-:W-:Y:S02]  /*10af0*/  MOV R82, R52 ;  /* 0x0000003400527202 */ /* 0x000fe40000000f00 */
[----:B-1----:R-:W-:Y:S01]  /*10b00*/  HMMA.16816.F32.BF16 R52, R8, R16, R84 ;  /* 0x000000100834723c */ /* 0x002fe20000041854 */
[----:B------:R-:W-:-:S02]  /*10b10*/  MOV R72, R27 ;  /* 0x0000001b00487202 */ /* 0x000fc40000000f00 */
[----:B------:R-:W-:Y:S02]  /*10b20*/  MOV R79, R26 ;  /* 0x0000001a004f7202 */ /* 0x000fe40000000f00 */
[----:B------:R-:W-:Y:S02]  /*10b30*/  MOV R78, R24 ;  /* 0x00000018004e7202 */ /* 0x000fe40000000f00 */
[----:B------:R-:W-:Y:S01]  /*10b40*/  MOV R87, R35 ;  /* 0x0000002300577202 */ /* 0x000fe20000000f00 */
[----:B------:R-:W-:Y:S01]  /*10b50*/  HMMA.16816.F32.BF16 R92, R4, R18, R92 ;  /* 0x00000012045c723c */ /* 0x000fe2000004185c */
[----:B------:R-:W-:Y:S01]  /*10b60*/  MOV R77, R23 ;  /* 0x00000017004d7202 */ /* 0x000fe20000000f00 */
[----:B------:R-:W-:Y:S01]  /*10b70*/  LDSM.16.MT88.4 R24, [R235+0xe000] ;  /* 0x00e00000eb18783b */ /* 0x000fe20000004200 */
[----:B------:R-:W-:Y:S02]  /*10b80*/  MOV R76, R22 ;  /* 0x00000016004c7202 */ /* 0x000fe40000000f00 */
[----:B------:R-:W-:-:S02]  /*10b90*/  MOV R74, R21 ;  /* 0x00000015004a7202 */ /* 0x000fc40000000f00 */
[----:B------:R-:W-:Y:S01]  /*10ba0*/  MOV R75, R20 ;  /* 0x00000014004b7202 */ /* 0x000fe20000000f00 */
[----:B------:R-:W-:Y:S01]  /*10bb0*/  HMMA.16816.F32.BF16 R32, R4, R16, R88 ;  /* 0x000000100420723c */ /* 0x000fe20000041858 */
[----:B------:R-:W1:Y:S07]  /*10bc0*/  LDSM.16.MT88.4 R20, [R233+0xe000] ;  /* 0x00e00000e914783b */ /* 0x000e6e0000004200 */
[C---:B------:R-:W-:Y:S01]  /*10bd0*/  HMMA.16816.F32.BF16 R68, R8.reuse, R18, R96 ;  /* 0x000000120844723c */ /* 0x040fe20000041860 */
[----:B------:R-:W-:Y:S07]  /*10be0*/  LDSM.16.MT88.4 R16, [R236+0xe000] ;  /* 0x00e00000ec10783b */ /* 0x000fee0000004200 */
[-C--:B--2---:R-:W-:Y:S08]  /*10bf0*/  HMMA.16816.F32.BF16 R100, R8, R12.reuse, R100 ;  /* 0x0000000c0864723c */ /* 0x084ff00000041864 */
[C---:B------:R-:W-:Y:S08]  /*10c00*/  HMMA.16816.F32.BF16 R104, R4.reuse, R12, R104 ;  /* 0x0000000c0468723c */ /* 0x040ff00000041868 */
[-C--:B------:R-:W-:Y:S08]  /*10c10*/  HMMA.16816.F32.BF16 R108, R4, R14.reuse, R108 ;  /* 0x0000000e046c723c */ /* 0x080ff0000004186c */
[----:B------:R-:W-:Y:S01]  /*10c20*/  HMMA.16816.F32.BF16 R112, R8, R14, R112 ;  /* 0x0000000e0870723c */ /* 0x000fe20000041870 */
[----:B------:R-:W2:Y:S01]  /*10c30*/  LDSM.16.MT88.4 R12, [R234+0xe000] ;  /* 0x00e00000ea0c783b */ /* 0x000ea20000004200 */
[----:B------:R-:W-:-:S04]  /*10c40*/  FFMA.FTZ R0, R230, c[0x0][0x23c], -R2 ;  /* 0x00008f00e6007a23 */ /* 0x000fc80000010802 */
        /* <DEDUP_REMOVED lines=10> */
[-C--:B------:R-:W-:Y:S02]  /*10cf0*/  FMUL.FTZ R123, R123, R46.reuse ;  /* 0x0000002e7b7b7220 */ /* 0x080fe40000410000 */
[-C--:B------:R-:W-:Y:S02]  /*10d00*/  FMUL.FTZ R124, R124, R45.reuse ;  /* 0x0000002d7c7c7220 */ /* 0x080fe40000410000 */
[-C--:B------:R-:W-:Y:S02]  /*10d10*/  FMUL.FTZ R125, R125, R45.reuse ;  /* 0x0000002d7d7d7220 */ /* 0x080fe40000410000 */
[----:B------:R-:W-:Y:S02]  /*10d20*/  FMUL.FTZ R136, R136, R45 ;  /* 0x0000002d88887220 */ /* 0x000fe40000410000 */
[----:B------:R-:W-:Y:S02]  /*10d30*/  FMUL.FTZ R126, R126, R46 ;  /* 0x0000002e7e7e7220 */ /* 0x000fe40000410000 */
[----:B---3--:R-:W-:-:S02]  /*10d40*/  FFMA.FTZ R0, R222, c[0x0][0x23c], -R3 ;  /* 0x00008f00de007a23 */ /* 0x008fc40000010803 */
        /* <DEDUP_REMOVED lines=10> */
[----:B---3--:R-:W-:Y:S02]  /*10df0*/  FFMA.FTZ R0, R221, c[0x0][0x23c], -R3 ;  /* 0x00008f00dd007a23 */ /* 0x008fe40000010803 */
        /* <DEDUP_REMOVED lines=14> */
[----:B------:R-:W-:Y:S01]  /*10ee0*/  FMUL.FTZ R163, R163, R46 ;  /* 0x0000002ea3a37220 */ /* 0x000fe20000410000 */
[----:B------:R3:W-:Y:S01]  /*10ef0*/  MUFU.EX2 R97, R0 ;  /* 0x0000000000617308 */ /* 0x0007e20000000800 */
[----:B-1----:R-:W-:Y:S01]  /*10f00*/  HMMA.16816.F32.BF16 R120, R4, R20, R120 ;  /* 0x000000140478723c */ /* 0x002fe20000041878 */
[-C--:B------:R-:W-:Y:S02]  /*10f10*/  FMUL.FTZ R116, R116, R30.reuse ;  /* 0x0000001e74747220 */ /* 0x080fe40000410000 */
[----:B------:R-:W-:Y:S02]  /*10f20*/  FMUL.FTZ R117, R117, R30 ;  /* 0x0000001e75757220 */ /* 0x000fe40000410000 */
[----:B------:R-:W-:-:S03]  /*10f30*/  FMUL.FTZ R118, R118, R44 ;  /* 0x0000002c76767220 */ /* 0x000fc60000410000 */
[----:B------:R-:W-:Y:S01]  /*10f40*/  HMMA.16816.F32.BF16 R124, R4, R22, R124 ;  /* 0x00000016047c723c */ /* 0x000fe2000004187c */
[----:B------:R-:W-:Y:S02]  /*10f50*/  FMUL.FTZ R119, R119, R44 ;  /* 0x0000002c77777220 */ /* 0x000fe40000410000 */
[----:B---3--:R-:W-:-:S05]  /*10f60*/  FFMA.FTZ R0, R220, c[0x0][0x23c], -R3 ;  /* 0x00008f00dc007a23 */ /* 0x008fca0000010803 */
[----:B--2---:R-:W-:Y:S01]  /*10f70*/  HMMA.16816.F32.BF16 R136, R4, R12, R136 ;  /* 0x0000000c0488723c */ /* 0x004fe20000041888 */
[-C--:B------:R-:W-:Y:S02]  /*10f80*/  FMUL.FTZ R128, R128, R30.reuse ;  /* 0x0000001e80807220 */ /* 0x080fe40000410000 */
[----:B------:R-:W-:Y:S02]  /*10f90*/  FMUL.FTZ R129, R129, R30 ;  /* 0x0000001e81817220 */ /* 0x000fe40000410000 */
[----:B------:R-:W-:-:S03]  /*10fa0*/  FMUL.FTZ R130, R130, R44 ;  /* 0x0000002c82827220 */ /* 0x000fc60000410000 */
[----:B------:R-:W-:Y:S01]  /*10fb0*/  HMMA.16816.F32.BF16 R188, R4, R14, R188 ;  /* 0x0000000e04bc723c */ /* 0x000fe200000418bc */
[----:B------:R-:W-:-:S07]  /*10fc0*/  FMUL.FTZ R131, R131, R44 ;  /* 0x0000002c83837220 */ /* 0x000fce0000410000 */
[C---:B------:R-:W-:Y:S08]  /*10fd0*/  HMMA.16816.F32.BF16 R144, R4.reuse, R16, R144 ;  /* 0x000000100490723c */ /* 0x040ff00000041890 */
[C---:B------:R-:W-:Y:S08]  /*10fe0*/  HMMA.16816.F32.BF16 R148, R4.reuse, R18, R148 ;  /* 0x000000120494723c */ /* 0x040ff00000041894 */
[C---:B------:R-:W-:Y:S08]  /*10ff0*/  HMMA.16816.F32.BF16 R196, R4.reuse, R24, R196 ;  /* 0x0000001804c4723c */ /* 0x040ff000000418c4 */
[----:B------:R-:W-:Y:S01]  /*11000*/  HMMA.16816.F32.BF16 R160, R4, R26, R160 ;  /* 0x0000001a04a0723c */ /* 0x000fe200000418a0 */
[----:B------:R1:W2:Y:S07]  /*11010*/  MUFU.EX2 R4, R0 ;  /* 0x0000000000047308 */ /* 0x0002ae0000000800 */
[----:B------:R-:W-:Y:S01]  /*11020*/  HMMA.16816.F32.BF16 R116, R8, R20, R116 ;  /* 0x000000140874723c */ /* 0x000fe20000041874 */
[----:B-1----:R-:W-:-:S04]  /*11030*/  FFMA.FTZ R0, R169, c[0x0][0x23c], -R3 ;  /* 0x00008f00a9007a23 */ /* 0x002fc80000010803 */
[----:B------:R1:W-:Y:S03]  /*11040*/  MUFU.EX2 R90, R0 ;  /* 0x00000000005a7308 */ /* 0x0003e60000000800 */
[----:B------:R-:W-:Y:S01]  /*11050*/  HMMA.16816.F32.BF16 R128, R8, R22, R128 ;  /* 0x000000160880723c */ /* 0x000fe20000041880 */
[----:B------:R-:W3:Y:S01]  /*11060*/  LDSM.16.MT88.4 R20, [R233+0xc800] ;  /* 0x00c80000e914783b */ /* 0x000ee20000004200 */
[----:B--2---:R-:W-:Y:S01]  /*11070*/  MOV R169, R4 ;  /* 0x0000000400a97202 */ /* 0x004fe20000000f00 */
[----:B-1----:R-:W-:-:S04]  /*11080*/  FFMA.FTZ R0, R48, c[0x0][0x23c], -R28 ;  /* 0x00008f0030007a23 */ /* 0x002fc8000001081c */
[----:B------:R1:W-:Y:S02]  /*11090*/  MUFU.EX2 R99, R0 ;  /* 0x0000000000637308 */ /* 0x0003e40000000800 */
[----:B-1----:R-:W-:-:S06]  /*110a0*/  FFMA.FTZ R0, R50, c[0x0][0x23c], -R28 ;  /* 0x00008f0032007a23 */ /* 0x002fcc000001081c */
[----:B------:R1:W-:Y:S01]  /*110b0*/  MUFU.EX2 R96, R0 ;  /* 0x0000000000607308 */ /* 0x0003e20000000800 */
[----:B------:R-:W-:Y:S02]  /*110c0*/  MOV R228, R83 ;  /* 0x0000005300e47202 */ /* 0x000fe40000000f00 */
[----:B------:R-:W-:Y:S01]  /*110d0*/  MOV R83, R77 ;  /* 0x0000004d00537202 */ /* 0x000fe20000000f00 */
[----:B-1----:R-:W-:-:S04]  /*110e0*/  FFMA.FTZ R0, R36, c[0x0][0x23c], -R28 ;  /* 0x00008f0024007a23 */ /* 0x002fc8000001081c */
[----:B------:R1:W2:Y:S01]  /*110f0*/  MUFU.EX2 R4, R0 ;  /* 0x0000000000047308 */ /* 0x0002a20000000800 */
[----:B------:R-:W-:Y:S01]  /*11100*/  MOV R77, R252 ;  /* 0x000000fc004d7202 */ /* 0x000fe20000000f00 */
[----:B------:R-:W-:Y:S02]  /*11110*/  FMUL.FTZ R132, R132, R30 ;  /* 0x0000001e84847220 */ /* 0x000fe40000410000 */
[----:B-1----:R-:W-:-:S04]  /*11120*/  FFMA.FTZ R0, R40, c[0x0][0x23c], -R28 ;  /* 0x00008f0028007a23 */ /* 0x002fc8000001081c */
[----:B------:R1:W4:Y:S01]  /*11130*/  MUFU.EX2 R91, R0 ;  /* 0x00000000005b7308 */ /* 0x0003220000000800 */
[----:B------:R-:W-:Y:S02]  /*11140*/  FMUL.FTZ R133, R133, R30 ;  /* 0x0000001e85857220 */ /* 0x000fe40000410000 */
        /* <DEDUP_REMOVED lines=14> */
[----:B------:R1:W1:Y:S01]  /*11230*/  MUFU.EX2 R222, R0 ;  /* 0x0000000000de7308 */ /* 0x0002620000000800 */
        /* <DEDUP_REMOVED lines=11> */
[----:B-1----:R-:W-:Y:S01]  /*112f0*/  FFMA.FTZ R0, R47, c[0x0][0x23c], -R29 ;  /* 0x00008f002f007a23 */ /* 0x002fe2000001081d */
[----:B------:R-:W-:Y:S01]  /*11300*/  MOV R221, R84 ;  /* 0x0000005400dd7202 */ /* 0x000fe20000000f00 */
[----:B------:R-:W-:Y:S01]  /*11310*/  HMMA.16816.F32.BF16 R132, R8, R12, R132 ;  /* 0x0000000c0884723c */ /* 0x000fe20000041884 */
[----:B------:R-:W-:Y:S01]  /*11320*/  MOV R47, R49 ;  /* 0x00000031002f7202 */ /* 0x000fe20000000f00 */
[----:B------:R1:W-:Y:S01]  /*11330*/  MUFU.EX2 R88, R0 ;  /* 0x0000000000587308 */ /* 0x0003e20000000800 */
[----:B------:R-:W-:-:S05]  /*11340*/  MOV R36, R65 ;  /* 0x0000004100247202 */ /* 0x000fca0000000f00 */
[C---:B------:R-:W-:Y:S01]  /*11350*/  HMMA.16816.F32.BF16 R140, R8.reuse, R14, R140 ;  /* 0x0000000e088c723c */ /* 0x040fe2000004188c */
[----:B--2---:R-:W-:Y:S01]  /*11360*/  MOV R40, R4 ;  /* 0x0000000400287202 */ /* 0x004fe20000000f00 */
[----:B------:R-:W2:Y:S06]  /*11370*/  LDSM.16.MT88.4 R12, [R234+0xc800] ;  /* 0x00c80000ea0c783b */ /* 0x000eac0000004200 */
[----:B------:R-:W-:Y:S01]  /*11380*/  HMMA.16816.F32.BF16 R192, R8, R16, R192 ;  /* 0x0000001008c0723c */ /* 0x000fe200000418c0 */
[----:B-1----:R-:W-:-:S07]  /*11390*/  FFMA.FTZ R0, R39, c[0x0][0x23c], -R29 ;  /* 0x00008f0027007a23 */ /* 0x002fce000001081d */
[C---:B------:R-:W-:Y:S01]  /*113a0*/  HMMA.16816.F32.BF16 R152, R8.reuse, R18, R152 ;  /* 0x000000120898723c */ /* 0x040fe20000041898 */
[----:B------:R1:W1:Y:S07]  /*113b0*/  MUFU.EX2 R85, R0 ;  /* 0x0000000000557308 */ /* 0x00026e0000000800 */
[C---:B------:R-:W-:Y:S08]  /*113c0*/  HMMA.16816.F32.BF16 R156, R8.reuse, R24, R156 ;  /* 0x00000018089c723c */ /* 0x040ff0000004189c */
[----:B------:R-:W-:Y:S01]  /*113d0*/  HMMA.16816.F32.BF16 R200, R8, R26, R200 ;  /* 0x0000001a08c8723c */ /* 0x000fe200000418c8 */
[----:B-1----:R-:W-:Y:S01]  /*113e0*/  FFMA.FTZ R0, R47, c[0x0][0x23c], -R2 ;  /* 0x00008f002f007a23 */ /* 0x002fe20000010802 */
[----:B------:R-:W-:Y:S01]  /*113f0*/  MOV R47, R36 ;  /* 0x00000024002f7202 */ /* 0x000fe20000000f00 */
[----:B------:R-:W-:Y:S04]  /*11400*/  LDSM.16.MT88.4 R16, [R236+0xc800] ;  /* 0x00c80000ec10783b */ /* 0x000fe80000004200 */
[----:B------:R-:W-:Y:S01]  /*11410*/  F2FP.BF16.PACK_AB R8, R98, R81 ;  /* 0x000000516208723e */ /* 0x000fe200000010ff */
[----:B------:R-:W-:Y:S01]  /*11420*/  LDSM.16.MT88.4 R24, [R233+0xe800] ;  /* 0x00e80000e918783b */ /* 0x000fe20000004200 */
[----:B------:R-:W-:-:S02]  /*11430*/  F2FP.BF16.PACK_AB R9, R97, R80 ;  /* 0x000000506109723e */ /* 0x000fc400000010ff */
[----:B------:R-:W-:Y:S02]  /*11440*/  F2FP.BF16.PACK_AB R10, R89, R221 ;  /* 0x000000dd590a723e */ /* 0x000fe400000010ff */
[----:B------:R-:W-:Y:S02]  /*11450*/  F2FP.BF16.PACK_AB R11, R90, R169 ;  /* 0x000000a95a0b723e */ /* 0x000fe400000010ff */
[----:B------:R-:W-:Y:S02]  /*11460*/  MOV R36, R246 ;  /* 0x000000f600247202 */ /* 0x000fe40000000f00 */
[----:B----4-:R-:W-:-:S03]  /*11470*/  F2FP.BF16.PACK_AB R6, R91, R40 ;  /* 0x000000285b06723e */ /* 0x010fc600000010ff */
[----:B---3--:R-:W-:Y:S07]  /*11480*/  HMMA.16816.F32.BF16 R48, R8, R22, R208 ;  /* 0x000000160830723c */ /* 0x008fee00000418d0 */
[----:B------:R-:W-:Y:S02]  /*11490*/  MOV R211, R40 ;  /* 0x0000002800d37202 */ /* 0x000fe40000000f00 */
[----:B------:R-:W-:Y:S02]  /*114a0*/  MOV R40, R36 ;  /* 0x0000002400287202 */ /* 0x000fe40000000f00 */
[----:B------:R-:W-:-:S02]  /*114b0*/  MOV R36, R43 ;  /* 0x0000002b00247202 */ /* 0x000fc40000000f00 */
[----:B------:R-:W3:Y:S01]  /*114c0*/  LDL.LU R43, [R1+0x14] ;  /* 0x00001400012b7983 */ /* 0x000ee20000300800 */
[----:B------:R-:W-:Y:S02]  /*114d0*/  F2FP.BF16.PACK_AB R4, R96, R99 ;  /* 0x000000636004723e */ /* 0x000fe400000010ff */
[----:B------:R-:W-:Y:S02]  /*114e0*/  F2FP.BF16.PACK_AB R5, R222, R252 ;  /* 0x000000fcde05723e */ /* 0x000fe400000010ff */
[----:B------:R-:W-:Y:S02]  /*114f0*/  F2FP.BF16.PACK_AB R7, R85, R88 ;  /* 0x000000585507723e */ /* 0x000fe400000010ff */
[----:B------:R-:W-:Y:S02]  /*11500*/  MOV R229, R82 ;  /* 0x0000005200e57202 */ /* 0x000fe40000000f00 */
[----:B------:R-:W-:Y:S02]  /*11510*/  MOV R230, R87 ;  /* 0x0000005700e67202 */ /* 0x000fe40000000f00 */
[----:B------:R-:W-:-:S02]  /*11520*/  MOV R86, R76 ;  /* 0x0000004c00567202 */ /* 0x000fc40000000f00 */
[----:B------:R-:W-:Y:S02]  /*11530*/  MOV R82, R78 ;  /* 0x0000004e00527202 */ /* 0x000fe40000000f00 */
[----:B------:R-:W-:Y:S01]  /*11540*/  MOV R84, R79 ;  /* 0x0000004f00547202 */ /* 0x000fe20000000f00 */
[-C--:B--2---:R-:W-:Y:S01]  /*11550*/  HMMA.16816.F32.BF16 R60, R4, R14.reuse, R60 ;  /* 0x0000000e043c723c */ /* 0x084fe2000004183c */
[----:B------:R-:W-:Y:S02]  /*11560*/  MOV R87, R72 ;  /* 0x0000004800577202 */ /* 0x000fe40000000f00 */
[----:B------:R-:W-:Y:S02]  /*11570*/  MOV R223, R73 ;  /* 0x0000004900df7202 */ /* 0x000fe40000000f00 */
[----:B------:R-:W-:Y:S02]  /*11580*/  MOV R76, R74 ;  /* 0x0000004a004c7202 */ /* 0x000fe40000000f00 */
[----:B------:R-:W-:Y:S01]  /*11590*/  MOV R220, R75 ;  /* 0x0000004b00dc7202 */ /* 0x000fe20000000f00 */
[----:B------:R-:W-:Y:S01]  /*115a0*/  HMMA.16816.F32.BF16 R56, R8, R14, R56 ;  /* 0x0000000e0838723c */ /* 0x000fe20000041838 */
[----:B------:R-:W-:-:S02]  /*115b0*/  MOV R78, R67 ;  /* 0x00000043004e7202 */ /* 0x000fc40000000f00 */
[----:B------:R-:W-:-:S05]  /*115c0*/  MOV R79, R66 ;  /* 0x00000042004f7202 */ /* 0x000fca0000000f00 */
[-C--:B------:R-:W-:Y:S08]  /*115d0*/  HMMA.16816.F32.BF16 R72, R8, R12.reuse, R204 ;  /* 0x0000000c0848723c */ /* 0x080ff000000418cc */
[----:B------:R-:W-:Y:S01]  /*115e0*/  HMMA.16816.F32.BF16 R64, R4, R12, R184 ;  /* 0x0000000c0440723c */ /* 0x000fe200000418b8 */
[----:B------:R-:W1:Y:S01]  /*115f0*/  LDSM.16.MT88.4 R12, [R235+0xc800] ;  /* 0x00c80000eb0c783b */ /* 0x000e620000004200 */
[----:B------:R2:W-:Y:S02]  /*11600*/  MUFU.EX2 R246, R0 ;  /* 0x0000000000f67308 */ /* 0x0005e40000000800 */
[----:B--2---:R-:W-:-:S06]  /*11610*/  FFMA.FTZ R0, R247, c[0x0][0x23c], -R2 ;  /* 0x00008f00f7007a23 */ /* 0x004fcc0000010802 */
[----:B------:R2:W-:Y:S02]  /*11620*/  MUFU.EX2 R247, R0 ;  /* 0x0000000000f77308 */ /* 0x0005e40000000800 */
[--C-:B--2---:R-:W-:Y:S01]  /*11630*/  FFMA.FTZ R0, R223, c[0x0][0x23c], -R2.reuse ;  /* 0x00008f00df007a23 */ /* 0x104fe20000010802 */
[----:B------:R-:W-:Y:S02]  /*11640*/  MOV R223, R84 ;  /* 0x0000005400df7202 */ /* 0x000fe40000000f00 */
[----:B------:R-:W-:Y:S02]  /*11650*/  MOV R84, R86 ;  /* 0x0000005600547202 */ /* 0x000fe40000000f00 */
[----:B------:R-:W-:Y:S01]  /*11660*/  MOV R86, R250 ;  /* 0x000000fa00567202 */ /* 0x000fe20000000f00 */
[-C--:B-1----:R-:W-:Y:S01]  /*11670*/  HMMA.16816.F32.BF16 R100, R8, R12.reuse, R100 ;  /* 0x0000000c0864723c */ /* 0x082fe20000041864 */
[----:B------:R1:W-:Y:S07]  /*11680*/  MUFU.EX2 R250, R0 ;  /* 0x0000000000fa7308 */ /* 0x0003ee0000000800 */
[C---:B------:R-:W-:Y:S08]  /*11690*/  HMMA.16816.F32.BF16 R104, R4.reuse, R12, R104 ;  /* 0x0000000c0468723c */ /* 0x040ff00000041868 */
[----:B------:R-:W-:Y:S01]  /*116a0*/  HMMA.16816.F32.BF16 R108, R4, R14, R108 ;  /* 0x0000000e046c723c */ /* 0x000fe2000004186c */
[----:B-1----:R-:W-:-:S07]  /*116b0*/  FFMA.FTZ R0, R251, c[0x0][0x23c], -R2 ;  /* 0x00008f00fb007a23 */ /* 0x002fce0000010802 */
[----:B------:R-:W-:Y:S01]  /*116c0*/  HMMA.16816.F32.BF16 R112, R8, R14, R112 ;  /* 0x0000000e0870723c */ /* 0x000fe20000041870 */
[----:B------:R-:W1:Y:S01]  /*116d0*/  LDSM.16.MT88.4 R12, [R235+0xe800] ;  /* 0x00e80000eb0c783b */ /* 0x000e620000004200 */
[----:B------:R2:W-:Y:S02]  /*116e0*/  MUFU.EX2 R251, R0 ;  /* 0x0000000000fb7308 */ /* 0x0005e40000000800 */
[----:B--2---:R-:W-:-:S06]  /*116f0*/  FFMA.FTZ R0, R228, c[0x0][0x23c], -R3 ;  /* 0x00008f00e4007a23 */ /* 0x004fcc0000010803 */
[----:B------:R2:W-:Y:S01]  /*11700*/  MUFU.EX2 R228, R0 ;  /* 0x0000000000e47308 */ /* 0x0005e20000000800 */
[----:B------:R-:W-:Y:S02]  /*11710*/  MOV R207, R86 ;  /* 0x0000005600cf7202 */ /* 0x000fe40000000f00 */
[----:B------:R-:W-:Y:S01]  /*11720*/  MOV R86, R245 ;  /* 0x000000f500567202 */ /* 0x000fe20000000f00 */
[----:B--2---:R-:W-:-:S04]  /*11730*/  FFMA.FTZ R0, R229, c[0x0][0x23c], -R3 ;  /* 0x00008f00e5007a23 */ /* 0x004fc80000010803 */
[----:B------:R2:W-:Y:S01]  /*11740*/  MUFU.EX2 R229, R0 ;  /* 0x0000000000e57308 */ /* 0x0005e20000000800 */
[----:B------:R-:W-:Y:S01]  /*11750*/  MOV R209, R221 ;  /* 0x000000dd00d17202 */ /* 0x000fe20000000f00 */
[----:B--2---:R-:W-:-:S06]  /*11760*/  FFMA.FTZ R0, R230, c[0x0][0x23c], -R3 ;  /* 0x00008f00e6007a23 */ /* 0x004fcc0000010803 */
[----:B------:R2:W-:Y:S01]  /*11770*/  MUFU.EX2 R230, R0 ;  /* 0x0000000000e67308 */ /* 0x0005e20000000800 */
[----:B------:R-:W-:Y:S01]  /*11780*/  HMMA.16816.F32.BF16 R176, R8, R20, R176 ;  /* 0x0000001408b0723c */ /* 0x000fe200000418b0 */
[----:B------:R-:W-:Y:S01]  /*11790*/  MOV R208, R222 ;  /* 0x000000de00d07202 */ /* 0x000fe20000000f00 */
[----:B--2---:R-:W-:-:S05]  /*117a0*/  FFMA.FTZ R0, R47, c[0x0][0x23c], -R3 ;  /* 0x00008f002f007a23 */ /* 0x004fca0000010803 */
[----:B------:R2:W-:Y:S01]  /*117b0*/  MUFU.EX2 R245, R0 ;  /* 0x0000000000f57308 */ /* 0x0005e20000000800 */
[----:B------:R-:W-:Y:S01]  /*117c0*/  HMMA.16816.F32.BF16 R172, R4, R20, R172 ;  /* 0x0000001404ac723c */ /* 0x000fe200000418ac */
[----:B------:R-:W-:Y:S01]  /*117d0*/  MOV R210, R169 ;  /* 0x000000a900d27202 */ /* 0x000fe20000000f00 */
[----:B--2---:R-:W-:-:S05]  /*117e0*/  FFMA.FTZ R0, R248, c[0x0][0x23c], -R28 ;  /* 0x00008f00f8007a23 */ /* 0x004fca000001081c */
[----:B------:R2:W-:Y:S01]  /*117f0*/  MUFU.EX2 R221, R0 ;  /* 0x0000000000dd7308 */ /* 0x0005e20000000800 */
[----:B------:R-:W-:Y:S01]  /*11800*/  HMMA.16816.F32.BF16 R180, R4, R22, R180 ;  /* 0x0000001604b4723c */ /* 0x000fe200000418b4 */
[----:B------:R-:W4:Y:S01]  /*11810*/  LDSM.16.MT88.4 R20, [R234+0xe800] ;  /* 0x00e80000ea14783b */ /* 0x000f220000004200 */
[----:B------:R-:W-:-:S06]  /*11820*/  MOV R169, R223 ;  /* 0x000000df00a97202 */ /* 0x000fcc0000000f00 */
[----:B------:R-:W-:Y:S01]  /*11830*/  HMMA.16816.F32.BF16 R52, R8, R16, R52 ;  /* 0x000000100834723c */ /* 0x000fe20000041834 */
[----:B--2---:R-:W-:-:S07]  /*11840*/  FFMA.FTZ R0, R231, c[0x0][0x23c], -R28 ;  /* 0x00008f00e7007a23 */ /* 0x004fce000001081c */
[C---:B------:R-:W-:Y:S01]  /*11850*/  HMMA.16816.F32.BF16 R32, R4.reuse, R16, R32 ;  /* 0x000000100420723c */ /* 0x040fe20000041820 */
[----:B------:R2:W1:Y:S07]  /*11860*/  MUFU.EX2 R222, R0 ;  /* 0x0000000000de7308 */ /* 0x00046e0000000800 */
[-C--:B------:R-:W-:Y:S08]  /*11870*/  HMMA.16816.F32.BF16 R92, R4, R18.reuse, R92 ;  /* 0x00000012045c723c */ /* 0x080ff0000004185c */
[----:B------:R-:W-:Y:S01]  /*11880*/  HMMA.16816.F32.BF16 R68, R8, R18, R68 ;  /* 0x000000120844723c */ /* 0x000fe20000041844 */
[----:B------:R-:W3:Y:S01]  /*11890*/  LDSM.16.MT88.4 R16, [R236+0xe800] ;  /* 0x00e80000ec10783b */ /* 0x000ee20000004200 */
[----:B--2---:R-:W-:Y:S01]  /*118a0*/  FFMA.FTZ R0, R164, c[0x0][0x23c], -R28 ;  /* 0x00008f00a4007a23 */ /* 0x004fe2000001081c */
[----:B------:R-:W-:-:S03]  /*118b0*/  MOV R47, R84 ;  /* 0x00000054002f7202 */ /* 0x000fc60000000f00 */
[----:B------:R2:W-:Y:S02]  /*118c0*/  MUFU.EX2 R223, R0 ;  /* 0x0000000000df7308 */ /* 0x0005e40000000800 */
[----:B-1----:R-:W-:Y:S01]  /*118d0*/  HMMA.16816.F32.BF16 R196, R4, R12, R196 ;  /* 0x0000000c04c4723c */ /* 0x002fe200000418c4 */
[----:B------:R-:W-:-:S07]  /*118e0*/  MOV R84, R227 ;  /* 0x000000e300547202 */ /* 0x000fce0000000f00 */
[----:B------:R-:W-:Y:S01]  /*118f0*/  HMMA.16816.F32.BF16 R160, R4, R14, R160 ;  /* 0x0000000e04a0723c */ /* 0x000fe200000418a0 */
[----:B--2---:R-:W-:-:S07]  /*11900*/  FFMA.FTZ R0, R42, c[0x0][0x23c], -R28 ;  /* 0x00008f002a007a23 */ /* 0x004fce000001081c */
[C---:B------:R-:W-:Y:S01]  /*11910*/  HMMA.16816.F32.BF16 R156, R8.reuse, R12, R156 ;  /* 0x0000000c089c723c */ /* 0x040fe2000004189c */
[----:B------:R1:W-:Y:S07]  /*11920*/  MUFU.EX2 R227, R0 ;  /* 0x0000000000e37308 */ /* 0x0003ee0000000800 */
[----:B------:R-:W-:Y:S01]  /*11930*/  HMMA.16816.F32.BF16 R200, R8, R14, R200 ;  /* 0x0000000e08c8723c */ /* 0x000fe200000418c8 */
[----:B------:R-:W2:Y:S01]  /*11940*/  LDSM.16.MT88.4 R12, [R236+0xd000] ;  /* 0x00d00000ec0c783b */ /* 0x000ea20000004200 */
[----:B------:R-:W-:-:S02]  /*11950*/  FFMA.FTZ R42, R220, c[0x0][0x23c], -R2 ;  /* 0x00008f00dc2a7a23 */ /* 0x000fc40000010802 */
[----:B------:R-:W-:Y:S02]  /*11960*/  FFMA.FTZ R39, R37, c[0x0][0x23c], -R2 ;  /* 0x00008f0025277a23 */ /* 0x000fe40000010802 */
[----:B-1----:R-:W-:-:S04]  /*11970*/  FFMA.FTZ R0, R249, c[0x0][0x23c], -R29 ;  /* 0x00008f00f9007a23 */ /* 0x002fc8000001081d */
[----:B------:R1:W-:Y:S01]  /*11980*/  MUFU.EX2 R220, R0 ;  /* 0x0000000000dc7308 */ /* 0x0003e20000000800 */
[----:B------:R-:W-:Y:S02]  /*11990*/  FFMA.FTZ R37, R219, c[0x0][0x23c], -R3 ;  /* 0x00008f00db257a23 */ /* 0x000fe40000010803 */
[--C-:B------:R-:W-:Y:S02]  /*119a0*/  FFMA.FTZ R41, R41, c[0x0][0x23c], -R2.reuse ;  /* 0x00008f0029297a23 */ /* 0x100fe40000010802 */
[----:B------:R-:W-:Y:S02]  /*119b0*/  FFMA.FTZ R40, R40, c[0x0][0x23c], -R2 ;  /* 0x00008f0028287a23 */ /* 0x000fe40000010802 */
[--C-:B------:R-:W-:Y:S02]  /*119c0*/  FFMA.FTZ R2, R216, c[0x0][0x23c], -R29.reuse ;  /* 0x00008f00d8027a23 */ /* 0x100fe4000001081d */
[----:B-1----:R-:W-:-:S04]  /*119d0*/  FFMA.FTZ R0, R226, c[0x0][0x23c], -R29 ;  /* 0x00008f00e2007a23 */ /* 0x002fc8000001081d */
[----:B------:R1:W1:Y:S01]  /*119e0*/  MUFU.EX2 R219, R0 ;  /* 0x0000000000db7308 */ /* 0x0002620000000800 */
[----:B---3--:R-:W-:-:S07]  /*119f0*/  FFMA.FTZ R43, R43, R30, R215 ;  /* 0x0000001e2b2b7223 */ /* 0x008fce00000100d7 */
[----:B------:R-:W-:Y:S01]  /*11a00*/  MUFU.EX2 R216, R2 ;  /* 0x0000000200d87308 */ /* 0x000fe20000000800 */
[----:B-1----:R-:W-:-:S07]  /*11a10*/  FFMA.FTZ R0, R224, c[0x0][0x23c], -R29 ;  /* 0x00008f00e0007a23 */ /* 0x002fce000001081d */
[----:B------:R-:W1:Y:S01]  /*11a20*/  MUFU.EX2 R215, R0 ;  /* 0x0000000000d77308 */ /* 0x000e620000000800 */
[----:B------:R-:W-:Y:S01]  /*11a30*/  HMMA.16816.F32.BF16 R120, R4, R24, R120 ;  /* 0x000000180478723c */ /* 0x000fe20000041878 */
[----:B------:R-:W-:-:S07]  /*11a40*/  MOV R224, R88 ;  /* 0x0000005800e07202 */ /* 0x000fce0000000f00 */
[----:B------:R-:W-:Y:S01]  /*11a50*/  HMMA.16816.F32.BF16 R124, R4, R26, R124 ;  /* 0x0000001a047c723c */ /* 0x000fe2000004187c */
[----:B------:R-:W-:-:S07]  /*11a60*/  MOV R226, R89 ;  /* 0x0000005900e27202 */ /* 0x000fce0000000f00 */
[----:B----4-:R-:W-:Y:S01]  /*11a70*/  HMMA.16816.F32.BF16 R136, R4, R20, R136 ;  /* 0x000000140488723c */ /* 0x010fe20000041888 */
[----:B------:R-:W-:-:S07]  /*11a80*/  MOV R249, R90 ;  /* 0x0000005a00f97202 */ /* 0x000fce0000000f00 */
[----:B------:R-:W-:Y:S01]  /*11a90*/  HMMA.16816.F32.BF16 R188, R4, R22, R188 ;  /* 0x0000001604bc723c */ /* 0x000fe200000418bc */
[----:B------:R-:W-:-:S07]  /*11aa0*/  MOV R231, R91 ;  /* 0x0000005b00e77202 */ /* 0x000fce0000000f00 */
[C---:B------:R-:W-:Y:S08]  /*11ab0*/  HMMA.16816.F32.BF16 R144, R4.reuse, R16, R144 ;  /* 0x000000100490723c */ /* 0x040ff00000041890 */
[----:B------:R-:W-:Y:S07]  /*11ac0*/  HMMA.16816.F32.BF16 R148, R4, R18, R148 ;  /* 0x000000120494723c */ /* 0x000fee0000041894 */
[----:B------:R-:W-:-:S02]  /*11ad0*/  F2FP.BF16.PACK_AB R4, R222, R221 ;  /* 0x000000ddde04723e */ /* 0x000fc400000010ff */
[----:B------:R-:W-:Y:S02]  /*11ae0*/  F2FP.BF16.PACK_AB R5, R219, R220 ;  /* 0x000000dcdb05723e */ /* 0x000fe400000010ff */
[----:B------:R-:W-:Y:S02]  /*11af0*/  F2FP.BF16.PACK_AB R6, R227, R223 ;  /* 0x000000dfe306723e */ /* 0x000fe400000010ff */
[----:B-1----:R-:W-:Y:S01]  /*11b00*/  F2FP.BF16.PACK_AB R7, R216, R215 ;  /* 0x000000d7d807723e */ /* 0x002fe200000010ff */
[C---:B------:R-:W-:Y:S08]  /*11b10*/  HMMA.16816.F32.BF16 R192, R8.reuse, R16, R192 ;  /* 0x0000001008c0723c */ /* 0x040ff000000418c0 */
[----:B------:R-:W-:Y:S01]  /*11b20*/  HMMA.16816.F32.BF16 R152, R8, R18, R152 ;  /* 0x000000120898723c */ /* 0x000fe20000041898 */
[----:B------:R-:W1:Y:S07]  /*11b30*/  LDSM.16.MT88.4 R16, [R234+0xd000] ;  /* 0x00d00000ea10783b */ /* 0x000e6e0000004200 */
[----:B--2---:R-:W-:Y:S01]  /*11b40*/  HMMA.16816.F32.BF16 R88, R4, R12, R32 ;  /* 0x0000000c0458723c */ /* 0x004fe20000041820 */
[----:B------:R-:W2:Y:S01]  /*11b50*/  LDSM.16.MT88.4 R32, [R235+0xf000] ;  /* 0x00f00000eb20783b */ /* 0x000ea20000004200 */
[----:B------:R-:W-:-:S06]  /*11b60*/  MOV R187, R207 ;  /* 0x000000cf00bb7202 */ /* 0x000fcc0000000f00 */
[----:B------:R-:W-:Y:S01]  /*11b70*/  HMMA.16816.F32.BF16 R116, R8, R24, R116 ;  /* 0x000000180874723c */ /* 0x000fe20000041874 */
[----:B------:R-:W-:Y:S02]  /*11b80*/  MOV R204, R208 ;  /* 0x000000d000cc7202 */ /* 0x000fe40000000f00 */
[----:B------:R-:W-:-:S05]  /*11b90*/  MOV R205, R209 ;  /* 0x000000d100cd7202 */ /* 0x000fca0000000f00 */
[----:B------:R-:W-:Y:S01]  /*11ba0*/  HMMA.16816.F32.BF16 R128, R8, R26, R128 ;  /* 0x0000001a0880723c */ /* 0x000fe20000041880 */
[----:B------:R-:W-:-:S07]  /*11bb0*/  MOV R206, R210 ;  /* 0x000000d200ce7202 */ /* 0x000fce0000000f00 */
[----:B------:R-:W-:Y:S01]  /*11bc0*/  HMMA.16816.F32.BF16 R132, R8, R20, R132 ;  /* 0x000000140884723c */ /* 0x000fe20000041884 */
[----:B------:R-:W-:-:S07]  /*11bd0*/  MOV R207, R211 ;  /* 0x000000d300cf7202 */ /* 0x000fce0000000f00 */
[----:B------:R-:W-:Y:S01]  /*11be0*/  HMMA.16816.F32.BF16 R140, R8, R22, R140 ;  /* 0x00000016088c723c */ /* 0x000fe2000004188c */
[--C-:B------:R-:W-:Y:S02]  /*11bf0*/  FFMA.FTZ R38, R38, c[0x0][0x23c], -R3.reuse ;  /* 0x00008f0026267a23 */ /* 0x100fe40000010803 */
[--C-:B------:R-:W-:Y:S02]  /*11c00*/  FFMA.FTZ R36, R36, c[0x0][0x23c], -R3.reuse ;  /* 0x00008f0024247a23 */ /* 0x100fe40000010803 */
[----:B------:R-:W-:Y:S01]  /*11c10*/  FFMA.FTZ R31, R31, c[0x0][0x23c], -R3 ;  /* 0x00008f001f1f7a23 */ /* 0x000fe20000010803 */
[----:B------:R-:W-:Y:S01]  /*11c20*/  MOV R248, R85 ;  /* 0x0000005500f87202 */ /* 0x000fe20000000f00 */
[--C-:B------:R-:W-:Y:S01]  /*11c30*/  FFMA.FTZ R30, R225, c[0x0][0x23c], -R28.reuse ;  /* 0x00008f00e11e7a23 */ /* 0x100fe2000001081c */
[----:B------:R-:W-:Y:S01]  /*11c40*/  F2FP.BF16.PACK_AB R8, R247, R246 ;  /* 0x000000f6f708723e */ /* 0x000fe200000010ff */
[--C-:B------:R-:W-:Y:S01]  /*11c50*/  FFMA.FTZ R2, R171, c[0x0][0x23c], -R28.reuse ;  /* 0x00008f00ab027a23 */ /* 0x100fe2000001081c */
[----:B------:R-:W-:Y:S01]  /*11c60*/  F2FP.BF16.PACK_AB R9, R229, R228 ;  /* 0x000000e4e509723e */ /* 0x000fe200000010ff */
[--C-:B------:R-:W-:Y:S01]  /*11c70*/  FFMA.FTZ R0, R170, c[0x0][0x23c], -R28.reuse ;  /* 0x00008f00aa007a23 */ /* 0x100fe2000001081c */
[----:B------:R-:W-:Y:S01]  /*11c80*/  F2FP.BF16.PACK_AB R10, R251, R250 ;  /* 0x000000fafb0a723e */ /* 0x000fe200000010ff */
[----:B-1----:R-:W-:Y:S01]  /*11c90*/  HMMA.16816.F32.BF16 R64, R4, R16, R64 ;  /* 0x000000100440723c */ /* 0x002fe20000041840 */
[----:B------:R-:W-:Y:S01]  /*11ca0*/  F2FP.BF16.PACK_AB R11, R245, R230 ;  /* 0x000000e6f50b723e */ /* 0x000fe200000010ff */
[----:B------:R-:W-:Y:S01]  /*11cb0*/  FFMA.FTZ R3, R217, c[0x0][0x23c], -R28 ;  /* 0x00008f00d9037a23 */ /* 0x000fe2000001081c */
[----:B------:R-:W-:Y:S01]  /*11cc0*/  MOV R217, R206 ;  /* 0x000000ce00d97202 */ /* 0x000fe20000000f00 */
[----:B------:R-:W1:Y:S01]  /*11cd0*/  LDSM.16.MT88.4 R20, [R233+0xd000] ;  /* 0x00d00000e914783b */ /* 0x000e620000004200 */
[----:B------:R-:W-:-:S03]  /*11ce0*/  MOV R225, R207 ;  /* 0x000000cf00e17202 */ /* 0x000fc60000000f00 */
[C---:B------:R-:W-:Y:S01]  /*11cf0*/  HMMA.16816.F32.BF16 R208, R8.reuse, R16, R72 ;  /* 0x0000001008d0723c */ /* 0x040fe20000041848 */
[----:B------:R-:W-:Y:S01]  /*11d00*/  MOV R28, R87 ;  /* 0x00000057001c7202 */ /* 0x000fe20000000f00 */
[----:B------:R-:W3:Y:S05]  /*11d10*/  LDSM.16.MT88.4 R24, [R235+0xd000] ;  /* 0x00d00000eb18783b */ /* 0x000eea0000004200 */
[----:B------:R-:W-:Y:S02]  /*11d20*/  MOV R74, R204 ;  /* 0x000000cc004a7202 */ /* 0x000fe40000000f00 */
[----:B------:R-:W-:Y:S02]  /*11d30*/  MOV R73, R205 ;  /* 0x000000cd00497202 */ /* 0x000fe40000000f00 */
[----:B------:R-:W-:Y:S01]  /*11d40*/  MOV R75, R84 ;  /* 0x00000054004b7202 */ /* 0x000fe20000000f00 */
[----:B------:R-:W-:Y:S01]  /*11d50*/  HMMA.16816.F32.BF16 R204, R8, R18, R56 ;  /* 0x0000001208cc723c */ /* 0x000fe20000041838 */
[----:B------:R-:W-:-:S07]  /*11d60*/  MOV R72, R86 ;  /* 0x0000005600487202 */ /* 0x000fce0000000f00 */
[C---:B------:R-:W-:Y:S08]  /*11d70*/  HMMA.16816.F32.BF16 R84, R8.reuse, R12, R52 ;  /* 0x0000000c0854723c */ /* 0x040ff00000041834 */
[----:B------:R-:W-:Y:S01]  /*11d80*/  HMMA.16816.F32.BF16 R56, R8, R14, R68 ;  /* 0x0000000e0838723c */ /* 0x000fe20000041844 */
[----:B------:R-:W4:Y:S07]  /*11d90*/  LDL.LU R68, [R1+0x20] ;  /* 0x0000200001447983 */ /* 0x000f2e0000300800 */
[----:B--2---:R-:W-:Y:S01]  /*11da0*/  HMMA.16816.F32.BF16 R52, R4, R34, R160 ;  /* 0x000000220434723c */ /* 0x004fe200000418a0 */
[----:B------:R-:W2:Y:S04]  /*11db0*/  LDL.LU R162, [R1+0x18] ;  /* 0x0000180001a27983 */ /* 0x000ea80000300800 */
[----:B------:R-:W4:Y:S03]  /*11dc0*/  LDL.LU R163, [R1+0x1c] ;  /* 0x00001c0001a37983 */ /* 0x000f260000300800 */
[-C--:B-1----:R-:W-:Y:S08]  /*11dd0*/  HMMA.16816.F32.BF16 R176, R8, R20.reuse, R176 ;  /* 0x0000001408b0723c */ /* 0x082ff000000418b0 */
[C---:B------:R-:W-:Y:S08]  /*11de0*/  HMMA.16816.F32.BF16 R172, R4.reuse, R20, R172 ;  /* 0x0000001404ac723c */ /* 0x040ff000000418ac */
[-C--:B------:R-:W-:Y:S08]  /*11df0*/  HMMA.16816.F32.BF16 R180, R4, R22.reuse, R180 ;  /* 0x0000001604b4723c */ /* 0x080ff000000418b4 */
[----:B------:R-:W-:Y:S01]  /*11e00*/  HMMA.16816.F32.BF16 R48, R8, R22, R48 ;  /* 0x000000160830723c */ /* 0x000fe20000041830 */
[----:B------:R-:W1:Y:S07]  /*11e10*/  LDSM.16.MT88.4 R20, [R233+0xf000] ;  /* 0x00f00000e914783b */ /* 0x000e6e0000004200 */
[C---:B------:R-:W-:Y:S01]  /*11e20*/  HMMA.16816.F32.BF16 R60, R4.reuse, R18, R60 ;  /* 0x00000012043c723c */ /* 0x040fe2000004183c */
[----:B------:R-:W1:Y:S07]  /*11e30*/  LDSM.16.MT88.4 R16, [R234+0xf000] ;  /* 0x00f00000ea10783b */ /* 0x000e6e0000004200 */
[----:B------:R-:W-:Y:S01]  /*11e40*/  HMMA.16816.F32.BF16 R92, R4, R14, R92 ;  /* 0x0000000e045c723c */ /* 0x000fe2000004185c */
[----:B------:R-:W1:Y:S01]  /*11e50*/  LDSM.16.MT88.4 R12, [R236+0xf000] ;  /* 0x00f00000ec0c783b */ /* 0x000e620000004200 */
[----:B------:R-:W-:-:S02]  /*11e60*/  MOV R69, R169 ;  /* 0x000000a900457202 */ /* 0x000fc40000000f00 */
[----:B------:R-:W-:Y:S01]  /*11e70*/  MUFU.EX2 R169, R42 ;  /* 0x0000002a00a97308 */ /* 0x000fe20000000800 */
[----:B------:R-:W-:-:S07]  /*11e80*/  MOV R70, R47 ;  /* 0x0000002f00467202 */ /* 0x000fce0000000f00 */
[----:B------:R-:W-:Y:S08]  /*11e90*/  MUFU.EX2 R42, R37 ;  /* 0x00000025002a7308 */ /* 0x000ff00000000800 */
[----:B------:R3:W-:Y:S08]  /*11ea0*/  MUFU.EX2 R37, R0 ;  /* 0x0000000000257308 */ /* 0x0007f00000000800 */
[----:B------:R-:W-:Y:S01]  /*11eb0*/  MUFU.EX2 R47, R36 ;  /* 0x00000024002f7308 */ /* 0x000fe20000000800 */
[----:B---3--:R-:W-:-:S07]  /*11ec0*/  FFMA.FTZ R0, R218, c[0x0][0x23c], -R29 ;  /* 0x00008f00da007a23 */ /* 0x008fce000001081d */
[----:B------:R-:W-:Y:S08]  /*11ed0*/  MUFU.EX2 R36, R30 ;  /* 0x0000001e00247308 */ /* 0x000ff00000000800 */
[----:B------:R3:W-:Y:S01]  /*11ee0*/  MUFU.EX2 R30, R0 ;  /* 0x00000000001e7308 */ /* 0x0007e20000000800 */
[----:B------:R-:W-:Y:S07]  /*11ef0*/  HMMA.16816.F32.BF16 R196, R4, R32, R196 ;  /* 0x0000002004c4723c */ /* 0x000fee00000418c4 */
[----:B------:R-:W-:Y:S01]  /*11f00*/  MUFU.EX2 R171, R41 ;  /* 0x0000002900ab7308 */ /* 0x000fe20000000800 */
[----:B---3--:R-:W-:-:S07]  /*11f10*/  FFMA.FTZ R0, R214, c[0x0][0x23c], -R29 ;  /* 0x00008f00d6007a23 */ /* 0x008fce000001081d */
[----:B------:R-:W-:Y:S01]  /*11f20*/  MUFU.EX2 R41, R31 ;  /* 0x0000001f00297308 */ /* 0x000fe20000000800 */
[----:B------:R-:W-:Y:S01]  /*11f30*/  HMMA.16816.F32.BF16 R156, R8, R32, R156 ;  /* 0x00000020089c723c */ /* 0x000fe2000004189c */
[----:B------:R-:W-:Y:S02]  /*11f40*/  MOV R71, R187 ;  /* 0x000000bb00477202 */ /* 0x000fe40000000f00 */
[----:B------:R-:W3:Y:S04]  /*11f50*/  LDSM.16.MT88.4 R184, [R233+0xd800] ;  /* 0x00d80000e9b8783b */ /* 0x000ee80000004200 */
[----:B------:R1:W-:Y:S01]  /*11f60*/  MUFU.EX2 R31, R0 ;  /* 0x00000000001f7308 */ /* 0x0003e20000000800 */
[C---:B------:R-:W-:Y:S07]  /*11f70*/  HMMA.16816.F32.BF16 R104, R4.reuse, R24, R104 ;  /* 0x000000180468723c */ /* 0x040fee0000041868 */
[----:B------:R-:W-:Y:S01]  /*11f80*/  MUFU.EX2 R164, R40 ;  /* 0x0000002800a47308 */ /* 0x000fe20000000800 */
[----:B------:R-:W-:Y:S01]  /*11f90*/  HMMA.16816.F32.BF16 R108, R4, R26, R108 ;  /* 0x0000001a046c723c */ /* 0x000fe2000004186c */
[----:B-1----:R-:W-:-:S06]  /*11fa0*/  FFMA.FTZ R0, R212, c[0x0][0x23c], -R29 ;  /* 0x00008f00d4007a23 */ /* 0x002fcc000001081d */
[----:B------:R-:W-:Y:S01]  /*11fb0*/  MUFU.EX2 R40, R38 ;  /* 0x0000002600287308 */ /* 0x000fe20000000800 */
[C---:B------:R-:W-:Y:S07]  /*11fc0*/  HMMA.16816.F32.BF16 R120, R4.reuse, R20, R120 ;  /* 0x000000140478723c */ /* 0x040fee0000041878 */
[----:B------:R-:W-:Y:S01]  /*11fd0*/  MUFU.EX2 R33, R0 ;  /* 0x0000000000217308 */ /* 0x000fe20000000800 */
[C---:B------:R-:W-:Y:S07]  /*11fe0*/  HMMA.16816.F32.BF16 R124, R4.reuse, R22, R124 ;  /* 0x00000016047c723c */ /* 0x040fee000004187c */
[----:B------:R-:W1:Y:S01]  /*11ff0*/  MUFU.EX2 R38, R3 ;  /* 0x0000000300267308 */ /* 0x000e620000000800 */
[C---:B------:R-:W-:Y:S07]  /*12000*/  HMMA.16816.F32.BF16 R136, R4.reuse, R16, R136 ;  /* 0x000000100488723c */ /* 0x040fee0000041888 */
[----:B------:R-:W1:Y:S01]  /*12010*/  MUFU.EX2 R170, R39 ;  /* 0x0000002700aa7308 */ /* 0x000e620000000800 */
[C---:B------:R-:W-:Y:S08]  /*12020*/  HMMA.16816.F32.BF16 R188, R4.reuse, R18, R188 ;  /* 0x0000001204bc723c */ /* 0x040ff000000418bc */
[C---:B------:R-:W-:Y:S01]  /*12030*/  HMMA.16816.F32.BF16 R144, R4.reuse, R12, R144 ;  /* 0x0000000c0490723c */ /* 0x040fe20000041890 */
[----:B------:R1:W1:Y:S07]  /*12040*/  MUFU.EX2 R39, R2 ;  /* 0x0000000200277308 */ /* 0x00026e0000000800 */
[----:B------:R-:W-:Y:S07]  /*12050*/  HMMA.16816.F32.BF16 R148, R4, R14, R148 ;  /* 0x0000000e0494723c */ /* 0x000fee0000041894 */
[----:B------:R-:W-:-:S02]  /*12060*/  FADD.FTZ R4, R69, R43 ;  /* 0x0000002b45047221 */ /* 0x000fc40000010000 */
[----:B-1----:R-:W-:-:S04]  /*12070*/  FFMA.FTZ R2, R213, c[0x0][0x23c], -R29 ;  /* 0x00008f00d5027a23 */ /* 0x002fc8000001081d */
[----:B------:R1:W1:Y:S01]  /*12080*/  MUFU.EX2 R32, R2 ;  /* 0x0000000200207308 */ /* 0x0002620000000800 */
[----:B------:R-:W-:Y:S01]  /*12090*/  HMMA.16816.F32.BF16 R100, R8, R24, R100 ;  /* 0x000000180864723c */ /* 0x000fe20000041864 */
[----:B------:R-:W-:Y:S02]  /*120a0*/  F2FP.BF16.PACK_AB R160, R38, R36 ;  /* 0x0000002426a0723e */ /* 0x000fe400000010ff */
[----:B------:R-:W-:-:S05]  /*120b0*/  F2FP.BF16.PACK_AB R161, R31, R30 ;  /* 0x0000001e1fa1723e */ /* 0x000fca00000010ff */
[C---:B------:R-:W-:Y:S08]  /*120c0*/  HMMA.16816.F32.BF16 R116, R8.reuse, R20, R116 ;  /* 0x000000140874723c */ /* 0x040ff00000041874 */
[C---:B------:R-:W-:Y:S08]  /*120d0*/  HMMA.16816.F32.BF16 R132, R8.reuse, R16, R132 ;  /* 0x000000100884723c */ /* 0x040ff00000041884 */
[C---:B------:R-:W-:Y:S08]  /*120e0*/  HMMA.16816.F32.BF16 R192, R8.reuse, R12, R192 ;  /* 0x0000000c08c0723c */ /* 0x040ff000000418c0 */
[C---:B------:R-:W-:Y:S01]  /*120f0*/  HMMA.16816.F32.BF16 R24, R8.reuse, R26, R112 ;  /* 0x0000001a0818723c */ /* 0x040fe20000041870 */
[----:B------:R-:W-:Y:S01]  /*12100*/  MOV R43, R81 ;  /* 0x00000051002b7202 */ /* 0x000fe20000000f00 */
[----:B------:R-:W-:Y:S06]  /*12110*/  LDSM.16.MT88.4 R112, [R235+0xd800] ;  /* 0x00d80000eb70783b */ /* 0x000fec0000004200 */
        /* <DEDUP_REMOVED lines=9> */
[----:B------:R-:W-:Y:S07]  /*121b0*/  HMMA.16816.F32.BF16 R8, R8, R34, R200 ;  /* 0x000000220808723c */ /* 0x000fee00000418c8 */
[----:B------:R-:W-:-:S02]  /*121c0*/  F2FP.BF16.PACK_AB R200, R171, R169 ;  /* 0x000000a9abc8723e */ /* 0x000fc400000010ff */
[----:B------:R-:W-:Y:S02]  /*121d0*/  F2FP.BF16.PACK_AB R201, R42, R40 ;  /* 0x000000282ac9723e */ /* 0x000fe400000010ff */
[----:B------:R-:W-:Y:S02]  /*121e0*/  F2FP.BF16.PACK_AB R202, R170, R164 ;  /* 0x000000a4aaca723e */ /* 0x000fe400000010ff */
[----:B------:R-:W-:Y:S01]  /*121f0*/  F2FP.BF16.PACK_AB R203, R41, R47 ;  /* 0x0000002f29cb723e */ /* 0x000fe200000010ff */
[----:B--2---:R-:W-:Y:S02]  /*12200*/  FFMA.FTZ R0, R162, R44, R238 ;  /* 0x0000002ca2007223 */ /* 0x004fe400000100ee */
[----:B----4-:R-:W-:Y:S01]  /*12210*/  FFMA.FTZ R3, R163, R45, R237 ;  /* 0x0000002da3037223 */ /* 0x010fe200000100ed */
[----:B------:R-:W-:Y:S01]  /*12220*/  F2FP.BF16.PACK_AB R162, R37, R39 ;  /* 0x0000002725a2723e */ /* 0x000fe200000010ff */
[----:B------:R-:W-:Y:S02]  /*12230*/  FADD.FTZ R29, R70, R0 ;  /* 0x00000000461d7221 */ /* 0x000fe40000010000 */
[----:B-1----:R-:W-:Y:S01]  /*12240*/  FFMA.FTZ R2, R68, R46, R232 ;  /* 0x0000002e44027223 */ /* 0x002fe200000100e8 */
[-C--:B---3--:R-:W-:Y:S01]  /*12250*/  HMMA.16816.F32.BF16 R176, R200, R184.reuse, R176 ;  /* 0x000000b8c8b0723c */ /* 0x088fe200000418b0 */
[----:B------:R-:W-:Y:S01]  /*12260*/  FADD.FTZ R0, R71, R3 ;  /* 0x0000000347007221 */ /* 0x000fe20000010000 */
[----:B------:R-:W-:Y:S01]  /*12270*/  MOV R34, R83 ;  /* 0x0000005300227202 */ /* 0x000fe20000000f00 */
[----:B------:R-:W-:Y:S01]  /*12280*/  FADD.FTZ R3, R72, R4 ;  /* 0x0000000448037221 */ /* 0x000fe20000010000 */
[----:B------:R-:W-:Y:S01]  /*12290*/  MOV R35, R82 ;  /* 0x0000005200237202 */ /* 0x000fe20000000f00 */
[----:B------:R-:W1:Y:S01]  /*122a0*/  LDSM.16.MT88.4 R4, [R235+0xf800] ;  /* 0x00f80000eb04783b */ /* 0x000e620000004200 */
[----:B------:R-:W-:Y:S01]  /*122b0*/  F2FP.BF16.PACK_AB R163, R32, R33 ;  /* 0x0000002120a3723e */ /* 0x000fe200000010ff */
[----:B------:R-:W-:Y:S01]  /*122c0*/  FADD.FTZ R28, R28, R2 ;  /* 0x000000021c1c7221 */ /* 0x000fe20000010000 */
[----:B------:R-:W-:Y:S01]  /*122d0*/  MOV R2, R79 ;  /* 0x0000004f00027202 */ /* 0x000fe20000000f00 */
[----:B------:R2:W5:Y:S04]  /*122e0*/  LDL.LU R238, [R1+0x60] ;  /* 0x0000600001ee7983 */ /* 0x0005680000300800 */
[----:B------:R-:W-:Y:S01]  /*122f0*/  HMMA.16816.F32.BF16 R172, R160, R184, R172 ;  /* 0x000000b8a0ac723c */ /* 0x000fe200000418ac */
[----:B------:R-:W-:Y:S01]  /*12300*/  FADD.FTZ R2, R2, R29 ;  /* 0x0000001d02027221 */ /* 0x000fe20000010000 */
[----:B------:R-:W-:Y:S01]  /*12310*/  MOV R46, R80 ;  /* 0x00000050002e7202 */ /* 0x000fe20000000f00 */
[----:B------:R2:W5:Y:S01]  /*12320*/  LDL.LU R237, [R1+0x5c] ;  /* 0x00005c0001ed7983 */ /* 0x0005620000300800 */
[----:B------:R-:W-:-:S02]  /*12330*/  MOV R45, R99 ;  /* 0x00000063002d7202 */ /* 0x000fc40000000f00 */
[----:B------:R-:W-:Y:S01]  /*12340*/  MOV R44, R98 ;  /* 0x00000062002c7202 */ /* 0x000fe20000000f00 */
[----:B------:R-:W3:Y:S01]  /*12350*/  LDSM.16.MT88.4 R80, [R234+0xd800] ;  /* 0x00d80000ea50783b */ /* 0x000ee20000004200 */
[-C--:B------:R-:W-:Y:S01]  /*12360*/  HMMA.16816.F32.BF16 R180, R160, R186.reuse, R180 ;  /* 0x000000baa0b4723c */ /* 0x080fe200000418b4 */
[----:B------:R-:W-:Y:S02]  /*12370*/  MOV R218, R73 ;  /* 0x0000004900da7202 */ /* 0x000fe40000000f00 */
[----:B------:R-:W4:Y:S04]  /*12380*/  LDSM.16.MT88.4 R96, [R236+0xd800] ;  /* 0x00d80000ec60783b */ /* 0x000f280000004200 */
[----:B------:R2:W5:Y:S01]  /*12390*/  LDL.LU R232, [R1+0x58] ;  /* 0x0000580001e87983 */ /* 0x0005620000300800 */
[----:B------:R-:W-:Y:S07]  /*123a0*/  HMMA.16816.F32.BF16 R184, R200, R186, R48 ;  /* 0x000000bac8b8723c */ /* 0x000fee0000041830 */
[----:B------:R-:W-:-:S02]  /*123b0*/  MOV R48, R78 ;  /* 0x0000004e00307202 */ /* 0x000fc40000000f00 */
[----:B------:R-:W-:Y:S02]  /*123c0*/  MOV R49, R77 ;  /* 0x0000004d00317202 */ /* 0x000fe40000000f00 */
[----:B------:R-:W-:Y:S02]  /*123d0*/  MOV R50, R76 ;  /* 0x0000004c00327202 */ /* 0x000fe40000000f00 */
[----:B------:R-:W-:Y:S01]  /*123e0*/  MOV R51, R75 ;  /* 0x0000004b00337202 */ /* 0x000fe20000000f00 */
[----:B------:R-:W-:Y:S01]  /*123f0*/  FADD.FTZ R0, R48, R0 ;  /* 0x0000000030007221 */ /* 0x000fe20000010000 */
[----:B-1----:R-:W-:Y:S01]  /*12400*/  HMMA.16816.F32.BF16 R196, R160, R4, R196 ;  /* 0x00000004a0c4723c */ /* 0x002fe200000418c4 */
[----:B------:R-:W-:Y:S02]  /*12410*/  FADD.FTZ R3, R50, R3 ;  /* 0x0000000332037221 */ /* 0x000fe40000010000 */
        /* <DEDUP_REMOVED lines=53> */
[----:B------:R2:W-:Y:S04]  /*12770*/  STL [R1+0x14], R4 ;  /* 0x0000140401007387 */ /* 0x0005e80000100800 */
[----:B------:R2:W-:Y:S04]  /*12780*/  STL [R1+0x18], R3 ;  /* 0x0000180301007387 */ /* 0x0005e80000100800 */
[----:B------:R2:W-:Y:S04]  /*12790*/  STL [R1+0x1c], R2 ;  /* 0x00001c0201007387 */ /* 0x0005e80000100800 */
[----:B------:R2:W-:Y:S01]  /*127a0*/  STL [R1+0x20], R0 ;  /* 0x0000200001007387 */ /* 0x0005e20000100800 */
[----:B---3--:R-:W-:Y:S01]  /*127b0*/  HMMA.16816.F32.BF16 R72, R160, R80, R64 ;  /* 0x00000050a048723c */ /* 0x008fe20000041840 */
[----:B------:R-:W-:-:S07]  /*127c0*/  @UP0 UIADD3 UR8, UR8, -0x4, URZ ;  /* 0xfffffffc08080890 */ /* 0x000fce000fffe03f */
        /* <DEDUP_REMOVED lines=25> */
[----:B------:R-:W-:Y:S11]  /*12960*/  @P0 BRA `(.L_x_335) ;  /* 0x0000001000000947 */ /* 0x000ff60003800000 */
.L_x_328:
[----:B-12-4-:R-:W-:-:S12]  /*12970*/  UIADD3 UR8, UR21, -0x1, URZ ;  /* 0xffffffff15087890 */ /* 0x016fd8000fffe03f */
.L_x_335:
[----:B--2---:R-:W-:-:S13]  /*12980*/  ISETP.LE.AND P0, PT, RZ, UR8, PT ;  /* 0x00000008ff007c0c */ /* 0x004fda000bf03270 */
[----:B------:R-:W-:Y:S05]  /*12990*/  @!P0 BRA `(.L_x_336) ;  /* 0x0000460000008947 */ /* 0x000fea0003800000 */
[----:B------:R-:W2:Y:S01]  /*129a0*/  LDL.LU.64 R4, [R1+0x48] ;  /* 0x0000480001047983 */ /* 0x000ea20000300a00 */
[----:B------:R-:W-:Y:S01]  /*129b0*/  IMAD.MOV.U32 R169, RZ, RZ, R167 ;  /* 0x000000ffffa97224 */ /* 0x000fe200078e00a7 */
[----:B------:R-:W-:Y:S01]  /*129c0*/  MOV R164, R168 ;  /* 0x000000a800a47202 */ /* 0x000fe20000000f00 */
[----:B-----5:R-:W-:Y:S01]  /*129d0*/  IMAD.MOV.U32 R170, RZ, RZ, R165 ;  /* 0x000000ffffaa7224 */ /* 0x020fe200078e00a5 */
[----:B------:R-:W2:Y:S01]  /*129e0*/  LDL.LU.64 R2, [R1+0x50] ;  /* 0x0000500001027983 */ /* 0x000ea20000300a00 */
[----:B------:R-:W-:-:S03]  /*129f0*/  MOV R171, R166 ;  /* 0x000000a600ab7202 */ /* 0x000fc60000000f00 */
[----:B------:R-:W3:Y:S04]  /*12a00*/  LDL.64 R6, [R1+0x30] ;  /* 0x0000300001067983 */ /* 0x000ee80000100a00 */
[----:B------:R-:W4:Y:S01]  /*12a10*/  LDL R0, [R1+0x24] ;  /* 0x0000240001007983 */ /* 0x000f220000100800 */
[----:B--2---:R-:W-:-:S05]  /*12a20*/  IMAD.MOV.U32 R3, RZ, RZ, R5 ;  /* 0x000000ffff037224 */ /* 0x004fca00078e0005 */
[----:B------:R1:W-:Y:S01]  /*12a30*/  STL.64 [R1+0x28], R2 ;  /* 0x0000280201007387 */ /* 0x0003e20000100a00 */
[----:B---3--:R-:W-:Y:S02]  /*12a40*/  ISETP.GE.AND P3, PT, R6, c[0x0][0x220], PT ;  /* 0x0000880006007a0c */ /* 0x008fe40003f66270 */
[----:B----4-:R-:W-:Y:S01]  /*12a50*/  ISETP.GE.AND P2, PT, R0, c[0x0][0x220], PT ;  /* 0x0000880000007a0c */ /* 0x010fe20003f46270 */
[----:B------:R-:W-:Y:S05]  /*12a60*/  BRA `(.L_x_337) ;  /* 0x000004e000007947 */ /* 0x000fea0003800000 */
.L_x_339:
        /* <DEDUP_REMOVED lines=78> */
.L_x_337:
        /* <DEDUP_REMOVED lines=252> */
.L_x_338:
[----:B------:R-:W2:Y:S01]  /*13f10*/  S2R R2, SR_TID.X ;  /* 0x0000000000027919 */ /* 0x000ea20000002100 */
[----:B------:R-:W-:Y:S01]  /*13f20*/  MOV R0, UR8 ;  /* 0x0000000800007c02 */ /* 0x000fe20008000f00 */
[----:B------:R-:W-:Y:S01]  /*13f30*/  UIADD3 UR8, UR8, -0x1, URZ ;  /* 0xffffffff08087890 */ /* 0x000fe2000fffe03f */
[----:B--2---:R-:W-:Y:S04]  /*13f40*/  SHF.L.U32 R2, R2, 0x1, RZ ;  /* 0x0000000102027819 */ /* 0x004fe800000006ff */
[----:B------:R-:W-:Y:S04]  /*13f50*/  LOP3.LUT R2, R2, 0x6, RZ, 0xc0, !PT ;  /* 0x0000000602027812 */ /* 0x000fe800078ec0ff */
[----:B------:R-:W-:Y:S04]  /*13f60*/  LEA R0, R0, R2, 0x6 ;  /* 0x0000000200007211 */ /* 0x000fe800078e30ff */
[C---:B------:R-:W-:Y:S01]  /*13f70*/  IADD3 R165, R0.reuse, 0x1, RZ ;  /* 0x0000000100a57810 */ /* 0x040fe20007ffe0ff */
[----:B------:R-:W2:Y:S01]  /*13f80*/  I2F R2, R0 ;  /* 0x0000000000027306 */ /* 0x000ea20000201400 */
[C---:B------:R-:W-:Y:S02]  /*13f90*/  IADD3 R168, R0.reuse, 0x9, RZ ;  /* 0x0000000900a87810 */ /* 0x040fe40007ffe0ff */
[C---:B------:R-:W-:Y:S02]  /*13fa0*/  IADD3 R3, R0.reuse, 0x8, RZ ;  /* 0x0000000800037810 */ /* 0x040fe40007ffe0ff */
[C---:B-1----:R-:W-:Y:S02]  /*13fb0*/  IADD3 R167, R0.reuse, 0x10, RZ ;  /* 0x0000001000a77810 */ /* 0x042fe40007ffe0ff */
[C---:B------:R-:W-:Y:S02]  /*13fc0*/  IADD3 R205, R0.reuse, 0x11, RZ ;  /* 0x0000001100cd7810 */ /* 0x040fe40007ffe0ff */
[C---:B------:R-:W-:Y:S01]  /*13fd0*/  IADD3 R204, R0.reuse, 0x18, RZ ;  /* 0x0000001800cc7810 */ /* 0x040fe20007ffe0ff */
[----:B------:R-:W1:Y:S01]  /*13fe0*/  I2F R165, R165 ;  /* 0x000000a500a57306 */ /* 0x000e620000201400 */
[C---:B------:R-:W-:Y:S02]  /*13ff0*/  IADD3 R207, R0.reuse, 0x19, RZ ;  /* 0x0000001900cf7810 */ /* 0x040fe40007ffe0ff */
[C---:B------:R-:W-:Y:S02]  /*14000*/  IADD3 R166, R0.reuse, 0x29, RZ ;  /* 0x0000002900a67810 */ /* 0x040fe40007ffe0ff */
[C---:B------:R-:W-:Y:S02]  /*14010*/  IADD3 R206, R0.reuse, 0x20, RZ ;  /* 0x0000002000ce7810 */ /* 0x040fe40007ffe0ff */
[C---:B------:R-:W-:Y:S02]  /*14020*/  IADD3 R209, R0.reuse, 0x21, RZ ;  /* 0x0000002100d17810 */ /* 0x040fe40007ffe0ff */
[----:B------:R-:W-:Y:S01]  /*14030*/  IADD3 R208, R0, 0x28, RZ ;  /* 0x0000002800d07810 */ /* 0x000fe20007ffe0ff */
[----:B------:R-:W3:Y:S01]  /*14040*/  I2F R168, R168 ;  /* 0x000000a800a87306 */ /* 0x000ee20000201400 */
[C---:B--2---:R-:W-:Y:S02]  /*14050*/  FFMA.FTZ R4, R2.reuse, UR4, R4 ;  /* 0x0000000402047c23 */ /* 0x044fe40008010004 */
[C---:B------:R-:W-:Y:S02]  /*14060*/  FFMA.FTZ R10, R2.reuse, UR4, R10 ;  /* 0x00000004020a7c23 */ /* 0x040fe4000801000a */
[C---:B------:R-:W-:Y:S05]  /*14070*/  FFMA.FTZ R8, R2.reuse, UR4, R8 ;  /* 0x0000000402087c23 */ /* 0x040fea0008010008 */
[----:B------:R-:W2:Y:S01]  /*14080*/  I2F R3, R3 ;  /* 0x0000000300037306 */ /* 0x000ea20000201400 */
[----:B------:R-:W-:Y:S01]  /*14090*/  FFMA.FTZ R6, R2, UR4, R6 ;  /* 0x0000000402067c23 */ /* 0x000fe20008010006 */
[C---:B------:R-:W-:Y:S01]  /*140a0*/  IADD3 R2, R0.reuse, 0x30, RZ ;  /* 0x0000003000027810 */ /* 0x040fe20007ffe0ff */
[C---:B-1----:R-:W-:Y:S02]  /*140b0*/  FFMA.FTZ R5, R165.reuse, UR4, R5 ;  /* 0x00000004a5057c23 */ /* 0x042fe40008010005 */
[C---:B------:R-:W-:Y:S02]  /*140c0*/  FFMA.FTZ R7, R165.reuse, UR4, R7 ;  /* 0x00000004a5077c23 */ /* 0x040fe40008010007 */
[C---:B------:R-:W-:Y:S03]  /*140d0*/  FFMA.FTZ R11, R165.reuse, UR4, R11 ;  /* 0x00000004a50b7c23 */ /* 0x040fe6000801000b */
[----:B------:R-:W1:Y:S01]  /*140e0*/  I2F R167, R167 ;  /* 0x000000a700a77306 */ /* 0x000e620000201400 */
[----:B------:R-:W-:Y:S01]  /*140f0*/  FFMA.FTZ R9, R165, UR4, R9 ;  /* 0x00000004a5097c23 */ /* 0x000fe20008010009 */
[----:B------:R-:W-:Y:S01]  /*14100*/  IADD3 R165, R0, 0x31, RZ ;  /* 0x0000003100a57810 */ /* 0x000fe20007ffe0ff */
[C---:B---3--:R-:W-:Y:S02]  /*14110*/  FFMA.FTZ R17, R168.reuse, UR4, R17 ;  /* 0x00000004a8117c23 */ /* 0x048fe40008010011 */
[C---:B------:R-:W-:Y:S02]  /*14120*/  FFMA.FTZ R19, R168.reuse, UR4, R19 ;  /* 0x00000004a8137c23 */ /* 0x040fe40008010013 */
[C---:B------:R-:W-:Y:S03]  /*14130*/  FFMA.FTZ R15, R168.reuse, UR4, R15 ;  /* 0x00000004a80f7c23 */ /* 0x040fe6000801000f */
[----:B------:R-:W3:Y:S01]  /*14140*/  I2F R205, R205 ;  /* 0x000000cd00cd7306 */ /* 0x000ee20000201400 */
[----:B------:R-:W-:Y:S01]  /*14150*/  FFMA.FTZ R13, R168, UR4, R13 ;  /* 0x00000004a80d7c23 */ /* 0x000fe2000801000d */
[----:B------:R-:W-:Y:S01]  /*14160*/  FMNMX.FTZ R168, R4, R164, !PT ;  /* 0x000000a404a87209 */ /* 0x000fe20007810000 */
[----:B--2---:R-:W-:Y:S03]  /*14170*/  FFMA.FTZ R16, R3, UR4, R16 ;  /* 0x0000000403107c23 */ /* 0x004fe60008010010 */
[----:B------:R-:W-:Y:S01]  /*14180*/  FMNMX.FTZ R168, R5, R168, !PT ;  /* 0x000000a805a87209 */ /* 0x000fe20007810000 */
[C---:B------:R-:W-:Y:S02]  /*14190*/  FFMA.FTZ R18, R3.reuse, UR4, R18 ;  /* 0x0000000403127c23 */ /* 0x040fe40008010012 */
[C---:B------:R-:W-:Y:S01]  /*141a0*/  FFMA.FTZ R14, R3.reuse, UR4, R14 ;  /* 0x00000004030e7c23 */ /* 0x040fe2000801000e */
[----:B------:R-:W2:Y:S01]  /*141b0*/  I2F R204, R204 ;  /* 0x000000cc00cc7306 */ /* 0x000ea20000201400 */
[----:B------:R-:W-:Y:S01]  /*141c0*/  FMNMX.FTZ R168, R16, R168, !PT ;  /* 0x000000a810a87209 */ /* 0x000fe20007810000 */
[----:B------:R-:W-:Y:S01]  /*141d0*/  FFMA.FTZ R12, R3, UR4, R12 ;  /* 0x00000004030c7c23 */ /* 0x000fe2000801000c */
[C---:B------:R-:W-:Y:S01]  /*141e0*/  IADD3 R3, R0.reuse, 0x38, RZ ;  /* 0x0000003800037810 */ /* 0x040fe20007ffe0ff */
[----:B-1----:R-:W-:Y:S01]  /*141f0*/  FFMA.FTZ R20, R167, UR4, R20 ;  /* 0x00000004a7147c23 */ /* 0x002fe20008010014 */
[----:B------:R-:W-:Y:S01]  /*14200*/  FMNMX.FTZ R168, R17, R168, !PT ;  /* 0x000000a811a87209 */ /* 0x000fe20007810000 */
[C---:B------:R-:W-:Y:S01]  /*14210*/  FFMA.FTZ R22, R167.reuse, UR4, R22 ;  /* 0x00000004a7167c23 */ /* 0x040fe20008010016 */
[----:B------:R-:W-:Y:S01]  /*14220*/  IADD3 R0, R0, 0x39, RZ ;  /* 0x0000003900007810 */ /* 0x000fe20007ffe0ff */
[C---:B------:R-:W-:Y:S01]  /*14230*/  FFMA.FTZ R26, R167.reuse, UR4, R26 ;  /* 0x00000004a71a7c23 */ /* 0x040fe2000801001a */
[----:B------:R-:W-:Y:S01]  /*14240*/  FMNMX.FTZ R168, R20, R168, !PT ;  /* 0x000000a814a87209 */ /* 0x000fe20007810000 */
[----:B------:R-:W1:Y:S01]  /*14250*/  I2F R207, R207 ;  /* 0x000000cf00cf7306 */ /* 0x000e620000201400 */
[----:B------:R-:W-:Y:S01]  /*14260*/  FFMA.FTZ R24, R167, UR4, R24 ;  /* 0x00000004a7187c23 */ /* 0x000fe20008010018 */
[----:B------:R-:W-:Y:S01]  /*14270*/  FMNMX.FTZ R167, R6, R169, !PT ;  /* 0x000000a906a77209 */ /* 0x000fe20007810000 */
[----:B---3--:R-:W-:Y:S03]  /*14280*/  FFMA.FTZ R21, R205, UR4, R21 ;  /* 0x00000004cd157c23 */ /* 0x008fe60008010015 */
[----:B------:R-:W-:Y:S01]  /*14290*/  FMNMX.FTZ R167, R7, R167, !PT ;  /* 0x000000a707a77209 */ /* 0x000fe20007810000 */
[----:B------:R-:W-:Y:S01]  /*142a0*/  FFMA.FTZ R23, R205, UR4, R23 ;  /* 0x00000004cd177c23 */ /* 0x000fe20008010017 */
[----:B------:R-:W-:Y:S02]  /*142b0*/  FMNMX.FTZ R168, R21, R168, !PT ;  /* 0x000000a815a87209 */ /* 0x000fe40007810000 */
[----:B------:R-:W3:Y:S01]  /*142c0*/  I2F R166, R166 ;  /* 0x000000a600a67306 */ /* 0x000ee20000201400 */
[----:B------:R-:W-:Y:S01]  /*142d0*/  FMNMX.FTZ R167, R18, R167, !PT ;  /* 0x000000a712a77209 */ /* 0x000fe20007810000 */
[----:B------:R-:W-:Y:S02]  /*142e0*/  FFMA.FTZ R25, R205, UR4, R25 ;  /* 0x00000004cd197c23 */ /* 0x000fe40008010019 */
[C---:B--2---:R-:W-:Y:S01]  /*142f0*/  FFMA.FTZ R32, R204.reuse, UR4, R32 ;  /* 0x00000004cc207c23 */ /* 0x044fe20008010020 */
[----:B------:R-:W-:Y:S01]  /*14300*/  FMNMX.FTZ R167, R19, R167, !PT ;  /* 0x000000a713a77209 */ /* 0x000fe20007810000 */
[C---:B------:R-:W-:Y:S02]  /*14310*/  FFMA.FTZ R34, R204.reuse, UR4, R34 ;  /* 0x00000004cc227c23 */ /* 0x040fe40008010022 */
[----:B------:R-:W-:Y:S01]  /*14320*/  FFMA.FTZ R28, R204, UR4, R28 ;  /* 0x00000004cc1c7c23 */ /* 0x000fe2000801001c */
[----:B------:R-:W-:Y:S01]  /*14330*/  FMNMX.FTZ R168, R32, R168, !PT ;  /* 0x000000a820a87209 */ /* 0x000fe20007810000 */
[----:B------:R-:W2:Y:S01]  /*14340*/  I2F R206, R206 ;  /* 0x000000ce00ce7306 */ /* 0x000ea20000201400 */
[----:B------:R-:W-:Y:S01]  /*14350*/  FMNMX.FTZ R167, R22, R167, !PT ;  /* 0x000000a716a77209 */ /* 0x000fe20007810000 */
[----:B------:R-:W-:Y:S02]  /*14360*/  FFMA.FTZ R27, R205, UR4, R27 ;  /* 0x00000004cd1b7c23 */ /* 0x000fe4000801001b */
[----:B-1----:R-:W-:Y:S01]  /*14370*/  FFMA.FTZ R33, R207, UR4, R33 ;  /* 0x00000004cf217c23 */ /* 0x002fe20008010021 */
[----:B------:R-:W-:Y:S01]  /*14380*/  FMNMX.FTZ R167, R23, R167, !PT ;  /* 0x000000a717a77209 */ /* 0x000fe20007810000 */
[C---:B------:R-:W-:Y:S02]  /*14390*/  FFMA.FTZ R35, R207.reuse, UR4, R35 ;  /* 0x00000004cf237c23 */ /* 0x040fe40008010023 */
[----:B------:R-:W-:Y:S01]  /*143a0*/  FFMA.FTZ R29, R207, UR4, R29 ;  /* 0x00000004cf1d7c23 */ /* 0x000fe2000801001d */
[----:B------:R-:W-:Y:S01]  /*143b0*/  FMNMX.FTZ R168, R33, R168, !PT ;  /* 0x000000a821a87209 */ /* 0x000fe20007810000 */
[----:B------:R-:W1:Y:S01]  /*143c0*/  I2F R209, R209 ;  /* 0x000000d100d17306 */ /* 0x000e620000201400 */
[----:B------:R-:W-:Y:S01]  /*143d0*/  FMNMX.FTZ R167, R34, R167, !PT ;  /* 0x000000a722a77209 */ /* 0x000fe20007810000 */
[----:B------:R-:W-:Y:S02]  /*143e0*/  FFMA.FTZ R30, R204, UR4, R30 ;  /* 0x00000004cc1e7c23 */ /* 0x000fe4000801001e */
[C---:B---3--:R-:W-:Y:S01]  /*143f0*/  FFMA.FTZ R49, R166.reuse, UR4, R49 ;  /* 0x00000004a6317c23 */ /* 0x048fe20008010031 */
[----:B------:R-:W-:Y:S01]  /*14400*/  FMNMX.FTZ R167, R35, R167, !PT ;  /* 0x000000a723a77209 */ /* 0x000fe20007810000 */
[C---:B------:R-:W-:Y:S02]  /*14410*/  FFMA.FTZ R51, R166.reuse, UR4, R51 ;  /* 0x00000004a6337c23 */ /* 0x040fe40008010033 */
[C---:B------:R-:W-:Y:S02]  /*14420*/  FFMA.FTZ R47, R166.reuse, UR4, R47 ;  /* 0x00000004a62f7c23 */ /* 0x040fe4000801002f */
[----:B------:R-:W3:Y:S01]  /*14430*/  I2F R2, R2 ;  /* 0x0000000200027306 */ /* 0x000ee20000201400 */
[----:B------:R-:W-:Y:S01]  /*14440*/  FFMA.FTZ R45, R166, UR4, R45 ;  /* 0x00000004a62d7c23 */ /* 0x000fe2000801002d */
[----:B------:R-:W-:Y:S01]  /*14450*/  FMNMX.FTZ R166, R8, R171, !PT ;  /* 0x000000ab08a67209 */ /* 0x000fe20007810000 */
[----:B------:R-:W-:Y:S02]  /*14460*/  FFMA.FTZ R31, R207, UR4, R31 ;  /* 0x00000004cf1f7c23 */ /* 0x000fe4000801001f */
[C---:B--2---:R-:W-:Y:S01]  /*14470*/  FFMA.FTZ R36, R206.reuse, UR4, R36 ;  /* 0x00000004ce247c23 */ /* 0x044fe20008010024 */
[----:B------:R-:W-:Y:S01]  /*14480*/  FMNMX.FTZ R166, R9, R166, !PT ;  /* 0x000000a609a67209 */ /* 0x000fe20007810000 */
[C---:B------:R-:W-:Y:S02]  /*14490*/  FFMA.FTZ R38, R206.reuse, UR4, R38 ;  /* 0x00000004ce267c23 */ /* 0x040fe40008010026 */
[----:B------:R-:W-:Y:S01]  /*144a0*/  FFMA.FTZ R40, R206, UR4, R40 ;  /* 0x00000004ce287c23 */ /* 0x000fe20008010028 */
[----:B------:R-:W2:Y:S01]  /*144b0*/  I2F R208, R208 ;  /* 0x000000d000d07306 */ /* 0x000ea20000201400 */
[----:B------:R-:W-:Y:S01]  /*144c0*/  FMNMX.FTZ R166, R12, R166, !PT ;  /* 0x000000a60ca67209 */ /* 0x000fe20007810000 */
[----:B------:R-:W-:Y:S01]  /*144d0*/  FFMA.FTZ R42, R206, UR4, R42 ;  /* 0x00000004ce2a7c23 */ /* 0x000fe2000801002a */
[----:B------:R-:W-:Y:S01]  /*144e0*/  FMNMX.FTZ R168, R36, R168, !PT ;  /* 0x000000a824a87209 */ /* 0x000fe20007810000 */
[----:B-1----:R-:W-:Y:S01]  /*144f0*/  FFMA.FTZ R37, R209, UR4, R37 ;  /* 0x00000004d1257c23 */ /* 0x002fe20008010025 */
[----:B------:R-:W-:Y:S01]  /*14500*/  FMNMX.FTZ R166, R13, R166, !PT ;  /* 0x000000a60da67209 */ /* 0x000fe20007810000 */
[C---:B------:R-:W-:Y:S01]  /*14510*/  FFMA.FTZ R39, R209.reuse, UR4, R39 ;  /* 0x00000004d1277c23 */ /* 0x040fe20008010027 */
[----:B------:R-:W-:Y:S01]  /*14520*/  FMNMX.FTZ R167, R38, R167, !PT ;  /* 0x000000a726a77209 */ /* 0x000fe20007810000 */
[----:B------:R-:W-:Y:S01]  /*14530*/  FFMA.FTZ R41, R209, UR4, R41 ;  /* 0x00000004d1297c23 */ /* 0x000fe20008010029 */
[----:B------:R-:W-:Y:S01]  /*14540*/  FMNMX.FTZ R168, R37, R168, !PT ;  /* 0x000000a825a87209 */ /* 0x000fe20007810000 */
[----:B------:R-:W1:Y:S01]  /*14550*/  I2F R165, R165 ;  /* 0x000000a500a57306 */ /* 0x000e620000201400 */
[----:B------:R-:W-:Y:S01]  /*14560*/  FMNMX.FTZ R166, R24, R166, !PT ;  /* 0x000000a618a67209 */ /* 0x000fe20007810000 */
[----:B------:R-:W-:Y:S01]  /*14570*/  FFMA.FTZ R43, R209, UR4, R43 ;  /* 0x00000004d12b7c23 */ /* 0x000fe2000801002b */
[----:B------:R-:W-:Y:S01]  /*14580*/  FMNMX.FTZ R167, R39, R167, !PT ;  /* 0x000000a727a77209 */ /* 0x000fe20007810000 */
[C---:B---3--:R-:W-:Y:S01]  /*14590*/  FFMA.FTZ R52, R2.reuse, UR4, R52 ;  /* 0x0000000402347c23 */ /* 0x048fe20008010034 */
[----:B------:R-:W-:Y:S01]  /*145a0*/  FMNMX.FTZ R166, R25, R166, !PT ;  /* 0x000000a619a67209 */ /* 0x000fe20007810000 */
[C---:B------:R-:W-:Y:S02]  /*145b0*/  FFMA.FTZ R54, R2.reuse, UR4, R54 ;  /* 0x0000000402367c23 */ /* 0x040fe40008010036 */
[----:B------:R-:W-:Y:S01]  /*145c0*/  FFMA.FTZ R56, R2, UR4, R56 ;  /* 0x0000000402387c23 */ /* 0x000fe20008010038 */
[----:B------:R-:W-:Y:S01]  /*145d0*/  FMNMX.FTZ R166, R28, R166, !PT ;  /* 0x000000a61ca67209 */ /* 0x000fe20007810000 */
[----:B------:R-:W3:Y:S01]  /*145e0*/  I2F R3, R3 ;  /* 0x0000000300037306 */ /* 0x000ee20000201400 */
[----:B------:R-:W-:Y:S01]  /*145f0*/  FFMA.FTZ R58, R2, UR4, R58 ;  /* 0x00000004023a7c23 */ /* 0x000fe2000801003a */
[----:B------:R-:W-:Y:S01]  /*14600*/  FMNMX.FTZ R2, R10, R170, !PT ;  /* 0x000000aa0a027209 */ /* 0x000fe20007810000 */
[C---:B--2---:R-:W-:Y:S01]  /*14610*/  FFMA.FTZ R48, R208.reuse, UR4, R48 ;  /* 0x00000004d0307c23 */ /* 0x044fe20008010030 */
[----:B------:R-:W-:Y:S01]  /*14620*/  FMNMX.FTZ R166, R29, R166, !PT ;  /* 0x000000a61da67209 */ /* 0x000fe20007810000 */
[C---:B------:R-:W-:Y:S01]  /*14630*/  FFMA.FTZ R50, R208.reuse, UR4, R50 ;  /* 0x00000004d0327c23 */ /* 0x040fe20008010032 */
[----:B------:R-:W-:Y:S01]  /*14640*/  FMNMX.FTZ R2, R11, R2, !PT ;  /* 0x000000020b027209 */ /* 0x000fe20007810000 */
[----:B------:R-:W-:Y:S01]  /*14650*/  FFMA.FTZ R44, R208, UR4, R44 ;  /* 0x00000004d02c7c23 */ /* 0x000fe2000801002c */
[----:B------:R-:W-:Y:S02]  /*14660*/  FMNMX.FTZ R168, R48, R168, !PT ;  /* 0x000000a830a87209 */ /* 0x000fe40007810000 */
        /* <DEDUP_REMOVED lines=8> */
[C---:B------:R-:W-:Y:S01]  /*146f0*/  FFMA.FTZ R59, R165.reuse, UR4, R59 ;  /* 0x00000004a53b7c23 */ /* 0x040fe2000801003b */
[----:B------:R-:W-:Y:S01]  /*14700*/  FMNMX.FTZ R2, R26, R2, !PT ;  /* 0x000000021a027209 */ /* 0x000fe20007810000 */
[----:B------:R-:W-:Y:S01]  /*14710*/  FFMA.FTZ R57, R165, UR4, R57 ;  /* 0x00000004a5397c23 */ /* 0x000fe20008010039 */
[----:B------:R-:W-:Y:S01]  /*14720*/  FMNMX.FTZ R167, R50, R167, !PT ;  /* 0x000000a732a77209 */ /* 0x000fe20007810000 */
[----:B------:R-:W-:Y:S01]  /*14730*/  LDSM.16.MT88.4 R208, [R234+0xc000] ;  /* 0x00c00000ead0783b */ /* 0x000fe20000004200 */
[----:B------:R-:W-:Y:S01]  /*14740*/  FMNMX.FTZ R168, R53, R168, !PT ;  /* 0x000000a835a87209 */ /* 0x000fe20007810000 */
[----:B---3--:R-:W-:Y:S01]  /*14750*/  FFMA.FTZ R64, R3, UR4, R64 ;  /* 0x0000000403407c23 */ /* 0x008fe20008010040 */
[----:B------:R-:W-:Y:S01]  /*14760*/  FMNMX.FTZ R2, R27, R2, !PT ;  /* 0x000000021b027209 */ /* 0x000fe20007810000 */
[----:B------:R-:W-:Y:S01]  /*14770*/  FFMA.FTZ R66, R3, UR4, R66 ;  /* 0x0000000403427c23 */ /* 0x000fe20008010042 */
[----:B------:R-:W-:Y:S01]  /*14780*/  FMNMX.FTZ R167, R51, R167, !PT ;  /* 0x000000a733a77209 */ /* 0x000fe20007810000 */
[C---:B------:R-:W-:Y:S01]  /*14790*/  FFMA.FTZ R62, R3.reuse, UR4, R62 ;  /* 0x00000004033e7c23 */ /* 0x040fe2000801003e */
[----:B------:R-:W-:Y:S01]  /*147a0*/  FMNMX.FTZ R204, R40, R166, !PT ;  /* 0x000000a628cc7209 */ /* 0x000fe20007810000 */
[----:B------:R-:W-:Y:S01]  /*147b0*/  FFMA.FTZ R60, R3, UR4, R60 ;  /* 0x00000004033c7c23 */ /* 0x000fe2000801003c */
[----:B------:R-:W-:Y:S02]  /*147c0*/  FMNMX.FTZ R168, R64, R168, !PT ;  /* 0x000000a840a87209 */ /* 0x000fe40007810000 */
[----:B------:R-:W-:Y:S01]  /*147d0*/  FMNMX.FTZ R2, R30, R2, !PT ;  /* 0x000000021e027209 */ /* 0x000fe20007810000 */
[----:B--2---:R-:W-:Y:S01]  /*147e0*/  FFMA.FTZ R65, R0, UR4, R65 ;  /* 0x0000000400417c23 */ /* 0x004fe20008010041 */
[----:B------:R-:W-:Y:S01]  /*147f0*/  FMNMX.FTZ R166, R54, R167, !PT ;  /* 0x000000a736a67209 */ /* 0x000fe20007810000 */
[C---:B------:R-:W-:Y:S01]  /*14800*/  FFMA.FTZ R67, R0.reuse, UR4, R67 ;  /* 0x0000000400437c23 */ /* 0x040fe20008010043 */
[----:B------:R-:W-:Y:S01]  /*14810*/  FMNMX.FTZ R204, R41, R204, !PT ;  /* 0x000000cc29cc7209 */ /* 0x000fe20007810000 */
[C---:B------:R-:W-:Y:S01]  /*14820*/  FFMA.FTZ R63, R0.reuse, UR4, R63 ;  /* 0x00000004003f7c23 */ /* 0x040fe2000801003f */
[----:B------:R-:W-:Y:S01]  /*14830*/  FMNMX.FTZ R168, R65, R168, !PT ;  /* 0x000000a841a87209 */ /* 0x000fe20007810000 */
[----:B------:R-:W-:Y:S01]  /*14840*/  FFMA.FTZ R61, R0, UR4, R61 ;  /* 0x00000004003d7c23 */ /* 0x000fe2000801003d */
[----:B------:R-:W-:Y:S02]  /*14850*/  FMNMX.FTZ R2, R31, R2, !PT ;  /* 0x000000021f027209 */ /* 0x000fe40007810000 */
[----:B------:R-:W-:Y:S02]  /*14860*/  FMNMX.FTZ R167, R55, R166, !PT ;  /* 0x000000a637a77209 */ /* 0x000fe40007810000 */
[----:B------:R-:W-:Y:S02]  /*14870*/  FMNMX.FTZ R166, R44, R204, !PT ;  /* 0x000000cc2ca67209 */ /* 0x000fe40007810000 */
[----:B------:R-:W1:Y:S01]  /*14880*/  SHFL.BFLY PT, R204, R168, 0x2, 0x1f ;  /* 0x0c401f00a8cc7f89 */ /* 0x000e6200000e0000 */
        /* <DEDUP_REMOVED lines=18> */
[----:B--2---:R-:W-:Y:S05]  /*149b0*/  FMNMX.FTZ R167, R167, R205, !PT ;  /* 0x000000cda7a77209 */ /* 0x004fea0007810000 */
[----:B------:R-:W2:Y:S08]  /*149c0*/  SHFL.BFLY PT, R0, R2, 0x2, 0x1f ;  /* 0x0c401f0002007f89 */ /* 0x000eb000000e0000 */
[----:B------:R-:W3:Y:S01]  /*149d0*/  SHFL.BFLY PT, R205, R167, 0x1, 0x1f ;  /* 0x0c201f00a7cd7f89 */ /* 0x000ee200000e0000 */
[----:B-1----:R-:W-:Y:S07]  /*149e0*/  FMNMX.FTZ R168, R168, R204, !PT ;  /* 0x000000cca8a87209 */ /* 0x002fee0007810000 */
[----:B------:R-:W1:Y:S01]  /*149f0*/  SHFL.BFLY PT, R166, R165, 0x2, 0x1f ;  /* 0x0c401f00a5a67f89 */ /* 0x000e6200000e0000 */
[----:B------:R-:W-:Y:S02]  /*14a00*/  FSETP.NEU.FTZ.AND P0, PT, R168, -INF , PT ;  /* 0xff800000a800780b */ /* 0x000fe40003f1d000 */
[----:B--2---:R-:W-:Y:S01]  /*14a10*/  FMNMX.FTZ R2, R2, R0, !PT ;  /* 0x0000000002027209 */ /* 0x004fe20007810000 */
[----:B------:R-:W-:Y:S04]  /*14a20*/  FADD.FTZ R0, -R168, R164 ;  /* 0x000000a4a8007221 */ /* 0x000fe80000010100 */
[----:B------:R-:W-:Y:S01]  /*14a30*/  FMUL.FTZ R0, R0, c[0x0][0x23c] ;  /* 0x00008f0000007a20 */ /* 0x000fe20000410000 */
[----:B------:R-:W2:Y:S01]  /*14a40*/  SHFL.BFLY PT, R3, R2, 0x1, 0x1f ;  /* 0x0c201f0002037f89 */ /* 0x000ea200000e0000 */
[----:B---3--:R-:W-:Y:S02]  /*14a50*/  FMNMX.FTZ R167, R167, R205, !PT ;  /* 0x000000cda7a77209 */ /* 0x008fe40007810000 */
[----:B------:R3:W4:Y:S01]  /*14a60*/  MUFU.EX2 R164, R0 ;  /* 0x0000000000a47308 */ /* 0x0007220000000800 */
[----:B-1----:R-:W-:Y:S05]  /*14a70*/  FMNMX.FTZ R166, R165, R166, !PT ;  /* 0x000000a6a5a67209 */ /* 0x002fea0007810000 */
[----:B------:R-:W1:Y:S01]  /*14a80*/  SHFL.BFLY PT, R204, R166, 0x1, 0x1f ;  /* 0x0c201f00a6cc7f89 */ /* 0x000e6200000e0000 */
[----:B--2---:R-:W-:Y:S01]  /*14a90*/  FMNMX.FTZ R165, R2, R3, !PT ;  /* 0x0000000302a57209 */ /* 0x004fe20007810000 */
[----:B---3--:R-:W-:Y:S02]  /*14aa0*/  FADD.FTZ R0, -R167, R169 ;  /* 0x000000a9a7007221 */ /* 0x008fe40000010100 */
[----:B------:R-:W-:Y:S02]  /*14ab0*/  FMUL.FTZ R169, R168, c[0x0][0x23c] ;  /* 0x00008f00a8a97a20 */ /* 0x000fe40000410000 */
[----:B------:R-:W-:Y:S02]  /*14ac0*/  FMUL.FTZ R0, R0, c[0x0][0x23c] ;  /* 0x00008f0000007a20 */ /* 0x000fe40000410000 */
[C---:B----4-:R-:W-:Y:S01]  /*14ad0*/  FMUL.FTZ R68, R164.reuse, R68 ;  /* 0x00000044a4447220 */ /* 0x050fe20000410000 */
[----:B------:R-:W-:Y:S01]  /*14ae0*/  FSEL R169, R169, RZ, P0 ;  /* 0x000000ffa9a97208 */ /* 0x000fe20000000000 */
[----:B------:R2:W3:Y:S01]  /*14af0*/  MUFU.EX2 R3, R0 ;  /* 0x0000000000037308 */ /* 0x0004e20000000800 */
[----:B------:R-:W-:Y:S01]  /*14b00*/  FSETP.NEU.FTZ.AND P0, PT, R167, -INF , PT ;  /* 0xff800000a700780b */ /* 0x000fe20003f1d000 */
[----:B------:R-:W-:Y:S02]  /*14b10*/  FMUL.FTZ R69, R164, R69 ;  /* 0x00000045a4457220 */ /* 0x000fe40000410000 */
[--C-:B------:R-:W-:Y:S01]  /*14b20*/  FFMA.FTZ R16, R16, c[0x0][0x23c], -R169.reuse ;  /* 0x00008f0010107a23 */ /* 0x100fe200000108a9 */
[----:B-1----:R-:W-:Y:S01]  /*14b30*/  FMNMX.FTZ R166, R166, R204, !PT ;  /* 0x000000cca6a67209 */ /* 0x002fe20007810000 */
[--C-:B------:R-:W-:Y:S01]  /*14b40*/  FFMA.FTZ R17, R17, c[0x0][0x23c], -R169.reuse ;  /* 0x00008f0011117a23 */ /* 0x100fe200000108a9 */
[----:B------:R-:W1:Y:S01]  /*14b50*/  LDSM.16.MT88.4 R204, [R233+0xc000] ;  /* 0x00c00000e9cc783b */ /* 0x000e620000004200 */
[--C-:B------:R-:W-:Y:S02]  /*14b60*/  FFMA.FTZ R4, R4, c[0x0][0x23c], -R169.reuse ;  /* 0x00008f0004047a23 */ /* 0x100fe400000108a9 */
[----:B------:R-:W-:Y:S01]  /*14b70*/  FMUL.FTZ R212, R166, c[0x0][0x23c] ;  /* 0x00008f00a6d47a20 */ /* 0x000fe20000410000 */
[----:B------:R4:W-:Y:S01]  /*14b80*/  MUFU.EX2 R228, R16 ;  /* 0x0000001000e47308 */ /* 0x0009e20000000800 */
[----:B------:R-:W-:Y:S02]  /*14b90*/  FFMA.FTZ R5, R5, c[0x0][0x23c], -R169 ;  /* 0x00008f0005057a23 */ /* 0x000fe400000108a9 */
[C---:B------:R-:W-:Y:S02]  /*14ba0*/  FMUL.FTZ R80, R164.reuse, R80 ;  /* 0x00000050a4507220 */ /* 0x040fe40000410000 */
[C---:B------:R-:W-:Y:S02]  /*14bb0*/  FMUL.FTZ R81, R164.reuse, R81 ;  /* 0x00000051a4517220 */ /* 0x040fe40000410000 */
[C---:B------:R-:W-:Y:S02]  /*14bc0*/  FMUL.FTZ R84, R164.reuse, R84 ;  /* 0x00000054a4547220 */ /* 0x040fe40000410000 */
[C---:B------:R-:W-:Y:S01]  /*14bd0*/  FMUL.FTZ R85, R164.reuse, R85 ;  /* 0x00000055a4557220 */ /* 0x040fe20000410000 */
[----:B------:R5:W-:Y:S01]  /*14be0*/  MUFU.EX2 R217, R4 ;  /* 0x0000000400d97308 */ /* 0x000be20000000800 */
        /* <DEDUP_REMOVED lines=9> */
[--C-:B------:R-:W-:Y:S02]  /*14c80*/  FFMA.FTZ R18, R18, c[0x0][0x23c], -R170.reuse ;  /* 0x00008f0012127a23 */ /* 0x100fe400000108aa */
[--C-:B------:R-:W-:Y:S02]  /*14c90*/  FFMA.FTZ R19, R19, c[0x0][0x23c], -R170.reuse ;  /* 0x00008f0013137a23 */ /* 0x100fe400000108aa */
[--C-:B------:R-:W-:Y:S02]  /*14ca0*/  FFMA.FTZ R6, R6, c[0x0][0x23c], -R170.reuse ;  /* 0x00008f0006067a23 */ /* 0x100fe400000108aa */
[----:B------:R-:W-:Y:S01]  /*14cb0*/  FFMA.FTZ R7, R7, c[0x0][0x23c], -R170 ;  /* 0x00008f0007077a23 */ /* 0x000fe200000108aa */
[----:B------:R-:W1:Y:S01]  /*14cc0*/  MUFU.EX2 R216, R5 ;  /* 0x0000000500d87308 */ /* 0x000e620000000800 */
[C---:B----4-:R-:W-:Y:S02]  /*14cd0*/  FMUL.FTZ R16, R164.reuse, R184 ;  /* 0x000000b8a4107220 */ /* 0x050fe40000410000 */
[----:B-----5:R-:W-:Y:S02]  /*14ce0*/  FMUL.FTZ R4, R164, R176 ;  /* 0x000000b0a4047220 */ /* 0x020fe40000410000 */
[C---:B------:R-:W-:Y:S02]  /*14cf0*/  FMUL.FTZ R82, R3.reuse, R82 ;  /* 0x0000005203527220 */ /* 0x040fe40000410000 */
[C---:B------:R-:W-:Y:S02]  /*14d00*/  FMUL.FTZ R83, R3.reuse, R83 ;  /* 0x0000005303537220 */ /* 0x040fe40000410000 */
[C---:B------:R-:W-:Y:S01]  /*14d10*/  FMUL.FTZ R86, R3.reuse, R86 ;  /* 0x0000005603567220 */ /* 0x040fe20000410000 */
[----:B------:R4:W5:Y:S01]  /*14d20*/  MUFU.EX2 R223, R17 ;  /* 0x0000001100df7308 */ /* 0x0009620000000800 */
[----:B------:R-:W-:Y:S02]  /*14d30*/  FMUL.FTZ R87, R3, R87 ;  /* 0x0000005703577220 */ /* 0x000fe40000410000 */
[----:B--2---:R-:W-:Y:S02]  /*14d40*/  FADD.FTZ R0, -R166, R171 ;  /* 0x000000aba6007221 */ /* 0x004fe40000010100 */
[----:B------:R-:W-:Y:S02]  /*14d50*/  FMUL.FTZ R171, R165, c[0x0][0x23c] ;  /* 0x00008f00a5ab7a20 */ /* 0x000fe40000410000 */
[----:B------:R-:W-:Y:S02]  /*14d60*/  FMUL.FTZ R0, R0, c[0x0][0x23c] ;  /* 0x00008f0000007a20 */ /* 0x000fe40000410000 */
[----:B---3--:R-:W-:Y:S01]  /*14d70*/  FMUL.FTZ R74, R2, R74 ;  /* 0x0000004a024a7220 */ /* 0x008fe20000410000 */
[----:B------:R-:W-:Y:S01]  /*14d80*/  FSEL R171, R171, RZ, P0 ;  /* 0x000000ffabab7208 */ /* 0x000fe20000000000 */
[----:B------:R2:W-:Y:S01]  /*14d90*/  MUFU.EX2 R222, R6 ;  /* 0x0000000600de7308 */ /* 0x0005e20000000800 */
[----:B------:R-:W-:Y:S01]  /*14da0*/  FSETP.NEU.FTZ.AND P0, PT, R166, -INF , PT ;  /* 0xff800000a600780b */ /* 0x000fe20003f1d000 */
[----:B------:R-:W-:Y:S01]  /*14db0*/  FMUL.FTZ R75, R2, R75 ;  /* 0x0000004b024b7220 */ /* 0x000fe20000410000 */
[----:B-1----:R-:W-:Y:S01]  /*14dc0*/  F2FP.BF16.PACK_AB R176, R216, R217 ;  /* 0x000000d9d8b0723e */ /* 0x002fe200000010ff */
[--C-:B------:R-:W-:Y:S01]  /*14dd0*/  FFMA.FTZ R10, R10, c[0x0][0x23c], -R171.reuse ;  /* 0x00008f000a0a7a23 */ /* 0x100fe200000108ab */
[----:B------:R-:W-:Y:S01]  /*14de0*/  FSEL R212, R212, RZ, P0 ;  /* 0x000000ffd4d47208 */ /* 0x000fe20000000000 */
[--C-:B------:R-:W-:Y:S02]  /*14df0*/  FFMA.FTZ R11, R11, c[0x0][0x23c], -R171.reuse ;  /* 0x00008f000b0b7a23 */ /* 0x100fe400000108ab */
[--C-:B------:R-:W-:Y:S02]  /*14e00*/  FFMA.FTZ R14, R14, c[0x0][0x23c], -R171.reuse ;  /* 0x00008f000e0e7a23 */ /* 0x100fe400000108ab */
[----:B------:R1:W-:Y:S01]  /*14e10*/  MUFU.EX2 R226, R18 ;  /* 0x0000001200e27308 */ /* 0x0003e20000000800 */
[----:B------:R-:W-:Y:S02]  /*14e20*/  FFMA.FTZ R15, R15, c[0x0][0x23c], -R171 ;  /* 0x00008f000f0f7a23 */ /* 0x000fe400000108ab */
[--C-:B------:R-:W-:Y:S02]  /*14e30*/  FFMA.FTZ R8, R8, c[0x0][0x23c], -R212.reuse ;  /* 0x00008f0008087a23 */ /* 0x100fe400000108d4 */
[--C-:B------:R-:W-:Y:S02]  /*14e40*/  FFMA.FTZ R9, R9, c[0x0][0x23c], -R212.reuse ;  /* 0x00008f0009097a23 */ /* 0x100fe400000108d4 */
[--C-:B------:R-:W-:Y:S02]  /*14e50*/  FFMA.FTZ R12, R12, c[0x0][0x23c], -R212.reuse ;  /* 0x00008f000c0c7a23 */ /* 0x100fe400000108d4 */
[----:B------:R-:W-:Y:S01]  /*14e60*/  FFMA.FTZ R13, R13, c[0x0][0x23c], -R212 ;  /* 0x00008f000d0d7a23 */ /* 0x000fe200000108d4 */
[----:B------:R3:W-:Y:S01]  /*14e70*/  MUFU.EX2 R213, R19 ;  /* 0x0000001300d57308 */ /* 0x0007e20000000800 */
[C---:B------:R-:W-:Y:S02]  /*14e80*/  FMUL.FTZ R5, R164.reuse, R177 ;  /* 0x000000b1a4057220 */ /* 0x040fe40000410000 */
[----:B----4-:R-:W-:Y:S02]  /*14e90*/  FMUL.FTZ R17, R164, R185 ;  /* 0x000000b9a4117220 */ /* 0x010fe40000410000 */
[----:B--2---:R-:W-:Y:S01]  /*14ea0*/  FMUL.FTZ R6, R3, R178 ;  /* 0x000000b203067220 */ /* 0x004fe20000410000 */
[----:B-----5:R-:W-:Y:S01]  /*14eb0*/  F2FP.BF16.PACK_AB R178, R223, R228 ;  /* 0x000000e4dfb2723e */ /* 0x020fe200000010ff */
[C---:B------:R-:W-:Y:S02]  /*14ec0*/  FMUL.FTZ R78, R2.reuse, R78 ;  /* 0x0000004e024e7220 */ /* 0x040fe40000410000 */
[C---:B------:R-:W-:Y:S01]  /*14ed0*/  FMUL.FTZ R79, R2.reuse, R79 ;  /* 0x0000004f024f7220 */ /* 0x040fe20000410000 */
[----:B------:R-:W2:Y:S01]  /*14ee0*/  MUFU.EX2 R215, R7 ;  /* 0x0000000700d77308 */ /* 0x000ea20000000800 */
[C---:B------:R-:W-:Y:S02]  /*14ef0*/  FMUL.FTZ R90, R2.reuse, R90 ;  /* 0x0000005a025a7220 */ /* 0x040fe40000410000 */
[C---:B------:R-:W-:Y:S02]  /*14f00*/  FMUL.FTZ R91, R2.reuse, R91 ;  /* 0x0000005b025b7220 */ /* 0x040fe40000410000 */
[C---:B-1----:R-:W-:Y:S02]  /*14f10*/  FMUL.FTZ R18, R3.reuse, R186 ;  /* 0x000000ba03127220 */ /* 0x042fe40000410000 */
[C---:B------:R-:W-:Y:S02]  /*14f20*/  FMUL.FTZ R94, R2.reuse, R94 ;  /* 0x0000005e025e7220 */ /* 0x040fe40000410000 */
[----:B------:R-:W-:Y:S01]  /*14f30*/  FMUL.FTZ R95, R2, R95 ;  /* 0x0000005f025f7220 */ /* 0x000fe20000410000 */
[----:B------:R-:W1:Y:S01]  /*14f40*/  MUFU.EX2 R0, R0 ;  /* 0x0000000000007308 */ /* 0x000e620000000800 */
[C---:B------:R-:W-:Y:S02]  /*14f50*/  FMUL.FTZ R97, R164.reuse, R97 ;  /* 0x00000061a4617220 */ /* 0x040fe40000410000 */
[C---:B------:R-:W-:Y:S02]  /*14f60*/  FMUL.FTZ R98, R3.reuse, R98 ;  /* 0x0000006203627220 */ /* 0x040fe40000410000 */
[C---:B---3--:R-:W-:Y:S02]  /*14f70*/  FMUL.FTZ R19, R3.reuse, R187 ;  /* 0x000000bb03137220 */ /* 0x048fe40000410000 */
[----:B------:R-:W-:Y:S01]  /*14f80*/  LDSM.16.MT88.4 R184, [R235+0xc000] ;  /* 0x00c00000ebb8783b */ /* 0x000fe20000004200 */
[----:B------:R-:W-:Y:S02]  /*14f90*/  FMUL.FTZ R99, R3, R99 ;  /* 0x0000006303637220 */ /* 0x000fe40000410000 */
[----:B------:R3:W-:Y:S01]  /*14fa0*/  MUFU.EX2 R219, R10 ;  /* 0x0000000a00db7308 */ /* 0x0007e20000000800 */
[C---:B------:R-:W-:Y:S02]  /*14fb0*/  FMUL.FTZ R100, R164.reuse, R100 ;  /* 0x00000064a4647220 */ /* 0x040fe40000410000 */
[----:B------:R-:W-:Y:S01]  /*14fc0*/  FMUL.FTZ R101, R164, R101 ;  /* 0x00000065a4657220 */ /* 0x000fe20000410000 */
[----:B--2---:R-:W-:Y:S01]  /*14fd0*/  F2FP.BF16.PACK_AB R177, R215, R222 ;  /* 0x000000ded7b1723e */ /* 0x004fe200000010ff */
[----:B------:R-:W-:Y:S01]  /*14fe0*/  FMUL.FTZ R7, R3, R179 ;  /* 0x000000b303077220 */ /* 0x000fe20000410000 */
[----:B------:R-:W-:Y:S01]  /*14ff0*/  F2FP.BF16.PACK_AB R179, R213, R226 ;  /* 0x000000e2d5b3723e */ /* 0x000fe200000010ff */
[--C-:B------:R-:W-:Y:S02]  /*15000*/  FFMA.FTZ R36, R36, c[0x0][0x23c], -R169.reuse ;  /* 0x00008f0024247a23 */ /* 0x100fe400000108a9 */
[--C-:B------:R-:W-:Y:S01]  /*15010*/  FFMA.FTZ R37, R37, c[0x0][0x23c], -R169.reuse ;  /* 0x00008f0025257a23 */ /* 0x100fe200000108a9 */
[----:B------:R2:W-:Y:S01]  /*15020*/  MUFU.EX2 R227, R14 ;  /* 0x0000000e00e37308 */ /* 0x0005e20000000800 */
[--C-:B------:R-:W-:Y:S02]  /*15030*/  FFMA.FTZ R38, R38, c[0x0][0x23c], -R170.reuse ;  /* 0x00008f0026267a23 */ /* 0x100fe400000108aa */
[-C--:B------:R-:W-:Y:S05]  /*15040*/  HMMA.16816.F32.BF16 R4, R176, R204.reuse, R4 ;  /* 0x000000ccb004723c */ /* 0x080fea0000041804 */
[C---:B-1----:R-:W-:Y:S02]  /*15050*/  FMUL.FTZ R72, R0.reuse, R72 ;  /* 0x0000004800487220 */ /* 0x042fe40000410000 */
[----:B------:R1:W-:Y:S01]  /*15060*/  MUFU.EX2 R224, R15 ;  /* 0x0000000f00e07308 */ /* 0x0003e20000000800 */
[----:B------:R-:W-:Y:S04]  /*15070*/  FMUL.FTZ R73, R0, R73 ;  /* 0x0000004900497220 */ /* 0x000fe80000410000 */
[----:B---3--:R-:W-:Y:S02]  /*15080*/  FMUL.FTZ R10, R2, R174 ;  /* 0x000000ae020a7220 */ /* 0x008fe40000410000 */
[C---:B------:R-:W-:Y:S02]  /*15090*/  FMUL.FTZ R76, R0.reuse, R76 ;  /* 0x0000004c004c7220 */ /* 0x040fe40000410000 */
[C---:B------:R-:W-:Y:S01]  /*150a0*/  FMUL.FTZ R77, R0.reuse, R77 ;  /* 0x0000004d004d7220 */ /* 0x040fe20000410000 */
[----:B------:R3:W-:Y:S01]  /*150b0*/  MUFU.EX2 R220, R8 ;  /* 0x0000000800dc7308 */ /* 0x0007e20000000800 */
[C---:B------:R-:W-:Y:S02]  /*150c0*/  FMUL.FTZ R88, R0.reuse, R88 ;  /* 0x0000005800587220 */ /* 0x040fe40000410000 */
[----:B------:R-:W-:Y:S02]  /*150d0*/  FMUL.FTZ R89, R0, R89 ;  /* 0x0000005900597220 */ /* 0x000fe40000410000 */
[----:B--2---:R-:W-:Y:S02]  /*150e0*/  FMUL.FTZ R14, R2, R182 ;  /* 0x000000b6020e7220 */ /* 0x004fe40000410000 */
[C---:B------:R-:W-:Y:S02]  /*150f0*/  FMUL.FTZ R92, R0.reuse, R92 ;  /* 0x0000005c005c7220 */ /* 0x040fe40000410000 */
[----:B------:R-:W-:Y:S01]  /*15100*/  FMUL.FTZ R93, R0, R93 ;  /* 0x0000005d005d7220 */ /* 0x000fe20000410000 */
[----:B------:R-:W2:Y:S01]  /*15110*/  MUFU.EX2 R214, R9 ;  /* 0x0000000900d67308 */ /* 0x000ea20000000800 */
[C---:B------:R-:W-:Y:S02]  /*15120*/  FMUL.FTZ R102, R3.reuse, R102 ;  /* 0x0000006603667220 */ /* 0x040fe40000410000 */
[C---:B------:R-:W-:Y:S02]  /*15130*/  FMUL.FTZ R103, R3.reuse, R103 ;  /* 0x0000006703677220 */ /* 0x040fe40000410000 */
[C---:B-1----:R-:W-:Y:S02]  /*15140*/  FMUL.FTZ R15, R2.reuse, R183 ;  /* 0x000000b7020f7220 */ /* 0x042fe40000410000 */
[C---:B------:R-:W-:Y:S02]  /*15150*/  FMUL.FTZ R106, R2.reuse, R106 ;  /* 0x0000006a026a7220 */ /* 0x040fe40000410000 */
[----:B------:R-:W-:Y:S01]  /*15160*/  FMUL.FTZ R107, R2, R107 ;  /* 0x0000006b026b7220 */ /* 0x000fe20000410000 */
[----:B------:R1:W-:Y:S01]  /*15170*/  MUFU.EX2 R221, R12 ;  /* 0x0000000c00dd7308 */ /* 0x0003e20000000800 */
[C---:B------:R-:W-:Y:S02]  /*15180*/  FMUL.FTZ R104, R0.reuse, R104 ;  /* 0x0000006800687220 */ /* 0x040fe40000410000 */
[C---:B------:R-:W-:Y:S02]  /*15190*/  FMUL.FTZ R105, R0.reuse, R105 ;  /* 0x0000006900697220 */ /* 0x040fe40000410000 */
[----:B---3--:R-:W-:Y:S02]  /*151a0*/  FMUL.FTZ R8, R0, R172 ;  /* 0x000000ac00087220 */ /* 0x008fe40000410000 */
[C---:B------:R-:W-:Y:S02]  /*151b0*/  FMUL.FTZ R110, R2.reuse, R110 ;  /* 0x0000006e026e7220 */ /* 0x040fe40000410000 */
[----:B------:R-:W-:Y:S01]  /*151c0*/  FMUL.FTZ R111, R2, R111 ;  /* 0x0000006f026f7220 */ /* 0x000fe20000410000 */
[----:B------:R-:W3:Y:S01]  /*151d0*/  MUFU.EX2 R225, R13 ;  /* 0x0000000d00e17308 */ /* 0x000ee20000000800 */
[C---:B------:R-:W-:Y:S02]  /*151e0*/  FMUL.FTZ R108, R0.reuse, R108 ;  /* 0x0000006c006c7220 */ /* 0x040fe40000410000 */
[----:B------:R-:W-:Y:S01]  /*151f0*/  FMUL.FTZ R109, R0, R109 ;  /* 0x0000006d006d7220 */ /* 0x000fe20000410000 */
[----:B--2---:R-:W-:Y:S01]  /*15200*/  F2FP.BF16.PACK_AB R172, R214, R220 ;  /* 0x000000dcd6ac723e */ /* 0x004fe200000010ff */
[----:B------:R-:W-:Y:S02]  /*15210*/  FMUL.FTZ R9, R0, R173 ;  /* 0x000000ad00097220 */ /* 0x000fe40000410000 */
[C---:B------:R-:W-:Y:S02]  /*15220*/  FMUL.FTZ R112, R164.reuse, R112 ;  /* 0x00000070a4707220 */ /* 0x040fe40000410000 */
[----:B------:R-:W-:Y:S01]  /*15230*/  FMUL.FTZ R113, R164, R113 ;  /* 0x00000071a4717220 */ /* 0x000fe20000410000 */
[----:B------:R2:W4:Y:S01]  /*15240*/  MUFU.EX2 R218, R11 ;  /* 0x0000000b00da7308 */ /* 0x0005220000000800 */
[C---:B------:R-:W-:Y:S02]  /*15250*/  FMUL.FTZ R114, R3.reuse, R114 ;  /* 0x0000007203727220 */ /* 0x040fe40000410000 */
[----:B------:R-:W-:Y:S02]  /*15260*/  FMUL.FTZ R115, R3, R115 ;  /* 0x0000007303737220 */ /* 0x000fe40000410000 */
[----:B-1----:R-:W-:Y:S02]  /*15270*/  FMUL.FTZ R12, R0, R180 ;  /* 0x000000b4000c7220 */ /* 0x002fe40000410000 */
[--C-:B------:R-:W-:Y:S02]  /*15280*/  FFMA.FTZ R39, R39, c[0x0][0x23c], -R170.reuse ;  /* 0x00008f0027277a23 */ /* 0x100fe400000108aa */
[--C-:B------:R-:W-:Y:S02]  /*15290*/  FFMA.FTZ R48, R48, c[0x0][0x23c], -R169.reuse ;  /* 0x00008f0030307a23 */ /* 0x100fe400000108a9 */
[----:B------:R-:W-:Y:S02]  /*152a0*/  FFMA.FTZ R49, R49, c[0x0][0x23c], -R169 ;  /* 0x00008f0031317a23 */ /* 0x000fe400000108a9 */
[--C-:B------:R-:W-:Y:S01]  /*152b0*/  FFMA.FTZ R50, R50, c[0x0][0x23c], -R170.reuse ;  /* 0x00008f0032327a23 */ /* 0x100fe200000108aa */
[----:B---3--:R-:W-:Y:S01]  /*152c0*/  F2FP.BF16.PACK_AB R174, R225, R221 ;  /* 0x000000dde1ae723e */ /* 0x008fe200000010ff */
[----:B------:R-:W-:Y:S02]  /*152d0*/  FMUL.FTZ R13, R0, R181 ;  /* 0x000000b5000d7220 */ /* 0x000fe40000410000 */
[----:B------:R-:W1:Y:S01]  /*152e0*/  LDSM.16.MT88.4 R180, [R236+0xc000] ;  /* 0x00c00000ecb4783b */ /* 0x000e620000004200 */
[----:B------:R-:W-:Y:S02]  /*152f0*/  FFMA.FTZ R51, R51, c[0x0][0x23c], -R170 ;  /* 0x00008f0033337a23 */ /* 0x000fe400000108aa */
[--C-:B------:R-:W-:Y:S02]  /*15300*/  FFMA.FTZ R46, R46, c[0x0][0x23c], -R171.reuse ;  /* 0x00008f002e2e7a23 */ /* 0x100fe400000108ab */
[----:B------:R-:W-:Y:S02]  /*15310*/  FFMA.FTZ R47, R47, c[0x0][0x23c], -R171 ;  /* 0x00008f002f2f7a23 */ /* 0x000fe400000108ab */
[----:B--2---:R-:W-:Y:S01]  /*15320*/  FMUL.FTZ R11, R2, R175 ;  /* 0x000000af020b7220 */ /* 0x004fe20000410000 */
[----:B----4-:R-:W-:Y:S01]  /*15330*/  F2FP.BF16.PACK_AB R173, R218, R219 ;  /* 0x000000dbdaad723e */ /* 0x010fe200000010ff */
[--C-:B------:R-:W-:Y:S01]  /*15340*/  FFMA.FTZ R44, R44, c[0x0][0x23c], -R212.reuse ;  /* 0x00008f002c2c7a23 */ /* 0x100fe200000108d4 */
[----:B------:R-:W-:Y:S01]  /*15350*/  F2FP.BF16.PACK_AB R175, R224, R227 ;  /* 0x000000e3e0af723e */ /* 0x000fe200000010ff */
[----:B------:R-:W-:Y:S02]  /*15360*/  FFMA.FTZ R45, R45, c[0x0][0x23c], -R212 ;  /* 0x00008f002d2d7a23 */ /* 0x000fe400000108d4 */
[--C-:B------:R-:W-:Y:S02]  /*15370*/  FFMA.FTZ R54, R54, c[0x0][0x23c], -R170.reuse ;  /* 0x00008f0036367a23 */ /* 0x100fe400000108aa */
[----:B------:R-:W-:Y:S02]  /*15380*/  FFMA.FTZ R55, R55, c[0x0][0x23c], -R170 ;  /* 0x00008f0037377a23 */ /* 0x000fe400000108aa */
[C---:B------:R-:W-:Y:S04]  /*15390*/  HMMA.16816.F32.BF16 R8, R172.reuse, R204, R8 ;  /* 0x000000ccac08723c */ /* 0x040fe80000041808 */
[--C-:B------:R-:W-:Y:S02]  /*153a0*/  FFMA.FTZ R52, R52, c[0x0][0x23c], -R169.reuse ;  /* 0x00008f0034347a23 */ /* 0x100fe400000108a9 */
[----:B------:R-:W-:Y:S01]  /*153b0*/  FFMA.FTZ R53, R53, c[0x0][0x23c], -R169 ;  /* 0x00008f0035357a23 */ /* 0x000fe200000108a9 */
[----:B------:R-:W-:Y:S01]  /*153c0*/  MOV R205, R228 ;  /* 0x000000e400cd7202 */ /* 0x000fe20000000f00 */
[-C--:B------:R-:W-:Y:S04]  /*153d0*/  HMMA.16816.F32.BF16 R12, R172, R206.reuse, R12 ;  /* 0x000000ceac0c723c */ /* 0x080fe8000004180c */
[--C-:B------:R-:W-:Y:S02]  /*153e0*/  FFMA.FTZ R59, R59, c[0x0][0x23c], -R171.reuse ;  /* 0x00008f003b3b7a23 */ /* 0x100fe400000108ab */
[----:B------:R-:W-:Y:S02]  /*153f0*/  FFMA.FTZ R62, R62, c[0x0][0x23c], -R171 ;  /* 0x00008f003e3e7a23 */ /* 0x000fe400000108ab */
[C---:B------:R-:W-:Y:S04]  /*15400*/  HMMA.16816.F32.BF16 R16, R176.reuse, R206, R16 ;  /* 0x000000ceb010723c */ /* 0x040fe80000041810 */
[--C-:B------:R-:W-:Y:S02]  /*15410*/  FFMA.FTZ R56, R56, c[0x0][0x23c], -R212.reuse ;  /* 0x00008f0038387a23 */ /* 0x100fe400000108d4 */
[--C-:B------:R-:W-:Y:S01]  /*15420*/  FFMA.FTZ R57, R57, c[0x0][0x23c], -R212.reuse ;  /* 0x00008f0039397a23 */ /* 0x100fe200000108d4 */
[----:B------:R-:W-:Y:S01]  /*15430*/  MOV R206, R213 ;  /* 0x000000d500ce7202 */ /* 0x000fe20000000f00 */
[-C--:B------:R-:W-:Y:S04]  /*15440*/  HMMA.16816.F32.BF16 R68, R176, R208.reuse, R68 ;  /* 0x000000d0b044723c */ /* 0x080fe80000041844 */
[----:B------:R-:W-:Y:S01]  /*15450*/  FFMA.FTZ R60, R60, c[0x0][0x23c], -R212 ;  /* 0x00008f003c3c7a23 */ /* 0x000fe200000108d4 */
[----:B------:R-:W-:Y:S01]  /*15460*/  MOV R207, R227 ;  /* 0x000000e300cf7202 */ /* 0x000fe20000000f00 */
[C---:B------:R-:W-:Y:S02]  /*15470*/  FMUL.FTZ R116, R164.reuse, R116 ;  /* 0x00000074a4747220 */ /* 0x040fe40000410000 */
[C---:B------:R-:W-:Y:S04]  /*15480*/  HMMA.16816.F32.BF16 R72, R172.reuse, R208, R72 ;  /* 0x000000d0ac48723c */ /* 0x040fe80000041848 */
[----:B------:R-:W-:Y:S02]  /*15490*/  FMUL.FTZ R117, R164, R117 ;  /* 0x00000075a4757220 */ /* 0x000fe40000410000 */
        /* <DEDUP_REMOVED lines=11> */
[-C--:B-1----:R-:W-:Y:S01]  /*15550*/  HMMA.16816.F32.BF16 R84, R176, R180.reuse, R84 ;  /* 0x000000b4b054723c */ /* 0x082fe20000041854 */
[----:B------:R-:W-:Y:S03]  /*15560*/  MUFU.EX2 R226, R36 ;  /* 0x0000002400e27308 */ /* 0x000fe60000000800 */
[----:B------:R-:W-:Y:S01]  /*15570*/  FMUL.FTZ R121, R0, R121 ;  /* 0x0000007900797220 */ /* 0x000fe20000410000 */
[----:B------:R-:W-:Y:S01]  /*15580*/  MOV R210, R225 ;  /* 0x000000e100d27202 */ /* 0x000fe20000000f00 */
[C---:B------:R-:W-:Y:S02]  /*15590*/  FMUL.FTZ R126, R2.reuse, R126 ;  /* 0x0000007e027e7220 */ /* 0x040fe40000410000 */
[C---:B------:R-:W-:Y:S03]  /*155a0*/  HMMA.16816.F32.BF16 R88, R172.reuse, R180, R88 ;  /* 0x000000b4ac58723c */ /* 0x040fe60000041858 */
[----:B------:R-:W-:Y:S01]  /*155b0*/  MUFU.EX2 R225, R48 ;  /* 0x0000003000e17308 */ /* 0x000fe20000000800 */
[----:B------:R-:W-:Y:S02]  /*155c0*/  FMUL.FTZ R127, R2, R127 ;  /* 0x0000007f027f7220 */ /* 0x000fe40000410000 */
[C---:B------:R-:W-:Y:S02]  /*155d0*/  FMUL.FTZ R124, R0.reuse, R124 ;  /* 0x0000007c007c7220 */ /* 0x040fe40000410000 */
[-C--:B------:R-:W-:Y:S04]  /*155e0*/  HMMA.16816.F32.BF16 R92, R172, R182.reuse, R92 ;  /* 0x000000b6ac5c723c */ /* 0x080fe8000004185c */
[----:B------:R-:W-:Y:S02]  /*155f0*/  FMUL.FTZ R125, R0, R125 ;  /* 0x0000007d007d7220 */ /* 0x000fe40000410000 */
[--C-:B------:R-:W-:Y:S02]  /*15600*/  FFMA.FTZ R20, R20, c[0x0][0x23c], -R169.reuse ;  /* 0x00008f0014147a23 */ /* 0x100fe400000108a9 */
[C---:B------:R-:W-:Y:S01]  /*15610*/  HMMA.16816.F32.BF16 R96, R176.reuse, R182, R96 ;  /* 0x000000b6b060723c */ /* 0x040fe20000041860 */
[----:B------:R-:W1:Y:S01]  /*15620*/  LDSM.16.MT88.4 R180, [R233+0xe000] ;  /* 0x00e00000e9b4783b */ /* 0x000e620000004200 */
[----:B------:R2:W-:Y:S02]  /*15630*/  MUFU.EX2 R209, R20 ;  /* 0x0000001400d17308 */ /* 0x0005e40000000800 */
[--C-:B------:R-:W-:Y:S02]  /*15640*/  FFMA.FTZ R21, R21, c[0x0][0x23c], -R169.reuse ;  /* 0x00008f0015157a23 */ /* 0x100fe400000108a9 */
[--C-:B------:R-:W-:Y:S02]  /*15650*/  FFMA.FTZ R22, R22, c[0x0][0x23c], -R170.reuse ;  /* 0x00008f0016167a23 */ /* 0x100fe400000108aa */
[-C--:B------:R-:W-:Y:S04]  /*15660*/  HMMA.16816.F32.BF16 R100, R176, R184.reuse, R100 ;  /* 0x000000b8b064723c */ /* 0x080fe80000041864 */
[--C-:B------:R-:W-:Y:S01]  /*15670*/  FFMA.FTZ R23, R23, c[0x0][0x23c], -R170.reuse ;  /* 0x00008f0017177a23 */ /* 0x100fe200000108aa */
[----:B------:R3:W-:Y:S01]  /*15680*/  MUFU.EX2 R213, R21 ;  /* 0x0000001500d57308 */ /* 0x0007e20000000800 */
[C---:B------:R-:W-:Y:S02]  /*15690*/  FMUL.FTZ R128, R164.reuse, R128 ;  /* 0x00000080a4807220 */ /* 0x040fe40000410000 */
[C---:B------:R-:W-:Y:S04]  /*156a0*/  HMMA.16816.F32.BF16 R104, R172.reuse, R184, R104 ;  /* 0x000000b8ac68723c */ /* 0x040fe80000041868 */
[----:B------:R-:W-:Y:S02]  /*156b0*/  FMUL.FTZ R129, R164, R129 ;  /* 0x00000081a4817220 */ /* 0x000fe40000410000 */
[C---:B------:R-:W-:Y:S01]  /*156c0*/  FMUL.FTZ R130, R3.reuse, R130 ;  /* 0x0000008203827220 */ /* 0x040fe20000410000 */
[----:B------:R4:W-:Y:S01]  /*156d0*/  MUFU.EX2 R251, R22 ;  /* 0x0000001600fb7308 */ /* 0x0009e20000000800 */
[-C--:B------:R-:W-:Y:S04]  /*156e0*/  HMMA.16816.F32.BF16 R108, R172, R186.reuse, R108 ;  /* 0x000000baac6c723c */ /* 0x080fe8000004186c */
[----:B--2---:R-:W-:Y:S02]  /*156f0*/  FMUL.FTZ R20, R0, R188 ;  /* 0x000000bc00147220 */ /* 0x004fe40000410000 */
[C---:B------:R-:W-:Y:S02]  /*15700*/  FMUL.FTZ R131, R3.reuse, R131 ;  /* 0x0000008303837220 */ /* 0x040fe40000410000 */
[C---:B------:R-:W-:Y:S01]  /*15710*/  HMMA.16816.F32.BF16 R112, R176.reuse, R186, R112 ;  /* 0x000000bab070723c */ /* 0x040fe20000041870 */
[----:B------:R-:W2:Y:S01]  /*15720*/  LDSM.16.MT88.4 R184, [R234+0xe000] ;  /* 0x00e00000eab8783b */ /* 0x000ea20000004200 */
[----:B------:R5:W-:Y:S02]  /*15730*/  MUFU.EX2 R250, R23 ;  /* 0x0000001700fa7308 */ /* 0x000be40000000800 */
[----:B------:R-:W-:Y:S02]  /*15740*/  FMUL.FTZ R132, R164, R132 ;  /* 0x00000084a4847220 */ /* 0x000fe40000410000 */
[----:B---3--:R-:W-:Y:S02]  /*15750*/  FMUL.FTZ R21, R0, R189 ;  /* 0x000000bd00157220 */ /* 0x008fe40000410000 */
[----:B------:R-:W-:Y:S01]  /*15760*/  FMUL.FTZ R133, R164, R133 ;  /* 0x00000085a4857220 */ /* 0x000fe20000410000 */
[-C--:B-1----:R-:W-:Y:S03]  /*15770*/  HMMA.16816.F32.BF16 R116, R176, R180.reuse, R116 ;  /* 0x000000b4b074723c */ /* 0x082fe60000041874 */
[C---:B------:R-:W-:Y:S02]  /*15780*/  FMUL.FTZ R134, R3.reuse, R134 ;  /* 0x0000008603867220 */ /* 0x040fe40000410000 */
[----:B------:R-:W-:Y:S02]  /*15790*/  FMUL.FTZ R135, R3, R135 ;  /* 0x0000008703877220 */ /* 0x000fe40000410000 */
[C---:B----4-:R-:W-:Y:S01]  /*157a0*/  FMUL.FTZ R22, R2.reuse, R190 ;  /* 0x000000be02167220 */ /* 0x050fe20000410000 */
[C---:B------:R-:W-:Y:S04]  /*157b0*/  HMMA.16816.F32.BF16 R120, R172.reuse, R180, R120 ;  /* 0x000000b4ac78723c */ /* 0x040fe80000041878 */
[C---:B------:R-:W-:Y:S02]  /*157c0*/  FMUL.FTZ R138, R2.reuse, R138 ;  /* 0x0000008a028a7220 */ /* 0x040fe40000410000 */
[C---:B------:R-:W-:Y:S02]  /*157d0*/  FMUL.FTZ R139, R2.reuse, R139 ;  /* 0x0000008b028b7220 */ /* 0x040fe40000410000 */
[-C--:B------:R-:W-:Y:S04]  /*157e0*/  HMMA.16816.F32.BF16 R124, R172, R182.reuse, R124 ;  /* 0x000000b6ac7c723c */ /* 0x080fe8000004187c */
[----:B-----5:R-:W-:Y:S02]  /*157f0*/  FMUL.FTZ R23, R2, R191 ;  /* 0x000000bf02177220 */ /* 0x020fe40000410000 */
[----:B------:R-:W-:Y:S01]  /*15800*/  LDSM.16.MT88.4 R188, [R236+0xc800] ;  /* 0x00c80000ecbc783b */ /* 0x000fe20000004200 */
[----:B------:R-:W-:Y:S01]  /*15810*/  FMUL.FTZ R136, R0, R136 ;  /* 0x0000008800887220 */ /* 0x000fe20000410000 */
[C---:B------:R-:W-:Y:S04]  /*15820*/  HMMA.16816.F32.BF16 R128, R176.reuse, R182, R128 ;  /* 0x000000b6b080723c */ /* 0x040fe80000041880 */
[--C-:B------:R-:W-:Y:S02]  /*15830*/  FFMA.FTZ R32, R32, c[0x0][0x23c], -R169.reuse ;  /* 0x00008f0020207a23 */ /* 0x100fe400000108a9 */
[----:B------:R-:W1:Y:S01]  /*15840*/  LDSM.16.MT88.4 R180, [R236+0xe000] ;  /* 0x00e00000ecb4783b */ /* 0x000e620000004200 */
[----:B------:R-:W-:Y:S01]  /*15850*/  FFMA.FTZ R33, R33, c[0x0][0x23c], -R169 ;  /* 0x00008f0021217a23 */ /* 0x000fe200000108a9 */
[-C--:B--2---:R-:W-:Y:S01]  /*15860*/  HMMA.16816.F32.BF16 R132, R176, R184.reuse, R132 ;  /* 0x000000b8b084723c */ /* 0x084fe20000041884 */
[----:B------:R2:W-:Y:S03]  /*15870*/  MUFU.EX2 R204, R32 ;  /* 0x0000002000cc7308 */ /* 0x0005e60000000800 */
[--C-:B------:R-:W-:Y:S02]  /*15880*/  FFMA.FTZ R34, R34, c[0x0][0x23c], -R170.reuse ;  /* 0x00008f0022227a23 */ /* 0x100fe400000108aa */
[----:B------:R-:W-:Y:S02]  /*15890*/  FFMA.FTZ R35, R35, c[0x0][0x23c], -R170 ;  /* 0x00008f0023237a23 */ /* 0x000fe400000108aa */
[----:B------:R-:W-:Y:S03]  /*158a0*/  FMUL.FTZ R137, R0, R137 ;  /* 0x0000008900897220 */ /* 0x000fe60000410000 */
[----:B------:R3:W4:Y:S01]  /*158b0*/  MUFU.EX2 R252, R33 ;  /* 0x0000002100fc7308 */ /* 0x0007220000000800 */
[C---:B------:R-:W-:Y:S02]  /*158c0*/  FMUL.FTZ R140, R164.reuse, R140 ;  /* 0x0000008ca48c7220 */ /* 0x040fe40000410000 */
[C---:B------:R-:W-:Y:S01]  /*158d0*/  FMUL.FTZ R141, R164.reuse, R141 ;  /* 0x0000008da48d7220 */ /* 0x040fe20000410000 */
[C---:B------:R-:W-:Y:S04]  /*158e0*/  HMMA.16816.F32.BF16 R136, R172.reuse, R184, R136 ;  /* 0x000000b8ac88723c */ /* 0x040fe80000041888 */
[C---:B------:R-:W-:Y:S02]  /*158f0*/  FMUL.FTZ R142, R3.reuse, R142 ;  /* 0x0000008e038e7220 */ /* 0x040fe40000410000 */
[----:B------:R5:W-:Y:S01]  /*15900*/  MUFU.EX2 R249, R34 ;  /* 0x0000002200f97308 */ /* 0x000be20000000800 */
[C---:B------:R-:W-:Y:S01]  /*15910*/  FMUL.FTZ R143, R3.reuse, R143 ;  /* 0x0000008f038f7220 */ /* 0x040fe20000410000 */
[-C--:B------:R-:W-:Y:S04]  /*15920*/  HMMA.16816.F32.BF16 R20, R172, R186.reuse, R20 ;  /* 0x000000baac14723c */ /* 0x080fe80000041814 */
[----:B--2---:R-:W-:Y:S01]  /*15930*/  FMUL.FTZ R32, R164, R192 ;  /* 0x000000c0a4207220 */ /* 0x004fe20000410000 */
[----:B------:R-:W-:Y:S01]  /*15940*/  MOV R192, R221 ;  /* 0x000000dd00c07202 */ /* 0x000fe20000000f00 */
[--C-:B------:R-:W-:Y:S02]  /*15950*/  FFMA.FTZ R30, R30, c[0x0][0x23c], -R171.reuse ;  /* 0x00008f001e1e7a23 */ /* 0x100fe400000108ab */
[C---:B------:R-:W-:Y:S01]  /*15960*/  HMMA.16816.F32.BF16 R140, R176.reuse, R186, R140 ;  /* 0x000000bab08c723c */ /* 0x040fe2000004188c */
[----:B------:R2:W1:Y:S01]  /*15970*/  MUFU.EX2 R248, R35 ;  /* 0x0000002300f87308 */ /* 0x0004620000000800 */
[----:B------:R-:W4:Y:S02]  /*15980*/  LDSM.16.MT88.4 R184, [R235+0xe000] ;  /* 0x00e00000ebb8783b */ /* 0x000f240000004200 */
[----:B---3--:R-:W-:Y:S01]  /*15990*/  FMUL.FTZ R33, R164, R193 ;  /* 0x000000c1a4217220 */ /* 0x008fe20000410000 */
[----:B------:R-:W-:Y:S01]  /*159a0*/  MOV R193, R224 ;  /* 0x000000e000c17202 */ /* 0x000fe20000000f00 */
[C---:B------:R-:W-:Y:S02]  /*159b0*/  FMUL.FTZ R146, R2.reuse, R146 ;  /* 0x0000009202927220 */ /* 0x040fe40000410000 */
[----:B------:R-:W-:Y:S03]  /*159c0*/  FMUL.FTZ R147, R2, R147 ;  /* 0x0000009302937220 */ /* 0x000fe60000410000 */
[----:B------:R3:W-:Y:S01]  /*159d0*/  MUFU.EX2 R245, R30 ;  /* 0x0000001e00f57308 */ /* 0x0007e20000000800 */
[C---:B------:R-:W-:Y:S02]  /*159e0*/  FMUL.FTZ R144, R0.reuse, R144 ;  /* 0x0000009000907220 */ /* 0x040fe40000410000 */
[----:B-----5:R-:W-:Y:S01]  /*159f0*/  FMUL.FTZ R34, R3, R194 ;  /* 0x000000c203227220 */ /* 0x020fe20000410000 */
[----:B------:R-:W-:Y:S01]  /*15a00*/  MOV R194, R223 ;  /* 0x000000df00c27202 */ /* 0x000fe20000000f00 */
[----:B------:R-:W-:Y:S02]  /*15a10*/  FMUL.FTZ R145, R0, R145 ;  /* 0x0000009100917220 */ /* 0x000fe40000410000 */
[--C-:B------:R-:W-:Y:S02]  /*15a20*/  FFMA.FTZ R26, R26, c[0x0][0x23c], -R171.reuse ;  /* 0x00008f001a1a7a23 */ /* 0x100fe400000108ab */
[--C-:B------:R-:W-:Y:S01]  /*15a30*/  FFMA.FTZ R27, R27, c[0x0][0x23c], -R171.reuse ;  /* 0x00008f001b1b7a23 */ /* 0x100fe200000108ab */
[----:B------:R-:W-:Y:S01]  /*15a40*/  MUFU.EX2 R224, R37 ;  /* 0x0000002500e07308 */ /* 0x000fe20000000800 */
[--C-:B------:R-:W-:Y:S02]  /*15a50*/  FFMA.FTZ R24, R24, c[0x0][0x23c], -R212.reuse ;  /* 0x00008f0018187a23 */ /* 0x100fe400000108d4 */
[C---:B------:R-:W-:Y:S02]  /*15a60*/  FMUL.FTZ R150, R2.reuse, R150 ;  /* 0x0000009602967220 */ /* 0x040fe40000410000 */
[C---:B--2---:R-:W-:Y:S01]  /*15a70*/  FMUL.FTZ R35, R3.reuse, R195 ;  /* 0x000000c303237220 */ /* 0x044fe20000410000 */
[----:B------:R-:W-:Y:S01]  /*15a80*/  MOV R195, R222 ;  /* 0x000000de00c37202 */ /* 0x000fe20000000f00 */
[----:B------:R-:W-:Y:S02]  /*15a90*/  FMUL.FTZ R151, R2, R151 ;  /* 0x0000009702977220 */ /* 0x000fe40000410000 */
[C---:B------:R-:W-:Y:S01]  /*15aa0*/  FMUL.FTZ R148, R0.reuse, R148 ;  /* 0x0000009400947220 */ /* 0x040fe20000410000 */
[----:B------:R2:W-:Y:S01]  /*15ab0*/  MUFU.EX2 R221, R38 ;  /* 0x0000002600dd7308 */ /* 0x0005e20000000800 */
[----:B------:R-:W-:Y:S01]  /*15ac0*/  FMUL.FTZ R149, R0, R149 ;  /* 0x0000009500957220 */ /* 0x000fe20000410000 */
[-C--:B-1----:R-:W-:Y:S03]  /*15ad0*/  HMMA.16816.F32.BF16 R32, R176, R180.reuse, R32 ;  /* 0x000000b4b020723c */ /* 0x082fe60000041820 */
[C---:B------:R-:W-:Y:S02]  /*15ae0*/  FMUL.FTZ R152, R164.reuse, R152 ;  /* 0x00000098a4987220 */ /* 0x040fe40000410000 */
[----:B------:R-:W-:Y:S02]  /*15af0*/  FMUL.FTZ R153, R164, R153 ;  /* 0x00000099a4997220 */ /* 0x000fe40000410000 */
[C---:B------:R-:W-:Y:S01]  /*15b00*/  FMUL.FTZ R154, R3.reuse, R154 ;  /* 0x0000009a039a7220 */ /* 0x040fe20000410000 */
[C---:B------:R-:W-:Y:S01]  /*15b10*/  HMMA.16816.F32.BF16 R144, R172.reuse, R180, R144 ;  /* 0x000000b4ac90723c */ /* 0x040fe20000041890 */
[----:B------:R1:W-:Y:S03]  /*15b20*/  MUFU.EX2 R247, R26 ;  /* 0x0000001a00f77308 */ /* 0x0003e60000000800 */
[----:B------:R-:W-:Y:S02]  /*15b30*/  FMUL.FTZ R155, R3, R155 ;  /* 0x0000009b039b7220 */ /* 0x000fe40000410000 */
[--C-:B------:R-:W-:Y:S02]  /*15b40*/  FFMA.FTZ R31, R31, c[0x0][0x23c], -R171.reuse ;  /* 0x00008f001f1f7a23 */ /* 0x100fe400000108ab */
[-C--:B------:R-:W-:Y:S03]  /*15b50*/  HMMA.16816.F32.BF16 R148, R172, R182.reuse, R148 ;  /* 0x000000b6ac94723c */ /* 0x080fe60000041894 */
[----:B------:R5:W4:Y:S01]  /*15b60*/  MUFU.EX2 R246, R27 ;  /* 0x0000001b00f67308 */ /* 0x000b220000000800 */
[--C-:B---3--:R-:W-:Y:S02]  /*15b70*/  FFMA.FTZ R30, R25, c[0x0][0x23c], -R212.reuse ;  /* 0x00008f00191e7a23 */ /* 0x108fe400000108d4 */
[--C-:B------:R-:W-:Y:S01]  /*15b80*/  FFMA.FTZ R28, R28, c[0x0][0x23c], -R212.reuse ;  /* 0x00008f001c1c7a23 */ /* 0x100fe200000108d4 */
[----:B--2---:R-:W-:Y:S01]  /*15b90*/  LDSM.16.MT88.4 R36, [R236+0xe800] ;  /* 0x00e80000ec24783b */ /* 0x004fe20000004200 */
[C---:B------:R-:W-:Y:S04]  /*15ba0*/  HMMA.16816.F32.BF16 R152, R176.reuse, R182, R152 ;  /* 0x000000b6b098723c */ /* 0x040fe80000041898 */
[--C-:B------:R-:W-:Y:S01]  /*15bb0*/  FFMA.FTZ R29, R29, c[0x0][0x23c], -R212.reuse ;  /* 0x00008f001d1d7a23 */ /* 0x100fe200000108d4 */
[----:B------:R2:W-:Y:S01]  /*15bc0*/  MUFU.EX2 R230, R24 ;  /* 0x0000001800e67308 */ /* 0x0005e20000000800 */
[C---:B------:R-:W-:Y:S01]  /*15bd0*/  FMUL.FTZ R156, R164.reuse, R156 ;  /* 0x0000009ca49c7220 */ /* 0x040fe20000410000 */
[----:B------:R-:W3:Y:S01]  /*15be0*/  LDSM.16.MT88.4 R180, [R233+0xc800] ;  /* 0x00c80000e9b4783b */ /* 0x000ee20000004200 */
[----:B------:R-:W-:Y:S04]  /*15bf0*/  FMUL.FTZ R157, R164, R157 ;  /* 0x0000009da49d7220 */ /* 0x000fe80000410000 */
[C---:B------:R-:W-:Y:S02]  /*15c00*/  FMUL.FTZ R158, R3.reuse, R158 ;  /* 0x0000009e039e7220 */ /* 0x040fe40000410000 */
[C---:B------:R-:W-:Y:S01]  /*15c10*/  FMUL.FTZ R159, R3.reuse, R159 ;  /* 0x0000009f039f7220 */ /* 0x040fe20000410000 */
[----:B------:R3:W3:Y:S01]  /*15c20*/  MUFU.EX2 R229, R30 ;  /* 0x0000001e00e57308 */ /* 0x0006e20000000800 */
[----:B-1----:R-:W-:Y:S02]  /*15c30*/  FMUL.FTZ R26, R2, R198 ;  /* 0x000000c6021a7220 */ /* 0x002fe40000410000 */
[----:B------:R-:W-:Y:S01]  /*15c40*/  FMUL.FTZ R25, R0, R197 ;  /* 0x000000c500197220 */ /* 0x000fe20000410000 */
[----:B------:R-:W-:Y:S01]  /*15c50*/  MOV R197, R216 ;  /* 0x000000d800c57202 */ /* 0x000fe20000000f00 */
[C---:B-----5:R-:W-:Y:S01]  /*15c60*/  FMUL.FTZ R27, R2.reuse, R199 ;  /* 0x000000c7021b7220 */ /* 0x060fe20000410000 */
[-C--:B----4-:R-:W-:Y:S03]  /*15c70*/  HMMA.16816.F32.BF16 R156, R176, R184.reuse, R156 ;  /* 0x000000b8b09c723c */ /* 0x090fe6000004189c */
[C---:B------:R-:W-:Y:S01]  /*15c80*/  FMUL.FTZ R162, R2.reuse, R162 ;  /* 0x000000a202a27220 */ /* 0x040fe20000410000 */
[----:B------:R1:W4:Y:S01]  /*15c90*/  MUFU.EX2 R231, R31 ;  /* 0x0000001f00e77308 */ /* 0x0003220000000800 */
[----:B------:R-:W-:Y:S02]  /*15ca0*/  FMUL.FTZ R163, R2, R163 ;  /* 0x000000a302a37220 */ /* 0x000fe40000410000 */
[C---:B------:R-:W-:Y:S02]  /*15cb0*/  FMUL.FTZ R160, R0.reuse, R160 ;  /* 0x000000a000a07220 */ /* 0x040fe40000410000 */
[C---:B--2---:R-:W-:Y:S03]  /*15cc0*/  FMUL.FTZ R24, R0.reuse, R196 ;  /* 0x000000c400187220 */ /* 0x044fe60000410000 */
[----:B------:R-:W-:Y:S01]  /*15cd0*/  FMUL.FTZ R161, R0, R161 ;  /* 0x000000a100a17220 */ /* 0x000fe20000410000 */
[----:B------:R-:W-:Y:S01]  /*15ce0*/  MOV R196, R218 ;  /* 0x000000da00c47202 */ /* 0x000fe20000000f00 */
[----:B------:R2:W-:Y:S01]  /*15cf0*/  MUFU.EX2 R228, R28 ;  /* 0x0000001c00e47308 */ /* 0x0005e20000000800 */
[--C-:B------:R-:W-:Y:S01]  /*15d00*/  FFMA.FTZ R42, R42, c[0x0][0x23c], -R171.reuse ;  /* 0x00008f002a2a7a23 */ /* 0x100fe200000108ab */
[C---:B------:R-:W-:Y:S04]  /*15d10*/  HMMA.16816.F32.BF16 R24, R172.reuse, R184, R24 ;  /* 0x000000b8ac18723c */ /* 0x040fe80000041818 */
[----:B---3--:R-:W-:Y:S01]  /*15d20*/  FMUL.FTZ R30, R3, R202 ;  /* 0x000000ca031e7220 */ /* 0x008fe20000410000 */
[----:B------:R-:W-:Y:S01]  /*15d30*/  MOV R202, R220 ;  /* 0x000000dc00ca7202 */ /* 0x000fe20000000f00 */
[--C-:B------:R-:W-:Y:S02]  /*15d40*/  FFMA.FTZ R43, R43, c[0x0][0x23c], -R171.reuse ;  /* 0x00008f002b2b7a23 */ /* 0x100fe400000108ab */
[-C--:B------:R-:W-:Y:S01]  /*15d50*/  HMMA.16816.F32.BF16 R160, R172, R186.reuse, R160 ;  /* 0x000000baaca0723c */ /* 0x080fe200000418a0 */
[----:B------:R3:W5:Y:S03]  /*15d60*/  MUFU.EX2 R227, R29 ;  /* 0x0000001d00e37308 */ /* 0x0007660000000800 */
[----:B-1----:R-:W-:Y:S01]  /*15d70*/  FMUL.FTZ R31, R3, R203 ;  /* 0x000000cb031f7220 */ /* 0x002fe20000410000 */
[----:B------:R-:W-:Y:S01]  /*15d80*/  MOV R203, R214 ;  /* 0x000000d600cb7202 */ /* 0x000fe20000000f00 */
[--C-:B------:R-:W-:Y:S01]  /*15d90*/  FFMA.FTZ R40, R40, c[0x0][0x23c], -R212.reuse ;  /* 0x00008f0028287a23 */ /* 0x100fe200000108d4 */
[----:B------:R-:W-:Y:S01]  /*15da0*/  F2FP.BF16.PACK_AB R174, R252, R204 ;  /* 0x000000ccfcae723e */ /* 0x000fe200000010ff */
[--C-:B------:R-:W-:Y:S01]  /*15db0*/  FFMA.FTZ R41, R41, c[0x0][0x23c], -R212.reuse ;  /* 0x00008f0029297a23 */ /* 0x100fe200000108d4 */
[----:B------:R-:W-:Y:S02]  /*15dc0*/  F2FP.BF16.PACK_AB R173, R250, R251 ;  /* 0x000000fbfaad723e */ /* 0x000fe400000010ff */
[----:B------:R-:W-:Y:S01]  /*15dd0*/  MUFU.EX2 R223, R49 ;  /* 0x0000003100df7308 */ /* 0x000fe20000000800 */
[----:B------:R-:W-:Y:S01]  /*15de0*/  F2FP.BF16.PACK_AB R175, R248, R249 ;  /* 0x000000f9f8af723e */ /* 0x000fe200000010ff */
[----:B------:R-:W-:Y:S02]  /*15df0*/  FFMA.FTZ R212, R61, c[0x0][0x23c], -R212 ;  /* 0x00008f003dd47a23 */ /* 0x000fe400000108d4 */
[----:B--2---:R-:W-:Y:S01]  /*15e00*/  FMUL.FTZ R28, R164, R200 ;  /* 0x000000c8a41c7220 */ /* 0x004fe20000410000 */
[----:B------:R-:W-:Y:S01]  /*15e10*/  MOV R200, R209 ;  /* 0x000000d100c87202 */ /* 0x000fe20000000f00 */
[--C-:B------:R-:W-:Y:S01]  /*15e20*/  FFMA.FTZ R66, R66, c[0x0][0x23c], -R170.reuse ;  /* 0x00008f0042427a23 */ /* 0x100fe200000108aa */
[----:B------:R-:W-:Y:S01]  /*15e30*/  MOV R209, R207 ;  /* 0x000000cf00d17202 */ /* 0x000fe20000000f00 */
[----:B------:R-:W-:Y:S01]  /*15e40*/  FFMA.FTZ R170, R67, c[0x0][0x23c], -R170 ;  /* 0x00008f0043aa7a23 */ /* 0x000fe200000108aa */
[----:B------:R-:W-:Y:S01]  /*15e50*/  F2FP.BF16.PACK_AB R172, R213, R200 ;  /* 0x000000c8d5ac723e */ /* 0x000fe200000010ff */
[----:B------:R-:W-:Y:S01]  /*15e60*/  MUFU.EX2 R220, R50 ;  /* 0x0000003200dc7308 */ /* 0x000fe20000000800 */
[----:B------:R-:W-:Y:S01]  /*15e70*/  MOV R207, R217 ;  /* 0x000000d900cf7202 */ /* 0x000fe20000000f00 */
[--C-:B------:R-:W-:Y:S02]  /*15e80*/  FFMA.FTZ R58, R58, c[0x0][0x23c], -R171.reuse ;  /* 0x00008f003a3a7a23 */ /* 0x100fe400000108ab */
[----:B---3--:R-:W-:Y:S01]  /*15e90*/  FMUL.FTZ R29, R164, R201 ;  /* 0x000000c9a41d7220 */ /* 0x008fe20000410000 */
[----:B------:R-:W-:Y:S01]  /*15ea0*/  MOV R201, R215 ;  /* 0x000000d700c97202 */ /* 0x000fe20000000f00 */
[----:B------:R-:W-:Y:S02]  /*15eb0*/  FFMA.FTZ R171, R63, c[0x0][0x23c], -R171 ;  /* 0x00008f003fab7a23 */ /* 0x000fe400000108ab */
[--C-:B------:R-:W-:Y:S02]  /*15ec0*/  FFMA.FTZ R64, R64, c[0x0][0x23c], -R169.reuse ;  /* 0x00008f0040407a23 */ /* 0x100fe400000108a9 */
[----:B------:R1:W-:Y:S01]  /*15ed0*/  MUFU.EX2 R222, R51 ;  /* 0x0000003300de7308 */ /* 0x0003e20000000800 */
[----:B------:R-:W-:Y:S01]  /*15ee0*/  HMMA.16816.F32.BF16 R28, R176, R186, R28 ;  /* 0x000000bab01c723c */ /* 0x000fe2000004181c */
[----:B------:R-:W2:Y:S03]  /*15ef0*/  LDSM.16.MT88.4 R184, [R234+0xc800] ;  /* 0x00c80000eab8783b */ /* 0x000ea60000004200 */
[----:B------:R-:W-:Y:S03]  /*15f00*/  FFMA.FTZ R169, R65, c[0x0][0x23c], -R169 ;  /* 0x00008f0041a97a23 */ /* 0x000fe600000108a9 */
[----:B------:R-:W-:Y:S01]  /*15f10*/  F2FP.BF16.PACK_AB R177, R246, R247 ;  /* 0x000000f7f6b1723e */ /* 0x000fe200000010ff */
[-C--:B------:R-:W-:Y:S01]  /*15f20*/  HMMA.16816.F32.BF16 R4, R172, R180.reuse, R4 ;  /* 0x000000b4ac04723c */ /* 0x080fe20000041804 */
[----:B------:R-:W-:Y:S04]  /*15f30*/  MUFU.EX2 R217, R46 ;  /* 0x0000002e00d97308 */ /* 0x000fe80000000800 */
[----:B------:R-:W-:Y:S02]  /*15f40*/  F2FP.BF16.PACK_AB R176, R229, R230 ;  /* 0x000000e6e5b0723e */ /* 0x000fe400000010ff */
[----:B----4-:R-:W-:Y:S02]  /*15f50*/  F2FP.BF16.PACK_AB R179, R231, R245 ;  /* 0x000000f5e7b3723e */ /* 0x010fe400000010ff */
[----:B-----5:R-:W-:Y:S02]  /*15f60*/  F2FP.BF16.PACK_AB R178, R227, R228 ;  /* 0x000000e4e3b2723e */ /* 0x020fe400000010ff */
[----:B------:R-:W3:Y:S01]  /*15f70*/  MUFU.EX2 R216, R47 ;  /* 0x0000002f00d87308 */ /* 0x000ee20000000800 */
[----:B-1----:R-:W-:Y:S04]  /*15f80*/  LDSM.16.MT88.4 R48, [R235+0xe800] ;  /* 0x00e80000eb30783b */ /* 0x002fe80000004200 */
[C---:B------:R-:W-:Y:S05]  /*15f90*/  HMMA.16816.F32.BF16 R8, R176.reuse, R180, R8 ;  /* 0x000000b4b008723c */ /* 0x040fea0000041808 */
[----:B------:R-:W-:Y:S03]  /*15fa0*/  MUFU.EX2 R214, R44 ;  /* 0x0000002c00d67308 */ /* 0x000fe60000000800 */
[-C--:B------:R-:W-:Y:S07]  /*15fb0*/  HMMA.16816.F32.BF16 R12, R176, R182.reuse, R12 ;  /* 0x000000b6b00c723c */ /* 0x080fee000004180c */
[----:B------:R-:W-:Y:S01]  /*15fc0*/  MUFU.EX2 R67, R62 ;  /* 0x0000003e00437308 */ /* 0x000fe20000000800 */
[C---:B------:R-:W-:Y:S01]  /*15fd0*/  HMMA.16816.F32.BF16 R16, R172.reuse, R182, R16 ;  /* 0x000000b6ac10723c */ /* 0x040fe20000041810 */
[----:B------:R-:W1:Y:S07]  /*15fe0*/  LDSM.16.MT88.4 R180, [R235+0xc800] ;  /* 0x00c80000ebb4783b */ /* 0x000e6e0000004200 */
[-C--:B--2---:R-:W-:Y:S01]  /*15ff0*/  HMMA.16816.F32.BF16 R68, R172, R184.reuse, R68 ;  /* 0x000000b8ac44723c */ /* 0x084fe20000041844 */
[----:B------:R-:W-:Y:S07]  /*16000*/  MUFU.EX2 R65, R56 ;  /* 0x0000003800417308 */ /* 0x000fee0000000800 */
[C---:B------:R-:W-:Y:S03]  /*16010*/  HMMA.16816.F32.BF16 R72, R176.reuse, R184, R72 ;  /* 0x000000b8b048723c */ /* 0x040fe60000041848 */
[----:B------:R-:W-:Y:S05]  /*16020*/  MUFU.EX2 R218, R42 ;  /* 0x0000002a00da7308 */ /* 0x000fea0000000800 */
[-C--:B------:R-:W-:Y:S05]  /*16030*/  HMMA.16816.F32.BF16 R76, R176, R186.reuse, R76 ;  /* 0x000000bab04c723c */ /* 0x080fea000004184c */
[----:B------:R3:W2:Y:S03]  /*16040*/  MUFU.EX2 R199, R43 ;  /* 0x0000002b00c77308 */ /* 0x0006a60000000800 */
[C---:B------:R-:W-:Y:S01]  /*16050*/  HMMA.16816.F32.BF16 R80, R172.reuse, R186, R80 ;  /* 0x000000baac50723c */ /* 0x040fe20000041850 */
[----:B------:R-:W4:Y:S06]  /*16060*/  LDSM.16.MT88.4 R184, [R233+0xe800] ;  /* 0x00e80000e9b8783b */ /* 0x000f2c0000004200 */
[----:B------:R-:W-:Y:S01]  /*16070*/  MUFU.EX2 R198, R40 ;  /* 0x0000002800c67308 */ /* 0x000fe20000000800 */
[-C--:B------:R-:W-:Y:S08]  /*16080*/  HMMA.16816.F32.BF16 R84, R172, R188.reuse, R84 ;  /* 0x000000bcac54723c */ /* 0x080ff00000041854 */
[C---:B------:R-:W-:Y:S01]  /*16090*/  HMMA.16816.F32.BF16 R88, R176.reuse, R188, R88 ;  /* 0x000000bcb058723c */ /* 0x040fe20000041858 */
[----:B------:R2:W5:Y:S03]  /*160a0*/  MUFU.EX2 R215, R41 ;  /* 0x0000002900d77308 */ /* 0x0005660000000800 */
[----:B---3--:R-:W-:Y:S04]  /*160b0*/  F2FP.BF16.PACK_AB R43, R216, R217 ;  /* 0x000000d9d82b723e */ /* 0x008fe800000010ff */
[-C--:B------:R-:W-:Y:S03]  /*160c0*/  HMMA.16816.F32.BF16 R92, R176, R190.reuse, R92 ;  /* 0x000000beb05c723c */ /* 0x080fe6000004185c */
[----:B------:R-:W-:Y:S05]  /*160d0*/  MUFU.EX2 R171, R171 ;  /* 0x000000ab00ab7308 */ /* 0x000fea0000000800 */
[C---:B------:R-:W-:Y:S01]  /*160e0*/  HMMA.16816.F32.BF16 R96, R172.reuse, R190, R96 ;  /* 0x000000beac60723c */ /* 0x040fe20000041860 */
[----:B------:R-:W3:Y:S04]  /*160f0*/  LDSM.16.MT88.4 R188, [R234+0xe800] ;  /* 0x00e80000eabc783b */ /* 0x000ee80000004200 */
[----:B------:R-:W-:Y:S03]  /*16100*/  MUFU.EX2 R212, R212 ;  /* 0x000000d400d47308 */ /* 0x000fe60000000800 */
[-C--:B-1----:R-:W-:Y:S04]  /*16110*/  HMMA.16816.F32.BF16 R100, R172, R180.reuse, R100 ;  /* 0x000000b4ac64723c */ /* 0x082fe80000041864 */
[----:B--2---:R-:W-:Y:S02]  /*16120*/  F2FP.BF16.PACK_AB R41, R199, R218 ;  /* 0x000000dac729723e */ /* 0x004fe400000010ff */
[----:B-----5:R-:W-:Y:S02]  /*16130*/  F2FP.BF16.PACK_AB R40, R215, R198 ;  /* 0x000000c6d728723e */ /* 0x020fe400000010ff */
[C---:B------:R-:W-:Y:S08]  /*16140*/  HMMA.16816.F32.BF16 R104, R176.reuse, R180, R104 ;  /* 0x000000b4b068723c */ /* 0x040ff00000041868 */
[-C--:B------:R-:W-:Y:S08]  /*16150*/  HMMA.16816.F32.BF16 R108, R176, R182.reuse, R108 ;  /* 0x000000b6b06c723c */ /* 0x080ff0000004186c */
[C---:B------:R-:W-:Y:S01]  /*16160*/  HMMA.16816.F32.BF16 R112, R172.reuse, R182, R112 ;  /* 0x000000b6ac70723c */ /* 0x040fe20000041870 */
[----:B------:R-:W1:Y:S07]  /*16170*/  LDSM.16.MT88.4 R180, [R233+0xd000] ;  /* 0x00d00000e9b4783b */ /* 0x000e6e0000004200 */
[-C--:B----4-:R-:W-:Y:S08]  /*16180*/  HMMA.16816.F32.BF16 R116, R172, R184.reuse, R116 ;  /* 0x000000b8ac74723c */ /* 0x090ff00000041874 */
[C---:B------:R-:W-:Y:S07]  /*16190*/  HMMA.16816.F32.BF16 R120, R176.reuse, R184, R120 ;  /* 0x000000b8b078723c */ /* 0x040fee0000041878 */
[----:B------:R-:W-:Y:S01]  /*161a0*/  MOV R185, R213 ;  /* 0x000000d500b97202 */ /* 0x000fe20000000f00 */
[-C--:B------:R-:W-:Y:S01]  /*161b0*/  HMMA.16816.F32.BF16 R124, R176, R186.reuse, R124 ;  /* 0x000000bab07c723c */ /* 0x080fe2000004187c */
[----:B------:R2:W4:Y:S07]  /*161c0*/  MUFU.EX2 R213, R45 ;  /* 0x0000002d00d57308 */ /* 0x00052e0000000800 */
[C---:B------:R-:W-:Y:S08]  /*161d0*/  HMMA.16816.F32.BF16 R128, R172.reuse, R186, R128 ;  /* 0x000000baac80723c */ /* 0x040ff00000041880 */
[-C--:B---3--:R-:W-:Y:S08]  /*161e0*/  HMMA.16816.F32.BF16 R132, R172, R188.reuse, R132 ;  /* 0x000000bcac84723c */ /* 0x088ff00000041884 */
[C---:B------:R-:W-:Y:S01]  /*161f0*/  HMMA.16816.F32.BF16 R136, R176.reuse, R188, R136 ;  /* 0x000000bcb088723c */ /* 0x040fe20000041888 */
[----:B--2---:R-:W2:Y:S03]  /*16200*/  LDSM.16.MT88.4 R44, [R234+0xd000] ;  /* 0x00d00000ea2c783b */ /* 0x004ea60000004200 */
[----:B----4-:R-:W-:Y:S03]  /*16210*/  F2FP.BF16.PACK_AB R42, R213, R214 ;  /* 0x000000d6d52a723e */ /* 0x010fe600000010ff */
[----:B------:R-:W-:Y:S01]  /*16220*/  MOV R189, R210 ;  /* 0x000000d200bd7202 */ /* 0x000fe20000000f00 */
[-C--:B------:R-:W-:Y:S01]  /*16230*/  HMMA.16816.F32.BF16 R20, R176, R190.reuse, R20 ;  /* 0x000000beb014723c */ /* 0x080fe20000041814 */
[----:B------:R-:W-:Y:S03]  /*16240*/  MUFU.EX2 R210, R52 ;  /* 0x0000003400d27308 */ /* 0x000fe60000000800 */
[----:B------:R-:W-:Y:S04]  /*16250*/  MOV R188, R211 ;  /* 0x000000d300bc7202 */ /* 0x000fe80000000f00 */
[C---:B------:R-:W-:Y:S03]  /*16260*/  HMMA.16816.F32.BF16 R140, R172.reuse, R190, R140 ;  /* 0x000000beac8c723c */ /* 0x040fe6000004188c */
[----:B------:R-:W-:Y:S04]  /*16270*/  MUFU.EX2 R211, R53 ;  /* 0x0000003500d37308 */ /* 0x000fe80000000800 */
[----:B------:R-:W-:Y:S01]  /*16280*/  MOV R191, R208 ;  /* 0x000000d000bf7202 */ /* 0x000fe20000000f00 */
[-C--:B------:R-:W-:Y:S04]  /*16290*/  HMMA.16816.F32.BF16 R32, R172, R36.reuse, R32 ;  /* 0x00000024ac20723c */ /* 0x080fe80000041820 */
[----:B------:R-:W-:Y:S01]  /*162a0*/  MOV R190, R209 ;  /* 0x000000d100be7202 */ /* 0x000fe20000000f00 */
[----:B------:R-:W-:Y:S03]  /*162b0*/  MUFU.EX2 R208, R169 ;  /* 0x000000a900d07308 */ /* 0x000fe60000000800 */
[C---:B------:R-:W-:Y:S07]  /*162c0*/  HMMA.16816.F32.BF16 R144, R176.reuse, R36, R144 ;  /* 0x00000024b090723c */ /* 0x040fee0000041890 */
[----:B------:R-:W-:Y:S01]  /*162d0*/  MUFU.EX2 R169, R59 ;  /* 0x0000003b00a97308 */ /* 0x000fe20000000800 */
[-C--:B------:R-:W-:Y:S04]  /*162e0*/  HMMA.16816.F32.BF16 R148, R176, R38.reuse, R148 ;  /* 0x00000026b094723c */ /* 0x080fe80000041894 */
[----:B------:R-:W-:Y:S02]  /*162f0*/  F2FP.BF16.PACK_AB R36, R224, R226 ;  /* 0x000000e2e024723e */ /* 0x000fe400000010ff */
[----:B------:R-:W-:Y:S02]  /*16300*/  F2FP.BF16.PACK_AB R37, R219, R221 ;  /* 0x000000dddb25723e */ /* 0x000fe400000010ff */
[C---:B------:R-:W-:Y:S01]  /*16310*/  HMMA.16816.F32.BF16 R152, R172.reuse, R38, R152 ;  /* 0x00000026ac98723c */ /* 0x040fe20000041898 */
[----:B------:R-:W-:Y:S06]  /*16320*/  MUFU.EX2 R209, R64 ;  /* 0x0000004000d17308 */ /* 0x000fec0000000800 */
[----:B------:R-:W-:Y:S01]  /*16330*/  F2FP.BF16.PACK_AB R38, R223, R225 ;  /* 0x000000e1df26723e */ /* 0x000fe200000010ff */
[-C--:B------:R-:W-:Y:S03]  /*16340*/  HMMA.16816.F32.BF16 R156, R172, R48.reuse, R156 ;  /* 0x00000030ac9c723c */ /* 0x080fe6000004189c */
[----:B------:R3:W-:Y:S01]  /*16350*/  MUFU.EX2 R64, R60 ;  /* 0x0000003c00407308 */ /* 0x0007e20000000800 */
[----:B------:R-:W-:Y:S04]  /*16360*/  F2FP.BF16.PACK_AB R39, R222, R220 ;  /* 0x000000dcde27723e */ /* 0x000fe800000010ff */
[C---:B------:R-:W-:Y:S08]  /*16370*/  HMMA.16816.F32.BF16 R24, R176.reuse, R48, R24 ;  /* 0x00000030b018723c */ /* 0x040ff00000041818 */
[-C--:B------:R-:W-:Y:S01]  /*16380*/  HMMA.16816.F32.BF16 R160, R176, R50.reuse, R160 ;  /* 0x00000032b0a0723c */ /* 0x080fe200000418a0 */
[----:B------:R-:W4:Y:S04]  /*16390*/  LDL.LU R177, [R1+0x18] ;  /* 0x0000180001b17983 */ /* 0x000f280000300800 */
[----:B------:R-:W5:Y:S02]  /*163a0*/  LDL.LU R176, [R1+0x1c] ;  /* 0x00001c0001b07983 */ /* 0x000f640000300800 */
[----:B------:R-:W-:Y:S01]  /*163b0*/  MOV R179, R185 ;  /* 0x000000b900b37202 */ /* 0x000fe20000000f00 */
[----:B------:R-:W-:Y:S01]  /*163c0*/  HMMA.16816.F32.BF16 R28, R172, R50, R28 ;  /* 0x00000032ac1c723c */ /* 0x000fe2000004181c */
[----:B------:R-:W2:Y:S03]  /*163d0*/  LDSM.16.MT88.4 R48, [R236+0xd000] ;  /* 0x00d00000ec30783b */ /* 0x000ea60000004200 */
[----:B------:R-:W-:Y:S02]  /*163e0*/  MOV R185, R205 ;  /* 0x000000cd00b97202 */ /* 0x000fe40000000f00 */
[----:B------:R-:W-:Y:S01]  /*163f0*/  MOV R178, R203 ;  /* 0x000000cb00b27202 */ /* 0x000fe20000000f00 */
[----:B------:R-:W-:Y:S01]  /*16400*/  MUFU.EX2 R205, R66 ;  /* 0x0000004200cd7308 */ /* 0x000fe20000000800 */
[-C--:B-1----:R-:W-:Y:S01]  /*16410*/  HMMA.16816.F32.BF16 R4, R36, R180.reuse, R4 ;  /* 0x000000b42404723c */ /* 0x082fe20000041804 */
[----:B------:R-:W1:Y:S04]  /*16420*/  LDSM.16.MT88.4 R172, [R235+0xd000] ;  /* 0x00d00000ebac783b */ /* 0x000e680000004200 */
[----:B------:R-:W-:Y:S02]  /*16430*/  MOV R203, R195 ;  /* 0x000000c300cb7202 */ /* 0x000fe40000000f00 */
[----:B------:R-:W-:Y:S01]  /*16440*/  MOV R195, R193 ;  /* 0x000000c100c37202 */ /* 0x000fe20000000f00 */
[C---:B------:R-:W-:Y:S01]  /*16450*/  HMMA.16816.F32.BF16 R8, R40.reuse, R180, R8 ;  /* 0x000000b42808723c */ /* 0x040fe20000041808 */
[----:B------:R-:W5:Y:S01]  /*16460*/  LDL.LU R180, [R1+0x14] ;  /* 0x0000140001b47983 */ /* 0x000f620000300800 */
[----:B------:R-:W-:Y:S02]  /*16470*/  MUFU.EX2 R66, R57 ;  /* 0x0000003900427308 */ /* 0x000fe40000000800 */
[----:B------:R-:W-:Y:S01]  /*16480*/  MOV R193, R206 ;  /* 0x000000ce00c17202 */ /* 0x000fe20000000f00 */
[----:B---3--:R-:W-:Y:S02]  /*16490*/  LDSM.16.MT88.4 R60, [R236+0xf800] ;  /* 0x00f80000ec3c783b */ /* 0x008fe40000004200 */
[----:B------:R-:W-:Y:S01]  /*164a0*/  MOV R181, R204 ;  /* 0x000000cc00b57202 */ /* 0x000fe20000000f00 */
[-C--:B------:R-:W-:Y:S04]  /*164b0*/  HMMA.16816.F32.BF16 R12, R40, R182.reuse, R12 ;  /* 0x000000b6280c723c */ /* 0x080fe8000004180c */
[----:B------:R-:W-:Y:S04]  /*164c0*/  MUFU.EX2 R206, R54 ;  /* 0x0000003600ce7308 */ /* 0x000fe80000000800 */
[C---:B------:R-:W-:Y:S01]  /*164d0*/  HMMA.16816.F32.BF16 R16, R36.reuse, R182, R16 ;  /* 0x000000b62410723c */ /* 0x040fe20000041810 */
[----:B------:R-:W3:Y:S05]  /*164e0*/  LDL.LU R182, [R1+0x20] ;  /* 0x0000200001b67983 */ /* 0x000eea0000300800 */
[----:B------:R-:W-:Y:S01]  /*164f0*/  MUFU.EX2 R204, R170 ;  /* 0x000000aa00cc7308 */ /* 0x000fe20000000800 */
[----:B------:R-:W-:Y:S01]  /*16500*/  MOV R183, R207 ;  /* 0x000000cf00b77202 */ /* 0x000fe20000000f00 */
[-C--:B--2---:R-:W-:Y:S08]  /*16510*/  HMMA.16816.F32.BF16 R68, R36, R44.reuse, R68 ;  /* 0x0000002c2444723c */ /* 0x084ff00000041844 */
[C---:B------:R-:W-:Y:S01]  /*16520*/  HMMA.16816.F32.BF16 R72, R40.reuse, R44, R72 ;  /* 0x0000002c2848723c */ /* 0x040fe20000041848 */
[----:B------:R2:W-:Y:S07]  /*16530*/  MUFU.EX2 R207, R55 ;  /* 0x0000003700cf7308 */ /* 0x0005ee0000000800 */
[-C--:B------:R-:W-:Y:S03]  /*16540*/  HMMA.16816.F32.BF16 R76, R40, R46.reuse, R76 ;  /* 0x0000002e284c723c */ /* 0x080fe6000004184c */
[----:B------:R1:W1:Y:S05]  /*16550*/  MUFU.EX2 R170, R58 ;  /* 0x0000003a00aa7308 */ /* 0x00026a0000000800 */
[C---:B------:R-:W-:Y:S01]  /*16560*/  HMMA.16816.F32.BF16 R80, R36.reuse, R46, R80 ;  /* 0x0000002e2450723c */ /* 0x040fe20000041850 */
[----:B------:R-:W1:Y:S07]  /*16570*/  LDSM.16.MT88.4 R44, [R233+0xf000] ;  /* 0x00f00000e92c783b */ /* 0x000e6e0000004200 */
[-C--:B------:R-:W-:Y:S01]  /*16580*/  HMMA.16816.F32.BF16 R84, R36, R48.reuse, R84 ;  /* 0x000000302454723c */ /* 0x080fe20000041854 */
[----:B--2---:R-:W-:Y:S07]  /*16590*/  LDSM.16.MT88.4 R52, [R236+0xd800] ;  /* 0x00d80000ec34783b */ /* 0x004fee0000004200 */
[C---:B------:R-:W-:Y:S04]  /*165a0*/  HMMA.16816.F32.BF16 R88, R40.reuse, R48, R88 ;  /* 0x000000302858723c */ /* 0x040fe80000041858 */
[----:B-1----:R-:W-:Y:S02]  /*165b0*/  MOV R58, R185 ;  /* 0x000000b9003a7202 */ /* 0x002fe40000000f00 */
[----:B------:R-:W-:Y:S02]  /*165c0*/  LDSM.16.MT88.4 R184, [R233+0xd800] ;  /* 0x00d80000e9b8783b */ /* 0x000fe40000004200 */
        /* <DEDUP_REMOVED lines=21> */
[C---:B------:R-:W-:Y:S08]  /*16720*/  HMMA.16816.F32.BF16 R152, R36.reuse, R174, R152 ;  /* 0x000000ae2498723c */ /* 0x040ff00000041898 */
[-C--:B------:R-:W-:Y:S08]  /*16730*/  HMMA.16816.F32.BF16 R156, R36, R44.reuse, R156 ;  /* 0x0000002c249c723c */ /* 0x080ff0000004189c */
[C---:B------:R-:W-:Y:S08]  /*16740*/  HMMA.16816.F32.BF16 R24, R40.reuse, R44, R24 ;  /* 0x0000002c2818723c */ /* 0x040ff00000041818 */
[-C--:B------:R-:W-:Y:S01]  /*16750*/  HMMA.16816.F32.BF16 R160, R40, R46.reuse, R160 ;  /* 0x0000002e28a0723c */ /* 0x080fe200000418a0 */
[----:B------:R-:W-:Y:S07]  /*16760*/  LDSM.16.MT88.4 R40, [R233+0xf800] ;  /* 0x00f80000e928783b */ /* 0x000fee0000004200 */
[----:B------:R-:W-:Y:S01]  /*16770*/  HMMA.16816.F32.BF16 R28, R36, R46, R28 ;  /* 0x0000002e241c723c */ /* 0x000fe2000004181c */
[----:B------:R-:W-:Y:S06]  /*16780*/  LDSM.16.MT88.4 R44, [R234+0xf800] ;  /* 0x00f80000ea2c783b */ /* 0x000fec0000004200 */
[----:B------:R-:W-:Y:S02]  /*16790*/  F2FP.BF16.PACK_AB R37, R169, R170 ;  /* 0x000000aaa925723e */ /* 0x000fe400000010ff */
[----:B------:R-:W-:Y:S03]  /*167a0*/  F2FP.BF16.PACK_AB R39, R171, R67 ;  /* 0x00000043ab27723e */ /* 0x000fe600000010ff */
[----:B------:R-:W-:Y:S02]  /*167b0*/  F2FP.BF16.PACK_AB R36, R66, R65 ;  /* 0x000000414224723e */ /* 0x000fe400000010ff */
[----:B------:R-:W-:Y:S01]  /*167c0*/  F2FP.BF16.PACK_AB R38, R212, R64 ;  /* 0x00000040d426723e */ /* 0x000fe200000010ff */
[----:B----4-:R-:W-:Y:S01]  /*167d0*/  FFMA.FTZ R3, R3, R177, R203 ;  /* 0x000000b103037223 */ /* 0x010fe200000100cb */
[----:B------:R-:W-:Y:S01]  /*167e0*/  F2FP.BF16.PACK_AB R203, R204, R205 ;  /* 0x000000cdcccb723e */ /* 0x000fe200000010ff */
[----:B-----5:R-:W-:Y:S01]  /*167f0*/  FFMA.FTZ R0, R0, R176, R202 ;  /* 0x000000b000007223 */ /* 0x020fe200000100ca */
[----:B------:R-:W-:Y:S01]  /*16800*/  F2FP.BF16.PACK_AB R202, R208, R209 ;  /* 0x000000d1d0ca723e */ /* 0x000fe200000010ff */
[----:B------:R-:W-:Y:S04]  /*16810*/  FFMA.FTZ R164, R164, R180, R183 ;  /* 0x000000b4a4a47223 */ /* 0x000fe800000100b7 */
[----:B------:R-:W-:Y:S02]  /*16820*/  FADD.FTZ R197, R197, R164 ;  /* 0x000000a4c5c57221 */ /* 0x000fe40000010000 */
[----:B------:R-:W-:Y:S01]  /*16830*/  FADD.FTZ R164, R201, R3 ;  /* 0x00000003c9a47221 */ /* 0x000fe20000010000 */
[----:B------:R-:W-:Y:S02]  /*16840*/  F2FP.BF16.PACK_AB R201, R207, R206 ;  /* 0x000000cecfc9723e */ /* 0x000fe400000010ff */
[----:B------:R-:W-:Y:S02]  /*16850*/  MOV R3, R200 ;  /* 0x000000c800037202 */ /* 0x000fe40000000f00 */
[----:B------:R-:W-:Y:S01]  /*16860*/  F2FP.BF16.PACK_AB R200, R211, R210 ;  /* 0x000000d2d3c8723e */ /* 0x000fe200000010ff */
[----:B---3--:R-:W-:Y:S02]  /*16870*/  FFMA.FTZ R2, R2, R182, R58 ;  /* 0x000000b602027223 */ /* 0x008fe4000001003a */
[----:B------:R-:W2:Y:S02]  /*16880*/  LDSM.16.MT88.4 R56, [R235+0xd800] ;  /* 0x00d80000eb38783b */ /* 0x000ea40000004200 */
[----:B------:R-:W-:Y:S02]  /*16890*/  FADD.FTZ R196, R196, R2 ;  /* 0x00000002c4c47221 */ /* 0x000fe40000010000 */
[----:B------:R-:W-:Y:S01]  /*168a0*/  FADD.FTZ R2, R178, R0 ;  /* 0x00000000b2027221 */ /* 0x000fe20000010000 */
[----:B------:R-:W-:Y:S02]  /*168b0*/  MOV R0, R179 ;  /* 0x000000b300007202 */ /* 0x000fe40000000f00 */
[-C--:B------:R-:W-:Y:S07]  /*168c0*/  HMMA.16816.F32.BF16 R176, R200, R184.reuse, R4 ;  /* 0x000000b8c8b0723c */ /* 0x080fee0000041804 */
[----:B------:R-:W-:Y:S01]  /*168d0*/  MOV R7, R181 ;  /* 0x000000b500077202 */ /* 0x000fe20000000f00 */
[C---:B------:R-:W-:Y:S07]  /*168e0*/  HMMA.16816.F32.BF16 R172, R36.reuse, R184, R8 ;  /* 0x000000b824ac723c */ /* 0x040fee0000041808 */
[----:B------:R-:W-:Y:S01]  /*168f0*/  MOV R10, R0 ;  /* 0x00000000000a7202 */ /* 0x000fe20000000f00 */
[-C--:B------:R-:W-:Y:S04]  /*16900*/  HMMA.16816.F32.BF16 R180, R36, R186.reuse, R12 ;  /* 0x000000ba24b4723c */ /* 0x080fe8000004180c */
[----:B------:R-:W-:Y:S02]  /*16910*/  MOV R0, R190 ;  /* 0x000000be00007202 */ /* 0x000fe40000000f00 */
[----:B------:R-:W-:Y:S02]  /*16920*/  MOV R11, R3 ;  /* 0x00000003000b7202 */ /* 0x000fe40000000f00 */
[C---:B------:R-:W-:Y:S04]  /*16930*/  HMMA.16816.F32.BF16 R184, R200.reuse, R186, R16 ;  /* 0x000000bac8b8723c */ /* 0x040fe80000041810 */
[----:B------:R-:W-:Y:S01]  /*16940*/  MOV R15, R7 ;  /* 0x00000007000f7202 */ /* 0x000fe20000000f00 */
[----:B------:R-:W-:Y:S01]  /*16950*/  FADD.FTZ R0, R0, R196 ;  /* 0x000000c400007221 */ /* 0x000fe20000010000 */
[----:B------:R-:W3:Y:S01]  /*16960*/  LDSM.16.MT88.4 R4, [R235+0xf800] ;  /* 0x00f80000eb04783b */ /* 0x000ee20000004200 */
[----:B------:R-:W-:Y:S01]  /*16970*/  MOV R3, R191 ;  /* 0x000000bf00037202 */ /* 0x000fe20000000f00 */
[-C--:B-1----:R-:W-:Y:S04]  /*16980*/  HMMA.16816.F32.BF16 R68, R200, R48.reuse, R68 ;  /* 0x00000030c844723c */ /* 0x082fe80000041844 */
[----:B------:R-:W-:Y:S01]  /*16990*/  FADD.FTZ R3, R3, R197 ;  /* 0x000000c503037221 */ /* 0x000fe20000010000 */
[----:B------:R-:W-:Y:S02]  /*169a0*/  MOV R9, R189 ;  /* 0x000000bd00097202 */ /* 0x000fe40000000f00 */
[----:B------:R-:W-:Y:S01]  /*169b0*/  MOV R12, R195 ;  /* 0x000000c3000c7202 */ /* 0x000fe20000000f00 */
[C---:B------:R-:W-:Y:S04]  /*169c0*/  HMMA.16816.F32.BF16 R72, R36.reuse, R48, R72 ;  /* 0x000000302448723c */ /* 0x040fe80000041848 */
[----:B------:R-:W-:Y:S01]  /*169d0*/  MOV R13, R194 ;  /* 0x000000c2000d7202 */ /* 0x000fe20000000f00 */
[----:B------:R-:W-:Y:S01]  /*169e0*/  FADD.FTZ R0, R12, R0 ;  /* 0x000000000c007221 */ /* 0x000fe20000010000 */
[----:B------:R-:W-:Y:S02]  /*169f0*/  MOV R14, R193 ;  /* 0x000000c1000e7202 */ /* 0x000fe40000000f00 */
[-C--:B------:R-:W-:Y:S04]  /*16a00*/  HMMA.16816.F32.BF16 R76, R36, R50.reuse, R76 ;  /* 0x00000032244c723c */ /* 0x080fe8000004184c */
        /* <DEDUP_REMOVED lines=60> */
[-C--:B------:R-:W-:Y:S08]  /*16dd0*/  HMMA.16816.F32.BF16 R148, R36, R62.reuse, R148 ;  /* 0x0000003e2494723c */ /* 0x080ff00000041894 */
[C---:B------:R-:W-:Y:S08]  /*16de0*/  HMMA.16816.F32.BF16 R152, R200.reuse, R62, R152 ;  /* 0x0000003ec898723c */ /* 0x040ff00000041898 */
[-C--:B---3--:R-:W-:Y:S08]  /*16df0*/  HMMA.16816.F32.BF16 R156, R200, R4.reuse, R156 ;  /* 0x00000004c89c723c */ /* 0x088ff0000004189c */
[C---:B------:R-:W-:Y:S07]  /*16e00*/  HMMA.16816.F32.BF16 R196, R36.reuse, R4, R24 ;  /* 0x0000000424c4723c */ /* 0x040fee0000041818 */
[----:B------:R-:W-:Y:S01]  /*16e10*/  FADD.FTZ R4, R220, R9 ;  /* 0x00000009dc047221 */ /* 0x000fe20000010000 */
[-C--:B------:R-:W-:Y:S04]  /*16e20*/  HMMA.16816.F32.BF16 R160, R36, R6.reuse, R160 ;  /* 0x0000000624a0723c */ /* 0x080fe800000418a0 */
[----:B------:R-:W-:Y:S02]  /*16e30*/  FADD.FTZ R3, R222, R4 ;  /* 0x00000004de037221 */ /* 0x000fe40000010000 */
[----:B------:R-:W-:Y:S01]  /*16e40*/  FADD.FTZ R5, R169, R0 ;  /* 0x00000000a9057221 */ /* 0x000fe20000010000 */
[----:B------:R-:W-:Y:S01]  /*16e50*/  MOV R169, R167 ;  /* 0x000000a700a97202 */ /* 0x000fe20000000f00 */
[----:B------:R-:W-:Y:S01]  /*16e60*/  FADD.FTZ R4, R206, R3 ;  /* 0x00000003ce047221 */ /* 0x000fe20000010000 */
[----:B------:R-:W-:Y:S04]  /*16e70*/  HMMA.16816.F32.BF16 R200, R200, R6, R28 ;  /* 0x00000006c8c8723c */ /* 0x000fe8000004181c */
[----:B------:R-:W-:Y:S02]  /*16e80*/  FADD.FTZ R3, R65, R2 ;  /* 0x0000000241037221 */ /* 0x000fe40000010000 */
[----:B------:R-:W-:Y:S02]  /*16e90*/  FADD.FTZ R2, R211, R8 ;  /* 0x00000008d3027221 */ /* 0x000fe40000010000 */
[----:B------:R-:W-:Y:S04]  /*16ea0*/  FADD.FTZ R5, R67, R5 ;  /* 0x0000000543057221 */ /* 0x000fe80000010000 */
[----:B------:R-:W-:Y:S02]  /*16eb0*/  FADD.FTZ R0, R207, R4 ;  /* 0x00000004cf007221 */ /* 0x000fe40000010000 */
[----:B------:R-:W-:Y:S01]  /*16ec0*/  FADD.FTZ R5, R171, R5 ;  /* 0x00000005ab057221 */ /* 0x000fe20000010000 */
[----:B------:R-:W-:Y:S01]  /*16ed0*/  MOV R171, R166 ;  /* 0x000000a600ab7202 */ /* 0x000fe20000000f00 */
        /* <DEDUP_REMOVED lines=12> */
.L_x_336:
[----:B------:R-:W2:Y:S01]  /*16fa0*/  LDL.LU R2, [R1+0x14] ;  /* 0x0000140001027983 */ /* 0x000ea20000300800 */
        /* <DEDUP_REMOVED lines=71> */
[----:B---3--:R-:W-:Y:S01]  /*17420*/  FMUL.FTZ R22, R0, R85 ;  /* 0x0000005500167220 */ /* 0x008fe20000410000 */
[----:B------:R-:W-:Y:S01]  /*17430*/  MOV R2, 0x3f800000 ;  /* 0x3f80000000027802 */ /* 0x000fe20000000f00 */
[----:B------:R-:W1:Y:S01]  /*17440*/  S2R R85, SR_TID.X ;  /* 0x0000000000557919 */ /* 0x000e620000002100 */
[----:B------:R-:W-:Y:S01]  /*17450*/  FSETP.NE.FTZ.AND P0, PT, R170, RZ, PT ;  /* 0x000000ffaa00720b */ /* 0x000fe20003f15000 */
[C---:B------:R-:W-:Y:S02]  /*17460*/  FMUL.FTZ R176, R0.reuse, R176 ;  /* 0x000000b000b07220 */ /* 0x040fe40000410000 */
[C---:B------:R-:W-:Y:S02]  /*17470*/  FMUL.FTZ R6, R0.reuse, R177 ;  /* 0x000000b100067220 */ /* 0x040fe40000410000 */
[C---:B------:R-:W-:Y:S02]  /*17480*/  FMUL.FTZ R184, R0.reuse, R184 ;  /* 0x000000b800b87220 */ /* 0x040fe40000410000 */
[----:B------:R-:W-:Y:S01]  /*17490*/  FMUL.FTZ R4, R0, R185 ;  /* 0x000000b900047220 */ /* 0x000fe20000410000 */
[----:B------:R-:W-:Y:S01]  /*174a0*/  F2FP.BF16.PACK_AB R6, R6, R176 ;  /* 0x000000b00606723e */ /* 0x000fe200000010ff */
[----:B------:R-:W2:Y:S01]  /*174b0*/  @P3 MUFU.RCP R2, R171 ;  /* 0x000000ab00023308 */ /* 0x000ea20000001000 */
        /* <DEDUP_REMOVED lines=43> */
[C---:B------:R-:W-:Y:S01]  /*17770*/  FMUL.FTZ R178, R3.reuse, R178 ;  /* 0x000000b203b27220 */ /* 0x040fe20000410000 */
[----:B------:R-:W-:Y:S01]  /*17780*/  F2FP.BF16.PACK_AB R32, R32, R156 ;  /* 0x0000009c2020723e */ /* 0x000fe200000010ff */
[----:B------:R-:W-:Y:S01]  /*17790*/  FMUL.FTZ R5, R3, R179 ;  /* 0x000000b303057220 */ /* 0x000fe20000410000 */
[-C--:B-----5:R-:W-:Y:S01]  /*177a0*/  LEA.HI R26, R87, R85.reuse, RZ, 0x2 ;  /* 0x00000055571a7211 */ /* 0x0a0fe200078f10ff */
[----:B------:R-:W1:Y:S01]  /*177b0*/  @P0 MUFU.RCP R0, R170 ;  /* 0x000000aa00000308 */ /* 0x000e620000001000 */
        /* <DEDUP_REMOVED lines=8> */
[C---:B------:R-:W-:Y:S01]  /*17840*/  FMUL.FTZ R82, R3.reuse, R82 ;  /* 0x0000005203527220 */ /* 0x040fe20000410000 */
[----:B------:R-:W-:Y:S01]  /*17850*/  F2FP.BF16.PACK_AB R28, R28, R200 ;  /* 0x000000c81c1c723e */ /* 0x000fe200000010ff */
[----:B------:R-:W-:Y:S01]  /*17860*/  FMUL.FTZ R14, R3, R83 ;  /* 0x00000053030e7220 */ /* 0x000fe20000410000 */
[----:B------:R-:W-:Y:S01]  /*17870*/  F2FP.BF16.PACK_AB R11, R11, R70 ;  /* 0x000000460b0b723e */ /* 0x000fe200000010ff */
[----:B------:R-:W-:-:S02]  /*17880*/  FMUL.FTZ R86, R3, R86 ;  /* 0x0000005603567220 */ /* 0x000fc40000410000 */
[C---:B------:R-:W-:Y:S01]  /*17890*/  FMUL.FTZ R98, R3.reuse, R98 ;  /* 0x0000006203627220 */ /* 0x040fe20000410000 */
[----:B------:R-:W-:Y:S01]  /*178a0*/  F2FP.BF16.PACK_AB R14, R14, R82 ;  /* 0x000000520e0e723e */ /* 0x000fe200000010ff */
        /* <DEDUP_REMOVED lines=83> */
[C---:B------:R-:W-:Y:S01]  /*17de0*/  FMUL.FTZ R8, R0.reuse, R174 ;  /* 0x000000ae00087220 */ /* 0x040fe20000410000 */
[----:B------:R-:W-:Y:S01]  /*17df0*/  LEA.HI R3, R3, R2, RZ, 0x3 ;  /* 0x0000000203037211 */ /* 0x000fe200078f18ff */
[----:B------:R-:W-:-:S02]  /*17e00*/  FMUL.FTZ R183, R0, R183 ;  /* 0x000000b700b77220 */ /* 0x000fc40000410000 */
[C---:B------:R-:W-:Y:S01]  /*17e10*/  FMUL.FTZ R13, R0.reuse, R182 ;  /* 0x000000b6000d7220 */ /* 0x040fe20000410000 */
[----:B------:R-:W-:Y:S01]  /*17e20*/  LOP3.LUT R3, R3, 0xfffffff8, RZ, 0xc0, !PT ;  /* 0xfffffff803037812 */ /* 0x000fe200078ec0ff */
[C---:B------:R-:W-:Y:S01]  /*17e30*/  FMUL.FTZ R75, R0.reuse, R75 ;  /* 0x0000004b004b7220 */ /* 0x040fe20000410000 */
[----:B------:R-:W-:Y:S01]  /*17e40*/  F2FP.BF16.PACK_AB R8, R175, R8 ;  /* 0x00000008af08723e */ /* 0x000fe200000010ff */
[----:B------:R-:W-:Y:S01]  /*17e50*/  FMUL.FTZ R17, R0, R74 ;  /* 0x0000004a00117220 */ /* 0x000fe20000410000 */
[----:B------:R-:W-:Y:S01]  /*17e60*/  IADD3 R3, R2, -R3, RZ ;  /* 0x8000000302037210 */ /* 0x000fe20007ffe0ff */
[C---:B------:R-:W-:Y:S01]  /*17e70*/  FMUL.FTZ R79, R0.reuse, R79 ;  /* 0x0000004f004f7220 */ /* 0x040fe20000410000 */
[----:B------:R-:W-:Y:S01]  /*17e80*/  F2FP.BF16.PACK_AB R13, R183, R13 ;  /* 0x0000000db70d723e */ /* 0x000fe200000010ff */
[C---:B------:R-:W-:Y:S01]  /*17e90*/  FMUL.FTZ R23, R0.reuse, R78 ;  /* 0x0000004e00177220 */ /* 0x040fe20000410000 */
        /* <DEDUP_REMOVED lines=38> */
[----:B------:R-:W-:Y:S02]  /*18100*/  F2FP.BF16.PACK_AB R29, R199, R29 ;  /* 0x0000001dc71d723e */ /* 0x000fe400000010ff */
        /* <DEDUP_REMOVED lines=19> */
[----:B------:R4:W-:Y:S04]  /*18240*/  STS [R0+0x2000], R9 ;  /* 0x0020000900007388 */ /* 0x0009e80000000800 */
[----:B------:R4:W-:Y:S01]  /*18250*/  STS [R0+0x2400], R8 ;  /* 0x0024000800007388 */ /* 0x0009e20000000800 */
[----:B-1----:R-:W-:-:S03]  /*18260*/  MOV R5, 0x40 ;  /* 0x0000004000057802 */ /* 0x002fc60000000f00 */
[----:B------:R-:W-:Y:S01]  /*18270*/  STS [R2+0x2000], R10 ;  /* 0x0020000a02007388 */ /* 0x000fe20000000800 */
[----:B------:R-:W-:-:S03]  /*18280*/  SEL R5, R5, 0xffffffc0, !P2 ;  /* 0xffffffc005057807 */ /* 0x000fc60005000000 */
[----:B------:R1:W-:Y:S01]  /*18290*/  STS [R2+0x2400], R13 ;  /* 0x0024000d02007388 */ /* 0x0003e20000000800 */
[C---:B--2---:R-:W-:Y:S02]  /*182a0*/  IADD3 R4, R0.reuse, R3, RZ ;  /* 0x0000000300047210 */ /* 0x044fe40007ffe0ff */
[-C--:B------:R-:W-:Y:S02]  /*182b0*/  IADD3 R3, R3, R2.reuse, RZ ;  /* 0x0000000203037210 */ /* 0x080fe40007ffe0ff */
[-C--:B---3--:R-:W-:Y:S01]  /*182c0*/  IADD3 R7, R0, R5.reuse, RZ ;  /* 0x0000000500077210 */ /* 0x088fe20007ffe0ff */
[----:B------:R2:W-:Y:S01]  /*182d0*/  STS [R4], R12 ;  /* 0x0000000c04007388 */ /* 0x0005e20000000800 */
[----:B------:R-:W-:Y:S02]  /*182e0*/  IADD3 R6, R4, R5, RZ ;  /* 0x0000000504067210 */ /* 0x000fe40007ffe0ff */
[----:B----4-:R-:W-:Y:S01]  /*182f0*/  MOV R9, 0x7f800000 ;  /* 0x7f80000000097802 */ /* 0x010fe20000000f00 */
[----:B------:R-:W-:Y:S01]  /*18300*/  STS [R4+0x400], R11 ;  /* 0x0004000b04007388 */ /* 0x000fe20000000800 */
[----:B------:R-:W-:-:S03]  /*18310*/  IADD3 R8, R5, R2, RZ ;  /* 0x0000000205087210 */ /* 0x000fc60007ffe0ff */
[----:B------:R-:W-:Y:S01]  /*18320*/  STS [R3], R15 ;  /* 0x0000000f03007388 */ /* 0x000fe20000000800 */
[----:B------:R-:W-:-:S03]  /*18330*/  IADD3 R5, R3, R5, RZ ;  /* 0x0000000503057210 */ /* 0x000fc60007ffe0ff */
[----:B------:R3:W-:Y:S04]  /*18340*/  STS [R3+0x400], R14 ;  /* 0x0004000e03007388 */ /* 0x0007e80000000800 */
[----:B------:R-:W-:Y:S01]  /*18350*/  STS [R4+0x2000], R16 ;  /* 0x0020001004007388 */ /* 0x000fe20000000800 */
[----:B-1----:R-:W-:-:S03]  /*18360*/  MOV R13, 0x7f800000 ;  /* 0x7f800000000d7802 */ /* 0x002fc60000000f00 */
[----:B------:R-:W-:Y:S04]  /*18370*/  STS [R4+0x2400], R17 ;  /* 0x0024001104007388 */ /* 0x000fe80000000800 */
[----:B------:R-:W-:Y:S01]  /*18380*/  STS [R3+0x2000], R24 ;  /* 0x0020001803007388 */ /* 0x000fe20000000800 */
[----:B--2---:R-:W-:-:S03]  /*18390*/  MOV R12, 0x7f800000 ;  /* 0x7f800000000c7802 */ /* 0x004fc60000000f00 */
[----:B------:R-:W-:Y:S04]  /*183a0*/  STS [R3+0x2400], R23 ;  /* 0x0024001703007388 */ /* 0x000fe80000000800 */
[----:B------:R-:W-:Y:S04]  /*183b0*/  STS [R7], R22 ;  /* 0x0000001607007388 */ /* 0x000fe80000000800 */
[----:B------:R-:W-:Y:S01]  /*183c0*/  STS [R7+0x400], R21 ;  /* 0x0004001507007388 */ /* 0x000fe20000000800 */
[----:B---3--:R-:W-:-:S03]  /*183d0*/  MOV R14, 0x7f800000 ;  /* 0x7f800000000e7802 */ /* 0x008fc60000000f00 */
        /* <DEDUP_REMOVED lines=35> */
[----:B------:R3:W-:Y:S04]  /*18610*/  STS [R7+0x4000], R40 ;  /* 0x0040002807007388 */ /* 0x0007e80000000800 */
[----:B------:R3:W-:Y:S01]  /*18620*/  STS [R7+0x4400], R39 ;  /* 0x0044002707007388 */ /* 0x0007e20000000800 */
[----:B--2---:R-:W-:-:S03]  /*18630*/  @P3 FMUL.FTZ R2, R2, 0.69314718246459960938 ;  /* 0x3f31721802023820 */ /* 0x004fc60000410000 */
[----:B------:R2:W-:Y:S01]  /*18640*/  STS [R8+0x4000], R36 ;  /* 0x0040002408007388 */ /* 0x0005e20000000800 */
[----:B------:R-:W-:-:S03]  /*18650*/  @P3 FFMA.FTZ R9, R166, c[0x0][0x238], R2 ;  /* 0x00008e00a6093a23 */ /* 0x000fc60000010002 */
[----:B------:R2:W-:Y:S01]  /*18660*/  STS [R8+0x4400], R35 ;  /* 0x0044002308007388 */ /* 0x0005e20000000800 */
[----:B-1----:R-:W1:Y:S01]  /*18670*/  @P5 MUFU.LG2 R4, R169 ;  /* 0x000000a900045308 */ /* 0x002e620000000c00 */
[----:B----4-:R-:W-:Y:S02]  /*18680*/  @P0 FMUL.FTZ R0, R0, 0.69314718246459960938 ;  /* 0x3f31721800000820 */ /* 0x010fe40000410000 */
[----:B------:R2:W-:Y:S02]  /*18690*/  STS [R7+0x6000], R38 ;  /* 0x0060002607007388 */ /* 0x0005e40000000800 */
[----:B------:R-:W-:Y:S02]  /*186a0*/  @P0 FFMA.FTZ R12, R165, c[0x0][0x238], R0 ;  /* 0x00008e00a50c0a23 */ /* 0x000fe40000010000 */
[----:B------:R2:W-:Y:S01]  /*186b0*/  STS [R7+0x6400], R37 ;  /* 0x0064002507007388 */ /* 0x0005e20000000800 */
[----:B---3--:R-:W3:Y:S03]  /*186c0*/  @P4 MUFU.LG2 R3, R164 ;  /* 0x000000a400034308 */ /* 0x008ee60000000c00 */
[----:B------:R2:W-:Y:S04]  /*186d0*/  STS [R8+0x6000], R34 ;  /* 0x0060002208007388 */ /* 0x0005e80000000800 */
[----:B------:R2:W-:Y:S01]  /*186e0*/  STS [R8+0x6400], R33 ;  /* 0x0064002108007388 */ /* 0x0005e20000000800 */
[----:B-1----:R-:W-:-:S03]  /*186f0*/  @P5 FMUL.FTZ R4, R4, 0.69314718246459960938 ;  /* 0x3f31721804045820 */ /* 0x002fc60000410000 */
[----:B------:R2:W-:Y:S01]  /*18700*/  STS [R6+0x4000], R32 ;  /* 0x0040002006007388 */ /* 0x0005e20000000800 */
[----:B------:R-:W-:-:S03]  /*18710*/  @P5 FFMA.FTZ R13, R168, c[0x0][0x238], R4 ;  /* 0x00008e00a80d5a23 */ /* 0x000fc60000010004 */
[----:B------:R2:W-:Y:S01]  /*18720*/  STS [R6+0x4400], R31 ;  /* 0x0044001f06007388 */ /* 0x0005e20000000800 */
[----:B---3--:R-:W-:-:S03]  /*18730*/  @P4 FMUL.FTZ R3, R3, 0.69314718246459960938 ;  /* 0x3f31721803034820 */ /* 0x008fc60000410000 */
[----:B------:R2:W-:Y:S01]  /*18740*/  STS [R5+0x4000], R28 ;  /* 0x0040001c05007388 */ /* 0x0005e20000000800 */
[----:B------:R-:W-:-:S03]  /*18750*/  @P4 FFMA.FTZ R14, R167, c[0x0][0x238], R3 ;  /* 0x00008e00a70e4a23 */ /* 0x000fc60000010003 */
[----:B------:R2:W-:Y:S04]  /*18760*/  STS [R5+0x4400], R27 ;  /* 0x0044001b05007388 */ /* 0x0005e80000000800 */
[----:B------:R2:W-:Y:S04]  /*18770*/  STS [R6+0x6000], R30 ;  /* 0x0060001e06007388 */ /* 0x0005e80000000800 */
[----:B------:R2:W-:Y:S04]  /*18780*/  STS [R6+0x6400], R29 ;  /* 0x0064001d06007388 */ /* 0x0005e80000000800 */
[----:B------:R2:W-:Y:S04]  /*18790*/  STS [R5+0x6000], R26 ;  /* 0x0060001a05007388 */ /* 0x0005e80000000800 */
[----:B------:R2:W-:Y:S04]  /*187a0*/  STS [R5+0x6400], R68 ;  /* 0x0064004405007388 */ /* 0x0005e80000000800 */
[----:B------:R-:W-:Y:S06]  /*187b0*/  BAR.SYNC.DEFER_BLOCKING 0x0 ;  /* 0x0000000000007b1d */ /* 0x000fec0000010000 */
[----:B------:R2:W1:Y:S04]  /*187c0*/  LDS.128 R20, [R244] ;  /* 0x00000000f4147984 */ /* 0x0004680000000c00 */
        /* <DEDUP_REMOVED lines=16> */
[----:B---34-:R-:W3:Y:S01]  /*188d0*/  S2R R3, SR_TID.X ;  /* 0x0000000000037919 */ /* 0x018ee20000002100 */
[----:B------:R-:W-:-:S04]  /*188e0*/  SHF.R.S32.HI R2, RZ, 0x1f, R41 ;  /* 0x0000001fff027819 */ /* 0x000fc80000011429 */
[----:B------:R-:W-:-:S04]  /*188f0*/  LEA.HI R2, R2, R41, RZ, 0x2 ;  /* 0x0000002902027211 */ /* 0x000fc800078f10ff */
[----:B------:R-:W-:-:S05]  /*18900*/  LOP3.LUT R2, R2, 0xffffffc, RZ, 0xc0, !PT ;  /* 0x0ffffffc02027812 */ /* 0x000fca00078ec0ff */
[----:B------:R-:W-:Y:S01]  /*18910*/  IMAD.IADD R2, R41, 0x1, -R2 ;  /* 0x0000000129027824 */ /* 0x000fe200078e0a02 */
[----:B---3--:R-:W-:-:S04]  /*18920*/  SHF.R.S32.HI R0, RZ, 0x1f, R3 ;  /* 0x0000001fff007819 */ /* 0x008fc80000011403 */
[----:B------:R-:W-:-:S04]  /*18930*/  LEA.HI R0, R0, R3, RZ, 0x5 ;  /* 0x0000000300007211 */ /* 0x000fc800078f28ff */
[----:B------:R-:W-:-:S05]  /*18940*/  LOP3.LUT R0, R0, 0xffffffe0, RZ, 0xc0, !PT ;  /* 0xffffffe000007812 */ /* 0x000fca00078ec0ff */
[----:B------:R-:W-:-:S05]  /*18950*/  IMAD.IADD R0, R3, 0x1, -R0 ;  /* 0x0000000103007824 */ /* 0x000fca00078e0a00 */
[----:B------:R-:W-:-:S04]  /*18960*/  SHF.R.S32.HI R3, RZ, 0x1f, R0 ;  /* 0x0000001fff037819 */ /* 0x000fc80000011400 */
[----:B------:R-:W-:-:S04]  /*18970*/  LEA.HI R0, R3, R0, RZ, 0x2 ;  /* 0x0000000003007211 */ /* 0x000fc800078f10ff */
[----:B------:R-:W-:-:S05]  /*18980*/  SHF.R.S32.HI R0, RZ, 0x2, R0 ;  /* 0x00000002ff007819 */ /* 0x000fca0000011400 */
[----:B------:R-:W-:-:S05]  /*18990*/  IMAD R0, R2, 0x10, R0 ;  /* 0x0000001002007824 */ /* 0x000fca00078e0200 */
[C---:B------:R-:W-:Y:S02]  /*189a0*/  ISETP.GE.AND P6, PT, R0.reuse, UR17, PT ;  /* 0x0000001100007c0c */ /* 0x040fe4000bfc6270 */
[C---:B------:R-:W-:Y:S02]  /*189b0*/  IADD3 R2, R0.reuse, 0x8, RZ ;  /* 0x0000000800027810 */ /* 0x040fe40007ffe0ff */
[----:B--2---:R-:W-:Y:S02]  /*189c0*/  IADD3 R5, R0, 0x40, RZ ;  /* 0x0000004000057810 */ /* 0x004fe40007ffe0ff */
        /* <DEDUP_REMOVED lines=28> */
.L_x_341:
[----:B---34-:R-:W-:Y:S05]  /*18b90*/  BSYNC B0 ;  /* 0x0000000000007941 */ /* 0x018fea0003800000 */
.L_x_340:
[----:B------:R-:W3:Y:S04]  /*18ba0*/  LDL.64 R42, [R1+0x30] ;  /* 0x00003000012a7983 */ /* 0x000ee80000100a00 */
[----:B------:R4:W5:Y:S01]  /*18bb0*/  LDL R40, [R1+0x24] ;  /* 0x0000240001287983 */ /* 0x0009620000100800 */
[----:B--2---:R-:W-:Y:S01]  /*18bc0*/  LEA.HI R14, R87, R85, RZ, 0x3 ;  /* 0x00000055570e7211 */ /* 0x004fe200078f18ff */
[----:B------:R-:W-:Y:S01]  /*18bd0*/  UIMAD UR9, UR9, -0x80, UR13 ;  /* 0xffffff80090978a4 */ /* 0x000fe2000f8e020d */
[----:B------:R-:W-:Y:S01]  /*18be0*/  BSSY B0, `(.L_x_342) ;  /* 0x0000020000007945 */ /* 0x000fe20003800000 */
[----:B------:R-:W2:Y:S01]  /*18bf0*/  S2R R0, SR_TID.X ;  /* 0x0000000000007919 */ /* 0x000ea20000002100 */
[----:B------:R-:W-:Y:S01]  /*18c00*/  SHF.R.S32.HI R5, RZ, 0x3, R14 ;  /* 0x00000003ff057819 */ /* 0x000fe2000001140e */
[----:B------:R-:W-:-:S02]  /*18c10*/  USHF.R.S32.HI UR6, URZ, 0x1f, UR12 ;  /* 0x0000001f3f067899 */ /* 0x000fc4000801140c */
[----:B------:R-:W1:Y:S01]  /*18c20*/  S2R R10, SR_CTAID.Z ;  /* 0x00000000000a7919 */ /* 0x000e620000002700 */
[----:B------:R-:W-:Y:S02]  /*18c30*/  ULDC.64 UR4, c[0x0][0x1f0] ;  /* 0x00007c0000047ab9 */ /* 0x000fe40000000a00 */
[----:B------:R-:W-:-:S04]  /*18c40*/  UIMAD UR4, UR6, UR4, URZ ;  /* 0x00000004060472a4 */ /* 0x000fc8000f8e023f */
[----:B------:R-:W-:Y:S01]  /*18c50*/  UIMAD UR4, UR12, UR5, UR4 ;  /* 0x000000050c0472a4 */ /* 0x000fe2000f8e0204 */
[----:B--2---:R-:W-:-:S04]  /*18c60*/  SHF.R.S32.HI R4, RZ, 0x1f, R0 ;  /* 0x0000001fff047819 */ /* 0x004fc80000011400 */
[----:B------:R-:W-:-:S04]  /*18c70*/  LEA.HI R4, R4, R0, RZ, 0x3 ;  /* 0x0000000004047211 */ /* 0x000fc800078f18ff */
[----:B------:R-:W-:-:S04]  /*18c80*/  SHF.R.S32.HI R12, RZ, 0x3, R4 ;  /* 0x00000003ff0c7819 */ /* 0x000fc80000011404 */
[----:B------:R-:W-:Y:S02]  /*18c90*/  SHF.R.S32.HI R13, RZ, 0x1f, R12 ;  /* 0x0000001fff0d7819 */ /* 0x000fe4000001140c */
[----:B---3--:R-:W-:Y:S02]  /*18ca0*/  SHF.R.S32.HI R0, RZ, 0x1f, R42 ;  /* 0x0000001fff007819 */ /* 0x008fe4000001142a */
[----:B------:R-:W-:-:S04]  /*18cb0*/  IADD3 R2, P0, R42, UR20, RZ ;  /* 0x000000142a027c10 */ /* 0x000fc8000ff1e0ff */
[----:B------:R-:W-:Y:S01]  /*18cc0*/  IADD3.X R3, R0, UR7, RZ, P0, !PT ;  /* 0x0000000700037c10 */ /* 0x000fe200087fe4ff */
[----:B------:R-:W-:Y:S01]  /*18cd0*/  IMAD.U32 R0, RZ, RZ, UR11 ;  /* 0x0000000bff007e24 */ /* 0x000fe2000f8e00ff */
[----:B------:R-:W-:-:S03]  /*18ce0*/  ISETP.GE.AND P0, PT, R5, UR9, PT ;  /* 0x0000000905007c0c */ /* 0x000fc6000bf06270 */
[----:B-1----:R-:W-:-:S04]  /*18cf0*/  IMAD.WIDE.U32 R10, R10, c[0x0][0x1f0], R2 ;  /* 0x00007c000a0a7a25 */ /* 0x002fc800078e0002 */
[----:B------:R-:W-:Y:S01]  /*18d00*/  IMAD.WIDE R6, R0, 0x80, R12 ;  /* 0x0000008000067825 */ /* 0x000fe200078e020c */
[----:B------:R-:W-:-:S05]  /*18d10*/  IADD3 R9, R11, UR4, RZ ;  /* 0x000000040b097c10 */ /* 0x000fca000fffe0ff */
[----:B------:R-:W-:Y:S05]  /*18d20*/  @P0 BRA `(.L_x_343) ;  /* 0x000000b000000947 */ /* 0x000fea0003800000 */
[----:B----4-:R-:W-:Y:S01]  /*18d30*/  IMAD R0, R7, c[0x0][0x1e8], RZ ;  /* 0x00007a0007007a24 */ /* 0x010fe200078e02ff */
        /* <DEDUP_REMOVED lines=10> */
.L_x_343:
[----:B----4-:R-:W-:Y:S05]  /*18de0*/  BSYNC B0 ;  /* 0x0000000000007941 */ /* 0x010fea0003800000 */
.L_x_342:
        /* <DEDUP_REMOVED lines=18> */
.L_x_345:
[----:B------:R-:W-:Y:S05]  /*18f10*/  BSYNC B0 ;  /* 0x0000000000007941 */ /* 0x000fea0003800000 */
.L_x_344:
        /* <DEDUP_REMOVED lines=18> */
.L_x_347:
[----:B------:R-:W-:Y:S05]  /*19040*/  BSYNC B0 ;  /* 0x0000000000007941 */ /* 0x000fea0003800000 */
.L_x_346:
        /* <DEDUP_REMOVED lines=18> */
.L_x_349:
[----:B------:R-:W-:Y:S05]  /*19170*/  BSYNC B0 ;  /* 0x0000000000007941 */ /* 0x000fea0003800000 */
.L_x_348:
        /* <DEDUP_REMOVED lines=18> */
.L_x_351:
[----:B------:R-:W-:Y:S05]  /*192a0*/  BSYNC B0 ;  /* 0x0000000000007941 */ /* 0x000fea0003800000 */
.L_x_350:
        /* <DEDUP_REMOVED lines=18> */
.L_x_353:
[----:B------:R-:W-:Y:S05]  /*193d0*/  BSYNC B0 ;  /* 0x0000000000007941 */ /* 0x000fea0003800000 */
.L_x_352:
        /* <DEDUP_REMOVED lines=18> */
.L_x_355:
[----:B------:R-:W-:Y:S05]  /*19500*/  BSYNC B0 ;  /* 0x0000000000007941 */ /* 0x000fea0003800000 */
.L_x_354:
        /* <DEDUP_REMOVED lines=19> */
.L_x_290:
        /* <DEDUP_REMOVED lines=74> */
.L_x_357:
[----:B------:R-:W-:Y:S05]  /*19ae0*/  BSYNC B0 ;  /* 0x0000000000007941 */ /* 0x000fea0003800000 */
.L_x_356:
        /* <DEDUP_REMOVED lines=18> */
.L_x_359:
[----:B------:R-:W-:Y:S05]  /*19c10*/  BSYNC B0 ;  /* 0x0000000000007941 */ /* 0x000fea0003800000 */
.L_x_358:
        /* <DEDUP_REMOVED lines=18> */
.L_x_361:
[----:B------:R-:W-:Y:S05]  /*19d40*/  BSYNC B0 ;  /* 0x0000000000007941 */ /* 0x000fea0003800000 */
.L_x_360:
        /* <DEDUP_REMOVED lines=18> */
.L_x_363:
[----:B------:R-:W-:Y:S05]  /*19e70*/  BSYNC B0 ;  /* 0x0000000000007941 */ /* 0x000fea0003800000 */
.L_x_362:
        /* <DEDUP_REMOVED lines=18> */
.L_x_365:
[----:B------:R-:W-:Y:S05]  /*19fa0*/  BSYNC B0 ;  /* 0x0000000000007941 */ /* 0x000fea0003800000 */
.L_x_364:
        /* <DEDUP_REMOVED lines=18> */
.L_x_367:
[----:B------:R-:W-:Y:S05]  /*1a0d0*/  BSYNC B0 ;  /* 0x0000000000007941 */ /* 0x000fea0003800000 */
.L_x_366:
        /* <DEDUP_REMOVED lines=18> */
.L_x_369:
[----:B------:R-:W-:Y:S05]  /*1a200*/  BSYNC B0 ;  /* 0x0000000000007941 */ /* 0x000fea0003800000 */
.L_x_368:
        /* <DEDUP_REMOVED lines=18> */
.L_x_371:
[----:B------:R-:W-:Y:S05]  /*1a330*/  BSYNC B0 ;  /* 0x0000000000007941 */ /* 0x000fea0003800000 */
.L_x_370:
        /* <DEDUP_REMOVED lines=67> */
.L_x_372:
        /* <DEDUP_REMOVED lines=9> */
.L_x_1398:


//--------------------- .text._ZN5flash16flash_fwd_kernelI23Flash_fwd_kernel_traitsILi128ELi128ELi64ELi4ELb0ELb0EN7cutlass10bfloat16_tE19Flash_kernel_traitsILi128ELi128ELi64ELi4ES3_EELb0ELb1ELb0ELb1ELb0ELb0ELb1ELb0EEEvNS_16Flash_fwd_paramsE --------------------------
	.section	.text._ZN5flash16flash_fwd_kernelI23Flash_fwd_kernel_traitsILi128ELi128ELi64ELi4ELb0ELb0EN7cutlass10bfloat16_tE19Flash_kernel_traitsILi128ELi128ELi64ELi4ES3_EELb0ELb1ELb0ELb1ELb0ELb0ELb1ELb0EEEvNS_16Flash_fwd_paramsE,"ax",@progbits
	.sectioninfo	@"SHI_REGISTERS=255"
	.align	128
        .global         _ZN5flash16flash_fwd_kernelI23Flash_fwd_kernel_traitsILi128ELi128ELi64ELi4ELb0ELb0EN7cutlass10bfloat16_tE19Flash_kernel_traitsILi128ELi128ELi64ELi4ES3_EELb0ELb1ELb0ELb1ELb0ELb0ELb1ELb0EEEvNS_16Flash_fwd_paramsE
        .type           _ZN5flash16flash_fwd_kernelI23Flash_fwd_kernel_traitsILi128ELi128ELi64ELi4ELb0ELb0EN7cutlass10bfloat16_tE19Flash_kernel_traitsILi128ELi128ELi64ELi4ES3_EELb0ELb1ELb0ELb1ELb0ELb0ELb1ELb0EEEvNS_16Flash_fwd_paramsE,@function
        .size           _ZN5flash16flash_fwd_kernelI23Flash_fwd_kernel_traitsILi128ELi128ELi64ELi4ELb0ELb0EN7cutlass10bfloat16_tE19Flash_kernel_traitsILi128ELi128ELi64ELi4ES3_EELb0ELb1ELb0ELb1ELb0ELb0ELb1ELb0EEEvNS_16Flash_fwd_paramsE,(.L_x_1399 - _ZN5flash16flash_fwd_kernelI23Flash_fwd_kernel_traitsILi128ELi128ELi64ELi4ELb0ELb0EN7cutlass10bfloat16_tE19Flash_kernel_traitsILi128ELi128ELi64ELi4ES3_EELb0ELb1ELb0ELb1ELb0ELb0ELb1ELb0EEEvNS_16Flash_fwd_paramsE)
        .other          _ZN5flash16flash_fwd_kernelI23Flash_fwd_kernel_traitsILi128ELi128ELi64ELi4ELb0ELb0EN7cutlass10bfloat16_tE19Flash_kernel_traitsILi128ELi128ELi64ELi4ES3_EELb0ELb1ELb0ELb1ELb0ELb0ELb1ELb0EEEvNS_16Flash_fwd_paramsE,@"STO_CUDA_ENTRY STV_DEFAULT"
_ZN5flash16flash_fwd_kernelI23Flash_fwd_kernel_traitsILi128ELi128ELi64ELi4ELb0ELb0EN7cutlass10bfloat16_tE19Flash_kernel_traitsILi128ELi128ELi64ELi4ES3_EELb0ELb1ELb0ELb1ELb0ELb0ELb1ELb0EEEvNS_16Flash_fwd_paramsE:
.text._ZN5flash16flash_fwd_kernelI23Flash_fwd_kernel_traitsILi128ELi128ELi64ELi4ELb0ELb0EN7cutlass10bfloat16_tE19Flash_kernel_traitsILi128ELi128ELi64ELi4ES3_EELb0ELb1ELb0ELb1ELb0ELb0ELb1ELb0EEEvNS_16Flash_fwd_paramsE:
        /* <DEDUP_REMOVED lines=56> */
.L_x_373:
[----:B-1----:R-:W-:Y:S02]  /*0380*/  ULDC UR6, c[0x0][0x218] ;  /* 0x0000860000067ab9 */ /* 0x002fe40000000800 */
.L_x_374:
        /* <DEDUP_REMOVED lines=69> */
.L_x_376:
        /* <DEDUP_REMOVED lines=44> */
.L_x_377:
        /* <DEDUP_REMOVED lines=95> */
.L_x_379:
[----:B------:R-:W-:Y:S05]  /*1090*/  BSYNC B0 ;  /* 0x0000000000007941 */ /* 0x000fea0003800000 */
.L_x_378:
        /* <DEDUP_REMOVED lines=29> */
.L_x_381:
[----:B------:R-:W-:Y:S05]  /*1270*/  BSYNC B0 ;  /* 0x0000000000007941 */ /* 0x000fea0003800000 */
.L_x_380:
        /* <DEDUP_REMOVED lines=29> */
.L_x_383:
[----:B------:R-:W-:Y:S05]  /*1450*/  BSYNC B0 ;  /* 0x0000000000007941 */ /* 0x000fea0003800000 */
.L_x_382:
        /* <DEDUP_REMOVED lines=29> */
.L_x_385:
[----:B------:R-:W-:Y:S05]  /*1630*/  BSYNC B0 ;  /* 0x0000000000007941 */ /* 0x000fea0003800000 */
.L_x_384:
        /* <DEDUP_REMOVED lines=29> */
.L_x_387:
[----:B------:R-:W-:Y:S05]  /*1810*/  BSYNC B0 ;  /* 0x0000000000007941 */ /* 0x000fea0003800000 */
.L_x_386:
        /* <DEDUP_REMOVED lines=29> */
.L_x_389:
[----:B------:R-:W-:Y:S05]  /*19f0*/  BSYNC B0 ;  /* 0x0000000000007941 */ /* 0x000fea0003800000 */
.L_x_388:
        /* <DEDUP_REMOVED lines=29> */
.L_x_391:
[----:B------:R-:W-:Y:S05]  /*1bd0*/  BSYNC B0 ;  /* 0x0000000000007941 */ /* 0x000fea0003800000 */
.L_x_390:
        /* <DEDUP_REMOVED lines=32> */
.L_x_393:
[----:B------:R-:W-:Y:S05]  /*1de0*/  BSYNC B0 ;  /* 0x0000000000007941 */ /* 0x000fea0003800000 */
.L_x_392:
        /* <DEDUP_REMOVED lines=32> */
.L_x_395:
[----:B------:R-:W-:Y:S05]  /*1ff0*/  BSYNC B0 ;  /* 0x0000000000007941 */ /* 0x000fea0003800000 */
.L_x_394:
        /* <DEDUP_REMOVED lines=25> */
.L_x_397:
[----:B------:R-:W-:Y:S05]  /*2190*/  BSYNC B0 ;  /* 0x0000000000007941 */ /* 0x000fea0003800000 */
.L_x_396:
        /* <DEDUP_REMOVED lines=24> */
.L_x_399:
[----:B------:R-:W-:Y:S05]  /*2320*/  BSYNC B0 ;  /* 0x0000000000007941 */ /* 0x000fea0003800000 */
.L_x_398:
        /* <DEDUP_REMOVED lines=26> */
.L_x_401:
[----:B------:R-:W-:Y:S05]  /*24d0*/  BSYNC B0 ;  /* 0x0000000000007941 */ /* 0x000fea0003800000 */
.L_x_400:
        /* <DEDUP_REMOVED lines=93> */
.L_x_403:
[----:B--2---:R-:W-:Y:S05]  /*2ab0*/  BSYNC B0 ;  /* 0x0000000000007941 */ /* 0x004fea0003800000 */
.L_x_402:
        /* <DEDUP_REMOVED lines=27> */
.L_x_405:
[----:B------:R-:W-:Y:S05]  /*2c70*/  BSYNC B0 ;  /* 0x0000000000007941 */ /* 0x000fea0003800000 */
.L_x_404:
        /* <DEDUP_REMOVED lines=26> */
.L_x_407:
[----:B------:R-:W-:Y:S05]  /*2e20*/  BSYNC B0 ;  /* 0x0000000000007941 */ /* 0x000fea0003800000 */
.L_x_406:
        /* <DEDUP_REMOVED lines=31> */
.L_x_409:
[----:B------:R-:W-:Y:S05]  /*3020*/  BSYNC B0 ;  /* 0x0000000000007941 */ /* 0x000fea0003800000 */
.L_x_408:
        /* <DEDUP_REMOVED lines=20> */
[----:B------:R-:W4:Y:S01]  /*3170*/  LDSM.16.M88.4 R16, [R244] ;  /* 0x00000000f410783b */ /* 0x000f220000000200 */
[----:B------:R-:W-:Y:S03]  /*3180*/  I2F R170, R2 ;  /* 0x0000000200aa7306 */ /* 0x000fe60000201400 */
[----:B------:R-:W-:Y:S04]  /*3190*/  LDSM.16.M88.4 R24, [R6+0x9800] ;  /* 0x009800000618783b */ /* 0x000fe80000000200 */
[----:B------:R-:W-:Y:S04]  /*31a0*/  LDSM.16.M88.4 R28, [R6+0x9000] ;  /* 0x00900000061c783b */ /* 0x000fe80000000200 */
[----:B------:R-:W-:Y:S04]  /*31b0*/  LDSM.16.M88.4 R36, [R6+0x8000] ;  /* 0x008000000624783b */ /* 0x000fe80000000200 */
[----:B------:R-:W-:Y:S04]  /*31c0*/  LDSM.16.M88.4 R32, [R6+0x8800] ;  /* 0x008800000620783b */ /* 0x000fe80000000200 */
[----:B------:R-:W-:Y:S01]  /*31d0*/  LDSM.16.M88.4 R84, [R242+0x8000] ;  /* 0x00800000f254783b */ /* 0x000fe20000000200 */
[C---:B-1----:R-:W-:Y:S03]  /*31e0*/  HMMA.16816.F32.BF16 R104, R8.reuse, R12, RZ ;  /* 0x0000000c0868723c */ /* 0x042fe600000418ff */
[----:B------:R-:W-:Y:S05]  /*31f0*/  LDSM.16.M88.4 R68, [R242+0x8800] ;  /* 0x00880000f244783b */ /* 0x000fea0000000200 */
[C---:B------:R-:W-:Y:S08]  /*3200*/  HMMA.16816.F32.BF16 R100, R8.reuse, R14, RZ ;  /* 0x0000000e0864723c */ /* 0x040ff000000418ff */
        /* <DEDUP_REMOVED lines=11> */
[C---:B------:R-:W-:Y:S08]  /*32c0*/  HMMA.16816.F32.BF16 R48, R16.reuse, R42, RZ ;  /* 0x0000002a1030723c */ /* 0x040ff000000418ff */
[C---:B------:R-:W-:Y:S08]  /*32d0*/  HMMA.16816.F32.BF16 R60, R16.reuse, R20, RZ ;  /* 0x00000014103c723c */ /* 0x040ff000000418ff */
[C---:B------:R-:W-:Y:S01]  /*32e0*/  HMMA.16816.F32.BF16 R56, R16.reuse, R22, RZ ;  /* 0x000000161038723c */ /* 0x040fe200000418ff */
[----:B------:R-:W3:Y:S07]  /*32f0*/  LDSM.16.M88.4 R20, [R247+0x2000] ;  /* 0x00200000f714783b */ /* 0x000eee0000000200 */
[C---:B------:R-:W-:Y:S08]  /*3300*/  HMMA.16816.F32.BF16 R40, R16.reuse, R44, RZ ;  /* 0x0000002c1028723c */ /* 0x040ff000000418ff */
[----:B------:R-:W-:Y:S01]  /*3310*/  HMMA.16816.F32.BF16 R16, R16, R46, RZ ;  /* 0x0000002e1010723c */ /* 0x000fe200000418ff */
[----:B------:R-:W-:Y:S07]  /*3320*/  LDSM.16.M88.4 R44, [R241+0x800] ;  /* 0x00080000f12c783b */ /* 0x000fee0000000200 */
[C---:B-1----:R-:W-:Y:S08]  /*3330*/  HMMA.16816.F32.BF16 R136, R8.reuse, R24, R72 ;  /* 0x000000180888723c */ /* 0x042ff00000041848 */
[C---:B------:R-:W-:Y:S08]  /*3340*/  HMMA.16816.F32.BF16 R116, R8.reuse, R26, R64 ;  /* 0x0000001a0874723c */ /* 0x040ff00000041840 */
[C---:B------:R-:W-:Y:S08]  /*3350*/  HMMA.16816.F32.BF16 R140, R8.reuse, R28, R80 ;  /* 0x0000001c088c723c */ /* 0x040ff00000041850 */
[----:B------:R-:W-:Y:S08]  /*3360*/  HMMA.16816.F32.BF16 R132, R8, R30, R76 ;  /* 0x0000001e0884723c */ /* 0x000ff0000004184c */
[C---:B--2---:R-:W-:Y:S08]  /*3370*/  HMMA.16816.F32.BF16 R124, R12.reuse, R28, R52 ;  /* 0x0000001c0c7c723c */ /* 0x044ff00000041834 */
[C---:B------:R-:W-:Y:S01]  /*3380*/  HMMA.16816.F32.BF16 R128, R12.reuse, R24, R40 ;  /* 0x000000180c80723c */ /* 0x040fe20000041828 */
[----:B------:R-:W-:Y:S07]  /*3390*/  LDSM.16.M88.4 R40, [R241+0x1000] ;  /* 0x00100000f128783b */ /* 0x000fee0000000200 */
[C---:B------:R-:W-:Y:S01]  /*33a0*/  HMMA.16816.F32.BF16 R72, R12.reuse, R30, R48 ;  /* 0x0000001e0c48723c */ /* 0x040fe20000041830 */
[----:B------:R-:W1:Y:S04]  /*33b0*/  LDSM.16.M88.4 R28, [R242+0x9000] ;  /* 0x00900000f21c783b */ /* 0x000e680000000200 */
[----:B------:R-:W-:Y:S03]  /*33c0*/  LDSM.16.M88.4 R48, [R241] ;  /* 0x00000000f130783b */ /* 0x000fe60000000200 */
[----:B------:R-:W-:Y:S01]  /*33d0*/  HMMA.16816.F32.BF16 R64, R12, R26, R16 ;  /* 0x0000001a0c40723c */ /* 0x000fe20000041810 */
[----:B------:R-:W2:Y:S04]  /*33e0*/  LDSM.16.M88.4 R24, [R242+0x9800] ;  /* 0x00980000f218783b */ /* 0x000ea80000000200 */
[----:B------:R-:W4:Y:S03]  /*33f0*/  LDSM.16.M88.4 R16, [R247] ;  /* 0x00000000f710783b */ /* 0x000f260000000200 */
[C---:B------:R-:W-:Y:S08]  /*3400*/  HMMA.16816.F32.BF16 R104, R8.reuse, R36, R104 ;  /* 0x000000240868723c */ /* 0x040ff00000041868 */
[C---:B------:R-:W-:Y:S08]  /*3410*/  HMMA.16816.F32.BF16 R92, R8.reuse, R32, R92 ;  /* 0x00000020085c723c */ /* 0x040ff0000004185c */
[C---:B------:R-:W-:Y:S08]  /*3420*/  HMMA.16816.F32.BF16 R100, R8.reuse, R38, R100 ;  /* 0x000000260864723c */ /* 0x040ff00000041864 */
[----:B------:R-:W-:Y:S01]  /*3430*/  HMMA.16816.F32.BF16 R88, R8, R34, R88 ;  /* 0x000000220858723c */ /* 0x000fe20000041858 */
[----:B------:R-:W5:Y:S07]  /*3440*/  LDSM.16.M88.4 R8, [R246+0x2000] ;  /* 0x00200000f608783b */ /* 0x000f6e0000000200 */
[C---:B------:R-:W-:Y:S08]  /*3450*/  HMMA.16816.F32.BF16 R112, R12.reuse, R36, R108 ;  /* 0x000000240c70723c */ /* 0x040ff0000004186c */
[C---:B------:R-:W-:Y:S08]  /*3460*/  HMMA.16816.F32.BF16 R80, R12.reuse, R38, R96 ;  /* 0x000000260c50723c */ /* 0x040ff00000041860 */
[C---:B------:R-:W-:Y:S08]  /*3470*/  HMMA.16816.F32.BF16 R76, R12.reuse, R34, R56 ;  /* 0x000000220c4c723c */ /* 0x040ff00000041838 */
[----:B------:R-:W-:Y:S01]  /*3480*/  HMMA.16816.F32.BF16 R120, R12, R32, R60 ;  /* 0x000000200c78723c */ /* 0x000fe2000004183c */
[----:B------:R-:W2:Y:S04]  /*3490*/  LDSM.16.M88.4 R60, [R241+0x1800] ;  /* 0x00180000f13c783b */ /* 0x000ea80000000200 */
[----:B------:R-:W2:Y:S03]  /*34a0*/  LDSM.16.M88.4 R12, [R246] ;  /* 0x00000000f60c783b */ /* 0x000ea60000000200 */
[C---:B---3--:R-:W-:Y:S08]  /*34b0*/  HMMA.16816.F32.BF16 R56, R20.reuse, R84, R104 ;  /* 0x000000541438723c */ /* 0x048ff00000041868 */
[C---:B------:R-:W-:Y:S08]  /*34c0*/  HMMA.16816.F32.BF16 R36, R20.reuse, R68, R92 ;  /* 0x000000441424723c */ /* 0x040ff0000004185c */
[C---:B------:R-:W-:Y:S08]  /*34d0*/  HMMA.16816.F32.BF16 R32, R20.reuse, R70, R88 ;  /* 0x000000461420723c */ /* 0x040ff00000041858 */
[C---:B------:R-:W-:Y:S08]  /*34e0*/  HMMA.16816.F32.BF16 R52, R20.reuse, R86, R100 ;  /* 0x000000561434723c */ /* 0x040ff00000041864 */
[C---:B-1----:R-:W-:Y:S07]  /*34f0*/  HMMA.16816.F32.BF16 R100, R20.reuse, R28, R140 ;  /* 0x0000001c1464723c */ /* 0x042fee000004188c */
[C---:B------:R-:W-:Y:S01]  /*3500*/  IADD3 R141, R2.reuse, 0x39, RZ ;  /* 0x00000039028d7810 */ /* 0x040fe20007ffe0ff */
[C---:B--2---:R-:W-:Y:S03]  /*3510*/  HMMA.16816.F32.BF16 R104, R20.reuse, R24, R136 ;  /* 0x000000181468723c */ /* 0x044fe60000041888 */
[----:B------:R-:W-:Y:S05]  /*3520*/  I2F R169, R141 ;  /* 0x0000008d00a97306 */ /* 0x000fea0000201400 */
[C---:B------:R-:W-:Y:S08]  /*3530*/  HMMA.16816.F32.BF16 R108, R20.reuse, R30, R132 ;  /* 0x0000001e146c723c */ /* 0x040ff00000041884 */
[----:B------:R-:W-:Y:S08]  /*3540*/  HMMA.16816.F32.BF16 R96, R20, R26, R116 ;  /* 0x0000001a1460723c */ /* 0x000ff00000041874 */
[C---:B----4-:R-:W-:Y:S08]  /*3550*/  HMMA.16816.F32.BF16 R92, R16.reuse, R84, R112 ;  /* 0x00000054105c723c */ /* 0x050ff00000041870 */
[C---:B------:R-:W-:Y:S08]  /*3560*/  HMMA.16816.F32.BF16 R84, R16.reuse, R86, R80 ;  /* 0x000000561054723c */ /* 0x040ff00000041850 */
[C---:B------:R-:W-:Y:S08]  /*3570*/  HMMA.16816.F32.BF16 R80, R16.reuse, R70, R76 ;  /* 0x000000461050723c */ /* 0x040ff0000004184c */
[C---:B------:R-:W-:Y:S08]  /*3580*/  HMMA.16816.F32.BF16 R76, R16.reuse, R28, R124 ;  /* 0x0000001c104c723c */ /* 0x040ff0000004187c */
[C---:B------:R-:W-:Y:S07]  /*3590*/  HMMA.16816.F32.BF16 R88, R16.reuse, R68, R120 ;  /* 0x000000441058723c */ /* 0x040fee0000041878 */
[C---:B------:R-:W-:Y:S01]  /*35a0*/  IADD3 R120, R2.reuse, 0x10, RZ ;  /* 0x0000001002787810 */ /* 0x040fe20007ffe0ff */
[----:B------:R-:W-:Y:S01]  /*35b0*/  HMMA.16816.F32.BF16 R28, R16, R30, R72 ;  /* 0x0000001e101c723c */ /* 0x000fe20000041848 */
[----:B------:R-:W-:-:S07]  /*35c0*/  IADD3 R122, R2, 0x11, RZ ;  /* 0x00000011027a7810 */ /* 0x000fce0007ffe0ff */
[C---:B------:R-:W-:Y:S01]  /*35d0*/  HMMA.16816.F32.BF16 R20, R16.reuse, R24, R128 ;  /* 0x000000181014723c */ /* 0x040fe20000041880 */
[----:B------:R-:W-:Y:S06]  /*35e0*/  I2F R129, R120 ;  /* 0x0000007800817306 */ /* 0x000fec0000201400 */
[C---:B------:R-:W-:Y:S01]  /*35f0*/  IADD3 R128, R2.reuse, 0x18, RZ ;  /* 0x0000001802807810 */ /* 0x040fe20007ffe0ff */
[----:B------:R-:W-:Y:S01]  /*3600*/  HMMA.16816.F32.BF16 R64, R16, R26, R64 ;  /* 0x0000001a1040723c */ /* 0x000fe20000041840 */
[----:B------:R-:W-:Y:S01]  /*3610*/  LDSM.16.M88.4 R24, [R245+0x6000] ;  /* 0x00600000f518783b */ /* 0x000fe20000000200 */
[----:B------:R-:W-:Y:S06]  /*3620*/  I2F R130, R122 ;  /* 0x0000007a00827306 */ /* 0x000fec0000201400 */
[C---:B-----5:R-:W-:Y:S01]  /*3630*/  HMMA.16816.F32.BF16 R16, R8.reuse, R48, R56 ;  /* 0x000000300810723c */ /* 0x060fe20000041838 */
[----:B------:R-:W-:Y:S01]  /*3640*/  LDSM.16.M88.4 R56, [R236+0xa000] ;  /* 0x00a00000ec38783b */ /* 0x000fe20000000200 */
[----:B------:R-:W-:Y:S06]  /*3650*/  I2F R131, R128 ;  /* 0x0000008000837306 */ /* 0x000fec0000201400 */
[C---:B------:R-:W-:Y:S01]  /*3660*/  HMMA.16816.F32.BF16 R112, R8.reuse, R44, R36 ;  /* 0x0000002c0870723c */ /* 0x040fe20000041824 */
[----:B------:R-:W1:Y:S07]  /*3670*/  LDSM.16.M88.4 R36, [R244+0x4000] ;  /* 0x00400000f424783b */ /* 0x000e6e0000000200 */
[C---:B------:R-:W-:Y:S01]  /*3680*/  HMMA.16816.F32.BF16 R116, R8.reuse, R46, R32 ;  /* 0x0000002e0874723c */ /* 0x040fe20000041820 */
[----:B------:R-:W2:Y:S07]  /*3690*/  LDSM.16.M88.4 R32, [R244+0x6000] ;  /* 0x00600000f420783b */ /* 0x000eae0000000200 */
[C---:B------:R-:W-:Y:S01]  /*36a0*/  HMMA.16816.F32.BF16 R72, R8.reuse, R50, R52 ;  /* 0x000000320848723c */ /* 0x040fe20000041834 */
[----:B------:R-:W-:Y:S07]  /*36b0*/  LDSM.16.M88.4 R52, [R6+0xa000] ;  /* 0x00a000000634783b */ /* 0x000fee0000000200 */
[C---:B------:R-:W-:Y:S08]  /*36c0*/  HMMA.16816.F32.BF16 R124, R8.reuse, R40, R100 ;  /* 0x00000028087c723c */ /* 0x040ff00000041864 */
[C---:B------:R-:W-:Y:S07]  /*36d0*/  HMMA.16816.F32.BF16 R148, R8.reuse, R42, R108 ;  /* 0x0000002a0894723c */ /* 0x040fee000004186c */
[C---:B------:R-:W-:Y:S01]  /*36e0*/  IADD3 R108, R2.reuse, 0x1, RZ ;  /* 0x00000001026c7810 */ /* 0x040fe20007ffe0ff */
[----:B------:R-:W-:Y:S01]  /*36f0*/  HMMA.16816.F32.BF16 R152, R8, R60, R104 ;  /* 0x0000003c0898723c */ /* 0x000fe20000041868 */
[----:B------:R-:W-:-:S02]  /*3700*/  IADD3 R109, R2, 0x8, RZ ;  /* 0x00000008026d7810 */ /* 0x000fc40007ffe0ff */
[----:B------:R-:W-:Y:S01]  /*3710*/  I2F R111, R108 ;  /* 0x0000006c006f7306 */ /* 0x000fe20000201400 */
[----:B------:R-:W-:-:S04]  /*3720*/  IADD3 R110, R2, 0x9, RZ ;  /* 0x00000009026e7810 */ /* 0x000fc80007ffe0ff */
[----:B------:R-:W-:Y:S03]  /*3730*/  HMMA.16816.F32.BF16 R156, R8, R62, R96 ;  /* 0x0000003e089c723c */ /* 0x000fe60000041860 */
[----:B------:R-:W-:Y:S05]  /*3740*/  I2F R121, R109 ;  /* 0x0000006d00797306 */ /* 0x000fea0000201400 */
[C---:B------:R-:W-:Y:S03]  /*3750*/  HMMA.16816.F32.BF16 R8, R12.reuse, R48, R92 ;  /* 0x000000300c08723c */ /* 0x040fe6000004185c */
[----:B------:R-:W-:Y:S05]  /*3760*/  I2F R123, R110 ;  /* 0x0000006e007b7306 */ /* 0x000fea0000201400 */
[C---:B------:R-:W-:Y:S01]  /*3770*/  HMMA.16816.F32.BF16 R132, R12.reuse, R42, R28 ;  /* 0x0000002a0c84723c */ /* 0x040fe2000004181c */
[----:B------:R-:W3:Y:S07]  /*3780*/  LDSM.16.M88.4 R28, [R245+0x4000] ;  /* 0x00400000f51c783b */ /* 0x000eee0000000200 */
[C---:B------:R-:W-:Y:S08]  /*3790*/  HMMA.16816.F32.BF16 R68, R12.reuse, R50, R84 ;  /* 0x000000320c44723c */ /* 0x040ff00000041854 */
[C---:B------:R-:W-:Y:S08]  /*37a0*/  HMMA.16816.F32.BF16 R84, R12.reuse, R44, R88 ;  /* 0x0000002c0c54723c */ /* 0x040ff00000041858 */
[C---:B------:R-:W-:Y:S01]  /*37b0*/  HMMA.16816.F32.BF16 R80, R12.reuse, R46, R80 ;  /* 0x0000002e0c50723c */ /* 0x040fe20000041850 */
[----:B------:R-:W-:Y:S07]  /*37c0*/  LDSM.16.M88.4 R44, [R242+0xa000] ;  /* 0x00a00000f22c783b */ /* 0x000fee0000000200 */
[C---:B------:R-:W-:Y:S01]  /*37d0*/  HMMA.16816.F32.BF16 R100, R12.reuse, R40, R76 ;  /* 0x000000280c64723c */ /* 0x040fe2000004184c */
[----:B------:R-:W-:Y:S07]  /*37e0*/  LDSM.16.M88.4 R40, [R236+0xa800] ;  /* 0x00a80000ec28783b */ /* 0x000fee0000000200 */
[C---:B------:R-:W-:Y:S01]  /*37f0*/  HMMA.16816.F32.BF16 R164, R12.reuse, R60, R20 ;  /* 0x0000003c0ca4723c */ /* 0x040fe20000041814 */
[----:B------:R-:W4:Y:S07]  /*3800*/  LDSM.16.M88.4 R20, [R247+0x4000] ;  /* 0x00400000f714783b */ /* 0x000f2e0000000200 */
[----:B------:R-:W-:Y:S08]  /*3810*/  HMMA.16816.F32.BF16 R160, R12, R62, R64 ;  /* 0x0000003e0ca0723c */ /* 0x000ff00000041840 */
[-C--:B-1----:R-:W-:Y:S08]  /*3820*/  HMMA.16816.F32.BF16 R12, R36, R56.reuse, R8 ;  /* 0x00000038240c723c */ /* 0x082ff00000041808 */
[C---:B--2---:R-:W-:Y:S01]  /*3830*/  HMMA.16816.F32.BF16 R8, R32.reuse, R56, R16 ;  /* 0x000000382008723c */ /* 0x044fe20000041810 */
[----:B------:R-:W1:Y:S07]  /*3840*/  LDSM.16.M88.4 R16, [R247+0x6000] ;  /* 0x00600000f710783b */ /* 0x000e6e0000000200 */
[----:B------:R-:W-:Y:S08]  /*3850*/  HMMA.16816.F32.BF16 R72, R32, R58, R72 ;  /* 0x0000003a2048723c */ /* 0x000ff00000041848 */
[----:B---3--:R-:W-:Y:S01]  /*3860*/  HMMA.16816.F32.BF16 R60, R28, R52, R12 ;  /* 0x000000341c3c723c */ /* 0x008fe2000004180c */
[----:B------:R-:W-:Y:S07]  /*3870*/  LDSM.16.M88.4 R12, [R246+0x4000] ;  /* 0x00400000f60c783b */ /* 0x000fee0000000200 */
[----:B------:R-:W-:Y:S01]  /*3880*/  HMMA.16816.F32.BF16 R68, R36, R58, R68 ;  /* 0x0000003a2444723c */ /* 0x000fe20000041844 */
[----:B------:R-:W2:Y:S07]  /*3890*/  LDSM.16.M88.4 R56, [R241+0x2000] ;  /* 0x00200000f138783b */ /* 0x000eae0000000200 */
[----:B------:R-:W-:Y:S01]  /*38a0*/  HMMA.16816.F32.BF16 R48, R24, R52, R8 ;  /* 0x000000341830723c */ /* 0x000fe20000041808 */
[----:B------:R-:W3:Y:S07]  /*38b0*/  LDSM.16.M88.4 R8, [R246+0x6000] ;  /* 0x00600000f608783b */ /* 0x000eee0000000200 */
[----:B----4-:R-:W-:Y:S08]  /*38c0*/  HMMA.16816.F32.BF16 R60, R20, R44, R60 ;  /* 0x0000002c143c723c */ /* 0x010ff0000004183c */
[----:B------:R-:W-:Y:S08]  /*38d0*/  HMMA.16816.F32.BF16 R68, R28, R54, R68 ;  /* 0x000000361c44723c */ /* 0x000ff00000041844 */
[----:B-1----:R-:W-:Y:S01]  /*38e0*/  HMMA.16816.F32.BF16 R64, R16, R44, R48 ;  /* 0x0000002c1040723c */ /* 0x002fe20000041830 */
[----:B------:R-:W1:Y:S07]  /*38f0*/  LDSM.16.M88.4 R48, [R6+0xa800] ;  /* 0x00a800000630783b */ /* 0x000e6e0000000200 */
[----:B------:R-:W-:Y:S01]  /*3900*/  HMMA.16816.F32.BF16 R72, R24, R54, R72 ;  /* 0x000000361848723c */ /* 0x000fe20000041848 */
[----:B------:R-:W-:Y:S07]  /*3910*/  LDSM.16.M88.4 R52, [R242+0xa800] ;  /* 0x00a80000f234783b */ /* 0x000fee0000000200 */
[----:B------:R-:W-:Y:S08]  /*3920*/  HMMA.16816.F32.BF16 R84, R36, R40, R84 ;  /* 0x000000282454723c */ /* 0x000ff00000041854 */
[----:B--2---:R-:W-:Y:S01]  /*3930*/  HMMA.16816.F32.BF16 R76, R12, R56, R60 ;  /* 0x000000380c4c723c */ /* 0x004fe2000004183c */
[----:B------:R-:W2:Y:S07]  /*3940*/  LDSM.16.M88.4 R60, [R236+0xb000] ;  /* 0x00b00000ec3c783b */ /* 0x000eae0000000200 */
[C---:B------:R-:W-:Y:S07]  /*3950*/  HMMA.16816.F32.BF16 R88, R32.reuse, R40, R112 ;  /* 0x000000282058723c */ /* 0x040fee0000041870 */
[C---:B------:R-:W-:Y:S01]  /*3960*/  IADD3 R112, R2.reuse, 0x19, RZ ;  /* 0x0000001902707810 */ /* 0x040fe20007ffe0ff */
[----:B------:R-:W-:Y:S01]  /*3970*/  HMMA.16816.F32.BF16 R96, R32, R42, R116 ;  /* 0x0000002a2060723c */ /* 0x000fe20000041874 */
[----:B------:R-:W-:-:S02]  /*3980*/  IADD3 R113, R2, 0x20, RZ ;  /* 0x0000002002717810 */ /* 0x000fc40007ffe0ff */
[C---:B------:R-:W-:Y:S01]  /*3990*/  IADD3 R114, R2.reuse, 0x21, RZ ;  /* 0x0000002102727810 */ /* 0x040fe20007ffe0ff */
[----:B------:R-:W-:Y:S01]  /*39a0*/  I2F R137, R112 ;  /* 0x0000007000897306 */ /* 0x000fe20000201400 */
[C---:B------:R-:W-:Y:S02]  /*39b0*/  IADD3 R115, R2.reuse, 0x28, RZ ;  /* 0x0000002802737810 */ /* 0x040fe40007ffe0ff */
[----:B------:R-:W-:Y:S01]  /*39c0*/  IADD3 R116, R2, 0x29, RZ ;  /* 0x0000002902747810 */ /* 0x000fe20007ffe0ff */
[----:B------:R-:W-:Y:S01]  /*39d0*/  HMMA.16816.F32.BF16 R92, R36, R42, R80 ;  /* 0x0000002a245c723c */ /* 0x000fe20000041850 */
[----:B------:R-:W-:Y:S01]  /*39e0*/  FMUL.FTZ R3, R76, c[0x0][0x2ec] ;  /* 0x0000bb004c037a20 */ /* 0x000fe20000410000 */
[C---:B------:R-:W-:Y:S02]  /*39f0*/  IADD3 R117, R2.reuse, 0x30, RZ ;  /* 0x0000003002757810 */ /* 0x040fe40007ffe0ff */
[C---:B------:R-:W-:Y:S01]  /*3a00*/  IADD3 R118, R2.reuse, 0x31, RZ ;  /* 0x0000003102767810 */ /* 0x040fe20007ffe0ff */
[----:B------:R4:W-:Y:S01]  /*3a10*/  MUFU.TANH R187, R3 ;  /* 0x0000000300bb7308 */ /* 0x0009e20000002400 */
[----:B------:R-:W-:-:S02]  /*3a20*/  IADD3 R119, R2, 0x38, RZ ;  /* 0x0000003802777810 */ /* 0x000fc40007ffe0ff */
[----:B------:R-:W-:Y:S05]  /*3a30*/  HMMA.16816.F32.BF16 R40, R20, R46, R68 ;  /* 0x0000002e1428723c */ /* 0x000fea0000041844 */
[----:B------:R-:W-:Y:S03]  /*3a40*/  I2F R140, R113 ;  /* 0x00000071008c7306 */ /* 0x000fe60000201400 */
[----:B---3--:R-:W-:Y:S01]  /*3a50*/  HMMA.16816.F32.BF16 R80, R8, R56, R64 ;  /* 0x000000380850723c */ /* 0x008fe20000041840 */
[----:B----4-:R-:W-:-:S04]  /*3a60*/  FMUL.FTZ R3, R77, c[0x0][0x2ec] ;  /* 0x0000bb004d037a20 */ /* 0x010fc80000410000 */
[----:B------:R-:W-:Y:S03]  /*3a70*/  I2F R142, R114 ;  /* 0x00000072008e7306 */ /* 0x000fe60000201400 */
[----:B------:R-:W-:Y:S05]  /*3a80*/  HMMA.16816.F32.BF16 R44, R16, R46, R72 ;  /* 0x0000002e102c723c */ /* 0x000fea0000041848 */
[----:B------:R3:W-:Y:S03]  /*3a90*/  MUFU.TANH R180, R3 ;  /* 0x0000000300b47308 */ /* 0x0007e60000002400 */
[----:B-1----:R-:W-:Y:S05]  /*3aa0*/  HMMA.16816.F32.BF16 R68, R28, R48, R84 ;  /* 0x000000301c44723c */ /* 0x002fea0000041854 */
[----:B------:R-:W-:Y:S03]  /*3ab0*/  I2F R143, R115 ;  /* 0x00000073008f7306 */ /* 0x000fe60000201400 */
[----:B------:R-:W-:Y:S01]  /*3ac0*/  HMMA.16816.F32.BF16 R64, R12, R58, R40 ;  /* 0x0000003a0c40723c */ /* 0x000fe20000041828 */
[----:B------:R-:W1:Y:S01]  /*3ad0*/  LDSM.16.M88.4 R40, [R241+0x2800] ;  /* 0x00280000f128783b */ /* 0x000e620000000200 */
[----:B---3--:R-:W-:-:S03]  /*3ae0*/  FMUL.FTZ R3, R78, c[0x0][0x2ec] ;  /* 0x0000bb004e037a20 */ /* 0x008fc60000410000 */
[----:B------:R-:W-:Y:S03]  /*3af0*/  I2F R145, R116 ;  /* 0x0000007400917306 */ /* 0x000fe60000201400 */
[----:B------:R-:W-:Y:S05]  /*3b00*/  HMMA.16816.F32.BF16 R84, R24, R48, R88 ;  /* 0x000000301854723c */ /* 0x000fea0000041858 */
[----:B------:R3:W-:Y:S03]  /*3b10*/  MUFU.TANH R186, R3 ;  /* 0x0000000300ba7308 */ /* 0x0007e60000002400 */
[-C--:B--2---:R-:W-:Y:S05]  /*3b20*/  HMMA.16816.F32.BF16 R88, R36, R60.reuse, R100 ;  /* 0x0000003c2458723c */ /* 0x084fea0000041864 */
[----:B------:R-:W-:Y:S03]  /*3b30*/  I2F R146, R117 ;  /* 0x0000007500927306 */ /* 0x000fe60000201400 */
[----:B------:R-:W-:Y:S01]  /*3b40*/  HMMA.16816.F32.BF16 R104, R32, R60, R124 ;  /* 0x0000003c2068723c */ /* 0x000fe2000004187c */
[----:B---3--:R-:W-:-:S07]  /*3b50*/  FMUL.FTZ R3, R79, c[0x0][0x2ec] ;  /* 0x0000bb004f037a20 */ /* 0x008fce0000410000 */
[----:B------:R-:W-:Y:S01]  /*3b60*/  HMMA.16816.F32.BF16 R72, R16, R52, R84 ;  /* 0x000000341048723c */ /* 0x000fe20000041854 */
[----:B------:R-:W-:Y:S07]  /*3b70*/  I2F R147, R118 ;  /* 0x0000007600937306 */ /* 0x000fee0000201400 */
[----:B------:R-:W-:Y:S01]  /*3b80*/  HMMA.16816.F32.BF16 R76, R8, R58, R44 ;  /* 0x0000003a084c723c */ /* 0x000fe2000004182c */
[----:B------:R2:W-:Y:S01]  /*3b90*/  MUFU.TANH R179, R3 ;  /* 0x0000000300b37308 */ /* 0x0005e20000002400 */
[----:B------:R-:W3:Y:S06]  /*3ba0*/  LDSM.16.M88.4 R56, [R236+0xb800] ;  /* 0x00b80000ec38783b */ /* 0x000eec0000000200 */
[----:B------:R-:W-:Y:S01]  /*3bb0*/  HMMA.16816.F32.BF16 R44, R20, R52, R68 ;  /* 0x00000034142c723c */ /* 0x000fe20000041844 */
[----:B------:R-:W-:Y:S07]  /*3bc0*/  I2F R168, R119 ;  /* 0x0000007700a87306 */ /* 0x000fee0000201400 */
[----:B-1----:R-:W-:Y:S01]  /*3bd0*/  HMMA.16816.F32.BF16 R84, R8, R40, R72 ;  /* 0x000000280854723c */ /* 0x002fe20000041848 */
[----:B--2---:R-:W-:-:S04]  /*3be0*/  FMUL.FTZ R3, R80, c[0x0][0x2ec] ;  /* 0x0000bb0050037a20 */ /* 0x004fc80000410000 */
[----:B------:R1:W-:Y:S11]  /*3bf0*/  MUFU.TANH R185, R3 ;  /* 0x0000000300b97308 */ /* 0x0003f60000002400 */
[----:B------:R-:W-:Y:S01]  /*3c00*/  HMMA.16816.F32.BF16 R68, R12, R40, R44 ;  /* 0x000000280c44723c */ /* 0x000fe2000004182c */
[----:B------:R-:W2:Y:S01]  /*3c10*/  LDSM.16.M88.4 R44, [R6+0xb000] ;  /* 0x00b00000062c783b */ /* 0x000ea20000000200 */
[----:B-1----:R-:W-:-:S04]  /*3c20*/  FMUL.FTZ R3, R81, c[0x0][0x2ec] ;  /* 0x0000bb0051037a20 */ /* 0x002fc80000410000 */
[----:B------:R1:W4:Y:S02]  /*3c30*/  MUFU.TANH R178, R3 ;  /* 0x0000000300b27308 */ /* 0x0003240000002400 */
[----:B---3--:R-:W-:Y:S01]  /*3c40*/  HMMA.16816.F32.BF16 R100, R32, R56, R152 ;  /* 0x000000382064723c */ /* 0x008fe20000041898 */
[----:B-1----:R-:W-:-:S05]  /*3c50*/  FMUL.FTZ R3, R82, c[0x0][0x2ec] ;  /* 0x0000bb0052037a20 */ /* 0x002fca0000410000 */
[----:B------:R1:W-:Y:S02]  /*3c60*/  MUFU.TANH R184, R3 ;  /* 0x0000000300b87308 */ /* 0x0003e40000002400 */
[----:B-1----:R-:W-:Y:S02]  /*3c70*/  FMUL.FTZ R3, R83, c[0x0][0x2ec] ;  /* 0x0000bb0053037a20 */ /* 0x002fe40000410000 */
[-C--:B------:R-:W-:Y:S04]  /*3c80*/  HMMA.16816.F32.BF16 R80, R24, R50.reuse, R96 ;  /* 0x000000321850723c */ /* 0x080fe80000041860 */
[----:B------:R1:W-:Y:S04]  /*3c90*/  MUFU.TANH R172, R3 ;  /* 0x0000000300ac7308 */ /* 0x0003e80000002400 */
[----:B------:R-:W-:Y:S08]  /*3ca0*/  HMMA.16816.F32.BF16 R48, R28, R50, R92 ;  /* 0x000000321c30723c */ /* 0x000ff0000004185c */
[----:B------:R-:W-:Y:S01]  /*3cb0*/  HMMA.16816.F32.BF16 R92, R32, R62, R148 ;  /* 0x0000003e205c723c */ /* 0x000fe20000041894 */
[----:B-1----:R-:W-:-:S04]  /*3cc0*/  FMUL.FTZ R3, R64, c[0x0][0x2ec] ;  /* 0x0000bb0040037a20 */ /* 0x002fc80000410000 */
[----:B------:R1:W-:Y:S03]  /*3cd0*/  MUFU.TANH R175, R3 ;  /* 0x0000000300af7308 */ /* 0x0003e60000002400 */
[----:B------:R-:W-:Y:S01]  /*3ce0*/  HMMA.16816.F32.BF16 R96, R32, R58, R156 ;  /* 0x0000003a2060723c */ /* 0x000fe2000004189c */
[----:B------:R-:W3:Y:S07]  /*3cf0*/  LDSM.16.M88.4 R32, [R242+0xb000] ;  /* 0x00b00000f220783b */ /* 0x000eee0000000200 */
[----:B------:R-:W-:Y:S01]  /*3d00*/  HMMA.16816.F32.BF16 R48, R20, R54, R48 ;  /* 0x000000361430723c */ /* 0x000fe20000041830 */
[----:B-1----:R-:W-:-:S07]  /*3d10*/  FMUL.FTZ R3, R65, c[0x0][0x2ec] ;  /* 0x0000bb0041037a20 */ /* 0x002fce0000410000 */
[----:B------:R-:W-:Y:S01]  /*3d20*/  HMMA.16816.F32.BF16 R72, R16, R54, R80 ;  /* 0x000000361048723c */ /* 0x000fe20000041850 */
[----:B------:R1:W-:Y:S07]  /*3d30*/  MUFU.TANH R177, R3 ;  /* 0x0000000300b17308 */ /* 0x0003ee0000002400 */
[----:B--2---:R-:W-:Y:S08]  /*3d40*/  HMMA.16816.F32.BF16 R52, R24, R44, R104 ;  /* 0x0000002c1834723c */ /* 0x004ff00000041868 */
[----:B------:R-:W-:Y:S01]  /*3d50*/  HMMA.16816.F32.BF16 R80, R36, R58, R160 ;  /* 0x0000003a2450723c */ /* 0x000fe200000418a0 */
[----:B-1----:R-:W-:-:S04]  /*3d60*/  FMUL.FTZ R3, R66, c[0x0][0x2ec] ;  /* 0x0000bb0042037a20 */ /* 0x002fc80000410000 */
[----:B------:R1:W-:Y:S03]  /*3d70*/  MUFU.TANH R174, R3 ;  /* 0x0000000300ae7308 */ /* 0x0003e60000002400 */
[----:B------:R-:W-:Y:S01]  /*3d80*/  HMMA.16816.F32.BF16 R72, R8, R42, R72 ;  /* 0x0000002a0848723c */ /* 0x000fe20000041848 */
[----:B-1----:R-:W-:-:S07]  /*3d90*/  FMUL.FTZ R3, R67, c[0x0][0x2ec] ;  /* 0x0000bb0043037a20 */ /* 0x002fce0000410000 */
[----:B------:R-:W-:Y:S01]  /*3da0*/  HMMA.16816.F32.BF16 R64, R28, R44, R88 ;  /* 0x0000002c1c40723c */ /* 0x000fe20000041858 */
[----:B------:R1:W-:Y:S02]  /*3db0*/  MUFU.TANH R176, R3 ;  /* 0x0000000300b07308 */ /* 0x0003e40000002400 */
[----:B-1----:R-:W-:-:S06]  /*3dc0*/  FMUL.FTZ R3, R76, c[0x0][0x2ec] ;  /* 0x0000bb004c037a20 */ /* 0x002fcc0000410000 */
[----:B------:R1:W2:Y:S02]  /*3dd0*/  MUFU.TANH R171, R3 ;  /* 0x0000000300ab7308 */ /* 0x0002a40000002400 */
[----:B-1----:R-:W-:-:S06]  /*3de0*/  FMUL.FTZ R3, R77, c[0x0][0x2ec] ;  /* 0x0000bb004d037a20 */ /* 0x002fcc0000410000 */
[----:B------:R1:W-:Y:S02]  /*3df0*/  MUFU.TANH R173, R3 ;  /* 0x0000000300ad7308 */ /* 0x0003e40000002400 */
[----:B-1----:R-:W-:-:S06]  /*3e00*/  FMUL.FTZ R3, R78, c[0x0][0x2ec] ;  /* 0x0000bb004e037a20 */ /* 0x002fcc0000410000 */
[----:B------:R1:W-:Y:S02]  /*3e10*/  MUFU.TANH R127, R3 ;  /* 0x00000003007f7308 */ /* 0x0003e40000002400 */
[----:B-1----:R-:W-:Y:S02]  /*3e20*/  FMUL.FTZ R3, R79, c[0x0][0x2ec] ;  /* 0x0000bb004f037a20 */ /* 0x002fe40000410000 */
[----:B------:R-:W-:Y:S04]  /*3e30*/  HMMA.16816.F32.BF16 R76, R36, R62, R132 ;  /* 0x0000003e244c723c */ /* 0x000fe80000041884 */
[----:B------:R1:W5:Y:S04]  /*3e40*/  MUFU.TANH R148, R3 ;  /* 0x0000000300947308 */ /* 0x0003680000002400 */
[----:B---3--:R-:W-:Y:S08]  /*3e50*/  HMMA.16816.F32.BF16 R60, R20, R32, R64 ;  /* 0x00000020143c723c */ /* 0x008ff00000041840 */
[----:B------:R-:W-:Y:S01]  /*3e60*/  HMMA.16816.F32.BF16 R64, R36, R56, R164 ;  /* 0x000000382440723c */ /* 0x000fe200000418a4 */
[----:B-1----:R-:W-:-:S04]  /*3e70*/  FMUL.FTZ R3, R68, c[0x0][0x2ec] ;  /* 0x0000bb0044037a20 */ /* 0x002fc80000410000 */
[----:B------:R1:W-:Y:S03]  /*3e80*/  MUFU.TANH R136, R3 ;  /* 0x0000000300887308 */ /* 0x0003e60000002400 */
[----:B------:R-:W-:Y:S01]  /*3e90*/  HMMA.16816.F32.BF16 R36, R16, R32, R52 ;  /* 0x000000201024723c */ /* 0x000fe20000041834 */
[----:B-1----:R-:W-:-:S04]  /*3ea0*/  FMUL.FTZ R3, R69, c[0x0][0x2ec] ;  /* 0x0000bb0045037a20 */ /* 0x002fc80000410000 */
[----:B------:R1:W-:Y:S02]  /*3eb0*/  MUFU.TANH R149, R3 ;  /* 0x0000000300957308 */ /* 0x0003e40000002400 */
[----:B-1----:R-:W-:-:S06]  /*3ec0*/  FMUL.FTZ R3, R70, c[0x0][0x2ec] ;  /* 0x0000bb0046037a20 */ /* 0x002fcc0000410000 */
[----:B------:R1:W3:Y:S02]  /*3ed0*/  MUFU.TANH R138, R3 ;  /* 0x00000003008a7308 */ /* 0x0002e40000002400 */
[----:B-1----:R-:W-:Y:S02]  /*3ee0*/  FMUL.FTZ R3, R71, c[0x0][0x2ec] ;  /* 0x0000bb0047037a20 */ /* 0x002fe40000410000 */
[----:B------:R-:W-:Y:S01]  /*3ef0*/  HMMA.16816.F32.BF16 R68, R12, R42, R48 ;  /* 0x0000002a0c44723c */ /* 0x000fe20000041830 */
[----:B------:R-:W1:Y:S03]  /*3f00*/  LDSM.16.M88.4 R48, [R241+0x3000] ;  /* 0x00300000f130783b */ /* 0x000e660000000200 */
[----:B------:R2:W-:Y:S01]  /*3f10*/  MUFU.TANH R139, R3 ;  /* 0x00000003008b7308 */ /* 0x0005e20000002400 */
[----:B------:R3:W4:Y:S01]  /*3f20*/  LDSM.16.M88.4 R40, [R6+0xb800] ;  /* 0x00b800000628783b */ /* 0x0007220000000200 */
[----:B--2---:R-:W-:-:S06]  /*3f30*/  FMUL.FTZ R3, R84, c[0x0][0x2ec] ;  /* 0x0000bb0054037a20 */ /* 0x004fcc0000410000 */
[----:B------:R2:W-:Y:S01]  /*3f40*/  MUFU.TANH R125, R3 ;  /* 0x00000003007d7308 */ /* 0x0005e20000002400 */
[----:B---3--:R-:W-:Y:S01]  /*3f50*/  IADD3 R6, R144, 0x48, RZ ;  /* 0x0000004890067810 */ /* 0x008fe20007ffe0ff */
[----:B--2---:R-:W-:Y:S01]  /*3f60*/  FMUL.FTZ R3, R85, c[0x0][0x2ec] ;  /* 0x0000bb0055037a20 */ /* 0x004fe20000410000 */
[----:B-1----:R-:W-:Y:S05]  /*3f70*/  HMMA.16816.F32.BF16 R52, R12, R48, R60 ;  /* 0x000000300c34723c */ /* 0x002fea000004183c */
[----:B------:R1:W-:Y:S03]  /*3f80*/  MUFU.TANH R126, R3 ;  /* 0x00000003007e7308 */ /* 0x0003e60000002400 */
[-C--:B------:R-:W-:Y:S08]  /*3f90*/  HMMA.16816.F32.BF16 R60, R24, R46.reuse, R92 ;  /* 0x0000002e183c723c */ /* 0x080ff0000004185c */
[----:B------:R-:W-:Y:S01]  /*3fa0*/  HMMA.16816.F32.BF16 R44, R28, R46, R76 ;  /* 0x0000002e1c2c723c */ /* 0x000fe2000004184c */
[----:B-1----:R-:W-:-:S04]  /*3fb0*/  FMUL.FTZ R3, R86, c[0x0][0x2ec] ;  /* 0x0000bb0056037a20 */ /* 0x002fc80000410000 */
[----:B------:R1:W2:Y:S03]  /*3fc0*/  MUFU.TANH R105, R3 ;  /* 0x0000000300697308 */ /* 0x0002a60000002400 */
[----:B----4-:R-:W-:Y:S08]  /*3fd0*/  HMMA.16816.F32.BF16 R96, R24, R42, R96 ;  /* 0x0000002a1860723c */ /* 0x010ff00000041860 */
[----:B------:R-:W-:Y:S01]  /*3fe0*/  HMMA.16816.F32.BF16 R56, R8, R48, R36 ;  /* 0x000000300838723c */ /* 0x000fe20000041824 */
[----:B-1----:R-:W-:-:S07]  /*3ff0*/  FMUL.FTZ R3, R87, c[0x0][0x2ec] ;  /* 0x0000bb0057037a20 */ /* 0x002fce0000410000 */
[-C--:B------:R-:W-:Y:S01]  /*4000*/  HMMA.16816.F32.BF16 R44, R20, R34.reuse, R44 ;  /* 0x00000022142c723c */ /* 0x080fe2000004182c */
[----:B------:R1:W-:Y:S07]  /*4010*/  MUFU.TANH R106, R3 ;  /* 0x00000003006a7308 */ /* 0x0003ee0000002400 */
[----:B------:R-:W-:Y:S01]  /*4020*/  HMMA.16816.F32.BF16 R36, R16, R34, R60 ;  /* 0x000000221024723c */ /* 0x000fe2000004183c */
[----:B------:R-:W3:Y:S07]  /*4030*/  LDSM.16.M88.4 R32, [R242+0xb800] ;  /* 0x00b80000f220783b */ /* 0x000eee0000000200 */
[----:B------:R-:W-:Y:S01]  /*4040*/  HMMA.16816.F32.BF16 R64, R28, R40, R64 ;  /* 0x000000281c40723c */ /* 0x000fe20000041840 */
[----:B-1----:R-:W-:-:S04]  /*4050*/  FMUL.FTZ R3, R68, c[0x0][0x2ec] ;  /* 0x0000bb0044037a20 */ /* 0x002fc80000410000 */
[----:B------:R1:W4:Y:S03]  /*4060*/  MUFU.TANH R107, R3 ;  /* 0x00000003006b7308 */ /* 0x0003260000002400 */
[-C--:B------:R-:W-:Y:S08]  /*4070*/  HMMA.16816.F32.BF16 R44, R12, R50.reuse, R44 ;  /* 0x000000320c2c723c */ /* 0x080ff0000004182c */
[----:B------:R-:W-:Y:S01]  /*4080*/  HMMA.16816.F32.BF16 R48, R8, R50, R36 ;  /* 0x000000320830723c */ /* 0x000fe20000041824 */
[----:B-1----:R-:W-:-:S04]  /*4090*/  FMUL.FTZ R3, R69, c[0x0][0x2ec] ;  /* 0x0000bb0045037a20 */ /* 0x002fc80000410000 */
[----:B------:R1:W-:Y:S03]  /*40a0*/  MUFU.TANH R124, R3 ;  /* 0x00000003007c7308 */ /* 0x0003e60000002400 */
[----:B---3--:R-:W-:Y:S01]  /*40b0*/  HMMA.16816.F32.BF16 R36, R20, R32, R64 ;  /* 0x000000201424723c */ /* 0x008fe20000041840 */
[----:B-1----:R-:W-:-:S04]  /*40c0*/  FMUL.FTZ R3, R70, c[0x0][0x2ec] ;  /* 0x0000bb0046037a20 */ /* 0x002fc80000410000 */
[----:B------:R1:W3:Y:S02]  /*40d0*/  MUFU.TANH R90, R3 ;  /* 0x00000003005a7308 */ /* 0x0002e40000002400 */
[----:B-1----:R-:W-:Y:S02]  /*40e0*/  FMUL.FTZ R3, R71, c[0x0][0x2ec] ;  /* 0x0000bb0047037a20 */ /* 0x002fe40000410000 */
[----:B------:R-:W-:Y:S04]  /*40f0*/  HMMA.16816.F32.BF16 R68, R24, R40, R100 ;  /* 0x000000281844723c */ /* 0x000fe80000041864 */
[----:B------:R1:W-:Y:S03]  /*4100*/  MUFU.TANH R104, R3 ;  /* 0x0000000300687308 */ /* 0x0003e60000002400 */
[----:B------:R-:W-:Y:S01]  /*4110*/  FMUL.FTZ R26, R53, c[0x0][0x2ec] ;  /* 0x0000bb00351a7a20 */ /* 0x000fe20000410000 */
[----:B------:R-:W-:Y:S01]  /*4120*/  IMNMX R24, R144, UR12, PT ;  /* 0x0000000c90187c17 */ /* 0x000fe2000b800200 */
[----:B------:R-:W-:Y:S01]  /*4130*/  HMMA.16816.F32.BF16 R40, R28, R42, R80 ;  /* 0x0000002a1c28723c */ /* 0x000fe20000041850 */
[----:B------:R-:W-:-:S02]  /*4140*/  IMNMX R27, R6, UR12, PT ;  /* 0x0000000c061b7c17 */ /* 0x000fc4000b800200 */
[----:B------:R2:W-:Y:S01]  /*4150*/  MUFU.TANH R87, R26 ;  /* 0x0000001a00577308 */ /* 0x0005e20000002400 */
[CC--:B------:R-:W-:Y:S01]  /*4160*/  ISETP.GE.AND P1, PT, R2.reuse, R24.reuse, PT ;  /* 0x000000180200720c */ /* 0x0c0fe20003f26270 */
[----:B------:R-:W3:Y:S01]  /*4170*/  LDSM.16.M88.4 R28, [R241+0x3800] ;  /* 0x00380000f11c783b */ /* 0x000ee20000000200 */
[----:B------:R-:W-:Y:S01]  /*4180*/  ISETP.GE.AND P2, PT, R2, R27, PT ;  /* 0x0000001b0200720c */ /* 0x000fe20003f46270 */
[----:B------:R-:W-:Y:S01]  /*4190*/  FMUL.FTZ R6, R56, c[0x0][0x2ec] ;  /* 0x0000bb0038067a20 */ /* 0x000fe20000410000 */
[----:B------:R-:W-:Y:S01]  /*41a0*/  ISETP.GE.AND P5, PT, R108, R24, PT ;  /* 0x000000186c00720c */ /* 0x000fe20003fa6270 */
[----:B------:R-:W-:-:S04]  /*41b0*/  DEPBAR.LE SB0, 0x0 ;  /* 0x000080000000791a */ /* 0x000fc80000000000 */
[----:B-1----:R-:W-:Y:S01]  /*41c0*/  FMUL.FTZ R3, R72, c[0x0][0x2ec] ;  /* 0x0000bb0048037a20 */ /* 0x002fe20000410000 */
[----:B------:R1:W-:Y:S01]  /*41d0*/  MUFU.TANH R77, R6 ;  /* 0x00000006004d7308 */ /* 0x0003e20000002400 */
[----:B--2---:R-:W-:Y:S01]  /*41e0*/  IMNMX R26, R5, UR12, PT ;  /* 0x0000000c051a7c17 */ /* 0x004fe2000b800200 */
[----:B------:R-:W-:-:S06]  /*41f0*/  FFMA.FTZ R5, R111, UR4, R178 ;  /* 0x000000046f057c23 */ /* 0x000fcc00080100b2 */
[----:B------:R2:W-:Y:S01]  /*4200*/  MUFU.TANH R89, R3 ;  /* 0x0000000300597308 */ /* 0x0005e20000002400 */
[----:B------:R-:W-:Y:S01]  /*4210*/  BAR.SYNC.DEFER_BLOCKING 0x0 ;  /* 0x0000000000007b1d */ /* 0x000fe20000010000 */
[-C--:B------:R-:W-:Y:S01]  /*4220*/  ISETP.GE.AND P4, PT, R2, R26.reuse, PT ;  /* 0x0000001a0200720c */ /* 0x080fe20003f86270 */
[----:B------:R-:W-:Y:S01]  /*4230*/  HMMA.16816.F32.BF16 R40, R20, R34, R40 ;  /* 0x000000221428723c */ /* 0x000fe20000041828 */
[----:B------:R-:W-:-:S04]  /*4240*/  ISETP.GE.AND P6, PT, R108, R26, PT ;  /* 0x0000001a6c00720c */ /* 0x000fc80003fc6270 */
[----:B------:R-:W-:Y:S01]  /*4250*/  FSEL R60, R5, -INF , !P6 ;  /* 0xff800000053c7808 */ /* 0x000fe20007000000 */
[----:B------:R-:W-:Y:S02]  /*4260*/  FFMA.FTZ R5, R121, UR4, R171 ;  /* 0x0000000479057c23 */ /* 0x000fe400080100ab */
[----:B-1----:R-:W-:-:S04]  /*4270*/  FMUL.FTZ R6, R57, c[0x0][0x2ec] ;  /* 0x0000bb0039067a20 */ /* 0x002fc80000410000 */
[----:B------:R1:W-:Y:S01]  /*4280*/  MUFU.TANH R78, R6 ;  /* 0x00000006004e7308 */ /* 0x0003e20000002400 */
[----:B--2---:R-:W-:-:S07]  /*4290*/  FMUL.FTZ R3, R73, c[0x0][0x2ec] ;  /* 0x0000bb0049037a20 */ /* 0x004fce0000410000 */
[----:B------:R2:W-:Y:S01]  /*42a0*/  MUFU.TANH R91, R3 ;  /* 0x00000003005b7308 */ /* 0x0005e20000002400 */
[----:B---3--:R-:W-:Y:S01]  /*42b0*/  HMMA.16816.F32.BF16 R36, R12, R28, R36 ;  /* 0x0000001c0c24723c */ /* 0x008fe20000041824 */
[----:B-1----:R-:W-:-:S07]  /*42c0*/  FMUL.FTZ R6, R59, c[0x0][0x2ec] ;  /* 0x0000bb003b067a20 */ /* 0x002fce0000410000 */
[----:B------:R-:W-:Y:S01]  /*42d0*/  HMMA.16816.F32.BF16 R12, R12, R30, R40 ;  /* 0x0000001e0c0c723c */ /* 0x000fe20000041828 */
[----:B------:R1:W-:Y:S01]  /*42e0*/  MUFU.TANH R76, R6 ;  /* 0x00000006004c7308 */ /* 0x0003e20000002400 */
[----:B--2---:R-:W-:-:S07]  /*42f0*/  FMUL.FTZ R3, R74, c[0x0][0x2ec] ;  /* 0x0000bb004a037a20 */ /* 0x004fce0000410000 */
[----:B------:R2:W3:Y:S07]  /*4300*/  MUFU.TANH R85, R3 ;  /* 0x0000000300557308 */ /* 0x0004ee0000002400 */
[----:B------:R-:W-:Y:S02]  /*4310*/  FMUL.FTZ R39, R39, c[0x0][0x2ec] ;  /* 0x0000bb0027277a20 */ /* 0x000fe40000410000 */
[----:B-1----:R-:W-:-:S04]  /*4320*/  FMUL.FTZ R6, R45, c[0x0][0x2ec] ;  /* 0x0000bb002d067a20 */ /* 0x002fc80000410000 */
[----:B------:R-:W-:Y:S01]  /*4330*/  MUFU.TANH R39, R39 ;  /* 0x0000002700277308 */ /* 0x000fe20000002400 */
[----:B--2---:R-:W-:-:S07]  /*4340*/  FMUL.FTZ R3, R75, c[0x0][0x2ec] ;  /* 0x0000bb004b037a20 */ /* 0x004fce0000410000 */
[----:B------:R1:W-:Y:S08]  /*4350*/  MUFU.TANH R75, R6 ;  /* 0x00000006004b7308 */ /* 0x0003f00000002400 */
[----:B------:R2:W-:Y:S01]  /*4360*/  MUFU.TANH R88, R3 ;  /* 0x0000000300587308 */ /* 0x0005e20000002400 */
[----:B-1----:R-:W-:Y:S02]  /*4370*/  FMUL.FTZ R6, R47, c[0x0][0x2ec] ;  /* 0x0000bb002f067a20 */ /* 0x002fe40000410000 */
[----:B--2---:R-:W-:-:S05]  /*4380*/  FMUL.FTZ R3, R52, c[0x0][0x2ec] ;  /* 0x0000bb0034037a20 */ /* 0x004fca0000410000 */
[----:B------:R1:W2:Y:S02]  /*4390*/  MUFU.TANH R86, R3 ;  /* 0x0000000300567308 */ /* 0x0002a40000002400 */
[----:B-1----:R-:W-:-:S04]  /*43a0*/  IADD3 R3, R144, 0x8, RZ ;  /* 0x0000000890037810 */ /* 0x002fc80007ffe0ff */
[----:B------:R-:W-:Y:S01]  /*43b0*/  IMNMX R25, R3, UR12, PT ;  /* 0x0000000c03197c17 */ /* 0x000fe2000b800200 */
[----:B------:R-:W-:-:S03]  /*43c0*/  FMUL.FTZ R3, R54, c[0x0][0x2ec] ;  /* 0x0000bb0036037a20 */ /* 0x000fc60000410000 */
[-C--:B------:R-:W-:Y:S01]  /*43d0*/  ISETP.GE.AND P0, PT, R2, R25.reuse, PT ;  /* 0x000000190200720c */ /* 0x080fe20003f06270 */
[----:B------:R-:W-:Y:S01]  /*43e0*/  FFMA.FTZ R2, R111, UR4, R180 ;  /* 0x000000046f027c23 */ /* 0x000fe200080100b4 */
[-C--:B------:R-:W-:Y:S01]  /*43f0*/  ISETP.GE.AND P3, PT, R108, R25.reuse, PT ;  /* 0x000000196c00720c */ /* 0x080fe20003f66270 */
[----:B------:R1:W-:Y:S01]  /*4400*/  MUFU.TANH R79, R3 ;  /* 0x00000003004f7308 */ /* 0x0003e20000002400 */
[----:B------:R-:W-:Y:S02]  /*4410*/  ISETP.GE.AND P6, PT, R109, R25, PT ;  /* 0x000000196d00720c */ /* 0x000fe40003fc6270 */
[----:B------:R-:W-:Y:S01]  /*4420*/  FSEL R161, R2, -INF , !P5 ;  /* 0xff80000002a17808 */ /* 0x000fe20006800000 */
[----:B------:R-:W-:Y:S01]  /*4430*/  FFMA.FTZ R2, R111, UR4, R179 ;  /* 0x000000046f027c23 */ /* 0x000fe200080100b3 */
[----:B------:R-:W-:-:S04]  /*4440*/  ISETP.GE.AND P5, PT, R108, R27, PT ;  /* 0x0000001b6c00720c */ /* 0x000fc80003fa6270 */
[----:B------:R-:W-:Y:S01]  /*4450*/  FSEL R163, R2, -INF , !P3 ;  /* 0xff80000002a37808 */ /* 0x000fe20005800000 */
[----:B------:R-:W-:Y:S01]  /*4460*/  FFMA.FTZ R2, R121, UR4, R175 ;  /* 0x0000000479027c23 */ /* 0x000fe200080100af */
[----:B------:R-:W-:-:S04]  /*4470*/  ISETP.GE.AND P3, PT, R109, R24, PT ;  /* 0x000000186d00720c */ /* 0x000fc80003f66270 */
[----:B------:R-:W-:Y:S01]  /*4480*/  FSEL R160, R2, -INF , !P3 ;  /* 0xff80000002a07808 */ /* 0x000fe20005800000 */
[----:B-1----:R-:W-:Y:S01]  /*4490*/  FMUL.FTZ R3, R55, c[0x0][0x2ec] ;  /* 0x0000bb0037037a20 */ /* 0x002fe20000410000 */
[----:B------:R-:W-:Y:S01]  /*44a0*/  ISETP.GE.AND P3, PT, R109, R27, PT ;  /* 0x0000001b6d00720c */ /* 0x000fe20003f66270 */
[----:B------:R-:W-:Y:S01]  /*44b0*/  FFMA.FTZ R2, R121, UR4, R174 ;  /* 0x0000000479027c23 */ /* 0x000fe200080100ae */
[----:B------:R-:W-:Y:S01]  /*44c0*/  HMMA.16816.F32.BF16 R52, R16, R32, R68 ;  /* 0x000000201034723c */ /* 0x000fe20000041844 */
[----:B------:R1:W-:Y:S03]  /*44d0*/  MUFU.TANH R84, R3 ;  /* 0x0000000300547308 */ /* 0x0003e60000002400 */
[----:B------:R-:W-:Y:S01]  /*44e0*/  FSEL R162, R2, -INF , !P6 ;  /* 0xff80000002a27808 */ /* 0x000fe20007000000 */
[----:B------:R-:W-:Y:S01]  /*44f0*/  FFMA.FTZ R2, R123, UR4, R177 ;  /* 0x000000047b027c23 */ /* 0x000fe200080100b1 */
[----:B------:R-:W-:-:S02]  /*4500*/  ISETP.GE.AND P6, PT, R110, R24, PT ;  /* 0x000000186e00720c */ /* 0x000fc40003fc6270 */
[----:B------:R-:W-:Y:S01]  /*4510*/  HMMA.16816.F32.BF16 R16, R16, R34, R96 ;  /* 0x000000221010723c */ /* 0x000fe20000041860 */
[----:B------:R2:W-:Y:S01]  /*4520*/  MUFU.TANH R68, R6 ;  /* 0x0000000600447308 */ /* 0x0005e20000002400 */
[----:B------:R-:W-:Y:S01]  /*4530*/  FSEL R157, R2, -INF , !P6 ;  /* 0xff800000029d7808 */ /* 0x000fe20007000000 */
[----:B------:R-:W-:Y:S01]  /*4540*/  FMUL.FTZ R2, R44, c[0x0][0x2ec] ;  /* 0x0000bb002c027a20 */ /* 0x000fe20000410000 */
[----:B------:R-:W-:Y:S01]  /*4550*/  ISETP.GE.AND P6, PT, R110, R27, PT ;  /* 0x0000001b6e00720c */ /* 0x000fe20003fc6270 */
[----:B-1----:R-:W-:-:S04]  /*4560*/  FFMA.FTZ R3, R111, UR4, R172 ;  /* 0x000000046f037c23 */ /* 0x002fc800080100ac */
[----:B------:R1:W-:Y:S01]  /*4570*/  MUFU.TANH R74, R2 ;  /* 0x00000002004a7308 */ /* 0x0003e20000002400 */
[----:B------:R-:W-:Y:S01]  /*4580*/  FSEL R61, R3, -INF , !P5 ;  /* 0xff800000033d7808 */ /* 0x000fe20006800000 */
[----:B------:R-:W-:Y:S01]  /*4590*/  FMUL.FTZ R3, R58, c[0x0][0x2ec] ;  /* 0x0000bb003a037a20 */ /* 0x000fe20000410000 */
[----:B------:R-:W-:-:S04]  /*45a0*/  ISETP.GE.AND P5, PT, R109, R26, PT ;  /* 0x0000001a6d00720c */ /* 0x000fc80003fa6270 */
[----:B------:R-:W-:Y:S01]  /*45b0*/  HMMA.16816.F32.BF16 R20, R8, R28, R52 ;  /* 0x0000001c0814723c */ /* 0x000fe20000041834 */
[----:B--2---:R-:W-:Y:S01]  /*45c0*/  FMUL.FTZ R6, R49, c[0x0][0x2ec] ;  /* 0x0000bb0031067a20 */ /* 0x004fe20000410000 */
[----:B------:R2:W2:Y:S01]  /*45d0*/  MUFU.TANH R73, R3 ;  /* 0x0000000300497308 */ /* 0x0004a20000002400 */
[----:B------:R-:W-:Y:S01]  /*45e0*/  FSEL R57, R5, -INF , !P5 ;  /* 0xff80000005397808 */ /* 0x000fe20006800000 */
[----:B-----5:R-:W-:Y:S01]  /*45f0*/  FFMA.FTZ R5, R123, UR4, R148 ;  /* 0x000000047b057c23 */ /* 0x020fe20008010094 */
[----:B------:R-:W-:-:S03]  /*4600*/  ISETP.GE.AND P5, PT, R110, R25, PT ;  /* 0x000000196e00720c */ /* 0x000fc60003fa6270 */
[----:B------:R-:W-:Y:S01]  /*4610*/  HMMA.16816.F32.BF16 R8, R8, R30, R16 ;  /* 0x0000001e0808723c */ /* 0x000fe20000041810 */
[----:B-1----:R-:W-:Y:S01]  /*4620*/  FFMA.FTZ R2, R123, UR4, R173 ;  /* 0x000000047b027c23 */ /* 0x002fe200080100ad */
[----:B------:R-:W-:Y:S01]  /*4630*/  FSEL R56, R5, -INF , !P6 ;  /* 0xff80000005387808 */ /* 0x000fe20007000000 */
[----:B------:R-:W-:Y:S01]  /*4640*/  FFMA.FTZ R5, R129, UR4, R138 ;  /* 0x0000000481057c23 */ /* 0x000fe2000801008a */
[----:B------:R-:W-:Y:S01]  /*4650*/  ISETP.GE.AND P6, PT, R120, R26, PT ;  /* 0x0000001a7800720c */ /* 0x000fe20003fc6270 */
[----:B--2---:R-:W-:-:S05]  /*4660*/  FFMA.FTZ R3, R121, UR4, R127 ;  /* 0x0000000479037c23 */ /* 0x004fca000801007f */
[----:B------:R-:W-:Y:S01]  /*4670*/  FSEL R58, R3, -INF , !P3 ;  /* 0xff800000033a7808 */ /* 0x000fe20005800000 */
[----:B------:R-:W-:Y:S01]  /*4680*/  FFMA.FTZ R3, R123, UR4, R176 ;  /* 0x000000047b037c23 */ /* 0x000fe200080100b0 */
[----:B------:R-:W-:-:S04]  /*4690*/  ISETP.GE.AND P3, PT, R110, R26, PT ;  /* 0x0000001a6e00720c */ /* 0x000fc80003f66270 */
[----:B------:R-:W-:Y:S02]  /*46a0*/  FMUL.FTZ R20, R20, c[0x0][0x2ec] ;  /* 0x0000bb0014147a20 */ /* 0x000fe40000410000 */
[----:B------:R-:W-:Y:S01]  /*46b0*/  FMUL.FTZ R22, R22, c[0x0][0x2ec] ;  /* 0x0000bb0016167a20 */ /* 0x000fe20000410000 */
[----:B------:R-:W-:Y:S01]  /*46c0*/  FSEL R44, R2, -INF , !P3 ;  /* 0xff800000022c7808 */ /* 0x000fe20005800000 */
[----:B------:R-:W-:Y:S01]  /*46d0*/  FFMA.FTZ R2, R129, UR4, R136 ;  /* 0x0000000481027c23 */ /* 0x000fe20008010088 */
[----:B------:R-:W-:Y:S01]  /*46e0*/  FSEL R159, R3, -INF , !P5 ;  /* 0xff800000039f7808 */ /* 0x000fe20006800000 */
[----:B------:R-:W-:Y:S01]  /*46f0*/  FMUL.FTZ R3, R46, c[0x0][0x2ec] ;  /* 0x0000bb002e037a20 */ /* 0x000fe20000410000 */
[C---:B------:R-:W-:Y:S01]  /*4700*/  ISETP.GE.AND P3, PT, R120.reuse, R25, PT ;  /* 0x000000197800720c */ /* 0x040fe20003f66270 */
[----:B------:R1:W-:Y:S01]  /*4710*/  MUFU.TANH R46, R6 ;  /* 0x00000006002e7308 */ /* 0x0003e20000002400 */
[-C--:B------:R-:W-:Y:S01]  /*4720*/  ISETP.GE.AND P5, PT, R120, R24.reuse, PT ;  /* 0x000000187800720c */ /* 0x080fe20003fa6270 */
[----:B------:R-:W-:Y:S01]  /*4730*/  FMUL.FTZ R21, R21, c[0x0][0x2ec] ;  /* 0x0000bb0015157a20 */ /* 0x000fe20000410000 */
[----:B------:R-:W-:Y:S01]  /*4740*/  FSEL R156, R5, -INF , !P3 ;  /* 0xff800000059c7808 */ /* 0x000fe20005800000 */
[----:B------:R-:W-:Y:S01]  /*4750*/  FFMA.FTZ R5, R130, UR4, R149 ;  /* 0x0000000482057c23 */ /* 0x000fe20008010095 */
[----:B------:R-:W-:Y:S01]  /*4760*/  FSEL R136, R2, -INF , !P5 ;  /* 0xff80000002887808 */ /* 0x000fe20006800000 */
[----:B------:R-:W-:Y:S01]  /*4770*/  FFMA.FTZ R2, R129, UR4, R105 ;  /* 0x0000000481027c23 */ /* 0x000fe20008010069 */
[----:B------:R-:W-:Y:S01]  /*4780*/  ISETP.GE.AND P3, PT, R122, R24, PT ;  /* 0x000000187a00720c */ /* 0x000fe20003f66270 */
[----:B------:R2:W-:Y:S01]  /*4790*/  MUFU.TANH R67, R3 ;  /* 0x0000000300437308 */ /* 0x0005e20000002400 */
[-C--:B------:R-:W-:Y:S01]  /*47a0*/  ISETP.GE.AND P5, PT, R120, R27.reuse, PT ;  /* 0x0000001b7800720c */ /* 0x080fe20003fa6270 */
[----:B------:R-:W-:Y:S01]  /*47b0*/  FMUL.FTZ R10, R10, c[0x0][0x2ec] ;  /* 0x0000bb000a0a7a20 */ /* 0x000fe20000410000 */
[----:B------:R-:W-:Y:S01]  /*47c0*/  FSEL R138, R5, -INF , !P3 ;  /* 0xff800000058a7808 */ /* 0x000fe20005800000 */
[----:B------:R-:W-:Y:S01]  /*47d0*/  FFMA.FTZ R5, R130, UR4, R126 ;  /* 0x0000000482057c23 */ /* 0x000fe2000801007e */
[----:B------:R-:W-:Y:S01]  /*47e0*/  FSEL R72, R2, -INF , !P5 ;  /* 0xff80000002487808 */ /* 0x000fe20006800000 */
[----:B------:R-:W-:Y:S01]  /*47f0*/  FFMA.FTZ R2, R130, UR4, R139 ;  /* 0x0000000482027c23 */ /* 0x000fe2000801008b */
[C---:B------:R-:W-:Y:S01]  /*4800*/  ISETP.GE.AND P5, PT, R122.reuse, R26, PT ;  /* 0x0000001a7a00720c */ /* 0x040fe20003fa6270 */
[----:B-1----:R-:W-:Y:S01]  /*4810*/  FMUL.FTZ R6, R51, c[0x0][0x2ec] ;  /* 0x0000bb0033067a20 */ /* 0x002fe20000410000 */
[----:B------:R-:W-:Y:S01]  /*4820*/  ISETP.GE.AND P3, PT, R122, R27, PT ;  /* 0x0000001b7a00720c */ /* 0x000fe20003f66270 */
[----:B------:R-:W-:Y:S01]  /*4830*/  MUFU.TANH R20, R20 ;  /* 0x0000001400147308 */ /* 0x000fe20000002400 */
[----:B------:R-:W-:Y:S01]  /*4840*/  FSEL R62, R5, -INF , !P5 ;  /* 0xff800000053e7808 */ /* 0x000fe20006800000 */
[----:B------:R-:W-:Y:S01]  /*4850*/  FMUL.FTZ R5, R50, c[0x0][0x2ec] ;  /* 0x0000bb0032057a20 */ /* 0x000fe20000410000 */
[----:B------:R-:W-:Y:S01]  /*4860*/  ISETP.GE.AND P5, PT, R128, R25, PT ;  /* 0x000000198000720c */ /* 0x000fe20003fa6270 */
[----:B------:R-:W-:-:S02]  /*4870*/  FMUL.FTZ R8, R8, c[0x0][0x2ec] ;  /* 0x0000bb0008087a20 */ /* 0x000fc40000410000 */
[----:B--2---:R-:W-:Y:S02]  /*4880*/  FFMA.FTZ R3, R129, UR4, R125 ;  /* 0x0000000481037c23 */ /* 0x004fe4000801007d */
[----:B------:R1:W-:Y:S01]  /*4890*/  MUFU.TANH R45, R5 ;  /* 0x00000005002d7308 */ /* 0x0003e20000002400 */
[----:B------:R-:W-:Y:S02]  /*48a0*/  FMUL.FTZ R11, R11, c[0x0][0x2ec] ;  /* 0x0000bb000b0b7a20 */ /* 0x000fe40000410000 */
[----:B------:R-:W-:Y:S01]  /*48b0*/  FSEL R63, R3, -INF , !P6 ;  /* 0xff800000033f7808 */ /* 0x000fe20007000000 */
[----:B------:R-:W-:Y:S01]  /*48c0*/  FMUL.FTZ R3, R48, c[0x0][0x2ec] ;  /* 0x0000bb0030037a20 */ /* 0x000fe20000410000 */
[----:B------:R-:W-:Y:S01]  /*48d0*/  ISETP.GE.AND P6, PT, R122, R25, PT ;  /* 0x000000197a00720c */ /* 0x000fe20003fc6270 */
[----:B------:R-:W-:Y:S02]  /*48e0*/  FMUL.FTZ R9, R9, c[0x0][0x2ec] ;  /* 0x0000bb0009097a20 */ /* 0x000fe40000410000 */
[----:B------:R2:W5:Y:S01]  /*48f0*/  MUFU.TANH R47, R3 ;  /* 0x00000003002f7308 */ /* 0x0005620000002400 */
[----:B------:R-:W-:Y:S01]  /*4900*/  FSEL R139, R2, -INF , !P6 ;  /* 0xff800000028b7808 */ /* 0x000fe20007000000 */
[----:B----4-:R-:W-:Y:S01]  /*4910*/  FFMA.FTZ R2, R131, UR4, R107 ;  /* 0x0000000483027c23 */ /* 0x010fe2000801006b */
[----:B------:R-:W-:-:S04]  /*4920*/  ISETP.GE.AND P6, PT, R128, R24, PT ;  /* 0x000000188000720c */ /* 0x000fc80003fc6270 */
[----:B------:R-:W-:Y:S01]  /*4930*/  FSEL R132, R2, -INF , !P6 ;  /* 0xff80000002847808 */ /* 0x000fe20007000000 */
[C---:B-1----:R-:W-:Y:S01]  /*4940*/  FFMA.FTZ R5, R131.reuse, UR4, R90 ;  /* 0x0000000483057c23 */ /* 0x042fe2000801005a */
[----:B------:R-:W-:Y:S01]  /*4950*/  ISETP.GE.AND P6, PT, R128, R27, PT ;  /* 0x0000001b8000720c */ /* 0x000fe20003fc6270 */
[----:B---3--:R-:W-:Y:S01]  /*4960*/  FFMA.FTZ R2, R131, UR4, R85 ;  /* 0x0000000483027c23 */ /* 0x008fe20008010055 */
[----:B------:R1:W3:Y:S02]  /*4970*/  MUFU.TANH R33, R6 ;  /* 0x0000000600217308 */ /* 0x0002e40000002400 */
[----:B------:R-:W-:Y:S01]  /*4980*/  FSEL R133, R5, -INF , !P5 ;  /* 0xff80000005857808 */ /* 0x000fe20006800000 */
[C---:B------:R-:W-:Y:S01]  /*4990*/  FFMA.FTZ R5, R137.reuse, UR4, R124 ;  /* 0x0000000489057c23 */ /* 0x040fe2000801007c */
[----:B------:R-:W-:Y:S01]  /*49a0*/  ISETP.GE.AND P5, PT, R112, R24, PT ;  /* 0x000000187000720c */ /* 0x000fe20003fa6270 */
[----:B--2---:R-:W-:Y:S01]  /*49b0*/  FFMA.FTZ R3, R130, UR4, R106 ;  /* 0x0000000482037c23 */ /* 0x004fe2000801006a */
[----:B------:R-:W-:Y:S01]  /*49c0*/  FSEL R64, R2, -INF , !P6 ;  /* 0xff80000002407808 */ /* 0x000fe20007000000 */
[----:B------:R-:W-:Y:S01]  /*49d0*/  FFMA.FTZ R2, R137, UR4, R104 ;  /* 0x0000000489027c23 */ /* 0x000fe20008010068 */
[----:B------:R-:W-:Y:S01]  /*49e0*/  FSEL R122, R5, -INF , !P5 ;  /* 0xff800000057a7808 */ /* 0x000fe20006800000 */
[----:B------:R-:W-:Y:S01]  /*49f0*/  FFMA.FTZ R5, R137, UR4, R91 ;  /* 0x0000000489057c23 */ /* 0x000fe2000801005b */
[----:B------:R-:W-:Y:S01]  /*4a00*/  FSEL R66, R3, -INF , !P3 ;  /* 0xff80000003427808 */ /* 0x000fe20005800000 */
[----:B------:R-:W-:Y:S01]  /*4a10*/  FFMA.FTZ R3, R131, UR4, R89 ;  /* 0x0000000483037c23 */ /* 0x000fe20008010059 */
[-C--:B------:R-:W-:Y:S01]  /*4a20*/  ISETP.GE.AND P3, PT, R128, R26.reuse, PT ;  /* 0x0000001a8000720c */ /* 0x080fe20003f66270 */
[----:B------:R-:W-:Y:S01]  /*4a30*/  MUFU.TANH R22, R22 ;  /* 0x0000001600167308 */ /* 0x000fe20000002400 */
[----:B------:R-:W-:-:S02]  /*4a40*/  ISETP.GE.AND P6, PT, R112, R26, PT ;  /* 0x0000001a7000720c */ /* 0x000fc40003fc6270 */
[----:B------:R-:W-:Y:S01]  /*4a50*/  FSEL R59, R3, -INF , !P3 ;  /* 0xff800000033b7808 */ /* 0x000fe20005800000 */
[----:B------:R-:W-:Y:S01]  /*4a60*/  FMUL.FTZ R3, R36, c[0x0][0x2ec] ;  /* 0x0000bb0024037a20 */ /* 0x000fe20000410000 */
[----:B------:R-:W-:Y:S01]  /*4a70*/  FSEL R36, R5, -INF , !P6 ;  /* 0xff80000005247808 */ /* 0x000fe20007000000 */
[----:B------:R-:W-:Y:S01]  /*4a80*/  FMUL.FTZ R5, R38, c[0x0][0x2ec] ;  /* 0x0000bb0026057a20 */ /* 0x000fe20000410000 */
[CC--:B------:R-:W-:Y:S01]  /*4a90*/  ISETP.GE.AND P3, PT, R112.reuse, R25.reuse, PT ;  /* 0x000000197000720c */ /* 0x0c0fe20003f66270 */
[----:B------:R2:W-:Y:S01]  /*4aa0*/  MUFU.TANH R32, R3 ;  /* 0x0000000300207308 */ /* 0x0005e20000002400 */
[----:B------:R-:W-:Y:S01]  /*4ab0*/  ISETP.GE.AND P6, PT, R113, R25, PT ;  /* 0x000000197100720c */ /* 0x000fe20003fc6270 */
[----:B-1----:R-:W-:Y:S01]  /*4ac0*/  FMUL.FTZ R6, R37, c[0x0][0x2ec] ;  /* 0x0000bb0025067a20 */ /* 0x002fe20000410000 */
[-C--:B------:R-:W-:Y:S02]  /*4ad0*/  ISETP.GE.AND P5, PT, R112, R27.reuse, PT ;  /* 0x0000001b7000720c */ /* 0x080fe40003fa6270 */
[----:B------:R-:W-:Y:S01]  /*4ae0*/  FSEL R123, R2, -INF , !P3 ;  /* 0xff800000027b7808 */ /* 0x000fe20005800000 */
[----:B------:R-:W-:Y:S01]  /*4af0*/  FFMA.FTZ R2, R140, UR4, R86 ;  /* 0x000000048c027c23 */ /* 0x000fe20008010056 */
[C---:B------:R-:W-:Y:S01]  /*4b00*/  ISETP.GE.AND P3, PT, R113.reuse, R24, PT ;  /* 0x000000187100720c */ /* 0x040fe20003f66270 */
[----:B------:R1:W4:Y:S03]  /*4b10*/  MUFU.TANH R28, R5 ;  /* 0x00000005001c7308 */ /* 0x0003260000002400 */
[----:B------:R-:W-:Y:S01]  /*4b20*/  FSEL R198, R2, -INF , !P3 ;  /* 0xff80000002c67808 */ /* 0x000fe20005800000 */
[----:B------:R-:W-:Y:S01]  /*4b30*/  FFMA.FTZ R2, R140, UR4, R73 ;  /* 0x000000048c027c23 */ /* 0x000fe20008010049 */
[----:B------:R-:W-:Y:S01]  /*4b40*/  ISETP.GE.AND P3, PT, R113, R27, PT ;  /* 0x0000001b7100720c */ /* 0x000fe20003f66270 */
[----:B--2---:R-:W-:-:S03]  /*4b50*/  FFMA.FTZ R3, R137, UR4, R88 ;  /* 0x0000000489037c23 */ /* 0x004fc60008010058 */
[----:B------:R-:W-:Y:S01]  /*4b60*/  FSEL R197, R2, -INF , !P3 ;  /* 0xff80000002c57808 */ /* 0x000fe20005800000 */
[----:B------:R-:W-:Y:S01]  /*4b70*/  FFMA.FTZ R2, R142, UR4, R76 ;  /* 0x000000048e027c23 */ /* 0x000fe2000801004c */
[-C--:B------:R-:W-:Y:S01]  /*4b80*/  ISETP.GE.AND P3, PT, R114, R26.reuse, PT ;  /* 0x0000001a7200720c */ /* 0x080fe20003f66270 */
[----:B------:R2:W-:Y:S01]  /*4b90*/  MUFU.TANH R29, R6 ;  /* 0x00000006001d7308 */ /* 0x0005e20000002400 */
[----:B------:R-:W-:Y:S01]  /*4ba0*/  FSEL R65, R3, -INF , !P5 ;  /* 0xff80000003417808 */ /* 0x000fe20006800000 */
[C---:B------:R-:W-:Y:S01]  /*4bb0*/  FFMA.FTZ R3, R140.reuse, UR4, R77 ;  /* 0x000000048c037c23 */ /* 0x040fe2000801004d */
[----:B------:R-:W-:Y:S01]  /*4bc0*/  ISETP.GE.AND P5, PT, R113, R26, PT ;  /* 0x0000001a7100720c */ /* 0x000fe20003fa6270 */
[----:B-1----:R-:W-:-:S03]  /*4bd0*/  FFMA.FTZ R5, R140, UR4, R79 ;  /* 0x000000048c057c23 */ /* 0x002fc6000801004f */
[----:B------:R-:W-:Y:S01]  /*4be0*/  FSEL R196, R3, -INF , !P5 ;  /* 0xff80000003c47808 */ /* 0x000fe20006800000 */
[C---:B------:R-:W-:Y:S01]  /*4bf0*/  FFMA.FTZ R3, R142.reuse, UR4, R78 ;  /* 0x000000048e037c23 */ /* 0x040fe2000801004e */
[----:B------:R-:W-:Y:S01]  /*4c00*/  FSEL R195, R5, -INF , !P6 ;  /* 0xff80000005c37808 */ /* 0x000fe20007000000 */
[----:B------:R-:W-:Y:S01]  /*4c10*/  FFMA.FTZ R5, R142, UR4, R87 ;  /* 0x000000048e057c23 */ /* 0x000fe20008010057 */
[CC--:B------:R-:W-:Y:S01]  /*4c20*/  ISETP.GE.AND P6, PT, R114.reuse, R24.reuse, PT ;  /* 0x000000187200720c */ /* 0x0c0fe20003fc6270 */
[----:B------:R-:W1:Y:S01]  /*4c30*/  MUFU.TANH R21, R21 ;  /* 0x0000001500157308 */ /* 0x000e620000002400 */
[----:B------:R-:W-:Y:S02]  /*4c40*/  ISETP.GE.AND P5, PT, R114, R25, PT ;  /* 0x000000197200720c */ /* 0x000fe40003fa6270 */
[----:B------:R-:W-:Y:S01]  /*4c50*/  FSEL R194, R5, -INF , !P6 ;  /* 0xff80000005c27808 */ /* 0x000fe20007000000 */
[----:B------:R-:W-:Y:S01]  /*4c60*/  FFMA.FTZ R5, R142, UR4, R84 ;  /* 0x000000048e057c23 */ /* 0x000fe20008010054 */
[-C--:B------:R-:W-:Y:S01]  /*4c70*/  ISETP.GE.AND P6, PT, R114, R27.reuse, PT ;  /* 0x0000001b7200720c */ /* 0x080fe20003fc6270 */
[----:B--2---:R-:W-:Y:S01]  /*4c80*/  FMUL.FTZ R6, R23, c[0x0][0x2ec] ;  /* 0x0000bb0017067a20 */ /* 0x004fe20000410000 */
[----:B------:R-:W-:Y:S01]  /*4c90*/  FSEL R192, R3, -INF , !P3 ;  /* 0xff80000003c07808 */ /* 0x000fe20005800000 */
[----:B-----5:R-:W-:Y:S01]  /*4ca0*/  FFMA.FTZ R3, R143, UR4, R47 ;  /* 0x000000048f037c23 */ /* 0x020fe2000801002f */
[----:B------:R-:W-:Y:S01]  /*4cb0*/  FSEL R183, R5, -INF , !P5 ;  /* 0xff80000005b77808 */ /* 0x000fe20006800000 */
[----:B------:R-:W-:Y:S01]  /*4cc0*/  FFMA.FTZ R5, R143, UR4, R74 ;  /* 0x000000048f057c23 */ /* 0x000fe2000801004a */
[----:B------:R-:W-:Y:S01]  /*4cd0*/  ISETP.GE.AND P5, PT, R115, R24, PT ;  /* 0x000000187300720c */ /* 0x000fe20003fa6270 */
[----:B------:R2:W5:Y:S01]  /*4ce0*/  MUFU.TANH R17, R6 ;  /* 0x0000000600117308 */ /* 0x0005620000002400 */
[----:B------:R-:W-:Y:S01]  /*4cf0*/  FSEL R193, R2, -INF , !P6 ;  /* 0xff80000002c17808 */ /* 0x000fe20007000000 */
[----:B------:R-:W-:Y:S01]  /*4d00*/  FFMA.FTZ R2, R143, UR4, R45 ;  /* 0x000000048f027c23 */ /* 0x000fe2000801002d */
[----:B------:R-:W-:Y:S01]  /*4d10*/  FSEL R182, R5, -INF , !P5 ;  /* 0xff80000005b67808 */ /* 0x000fe20006800000 */
[----:B------:R-:W-:Y:S01]  /*4d20*/  FFMA.FTZ R5, R143, UR4, R67 ;  /* 0x000000048f057c23 */ /* 0x000fe20008010043 */
[----:B------:R-:W-:-:S02]  /*4d30*/  ISETP.GE.AND P5, PT, R115, R27, PT ;  /* 0x0000001b7300720c */ /* 0x000fc40003fa6270 */
[CC--:B------:R-:W-:Y:S01]  /*4d40*/  ISETP.GE.AND P3, PT, R115.reuse, R25.reuse, PT ;  /* 0x000000197300720c */ /* 0x0c0fe20003f66270 */
[----:B------:R-:W-:Y:S01]  /*4d50*/  MUFU.TANH R10, R10 ;  /* 0x0000000a000a7308 */ /* 0x000fe20000002400 */
[----:B------:R-:W-:Y:S01]  /*4d60*/  FSEL R181, R2, -INF , !P5 ;  /* 0xff80000002b57808 */ /* 0x000fe20006800000 */
[----:B------:R-:W-:Y:S01]  /*4d70*/  FMUL.FTZ R2, R12, c[0x0][0x2ec] ;  /* 0x0000bb000c027a20 */ /* 0x000fe20000410000 */
[-C--:B------:R-:W-:Y:S02]  /*4d80*/  ISETP.GE.AND P6, PT, R115, R26.reuse, PT ;  /* 0x0000001a7300720c */ /* 0x080fe40003fc6270 */
[----:B------:R-:W-:Y:S01]  /*4d90*/  FSEL R167, R5, -INF , !P3 ;  /* 0xff80000005a77808 */ /* 0x000fe20005800000 */
[----:B------:R-:W-:Y:S01]  /*4da0*/  FFMA.FTZ R5, R145, UR4, R75 ;  /* 0x0000000491057c23 */ /* 0x000fe2000801004b */
[----:B------:R-:W-:Y:S01]  /*4db0*/  FSEL R180, R3, -INF , !P6 ;  /* 0xff80000003b47808 */ /* 0x000fe20007000000 */
[----:B------:R1:W1:Y:S01]  /*4dc0*/  MUFU.TANH R16, R2 ;  /* 0x0000000200107308 */ /* 0x0002620000002400 */
[C---:B------:R-:W-:Y:S01]  /*4dd0*/  ISETP.GE.AND P5, PT, R116.reuse, R26, PT ;  /* 0x0000001a7400720c */ /* 0x040fe20003fa6270 */
[----:B------:R-:W-:Y:S01]  /*4de0*/  FFMA.FTZ R3, R145, UR4, R68 ;  /* 0x0000000491037c23 */ /* 0x000fe20008010044 */
[C---:B------:R-:W-:Y:S01]  /*4df0*/  ISETP.GE.AND P3, PT, R116.reuse, R24, PT ;  /* 0x000000187400720c */ /* 0x040fe20003f66270 */
[----:B--2---:R-:W-:Y:S01]  /*4e00*/  FMUL.FTZ R6, R13, c[0x0][0x2ec] ;  /* 0x0000bb000d067a20 */ /* 0x004fe20000410000 */
[----:B------:R-:W-:-:S02]  /*4e10*/  ISETP.GE.AND P6, PT, R116, R25, PT ;  /* 0x000000197400720c */ /* 0x000fc40003fc6270 */
[----:B------:R-:W-:Y:S01]  /*4e20*/  FSEL R164, R5, -INF , !P3 ;  /* 0xff80000005a47808 */ /* 0x000fe20005800000 */
[----:B---3--:R-:W-:Y:S01]  /*4e30*/  FFMA.FTZ R5, R145, UR4, R33 ;  /* 0x0000000491057c23 */ /* 0x008fe20008010021 */
[----:B------:R-:W-:Y:S01]  /*4e40*/  FSEL R158, R3, -INF , !P6 ;  /* 0xff800000039e7808 */ /* 0x000fe20007000000 */
[----:B------:R-:W-:Y:S01]  /*4e50*/  FMUL.FTZ R3, R14, c[0x0][0x2ec] ;  /* 0x0000bb000e037a20 */ /* 0x000fe20000410000 */
[----:B------:R-:W-:Y:S01]  /*4e60*/  ISETP.GE.AND P6, PT, R117, R24, PT ;  /* 0x000000187500720c */ /* 0x000fe20003fc6270 */
[----:B------:R-:W-:Y:S01]  /*4e70*/  MUFU.TANH R8, R8 ;  /* 0x0000000800087308 */ /* 0x000fe20000002400 */
[----:B------:R-:W-:Y:S01]  /*4e80*/  ISETP.GE.AND P3, PT, R116, R27, PT ;  /* 0x0000001b7400720c */ /* 0x000fe20003f66270 */
[----:B-1----:R-:W-:-:S03]  /*4e90*/  FFMA.FTZ R2, R145, UR4, R46 ;  /* 0x0000000491027c23 */ /* 0x002fc6000801002e */
[----:B------:R-:W-:Y:S01]  /*4ea0*/  FSEL R166, R5, -INF , !P3 ;  /* 0xff80000005a67808 */ /* 0x000fe20005800000 */
[----:B----4-:R-:W-:Y:S01]  /*4eb0*/  FFMA.FTZ R5, R146, UR4, R28 ;  /* 0x0000000492057c23 */ /* 0x010fe2000801001c */
[C---:B------:R-:W-:Y:S01]  /*4ec0*/  ISETP.GE.AND P3, PT, R117.reuse, R26, PT ;  /* 0x0000001a7500720c */ /* 0x040fe20003f66270 */
[----:B------:R1:W2:Y:S01]  /*4ed0*/  MUFU.TANH R12, R3 ;  /* 0x00000003000c7308 */ /* 0x0002a20000002400 */
[----:B------:R-:W-:Y:S01]  /*4ee0*/  FSEL R165, R2, -INF , !P5 ;  /* 0xff80000002a57808 */ /* 0x000fe20006800000 */
[----:B------:R-:W-:Y:S01]  /*4ef0*/  FFMA.FTZ R2, R146, UR4, R32 ;  /* 0x0000000492027c23 */ /* 0x000fe20008010020 */
[----:B------:R-:W-:-:S04]  /*4f00*/  ISETP.GE.AND P5, PT, R117, R25, PT ;  /* 0x000000197500720c */ /* 0x000fc80003fa6270 */
[----:B------:R-:W-:Y:S01]  /*4f10*/  FSEL R174, R2, -INF , !P6 ;  /* 0xff80000002ae7808 */ /* 0x000fe20007000000 */
[----:B------:R-:W-:Y:S01]  /*4f20*/  FFMA.FTZ R2, R146, UR4, R20 ;  /* 0x0000000492027c23 */ /* 0x000fe20008010014 */
[----:B------:R-:W-:Y:S01]  /*4f30*/  FSEL R177, R5, -INF , !P5 ;  /* 0xff80000005b17808 */ /* 0x000fe20006800000 */
[C---:B------:R-:W-:Y:S01]  /*4f40*/  FFMA.FTZ R5, R147.reuse, UR4, R21 ;  /* 0x0000000493057c23 */ /* 0x040fe20008010015 */
[----:B------:R-:W-:Y:S01]  /*4f50*/  ISETP.GE.AND P5, PT, R118, R24, PT ;  /* 0x000000187600720c */ /* 0x000fe20003fa6270 */
[----:B------:R3:W4:Y:S01]  /*4f60*/  MUFU.TANH R18, R6 ;  /* 0x0000000600127308 */ /* 0x0007220000002400 */
[----:B------:R-:W-:Y:S01]  /*4f70*/  FSEL R200, R2, -INF , !P3 ;  /* 0xff80000002c87808 */ /* 0x000fe20005800000 */
[----:B------:R-:W-:Y:S01]  /*4f80*/  FFMA.FTZ R2, R147, UR4, R29 ;  /* 0x0000000493027c23 */ /* 0x000fe2000801001d */
[----:B------:R-:W-:Y:S01]  /*4f90*/  ISETP.GE.AND P6, PT, R117, R27, PT ;  /* 0x0000001b7500720c */ /* 0x000fe20003fc6270 */
[----:B-1----:R-:W-:Y:S01]  /*4fa0*/  FFMA.FTZ R3, R146, UR4, R22 ;  /* 0x0000000492037c23 */ /* 0x002fe20008010016 */
[----:B------:R-:W-:-:S02]  /*4fb0*/  ISETP.GE.AND P3, PT, R118, R25, PT ;  /* 0x000000197600720c */ /* 0x000fc40003f66270 */
[----:B------:R-:W-:Y:S01]  /*4fc0*/  FSEL R175, R2, -INF , !P5 ;  /* 0xff80000002af7808 */ /* 0x000fe20006800000 */
[----:B------:R-:W-:Y:S01]  /*4fd0*/  FFMA.FTZ R2, R147, UR4, R39 ;  /* 0x0000000493027c23 */ /* 0x000fe20008010027 */
[----:B------:R-:W-:Y:S01]  /*4fe0*/  FSEL R201, R3, -INF , !P6 ;  /* 0xff80000003c97808 */ /* 0x000fe20007000000 */
[----:B------:R-:W-:Y:S01]  /*4ff0*/  MUFU.TANH R11, R11 ;  /* 0x0000000b000b7308 */ /* 0x000fe20000002400 */
[----:B------:R-:W-:Y:S01]  /*5000*/  ISETP.GE.AND P6, PT, R118, R26, PT ;  /* 0x0000001a7600720c */ /* 0x000fe20003fc6270 */
[----:B-----5:R-:W-:Y:S01]  /*5010*/  FFMA.FTZ R3, R147, UR4, R17 ;  /* 0x0000000493037c23 */ /* 0x020fe20008010011 */
[----:B------:R-:W-:Y:S01]  /*5020*/  FSEL R252, R2, -INF , !P3 ;  /* 0xff80000002fc7808 */ /* 0x000fe20005800000 */
[C---:B------:R-:W-:Y:S01]  /*5030*/  FFMA.FTZ R2, R168.reuse, UR4, R16 ;  /* 0x00000004a8027c23 */ /* 0x040fe20008010010 */
[----:B------:R-:W-:Y:S01]  /*5040*/  FSEL R179, R5, -INF , !P6 ;  /* 0xff80000005b37808 */ /* 0x000fe20007000000 */
[----:B---3--:R-:W-:Y:S01]  /*5050*/  FMUL.FTZ R6, R15, c[0x0][0x2ec] ;  /* 0x0000bb000f067a20 */ /* 0x008fe20000410000 */
[C---:B------:R-:W-:Y:S01]  /*5060*/  ISETP.GE.AND P3, PT, R119.reuse, R24, PT ;  /* 0x000000187700720c */ /* 0x040fe20003f66270 */
[----:B--2---:R-:W-:Y:S01]  /*5070*/  FFMA.FTZ R5, R168, UR4, R12 ;  /* 0x00000004a8057c23 */ /* 0x004fe2000801000c */
[-C--:B------:R-:W-:Y:S01]  /*5080*/  ISETP.GE.AND P5, PT, R118, R27.reuse, PT ;  /* 0x0000001b7600720c */ /* 0x080fe20003fa6270 */
[----:B------:R1:W2:Y:S01]  /*5090*/  MUFU.TANH R12, R9 ;  /* 0x00000009000c7308 */ /* 0x0002a20000002400 */
[----:B------:R-:W-:Y:S01]  /*50a0*/  FSEL R249, R2, -INF , !P3 ;  /* 0xff80000002f97808 */ /* 0x000fe20005800000 */
[C---:B------:R-:W-:Y:S01]  /*50b0*/  FFMA.FTZ R2, R168.reuse, UR4, R10 ;  /* 0x00000004a8027c23 */ /* 0x040fe2000801000a */
[----:B------:R-:W-:Y:S01]  /*50c0*/  ISETP.GE.AND P3, PT, R119, R27, PT ;  /* 0x0000001b7700720c */ /* 0x000fe20003f66270 */
[----:B----4-:R-:W-:Y:S01]  /*50d0*/  FFMA.FTZ R10, R169, UR4, R18 ;  /* 0x00000004a90a7c23 */ /* 0x010fe20008010012 */
[----:B------:R-:W-:Y:S01]  /*50e0*/  FSEL R178, R3, -INF , !P5 ;  /* 0xff80000003b27808 */ /* 0x000fe20006800000 */
[----:B------:R-:W-:Y:S01]  /*50f0*/  FFMA.FTZ R3, R168, UR4, R8 ;  /* 0x00000004a8037c23 */ /* 0x000fe20008010008 */
[----:B------:R-:W-:Y:S01]  /*5100*/  FSEL R202, R2, -INF , !P3 ;  /* 0xff80000002ca7808 */ /* 0x000fe20005800000 */
[----:B------:R3:W4:Y:S01]  /*5110*/  MUFU.TANH R13, R6 ;  /* 0x00000006000d7308 */ /* 0x0007220000002400 */
[----:B------:R-:W-:Y:S01]  /*5120*/  FFMA.FTZ R2, R170, UR4, R187 ;  /* 0x00000004aa027c23 */ /* 0x000fe200080100bb */
[----:B------:R-:W-:-:S02]  /*5130*/  ISETP.GE.AND P6, PT, R119, R25, PT ;  /* 0x000000197700720c */ /* 0x000fc40003fc6270 */
[----:B------:R-:W-:Y:S02]  /*5140*/  ISETP.GE.AND P5, PT, R119, R26, PT ;  /* 0x0000001a7700720c */ /* 0x000fe40003fa6270 */
[----:B------:R-:W-:Y:S01]  /*5150*/  FSEL R235, R5, -INF , !P6 ;  /* 0xff80000005eb7808 */ /* 0x000fe20007000000 */
[C---:B-1----:R-:W-:Y:S01]  /*5160*/  FFMA.FTZ R9, R170.reuse, UR4, R186 ;  /* 0x00000004aa097c23 */ /* 0x042fe200080100ba */
[----:B------:R-:W-:Y:S01]  /*5170*/  FSEL R250, R3, -INF , !P5 ;  /* 0xff80000003fa7808 */ /* 0x000fe20006800000 */
[----:B------:R-:W-:Y:S01]  /*5180*/  FFMA.FTZ R3, R170, UR4, R184 ;  /* 0x00000004aa037c23 */ /* 0x000fe200080100b8 */
[----:B------:R-:W-:Y:S01]  /*5190*/  FSEL R120, R2, -INF , !P1 ;  /* 0xff80000002787808 */ /* 0x000fe20004800000 */
[----:B--2---:R-:W-:Y:S01]  /*51a0*/  FFMA.FTZ R5, R169, UR4, R12 ;  /* 0x00000004a9057c23 */ /* 0x004fe2000801000c */
[----:B------:R-:W-:Y:S01]  /*51b0*/  FSEL R121, R9, -INF , !P0 ;  /* 0xff80000009797808 */ /* 0x000fe20004000000 */
[----:B------:R-:W-:Y:S01]  /*51c0*/  FFMA.FTZ R2, R169, UR4, R11 ;  /* 0x00000004a9027c23 */ /* 0x000fe2000801000b */
[----:B------:R-:W-:Y:S01]  /*51d0*/  PLOP3.LUT P0, PT, PT, PT, UP0, 0x80, 0x0 ;  /* 0x000000000000781c */ /* 0x000fe20003f0f008 */
[----:B---3--:R-:W-:Y:S01]  /*51e0*/  FFMA.FTZ R6, R170, UR4, R185 ;  /* 0x00000004aa067c23 */ /* 0x008fe200080100b9 */
[----:B------:R-:W-:Y:S01]  /*51f0*/  ISETP.GE.AND P6, PT, R141, R24, PT ;  /* 0x000000188d00720c */ /* 0x000fe20003fc6270 */
[----:B----4-:R-:W-:Y:S01]  /*5200*/  FFMA.FTZ R8, R169, UR4, R13 ;  /* 0x00000004a9087c23 */ /* 0x010fe2000801000d */
[----:B------:R-:W-:-:S02]  /*5210*/  ISETP.GE.AND P5, PT, R141, R25, PT ;  /* 0x000000198d00720c */ /* 0x000fc40003fa6270 */
[C---:B------:R-:W-:Y:S02]  /*5220*/  ISETP.GE.AND P3, PT, R141.reuse, R26, PT ;  /* 0x0000001a8d00720c */ /* 0x040fe40003f66270 */
[----:B------:R-:W-:Y:S02]  /*5230*/  ISETP.GE.AND P1, PT, R141, R27, PT ;  /* 0x0000001b8d00720c */ /* 0x000fe40003f26270 */
[----:B------:R-:W-:Y:S02]  /*5240*/  FSEL R18, R6, -INF , !P4 ;  /* 0xff80000006127808 */ /* 0x000fe40006000000 */
[----:B------:R-:W-:Y:S02]  /*5250*/  FSEL R19, R3, -INF , !P2 ;  /* 0xff80000003137808 */ /* 0x000fe40005000000 */
[----:B------:R-:W-:Y:S02]  /*5260*/  FSEL R232, R10, -INF , !P6 ;  /* 0xff8000000ae87808 */ /* 0x000fe40007000000 */
[----:B------:R-:W-:-:S02]  /*5270*/  FSEL R233, R8, -INF , !P5 ;  /* 0xff80000008e97808 */ /* 0x000fc40006800000 */
[----:B------:R-:W-:Y:S02]  /*5280*/  FSEL R234, R5, -INF , !P3 ;  /* 0xff80000005ea7808 */ /* 0x000fe40005800000 */
[----:B------:R-:W-:Y:S01]  /*5290*/  FSEL R251, R2, -INF , !P1 ;  /* 0xff80000002fb7808 */ /* 0x000fe20004800000 */
[----:B------:R-:W-:Y:S05]  /*52a0*/  @!P0 BRA `(.L_x_410) ;  /* 0x000004a000008947 */ /* 0x000fea0003800000 */
[----:B------:R-:W-:Y:S01]  /*52b0*/  UIADD3 UR7, UR8, -0x2, URZ ;  /* 0xfffffffe08077890 */ /* 0x000fe2000fffe03f */
[----:B------:R-:W-:Y:S01]  /*52c0*/  ISETP.GE.AND P3, PT, R204, c[0x0][0x220], PT ;  /* 0x00008800cc007a0c */ /* 0x000fe20003f66270 */
[----:B------:R-:W-:Y:S01]  /*52d0*/  BSSY B0, `(.L_x_411) ;  /* 0x0000046000007945 */ /* 0x000fe20003800000 */
[----:B------:R-:W-:Y:S01]  /*52e0*/  ISETP.GE.AND P2, PT, R189, c[0x0][0x220], PT ;  /* 0x00008800bd007a0c */ /* 0x000fe20003f46270 */
[----:B------:R-:W-:Y:S02]  /*52f0*/  USHF.R.S32.HI UR6, URZ, 0x1f, UR7 ;  /* 0x0000001f3f067899 */ /* 0x000fe40008011407 */
        /* <DEDUP_REMOVED lines=67> */
.L_x_412:
[----:B------:R-:W-:Y:S05]  /*5730*/  BSYNC B0 ;  /* 0x0000000000007941 */ /* 0x000fea0003800000 */
.L_x_411:
[----:B------:R-:W0:Y:S02]  /*5740*/  LDGDEPBAR ;  /* 0x00000000000079af */ /* 0x000e240000000000 */
.L_x_410:
        /* <DEDUP_REMOVED lines=89> */
[----:B---3--:R2:W-:Y:S04]  /*5ce0*/  STL [R1+0xd8], R248 ;  /* 0x0000d8f801007387 */ /* 0x0085e80000100800 */
[----:B------:R-:W-:Y:S01]  /*5cf0*/  FSEL R3, R3, RZ, P1 ;  /* 0x000000ff03037208 */ /* 0x000fe20000800000 */
[--C-:B-1----:R-:W-:Y:S01]  /*5d00*/  FFMA.FTZ R2, R57, c[0x0][0x23c], -R12.reuse ;  /* 0x00008f0039027a23 */ /* 0x102fe2000001080c */
[----:B----4-:R-:W-:Y:S01]  /*5d10*/  F2FP.BF16.PACK_AB R4, R135, R248 ;  /* 0x000000f88704723e */ /* 0x010fe200000010ff */
[----:B------:R-:W-:Y:S02]  /*5d20*/  STL [R1+0xd4], R135 ;  /* 0x0000d48701007387 */ /* 0x000fe40000100800 */
[----:B------:R1:W-:Y:S01]  /*5d30*/  MUFU.EX2 R243, R2 ;  /* 0x0000000200f37308 */ /* 0x0003e20000000800 */
[----:B--2---:R-:W-:Y:S01]  /*5d40*/  MOV R248, R200 ;  /* 0x000000c800f87202 */ /* 0x004fe20000000f00 */
[----:B-1----:R-:W-:-:S02]  /*5d50*/  FFMA.FTZ R2, R44, c[0x0][0x23c], -R12 ;  /* 0x00008f002c027a23 */ /* 0x002fc4000001080c */
[----:B------:R-:W1:Y:S04]  /*5d60*/  LDSM.16.MT88.4 R44, [R237+0xc000] ;  /* 0x00c00000ed2c783b */ /* 0x000e680000004200 */
[----:B------:R2:W3:Y:S02]  /*5d70*/  MUFU.EX2 R27, R2 ;  /* 0x00000002001b7308 */ /* 0x0004e40000000800 */
[--C-:B--2---:R-:W-:Y:S01]  /*5d80*/  FFMA.FTZ R2, R19, c[0x0][0x23c], -R3.reuse ;  /* 0x00008f0013027a23 */ /* 0x104fe20000010803 */
[----:B---3--:R-:W-:Y:S01]  /*5d90*/  F2FP.BF16.PACK_AB R6, R27, R243 ;  /* 0x000000f31b06723e */ /* 0x008fe200000010ff */
[----:B------:R-:W-:Y:S04]  /*5da0*/  STL [R1+0xe0], R27 ;  /* 0x0000e01b01007387 */ /* 0x000fe80000100800 */
        /* <DEDUP_REMOVED lines=11> */
[C---:B-1----:R-:W-:Y:S08]  /*5e60*/  HMMA.16816.F32.BF16 R68, R4.reuse, R44, RZ ;  /* 0x0000002c0444723c */ /* 0x042ff000000418ff */
[----:B------:R-:W-:Y:S01]  /*5e70*/  HMMA.16816.F32.BF16 R116, R4, R108, RZ ;  /* 0x0000006c0474723c */ /* 0x000fe200000418ff */
[----:B--2---:R-:W-:-:S02]  /*5e80*/  FMNMX.FTZ R2, R174, R0, !PT ;  /* 0x00000000ae027209 */ /* 0x004fc40007810000 */
[----:B------:R-:W-:Y:S01]  /*5e90*/  FMNMX.FTZ R0, R162, R8, !PT ;  /* 0x00000008a2007209 */ /* 0x000fe20007810000 */
[--C-:B------:R-:W-:Y:S01]  /*5ea0*/  FFMA.FTZ R8, R62, c[0x0][0x23c], -R12.reuse ;  /* 0x00008f003e087a23 */ /* 0x100fe2000001080c */
[----:B------:R-:W-:Y:S01]  /*5eb0*/  FMNMX.FTZ R2, R175, R2, !PT ;  /* 0x00000002af027209 */ /* 0x000fe20007810000 */
[----:B------:R-:W-:Y:S01]  /*5ec0*/  LDSM.16.MT88.4 R60, [R237+0xc800] ;  /* 0x00c80000ed3c783b */ /* 0x000fe20000004200 */
[----:B------:R-:W-:Y:S01]  /*5ed0*/  FMNMX.FTZ R0, R159, R0, !PT ;  /* 0x000000009f007209 */ /* 0x000fe20007810000 */
[----:B------:R1:W-:Y:S01]  /*5ee0*/  MUFU.EX2 R172, R8 ;  /* 0x0000000800ac7308 */ /* 0x0003e20000000800 */
[----:B------:R-:W-:Y:S01]  /*5ef0*/  FMNMX.FTZ R9, R249, R2, !PT ;  /* 0x00000002f9097209 */ /* 0x000fe20007810000 */
[----:B------:R-:W-:Y:S01]  /*5f00*/  FFMA.FTZ R2, R59, c[0x0][0x23c], -R12 ;  /* 0x00008f003b027a23 */ /* 0x000fe2000001080c */
[C---:B------:R-:W-:Y:S01]  /*5f10*/  HMMA.16816.F32.BF16 R144, R4.reuse, R48, RZ ;  /* 0x000000300490723c */ /* 0x040fe200000418ff */
[----:B------:R-:W-:Y:S04]  /*5f20*/  LDSM.16.MT88.4 R56, [R240+0xe800] ;  /* 0x00e80000f038783b */ /* 0x000fe80000004200 */
[----:B------:R2:W-:Y:S03]  /*5f30*/  MUFU.EX2 R168, R2 ;  /* 0x0000000200a87308 */ /* 0x0005e60000000800 */
[----:B------:R-:W-:Y:S01]  /*5f40*/  HMMA.16816.F32.BF16 R152, R4, R84, RZ ;  /* 0x000000540498723c */ /* 0x000fe200000418ff */
[----:B-1----:R-:W-:-:S02]  /*5f50*/  FMNMX.FTZ R8, R156, R0, !PT ;  /* 0x000000009c087209 */ /* 0x002fc40007810000 */
[----:B------:R-:W-:-:S05]  /*5f60*/  FMNMX.FTZ R0, R232, R9, !PT ;  /* 0x00000009e8007209 */ /* 0x000fca0007810000 */
[----:B------:R-:W-:Y:S01]  /*5f70*/  HMMA.16816.F32.BF16 R148, R4, R88, RZ ;  /* 0x000000580494723c */ /* 0x000fe200000418ff */
[----:B------:R-:W1:Y:S01]  /*5f80*/  SHFL.BFLY PT, R9, R0, 0x2, 0x1f ;  /* 0x0c401f0000097f89 */ /* 0x000e6200000e0000 */
[----:B--2---:R-:W-:Y:S01]  /*5f90*/  FMNMX.FTZ R2, R139, R8, !PT ;  /* 0x000000088b027209 */ /* 0x004fe20007810000 */
[----:B------:R-:W-:-:S05]  /*5fa0*/  FFMA.FTZ R8, R36, c[0x0][0x23c], -R12 ;  /* 0x00008f0024087a23 */ /* 0x000fca000001080c */
[----:B------:R-:W-:Y:S01]  /*5fb0*/  HMMA.16816.F32.BF16 R140, R4, R92, RZ ;  /* 0x0000005c048c723c */ /* 0x000fe200000418ff */
[----:B------:R-:W-:Y:S01]  /*5fc0*/  FMNMX.FTZ R2, R133, R2, !PT ;  /* 0x0000000285027209 */ /* 0x000fe20007810000 */
[----:B------:R2:W3:Y:S03]  /*5fd0*/  MUFU.EX2 R169, R8 ;  /* 0x0000000800a97308 */ /* 0x0004e60000000800 */
[----:B------:R-:W-:-:S03]  /*5fe0*/  FMNMX.FTZ R2, R123, R2, !PT ;  /* 0x000000027b027209 */ /* 0x000fc60007810000 */
[----:B------:R-:W-:Y:S01]  /*5ff0*/  HMMA.16816.F32.BF16 R128, R4, R96, RZ ;  /* 0x000000600480723c */ /* 0x000fe200000418ff */
[----:B------:R-:W-:-:S04]  /*6000*/  FMNMX.FTZ R2, R195, R2, !PT ;  /* 0x00000002c3027209 */ /* 0x000fc80007810000 */
[----:B------:R-:W-:-:S03]  /*6010*/  FMNMX.FTZ R2, R183, R2, !PT ;  /* 0x00000002b7027209 */ /* 0x000fc60007810000 */
[C---:B------:R-:W-:Y:S01]  /*6020*/  HMMA.16816.F32.BF16 R124, R4.reuse, R104, RZ ;  /* 0x00000068047c723c */ /* 0x040fe200000418ff */
[----:B------:R-:W-:Y:S01]  /*6030*/  FMNMX.FTZ R2, R167, R2, !PT ;  /* 0x00000002a7027209 */ /* 0x000fe20007810000 */
[--C-:B--2---:R-:W-:Y:S01]  /*6040*/  FFMA.FTZ R8, R72, c[0x0][0x23c], -R3.reuse ;  /* 0x00008f0048087a23 */ /* 0x104fe20000010803 */
[----:B---3--:R-:W-:Y:S01]  /*6050*/  F2FP.BF16.PACK_AB R10, R169, R168 ;  /* 0x000000a8a90a723e */ /* 0x008fe200000010ff */
[----:B------:R-:W-:Y:S01]  /*6060*/  LDSM.16.MT88.4 R72, [R238+0xe800] ;  /* 0x00e80000ee48783b */ /* 0x000fe20000004200 */
[----:B-1----:R-:W-:Y:S01]  /*6070*/  FMNMX.FTZ R0, R0, R9, !PT ;  /* 0x0000000900007209 */ /* 0x002fe20007810000 */
[----:B------:R1:W-:Y:S02]  /*6080*/  MUFU.EX2 R173, R8 ;  /* 0x0000000800ad7308 */ /* 0x0003e40000000800 */
[C---:B------:R-:W-:Y:S02]  /*6090*/  HMMA.16816.F32.BF16 R112, R4.reuse, R46, RZ ;  /* 0x0000002e0470723c */ /* 0x040fe400000418ff */
[----:B------:R-:W2:Y:S06]  /*60a0*/  SHFL.BFLY PT, R15, R0, 0x1, 0x1f ;  /* 0x0c201f00000f7f89 */ /* 0x000eac00000e0000 */
[----:B------:R-:W-:Y:S01]  /*60b0*/  HMMA.16816.F32.BF16 R100, R4, R50, RZ ;  /* 0x000000320464723c */ /* 0x000fe200000418ff */
[----:B-1----:R-:W-:-:S07]  /*60c0*/  FFMA.FTZ R8, R66, c[0x0][0x23c], -R3 ;  /* 0x00008f0042087a23 */ /* 0x002fce0000010803 */
[C---:B------:R-:W-:Y:S01]  /*60d0*/  HMMA.16816.F32.BF16 R40, R4.reuse, R86, RZ ;  /* 0x000000560428723c */ /* 0x040fe200000418ff */
[----:B------:R1:W3:Y:S07]  /*60e0*/  MUFU.EX2 R134, R8 ;  /* 0x0000000800867308 */ /* 0x0002ee0000000800 */
[----:B------:R-:W-:Y:S01]  /*60f0*/  HMMA.16816.F32.BF16 R36, R4, R90, RZ ;  /* 0x0000005a0424723c */ /* 0x000fe200000418ff */
[----:B--2---:R-:W-:-:S04]  /*6100*/  FMNMX.FTZ R137, R0, R15, !PT ;  /* 0x0000000f00897209 */ /* 0x004fc80007810000 */
[----:B------:R-:W-:-:S03]  /*6110*/  FSETP.NEU.FTZ.AND P1, PT, R137, -INF , PT ;  /* 0xff8000008900780b */ /* 0x000fc60003f3d000 */
[C---:B------:R-:W-:Y:S01]  /*6120*/  HMMA.16816.F32.BF16 R32, R4.reuse, R94, RZ ;  /* 0x0000005e0420723c */ /* 0x040fe200000418ff */
[----:B-1----:R-:W-:Y:S01]  /*6130*/  FMNMX.FTZ R8, R158, R2, !PT ;  /* 0x000000029e087209 */ /* 0x002fe20007810000 */
[--C-:B------:R-:W-:Y:S01]  /*6140*/  FFMA.FTZ R2, R64, c[0x0][0x23c], -R3.reuse ;  /* 0x00008f0040027a23 */ /* 0x100fe20000010803 */
[----:B---3--:R-:W-:Y:S02]  /*6150*/  F2FP.BF16.PACK_AB R9, R134, R173 ;  /* 0x000000ad8609723e */ /* 0x008fe400000010ff */
[----:B------:R-:W-:Y:S01]  /*6160*/  FMNMX.FTZ R8, R177, R8, !PT ;  /* 0x00000008b1087209 */ /* 0x000fe20007810000 */
[----:B------:R1:W-:Y:S02]  /*6170*/  MUFU.EX2 R199, R2 ;  /* 0x0000000200c77308 */ /* 0x0003e40000000800 */
[C---:B------:R-:W-:Y:S08]  /*6180*/  HMMA.16816.F32.BF16 R28, R4.reuse, R98, RZ ;  /* 0x00000062041c723c */ /* 0x040ff000000418ff */
[----:B------:R-:W-:Y:S01]  /*6190*/  HMMA.16816.F32.BF16 R20, R4, R106, RZ ;  /* 0x0000006a0414723c */ /* 0x000fe200000418ff */
[----:B-1----:R-:W-:Y:S01]  /*61a0*/  FMNMX.FTZ R2, R252, R8, !PT ;  /* 0x00000008fc027209 */ /* 0x002fe20007810000 */
[----:B------:R-:W-:-:S06]  /*61b0*/  FFMA.FTZ R8, R65, c[0x0][0x23c], -R3 ;  /* 0x00008f0041087a23 */ /* 0x000fcc0000010803 */
[----:B------:R-:W-:Y:S01]  /*61c0*/  HMMA.16816.F32.BF16 R16, R4, R110, RZ ;  /* 0x0000006e0410723c */ /* 0x000fe200000418ff */
        /* <DEDUP_REMOVED lines=8> */
[----:B-1----:R-:W-:Y:S02]  /*6250*/  F2FP.BF16.PACK_AB R8, R172, R236 ;  /* 0x000000ecac08723e */ /* 0x002fe400000010ff */
[----:B--2---:R-:W-:Y:S01]  /*6260*/  F2FP.BF16.PACK_AB R11, R251, R199 ;  /* 0x000000c7fb0b723e */ /* 0x004fe200000010ff */
[----:B------:R1:W-:Y:S06]  /*6270*/  MUFU.EX2 R176, R4 ;  /* 0x0000000400b07308 */ /* 0x0003ec0000000800 */
[----:B------:R-:W-:Y:S01]  /*6280*/  HMMA.16816.F32.BF16 R188, R8, R60, R68 ;  /* 0x0000003c08bc723c */ /* 0x000fe20000041844 */
[----:B------:R-:W2:Y:S01]  /*6290*/  LDSM.16.MT88.4 R68, [R239+0xe800] ;  /* 0x00e80000ef44783b */ /* 0x000ea20000004200 */
[----:B---3--:R-:W-:-:S06]  /*62a0*/  FMNMX.FTZ R0, R13, R14, !PT ;  /* 0x0000000e0d007209 */ /* 0x008fcc0007810000 */
[C---:B------:R-:W-:Y:S01]  /*62b0*/  HMMA.16816.F32.BF16 R224, R8.reuse, R80, R152 ;  /* 0x0000005008e0723c */ /* 0x040fe20000041898 */
[--C-:B-1----:R-:W-:Y:S01]  /*62c0*/  FFMA.FTZ R4, R161, c[0x0][0x23c], -R2.reuse ;  /* 0x00008f00a1047a23 */ /* 0x102fe20000010802 */
[----:B------:R-:W-:Y:S01]  /*62d0*/  MOV R161, R169 ;  /* 0x000000a900a17202 */ /* 0x000fe20000000f00 */
[----:B------:R-:W1:Y:S02]  /*62e0*/  SHFL.BFLY PT, R5, R0, 0x1, 0x1f ;  /* 0x0c201f0000057f89 */ /* 0x000e6400000e0000 */
[----:B------:R3:W4:Y:S03]  /*62f0*/  MUFU.EX2 R13, R4 ;  /* 0x00000004000d7308 */ /* 0x0007260000000800 */
[C---:B------:R-:W-:Y:S08]  /*6300*/  HMMA.16816.F32.BF16 R128, R8.reuse, R72, R128 ;  /* 0x000000480880723c */ /* 0x040ff00000041880 */
[----:B------:R-:W-:Y:S01]  /*6310*/  HMMA.16816.F32.BF16 R184, R8, R76, R140 ;  /* 0x0000004c08b8723c */ /* 0x000fe2000004188c */
[----:B---3--:R-:W-:-:S02]  /*6320*/  FFMA.FTZ R4, R160, c[0x0][0x23c], -R2 ;  /* 0x00008f00a0047a23 */ /* 0x008fc40000010802 */
[----:B------:R-:W-:-:S05]  /*6330*/  IMAD.MOV.U32 R160, RZ, RZ, R202 ;  /* 0x000000ffffa07224 */ /* 0x000fca00078e00ca */
[C---:B------:R-:W-:Y:S01]  /*6340*/  HMMA.16816.F32.BF16 R208, R8.reuse, R52, R144 ;  /* 0x0000003408d0723c */ /* 0x040fe20000041890 */
[----:B------:R3:W-:Y:S07]  /*6350*/  MUFU.EX2 R245, R4 ;  /* 0x0000000400f57308 */ /* 0x0007ee0000000800 */
[----:B------:R-:W-:Y:S01]  /*6360*/  IMAD.MOV.U32 R141, RZ, RZ, R131 ;  /* 0x000000ffff8d7224 */ /* 0x000fe200078e0083 */
[----:B--2---:R-:W-:Y:S01]  /*6370*/  HMMA.16816.F32.BF16 R116, R8, R68, R116 ;  /* 0x000000440874723c */ /* 0x004fe20000041874 */
[----:B------:R-:W-:Y:S01]  /*6380*/  IMAD.MOV.U32 R131, RZ, RZ, R201 ;  /* 0x000000ffff837224 */ /* 0x000fe200078e00c9 */
[----:B------:R-:W-:Y:S01]  /*6390*/  MOV R144, R128 ;  /* 0x0000008000907202 */ /* 0x000fe20000000f00 */
[----:B------:R-:W-:Y:S01]  /*63a0*/  IMAD.MOV.U32 R143, RZ, RZ, R129 ;  /* 0x000000ffff8f7224 */ /* 0x000fe200078e0081 */
[----:B------:R-:W-:-:S03]  /*63b0*/  MOV R142, R130 ;  /* 0x00000082008e7202 */ /* 0x000fc60000000f00 */
[----:B------:R-:W-:Y:S01]  /*63c0*/  MOV R140, R184 ;  /* 0x000000b8008c7202 */ /* 0x000fe20000000f00 */
[----:B------:R-:W-:Y:S01]  /*63d0*/  IMAD.MOV.U32 R27, RZ, RZ, R185 ;  /* 0x000000ffff1b7224 */ /* 0x000fe200078e00b9 */
[----:B------:R-:W-:Y:S01]  /*63e0*/  MOV R15, R186 ;  /* 0x000000ba000f7202 */ /* 0x000fe20000000f00 */
[----:B---3--:R-:W-:Y:S01]  /*63f0*/  FFMA.FTZ R4, R157, c[0x0][0x23c], -R2 ;  /* 0x00008f009d047a23 */ /* 0x008fe20000010802 */
[----:B------:R-:W-:Y:S01]  /*6400*/  MOV R157, R168 ;  /* 0x000000a8009d7202 */ /* 0x000fe20000000f00 */
[----:B------:R-:W-:Y:S01]  /*6410*/  IMAD.MOV.U32 R14, RZ, RZ, R187 ;  /* 0x000000ffff0e7224 */ /* 0x000fe200078e00bb */
[C---:B------:R-:W-:Y:S01]  /*6420*/  HMMA.16816.F32.BF16 R228, R8.reuse, R64, R148 ;  /* 0x0000004008e4723c */ /* 0x040fe20000041894 */
[----:B------:R2:W3:Y:S07]  /*6430*/  MUFU.EX2 R241, R4 ;  /* 0x0000000400f17308 */ /* 0x0004ee0000000800 */
[----:B------:R-:W-:Y:S03]  /*6440*/  HMMA.16816.F32.BF16 R124, R8, R56, R124 ;  /* 0x00000038087c723c */ /* 0x000fe6000004187c */
[----:B------:R-:W-:Y:S01]  /*6450*/  MOV R120, R116 ;  /* 0x0000007400787202 */ /* 0x000fe20000000f00 */
[----:B------:R-:W-:Y:S01]  /*6460*/  IMAD.MOV.U32 R155, RZ, RZ, R117 ;  /* 0x000000ffff9b7224 */ /* 0x000fe200078e0075 */
[----:B------:R-:W-:Y:S01]  /*6470*/  MOV R154, R118 ;  /* 0x00000076009a7202 */ /* 0x000fe20000000f00 */
[----:B------:R-:W-:-:S02]  /*6480*/  IMAD.MOV.U32 R153, RZ, RZ, R119 ;  /* 0x000000ffff997224 */ /* 0x000fc400078e0077 */
[C---:B------:R-:W-:Y:S01]  /*6490*/  HMMA.16816.F32.BF16 R112, R8.reuse, R62, R112 ;  /* 0x0000003e0870723c */ /* 0x040fe20000041870 */
[--C-:B--2---:R-:W-:Y:S01]  /*64a0*/  FFMA.FTZ R4, R136, c[0x0][0x23c], -R2.reuse ;  /* 0x00008f0088047a23 */ /* 0x104fe20000010802 */
[----:B-1----:R-:W-:Y:S01]  /*64b0*/  FMNMX.FTZ R136, R0, R5, !PT ;  /* 0x0000000500887209 */ /* 0x002fe20007810000 */
[----:B------:R-:W-:Y:S02]  /*64c0*/  FFMA.FTZ R0, R138, c[0x0][0x23c], -R2 ;  /* 0x00008f008a007a23 */ /* 0x000fe40000010802 */
[----:B------:R1:W-:Y:S01]  /*64d0*/  MUFU.EX2 R25, R4 ;  /* 0x0000000400197308 */ /* 0x0003e20000000800 */
[----:B------:R-:W-:Y:S02]  /*64e0*/  FSETP.NEU.FTZ.AND P1, PT, R136, -INF , PT ;  /* 0xff8000008800780b */ /* 0x000fe40003f3d000 */
[C---:B------:R-:W-:Y:S05]  /*64f0*/  HMMA.16816.F32.BF16 R168, R8.reuse, R54, R100 ;  /* 0x0000003608a8723c */ /* 0x040fea0000041864 */
[----:B------:R2:W-:Y:S03]  /*6500*/  MUFU.EX2 R116, R0 ;  /* 0x0000000000747308 */ /* 0x0005e60000000800 */
[----:B------:R-:W-:Y:S01]  /*6510*/  HMMA.16816.F32.BF16 R184, R8, R82, R40 ;  /* 0x0000005208b8723c */ /* 0x000fe20000041828 */
[----:B------:R-:W-:Y:S01]  /*6520*/  MOV R152, R124 ;  /* 0x0000007c00987202 */ /* 0x000fe20000000f00 */
[----:B------:R-:W-:Y:S01]  /*6530*/  IMAD.MOV.U32 R147, RZ, RZ, R125 ;  /* 0x000000ffff937224 */ /* 0x000fe200078e007d */
[----:B------:R-:W-:Y:S01]  /*6540*/  MOV R146, R126 ;  /* 0x0000007e00927202 */ /* 0x000fe20000000f00 */
[----:B------:R-:W-:-:S02]  /*6550*/  IMAD.MOV.U32 R145, RZ, RZ, R127 ;  /* 0x000000ffff917224 */ /* 0x000fc400078e007f */
[----:B-1----:R-:W-:Y:S01]  /*6560*/  FFMA.FTZ R4, R132, c[0x0][0x23c], -R2 ;  /* 0x00008f0084047a23 */ /* 0x002fe20000010802 */
[----:B------:R-:W-:Y:S01]  /*6570*/  MOV R132, R173 ;  /* 0x000000ad00847202 */ /* 0x000fe20000000f00 */
[----:B------:R-:W-:Y:S02]  /*6580*/  HMMA.16816.F32.BF16 R200, R8, R66, R36 ;  /* 0x0000004208c8723c */ /* 0x000fe40000041824 */
[----:B------:R1:W-:Y:S01]  /*6590*/  MUFU.EX2 R135, R4 ;  /* 0x0000000400877308 */ /* 0x0003e20000000800 */
[----:B--2---:R-:W-:-:S05]  /*65a0*/  FMUL.FTZ R0, R136, c[0x0][0x23c] ;  /* 0x00008f0088007a20 */ /* 0x004fca0000410000 */
[----:B------:R-:W-:Y:S01]  /*65b0*/  HMMA.16816.F32.BF16 R220, R8, R78, R32 ;  /* 0x0000004e08dc723c */ /* 0x000fe20000041820 */
[----:B------:R-:W-:-:S07]  /*65c0*/  FSEL R0, R0, RZ, P1 ;  /* 0x000000ff00007208 */ /* 0x000fce0000800000 */
[C---:B------:R-:W-:Y:S01]  /*65d0*/  HMMA.16816.F32.BF16 R216, R8.reuse, R74, R28 ;  /* 0x0000004a08d8723c */ /* 0x040fe2000004181c */
[----:B-1----:R-:W-:Y:S02]  /*65e0*/  FFMA.FTZ R4, R122, c[0x0][0x23c], -R2 ;  /* 0x00008f007a047a23 */ /* 0x002fe40000010802 */
[----:B------:R-:W-:Y:S02]  /*65f0*/  IMAD.MOV.U32 R122, RZ, RZ, R160 ;  /* 0x000000ffff7a7224 */ /* 0x000fe400078e00a0 */
[----:B------:R1:W-:Y:S03]  /*6600*/  MUFU.EX2 R5, R4 ;  /* 0x0000000400057308 */ /* 0x0003e60000000800 */
[C---:B------:R-:W-:Y:S08]  /*6610*/  HMMA.16816.F32.BF16 R212, R8.reuse, R58, R20 ;  /* 0x0000003a08d4723c */ /* 0x040ff00000041814 */
[----:B------:R-:W-:Y:S01]  /*6620*/  HMMA.16816.F32.BF16 R204, R8, R70, R16 ;  /* 0x0000004608cc723c */ /* 0x000fe20000041810 */
[----:B-1----:R-:W-:-:S06]  /*6630*/  FFMA.FTZ R4, R121, c[0x0][0x23c], -R0 ;  /* 0x00008f0079047a23 */ /* 0x002fcc0000010800 */
[----:B----4-:R-:W-:Y:S02]  /*6640*/  F2FP.BF16.PACK_AB R8, R13, R176 ;  /* 0x000000b00d08723e */ /* 0x010fe400000010ff */
[----:B---3--:R-:W-:Y:S01]  /*6650*/  F2FP.BF16.PACK_AB R10, R241, R245 ;  /* 0x000000f5f10a723e */ /* 0x008fe200000010ff */
[----:B------:R1:W-:Y:S02]  /*6660*/  MUFU.EX2 R117, R4 ;  /* 0x0000000400757308 */ /* 0x0003e40000000800 */
[----:B-1----:R-:W-:-:S06]  /*6670*/  FFMA.FTZ R4, R163, c[0x0][0x23c], -R0 ;  /* 0x00008f00a3047a23 */ /* 0x002fcc0000010800 */
[----:B------:R1:W2:Y:S02]  /*6680*/  MUFU.EX2 R118, R4 ;  /* 0x0000000400767308 */ /* 0x0002a40000000800 */
[----:B-1----:R-:W-:Y:S01]  /*6690*/  FFMA.FTZ R4, R162, c[0x0][0x23c], -R0 ;  /* 0x00008f00a2047a23 */ /* 0x002fe20000010800 */
[----:B--2---:R-:W-:-:S05]  /*66a0*/  F2FP.BF16.PACK_AB R9, R118, R117 ;  /* 0x000000757609723e */ /* 0x004fca00000010ff */
[----:B------:R1:W-:Y:S02]  /*66b0*/  MUFU.EX2 R244, R4 ;  /* 0x0000000400f47308 */ /* 0x0003e40000000800 */
[----:B-1----:R-:W-:Y:S01]  /*66c0*/  FFMA.FTZ R4, R159, c[0x0][0x23c], -R0 ;  /* 0x00008f009f047a23 */ /* 0x002fe20000010800 */
[----:B------:R-:W-:-:S05]  /*66d0*/  MOV R159, R161 ;  /* 0x000000a1009f7202 */ /* 0x000fca0000000f00 */
[----:B------:R1:W2:Y:S02]  /*66e0*/  MUFU.EX2 R138, R4 ;  /* 0x00000004008a7308 */ /* 0x0002a40000000800 */
[----:B-1----:R-:W-:Y:S01]  /*66f0*/  FFMA.FTZ R4, R156, c[0x0][0x23c], -R0 ;  /* 0x00008f009c047a23 */ /* 0x002fe20000010800 */
[----:B--2---:R-:W-:Y:S01]  /*6700*/  F2FP.BF16.PACK_AB R11, R138, R244 ;  /* 0x000000f48a0b723e */ /* 0x004fe200000010ff */
[----:B------:R-:W-:-:S04]  /*6710*/  IMAD.MOV.U32 R156, RZ, RZ, R174 ;  /* 0x000000ffff9c7224 */ /* 0x000fc800078e00ae */
[----:B------:R1:W-:Y:S02]  /*6720*/  MUFU.EX2 R24, R4 ;  /* 0x0000000400187308 */ /* 0x0003e40000000800 */
[C---:B------:R-:W-:Y:S07]  /*6730*/  HMMA.16816.F32.BF16 R20, R8.reuse, R44, RZ ;  /* 0x0000002c0814723c */ /* 0x040fee00000418ff */
[----:B------:R-:W-:Y:S01]  /*6740*/  IMAD.MOV.U32 R44, RZ, RZ, R248 ;  /* 0x000000ffff2c7224 */ /* 0x000fe200078e00f8 */
[----:B------:R-:W-:Y:S01]  /*6750*/  HMMA.16816.F32.BF16 R16, R8, R48, RZ ;  /* 0x000000300810723c */ /* 0x000fe200000418ff */
[----:B-1----:R-:W-:-:S02]  /*6760*/  FFMA.FTZ R4, R139, c[0x0][0x23c], -R0 ;  /* 0x00008f008b047a23 */ /* 0x002fc40000010800 */
[----:B------:R-:W-:-:S04]  /*6770*/  IMAD.MOV.U32 R139, RZ, RZ, R5 ;  /* 0x000000ffff8b7224 */ /* 0x000fc800078e0005 */
[----:B------:R-:W-:Y:S01]  /*6780*/  MOV R48, R177 ;  /* 0x000000b100307202 */ /* 0x000fe20000000f00 */
[----:B------:R1:W2:Y:S01]  /*6790*/  MUFU.EX2 R5, R4 ;  /* 0x0000000400057308 */ /* 0x0002a20000000800 */
[----:B------:R-:W-:Y:S01]  /*67a0*/  HMMA.16816.F32.BF16 R28, R8, R96, RZ ;  /* 0x00000060081c723c */ /* 0x000fe200000418ff */
[----:B------:R-:W-:Y:S02]  /*67b0*/  MOV R49, R175 ;  /* 0x000000af00317202 */ /* 0x000fe40000000f00 */
[----:B------:R-:W-:-:S04]  /*67c0*/  F2FP.BF16.PACK_AB R6, R139, R135 ;  /* 0x000000878b06723e */ /* 0x000fc800000010ff */
[----:B------:R-:W-:Y:S01]  /*67d0*/  MOV R96, R157 ;  /* 0x0000009d00607202 */ /* 0x000fe20000000f00 */
[----:B------:R-:W-:Y:S01]  /*67e0*/  HMMA.16816.F32.BF16 R40, R8, R84, RZ ;  /* 0x000000540828723c */ /* 0x000fe200000418ff */
[----:B------:R-:W-:Y:S02]  /*67f0*/  IMAD.MOV.U32 R97, RZ, RZ, R199 ;  /* 0x000000ffff617224 */ /* 0x000fe400078e00c7 */
[----:B-1----:R-:W-:Y:S01]  /*6800*/  FFMA.FTZ R4, R133, c[0x0][0x23c], -R0 ;  /* 0x00008f0085047a23 */ /* 0x002fe20000010800 */
[----:B--2---:R-:W-:-:S04]  /*6810*/  MOV R45, R5 ;  /* 0x00000005002d7202 */ /* 0x004fc80000000f00 */
[C---:B------:R-:W-:Y:S01]  /*6820*/  HMMA.16816.F32.BF16 R36, R8.reuse, R88, RZ ;  /* 0x000000580824723c */ /* 0x040fe200000418ff */
[----:B------:R-:W-:Y:S01]  /*6830*/  IMAD.MOV.U32 R85, RZ, RZ, R116 ;  /* 0x000000ffff557224 */ /* 0x000fe200078e0074 */
[----:B------:R1:W-:Y:S01]  /*6840*/  MUFU.EX2 R121, R4 ;  /* 0x0000000400797308 */ /* 0x0003e20000000800 */
[----:B------:R-:W-:Y:S01]  /*6850*/  F2FP.BF16.PACK_AB R5, R45, R24 ;  /* 0x000000182d05723e */ /* 0x000fe200000010ff */
[----:B------:R-:W-:Y:S01]  /*6860*/  IMAD.MOV.U32 R133, RZ, RZ, R176 ;  /* 0x000000ffff857224 */ /* 0x000fe200078e00b0 */
[----:B------:R-:W-:Y:S02]  /*6870*/  MOV R84, R179 ;  /* 0x000000b300547202 */ /* 0x000fe40000000f00 */
[----:B------:R-:W-:Y:S01]  /*6880*/  IMAD.MOV.U32 R88, RZ, RZ, R144 ;  /* 0x000000ffff587224 */ /* 0x000fe200078e0090 */
[----:B------:R-:W-:Y:S01]  /*6890*/  HMMA.16816.F32.BF16 R32, R8, R92, RZ ;  /* 0x0000005c0820723c */ /* 0x000fe200000418ff */
[----:B------:R-:W-:Y:S01]  /*68a0*/  MOV R89, R143 ;  /* 0x0000008f00597202 */ /* 0x000fe20000000f00 */
[----:B-1----:R-:W-:-:S02]  /*68b0*/  FFMA.FTZ R4, R123, c[0x0][0x23c], -R0 ;  /* 0x00008f007b047a23 */ /* 0x002fc40000010800 */
[----:B------:R-:W-:Y:S02]  /*68c0*/  IMAD.MOV.U32 R123, RZ, RZ, R178 ;  /* 0x000000ffff7b7224 */ /* 0x000fe400078e00b2 */
[----:B------:R1:W2:Y:S02]  /*68d0*/  MUFU.EX2 R248, R4 ;  /* 0x0000000400f87308 */ /* 0x0002a40000000800 */
[----:B-1----:R-:W-:Y:S02]  /*68e0*/  F2FP.BF16.PACK_AB R4, R116, R25 ;  /* 0x000000197404723e */ /* 0x002fe400000010ff */
[----:B--2---:R-:W-:-:S07]  /*68f0*/  F2FP.BF16.PACK_AB R7, R248, R121 ;  /* 0x00000079f807723e */ /* 0x004fce00000010ff */
[C---:B------:R-:W-:Y:S07]  /*6900*/  HMMA.16816.F32.BF16 R148, R4.reuse, R60, R20 ;  /* 0x0000003c0494723c */ /* 0x040fee0000041814 */
[----:B------:R-:W-:Y:S01]  /*6910*/  IMAD.MOV.U32 R61, RZ, RZ, R118 ;  /* 0x000000ffff3d7224 */ /* 0x000fe200078e0076 */
[----:B------:R-:W-:Y:S01]  /*6920*/  HMMA.16816.F32.BF16 R160, R4, R52, R16 ;  /* 0x0000003404a0723c */ /* 0x000fe20000041810 */
[----:B------:R-:W-:-:S06]  /*6930*/  MOV R60, R131 ;  /* 0x00000083003c7202 */ /* 0x000fcc0000000f00 */
[----:B------:R-:W-:Y:S01]  /*6940*/  IMAD.MOV.U32 R53, RZ, RZ, R117 ;  /* 0x000000ffff357224 */ /* 0x000fe200078e0075 */
[----:B------:R-:W-:Y:S01]  /*6950*/  HMMA.16816.F32.BF16 R20, R8, R104, RZ ;  /* 0x000000680814723c */ /* 0x000fe200000418ff */
[----:B------:R-:W-:-:S06]  /*6960*/  MOV R52, R172 ;  /* 0x000000ac00347202 */ /* 0x000fcc0000000f00 */
[----:B------:R-:W-:Y:S01]  /*6970*/  IMAD.MOV.U32 R104, RZ, RZ, R152 ;  /* 0x000000ffff687224 */ /* 0x000fe200078e0098 */
[----:B------:R-:W-:Y:S01]  /*6980*/  HMMA.16816.F32.BF16 R16, R8, R108, RZ ;  /* 0x0000006c0810723c */ /* 0x000fe200000418ff */
[----:B------:R-:W-:-:S07]  /*6990*/  MOV R105, R147 ;  /* 0x0000009300697202 */ /* 0x000fce0000000f00 */
[C---:B------:R-:W-:Y:S08]  /*69a0*/  HMMA.16816.F32.BF16 R124, R4.reuse, R72, R28 ;  /* 0x00000048047c723c */ /* 0x040ff0000004181c */
[C---:B------:R-:W-:Y:S08]  /*69b0*/  HMMA.16816.F32.BF16 R116, R4.reuse, R56, R20 ;  /* 0x000000380474723c */ /* 0x040ff00000041814 */
[C---:B------:R-:W-:Y:S07]  /*69c0*/  HMMA.16816.F32.BF16 R176, R4.reuse, R80, R40 ;  /* 0x0000005004b0723c */ /* 0x040fee0000041828 */
[----:B------:R-:W-:Y:S01]  /*69d0*/  IMAD.MOV.U32 R80, RZ, RZ, R45 ;  /* 0x000000ffff507224 */ /* 0x000fe200078e002d */
[----:B------:R-:W-:Y:S01]  /*69e0*/  HMMA.16816.F32.BF16 R172, R4, R68, R16 ;  /* 0x0000004404ac723c */ /* 0x000fe20000041810 */
[----:B------:R-:W-:-:S06]  /*69f0*/  IMAD.MOV.U32 R81, RZ, RZ, R85 ;  /* 0x000000ffff517224 */ /* 0x000fcc00078e0055 */
[----:B------:R-:W-:Y:S01]  /*6a00*/  MOV R68, R44 ;  /* 0x0000002c00447202 */ /* 0x000fe20000000f00 */
[----:B------:R-:W-:Y:S01]  /*6a10*/  HMMA.16816.F32.BF16 R28, R8, R94, RZ ;  /* 0x0000005e081c723c */ /* 0x000fe200000418ff */
[----:B------:R-:W-:-:S06]  /*6a20*/  MOV R69, R84 ;  /* 0x0000005400457202 */ /* 0x000fcc0000000f00 */
[----:B------:R-:W-:Y:S01]  /*6a30*/  IMAD.MOV.U32 R94, RZ, RZ, R48 ;  /* 0x000000ffff5e7224 */ /* 0x000fe200078e0030 */
[----:B------:R-:W-:Y:S01]  /*6a40*/  HMMA.16816.F32.BF16 R20, R8, R98, RZ ;  /* 0x000000620814723c */ /* 0x000fe200000418ff */
[----:B------:R-:W-:-:S06]  /*6a50*/  MOV R95, R61 ;  /* 0x0000003d005f7202 */ /* 0x000fcc0000000f00 */
[----:B------:R-:W-:Y:S01]  /*6a60*/  MOV R99, R49 ;  /* 0x0000003100637202 */ /* 0x000fe20000000f00 */
[----:B------:R-:W-:Y:S01]  /*6a70*/  HMMA.16816.F32.BF16 R100, R4, R64, R36 ;  /* 0x000000400464723c */ /* 0x000fe20000041824 */
[----:B------:R-:W-:Y:S01]  /*6a80*/  IMAD.MOV.U32 R98, RZ, RZ, R121 ;  /* 0x000000ffff627224 */ /* 0x000fe200078e0079 */
[----:B------:R-:W-:-:S06]  /*6a90*/  MOV R121, R155 ;  /* 0x0000009b00797202 */ /* 0x000fcc0000000f00 */
[----:B------:R-:W-:Y:S08]  /*6aa0*/  HMMA.16816.F32.BF16 R128, R4, R76, R32 ;  /* 0x0000004c0480723c */ /* 0x000ff00000041820 */
[C---:B------:R-:W-:Y:S08]  /*6ab0*/  HMMA.16816.F32.BF16 R40, R8.reuse, R50, RZ ;  /* 0x000000320828723c */ /* 0x040ff000000418ff */
[C---:B------:R-:W-:Y:S08]  /*6ac0*/  HMMA.16816.F32.BF16 R44, R8.reuse, R46, RZ ;  /* 0x0000002e082c723c */ /* 0x040ff000000418ff */
[C---:B------:R-:W-:Y:S07]  /*6ad0*/  HMMA.16816.F32.BF16 R36, R8.reuse, R86, RZ ;  /* 0x000000560824723c */ /* 0x040fee00000418ff */
[----:B------:R-:W-:Y:S01]  /*6ae0*/  IMAD.MOV.U32 R86, RZ, RZ, R53 ;  /* 0x000000ffff567224 */ /* 0x000fe200078e0035 */
[----:B------:R-:W-:Y:S01]  /*6af0*/  HMMA.16816.F32.BF16 R32, R8, R90, RZ ;  /* 0x0000005a0820723c */ /* 0x000fe200000418ff */
[----:B------:R-:W-:-:S02]  /*6b00*/  MOV R53, R27 ;  /* 0x0000001b00357202 */ /* 0x000fc40000000f00 */
[----:B------:R-:W-:Y:S01]  /*6b10*/  MOV R87, R52 ;  /* 0x0000003400577202 */ /* 0x000fe20000000f00 */
[----:B------:R-:W-:-:S03]  /*6b20*/  IMAD.MOV.U32 R52, RZ, RZ, R140 ;  /* 0x000000ffff347224 */ /* 0x000fc600078e008c */
[----:B------:R-:W-:Y:S01]  /*6b30*/  IMAD.MOV.U32 R90, RZ, RZ, R142 ;  /* 0x000000ffff5a7224 */ /* 0x000fe200078e008e */
[----:B------:R-:W-:Y:S01]  /*6b40*/  HMMA.16816.F32.BF16 R16, R8, R106, RZ ;  /* 0x0000006a0810723c */ /* 0x000fe200000418ff */
[----:B------:R-:W-:-:S06]  /*6b50*/  MOV R91, R141 ;  /* 0x0000008d005b7202 */ /* 0x000fcc0000000f00 */
[----:B------:R-:W-:Y:S01]  /*6b60*/  IMAD.MOV.U32 R106, RZ, RZ, R146 ;  /* 0x000000ffff6a7224 */ /* 0x000fe200078e0092 */
[----:B------:R-:W-:Y:S01]  /*6b70*/  HMMA.16816.F32.BF16 R48, R8, R110, RZ ;  /* 0x0000006e0830723c */ /* 0x000fe200000418ff */
[----:B------:R-:W-:-:S06]  /*6b80*/  MOV R107, R145 ;  /* 0x00000091006b7202 */ /* 0x000fcc0000000f00 */
[----:B------:R-:W-:Y:S01]  /*6b90*/  FFMA.FTZ R8, R198, c[0x0][0x23c], -R2 ;  /* 0x00008f00c6087a23 */ /* 0x000fe20000010802 */
[----:B------:R-:W-:Y:S01]  /*6ba0*/  HMMA.16816.F32.BF16 R44, R4, R62, R44 ;  /* 0x0000003e042c723c */ /* 0x000fe2000004182c */
[----:B------:R-:W-:Y:S01]  /*6bb0*/  MOV R110, R156 ;  /* 0x0000009c006e7202 */ /* 0x000fe20000000f00 */
[----:B------:R-:W-:Y:S01]  /*6bc0*/  IMAD.MOV.U32 R111, RZ, RZ, R123 ;  /* 0x000000ffff6f7224 */ /* 0x000fe200078e007b */
[----:B------:R1:W-:Y:S01]  /*6bd0*/  MUFU.EX2 R61, R8 ;  /* 0x00000008003d7308 */ /* 0x0003e20000000800 */
[----:B------:R-:W-:-:S03]  /*6be0*/  MOV R123, R153 ;  /* 0x00000099007b7202 */ /* 0x000fc60000000f00 */
[----:B------:R-:W-:Y:S01]  /*6bf0*/  IMAD.MOV.U32 R63, RZ, RZ, R159 ;  /* 0x000000ffff3f7224 */ /* 0x000fe200078e009f */
[----:B------:R-:W-:Y:S01]  /*6c00*/  HMMA.16816.F32.BF16 R40, R4, R54, R40 ;  /* 0x000000360428723c */ /* 0x000fe20000041828 */
[----:B------:R-:W-:Y:S01]  /*6c10*/  MOV R62, R122 ;  /* 0x0000007a003e7202 */ /* 0x000fe20000000f00 */
[----:B------:R-:W-:-:S05]  /*6c20*/  IMAD.MOV.U32 R122, RZ, RZ, R154 ;  /* 0x000000ffff7a7224 */ /* 0x000fca00078e009a */
[----:B------:R-:W-:Y:S01]  /*6c30*/  IMAD.MOV.U32 R54, RZ, RZ, R15 ;  /* 0x000000ffff367224 */ /* 0x000fe200078e000f */
[----:B------:R-:W-:Y:S01]  /*6c40*/  HMMA.16816.F32.BF16 R36, R4, R82, R36 ;  /* 0x000000520424723c */ /* 0x000fe20000041824 */
[----:B------:R-:W-:Y:S01]  /*6c50*/  MOV R55, R14 ;  /* 0x0000000e00377202 */ /* 0x000fe20000000f00 */
[----:B-1----:R-:W-:-:S04]  /*6c60*/  FFMA.FTZ R8, R194, c[0x0][0x23c], -R2 ;  /* 0x00008f00c2087a23 */ /* 0x002fc80000010802 */
[----:B------:R1:W-:Y:S02]  /*6c70*/  MUFU.EX2 R108, R8 ;  /* 0x00000008006c7308 */ /* 0x0003e40000000800 */
        /* <DEDUP_REMOVED lines=19> */
[----:B----4-:R-:W-:-:S07]  /*6db0*/  FFMA.FTZ R4, R165, c[0x0][0x23c], -R12 ;  /* 0x00008f00a5047a23 */ /* 0x010fce000001080c */
[----:B------:R3:W4:Y:S01]  /*6dc0*/  MUFU.EX2 R156, R4 ;  /* 0x00000004009c7308 */ /* 0x0007220000000800 */
[----:B-1----:R-:W-:-:S07]  /*6dd0*/  FFMA.FTZ R8, R183, c[0x0][0x23c], -R0 ;  /* 0x00008f00b7087a23 */ /* 0x002fce0000010800 */
        /* <DEDUP_REMOVED lines=18> */
[----:B------:R-:W3:Y:S01]  /*6f00*/  MUFU.EX2 R158, R4 ;  /* 0x00000004009e7308 */ /* 0x000ee20000000800 */
[----:B-1----:R-:W-:-:S07]  /*6f10*/  FFMA.FTZ R8, R192, c[0x0][0x23c], -R12 ;  /* 0x00008f00c0087a23 */ /* 0x002fce000001080c */
[----:B------:R1:W4:Y:S01]  /*6f20*/  MUFU.EX2 R92, R8 ;  /* 0x00000008005c7308 */ /* 0x0003220000000800 */
[----:B---3--:R-:W-:Y:S02]  /*6f30*/  F2FP.BF16.PACK_AB R7, R158, R14 ;  /* 0x0000000e9e07723e */ /* 0x008fe400000010ff */
[----:B-1----:R-:W-:Y:S02]  /*6f40*/  F2FP.BF16.PACK_AB R8, R108, R61 ;  /* 0x0000003d6c08723e */ /* 0x002fe400000010ff */
[----:B----4-:R-:W-:-:S05]  /*6f50*/  F2FP.BF16.PACK_AB R4, R92, R64 ;  /* 0x000000405c04723e */ /* 0x010fca00000010ff */
[-C--:B--2---:R-:W-:Y:S08]  /*6f60*/  HMMA.16816.F32.BF16 R148, R8, R16.reuse, R148 ;  /* 0x000000100894723c */ /* 0x084ff00000041894 */
[C---:B------:R-:W-:Y:S07]  /*6f70*/  HMMA.16816.F32.BF16 R144, R4.reuse, R16, R188 ;  /* 0x000000100490723c */ /* 0x040fee00000418bc */
[----:B------:R-:W-:Y:S01]  /*6f80*/  MOV R191, R111 ;  /* 0x0000006f00bf7202 */ /* 0x000fe20000000f00 */
[----:B------:R-:W-:Y:S01]  /*6f90*/  HMMA.16816.F32.BF16 R152, R4, R18, R112 ;  /* 0x000000120498723c */ /* 0x000fe20000041870 */
[----:B------:R-:W-:Y:S01]  /*6fa0*/  MOV R189, R64 ;  /* 0x0000004000bd7202 */ /* 0x000fe20000000f00 */
[----:B------:R-:W-:-:S02]  /*6fb0*/  IMAD.MOV.U32 R188, RZ, RZ, R65 ;  /* 0x000000ffffbc7224 */ /* 0x000fc400078e0041 */
[----:B------:R-:W-:-:S03]  /*6fc0*/  IMAD.MOV.U32 R190, RZ, RZ, R61 ;  /* 0x000000ffffbe7224 */ /* 0x000fc600078e003d */
[----:B------:R-:W-:Y:S01]  /*6fd0*/  MOV R114, R108 ;  /* 0x0000006c00727202 */ /* 0x000fe20000000f00 */
[----:B------:R-:W-:Y:S01]  /*6fe0*/  HMMA.16816.F32.BF16 R44, R8, R18, R44 ;  /* 0x00000012082c723c */ /* 0x000fe2000004182c */
[----:B------:R-:W1:Y:S01]  /*6ff0*/  LDSM.16.MT88.4 R16, [R239+0xd000] ;  /* 0x00d00000ef10783b */ /* 0x000e620000004200 */
[----:B------:R-:W-:Y:S01]  /*7000*/  IMAD.MOV.U32 R113, RZ, RZ, R109 ;  /* 0x000000ffff717224 */ /* 0x000fe200078e006d */
[----:B------:R-:W-:Y:S02]  /*7010*/  MOV R112, R92 ;  /* 0x0000005c00707202 */ /* 0x000fe40000000f00 */
[----:B------:R-:W-:-:S03]  /*7020*/  MOV R115, R60 ;  /* 0x0000003c00737202 */ /* 0x000fc60000000f00 */
[-C--:B------:R-:W-:Y:S08]  /*7030*/  HMMA.16816.F32.BF16 R160, R8, R28.reuse, R160 ;  /* 0x0000001c08a0723c */ /* 0x080ff000000418a0 */
[C---:B------:R-:W-:Y:S07]  /*7040*/  HMMA.16816.F32.BF16 R164, R4.reuse, R28, R208 ;  /* 0x0000001c04a4723c */ /* 0x040fee00000418d0 */
[----:B------:R-:W-:Y:S01]  /*7050*/  IMAD.MOV.U32 R208, RZ, RZ, R110 ;  /* 0x000000ffffd07224 */ /* 0x000fe200078e006e */
[----:B------:R-:W-:Y:S01]  /*7060*/  HMMA.16816.F32.BF16 R168, R4, R30, R168 ;  /* 0x0000001e04a8723c */ /* 0x000fe200000418a8 */
[----:B------:R-:W-:Y:S01]  /*7070*/  IMAD.MOV.U32 R211, RZ, RZ, R95 ;  /* 0x000000ffffd37224 */ /* 0x000fe200078e005f */
[----:B------:R-:W-:Y:S01]  /*7080*/  MOV R209, R84 ;  /* 0x0000005400d17202 */ /* 0x000fe20000000f00 */
[----:B------:R-:W-:-:S05]  /*7090*/  IMAD.MOV.U32 R210, RZ, RZ, R85 ;  /* 0x000000ffffd27224 */ /* 0x000fca00078e0055 */
[C---:B------:R-:W-:Y:S01]  /*70a0*/  HMMA.16816.F32.BF16 R40, R8.reuse, R30, R40 ;  /* 0x0000001e0828723c */ /* 0x040fe20000041828 */
[----:B------:R-:W2:Y:S07]  /*70b0*/  LDSM.16.MT88.4 R28, [R240+0xf000] ;  /* 0x00f00000f01c783b */ /* 0x000eae0000004200 */
[-C--:B------:R-:W-:Y:S08]  /*70c0*/  HMMA.16816.F32.BF16 R176, R8, R20.reuse, R176 ;  /* 0x0000001408b0723c */ /* 0x080ff000000418b0 */
[C---:B------:R-:W-:Y:S07]  /*70d0*/  HMMA.16816.F32.BF16 R180, R4.reuse, R20, R224 ;  /* 0x0000001404b4723c */ /* 0x040fee00000418e0 */
[----:B------:R-:W-:Y:S01]  /*70e0*/  IMAD.MOV.U32 R226, RZ, RZ, R93 ;  /* 0x000000ffffe27224 */ /* 0x000fe200078e005d */
[----:B------:R-:W-:Y:S01]  /*70f0*/  HMMA.16816.F32.BF16 R184, R4, R22, R184 ;  /* 0x0000001604b8723c */ /* 0x000fe200000418b8 */
[----:B------:R-:W-:Y:S01]  /*7100*/  MOV R224, R68 ;  /* 0x0000004400e07202 */ /* 0x000fe20000000f00 */
[----:B------:R-:W-:Y:S01]  /*7110*/  IMAD.MOV.U32 R225, RZ, RZ, R69 ;  /* 0x000000ffffe17224 */ /* 0x000fe200078e0045 */
[----:B------:R-:W-:-:S05]  /*7120*/  MOV R227, R86 ;  /* 0x0000005600e37202 */ /* 0x000fca0000000f00 */
[C---:B------:R-:W-:Y:S01]  /*7130*/  HMMA.16816.F32.BF16 R36, R8.reuse, R22, R36 ;  /* 0x000000160824723c */ /* 0x040fe20000041824 */
[----:B------:R-:W3:Y:S07]  /*7140*/  LDSM.16.MT88.4 R20, [R237+0xf000] ;  /* 0x00f00000ed14783b */ /* 0x000eee0000004200 */
[-C--:B-1----:R-:W-:Y:S07]  /*7150*/  HMMA.16816.F32.BF16 R192, R8, R16.reuse, R100 ;  /* 0x0000001008c0723c */ /* 0x082fee0000041864 */
[----:B------:R-:W-:Y:S01]  /*7160*/  MOV R103, R94 ;  /* 0x0000005e00677202 */ /* 0x000fe20000000f00 */
[----:B------:R-:W-:Y:S01]  /*7170*/  HMMA.16816.F32.BF16 R196, R4, R16, R228 ;  /* 0x0000001004c4723c */ /* 0x000fe200000418e4 */
[----:B------:R-:W-:-:S02]  /*7180*/  IMAD.MOV.U32 R102, RZ, RZ, R99 ;  /* 0x000000ffff667224 */ /* 0x000fc400078e0063 */
[----:B------:R-:W-:-:S04]  /*7190*/  IMAD.MOV.U32 R99, RZ, RZ, R87 ;  /* 0x000000ffff637224 */ /* 0x000fc800078e0057 */
[----:B------:R-:W-:Y:S01]  /*71a0*/  IMAD.MOV.U32 R229, RZ, RZ, R224 ;  /* 0x000000ffffe57224 */ /* 0x000fe200078e00e0 */
[-C--:B------:R-:W-:Y:S01]  /*71b0*/  HMMA.16816.F32.BF16 R200, R4, R18.reuse, R200 ;  /* 0x0000001204c8723c */ /* 0x080fe200000418c8 */
[----:B------:R-:W-:Y:S01]  /*71c0*/  IMAD.MOV.U32 R231, RZ, RZ, R226 ;  /* 0x000000ffffe77224 */ /* 0x000fe200078e00e2 */
[----:B------:R-:W-:Y:S02]  /*71d0*/  MOV R224, R209 ;  /* 0x000000d100e07202 */ /* 0x000fe40000000f00 */
[----:B------:R-:W-:Y:S01]  /*71e0*/  MOV R226, R115 ;  /* 0x0000007300e27202 */ /* 0x000fe20000000f00 */
[----:B------:R-:W-:Y:S01]  /*71f0*/  IMAD.MOV.U32 R115, RZ, RZ, R191 ;  /* 0x000000ffff737224 */ /* 0x000fe200078e00bf */
[----:B------:R-:W-:Y:S01]  /*7200*/  MOV R191, R82 ;  /* 0x0000005200bf7202 */ /* 0x000fe20000000f00 */
[----:B------:R-:W-:Y:S01]  /*7210*/  IMAD.MOV.U32 R82, RZ, RZ, R83 ;  /* 0x000000ffff527224 */ /* 0x000fe200078e0053 */
[----:B------:R-:W-:Y:S01]  /*7220*/  HMMA.16816.F32.BF16 R140, R8, R18, R32 ;  /* 0x00000012088c723c */ /* 0x000fe20000041820 */
[----:B------:R-:W1:Y:S01]  /*7230*/  LDSM.16.MT88.4 R16, [R238+0xf000] ;  /* 0x00f00000ee10783b */ /* 0x000e620000004200 */
[----:B------:R-:W-:-:S02]  /*7240*/  MOV R228, R103 ;  /* 0x0000006700e47202 */ /* 0x000fc40000000f00 */
[----:B------:R-:W-:Y:S01]  /*7250*/  MOV R83, R96 ;  /* 0x0000006000537202 */ /* 0x000fe20000000f00 */
[----:B------:R-:W4:Y:S01]  /*7260*/  LDSM.16.MT88.4 R32, [R239+0xf000] ;  /* 0x00f00000ef20783b */ /* 0x000f220000004200 */
[----:B------:R-:W-:Y:S01]  /*7270*/  IMAD.MOV.U32 R96, RZ, RZ, R97 ;  /* 0x000000ffff607224 */ /* 0x000fe200078e0061 */
[----:B------:R-:W-:Y:S01]  /*7280*/  MOV R97, R139 ;  /* 0x0000008b00617202 */ /* 0x000fe20000000f00 */
[----:B--2---:R-:W-:Y:S01]  /*7290*/  HMMA.16816.F32.BF16 R104, R4, R28, R104 ;  /* 0x0000001c0468723c */ /* 0x004fe20000041868 */
[----:B------:R-:W-:Y:S01]  /*72a0*/  MOV R230, R225 ;  /* 0x000000e100e67202 */ /* 0x000fe20000000f00 */
[----:B------:R-:W-:-:S06]  /*72b0*/  IMAD.MOV.U32 R225, RZ, RZ, R210 ;  /* 0x000000ffffe17224 */ /* 0x000fcc00078e00d2 */
[C---:B---3--:R-:W-:Y:S08]  /*72c0*/  HMMA.16816.F32.BF16 R52, R4.reuse, R20, R52 ;  /* 0x000000140434723c */ /* 0x048ff00000041834 */
        /* <DEDUP_REMOVED lines=9> */
[----:B------:R-:W-:Y:S01]  /*7360*/  IMAD.MOV.U32 R230, RZ, RZ, R225 ;  /* 0x000000ffffe67224 */ /* 0x000fe200078e00e1 */
[----:B------:R-:W-:Y:S01]  /*7370*/  MOV R225, R82 ;  /* 0x0000005200e17202 */ /* 0x000fe20000000f00 */
[----:B------:R-:W-:Y:S02]  /*7380*/  IMAD.MOV.U32 R82, RZ, RZ, R96 ;  /* 0x000000ffff527224 */ /* 0x000fe400078e0060 */
[----:B------:R-:W-:Y:S01]  /*7390*/  IMAD.MOV.U32 R96, RZ, RZ, R138 ;  /* 0x000000ffff607224 */ /* 0x000fe200078e008a */
[----:B------:R-:W-:Y:S01]  /*73a0*/  MOV R220, R225 ;  /* 0x000000e100dc7202 */ /* 0x000fe20000000f00 */
[----:B------:R-:W-:Y:S01]  /*73b0*/  IMAD.MOV.U32 R225, RZ, RZ, R157 ;  /* 0x000000ffffe17224 */ /* 0x000fe200078e009d */
[C---:B-1----:R-:W-:Y:S08]  /*73c0*/  HMMA.16816.F32.BF16 R88, R4.reuse, R16, R88 ;  /* 0x000000100458723c */ /* 0x042ff00000041858 */
[C---:B----4-:R-:W-:Y:S08]  /*73d0*/  HMMA.16816.F32.BF16 R120, R4.reuse, R32, R120 ;  /* 0x000000200478723c */ /* 0x050ff00000041878 */
[C---:B------:R-:W-:Y:S07]  /*73e0*/  HMMA.16816.F32.BF16 R92, R4.reuse, R18, R216 ;  /* 0x00000012045c723c */ /* 0x040fee00000418d8 */
[----:B------:R-:W-:Y:S01]  /*73f0*/  IMAD.MOV.U32 R219, RZ, RZ, R224 ;  /* 0x000000ffffdb7224 */ /* 0x000fe200078e00e0 */
[----:B------:R-:W-:Y:S01]  /*7400*/  HMMA.16816.F32.BF16 R64, R4, R34, R204 ;  /* 0x000000220440723c */ /* 0x000fe200000418cc */
[----:B------:R-:W-:Y:S01]  /*7410*/  MOV R224, R14 ;  /* 0x0000000e00e07202 */ /* 0x000fe20000000f00 */
[----:B------:R-:W-:Y:S05]  /*7420*/  LDSM.16.MT88.4 R204, [R239+0xd800] ;  /* 0x00d80000efcc783b */ /* 0x000fea0000004200 */
[--C-:B------:R-:W-:Y:S01]  /*7430*/  FFMA.FTZ R4, R208, c[0x0][0x23c], -R2.reuse ;  /* 0x00008f00d0047a23 */ /* 0x100fe20000010802 */
[C---:B------:R-:W-:Y:S03]  /*7440*/  HMMA.16816.F32.BF16 R68, R8.reuse, R20, R128 ;  /* 0x000000140844723c */ /* 0x040fe60000041880 */
[----:B------:R1:W-:Y:S05]  /*7450*/  MUFU.EX2 R208, R4 ;  /* 0x0000000400d07308 */ /* 0x0003ea0000000800 */
[C---:B------:R-:W-:Y:S08]  /*7460*/  HMMA.16816.F32.BF16 R84, R8.reuse, R16, R124 ;  /* 0x000000100854723c */ /* 0x040ff0000004187c */
[----:B------:R-:W-:Y:S01]  /*7470*/  HMMA.16816.F32.BF16 R20, R8, R22, R76 ;  /* 0x000000160814723c */ /* 0x000fe2000004184c */
[----:B-1----:R-:W-:-:S04]  /*7480*/  FFMA.FTZ R4, R102, c[0x0][0x23c], -R2 ;  /* 0x00008f0066047a23 */ /* 0x002fc80000010802 */
[----:B------:R1:W2:Y:S03]  /*7490*/  MUFU.EX2 R209, R4 ;  /* 0x0000000400d17308 */ /* 0x0002a60000000800 */
[C---:B------:R-:W-:Y:S08]  /*74a0*/  HMMA.16816.F32.BF16 R100, R8.reuse, R28, R116 ;  /* 0x0000001c0864723c */ /* 0x040ff00000041874 */
[----:B------:R-:W-:Y:S01]  /*74b0*/  HMMA.16816.F32.BF16 R16, R8, R18, R72 ;  /* 0x000000120810723c */ /* 0x000fe20000041848 */
[----:B-1----:R-:W-:-:S07]  /*74c0*/  FFMA.FTZ R4, R249, c[0x0][0x23c], -R2 ;  /* 0x00008f00f9047a23 */ /* 0x002fce0000010802 */
[----:B------:R-:W-:Y:S01]  /*74d0*/  HMMA.16816.F32.BF16 R116, R8, R32, R172 ;  /* 0x000000200874723c */ /* 0x000fe200000418ac */
[----:B------:R-:W-:-:S07]  /*74e0*/  FFMA.FTZ R2, R232, c[0x0][0x23c], -R2 ;  /* 0x00008f00e8027a23 */ /* 0x000fce0000010802 */
[----:B------:R-:W-:Y:S01]  /*74f0*/  HMMA.16816.F32.BF16 R48, R8, R34, R48 ;  /* 0x000000220830723c */ /* 0x000fe20000041830 */
[----:B------:R1:W-:Y:S08]  /*7500*/  MUFU.EX2 R139, R2 ;  /* 0x00000002008b7308 */ /* 0x0003f00000000800 */
[----:B------:R3:W4:Y:S01]  /*7510*/  MUFU.EX2 R210, R4 ;  /* 0x0000000400d27308 */ /* 0x0007220000000800 */
[----:B--2---:R-:W-:Y:S01]  /*7520*/  F2FP.BF16.PACK_AB R128, R209, R208 ;  /* 0x000000d0d180723e */ /* 0x004fe200000010ff */
[----:B------:R-:W-:Y:S01]  /*7530*/  LDSM.16.MT88.4 R172, [R238+0xd800] ;  /* 0x00d80000eeac783b */ /* 0x000fe20000004200 */
[----:B-1----:R-:W-:-:S02]  /*7540*/  FFMA.FTZ R2, R228, c[0x0][0x23c], -R0 ;  /* 0x00008f00e4027a23 */ /* 0x002fc40000010800 */
[----:B------:R-:W-:Y:S01]  /*7550*/  IMAD.MOV.U32 R228, RZ, RZ, R231 ;  /* 0x000000ffffe47224 */ /* 0x000fe200078e00e7 */
[----:B------:R-:W-:Y:S02]  /*7560*/  MOV R231, R226 ;  /* 0x000000e200e77202 */ /* 0x000fe40000000f00 */
[----:B------:R1:W-:Y:S01]  /*7570*/  MUFU.EX2 R132, R2 ;  /* 0x0000000200847308 */ /* 0x0003e20000000800 */
[----:B------:R-:W-:Y:S01]  /*7580*/  IMAD.MOV.U32 R226, RZ, RZ, R133 ;  /* 0x000000ffffe27224 */ /* 0x000fe200078e0085 */
[----:B------:R-:W-:Y:S01]  /*7590*/  MOV R218, R231 ;  /* 0x000000e700da7202 */ /* 0x000fe20000000f00 */
[----:B------:R-:W-:Y:S01]  /*75a0*/  IMAD.MOV.U32 R231, RZ, RZ, R15 ;  /* 0x000000ffffe77224 */ /* 0x000fe200078e000f */
[----:B---3--:R-:W2:Y:S01]  /*75b0*/  LDSM.16.MT88.4 R4, [R239+0xf800] ;  /* 0x00f80000ef04783b */ /* 0x008ea20000004200 */
[----:B------:R-:W-:Y:S02]  /*75c0*/  IMAD.MOV.U32 R221, RZ, RZ, R226 ;  /* 0x000000ffffdd7224 */ /* 0x000fe400078e00e2 */
[----:B------:R-:W-:Y:S01]  /*75d0*/  IMAD.MOV.U32 R35, RZ, RZ, R246 ;  /* 0x000000ffff237224 */ /* 0x000fe200078e00f6 */
[----:B----4-:R-:W-:-:S02]  /*75e0*/  F2FP.BF16.PACK_AB R130, R139, R210 ;  /* 0x000000d28b82723e */ /* 0x010fc400000010ff */
[----:B------:R-:W-:Y:S02]  /*75f0*/  MOV R32, R97 ;  /* 0x0000006100207202 */ /* 0x000fe40000000f00 */
[----:B------:R-:W-:Y:S02]  /*7600*/  MOV R33, R81 ;  /* 0x0000005100217202 */ /* 0x000fe40000000f00 */
[----:B------:R-:W-:Y:S01]  /*7610*/  MOV R31, R80 ;  /* 0x00000050001f7202 */ /* 0x000fe20000000f00 */
[----:B-1----:R-:W-:Y:S01]  /*7620*/  FFMA.FTZ R2, R252, c[0x0][0x23c], -R0 ;  /* 0x00008f00fc027a23 */ /* 0x002fe20000010800 */
[----:B------:R-:W-:-:S03]  /*7630*/  MOV R226, R159 ;  /* 0x0000009f00e27202 */ /* 0x000fc60000000f00 */
[----:B------:R1:W3:Y:S02]  /*7640*/  MUFU.EX2 R133, R2 ;  /* 0x0000000200857308 */ /* 0x0002e40000000800 */
[--C-:B-1----:R-:W-:Y:S02]  /*7650*/  FFMA.FTZ R2, R235, c[0x0][0x23c], -R0.reuse ;  /* 0x00008f00eb027a23 */ /* 0x102fe40000010800 */
[----:B------:R-:W-:-:S04]  /*7660*/  FFMA.FTZ R0, R233, c[0x0][0x23c], -R0 ;  /* 0x00008f00e9007a23 */ /* 0x000fc80000010800 */
[----:B------:R-:W-:Y:S08]  /*7670*/  MUFU.EX2 R138, R2 ;  /* 0x00000002008a7308 */ /* 0x000ff00000000800 */
[----:B------:R1:W4:Y:S02]  /*7680*/  MUFU.EX2 R30, R0 ;  /* 0x00000000001e7308 */ /* 0x0003240000000800 */
[----:B-1----:R-:W-:Y:S01]  /*7690*/  FFMA.FTZ R0, R222, c[0x0][0x23c], -R12 ;  /* 0x00008f00de007a23 */ /* 0x002fe2000001080c */
[----:B------:R-:W-:-:S02]  /*76a0*/  MOV R222, R227 ;  /* 0x000000e300de7202 */ /* 0x000fc40000000f00 */
[----:B---3--:R-:W-:-:S03]  /*76b0*/  F2FP.BF16.PACK_AB R129, R133, R132 ;  /* 0x000000848581723e */ /* 0x008fc600000010ff */
[----:B------:R1:W-:Y:S01]  /*76c0*/  MUFU.EX2 R28, R0 ;  /* 0x00000000001c7308 */ /* 0x0003e20000000800 */
[----:B----4-:R-:W-:Y:S01]  /*76d0*/  F2FP.BF16.PACK_AB R131, R30, R138 ;  /* 0x0000008a1e83723e */ /* 0x010fe200000010ff */
[----:B------:R-:W-:Y:S02]  /*76e0*/  IMAD.MOV.U32 R233, RZ, RZ, R99 ;  /* 0x000000ffffe97224 */ /* 0x000fe400078e0063 */
[----:B------:R-:W-:Y:S02]  /*76f0*/  IMAD.MOV.U32 R227, RZ, RZ, R156 ;  /* 0x000000ffffe37224 */ /* 0x000fe400078e009c */
[----:B-1----:R-:W-:Y:S02]  /*7700*/  FFMA.FTZ R0, R223, c[0x0][0x23c], -R12 ;  /* 0x00008f00df007a23 */ /* 0x002fe4000001080c */
[----:B------:R-:W-:Y:S01]  /*7710*/  IMAD.MOV.U32 R223, RZ, RZ, R211 ;  /* 0x000000ffffdf7224 */ /* 0x000fe200078e00d3 */
[----:B--2---:R-:W-:Y:S01]  /*7720*/  HMMA.16816.F32.BF16 R116, R128, R4, R116 ;  /* 0x000000048074723c */ /* 0x004fe20000041874 */
[----:B------:R1:W2:Y:S01]  /*7730*/  MUFU.EX2 R29, R0 ;  /* 0x00000000001d7308 */ /* 0x0002a20000000800 */
[----:B------:R-:W-:-:S02]  /*7740*/  MOV R211, R158 ;  /* 0x0000009e00d37202 */ /* 0x000fc40000000f00 */
[----:B------:R-:W3:Y:S01]  /*7750*/  LDSM.16.MT88.4 R156, [R237+0xd800] ;  /* 0x00d80000ed9c783b */ /* 0x000ee20000004200 */
[----:B-1----:R-:W-:-:S04]  /*7760*/  FFMA.FTZ R0, R250, c[0x0][0x23c], -R12 ;  /* 0x00008f00fa007a23 */ /* 0x002fc8000001080c */
[----:B------:R1:W-:Y:S02]  /*7770*/  MUFU.EX2 R15, R0 ;  /* 0x00000000000f7308 */ /* 0x0003e40000000800 */
[----:B-1----:R-:W-:-:S06]  /*7780*/  FFMA.FTZ R0, R234, c[0x0][0x23c], -R12 ;  /* 0x00008f00ea007a23 */ /* 0x002fcc000001080c */
[----:B------:R1:W-:Y:S02]  /*7790*/  MUFU.EX2 R14, R0 ;  /* 0x00000000000e7308 */ /* 0x0003e40000000800 */
[----:B-1----:R-:W-:Y:S01]  /*77a0*/  FFMA.FTZ R0, R218, c[0x0][0x23c], -R3 ;  /* 0x00008f00da007a23 */ /* 0x002fe20000010803 */
[----:B------:R-:W-:Y:S01]  /*77b0*/  MOV R218, R219 ;  /* 0x000000db00da7202 */ /* 0x000fe20000000f00 */
[----:B------:R-:W-:Y:S01]  /*77c0*/  IMAD.MOV.U32 R219, RZ, RZ, R220 ;  /* 0x000000ffffdb7224 */ /* 0x000fe200078e00dc */
[----:B------:R-:W-:Y:S01]  /*77d0*/  MOV R220, R221 ;  /* 0x000000dd00dc7202 */ /* 0x000fe20000000f00 */
[----:B------:R-:W-:Y:S01]  /*77e0*/  IMAD.MOV.U32 R221, RZ, RZ, R222 ;  /* 0x000000ffffdd7224 */ /* 0x000fe200078e00de */
[----:B------:R-:W-:Y:S01]  /*77f0*/  MOV R222, R223 ;  /* 0x000000df00de7202 */ /* 0x000fe20000000f00 */
[----:B------:R1:W-:Y:S01]  /*7800*/  MUFU.EX2 R10, R0 ;  /* 0x00000000000a7308 */ /* 0x0003e20000000800 */
[----:B------:R-:W-:Y:S01]  /*7810*/  MOV R223, R112 ;  /* 0x0000007000df7202 */ /* 0x000fe20000000f00 */
[----:B------:R-:W-:Y:S01]  /*7820*/  IMAD.MOV.U32 R112, RZ, RZ, R113 ;  /* 0x000000ffff707224 */ /* 0x000fe200078e0071 */
[----:B------:R-:W-:-:S02]  /*7830*/  MOV R113, R114 ;  /* 0x0000007200717202 */ /* 0x000fc40000000f00 */
[----:B------:R-:W-:Y:S01]  /*7840*/  MOV R114, R188 ;  /* 0x000000bc00727202 */ /* 0x000fe20000000f00 */
[----:B------:R-:W-:Y:S01]  /*7850*/  IMAD.MOV.U32 R188, RZ, RZ, R189 ;  /* 0x000000ffffbc7224 */ /* 0x000fe200078e00bd */
[----:B------:R-:W-:Y:S02]  /*7860*/  MOV R189, R27 ;  /* 0x0000001b00bd7202 */ /* 0x000fe40000000f00 */
[----:B------:R-:W4:Y:S01]  /*7870*/  LDL.LU R27, [R1+0xe0] ;  /* 0x0000e000011b7983 */ /* 0x000f220000300800 */
[----:B-1----:R-:W-:Y:S01]  /*7880*/  FFMA.FTZ R0, R218, c[0x0][0x23c], -R3 ;  /* 0x00008f00da007a23 */ /* 0x002fe20000010803 */
[----:B------:R-:W-:Y:S01]  /*7890*/  MOV R218, R219 ;  /* 0x000000db00da7202 */ /* 0x000fe20000000f00 */
[----:B------:R-:W-:Y:S01]  /*78a0*/  IMAD.MOV.U32 R219, RZ, RZ, R220 ;  /* 0x000000ffffdb7224 */ /* 0x000fe200078e00dc */
[----:B------:R-:W-:Y:S02]  /*78b0*/  MOV R220, R221 ;  /* 0x000000dd00dc7202 */ /* 0x000fe40000000f00 */
[----:B------:R-:W-:Y:S01]  /*78c0*/  MOV R221, R222 ;  /* 0x000000de00dd7202 */ /* 0x000fe20000000f00 */
[----:B------:R-:W-:Y:S01]  /*78d0*/  IMAD.MOV.U32 R222, RZ, RZ, R112 ;  /* 0x000000ffffde7224 */ /* 0x000fe200078e0070 */
[----:B------:R-:W-:-:S02]  /*78e0*/  MOV R112, R113 ;  /* 0x0000007100707202 */ /* 0x000fc40000000f00 */
[----:B------:R-:W-:Y:S01]  /*78f0*/  MOV R113, R114 ;  /* 0x0000007200717202 */ /* 0x000fe20000000f00 */
[----:B------:R-:W-:Y:S01]  /*7900*/  IMAD.MOV.U32 R114, RZ, RZ, R188 ;  /* 0x000000ffff727224 */ /* 0x000fe200078e00bc */
[----:B------:R-:W-:Y:S02]  /*7910*/  MOV R188, R189 ;  /* 0x000000bd00bc7202 */ /* 0x000fe40000000f00 */
[----:B------:R-:W-:Y:S01]  /*7920*/  MOV R189, R190 ;  /* 0x000000be00bd7202 */ /* 0x000fe20000000f00 */
[----:B------:R-:W-:Y:S02]  /*7930*/  IMAD.MOV.U32 R190, RZ, RZ, R251 ;  /* 0x000000ffffbe7224 */ /* 0x000fe400078e00fb */
[----:B------:R-:W4:Y:S01]  /*7940*/  LDL.LU R251, [R1+0xdc] ;  /* 0x0000dc0001fb7983 */ /* 0x000f220000300800 */
[----:B------:R1:W1:Y:S01]  /*7950*/  MUFU.EX2 R12, R0 ;  /* 0x00000000000c7308 */ /* 0x0002620000000800 */
[----:B------:R-:W-:Y:S01]  /*7960*/  MOV R214, R219 ;  /* 0x000000db00d67202 */ /* 0x000fe20000000f00 */
[----:B------:R-:W-:Y:S01]  /*7970*/  IMAD.MOV.U32 R219, RZ, RZ, R114 ;  /* 0x000000ffffdb7224 */ /* 0x000fe200078e0072 */
[----:B------:R-:W-:Y:S01]  /*7980*/  MOV R215, R220 ;  /* 0x000000dc00d77202 */ /* 0x000fe20000000f00 */
[----:B------:R-:W-:Y:S01]  /*7990*/  IMAD.MOV.U32 R216, RZ, RZ, R221 ;  /* 0x000000ffffd87224 */ /* 0x000fe200078e00dd */
[----:B------:R-:W-:-:S02]  /*79a0*/  MOV R220, R113 ;  /* 0x0000007100dc7202 */ /* 0x000fc40000000f00 */
[----:B------:R-:W-:Y:S02]  /*79b0*/  MOV R113, R191 ;  /* 0x000000bf00717202 */ /* 0x000fe40000000f00 */
[----:B------:R-:W-:Y:S02]  /*79c0*/  MOV R114, R248 ;  /* 0x000000f800727202 */ /* 0x000fe40000000f00 */
[----:B------:R-:W4:Y:S01]  /*79d0*/  LDL.LU R248, [R1+0xd8] ;  /* 0x0000d80001f87983 */ /* 0x000f220000300800 */
[----:B------:R-:W-:Y:S01]  /*79e0*/  MOV R234, R247 ;  /* 0x000000f700ea7202 */ /* 0x000fe20000000f00 */
[----:B------:R-:W-:Y:S01]  /*79f0*/  IMAD.MOV.U32 R250, RZ, RZ, R96 ;  /* 0x000000fffffa7224 */ /* 0x000fe200078e0060 */
[----:B--2---:R-:W-:Y:S01]  /*7a00*/  F2FP.BF16.PACK_AB R124, R29, R28 ;  /* 0x0000001c1d7c723e */ /* 0x004fe200000010ff */
[----:B-1----:R-:W-:Y:S01]  /*7a10*/  FFMA.FTZ R0, R218, c[0x0][0x23c], -R3 ;  /* 0x00008f00da007a23 */ /* 0x002fe20000010803 */
[----:B------:R-:W-:Y:S02]  /*7a20*/  MOV R213, R216 ;  /* 0x000000d800d57202 */ /* 0x000fe40000000f00 */
[----:B------:R-:W-:Y:S01]  /*7a30*/  MOV R221, R112 ;  /* 0x0000007000dd7202 */ /* 0x000fe20000000f00 */
[----:B------:R1:W-:Y:S01]  /*7a40*/  MUFU.EX2 R11, R0 ;  /* 0x00000000000b7308 */ /* 0x0003e20000000800 */
[----:B------:R-:W-:Y:S01]  /*7a50*/  IMAD.MOV.U32 R112, RZ, RZ, R190 ;  /* 0x000000ffff707224 */ /* 0x000fe200078e00be */
[----:B------:R-:W-:Y:S01]  /*7a60*/  F2FP.BF16.PACK_AB R125, R12, R10 ;  /* 0x0000000a0c7d723e */ /* 0x000fe200000010ff */
[----:B------:R-:W-:Y:S01]  /*7a70*/  FADD.FTZ R8, R234, R35 ;  /* 0x00000023ea087221 */ /* 0x000fe20000010000 */
[----:B------:R-:W-:-:S02]  /*7a80*/  F2FP.BF16.PACK_AB R126, R14, R15 ;  /* 0x0000000f0e7e723e */ /* 0x000fc400000010ff */
[----:B------:R-:W-:Y:S02]  /*7a90*/  MOV R217, R189 ;  /* 0x000000bd00d97202 */ /* 0x000fe40000000f00 */
[----:B------:R-:W-:Y:S01]  /*7aa0*/  MOV R218, R188 ;  /* 0x000000bc00da7202 */ /* 0x000fe20000000f00 */
[----:B-1----:R-:W-:Y:S01]  /*7ab0*/  FADD.FTZ R0, R214, R13 ;  /* 0x0000000dd6007221 */ /* 0x002fe20000010000 */
        /* <DEDUP_REMOVED lines=8> */
[----:B------:R-:W1:Y:S04]  /*7b40*/  LDSM.16.MT88.4 R188, [R240+0xd800] ;  /* 0x00d80000f0bc783b */ /* 0x000e680000004200 */
[----:B------:R-:W2:Y:S01]  /*7b50*/  LDL.LU R135, [R1+0xd4] ;  /* 0x0000d40001877983 */ /* 0x000ea20000300800 */
[----:B------:R-:W-:Y:S01]  /*7b60*/  FADD.FTZ R2, R214, R213 ;  /* 0x000000d5d6027221 */ /* 0x000fe20000010000 */
[----:B------:R-:W-:-:S03]  /*7b70*/  MOV R112, R114 ;  /* 0x0000007200707202 */ /* 0x000fc60000000f00 */
[----:B------:R-:W-:Y:S01]  /*7b80*/  FADD.FTZ R2, R244, R2 ;  /* 0x00000002f4027221 */ /* 0x000fe20000010000 */
[----:B------:R-:W-:Y:S01]  /*7b90*/  MOV R250, R236 ;  /* 0x000000ec00fa7202 */ /* 0x000fe20000000f00 */
[----:B------:R-:W-:Y:S01]  /*7ba0*/  IMAD.MOV.U32 R114, RZ, RZ, R82 ;  /* 0x000000ffff727224 */ /* 0x000fe200078e0052 */
[----:B------:R-:W-:Y:S01]  /*7bb0*/  MOV R82, R98 ;  /* 0x0000006200527202 */ /* 0x000fe20000000f00 */
[----:B------:R-:W-:Y:S01]  /*7bc0*/  FADD.FTZ R2, R234, R2 ;  /* 0x00000002ea027221 */ /* 0x000fe20000010000 */
[----:B------:R-:W-:Y:S02]  /*7bd0*/  MOV R98, R134 ;  /* 0x0000008600627202 */ /* 0x000fe40000000f00 */
[----:B------:R-:W-:Y:S01]  /*7be0*/  MOV R252, R83 ;  /* 0x0000005300fc7202 */ /* 0x000fe20000000f00 */
[----:B------:R-:W-:Y:S01]  /*7bf0*/  FADD.FTZ R2, R24, R2 ;  /* 0x0000000218027221 */ /* 0x000fe20000010000 */
[----:B------:R-:W-:Y:S01]  /*7c00*/  MOV R235, R98 ;  /* 0x0000006200eb7202 */ /* 0x000fe20000000f00 */
[----:B------:R-:W-:Y:S01]  /*7c10*/  IMAD.MOV.U32 R232, RZ, RZ, R82 ;  /* 0x000000ffffe87224 */ /* 0x000fe200078e0052 */
[----:B------:R-:W-:Y:S01]  /*7c20*/  MOV R249, R115 ;  /* 0x0000007300f97202 */ /* 0x000fe20000000f00 */
[----:B------:R-:W-:Y:S01]  /*7c30*/  FADD.FTZ R2, R31, R2 ;  /* 0x000000021f027221 */ /* 0x000fe20000010000 */
[----:B------:R-:W-:Y:S01]  /*7c40*/  MOV R212, R114 ;  /* 0x0000007200d47202 */ /* 0x000fe20000000f00 */
[----:B------:R-:W-:Y:S01]  /*7c50*/  IMAD.MOV.U32 R213, RZ, RZ, R113 ;  /* 0x000000ffffd57224 */ /* 0x000fe200078e0071 */
[----:B------:R-:W-:Y:S01]  /*7c60*/  MOV R214, R112 ;  /* 0x0000007000d67202 */ /* 0x000fe20000000f00 */
[----:B------:R-:W1:Y:S04]  /*7c70*/  LDSM.16.MT88.4 R80, [R237+0xf800] ;  /* 0x00f80000ed50783b */ /* 0x000e680000004200 */
[----:B------:R-:W1:Y:S04]  /*7c80*/  LDSM.16.MT88.4 R96, [R238+0xf800] ;  /* 0x00f80000ee60783b */ /* 0x000e680000004200 */
[----:B------:R-:W1:Y:S04]  /*7c90*/  LDSM.16.MT88.4 R112, [R240+0xf800] ;  /* 0x00f80000f070783b */ /* 0x000e680000004200 */
[----:B------:R1:W5:Y:S01]  /*7ca0*/  LDL.LU R134, [R1+0xd0] ;  /* 0x0000d00001867983 */ /* 0x0003620000300800 */
[C---:B---3--:R-:W-:Y:S08]  /*7cb0*/  HMMA.16816.F32.BF16 R148, R128.reuse, R156, R148 ;  /* 0x0000009c8094723c */ /* 0x048ff00000041894 */
[C---:B------:R-:W-:Y:S08]  /*7cc0*/  HMMA.16816.F32.BF16 R160, R128.reuse, R172, R160 ;  /* 0x000000ac80a0723c */ /* 0x040ff000000418a0 */
[C---:B-1----:R-:W-:Y:S08]  /*7cd0*/  HMMA.16816.F32.BF16 R176, R128.reuse, R188, R176 ;  /* 0x000000bc80b0723c */ /* 0x042ff000000418b0 */
[C---:B------:R-:W-:Y:S08]  /*7ce0*/  HMMA.16816.F32.BF16 R192, R128.reuse, R204, R192 ;  /* 0x000000cc80c0723c */ /* 0x040ff000000418c0 */
[C---:B------:R-:W-:Y:S08]  /*7cf0*/  HMMA.16816.F32.BF16 R68, R128.reuse, R80, R68 ;  /* 0x000000508044723c */ /* 0x040ff00000041844 */
[C---:B------:R-:W-:Y:S08]  /*7d00*/  HMMA.16816.F32.BF16 R84, R128.reuse, R96, R84 ;  /* 0x000000608054723c */ /* 0x040ff00000041854 */
[----:B------:R-:W-:Y:S01]  /*7d10*/  HMMA.16816.F32.BF16 R100, R128, R112, R100 ;  /* 0x000000708064723c */ /* 0x000fe20000041864 */
[----:B----4-:R-:W-:-:S04]  /*7d20*/  FFMA.FTZ R3, R251, c[0x0][0x23c], -R3 ;  /* 0x00008f00fb037a23 */ /* 0x010fc80000010803 */
[----:B------:R-:W1:Y:S02]  /*7d30*/  MUFU.EX2 R13, R3 ;  /* 0x00000003000d7308 */ /* 0x000e640000000800 */
[----:B-1----:R-:W-:Y:S01]  /*7d40*/  F2FP.BF16.PACK_AB R127, R13, R11 ;  /* 0x0000000b0d7f723e */ /* 0x002fe200000010ff */
[----:B------:R-:W-:-:S04]  /*7d50*/  FADD.FTZ R3, R245, R0 ;  /* 0x00000000f5037221 */ /* 0x000fc80000010000 */
[----:B------:R-:W-:Y:S02]  /*7d60*/  FADD.FTZ R3, R241, R3 ;  /* 0x00000003f1037221 */ /* 0x000fe40000010000 */
[----:B------:R-:W-:Y:S02]  /*7d70*/  HMMA.16816.F32.BF16 R120, R124, R4, R120 ;  /* 0x000000047c78723c */ /* 0x000fe40000041878 */
[----:B------:R-:W-:-:S05]  /*7d80*/  FADD.FTZ R3, R25, R3 ;  /* 0x0000000319037221 */ /* 0x000fca0000010000 */
[----:B------:R-:W-:Y:S02]  /*7d90*/  FADD.FTZ R4, R26, R8 ;  /* 0x000000081a047221 */ /* 0x000fe40000010000 */
[----:B------:R-:W-:Y:S02]  /*7da0*/  FADD.FTZ R3, R33, R3 ;  /* 0x0000000321037221 */ /* 0x000fe40000010000 */
[----:B--2---:R-:W-:Y:S02]  /*7db0*/  FADD.FTZ R9, R248, R135 ;  /* 0x00000087f8097221 */ /* 0x004fe40000010000 */
        /* <DEDUP_REMOVED lines=174> */
[----:B--2---:R-:W2:Y:S04]  /*88a0*/  LDSM.16.M88.4 R16, [R243] ;  /* 0x00000000f310783b */ /* 0x004ea80000000200 */
[----:B------:R-:W2:Y:S04]  /*88b0*/  LDSM.16.M88.4 R44, [R243+0x1000] ;  /* 0x00100000f32c783b */ /* 0x000ea80000000200 */
[----:B---3--:R-:W3:Y:S04]  /*88c0*/  LDSM.16.M88.4 R12, [R244] ;  /* 0x00000000f40c783b */ /* 0x008ee80000000200 */
[----:B------:R-:W0:Y:S01]  /*88d0*/  LDGDEPBAR ;  /* 0x00000000000079af */ /* 0x000e220000000000 */
[C---:B-1----:R-:W-:Y:S08]  /*88e0*/  HMMA.16816.F32.BF16 R140, R8.reuse, R32, RZ ;  /* 0x00000020088c723c */ /* 0x042ff000000418ff */
[C---:B------:R-:W-:Y:S08]  /*88f0*/  HMMA.16816.F32.BF16 R52, R8.reuse, R20, RZ ;  /* 0x000000140834723c */ /* 0x040ff000000418ff */
[----:B------:R-:W-:Y:S08]  /*8900*/  HMMA.16816.F32.BF16 R64, R8, R34, RZ ;  /* 0x000000220840723c */ /* 0x000ff000000418ff */
[----:B----4-:R-:W-:Y:S08]  /*8910*/  HMMA.16816.F32.BF16 R220, R4, R48, R140 ;  /* 0x0000003004dc723c */ /* 0x010ff0000004188c */
        /* <DEDUP_REMOVED lines=13> */
[C---:B--2---:R-:W-:Y:S08]  /*89f0*/  HMMA.16816.F32.BF16 R208, R4.reuse, R18, R208 ;  /* 0x0000001204d0723c */ /* 0x044ff000000418d0 */
[----:B------:R-:W-:Y:S01]  /*8a00*/  HMMA.16816.F32.BF16 R228, R4, R46, R56 ;  /* 0x0000002e04e4723c */ /* 0x000fe20000041838 */
[----:B------:R-:W-:Y:S01]  /*8a10*/  IMAD.MOV.U32 R132, RZ, RZ, R52 ;  /* 0x000000ffff847224 */ /* 0x000fe200078e0034 */
[----:B------:R-:W-:Y:S01]  /*8a20*/  MOV R2, R54 ;  /* 0x0000003600027202 */ /* 0x000fe20000000f00 */
[----:B------:R-:W-:-:S02]  /*8a30*/  IMAD.MOV.U32 R3, RZ, RZ, R53 ;  /* 0x000000ffff037224 */ /* 0x000fc400078e0035 */
[----:B------:R-:W-:-:S03]  /*8a40*/  IMAD.MOV.U32 R0, RZ, RZ, R55 ;  /* 0x000000ffff007224 */ /* 0x000fc600078e0037 */
[----:B---3--:R-:W-:Y:S08]  /*8a50*/  HMMA.16816.F32.BF16 R56, R12, R32, RZ ;  /* 0x000000200c38723c */ /* 0x008ff000000418ff */
[----:B------:R-:W-:Y:S01]  /*8a60*/  HMMA.16816.F32.BF16 R224, R4, R44, R60 ;  /* 0x0000002c04e0723c */ /* 0x000fe2000004183c */
[----:B------:R-:W-:Y:S01]  /*8a70*/  IMAD.MOV.U32 R139, RZ, RZ, R209 ;  /* 0x000000ffff8b7224 */ /* 0x000fe200078e00d1 */
[----:B------:R-:W-:Y:S01]  /*8a80*/  MOV R133, R211 ;  /* 0x000000d300857202 */ /* 0x000fe20000000f00 */
[----:B------:R-:W-:-:S05]  /*8a90*/  IMAD.MOV.U32 R138, RZ, RZ, R210 ;  /* 0x000000ffff8a7224 */ /* 0x000fca00078e00d2 */
[----:B------:R-:W-:Y:S08]  /*8aa0*/  HMMA.16816.F32.BF16 R52, R12, R28, RZ ;  /* 0x0000001c0c34723c */ /* 0x000ff000000418ff */
[----:B------:R-:W-:Y:S07]  /*8ab0*/  HMMA.16816.F32.BF16 R216, R4, R16, R212 ;  /* 0x0000001004d8723c */ /* 0x000fee00000418d4 */
[----:B------:R-:W-:Y:S01]  /*8ac0*/  MOV R212, R208 ;  /* 0x000000d000d47202 */ /* 0x000fe20000000f00 */
[C---:B------:R-:W-:Y:S08]  /*8ad0*/  HMMA.16816.F32.BF16 R60, R12.reuse, R36, RZ ;  /* 0x000000240c3c723c */ /* 0x040ff000000418ff */
[C---:B------:R-:W-:Y:S08]  /*8ae0*/  HMMA.16816.F32.BF16 R4, R12.reuse, R20, RZ ;  /* 0x000000140c04723c */ /* 0x040ff000000418ff */
[C---:B------:R-:W-:Y:S08]  /*8af0*/  HMMA.16816.F32.BF16 R36, R12.reuse, R38, RZ ;  /* 0x000000260c24723c */ /* 0x040ff000000418ff */
[C---:B------:R-:W-:Y:S08]  /*8b00*/  HMMA.16816.F32.BF16 R28, R12.reuse, R30, RZ ;  /* 0x0000001e0c1c723c */ /* 0x040ff000000418ff */
[----:B------:R-:W-:Y:S08]  /*8b10*/  HMMA.16816.F32.BF16 R20, R12, R22, RZ ;  /* 0x000000160c14723c */ /* 0x000ff000000418ff */
[----:B-1----:R-:W-:Y:S07]  /*8b20*/  HMMA.16816.F32.BF16 R208, R8, R48, R56 ;  /* 0x0000003008d0723c */ /* 0x002fee0000041838 */
[----:B------:R-:W-:Y:S01]  /*8b30*/  IMAD.MOV.U32 R56, RZ, RZ, R143 ;  /* 0x000000ffff387224 */ /* 0x000fe200078e008f */
[----:B------:R-:W-:Y:S01]  /*8b40*/  MOV R57, R142 ;  /* 0x0000008e00397202 */ /* 0x000fe20000000f00 */
[----:B------:R-:W-:Y:S01]  /*8b50*/  IMAD.MOV.U32 R58, RZ, RZ, R141 ;  /* 0x000000ffff3a7224 */ /* 0x000fe200078e008d */
[----:B------:R-:W-:Y:S01]  /*8b60*/  HMMA.16816.F32.BF16 R64, R12, R34, RZ ;  /* 0x000000220c40723c */ /* 0x000fe200000418ff */
[----:B------:R-:W-:Y:S01]  /*8b70*/  IMAD.MOV.U32 R59, RZ, RZ, R140 ;  /* 0x000000ffff3b7224 */ /* 0x000fe200078e008c */
[----:B------:R-:W-:Y:S06]  /*8b80*/  LDSM.16.M88.4 R12, [R247] ;  /* 0x00000000f70c783b */ /* 0x000fec0000000200 */
[C---:B------:R-:W-:Y:S07]  /*8b90*/  HMMA.16816.F32.BF16 R140, R8.reuse, R44, R52 ;  /* 0x0000002c088c723c */ /* 0x040fee0000041834 */
[----:B------:R-:W-:Y:S01]  /*8ba0*/  MOV R52, R212 ;  /* 0x000000d400347202 */ /* 0x000fe20000000f00 */
        /* <DEDUP_REMOVED lines=8> */
[C---:B------:R-:W-:Y:S01]  /*8c30*/  HMMA.16816.F32.BF16 R60, R8.reuse, R46, R28 ;  /* 0x0000002e083c723c */ /* 0x040fe2000004181c */
[----:B------:R-:W2:Y:S07]  /*8c40*/  LDSM.16.M88.4 R28, [R242+0x9800] ;  /* 0x00980000f21c783b */ /* 0x000eae0000000200 */
[C---:B------:R-:W-:Y:S01]  /*8c50*/  HMMA.16816.F32.BF16 R44, R8.reuse, R42, R20 ;  /* 0x0000002a082c723c */ /* 0x040fe20000041814 */
[----:B------:R-:W3:Y:S07]  /*8c60*/  LDSM.16.M88.4 R20, [R242+0x9000] ;  /* 0x00900000f214783b */ /* 0x000eee0000000200 */
[----:B------:R-:W-:Y:S01]  /*8c70*/  HMMA.16816.F32.BF16 R48, R8, R50, R64 ;  /* 0x000000320830723c */ /* 0x000fe20000041840 */
[----:B------:R-:W4:Y:S06]  /*8c80*/  LDSM.16.M88.4 R8, [R242+0x8800] ;  /* 0x00880000f208783b */ /* 0x000f2c0000000200 */
[----:B------:R-:W-:Y:S01]  /*8c90*/  IMAD.MOV.U32 R64, RZ, RZ, R132 ;  /* 0x000000ffff407224 */ /* 0x000fe200078e0084 */
[----:B------:R-:W-:Y:S01]  /*8ca0*/  MOV R66, R2 ;  /* 0x0000000200427202 */ /* 0x000fe20000000f00 */
[----:B------:R-:W-:-:S02]  /*8cb0*/  IMAD.MOV.U32 R65, RZ, RZ, R3 ;  /* 0x000000ffff417224 */ /* 0x000fc400078e0003 */
[----:B------:R-:W-:Y:S01]  /*8cc0*/  IMAD.MOV.U32 R67, RZ, RZ, R0 ;  /* 0x000000ffff437224 */ /* 0x000fe200078e0000 */
[C---:B-1----:R-:W-:Y:S08]  /*8cd0*/  HMMA.16816.F32.BF16 R40, R4.reuse, R16, R216 ;  /* 0x000000100428723c */ /* 0x042ff000000418d8 */
[----:B--2---:R-:W-:Y:S08]  /*8ce0*/  HMMA.16816.F32.BF16 R216, R4, R28, R220 ;  /* 0x0000001c04d8723c */ /* 0x004ff000000418dc */
[C---:B---3--:R-:W-:Y:S08]  /*8cf0*/  HMMA.16816.F32.BF16 R220, R12.reuse, R22, R60 ;  /* 0x000000160cdc723c */ /* 0x048ff0000004183c */
[----:B------:R-:W-:Y:S08]  /*8d00*/  HMMA.16816.F32.BF16 R32, R12, R16, R32 ;  /* 0x000000100c20723c */ /* 0x000ff00000041820 */
[----:B------:R-:W-:Y:S01]  /*8d10*/  IMAD.MOV.U32 R132, RZ, RZ, R216 ;  /* 0x000000ffff847224 */ /* 0x000fe200078e00d8 */
[----:B------:R-:W-:Y:S01]  /*8d20*/  MOV R3, R217 ;  /* 0x000000d900037202 */ /* 0x000fe20000000f00 */
[----:B------:R-:W-:Y:S01]  /*8d30*/  IMAD.MOV.U32 R2, RZ, RZ, R218 ;  /* 0x000000ffff027224 */ /* 0x000fe200078e00da */
[----:B----4-:R-:W-:Y:S01]  /*8d40*/  HMMA.16816.F32.BF16 R56, R4, R8, R56 ;  /* 0x000000080438723c */ /* 0x010fe20000041838 */
[----:B------:R-:W-:-:S04]  /*8d50*/  IMAD.MOV.U32 R0, RZ, RZ, R219 ;  /* 0x000000ffff007224 */ /* 0x000fc800078e00db */
[----:B------:R-:W-:Y:S01]  /*8d60*/  IMAD.MOV.U32 R63, RZ, RZ, R220 ;  /* 0x000000ffff3f7224 */ /* 0x000fe200078e00dc */
[----:B------:R-:W-:Y:S01]  /*8d70*/  MOV R61, R222 ;  /* 0x000000de003d7202 */ /* 0x000fe20000000f00 */
[----:B------:R-:W-:Y:S01]  /*8d80*/  IMAD.MOV.U32 R62, RZ, RZ, R221 ;  /* 0x000000ffff3e7224 */ /* 0x000fe200078e00dd */
[----:B------:R-:W-:Y:S01]  /*8d90*/  HMMA.16816.F32.BF16 R224, R4, R20, R224 ;  /* 0x0000001404e0723c */ /* 0x000fe200000418e0 */
[----:B------:R-:W-:-:S07]  /*8da0*/  IMAD.MOV.U32 R60, RZ, RZ, R223 ;  /* 0x000000ffff3c7224 */ /* 0x000fce00078e00df */
[C---:B------:R-:W-:Y:S08]  /*8db0*/  HMMA.16816.F32.BF16 R52, R4.reuse, R18, R52 ;  /* 0x000000120434723c */ /* 0x040ff00000041834 */
[C---:B------:R-:W-:Y:S08]  /*8dc0*/  HMMA.16816.F32.BF16 R64, R4.reuse, R10, R64 ;  /* 0x0000000a0440723c */ /* 0x040ff00000041840 */
[C---:B------:R-:W-:Y:S08]  /*8dd0*/  HMMA.16816.F32.BF16 R216, R4.reuse, R22, R228 ;  /* 0x0000001604d8723c */ /* 0x040ff000000418e4 */
[----:B------:R-:W-:Y:S01]  /*8de0*/  HMMA.16816.F32.BF16 R232, R4, R30, R232 ;  /* 0x0000001e04e8723c */ /* 0x000fe200000418e8 */
[----:B------:R-:W-:Y:S07]  /*8df0*/  LDSM.16.M88.4 R4, [R246+0x2000] ;  /* 0x00200000f604783b */ /* 0x000fee0000000200 */
[C---:B------:R-:W-:Y:S01]  /*8e00*/  HMMA.16816.F32.BF16 R36, R12.reuse, R18, R36 ;  /* 0x000000120c24723c */ /* 0x040fe20000041824 */
[----:B------:R-:W1:Y:S07]  /*8e10*/  LDSM.16.M88.4 R16, [R241] ;  /* 0x00000000f110783b */ /* 0x000e6e0000000200 */
[----:B------:R-:W-:Y:S01]  /*8e20*/  HMMA.16816.F32.BF16 R220, R12, R28, R212 ;  /* 0x0000001c0cdc723c */ /* 0x000fe200000418d4 */
[----:B------:R-:W-:Y:S01]  /*8e30*/  MOV R249, R216 ;  /* 0x000000d800f97202 */ /* 0x000fe20000000f00 */
[----:B------:R-:W-:Y:S01]  /*8e40*/  IMAD.MOV.U32 R139, RZ, RZ, R217 ;  /* 0x000000ffff8b7224 */ /* 0x000fe200078e00d9 */
[----:B------:R-:W-:Y:S01]  /*8e50*/  MOV R133, R219 ;  /* 0x000000db00857202 */ /* 0x000fe20000000f00 */
[----:B------:R-:W-:-:S04]  /*8e60*/  IMAD.MOV.U32 R138, RZ, RZ, R218 ;  /* 0x000000ffff8a7224 */ /* 0x000fc800078e00da */
[C---:B------:R-:W-:Y:S01]  /*8e70*/  HMMA.16816.F32.BF16 R212, R12.reuse, R30, R44 ;  /* 0x0000001e0cd4723c */ /* 0x040fe2000004182c */
[----:B------:R-:W2:Y:S06]  /*8e80*/  LDSM.16.M88.4 R28, [R241+0x1800] ;  /* 0x00180000f11c783b */ /* 0x000eac0000000200 */
[----:B------:R-:W-:Y:S01]  /*8e90*/  IMAD.MOV.U32 R44, RZ, RZ, R249 ;  /* 0x000000ffff2c7224 */ /* 0x000fe200078e00f9 */
[----:B------:R-:W-:Y:S01]  /*8ea0*/  HMMA.16816.F32.BF16 R228, R12, R8, R208 ;  /* 0x000000080ce4723c */ /* 0x000fe200000418d0 */
[----:B------:R-:W-:Y:S01]  /*8eb0*/  MOV R45, R139 ;  /* 0x0000008b002d7202 */ /* 0x000fe20000000f00 */
[----:B------:R-:W-:-:S02]  /*8ec0*/  IMAD.MOV.U32 R46, RZ, RZ, R138 ;  /* 0x000000ffff2e7224 */ /* 0x000fc400078e008a */
[----:B------:R-:W-:-:S04]  /*8ed0*/  IMAD.MOV.U32 R47, RZ, RZ, R133 ;  /* 0x000000ffff2f7224 */ /* 0x000fc800078e0085 */
[C---:B------:R-:W-:Y:S01]  /*8ee0*/  HMMA.16816.F32.BF16 R216, R12.reuse, R10, R48 ;  /* 0x0000000a0cd8723c */ /* 0x040fe20000041830 */
[----:B------:R-:W3:Y:S07]  /*8ef0*/  LDSM.16.M88.4 R8, [R246] ;  /* 0x00000000f608783b */ /* 0x000eee0000000200 */
[----:B------:R-:W-:Y:S01]  /*8f00*/  HMMA.16816.F32.BF16 R140, R12, R20, R140 ;  /* 0x000000140c8c723c */ /* 0x000fe2000004188c */
[----:B------:R-:W-:Y:S04]  /*8f10*/  LDSM.16.M88.4 R20, [R241+0x1000] ;  /* 0x00100000f114783b */ /* 0x000fe80000000200 */
[----:B------:R-:W4:Y:S03]  /*8f20*/  LDSM.16.M88.4 R12, [R241+0x800] ;  /* 0x00080000f10c783b */ /* 0x000f260000000200 */
[C---:B-1----:R-:W-:Y:S07]  /*8f30*/  HMMA.16816.F32.BF16 R208, R4.reuse, R16, R40 ;  /* 0x0000001004d0723c */ /* 0x042fee0000041828 */
[----:B------:R-:W-:Y:S01]  /*8f40*/  MOV R40, R132 ;  /* 0x0000008400287202 */ /* 0x000fe20000000f00 */
[----:B------:R-:W-:Y:S01]  /*8f50*/  IMAD.MOV.U32 R41, RZ, RZ, R3 ;  /* 0x000000ffff297224 */ /* 0x000fe200078e0003 */
[----:B------:R-:W-:Y:S01]  /*8f60*/  MOV R43, R0 ;  /* 0x00000000002b7202 */ /* 0x000fe20000000f00 */
[----:B------:R-:W-:Y:S01]  /*8f70*/  IMAD.MOV.U32 R42, RZ, RZ, R2 ;  /* 0x000000ffff2a7224 */ /* 0x000fe200078e0002 */
[C---:B------:R-:W-:Y:S08]  /*8f80*/  HMMA.16816.F32.BF16 R48, R4.reuse, R18, R52 ;  /* 0x000000120430723c */ /* 0x040ff00000041834 */
[----:B--2---:R-:W-:Y:S08]  /*8f90*/  HMMA.16816.F32.BF16 R40, R4, R28, R40 ;  /* 0x0000001c0428723c */ /* 0x004ff00000041828 */
[----:B---3--:R-:W-:Y:S08]  /*8fa0*/  HMMA.16816.F32.BF16 R32, R8, R16, R32 ;  /* 0x000000100820723c */ /* 0x008ff00000041820 */
[----:B------:R-:W-:Y:S01]  /*8fb0*/  IMAD.MOV.U32 R3, RZ, RZ, R49 ;  /* 0x000000ffff037224 */ /* 0x000fe200078e0031 */
[----:B------:R-:W-:Y:S01]  /*8fc0*/  MOV R2, R50 ;  /* 0x0000003200027202 */ /* 0x000fe20000000f00 */
[----:B------:R-:W-:Y:S01]  /*8fd0*/  IMAD.MOV.U32 R0, RZ, RZ, R51 ;  /* 0x000000ffff007224 */ /* 0x000fe200078e0033 */
[----:B----4-:R-:W-:Y:S01]  /*8fe0*/  HMMA.16816.F32.BF16 R56, R4, R12, R56 ;  /* 0x0000000c0438723c */ /* 0x010fe20000041838 */
[----:B------:R-:W-:-:S04]  /*8ff0*/  IMAD.MOV.U32 R16, RZ, RZ, R48 ;  /* 0x000000ffff107224 */ /* 0x000fc800078e0030 */
[----:B------:R-:W-:-:S03]  /*9000*/  MOV R132, R40 ;  /* 0x0000002800847202 */ /* 0x000fc60000000f00 */
[C---:B------:R-:W-:Y:S07]  /*9010*/  HMMA.16816.F32.BF16 R48, R4.reuse, R20, R224 ;  /* 0x000000140430723c */ /* 0x040fee00000418e0 */
[----:B------:R-:W-:Y:S01]  /*9020*/  MOV R225, R3 ;  /* 0x0000000300e17202 */ /* 0x000fe20000000f00 */
[----:B------:R-:W-:Y:S01]  /*9030*/  IMAD.MOV.U32 R226, RZ, RZ, R2 ;  /* 0x000000ffffe27224 */ /* 0x000fe200078e0002 */
[----:B------:R-:W-:Y:S01]  /*9040*/  HMMA.16816.F32.BF16 R52, R4, R14, R64 ;  /* 0x0000000e0434723c */ /* 0x000fe20000041840 */
[----:B------:R-:W-:Y:S01]  /*9050*/  IMAD.MOV.U32 R227, RZ, RZ, R0 ;  /* 0x000000ffffe37224 */ /* 0x000fe200078e0000 */
[----:B------:R-:W-:Y:S01]  /*9060*/  MOV R0, R43 ;  /* 0x0000002b00007202 */ /* 0x000fe20000000f00 */
[----:B------:R-:W-:-:S02]  /*9070*/  IMAD.MOV.U32 R3, RZ, RZ, R41 ;  /* 0x000000ffff037224 */ /* 0x000fc400078e0029 */
[----:B------:R-:W-:Y:S02]  /*9080*/  IMAD.MOV.U32 R2, RZ, RZ, R42 ;  /* 0x000000ffff027224 */ /* 0x000fe400078e002a */
[----:B------:R-:W-:Y:S01]  /*9090*/  IMAD.MOV.U32 R224, RZ, RZ, R16 ;  /* 0x000000ffffe07224 */ /* 0x000fe200078e0010 */
[C---:B------:R-:W-:Y:S08]  /*90a0*/  HMMA.16816.F32.BF16 R44, R4.reuse, R22, R44 ;  /* 0x00000016042c723c */ /* 0x040ff0000004182c */
[----:B------:R-:W-:Y:S01]  /*90b0*/  HMMA.16816.F32.BF16 R40, R4, R30, R232 ;  /* 0x0000001e0428723c */ /* 0x000fe200000418e8 */
[----:B------:R-:W-:Y:S06]  /*90c0*/  LDSM.16.M88.4 R4, [R244+0x6000] ;  /* 0x00600000f404783b */ /* 0x000fec0000000200 */
[----:B------:R-:W-:Y:S01]  /*90d0*/  IMAD.MOV.U32 R232, RZ, RZ, R63 ;  /* 0x000000ffffe87224 */ /* 0x000fe200078e003f */
[----:B------:R-:W-:Y:S01]  /*90e0*/  HMMA.16816.F32.BF16 R36, R8, R18, R36 ;  /* 0x000000120824723c */ /* 0x000fe20000041824 */
[----:B------:R-:W1:Y:S01]  /*90f0*/  LDSM.16.M88.4 R16, [R236+0xa000] ;  /* 0x00a00000ec10783b */ /* 0x000e620000000200 */
[----:B------:R-:W-:Y:S01]  /*9100*/  IMAD.MOV.U32 R233, RZ, RZ, R62 ;  /* 0x000000ffffe97224 */ /* 0x000fe200078e003e */
[----:B------:R-:W-:Y:S01]  /*9110*/  MOV R234, R61 ;  /* 0x0000003d00ea7202 */ /* 0x000fe20000000f00 */
[----:B------:R-:W-:-:S04]  /*9120*/  IMAD.MOV.U32 R235, RZ, RZ, R60 ;  /* 0x000000ffffeb7224 */ /* 0x000fc800078e003c */
[C---:B------:R-:W-:Y:S08]  /*9130*/  HMMA.16816.F32.BF16 R60, R8.reuse, R12, R228 ;  /* 0x0000000c083c723c */ /* 0x040ff000000418e4 */
[C---:B------:R-:W-:Y:S01]  /*9140*/  HMMA.16816.F32.BF16 R64, R8.reuse, R14, R216 ;  /* 0x0000000e0840723c */ /* 0x040fe200000418d8 */
[----:B------:R-:W2:Y:S07]  /*9150*/  LDSM.16.M88.4 R12, [R244+0x4000] ;  /* 0x00400000f40c783b */ /* 0x000eae0000000200 */
[C---:B------:R-:W-:Y:S08]  /*9160*/  HMMA.16816.F32.BF16 R140, R8.reuse, R20, R140 ;  /* 0x00000014088c723c */ /* 0x040ff0000004188c */
[C---:B------:R-:W-:Y:S01]  /*9170*/  HMMA.16816.F32.BF16 R232, R8.reuse, R22, R232 ;  /* 0x0000001608e8723c */ /* 0x040fe200000418e8 */
[----:B------:R-:W-:Y:S07]  /*9180*/  LDSM.16.M88.4 R20, [R236+0xb000] ;  /* 0x00b00000ec14783b */ /* 0x000fee0000000200 */
[C---:B------:R-:W-:Y:S08]  /*9190*/  HMMA.16816.F32.BF16 R228, R8.reuse, R28, R220 ;  /* 0x0000001c08e4723c */ /* 0x040ff000000418dc */
[----:B------:R-:W-:Y:S01]  /*91a0*/  HMMA.16816.F32.BF16 R216, R8, R30, R212 ;  /* 0x0000001e08d8723c */ /* 0x000fe200000418d4 */
[----:B------:R-:W3:Y:S04]  /*91b0*/  LDSM.16.M88.4 R8, [R236+0xa800] ;  /* 0x00a80000ec08783b */ /* 0x000ee80000000200 */
[----:B------:R-:W4:Y:S03]  /*91c0*/  LDSM.16.M88.4 R28, [R236+0xb800] ;  /* 0x00b80000ec1c783b */ /* 0x000f260000000200 */
[----:B-1----:R-:W-:Y:S08]  /*91d0*/  HMMA.16816.F32.BF16 R220, R4, R18, R224 ;  /* 0x0000001204dc723c */ /* 0x002ff000000418e0 */
[-C--:B--2---:R-:W-:Y:S07]  /*91e0*/  HMMA.16816.F32.BF16 R212, R12, R16.reuse, R32 ;  /* 0x000000100cd4723c */ /* 0x084fee0000041820 */
[----:B------:R-:W-:Y:S01]  /*91f0*/  IMAD.MOV.U32 R32, RZ, RZ, R132 ;  /* 0x000000ffff207224 */ /* 0x000fe200078e0084 */
[----:B------:R-:W-:Y:S01]  /*9200*/  MOV R33, R3 ;  /* 0x0000000300217202 */ /* 0x000fe20000000f00 */
[----:B------:R-:W-:Y:S01]  /*9210*/  IMAD.MOV.U32 R34, RZ, RZ, R2 ;  /* 0x000000ffff227224 */ /* 0x000fe200078e0002 */
[----:B------:R-:W-:Y:S01]  /*9220*/  HMMA.16816.F32.BF16 R208, R4, R16, R208 ;  /* 0x0000001004d0723c */ /* 0x000fe200000418d0 */
[----:B------:R-:W-:-:S05]  /*9230*/  IMAD.MOV.U32 R35, RZ, RZ, R0 ;  /* 0x000000ffff237224 */ /* 0x000fca00078e0000 */
[----:B------:R-:W-:Y:S01]  /*9240*/  MOV R132, R220 ;  /* 0x000000dc00847202 */ /* 0x000fe20000000f00 */
[----:B------:R-:W-:Y:S01]  /*9250*/  IMAD.MOV.U32 R3, RZ, RZ, R221 ;  /* 0x000000ffff037224 */ /* 0x000fe200078e00dd */
[----:B------:R-:W-:Y:S01]  /*9260*/  MOV R0, R223 ;  /* 0x000000df00007202 */ /* 0x000fe20000000f00 */
[----:B------:R-:W-:Y:S02]  /*9270*/  IMAD.MOV.U32 R2, RZ, RZ, R222 ;  /* 0x000000ffff027224 */ /* 0x000fe400078e00de */
[C---:B---3--:R-:W-:Y:S08]  /*9280*/  HMMA.16816.F32.BF16 R220, R4.reuse, R8, R56 ;  /* 0x0000000804dc723c */ /* 0x048ff00000041838 */
[C---:B----4-:R-:W-:Y:S08]  /*9290*/  HMMA.16816.F32.BF16 R32, R4.reuse, R28, R32 ;  /* 0x0000001c0420723c */ /* 0x050ff00000041820 */
[C---:B------:R-:W-:Y:S08]  /*92a0*/  HMMA.16816.F32.BF16 R224, R4.reuse, R10, R52 ;  /* 0x0000000a04e0723c */ /* 0x040ff00000041834 */
        /* <DEDUP_REMOVED lines=9> */
[----:B------:R-:W-:-:S07]  /*9340*/  IMAD.MOV.U32 R138, RZ, RZ, R32 ;  /* 0x000000ffff8a7224 */ /* 0x000fce00078e0020 */
[----:B------:R-:W-:Y:S01]  /*9350*/  HMMA.16816.F32.BF16 R48, R4, R30, R40 ;  /* 0x0000001e0430723c */ /* 0x000fe20000041828 */
[----:B------:R-:W-:Y:S07]  /*9360*/  LDSM.16.M88.4 R4, [R245+0x6000] ;  /* 0x00600000f504783b */ /* 0x000fee0000000200 */
[C---:B------:R-:W-:Y:S08]  /*9370*/  HMMA.16816.F32.BF16 R40, R12.reuse, R8, R60 ;  /* 0x000000080c28723c */ /* 0x040ff0000004183c */
[C---:B------:R-:W-:Y:S08]  /*9380*/  HMMA.16816.F32.BF16 R44, R12.reuse, R18, R36 ;  /* 0x000000120c2c723c */ /* 0x040ff00000041824 */
[C---:B------:R-:W-:Y:S07]  /*9390*/  HMMA.16816.F32.BF16 R60, R12.reuse, R22, R232 ;  /* 0x000000160c3c723c */ /* 0x040fee00000418e8 */
[----:B------:R-:W-:Y:S01]  /*93a0*/  IMAD.MOV.U32 R232, RZ, RZ, R59 ;  /* 0x000000ffffe87224 */ /* 0x000fe200078e003b */
[C---:B------:R-:W-:Y:S01]  /*93b0*/  HMMA.16816.F32.BF16 R36, R12.reuse, R10, R64 ;  /* 0x0000000a0c24723c */ /* 0x040fe20000041840 */
[----:B------:R-:W-:Y:S01]  /*93c0*/  IMAD.MOV.U32 R233, RZ, RZ, R58 ;  /* 0x000000ffffe97224 */ /* 0x000fe200078e003a */
[----:B------:R-:W-:Y:S01]  /*93d0*/  MOV R234, R57 ;  /* 0x0000003900ea7202 */ /* 0x000fe20000000f00 */
[----:B------:R-:W-:Y:S01]  /*93e0*/  IMAD.MOV.U32 R235, RZ, RZ, R56 ;  /* 0x000000ffffeb7224 */ /* 0x000fe200078e0038 */
[----:B------:R-:W-:Y:S04]  /*93f0*/  LDSM.16.M88.4 R8, [R245+0x4000] ;  /* 0x00400000f508783b */ /* 0x000fe80000000200 */
[C---:B------:R-:W-:Y:S01]  /*9400*/  HMMA.16816.F32.BF16 R32, R12.reuse, R20, R140 ;  /* 0x000000140c20723c */ /* 0x040fe2000004188c */
[----:B------:R-:W1:Y:S06]  /*9410*/  LDSM.16.M88.4 R20, [R243+0x3000] ;  /* 0x00300000f314783b */ /* 0x000e6c0000000200 */
[----:B------:R-:W-:Y:S01]  /*9420*/  IMAD.MOV.U32 R142, RZ, RZ, R17 ;  /* 0x000000ffff8e7224 */ /* 0x000fe200078e0011 */
[----:B------:R-:W-:Y:S01]  /*9430*/  HMMA.16816.F32.BF16 R56, R12, R28, R228 ;  /* 0x0000001c0c38723c */ /* 0x000fe200000418e4 */
[----:B------:R-:W-:Y:S01]  /*9440*/  MOV R143, R16 ;  /* 0x00000010008f7202 */ /* 0x000fe20000000f00 */
[----:B------:R-:W-:Y:S01]  /*9450*/  IMAD.MOV.U32 R141, RZ, RZ, R133 ;  /* 0x000000ffff8d7224 */ /* 0x000fe200078e0085 */
[----:B------:R-:W2:Y:S01]  /*9460*/  LDSM.16.M88.4 R16, [R243+0x2000] ;  /* 0x00200000f310783b */ /* 0x000ea20000000200 */
[----:B------:R-:W-:-:S03]  /*9470*/  MOV R140, R138 ;  /* 0x0000008a008c7202 */ /* 0x000fc60000000f00 */
[----:B------:R-:W-:Y:S01]  /*9480*/  IMAD.MOV.U32 R228, RZ, RZ, R132 ;  /* 0x000000ffffe47224 */ /* 0x000fe200078e0084 */
[----:B------:R-:W-:Y:S01]  /*9490*/  HMMA.16816.F32.BF16 R64, R12, R30, R216 ;  /* 0x0000001e0c40723c */ /* 0x000fe200000418d8 */
[----:B------:R-:W3:Y:S01]  /*94a0*/  LDSM.16.M88.4 R12, [R243+0x2800] ;  /* 0x00280000f30c783b */ /* 0x000ee20000000200 */
[----:B------:R-:W-:Y:S01]  /*94b0*/  MOV R229, R3 ;  /* 0x0000000300e57202 */ /* 0x000fe20000000f00 */
[----:B------:R-:W-:Y:S02]  /*94c0*/  IMAD.MOV.U32 R230, RZ, RZ, R2 ;  /* 0x000000ffffe67224 */ /* 0x000fe400078e0002 */
[----:B------:R-:W4:Y:S01]  /*94d0*/  LDSM.16.M88.4 R28, [R243+0x3800] ;  /* 0x00380000f31c783b */ /* 0x000f220000000200 */
[----:B------:R-:W-:Y:S02]  /*94e0*/  IMAD.MOV.U32 R231, RZ, RZ, R0 ;  /* 0x000000ffffe77224 */ /* 0x000fe400078e0000 */
[----:B-1----:R-:W-:Y:S08]  /*94f0*/  HMMA.16816.F32.BF16 R60, R8, R22, R60 ;  /* 0x00000016083c723c */ /* 0x002ff0000004183c */
[C---:B--2---:R-:W-:Y:S08]  /*9500*/  HMMA.16816.F32.BF16 R228, R4.reuse, R18, R228 ;  /* 0x0000001204e4723c */ /* 0x044ff000000418e4 */
[C---:B---3--:R-:W-:Y:S08]  /*9510*/  HMMA.16816.F32.BF16 R216, R4.reuse, R12, R232 ;  /* 0x0000000c04d8723c */ /* 0x048ff000000418e8 */
[-C--:B------:R-:W-:Y:S08]  /*9520*/  HMMA.16816.F32.BF16 R208, R4, R16.reuse, R208 ;  /* 0x0000001004d0723c */ /* 0x080ff000000418d0 */
[----:B------:R-:W-:Y:S01]  /*9530*/  HMMA.16816.F32.BF16 R212, R8, R16, R212 ;  /* 0x0000001008d4723c */ /* 0x000fe200000418d4 */
[----:B------:R-:W-:Y:S01]  /*9540*/  MOV R249, R228 ;  /* 0x000000e400f97202 */ /* 0x000fe20000000f00 */
[----:B------:R-:W-:Y:S01]  /*9550*/  IMAD.MOV.U32 R139, RZ, RZ, R229 ;  /* 0x000000ffff8b7224 */ /* 0x000fe200078e00e5 */
[----:B------:R-:W-:Y:S01]  /*9560*/  MOV R133, R231 ;  /* 0x000000e700857202 */ /* 0x000fe20000000f00 */
[----:B------:R-:W-:-:S04]  /*9570*/  IMAD.MOV.U32 R138, RZ, RZ, R230 ;  /* 0x000000ffff8a7224 */ /* 0x000fc800078e00e6 */
[----:B------:R-:W-:Y:S01]  /*9580*/  IMAD.MOV.U32 R16, RZ, RZ, R216 ;  /* 0x000000ffff107224 */ /* 0x000fe200078e00d8 */
[----:B----4-:R-:W-:Y:S01]  /*9590*/  HMMA.16816.F32.BF16 R140, R4, R28, R140 ;  /* 0x0000001c048c723c */ /* 0x010fe2000004188c */
[----:B------:R-:W-:Y:S01]  /*95a0*/  IMAD.MOV.U32 R252, RZ, RZ, R217 ;  /* 0x000000fffffc7224 */ /* 0x000fe200078e00d9 */
[----:B------:R-:W-:Y:S01]  /*95b0*/  MOV R251, R218 ;  /* 0x000000da00fb7202 */ /* 0x000fe20000000f00 */
[----:B------:R-:W-:-:S05]  /*95c0*/  IMAD.MOV.U32 R250, RZ, RZ, R219 ;  /* 0x000000fffffa7224 */ /* 0x000fca00078e00db */
[C---:B------:R-:W-:Y:S08]  /*95d0*/  HMMA.16816.F32.BF16 R228, R4.reuse, R20, R220 ;  /* 0x0000001404e4723c */ /* 0x040ff000000418dc */
[C---:B------:R-:W-:Y:S08]  /*95e0*/  HMMA.16816.F32.BF16 R232, R4.reuse, R14, R224 ;  /* 0x0000000e04e8723c */ /* 0x040ff000000418e0 */
[----:B------:R-:W-:Y:S01]  /*95f0*/  HMMA.16816.F32.BF16 R220, R4, R30, R48 ;  /* 0x0000001e04dc723c */ /* 0x000fe20000041830 */
[----:B------:R-:W-:Y:S01]  /*9600*/  IMAD.MOV.U32 R132, RZ, RZ, R140 ;  /* 0x000000ffff847224 */ /* 0x000fe200078e008c */
[----:B------:R-:W-:Y:S01]  /*9610*/  MOV R3, R141 ;  /* 0x0000008d00037202 */ /* 0x000fe20000000f00 */
[----:B------:R-:W-:-:S02]  /*9620*/  IMAD.MOV.U32 R2, RZ, RZ, R142 ;  /* 0x000000ffff027224 */ /* 0x000fc400078e008e */
[----:B------:R-:W-:Y:S02]  /*9630*/  IMAD.MOV.U32 R0, RZ, RZ, R143 ;  /* 0x000000ffff007224 */ /* 0x000fe400078e008f */
[----:B------:R-:W-:Y:S01]  /*9640*/  MOV R51, R16 ;  /* 0x0000001000337202 */ /* 0x000fe20000000f00 */
[----:B------:R-:W-:Y:S01]  /*9650*/  HMMA.16816.F32.BF16 R224, R4, R22, R52 ;  /* 0x0000001604e0723c */ /* 0x000fe20000041834 */
[----:B------:R-:W-:Y:S06]  /*9660*/  LDSM.16.M88.4 R4, [R247+0x6000] ;  /* 0x00600000f704783b */ /* 0x000fec0000000200 */
[----:B------:R-:W-:Y:S01]  /*9670*/  MOV R22, R251 ;  /* 0x000000fb00167202 */ /* 0x000fe20000000f00 */
[----:B------:R-:W-:Y:S01]  /*9680*/  HMMA.16816.F32.BF16 R216, R8, R18, R44 ;  /* 0x0000001208d8723c */ /* 0x000fe2000004182c */
[----:B------:R-:W1:Y:S01]  /*9690*/  LDSM.16.M88.4 R16, [R242+0xa000] ;  /* 0x00a00000f210783b */ /* 0x000e620000000200 */
[----:B------:R-:W-:-:S06]  /*96a0*/  IMAD.MOV.U32 R23, RZ, RZ, R250 ;  /* 0x000000ffff177224 */ /* 0x000fcc00078e00fa */
[C---:B------:R-:W-:Y:S08]  /*96b0*/  HMMA.16816.F32.BF16 R140, R8.reuse, R12, R40 ;  /* 0x0000000c088c723c */ /* 0x040ff00000041828 */
[C---:B------:R-:W-:Y:S01]  /*96c0*/  HMMA.16816.F32.BF16 R40, R8.reuse, R20, R32 ;  /* 0x000000140828723c */ /* 0x040fe20000041820 */
[----:B------:R-:W-:Y:S06]  /*96d0*/  LDSM.16.M88.4 R32, [R242+0xb800] ;  /* 0x00b80000f220783b */ /* 0x000fec0000000200 */
[----:B------:R-:W-:Y:S01]  /*96e0*/  IMAD.MOV.U32 R20, RZ, RZ, R51 ;  /* 0x000000ffff147224 */ /* 0x000fe200078e0033 */
[----:B------:R-:W-:Y:S01]  /*96f0*/  HMMA.16816.F32.BF16 R52, R8, R14, R36 ;  /* 0x0000000e0834723c */ /* 0x000fe20000041824 */
[----:B------:R-:W2:Y:S01]  /*9700*/  LDSM.16.M88.4 R12, [R247+0x4000] ;  /* 0x00400000f70c783b */ /* 0x000ea20000000200 */
[----:B------:R-:W-:-:S03]  /*9710*/  IMAD.MOV.U32 R21, RZ, RZ, R252 ;  /* 0x000000ffff157224 */ /* 0x000fc600078e00fc */
[----:B------:R-:W3:Y:S03]  /*9720*/  S2R R252, SR_TID.X ;  /* 0x0000000000fc7919 */ /* 0x000ee60000002100 */
[C---:B------:R-:W-:Y:S08]  /*9730*/  HMMA.16816.F32.BF16 R56, R8.reuse, R28, R56 ;  /* 0x0000001c0838723c */ /* 0x040ff00000041838 */
[----:B------:R-:W-:Y:S01]  /*9740*/  HMMA.16816.F32.BF16 R48, R8, R30, R64 ;  /* 0x0000001e0830723c */ /* 0x000fe20000041840 */
[----:B------:R-:W4:Y:S04]  /*9750*/  LDSM.16.M88.4 R8, [R242+0xa800] ;  /* 0x00a80000f208783b */ /* 0x000f280000000200 */
[----:B------:R-:W4:Y:S02]  /*9760*/  LDSM.16.M88.4 R28, [R242+0xb000] ;  /* 0x00b00000f21c783b */ /* 0x000f240000000200 */
[----:B------:R-:W-:Y:S01]  /*9770*/  IMAD.MOV.U32 R64, RZ, RZ, R249 ;  /* 0x000000ffff407224 */ /* 0x000fe200078e00f9 */
[----:B------:R-:W-:Y:S01]  /*9780*/  MOV R65, R139 ;  /* 0x0000008b00417202 */ /* 0x000fe20000000f00 */
[----:B------:R-:W-:Y:S01]  /*9790*/  IMAD.MOV.U32 R66, RZ, RZ, R138 ;  /* 0x000000ffff427224 */ /* 0x000fe200078e008a */
[----:B-1----:R-:W-:Y:S01]  /*97a0*/  HMMA.16816.F32.BF16 R44, R4, R16, R208 ;  /* 0x00000010042c723c */ /* 0x002fe200000418d0 */
[----:B------:R-:W-:-:S02]  /*97b0*/  IMAD.MOV.U32 R67, RZ, RZ, R133 ;  /* 0x000000ffff437224 */ /* 0x000fc400078e0085 */
[----:B---3--:R-:W-:-:S05]  /*97c0*/  IMAD.SHL.U32 R252, R252, 0x2, RZ ;  /* 0x00000002fcfc7824 */ /* 0x008fca00078e00ff */
[----:B------:R-:W-:Y:S01]  /*97d0*/  HMMA.16816.F32.BF16 R64, R4, R18, R64 ;  /* 0x000000120440723c */ /* 0x000fe20000041840 */
[----:B------:R-:W-:-:S07]  /*97e0*/  LOP3.LUT R252, R252, 0x6, RZ, 0xc0, !PT ;  /* 0x00000006fcfc7812 */ /* 0x000fce00078ec0ff */
[----:B--2---:R-:W-:Y:S07]  /*97f0*/  HMMA.16816.F32.BF16 R36, R12, R16, R212 ;  /* 0x000000100c24723c */ /* 0x004fee00000418d4 */
[----:B------:R-:W-:Y:S01]  /*9800*/  MOV R212, R132 ;  /* 0x0000008400d47202 */ /* 0x000fe20000000f00 */
[----:B------:R-:W-:Y:S01]  /*9810*/  IMAD.MOV.U32 R213, RZ, RZ, R3 ;  /* 0x000000ffffd57224 */ /* 0x000fe200078e0003 */
[----:B------:R-:W-:Y:S01]  /*9820*/  MOV R215, R0 ;  /* 0x0000000000d77202 */ /* 0x000fe20000000f00 */
[----:B------:R-:W-:-:S06]  /*9830*/  IMAD.MOV.U32 R214, RZ, RZ, R2 ;  /* 0x000000ffffd67224 */ /* 0x000fcc00078e0002 */
[----:B------:R-:W-:Y:S01]  /*9840*/  IMAD.MOV.U32 R211, RZ, RZ, R64 ;  /* 0x000000ffffd37224 */ /* 0x000fe200078e0040 */
[----:B------:R-:W-:Y:S01]  /*9850*/  MOV R210, R65 ;  /* 0x0000004100d27202 */ /* 0x000fe20000000f00 */
[----:B------:R-:W-:Y:S01]  /*9860*/  IMAD.MOV.U32 R209, RZ, RZ, R66 ;  /* 0x000000ffffd17224 */ /* 0x000fe200078e0042 */
[----:B------:R-:W-:Y:S01]  /*9870*/  MOV R208, R67 ;  /* 0x0000004300d07202 */ /* 0x000fe20000000f00 */
[C---:B------:R-:W-:Y:S08]  /*9880*/  HMMA.16816.F32.BF16 R212, R4.reuse, R32, R212 ;  /* 0x0000002004d4723c */ /* 0x040ff000000418d4 */
[C---:B----4-:R-:W-:Y:S11]  /*9890*/  HMMA.16816.F32.BF16 R64, R4.reuse, R8, R20 ;  /* 0x000000080440723c */ /* 0x050ff60000041814 */
[----:B------:R-:W-:Y:S05]  /*98a0*/  @!UPT UIADD3 URZ, URZ, URZ, URZ ;  /* 0x0000003f3f3ff290 */ /* 0x000fea000fffe03f */
[----:B------:R-:W-:Y:S01]  /*98b0*/  IMAD.MOV.U32 R138, RZ, RZ, R212 ;  /* 0x000000ffff8a7224 */ /* 0x000fe200078e00d4 */
[----:B------:R-:W-:Y:S01]  /*98c0*/  MOV R133, R213 ;  /* 0x000000d500857202 */ /* 0x000fe20000000f00 */
[----:B------:R-:W-:Y:S01]  /*98d0*/  IMAD.MOV.U32 R132, RZ, RZ, R214 ;  /* 0x000000ffff847224 */ /* 0x000fe200078e00d6 */
[----:B------:R-:W-:Y:S02]  /*98e0*/  MOV R17, R215 ;  /* 0x000000d700117202 */ /* 0x000fe40000000f00 */
[----:B------:R-:W-:Y:S03]  /*98f0*/  HMMA.16816.F32.BF16 R212, R4, R34, R220 ;  /* 0x0000002204d4723c */ /* 0x000fe600000418dc */
[----:B------:R-:W-:Y:S01]  /*9900*/  IMAD.MOV.U32 R23, RZ, RZ, R64 ;  /* 0x000000ffff177224 */ /* 0x000fe200078e0040 */
[----:B------:R-:W-:Y:S01]  /*9910*/  MOV R22, R65 ;  /* 0x0000004100167202 */ /* 0x000fe20000000f00 */
[----:B------:R-:W-:Y:S01]  /*9920*/  IMAD.MOV.U32 R21, RZ, RZ, R66 ;  /* 0x000000ffff157224 */ /* 0x000fe200078e0042 */
[----:B------:R-:W-:-:S02]  /*9930*/  MOV R20, R67 ;  /* 0x0000004300147202 */ /* 0x000fc40000000f00 */
[----:B------:R-:W-:Y:S08]  /*9940*/  HMMA.16816.F32.BF16 R64, R4, R10, R232 ;  /* 0x0000000a0440723c */ /* 0x000ff000000418e8 */
[C---:B------:R-:W-:Y:S08]  /*9950*/  HMMA.16816.F32.BF16 R232, R12.reuse, R18, R216 ;  /* 0x000000120ce8723c */ /* 0x040ff000000418d8 */
[C---:B------:R-:W-:Y:S08]  /*9960*/  HMMA.16816.F32.BF16 R220, R12.reuse, R28, R40 ;  /* 0x0000001c0cdc723c */ /* 0x040ff00000041828 */
[----:B------:R-:W-:Y:S01]  /*9970*/  IMAD.MOV.U32 R251, RZ, RZ, R64 ;  /* 0x000000fffffb7224 */ /* 0x000fe200078e0040 */
[----:B------:R-:W-:Y:S01]  /*9980*/  MOV R250, R65 ;  /* 0x0000004100fa7202 */ /* 0x000fe20000000f00 */
[----:B------:R-:W-:Y:S01]  /*9990*/  IMAD.MOV.U32 R249, RZ, RZ, R66 ;  /* 0x000000fffff97224 */ /* 0x000fe200078e0042 */
[----:B------:R-:W-:Y:S01]  /*99a0*/  MOV R139, R67 ;  /* 0x00000043008b7202 */ /* 0x000fe20000000f00 */
[----:B------:R-:W-:Y:S08]  /*99b0*/  HMMA.16816.F32.BF16 R216, R12, R30, R60 ;  /* 0x0000001e0cd8723c */ /* 0x000ff0000004183c */
[----:B------:R-:W-:Y:S08]  /*99c0*/  HMMA.16816.F32.BF16 R64, R4, R28, R228 ;  /* 0x0000001c0440723c */ /* 0x000ff000000418e4 */
[----:B------:R-:W-:Y:S11]  /*99d0*/  HMMA.16816.F32.BF16 R228, R12, R8, R140 ;  /* 0x000000080ce4723c */ /* 0x000ff6000004188c */
[----:B------:R-:W-:Y:S05]  /*99e0*/  @!UPT UIADD3 URZ, URZ, URZ, URZ ;  /* 0x0000003f3f3ff290 */ /* 0x000fea000fffe03f */
[----:B------:R-:W-:Y:S01]  /*99f0*/  IMAD.MOV.U32 R16, RZ, RZ, R64 ;  /* 0x000000ffff107224 */ /* 0x000fe200078e0040 */
[----:B------:R-:W-:Y:S01]  /*9a00*/  MOV R3, R65 ;  /* 0x0000004100037202 */ /* 0x000fe20000000f00 */
[----:B------:R-:W-:Y:S01]  /*9a10*/  IMAD.MOV.U32 R2, RZ, RZ, R66 ;  /* 0x000000ffff027224 */ /* 0x000fe200078e0042 */
[----:B------:R-:W-:Y:S02]  /*9a20*/  MOV R0, R67 ;  /* 0x0000004300007202 */ /* 0x000fe40000000f00 */
[----:B------:R-:W-:Y:S01]  /*9a30*/  HMMA.16816.F32.BF16 R64, R4, R30, R224 ;  /* 0x0000001e0440723c */ /* 0x000fe200000418e0 */
[----:B------:R-:W-:Y:S06]  /*9a40*/  LDSM.16.M88.4 R28, [R241+0x3800] ;  /* 0x00380000f11c783b */ /* 0x000fec0000000200 */
        /* <DEDUP_REMOVED lines=8> */
[C---:B------:R-:W-:Y:S01]  /*9ad0*/  HMMA.16816.F32.BF16 R224, R12.reuse, R10, R52 ;  /* 0x0000000a0ce0723c */ /* 0x040fe20000041834 */
[----:B------:R-:W1:Y:S04]  /*9ae0*/  LDSM.16.M88.4 R4, [R246+0x6000] ;  /* 0x00600000f604783b */ /* 0x000e680000000200 */
[----:B------:R-:W2:Y:S02]  /*9af0*/  LDSM.16.M88.4 R8, [R246+0x4000] ;  /* 0x00400000f608783b */ /* 0x000ea40000000200 */
[----:B------:R-:W-:Y:S01]  /*9b00*/  IMAD.MOV.U32 R52, RZ, RZ, R23 ;  /* 0x000000ffff347224 */ /* 0x000fe200078e0017 */
[----:B------:R-:W-:Y:S01]  /*9b10*/  MOV R53, R22 ;  /* 0x0000001600357202 */ /* 0x000fe20000000f00 */
[----:B------:R-:W-:Y:S01]  /*9b20*/  IMAD.MOV.U32 R54, RZ, RZ, R21 ;  /* 0x000000ffff367224 */ /* 0x000fe200078e0015 */
[----:B------:R-:W-:Y:S01]  /*9b30*/  MOV R55, R20 ;  /* 0x0000001400377202 */ /* 0x000fe20000000f00 */
[C---:B------:R-:W-:Y:S01]  /*9b40*/  HMMA.16816.F32.BF16 R212, R12.reuse, R32, R56 ;  /* 0x000000200cd4723c */ /* 0x040fe20000041838 */
[----:B------:R-:W3:Y:S06]  /*9b50*/  LDSM.16.M88.4 R20, [R241+0x2000] ;  /* 0x00200000f114783b */ /* 0x000eec0000000200 */
[----:B------:R-:W-:Y:S01]  /*9b60*/  IMAD.MOV.U32 R56, RZ, RZ, R211 ;  /* 0x000000ffff387224 */ /* 0x000fe200078e00d3 */
[----:B------:R-:W-:Y:S01]  /*9b70*/  MOV R57, R210 ;  /* 0x000000d200397202 */ /* 0x000fe20000000f00 */
[----:B------:R-:W-:Y:S01]  /*9b80*/  IMAD.MOV.U32 R58, RZ, RZ, R209 ;  /* 0x000000ffff3a7224 */ /* 0x000fe200078e00d1 */
[----:B------:R-:W-:Y:S01]  /*9b90*/  MOV R59, R208 ;  /* 0x000000d0003b7202 */ /* 0x000fe20000000f00 */
[----:B------:R-:W-:Y:S01]  /*9ba0*/  IMAD.MOV.U32 R32, RZ, RZ, R138 ;  /* 0x000000ffff207224 */ /* 0x000fe200078e008a */
[----:B------:R-:W-:Y:S01]  /*9bb0*/  HMMA.16816.F32.BF16 R208, R12, R34, R48 ;  /* 0x000000220cd0723c */ /* 0x000fe20000041830 */
[----:B------:R-:W-:Y:S01]  /*9bc0*/  MOV R33, R133 ;  /* 0x0000008500217202 */ /* 0x000fe20000000f00 */
[----:B------:R-:W4:Y:S05]  /*9bd0*/  LDSM.16.M88.4 R12, [R241+0x3000] ;  /* 0x00300000f10c783b */ /* 0x000f2a0000000200 */
[----:B------:R-:W-:Y:S01]  /*9be0*/  IMAD.MOV.U32 R34, RZ, RZ, R132 ;  /* 0x000000ffff227224 */ /* 0x000fe200078e0084 */
[----:B------:R-:W-:Y:S01]  /*9bf0*/  MOV R35, R17 ;  /* 0x0000001100237202 */ /* 0x000fe20000000f00 */
[----:B------:R-:W-:Y:S01]  /*9c00*/  IMAD.MOV.U32 R48, RZ, RZ, R251 ;  /* 0x000000ffff307224 */ /* 0x000fe200078e00fb */
[----:B------:R-:W-:Y:S01]  /*9c10*/  MOV R49, R250 ;  /* 0x000000fa00317202 */ /* 0x000fe20000000f00 */
[----:B------:R-:W-:Y:S01]  /*9c20*/  IMAD.MOV.U32 R50, RZ, RZ, R249 ;  /* 0x000000ffff327224 */ /* 0x000fe200078e00f9 */
[----:B------:R-:W-:-:S03]  /*9c30*/  MOV R51, R139 ;  /* 0x0000008b00337202 */ /* 0x000fc60000000f00 */
[-C--:B-1----:R-:W-:Y:S08]  /*9c40*/  HMMA.16816.F32.BF16 R32, R4, R28.reuse, R32 ;  /* 0x0000001c0420723c */ /* 0x082ff00000041820 */
[----:B--2---:R-:W-:Y:S08]  /*9c50*/  HMMA.16816.F32.BF16 R212, R8, R28, R212 ;  /* 0x0000001c08d4723c */ /* 0x004ff000000418d4 */
[-C--:B---3--:R-:W-:Y:S07]  /*9c60*/  HMMA.16816.F32.BF16 R140, R4, R20.reuse, R44 ;  /* 0x00000014048c723c */ /* 0x088fee000004182c */
[----:B------:R-:W-:Y:S01]  /*9c70*/  IMAD.MOV.U32 R44, RZ, RZ, R16 ;  /* 0x000000ffff2c7224 */ /* 0x000fe200078e0010 */
[----:B------:R-:W-:Y:S01]  /*9c80*/  MOV R45, R3 ;  /* 0x00000003002d7202 */ /* 0x000fe20000000f00 */
[----:B------:R-:W1:Y:S01]  /*9c90*/  LDSM.16.M88.4 R16, [R241+0x2800] ;  /* 0x00280000f110783b */ /* 0x000e620000000200 */
[----:B------:R-:W-:Y:S01]  /*9ca0*/  IMAD.MOV.U32 R46, RZ, RZ, R2 ;  /* 0x000000ffff2e7224 */ /* 0x000fe200078e0002 */
[----:B------:R-:W-:Y:S01]  /*9cb0*/  MOV R3, R35 ;  /* 0x0000002300037202 */ /* 0x000fe20000000f00 */
[----:B------:R-:W-:Y:S01]  /*9cc0*/  IMAD.MOV.U32 R132, RZ, RZ, R33 ;  /* 0x000000ffff847224 */ /* 0x000fe200078e0021 */
[----:B------:R-:W-:Y:S01]  /*9cd0*/  MOV R250, R34 ;  /* 0x0000002200fa7202 */ /* 0x000fe20000000f00 */
[----:B------:R-:W-:Y:S01]  /*9ce0*/  IMAD.MOV.U32 R2, RZ, RZ, R32 ;  /* 0x000000ffff027224 */ /* 0x000fe200078e0020 */
[----:B------:R-:W-:Y:S01]  /*9cf0*/  HMMA.16816.F32.BF16 R60, R8, R20, R36 ;  /* 0x00000014083c723c */ /* 0x000fe20000041824 */
[----:B------:R-:W-:Y:S01]  /*9d00*/  MOV R47, R0 ;  /* 0x00000000002f7202 */ /* 0x000fe20000000f00 */
[----:B------:R-:W-:-:S04]  /*9d10*/  DEPBAR.LE SB0, 0x0 ;  /* 0x000080000000791a */ /* 0x000fc80000000000 */
[----:B------:R-:W-:Y:S02]  /*9d20*/  MOV R0, UR21 ;  /* 0x0000001500007c02 */ /* 0x000fe40008000f00 */
[----:B------:R-:W-:Y:S03]  /*9d30*/  HMMA.16816.F32.BF16 R32, R4, R30, R40 ;  /* 0x0000001e0420723c */ /* 0x000fe60000041828 */
[----:B------:R-:W-:-:S05]  /*9d40*/  IMAD R0, R0, 0x40, R252 ;  /* 0x0000004000007824 */ /* 0x000fca00078e02fc */
[C---:B------:R-:W-:Y:S08]  /*9d50*/  HMMA.16816.F32.BF16 R56, R4.reuse, R22, R56 ;  /* 0x000000160438723c */ /* 0x040ff00000041838 */
[C---:B----4-:R-:W-:Y:S08]  /*9d60*/  HMMA.16816.F32.BF16 R44, R4.reuse, R12, R44 ;  /* 0x0000000c042c723c */ /* 0x050ff0000004182c */
[----:B------:R-:W-:Y:S01]  /*9d70*/  HMMA.16816.F32.BF16 R64, R4, R14, R64 ;  /* 0x0000000e0440723c */ /* 0x000fe20000041840 */
[----:B------:R-:W-:-:S07]  /*9d80*/  MOV R249, R35 ;  /* 0x0000002300f97202 */ /* 0x000fce0000000f00 */
[C---:B-1----:R-:W-:Y:S08]  /*9d90*/  HMMA.16816.F32.BF16 R52, R4.reuse, R16, R52 ;  /* 0x000000100434723c */ /* 0x042ff00000041834 */
[----:B------:R-:W-:Y:S07]  /*9da0*/  HMMA.16816.F32.BF16 R48, R4, R18, R48 ;  /* 0x000000120430723c */ /* 0x000fee0000041830 */
[----:B------:R-:W-:Y:S01]  /*9db0*/  IMAD.MOV.U32 R4, RZ, RZ, R32 ;  /* 0x000000ffff047224 */ /* 0x000fe200078e0020 */
[----:B------:R-:W-:Y:S01]  /*9dc0*/  HMMA.16816.F32.BF16 R40, R8, R22, R232 ;  /* 0x000000160828723c */ /* 0x000fe200000418e8 */
[----:B------:R-:W-:Y:S01]  /*9dd0*/  IMAD.MOV.U32 R6, RZ, RZ, R34 ;  /* 0x000000ffff067224 */ /* 0x000fe200078e0022 */
[----:B------:R-:W-:-:S05]  /*9de0*/  MOV R5, R33 ;  /* 0x0000002100057202 */ /* 0x000fca0000000f00 */
[----:B------:R-:W-:Y:S01]  /*9df0*/  MOV R233, R4 ;  /* 0x0000000400e97202 */ /* 0x000fe20000000f00 */
[----:B------:R-:W-:Y:S01]  /*9e00*/  FMUL.FTZ R4, R60, c[0x0][0x2ec] ;  /* 0x0000bb003c047a20 */ /* 0x000fe20000410000 */
[C---:B------:R-:W-:Y:S01]  /*9e10*/  HMMA.16816.F32.BF16 R32, R8.reuse, R18, R224 ;  /* 0x000000120820723c */ /* 0x040fe200000418e0 */
[----:B------:R-:W-:Y:S01]  /*9e20*/  IMAD.MOV.U32 R235, RZ, RZ, R5 ;  /* 0x000000ffffeb7224 */ /* 0x000fe200078e0005 */
[----:B------:R-:W-:Y:S01]  /*9e30*/  MOV R232, R3 ;  /* 0x0000000300e87202 */ /* 0x000fe20000000f00 */
[----:B------:R1:W2:Y:S01]  /*9e40*/  MUFU.TANH R225, R4 ;  /* 0x0000000400e17308 */ /* 0x0002a20000002400 */
[----:B------:R-:W-:Y:S02]  /*9e50*/  IADD3 R3, R0, 0x8, RZ ;  /* 0x0000000800037810 */ /* 0x000fe40007ffe0ff */
[----:B------:R-:W-:Y:S02]  /*9e60*/  MOV R234, R6 ;  /* 0x0000000600ea7202 */ /* 0x000fe40000000f00 */
[----:B------:R-:W-:Y:S01]  /*9e70*/  HMMA.16816.F32.BF16 R36, R8, R16, R228 ;  /* 0x000000100824723c */ /* 0x000fe200000418e4 */
[----:B------:R-:W-:-:S02]  /*9e80*/  ISETP.GE.AND P1, PT, R3, R24, PT ;  /* 0x000000180300720c */ /* 0x000fc40003f26270 */
[----:B------:R-:W-:Y:S04]  /*9e90*/  I2F R7, R3 ;  /* 0x0000000300077306 */ /* 0x000fe80000201400 */
[----:B------:R-:W-:Y:S01]  /*9ea0*/  IMAD.MOV.U32 R231, RZ, RZ, R132 ;  /* 0x000000ffffe77224 */ /* 0x000fe200078e0084 */
[----:B------:R-:W-:Y:S01]  /*9eb0*/  HMMA.16816.F32.BF16 R20, R8, R12, R220 ;  /* 0x0000000c0814723c */ /* 0x000fe200000418dc */
[----:B------:R-:W-:Y:S01]  /*9ec0*/  IMAD.MOV.U32 R230, RZ, RZ, R2 ;  /* 0x000000ffffe67224 */ /* 0x000fe200078e0002 */
[----:B------:R-:W-:Y:S01]  /*9ed0*/  IADD3 R2, R0, 0x1, RZ ;  /* 0x0000000100027810 */ /* 0x000fe20007ffe0ff */
[----:B-1----:R-:W-:Y:S01]  /*9ee0*/  FMUL.FTZ R4, R61, c[0x0][0x2ec] ;  /* 0x0000bb003d047a20 */ /* 0x002fe20000410000 */
[----:B------:R-:W-:Y:S01]  /*9ef0*/  I2F R12, R0 ;  /* 0x00000000000c7306 */ /* 0x000fe20000201400 */
[----:B------:R-:W-:Y:S01]  /*9f00*/  BAR.SYNC.DEFER_BLOCKING 0x0 ;  /* 0x0000000000007b1d */ /* 0x000fe20000010000 */
[----:B------:R-:W-:-:S02]  /*9f10*/  ISETP.GE.AND P6, PT, R2, R24, PT ;  /* 0x000000180200720c */ /* 0x000fc40003fc6270 */
[----:B------:R-:W-:Y:S01]  /*9f20*/  HMMA.16816.F32.BF16 R16, R8, R14, R216 ;  /* 0x0000000e0810723c */ /* 0x000fe200000418d8 */
[C---:B------:R-:W-:Y:S02]  /*9f30*/  ISETP.GE.AND P0, PT, R2.reuse, R25, PT ;  /* 0x000000190200720c */ /* 0x040fe40003f06270 */
[C---:B------:R-:W-:Y:S01]  /*9f40*/  ISETP.GE.AND P5, PT, R2.reuse, R26, PT ;  /* 0x0000001a0200720c */ /* 0x040fe20003fa6270 */
[----:B------:R1:W-:Y:S01]  /*9f50*/  I2F R5, R2 ;  /* 0x0000000200057306 */ /* 0x0003e20000201400 */
[----:B------:R-:W-:-:S03]  /*9f60*/  ISETP.GE.AND P4, PT, R2, R27, PT ;  /* 0x0000001b0200720c */ /* 0x000fc60003f86270 */
[----:B------:R-:W-:Y:S04]  /*9f70*/  HMMA.16816.F32.BF16 R208, R8, R30, R208 ;  /* 0x0000001e08d0723c */ /* 0x000fe800000418d0 */
[----:B------:R3:W4:Y:S03]  /*9f80*/  MUFU.TANH R9, R4 ;  /* 0x0000000400097308 */ /* 0x0007260000002400 */
[----:B------:R-:W-:Y:S02]  /*9f90*/  FMUL.FTZ R8, R66, c[0x0][0x2ec] ;  /* 0x0000bb0042087a20 */ /* 0x000fe40000410000 */
[----:B--2---:R-:W-:Y:S01]  /*9fa0*/  IMAD.MOV.U32 R66, RZ, RZ, R225 ;  /* 0x000000ffff427224 */ /* 0x004fe200078e00e1 */
[----:B-1----:R-:W-:Y:S01]  /*9fb0*/  IADD3 R2, R0, 0x10, RZ ;  /* 0x0000001000027810 */ /* 0x002fe20007ffe0ff */
[----:B---3--:R-:W-:-:S02]  /*9fc0*/  FMUL.FTZ R4, R62, c[0x0][0x2ec] ;  /* 0x0000bb003e047a20 */ /* 0x008fc40000410000 */
[----:B----4-:R-:W-:Y:S02]  /*9fd0*/  FFMA.FTZ R9, R5, UR4, R9 ;  /* 0x0000000405097c23 */ /* 0x010fe40008010009 */
[----:B------:R1:W-:Y:S02]  /*9fe0*/  MUFU.TANH R226, R4 ;  /* 0x0000000400e27308 */ /* 0x0003e40000002400 */
[----:B-1----:R-:W-:-:S06]  /*9ff0*/  FMUL.FTZ R4, R63, c[0x0][0x2ec] ;  /* 0x0000bb003f047a20 */ /* 0x002fcc0000410000 */
[----:B------:R1:W-:Y:S02]  /*a000*/  MUFU.TANH R30, R4 ;  /* 0x00000004001e7308 */ /* 0x0003e40000002400 */
[----:B-1----:R-:W-:-:S06]  /*a010*/  FMUL.FTZ R4, R140, c[0x0][0x2ec] ;  /* 0x0000bb008c047a20 */ /* 0x002fcc0000410000 */
[----:B------:R1:W-:Y:S02]  /*a020*/  MUFU.TANH R252, R4 ;  /* 0x0000000400fc7308 */ /* 0x0003e40000002400 */
[----:B-1----:R-:W-:-:S06]  /*a030*/  FMUL.FTZ R4, R141, c[0x0][0x2ec] ;  /* 0x0000bb008d047a20 */ /* 0x002fcc0000410000 */
[----:B------:R1:W2:Y:S02]  /*a040*/  MUFU.TANH R11, R4 ;  /* 0x00000004000b7308 */ /* 0x0002a40000002400 */
[----:B-1----:R-:W-:Y:S02]  /*a050*/  FMUL.FTZ R4, R142, c[0x0][0x2ec] ;  /* 0x0000bb008e047a20 */ /* 0x002fe40000410000 */
[----:B--2---:R-:W-:-:S04]  /*a060*/  FFMA.FTZ R11, R5, UR4, R11 ;  /* 0x00000004050b7c23 */ /* 0x004fc8000801000b */
[----:B------:R1:W-:Y:S01]  /*a070*/  MUFU.TANH R251, R4 ;  /* 0x0000000400fb7308 */ /* 0x0003e20000002400 */
[----:B------:R-:W-:Y:S02]  /*a080*/  FSEL R31, R11, -INF , !P5 ;  /* 0xff8000000b1f7808 */ /* 0x000fe40006800000 */
[----:B------:R-:W-:Y:S01]  /*a090*/  ISETP.GE.AND P5, PT, R3, R27, PT ;  /* 0x0000001b0300720c */ /* 0x000fe20003fa6270 */
[----:B-1----:R-:W-:-:S04]  /*a0a0*/  FMUL.FTZ R4, R143, c[0x0][0x2ec] ;  /* 0x0000bb008f047a20 */ /* 0x002fc80000410000 */
[----:B------:R1:W2:Y:S02]  /*a0b0*/  MUFU.TANH R10, R4 ;  /* 0x00000004000a7308 */ /* 0x0002a40000002400 */
[----:B-1----:R-:W-:Y:S02]  /*a0c0*/  FMUL.FTZ R4, R40, c[0x0][0x2ec] ;  /* 0x0000bb0028047a20 */ /* 0x002fe40000410000 */
[----:B--2---:R-:W-:-:S04]  /*a0d0*/  FFMA.FTZ R10, R5, UR4, R10 ;  /* 0x00000004050a7c23 */ /* 0x004fc8000801000a */
[----:B------:R1:W2:Y:S02]  /*a0e0*/  MUFU.TANH R28, R4 ;  /* 0x00000004001c7308 */ /* 0x0002a40000002400 */
[----:B-1----:R-:W-:-:S06]  /*a0f0*/  FMUL.FTZ R4, R41, c[0x0][0x2ec] ;  /* 0x0000bb0029047a20 */ /* 0x002fcc0000410000 */
[----:B------:R1:W-:Y:S02]  /*a100*/  MUFU.TANH R60, R4 ;  /* 0x00000004003c7308 */ /* 0x0003e40000002400 */
[----:B-1----:R-:W-:-:S06]  /*a110*/  FMUL.FTZ R4, R42, c[0x0][0x2ec] ;  /* 0x0000bb002a047a20 */ /* 0x002fcc0000410000 */
        /* <DEDUP_REMOVED lines=29> */
[----:B-1----:R-:W-:Y:S01]  /*a2f0*/  FMUL.FTZ R4, R33, c[0x0][0x2ec] ;  /* 0x0000bb0021047a20 */ /* 0x002fe20000410000 */
[----:B------:R-:W-:-:S05]  /*a300*/  FSEL R33, R10, -INF , !P4 ;  /* 0xff8000000a217808 */ /* 0x000fca0006000000 */
        /* <DEDUP_REMOVED lines=22> */
[----:B------:R1:W-:Y:S08]  /*a470*/  MUFU.TANH R44, R8 ;  /* 0x00000008002c7308 */ /* 0x0003f00000002400 */
[----:B------:R3:W-:Y:S01]  /*a480*/  MUFU.TANH R54, R4 ;  /* 0x0000000400367308 */ /* 0x0007e20000002400 */
[----:B-1----:R-:W-:Y:S02]  /*a490*/  FFMA.FTZ R8, R5, UR4, R30 ;  /* 0x0000000405087c23 */ /* 0x002fe4000801001e */
[----:B--2---:R-:W-:-:S03]  /*a4a0*/  FFMA.FTZ R5, R7, UR4, R28 ;  /* 0x0000000407057c23 */ /* 0x004fc6000801001c */
[----:B------:R-:W-:Y:S02]  /*a4b0*/  FSEL R23, R8, -INF , !P0 ;  /* 0xff80000008177808 */ /* 0x000fe40004000000 */
[----:B------:R-:W-:Y:S01]  /*a4c0*/  ISETP.GE.AND P0, PT, R3, R26, PT ;  /* 0x0000001a0300720c */ /* 0x000fe20003f06270 */
[----:B---3--:R-:W-:Y:S01]  /*a4d0*/  FMUL.FTZ R4, R45, c[0x0][0x2ec] ;  /* 0x0000bb002d047a20 */ /* 0x008fe20000410000 */
[----:B------:R-:W1:Y:S08]  /*a4e0*/  I2F R8, R2 ;  /* 0x0000000200087306 */ /* 0x000e700000201400 */
[----:B------:R2:W-:Y:S02]  /*a4f0*/  MUFU.TANH R133, R4 ;  /* 0x0000000400857308 */ /* 0x0005e40000002400 */
[----:B--2---:R-:W-:-:S06]  /*a500*/  FMUL.FTZ R4, R46, c[0x0][0x2ec] ;  /* 0x0000bb002e047a20 */ /* 0x004fcc0000410000 */
[----:B------:R2:W-:Y:S02]  /*a510*/  MUFU.TANH R45, R4 ;  /* 0x00000004002d7308 */ /* 0x0005e40000002400 */
[----:B--2---:R-:W-:-:S06]  /*a520*/  FMUL.FTZ R4, R47, c[0x0][0x2ec] ;  /* 0x0000bb002f047a20 */ /* 0x004fcc0000410000 */
[----:B------:R2:W-:Y:S02]  /*a530*/  MUFU.TANH R55, R4 ;  /* 0x0000000400377308 */ /* 0x0005e40000002400 */
[----:B--2---:R-:W-:-:S06]  /*a540*/  FMUL.FTZ R4, R16, c[0x0][0x2ec] ;  /* 0x0000bb0010047a20 */ /* 0x004fcc0000410000 */
[----:B------:R2:W-:Y:S02]  /*a550*/  MUFU.TANH R132, R4 ;  /* 0x0000000400847308 */ /* 0x0005e40000002400 */
[----:B--2---:R-:W-:Y:S01]  /*a560*/  FMUL.FTZ R4, R17, c[0x0][0x2ec] ;  /* 0x0000bb0011047a20 */ /* 0x004fe20000410000 */
[----:B------:R-:W-:Y:S01]  /*a570*/  FSEL R17, R5, -INF , !P1 ;  /* 0xff80000005117808 */ /* 0x000fe20004800000 */
[----:B------:R-:W-:-:S04]  /*a580*/  FMUL.FTZ R5, R212, c[0x0][0x2ec] ;  /* 0x0000bb00d4057a20 */ /* 0x000fc80000410000 */
[----:B------:R2:W-:Y:S08]  /*a590*/  MUFU.TANH R141, R4 ;  /* 0x00000004008d7308 */ /* 0x0005f00000002400 */
[----:B------:R3:W-:Y:S01]  /*a5a0*/  MUFU.TANH R37, R5 ;  /* 0x0000000500257308 */ /* 0x0007e20000002400 */
[----:B--2---:R-:W-:-:S07]  /*a5b0*/  FMUL.FTZ R4, R18, c[0x0][0x2ec] ;  /* 0x0000bb0012047a20 */ /* 0x004fce0000410000 */
[----:B------:R2:W-:Y:S01]  /*a5c0*/  MUFU.TANH R47, R4 ;  /* 0x00000004002f7308 */ /* 0x0005e20000002400 */
[----:B---3--:R-:W-:Y:S01]  /*a5d0*/  IADD3 R5, R0, 0x18, RZ ;  /* 0x0000001800057810 */ /* 0x008fe20007ffe0ff */
[----:B--2---:R-:W-:Y:S01]  /*a5e0*/  FMUL.FTZ R4, R19, c[0x0][0x2ec] ;  /* 0x0000bb0013047a20 */ /* 0x004fe20000410000 */
[----:B------:R-:W-:Y:S01]  /*a5f0*/  FSEL R19, R9, -INF , !P6 ;  /* 0xff80000009137808 */ /* 0x000fe20007000000 */
[----:B------:R-:W-:Y:S01]  /*a600*/  FMUL.FTZ R9, R67, c[0x0][0x2ec] ;  /* 0x0000bb0043097a20 */ /* 0x000fe20000410000 */
[----:B------:R-:W-:-:S03]  /*a610*/  ISETP.GE.AND P6, PT, R3, R25, PT ;  /* 0x000000190300720c */ /* 0x000fc60003fc6270 */
[----:B------:R2:W-:Y:S01]  /*a620*/  MUFU.TANH R139, R4 ;  /* 0x00000004008b7308 */ /* 0x0005e20000002400 */
[----:B------:R-:W-:-:S05]  /*a630*/  FFMA.FTZ R3, R7, UR4, R15 ;  /* 0x0000000407037c23 */ /* 0x000fca000801000f */
[----:B------:R-:W-:Y:S02]  /*a640*/  FSEL R20, R3, -INF , !P6 ;  /* 0xff80000003147808 */ /* 0x000fe40007000000 */
[----:B------:R4:W-:Y:S01]  /*a650*/  MUFU.TANH R15, R9 ;  /* 0x00000009000f7308 */ /* 0x0009e20000002400 */
[----:B------:R-:W-:Y:S01]  /*a660*/  IADD3 R3, R0, 0x11, RZ ;  /* 0x0000001100037810 */ /* 0x000fe20007ffe0ff */
[----:B--2---:R-:W-:-:S06]  /*a670*/  FMUL.FTZ R4, R64, c[0x0][0x2ec] ;  /* 0x0000bb0040047a20 */ /* 0x004fcc0000410000 */
[----:B------:R2:W-:Y:S01]  /*a680*/  MUFU.TANH R46, R4 ;  /* 0x00000004002e7308 */ /* 0x0005e20000002400 */
[C---:B----4-:R-:W-:Y:S02]  /*a690*/  FFMA.FTZ R9, R7.reuse, UR4, R13 ;  /* 0x0000000407097c23 */ /* 0x050fe4000801000d */
[----:B------:R-:W-:-:S03]  /*a6a0*/  FFMA.FTZ R7, R7, UR4, R14 ;  /* 0x0000000407077c23 */ /* 0x000fc6000801000e */
[----:B------:R-:W-:Y:S02]  /*a6b0*/  FSEL R22, R9, -INF , !P0 ;  /* 0xff80000009167808 */ /* 0x000fe40004000000 */
[----:B------:R-:W-:Y:S01]  /*a6c0*/  FSEL R30, R7, -INF , !P5 ;  /* 0xff800000071e7808 */ /* 0x000fe20006800000 */
[----:B-1----:R-:W-:Y:S01]  /*a6d0*/  FFMA.FTZ R7, R8, UR4, R56 ;  /* 0x0000000408077c23 */ /* 0x002fe20008010038 */
[----:B------:R-:W-:Y:S01]  /*a6e0*/  ISETP.GE.AND P5, PT, R2, R24, PT ;  /* 0x000000180200720c */ /* 0x000fe20003fa6270 */
[----:B--2---:R-:W-:-:S03]  /*a6f0*/  FMUL.FTZ R4, R65, c[0x0][0x2ec] ;  /* 0x0000bb0041047a20 */ /* 0x004fc60000410000 */
[----:B------:R-:W-:Y:S01]  /*a700*/  FSEL R221, R7, -INF , !P5 ;  /* 0xff80000007dd7808 */ /* 0x000fe20006800000 */
[----:B------:R-:W-:Y:S01]  /*a710*/  FFMA.FTZ R7, R8, UR4, R36 ;  /* 0x0000000408077c23 */ /* 0x000fe20008010024 */
[----:B------:R-:W-:Y:S01]  /*a720*/  ISETP.GE.AND P5, PT, R3, R25, PT ;  /* 0x000000190300720c */ /* 0x000fe20003fa6270 */
[----:B------:R1:W-:Y:S01]  /*a730*/  MUFU.TANH R63, R4 ;  /* 0x00000004003f7308 */ /* 0x0003e20000002400 */
[----:B------:R-:W-:Y:S02]  /*a740*/  MOV R65, R226 ;  /* 0x000000e200417202 */ /* 0x000fe40000000f00 */
[----:B-1----:R-:W-:-:S05]  /*a750*/  IADD3 R4, R0, 0x9, RZ ;  /* 0x0000000900047810 */ /* 0x002fca0007ffe0ff */
[----:B------:R-:W1:Y:S01]  /*a760*/  I2F R6, R4 ;  /* 0x0000000400067306 */ /* 0x000e620000201400 */
[C---:B------:R-:W-:Y:S02]  /*a770*/  ISETP.GE.AND P4, PT, R4.reuse, R24, PT ;  /* 0x000000180400720c */ /* 0x040fe40003f86270 */
[C---:B------:R-:W-:Y:S02]  /*a780*/  ISETP.GE.AND P1, PT, R4.reuse, R25, PT ;  /* 0x000000190400720c */ /* 0x040fe40003f26270 */
[C---:B------:R-:W-:Y:S02]  /*a790*/  ISETP.GE.AND P6, PT, R4.reuse, R26, PT ;  /* 0x0000001a0400720c */ /* 0x040fe40003fc6270 */
[----:B------:R-:W-:Y:S02]  /*a7a0*/  ISETP.GE.AND P0, PT, R4, R27, PT ;  /* 0x0000001b0400720c */ /* 0x000fe40003f06270 */
[----:B------:R-:W2:Y:S01]  /*a7b0*/  I2F R4, R3 ;  /* 0x0000000300047306 */ /* 0x000ea20000201400 */
[----:B-1----:R-:W-:-:S02]  /*a7c0*/  FFMA.FTZ R9, R6, UR4, R43 ;  /* 0x0000000406097c23 */ /* 0x002fc4000801002b */
[C---:B------:R-:W-:Y:S02]  /*a7d0*/  FFMA.FTZ R10, R6.reuse, UR4, R60 ;  /* 0x00000004060a7c23 */ /* 0x040fe4000801003c */
[----:B------:R-:W-:Y:S01]  /*a7e0*/  FFMA.FTZ R13, R6, UR4, R40 ;  /* 0x00000004060d7c23 */ /* 0x000fe20008010028 */
[----:B------:R-:W-:Y:S01]  /*a7f0*/  FSEL R18, R9, -INF , !P1 ;  /* 0xff80000009127808 */ /* 0x000fe20004800000 */
[----:B------:R-:W-:Y:S01]  /*a800*/  FMUL.FTZ R9, R213, c[0x0][0x2ec] ;  /* 0x0000bb00d5097a20 */ /* 0x000fe20000410000 */
[----:B------:R-:W-:Y:S01]  /*a810*/  FSEL R16, R10, -INF , !P4 ;  /* 0xff8000000a107808 */ /* 0x000fe20006000000 */
[----:B------:R-:W-:Y:S01]  /*a820*/  FFMA.FTZ R11, R6, UR4, R29 ;  /* 0x00000004060b7c23 */ /* 0x000fe2000801001d */
[----:B------:R-:W-:Y:S01]  /*a830*/  FSEL R21, R13, -INF , !P6 ;  /* 0xff8000000d157808 */ /* 0x000fe20007000000 */
[----:B------:R-:W1:Y:S01]  /*a840*/  I2F R6, R5 ;  /* 0x0000000500067306 */ /* 0x000e620000201400 */
[----:B------:R-:W-:Y:S01]  /*a850*/  ISETP.GE.AND P4, PT, R2, R25, PT ;  /* 0x000000190200720c */ /* 0x000fe20003f86270 */
[----:B--2---:R-:W-:Y:S01]  /*a860*/  FFMA.FTZ R10, R4, UR4, R42 ;  /* 0x00000004040a7c23 */ /* 0x004fe2000801002a */
[----:B------:R-:W-:Y:S01]  /*a870*/  ISETP.GE.AND P1, PT, R2, R26, PT ;  /* 0x0000001a0200720c */ /* 0x000fe20003f26270 */
[----:B------:R-:W-:Y:S01]  /*a880*/  FMUL.FTZ R13, R214, c[0x0][0x2ec] ;  /* 0x0000bb00d60d7a20 */ /* 0x000fe20000410000 */
[----:B------:R-:W-:Y:S01]  /*a890*/  ISETP.GE.AND P6, PT, R2, R27, PT ;  /* 0x0000001b0200720c */ /* 0x000fe20003fc6270 */
[----:B------:R-:W-:Y:S01]  /*a8a0*/  FFMA.FTZ R2, R8, UR4, R38 ;  /* 0x0000000408027c23 */ /* 0x000fe20008010026 */
[----:B------:R-:W-:Y:S01]  /*a8b0*/  FSEL R34, R11, -INF , !P0 ;  /* 0xff8000000b227808 */ /* 0x000fe20004000000 */
[----:B------:R2:W-:Y:S01]  /*a8c0*/  MUFU.TANH R38, R9 ;  /* 0x0000000900267308 */ /* 0x0005e20000002400 */
[----:B------:R-:W-:Y:S01]  /*a8d0*/  ISETP.GE.AND P0, PT, R3, R24, PT ;  /* 0x000000180300720c */ /* 0x000fe20003f06270 */
[----:B------:R-:W-:Y:S01]  /*a8e0*/  FFMA.FTZ R11, R4, UR4, R52 ;  /* 0x00000004040b7c23 */ /* 0x000fe20008010034 */
[----:B------:R-:W-:-:S02]  /*a8f0*/  FSEL R222, R2, -INF , !P4 ;  /* 0xff80000002de7808 */ /* 0x000fc40006000000 */
[----:B------:R-:W-:Y:S02]  /*a900*/  IADD3 R2, R0, 0x19, RZ ;  /* 0x0000001900027810 */ /* 0x000fe40007ffe0ff */
[----:B------:R-:W-:Y:S01]  /*a910*/  ISETP.GE.AND P4, PT, R3, R26, PT ;  /* 0x0000001a0300720c */ /* 0x000fe20003f86270 */
[----:B------:R3:W-:Y:S01]  /*a920*/  MUFU.TANH R29, R13 ;  /* 0x0000000d001d7308 */ /* 0x0007e20000002400 */
[----:B------:R-:W-:Y:S01]  /*a930*/  FSEL R223, R7, -INF , !P6 ;  /* 0xff80000007df7808 */ /* 0x000fe20007000000 */
[----:B-1----:R-:W-:Y:S01]  /*a940*/  FFMA.FTZ R7, R6, UR4, R53 ;  /* 0x0000000406077c23 */ /* 0x002fe20008010035 */
[----:B------:R-:W-:Y:S02]  /*a950*/  FSEL R219, R11, -INF , !P4 ;  /* 0xff8000000bdb7808 */ /* 0x000fe40006000000 */
[C---:B------:R-:W-:Y:S02]  /*a960*/  ISETP.GE.AND P6, PT, R5.reuse, R24, PT ;  /* 0x000000180500720c */ /* 0x040fe40003fc6270 */
[----:B------:R-:W-:Y:S01]  /*a970*/  ISETP.GE.AND P4, PT, R5, R27, PT ;  /* 0x0000001b0500720c */ /* 0x000fe20003f86270 */
[----:B--2---:R-:W-:Y:S01]  /*a980*/  FFMA.FTZ R9, R8, UR4, R39 ;  /* 0x0000000408097c23 */ /* 0x004fe20008010027 */
[----:B------:R-:W-:Y:S01]  /*a990*/  FSEL R212, R7, -INF , !P6 ;  /* 0xff80000007d47808 */ /* 0x000fe20007000000 */
[----:B------:R-:W-:Y:S01]  /*a9a0*/  FFMA.FTZ R8, R4, UR4, R57 ;  /* 0x0000000404087c23 */ /* 0x000fe20008010039 */
[----:B------:R-:W-:-:S02]  /*a9b0*/  ISETP.GE.AND P6, PT, R2, R25, PT ;  /* 0x000000190200720c */ /* 0x000fc40003fc6270 */
[----:B------:R-:W-:Y:S01]  /*a9c0*/  FSEL R224, R9, -INF , !P1 ;  /* 0xff80000009e07808 */ /* 0x000fe20004800000 */
[----:B------:R-:W-:Y:S01]  /*a9d0*/  FFMA.FTZ R9, R4, UR4, R58 ;  /* 0x0000000404097c23 */ /* 0x000fe2000801003a */
[----:B------:R-:W-:Y:S01]  /*a9e0*/  ISETP.GE.AND P1, PT, R3, R27, PT ;  /* 0x0000001b0300720c */ /* 0x000fe20003f26270 */
[----:B---3--:R-:W-:Y:S01]  /*a9f0*/  FMUL.FTZ R13, R230, c[0x0][0x2ec] ;  /* 0x0000bb00e60d7a20 */ /* 0x008fe20000410000 */
[----:B------:R-:W1:Y:S01]  /*aa00*/  I2F R3, R2 ;  /* 0x0000000200037306 */ /* 0x000e620000201400 */
[----:B------:R-:W-:Y:S01]  /*aa10*/  FSEL R218, R8, -INF , !P5 ;  /* 0xff80000008da7808 */ /* 0x000fe20006800000 */
[----:B------:R-:W-:Y:S01]  /*aa20*/  FMUL.FTZ R8, R215, c[0x0][0x2ec] ;  /* 0x0000bb00d7087a20 */ /* 0x000fe20000410000 */
[----:B------:R-:W-:Y:S02]  /*aa30*/  IADD3 R4, R0, 0x20, RZ ;  /* 0x0000002000047810 */ /* 0x000fe40007ffe0ff */
[----:B------:R-:W-:Y:S02]  /*aa40*/  FSEL R217, R9, -INF , !P0 ;  /* 0xff80000009d97808 */ /* 0x000fe40004000000 */
[C---:B------:R-:W-:Y:S01]  /*aa50*/  ISETP.GE.AND P0, PT, R5.reuse, R25, PT ;  /* 0x000000190500720c */ /* 0x040fe20003f06270 */
[----:B------:R2:W-:Y:S01]  /*aa60*/  MUFU.TANH R36, R8 ;  /* 0x0000000800247308 */ /* 0x0005e20000002400 */
[----:B------:R-:W-:Y:S01]  /*aa70*/  ISETP.GE.AND P5, PT, R5, R26, PT ;  /* 0x0000001a0500720c */ /* 0x000fe20003fa6270 */
[----:B------:R-:W-:Y:S01]  /*aa80*/  FFMA.FTZ R5, R6, UR4, R41 ;  /* 0x0000000406057c23 */ /* 0x000fe20008010029 */
[----:B------:R-:W-:-:S02]  /*aa90*/  FSEL R220, R10, -INF , !P1 ;  /* 0xff8000000adc7808 */ /* 0x000fc40004800000 */
[----:B------:R-:W-:Y:S02]  /*aaa0*/  ISETP.GE.AND P1, PT, R2, R24, PT ;  /* 0x000000180200720c */ /* 0x000fe40003f26270 */
[----:B------:R-:W-:Y:S01]  /*aab0*/  FSEL R214, R5, -INF , !P0 ;  /* 0xff80000005d67808 */ /* 0x000fe20004000000 */
[----:B------:R-:W3:Y:S01]  /*aac0*/  I2F R9, R4 ;  /* 0x0000000400097306 */ /* 0x000ee20000201400 */
[----:B------:R-:W-:Y:S01]  /*aad0*/  IADD3 R5, R0, 0x21, RZ ;  /* 0x0000002100057810 */ /* 0x000fe20007ffe0ff */
[C---:B-1----:R-:W-:Y:S01]  /*aae0*/  FFMA.FTZ R11, R3.reuse, UR4, R49 ;  /* 0x00000004030b7c23 */ /* 0x042fe20008010031 */
[----:B------:R-:W-:Y:S01]  /*aaf0*/  ISETP.GE.AND P0, PT, R2, R26, PT ;  /* 0x0000001a0200720c */ /* 0x000fe20003f06270 */
[----:B------:R-:W-:Y:S01]  /*ab00*/  FFMA.FTZ R10, R3, UR4, R48 ;  /* 0x00000004030a7c23 */ /* 0x000fe20008010030 */
[----:B------:R-:W-:Y:S01]  /*ab10*/  MOV R230, R233 ;  /* 0x000000e900e67202 */ /* 0x000fe20000000f00 */
[----:B------:R-:W-:Y:S01]  /*ab20*/  IMAD.MOV.U32 R233, RZ, RZ, R234 ;  /* 0x000000ffffe97224 */ /* 0x000fe200078e00ea */
[----:B------:R-:W-:Y:S01]  /*ab30*/  FSEL R51, R11, -INF , !P0 ;  /* 0xff8000000b337808 */ /* 0x000fe20004000000 */
[----:B--2---:R-:W-:Y:S01]  /*ab40*/  FFMA.FTZ R8, R6, UR4, R35 ;  /* 0x0000000406087c23 */ /* 0x004fe20008010023 */
[----:B------:R-:W1:Y:S01]  /*ab50*/  I2F R7, R5 ;  /* 0x0000000500077306 */ /* 0x000e620000201400 */
[----:B------:R-:W-:-:S02]  /*ab60*/  ISETP.GE.AND P0, PT, R4, R27, PT ;  /* 0x0000001b0400720c */ /* 0x000fc40003f06270 */
[----:B------:R-:W-:Y:S02]  /*ab70*/  MOV R226, R230 ;  /* 0x000000e600e27202 */ /* 0x000fe40000000f00 */
[----:B------:R-:W-:Y:S01]  /*ab80*/  FSEL R215, R8, -INF , !P5 ;  /* 0xff80000008d77808 */ /* 0x000fe20006800000 */
[C---:B------:R-:W-:Y:S01]  /*ab90*/  FFMA.FTZ R8, R3.reuse, UR4, R138 ;  /* 0x0000000403087c23 */ /* 0x040fe2000801008a */
[----:B------:R-:W-:Y:S01]  /*aba0*/  ISETP.GE.AND P5, PT, R2, R27, PT ;  /* 0x0000001b0200720c */ /* 0x000fe20003fa6270 */
[----:B------:R-:W-:Y:S02]  /*abb0*/  FFMA.FTZ R2, R6, UR4, R32 ;  /* 0x0000000406027c23 */ /* 0x000fe40008010020 */
[----:B------:R-:W-:Y:S01]  /*abc0*/  FFMA.FTZ R6, R3, UR4, R61 ;  /* 0x0000000403067c23 */ /* 0x000fe2000801003d */
[----:B------:R-:W-:Y:S01]  /*abd0*/  IADD3 R3, R0, 0x28, RZ ;  /* 0x0000002800037810 */ /* 0x000fe20007ffe0ff */
[----:B------:R-:W-:Y:S01]  /*abe0*/  MUFU.TANH R32, R13 ;  /* 0x0000000d00207308 */ /* 0x000fe20000002400 */
[----:B------:R-:W-:Y:S01]  /*abf0*/  FSEL R216, R2, -INF , !P4 ;  /* 0xff80000002d87808 */ /* 0x000fe20006000000 */
[----:B---3--:R-:W-:Y:S01]  /*ac00*/  FFMA.FTZ R2, R9, UR4, R59 ;  /* 0x0000000409027c23 */ /* 0x008fe2000801003b */
[----:B------:R-:W-:Y:S01]  /*ac10*/  FSEL R50, R6, -INF , !P6 ;  /* 0xff80000006327808 */ /* 0x000fe20007000000 */
[----:B------:R-:W-:Y:S01]  /*ac20*/  FMUL.FTZ R6, R231, c[0x0][0x2ec] ;  /* 0x0000bb00e7067a20 */ /* 0x000fe20000410000 */
[----:B------:R-:W-:Y:S01]  /*ac30*/  FSEL R49, R8, -INF , !P1 ;  /* 0xff80000008317808 */ /* 0x000fe20004800000 */
[----:B-1----:R-:W-:Y:S01]  /*ac40*/  FFMA.FTZ R11, R7, UR4, R133 ;  /* 0x00000004070b7c23 */ /* 0x002fe20008010085 */
[C---:B------:R-:W-:Y:S01]  /*ac50*/  ISETP.GE.AND P1, PT, R4.reuse, R25, PT ;  /* 0x000000190400720c */ /* 0x040fe20003f26270 */
[----:B------:R-:W1:Y:S01]  /*ac60*/  I2F R8, R3 ;  /* 0x0000000300087306 */ /* 0x000e620000201400 */
[----:B------:R-:W-:-:S02]  /*ac70*/  ISETP.GE.AND P4, PT, R4, R24, PT ;  /* 0x000000180400720c */ /* 0x000fc40003f86270 */
[----:B------:R-:W-:Y:S01]  /*ac80*/  ISETP.GE.AND P6, PT, R4, R26, PT ;  /* 0x0000001a0400720c */ /* 0x000fe20003fc6270 */
[----:B------:R-:W-:Y:S01]  /*ac90*/  FFMA.FTZ R4, R9, UR4, R62 ;  /* 0x0000000409047c23 */ /* 0x000fe2000801003e */
[----:B------:R-:W-:Y:S02]  /*aca0*/  FSEL R39, R2, -INF , !P1 ;  /* 0xff80000002277808 */ /* 0x000fe40004800000 */
[----:B------:R-:W-:Y:S01]  /*acb0*/  IADD3 R2, R0, 0x29, RZ ;  /* 0x0000002900027810 */ /* 0x000fe20007ffe0ff */
[----:B------:R2:W-:Y:S01]  /*acc0*/  MUFU.TANH R35, R6 ;  /* 0x0000000600237308 */ /* 0x0005e20000002400 */
[----:B------:R-:W-:Y:S01]  /*acd0*/  FSEL R213, R10, -INF , !P5 ;  /* 0xff8000000ad57808 */ /* 0x000fe20006800000 */
[----:B------:R-:W-:Y:S01]  /*ace0*/  FFMA.FTZ R10, R7, UR4, R142 ;  /* 0x00000004070a7c23 */ /* 0x000fe2000801008e */
[----:B------:R-:W-:Y:S01]  /*acf0*/  FSEL R64, R4, -INF , !P4 ;  /* 0xff80000004407808 */ /* 0x000fe20006000000 */
[----:B------:R-:W-:Y:S01]  /*ad00*/  FFMA.FTZ R4, R9, UR4, R45 ;  /* 0x0000000409047c23 */ /* 0x000fe2000801002d */
[----:B------:R-:W-:-:S02]  /*ad10*/  ISETP.GE.AND P5, PT, R5, R24, PT ;  /* 0x000000180500720c */ /* 0x000fc40003fa6270 */
[C---:B------:R-:W-:Y:S02]  /*ad20*/  ISETP.GE.AND P4, PT, R5.reuse, R25, PT ;  /* 0x000000190500720c */ /* 0x040fe40003f86270 */
[----:B------:R-:W-:Y:S02]  /*ad30*/  ISETP.GE.AND P1, PT, R5, R26, PT ;  /* 0x0000001a0500720c */ /* 0x000fe40003f26270 */
[----:B------:R-:W-:Y:S01]  /*ad40*/  FSEL R133, R4, -INF , !P0 ;  /* 0xff80000004857808 */ /* 0x000fe20004000000 */
[----:B-1----:R-:W-:Y:S01]  /*ad50*/  FFMA.FTZ R4, R8, UR4, R132 ;  /* 0x0000000408047c23 */ /* 0x002fe20008010084 */
[----:B------:R-:W-:Y:S02]  /*ad60*/  FSEL R143, R11, -INF , !P1 ;  /* 0xff8000000b8f7808 */ /* 0x000fe40004800000 */
[----:B------:R-:W-:Y:S01]  /*ad70*/  ISETP.GE.AND P0, PT, R3, R24, PT ;  /* 0x000000180300720c */ /* 0x000fe20003f06270 */
[----:B--2---:R-:W-:Y:S01]  /*ad80*/  FFMA.FTZ R6, R9, UR4, R54 ;  /* 0x0000000409067c23 */ /* 0x004fe20008010036 */
[----:B------:R-:W-:Y:S01]  /*ad90*/  ISETP.GE.AND P1, PT, R3, R27, PT ;  /* 0x0000001b0300720c */ /* 0x000fe20003f26270 */
[C---:B------:R-:W-:Y:S01]  /*ada0*/  FFMA.FTZ R9, R7.reuse, UR4, R140 ;  /* 0x0000000407097c23 */ /* 0x040fe2000801008c */
[----:B------:R-:W-:Y:S01]  /*adb0*/  MOV R231, R235 ;  /* 0x000000eb00e77202 */ /* 0x000fe20000000f00 */
[----:B------:R-:W-:Y:S01]  /*adc0*/  FFMA.FTZ R7, R7, UR4, R55 ;  /* 0x0000000407077c23 */ /* 0x000fe20008010037 */
[----:B------:R-:W-:-:S02]  /*add0*/  FSEL R138, R6, -INF , !P6 ;  /* 0xff800000068a7808 */ /* 0x000fc40007000000 */
[----:B------:R-:W-:Y:S01]  /*ade0*/  ISETP.GE.AND P6, PT, R5, R27, PT ;  /* 0x0000001b0500720c */ /* 0x000fe20003fc6270 */
[----:B------:R-:W1:Y:S01]  /*adf0*/  I2F R6, R2 ;  /* 0x0000000200067306 */ /* 0x000e620000201400 */
[----:B------:R-:W-:Y:S01]  /*ae00*/  FMUL.FTZ R5, R250, c[0x0][0x2ec] ;  /* 0x0000bb00fa057a20 */ /* 0x000fe20000410000 */
[----:B------:R-:W-:Y:S01]  /*ae10*/  FSEL R250, R10, -INF , !P5 ;  /* 0xff8000000afa7808 */ /* 0x000fe20006800000 */
[----:B------:R-:W-:Y:S01]  /*ae20*/  FMUL.FTZ R10, R232, c[0x0][0x2ec] ;  /* 0x0000bb00e80a7a20 */ /* 0x000fe20000410000 */
[----:B------:R-:W-:Y:S01]  /*ae30*/  FSEL R142, R9, -INF , !P4 ;  /* 0xff800000098e7808 */ /* 0x000fe20006000000 */
[----:B------:R-:W-:Y:S01]  /*ae40*/  IMAD.MOV.U32 R232, RZ, RZ, R249 ;  /* 0x000000ffffe87224 */ /* 0x000fe200078e00f9 */
[C---:B------:R-:W-:Y:S01]  /*ae50*/  ISETP.GE.AND P5, PT, R3.reuse, R25, PT ;  /* 0x000000190300720c */ /* 0x040fe20003fa6270 */
[----:B------:R-:W-:Y:S01]  /*ae60*/  IMAD.MOV.U32 R227, RZ, RZ, R231 ;  /* 0x000000ffffe37224 */ /* 0x000fe200078e00e7 */
[----:B------:R2:W-:Y:S01]  /*ae70*/  MUFU.TANH R14, R5 ;  /* 0x00000005000e7308 */ /* 0x0005e20000002400 */
[----:B------:R-:W-:Y:S01]  /*ae80*/  ISETP.GE.AND P4, PT, R3, R26, PT ;  /* 0x0000001a0300720c */ /* 0x000fe20003f86270 */
[C---:B------:R-:W-:Y:S01]  /*ae90*/  FFMA.FTZ R3, R8.reuse, UR4, R47 ;  /* 0x0000000408037c23 */ /* 0x040fe2000801002f */
[----:B------:R-:W-:Y:S01]  /*aea0*/  FSEL R58, R7, -INF , !P6 ;  /* 0xff800000073a7808 */ /* 0x000fe20007000000 */
[----:B------:R-:W-:Y:S01]  /*aeb0*/  FFMA.FTZ R7, R8, UR4, R46 ;  /* 0x0000000408077c23 */ /* 0x000fe2000801002e */
[----:B------:R-:W-:-:S02]  /*aec0*/  FSEL R234, R4, -INF , !P0 ;  /* 0xff80000004ea7808 */ /* 0x000fc40004000000 */
[----:B------:R-:W-:Y:S01]  /*aed0*/  FSEL R235, R3, -INF , !P5 ;  /* 0xff80000003eb7808 */ /* 0x000fe20006800000 */
[----:B------:R3:W-:Y:S01]  /*aee0*/  MUFU.TANH R28, R10 ;  /* 0x0000000a001c7308 */ /* 0x0007e20000002400 */
[----:B------:R-:W-:Y:S01]  /*aef0*/  FSEL R249, R7, -INF , !P4 ;  /* 0xff80000007f97808 */ /* 0x000fe20006000000 */
[----:B-1----:R-:W-:Y:S01]  /*af00*/  FFMA.FTZ R13, R6, UR4, R63 ;  /* 0x00000004060d7c23 */ /* 0x002fe2000801003f */
[----:B------:R-:W-:Y:S01]  /*af10*/  ISETP.GE.AND P6, PT, R2, R24, PT ;  /* 0x000000180200720c */ /* 0x000fe20003fc6270 */
[----:B------:R-:W-:Y:S01]  /*af20*/  FMUL.FTZ R3, R208, c[0x0][0x2ec] ;  /* 0x0000bb00d0037a20 */ /* 0x000fe20000410000 */
[----:B------:R-:W-:Y:S01]  /*af30*/  ISETP.GE.AND P0, PT, R2, R25, PT ;  /* 0x000000190200720c */ /* 0x000fe20003f06270 */
[----:B------:R-:W-:Y:S01]  /*af40*/  FFMA.FTZ R11, R6, UR4, R15 ;  /* 0x00000004060b7c23 */ /* 0x000fe2000801000f */
[----:B------:R-:W-:Y:S01]  /*af50*/  ISETP.GE.AND P5, PT, R2, R26, PT ;  /* 0x0000001a0200720c */ /* 0x000fe20003fa6270 */
[----:B------:R1:W-:Y:S01]  /*af60*/  MUFU.TANH R15, R3 ;  /* 0x00000003000f7308 */ /* 0x0003e20000002400 */
[----:B--2---:R-:W-:-:S02]  /*af70*/  IADD3 R5, R0, 0x30, RZ ;  /* 0x0000003000057810 */ /* 0x004fc40007ffe0ff */
[----:B------:R-:W-:Y:S01]  /*af80*/  ISETP.GE.AND P4, PT, R2, R27, PT ;  /* 0x0000001b0200720c */ /* 0x000fe20003f86270 */
[----:B------:R-:W-:Y:S01]  /*af90*/  FFMA.FTZ R2, R8, UR4, R44 ;  /* 0x0000000408027c23 */ /* 0x000fe2000801002c */
[----:B------:R-:W-:Y:S01]  /*afa0*/  IADD3 R4, R0, 0x31, RZ ;  /* 0x0000003100047810 */ /* 0x000fe20007ffe0ff */
[----:B------:R-:W-:Y:S01]  /*afb0*/  FFMA.FTZ R8, R6, UR4, R139 ;  /* 0x0000000406087c23 */ /* 0x000fe2000801008b */
[----:B------:R-:W-:Y:S01]  /*afc0*/  FSEL R231, R13, -INF , !P5 ;  /* 0xff8000000de77808 */ /* 0x000fe20006800000 */
[----:B------:R-:W2:Y:S01]  /*afd0*/  I2F R9, R5 ;  /* 0x0000000500097306 */ /* 0x000ea20000201400 */
[----:B------:R-:W-:Y:S01]  /*afe0*/  FSEL R2, R2, -INF , !P1 ;  /* 0xff80000002027808 */ /* 0x000fe20004800000 */
[----:B---3--:R-:W-:Y:S01]  /*aff0*/  FFMA.FTZ R10, R6, UR4, R141 ;  /* 0x00000004060a7c23 */ /* 0x008fe2000801008d */
[----:B------:R-:W-:Y:S01]  /*b000*/  FSEL R230, R8, -INF , !P0 ;  /* 0xff80000008e67808 */ /* 0x000fe20004000000 */
[----:B------:R-:W-:Y:S01]  /*b010*/  FMUL.FTZ R8, R209, c[0x0][0x2ec] ;  /* 0x0000bb00d1087a20 */ /* 0x000fe20000410000 */
[C---:B------:R-:W-:Y:S01]  /*b020*/  ISETP.GE.AND P1, PT, R5.reuse, R24, PT ;  /* 0x000000180500720c */ /* 0x040fe20003f26270 */
[----:B------:R3:W-:Y:S01]  /*b030*/  STL [R1+0x18], R2 ;  /* 0x0000180201007387 */ /* 0x0007e20000100800 */
[----:B------:R-:W-:Y:S01]  /*b040*/  FSEL R228, R10, -INF , !P6 ;  /* 0xff8000000ae47808 */ /* 0x000fe20007000000 */
[----:B------:R-:W4:Y:S01]  /*b050*/  I2F R7, R4 ;  /* 0x0000000400077306 */ /* 0x000f220000201400 */
[----:B------:R-:W-:-:S02]  /*b060*/  ISETP.GE.AND P6, PT, R5, R25, PT ;  /* 0x000000190500720c */ /* 0x000fc40003fc6270 */
[C---:B------:R-:W-:Y:S02]  /*b070*/  ISETP.GE.AND P0, PT, R5.reuse, R26, PT ;  /* 0x0000001a0500720c */ /* 0x040fe40003f06270 */
[----:B------:R-:W-:Y:S02]  /*b080*/  ISETP.GE.AND P5, PT, R5, R27, PT ;  /* 0x0000001b0500720c */ /* 0x000fe40003fa6270 */
[----:B-1----:R-:W-:Y:S01]  /*b090*/  IADD3 R3, R0, 0x38, RZ ;  /* 0x0000003800037810 */ /* 0x002fe20007ffe0ff */
[----:B--2---:R-:W-:Y:S01]  /*b0a0*/  FFMA.FTZ R5, R9, UR4, R37 ;  /* 0x0000000409057c23 */ /* 0x004fe20008010025 */
[----:B------:R-:W-:Y:S01]  /*b0b0*/  FSEL R56, R11, -INF , !P4 ;  /* 0xff8000000b387808 */ /* 0x000fe20006000000 */
[----:B------:R-:W-:Y:S01]  /*b0c0*/  FMUL.FTZ R11, R226, c[0x0][0x2ec] ;  /* 0x0000bb00e20b7a20 */ /* 0x000fe20000410000 */
[----:B------:R-:W-:Y:S01]  /*b0d0*/  I2F R6, R3 ;  /* 0x0000000300067306 */ /* 0x000fe20000201400 */
[----:B------:R-:W-:Y:S02]  /*b0e0*/  MOV R67, R232 ;  /* 0x000000e800437202 */ /* 0x000fe40000000f00 */
[----:B------:R-:W-:Y:S01]  /*b0f0*/  FSEL R229, R5, -INF , !P1 ;  /* 0xff80000005e57808 */ /* 0x000fe20004800000 */
[----:B------:R-:W-:Y:S01]  /*b100*/  FFMA.FTZ R5, R9, UR4, R14 ;  /* 0x0000000409057c23 */ /* 0x000fe2000801000e */
[CC--:B------:R-:W-:Y:S01]  /*b110*/  ISETP.GE.AND P4, PT, R4.reuse, R24.reuse, PT ;  /* 0x000000180400720c */ /* 0x0c0fe20003f86270 */
[----:B----4-:R-:W-:Y:S01]  /*b120*/  FFMA.FTZ R10, R7, UR4, R38 ;  /* 0x00000004070a7c23 */ /* 0x010fe20008010026 */
[-C--:B------:R-:W-:Y:S01]  /*b130*/  ISETP.GE.AND P1, PT, R4, R25.reuse, PT ;  /* 0x000000190400720c */ /* 0x080fe20003f26270 */
[----:B------:R-:W-:Y:S01]  /*b140*/  MUFU.TANH R11, R11 ;  /* 0x0000000b000b7308 */ /* 0x000fe20000002400 */
[----:B------:R-:W-:Y:S01]  /*b150*/  FSEL R46, R5, -INF , !P5 ;  /* 0xff800000052e7808 */ /* 0x000fe20006800000 */
[----:B------:R-:W-:Y:S01]  /*b160*/  FMUL.FTZ R5, R233, c[0x0][0x2ec] ;  /* 0x0000bb00e9057a20 */ /* 0x000fe20000410000 */
[----:B------:R-:W-:Y:S01]  /*b170*/  FSEL R225, R10, -INF , !P4 ;  /* 0xff8000000ae17808 */ /* 0x000fe20006000000 */
[----:B---3--:R-:W-:Y:S01]  /*b180*/  FFMA.FTZ R2, R9, UR4, R29 ;  /* 0x0000000409027c23 */ /* 0x008fe2000801001d */
[C---:B------:R-:W-:Y:S01]  /*b190*/  ISETP.GE.AND P5, PT, R0.reuse, R24, PT ;  /* 0x000000180000720c */ /* 0x040fe20003fa6270 */
[----:B------:R-:W-:Y:S01]  /*b1a0*/  FMUL.FTZ R14, R211, c[0x0][0x2ec] ;  /* 0x0000bb00d30e7a20 */ /* 0x000fe20000410000 */
[----:B------:R-:W-:Y:S01]  /*b1b0*/  ISETP.GE.AND P4, PT, R0, R25, PT ;  /* 0x000000190000720c */ /* 0x000fe20003f86270 */
[----:B------:R1:W-:Y:S01]  /*b1c0*/  MUFU.TANH R29, R8 ;  /* 0x00000008001d7308 */ /* 0x0003e20000002400 */
[----:B------:R-:W-:Y:S01]  /*b1d0*/  FSEL R232, R2, -INF , !P6 ;  /* 0xff80000002e87808 */ /* 0x000fe20007000000 */
[----:B------:R-:W-:Y:S01]  /*b1e0*/  FMUL.FTZ R10, R67, c[0x0][0x2ec] ;  /* 0x0000bb00430a7a20 */ /* 0x000fe20000410000 */
[----:B------:R-:W-:-:S02]  /*b1f0*/  ISETP.GE.AND P6, PT, R4, R26, PT ;  /* 0x0000001a0400720c */ /* 0x000fc40003fc6270 */
[----:B------:R-:W-:Y:S01]  /*b200*/  IADD3 R2, R0, 0x39, RZ ;  /* 0x0000003900027810 */ /* 0x000fe20007ffe0ff */
[----:B-1----:R-:W-:Y:S02]  /*b210*/  FFMA.FTZ R8, R9, UR4, R32 ;  /* 0x0000000409087c23 */ /* 0x002fe40008010020 */
[----:B------:R-:W-:-:S03]  /*b220*/  FFMA.FTZ R9, R7, UR4, R36 ;  /* 0x0000000407097c23 */ /* 0x000fc60008010024 */
[----:B------:R-:W-:Y:S01]  /*b230*/  FSEL R141, R8, -INF , !P0 ;  /* 0xff800000088d7808 */ /* 0x000fe20004000000 */
[----:B------:R-:W-:Y:S01]  /*b240*/  FMUL.FTZ R8, R210, c[0x0][0x2ec] ;  /* 0x0000bb00d2087a20 */ /* 0x000fe20000410000 */
[----:B------:R-:W-:Y:S02]  /*b250*/  ISETP.GE.AND P0, PT, R4, R27, PT ;  /* 0x0000001b0400720c */ /* 0x000fe40003f06270 */
[----:B------:R-:W-:Y:S01]  /*b260*/  FSEL R226, R9, -INF , !P1 ;  /* 0xff80000009e27808 */ /* 0x000fe20004800000 */
[----:B------:R1:W2:Y:S01]  /*b270*/  MUFU.TANH R13, R8 ;  /* 0x00000008000d7308 */ /* 0x0002a20000002400 */
[----:B------:R-:W-:-:S07]  /*b280*/  ISETP.GE.AND P1, PT, R0, R26, PT ;  /* 0x0000001a0000720c */ /* 0x000fce0003f26270 */
[----:B------:R-:W-:Y:S01]  /*b290*/  I2F R4, R2 ;  /* 0x0000000200047306 */ /* 0x000fe20000201400 */
[----:B-1----:R-:W-:-:S07]  /*b2a0*/  FFMA.FTZ R8, R7, UR4, R35 ;  /* 0x0000000407087c23 */ /* 0x002fce0008010023 */
[----:B------:R-:W-:Y:S01]  /*b2b0*/  MUFU.TANH R9, R14 ;  /* 0x0000000e00097308 */ /* 0x000fe20000002400 */
[----:B------:R-:W-:Y:S01]  /*b2c0*/  FFMA.FTZ R7, R7, UR4, R28 ;  /* 0x0000000407077c23 */ /* 0x000fe2000801001c */
[----:B------:R-:W-:Y:S02]  /*b2d0*/  FSEL R233, R8, -INF , !P6 ;  /* 0xff80000008e97808 */ /* 0x000fe40007000000 */
[----:B------:R-:W-:-:S04]  /*b2e0*/  ISETP.GE.AND P6, PT, R3, R24, PT ;  /* 0x000000180300720c */ /* 0x000fc80003fc6270 */
[----:B------:R1:W3:Y:S01]  /*b2f0*/  MUFU.TANH R8, R5 ;  /* 0x0000000500087308 */ /* 0x0002e20000002400 */
[----:B------:R-:W-:Y:S01]  /*b300*/  FSEL R40, R7, -INF , !P0 ;  /* 0xff80000007287808 */ /* 0x000fe20004000000 */
[----:B--2---:R-:W-:Y:S01]  /*b310*/  FFMA.FTZ R7, R6, UR4, R13 ;  /* 0x0000000406077c23 */ /* 0x004fe2000801000d */
[----:B------:R-:W-:-:S04]  /*b320*/  ISETP.GE.AND P0, PT, R3, R25, PT ;  /* 0x000000190300720c */ /* 0x000fc80003f06270 */
[----:B------:R-:W-:Y:S01]  /*b330*/  FSEL R211, R7, -INF , !P0 ;  /* 0xff80000007d37808 */ /* 0x000fe20004000000 */
[----:B------:R-:W-:Y:S01]  /*b340*/  FMUL.FTZ R7, R227, c[0x0][0x2ec] ;  /* 0x0000bb00e3077a20 */ /* 0x000fe20000410000 */
[----:B------:R-:W-:Y:S01]  /*b350*/  ISETP.GE.AND P0, PT, R0, R27, PT ;  /* 0x0000001b0000720c */ /* 0x000fe20003f06270 */
[----:B------:R-:W-:-:S04]  /*b360*/  FFMA.FTZ R0, R12, UR4, R252 ;  /* 0x000000040c007c23 */ /* 0x000fc800080100fc */
[----:B------:R-:W2:Y:S01]  /*b370*/  MUFU.TANH R7, R7 ;  /* 0x0000000700077308 */ /* 0x000ea20000002400 */
[----:B-1----:R-:W-:Y:S01]  /*b380*/  FFMA.FTZ R5, R6, UR4, R15 ;  /* 0x0000000406057c23 */ /* 0x002fe2000801000f */
[----:B------:R-:W-:Y:S02]  /*b390*/  FSEL R15, R0, -INF , !P1 ;  /* 0xff800000000f7808 */ /* 0x000fe40004800000 */
[----:B------:R-:W-:Y:S02]  /*b3a0*/  ISETP.GE.AND P1, PT, R2, R27, PT ;  /* 0x0000001b0200720c */ /* 0x000fe40003f26270 */
[----:B------:R-:W-:Y:S01]  /*b3b0*/  FSEL R210, R5, -INF , !P6 ;  /* 0xff80000005d27808 */ /* 0x000fe20007000000 */
[C---:B------:R-:W-:Y:S01]  /*b3c0*/  FFMA.FTZ R5, R6.reuse, UR4, R11 ;  /* 0x0000000406057c23 */ /* 0x040fe2000801000b */
[----:B------:R-:W-:Y:S01]  /*b3d0*/  ISETP.GE.AND P6, PT, R3, R26, PT ;  /* 0x0000001a0300720c */ /* 0x000fe20003fc6270 */
[----:B---3--:R-:W-:-:S03]  /*b3e0*/  FFMA.FTZ R6, R6, UR4, R8 ;  /* 0x0000000406067c23 */ /* 0x008fc60008010008 */
[----:B------:R-:W-:Y:S01]  /*b3f0*/  FSEL R227, R5, -INF , !P6 ;  /* 0xff80000005e37808 */ /* 0x000fe20007000000 */
[C---:B------:R-:W-:Y:S01]  /*b400*/  FFMA.FTZ R5, R12.reuse, UR4, R66 ;  /* 0x000000040c057c23 */ /* 0x040fe20008010042 */
[----:B------:R-:W-:Y:S01]  /*b410*/  ISETP.GE.AND P6, PT, R3, R27, PT ;  /* 0x0000001b0300720c */ /* 0x000fe20003fc6270 */
[C---:B------:R-:W-:Y:S02]  /*b420*/  FFMA.FTZ R3, R12.reuse, UR4, R65 ;  /* 0x000000040c037c23 */ /* 0x040fe40008010041 */
[----:B------:R-:W-:Y:S01]  /*b430*/  FFMA.FTZ R12, R12, UR4, R251 ;  /* 0x000000040c0c7c23 */ /* 0x000fe200080100fb */
[----:B------:R-:W-:Y:S01]  /*b440*/  FSEL R41, R6, -INF , !P6 ;  /* 0xff80000006297808 */ /* 0x000fe20007000000 */
[----:B--2---:R-:W-:Y:S01]  /*b450*/  FFMA.FTZ R0, R4, UR4, R7 ;  /* 0x0000000404007c23 */ /* 0x004fe20008010007 */
[----:B------:R-:W1:Y:S01]  /*b460*/  MUFU.TANH R6, R10 ;  /* 0x0000000a00067308 */ /* 0x000e620000002400 */
[----:B------:R-:W-:Y:S02]  /*b470*/  FSEL R13, R5, -INF , !P5 ;  /* 0xff800000050d7808 */ /* 0x000fe40006800000 */
[----:B------:R-:W-:-:S02]  /*b480*/  FSEL R12, R12, -INF , !P0 ;  /* 0xff8000000c0c7808 */ /* 0x000fc40004000000 */
[----:B------:R-:W-:Y:S02]  /*b490*/  PLOP3.LUT P0, PT, PT, PT, UP0, 0x80, 0x0 ;  /* 0x000000000000781c */ /* 0x000fe40003f0f008 */
[----:B------:R-:W-:Y:S01]  /*b4a0*/  FSEL R14, R3, -INF , !P4 ;  /* 0xff800000030e7808 */ /* 0x000fe20006000000 */
[----:B------:R-:W-:Y:S01]  /*b4b0*/  FFMA.FTZ R3, R4, UR4, R29 ;  /* 0x0000000404037c23 */ /* 0x000fe2000801001d */
[C---:B------:R-:W-:Y:S02]  /*b4c0*/  ISETP.GE.AND P6, PT, R2.reuse, R24, PT ;  /* 0x000000180200720c */ /* 0x040fe40003fc6270 */
[C---:B------:R-:W-:Y:S02]  /*b4d0*/  ISETP.GE.AND P5, PT, R2.reuse, R25, PT ;  /* 0x000000190200720c */ /* 0x040fe40003fa6270 */
[----:B------:R-:W-:Y:S01]  /*b4e0*/  ISETP.GE.AND P4, PT, R2, R26, PT ;  /* 0x0000001a0200720c */ /* 0x000fe20003f86270 */
[C---:B------:R-:W-:Y:S01]  /*b4f0*/  FFMA.FTZ R2, R4.reuse, UR4, R9 ;  /* 0x0000000404027c23 */ /* 0x040fe20008010009 */
[----:B------:R-:W-:Y:S01]  /*b500*/  FSEL R35, R3, -INF , !P6 ;  /* 0xff80000003237808 */ /* 0x000fe20007000000 */
[----:B-1----:R-:W-:Y:S01]  /*b510*/  FFMA.FTZ R4, R4, UR4, R6 ;  /* 0x0000000404047c23 */ /* 0x002fe20008010006 */
        /* <DEDUP_REMOVED lines=82> */
.L_x_416:
[----:B------:R-:W-:Y:S05]  /*ba40*/  BSYNC B0 ;  /* 0x0000000000007941 */ /* 0x000fea0003800000 */
.L_x_415:
[----:B------:R-:W0:Y:S02]  /*ba50*/  LDGDEPBAR ;  /* 0x00000000000079af */ /* 0x000e240000000000 */
.L_x_414:
[----:B------:R-:W-:Y:S04]  /*ba60*/  STL [R1+0xa8], R236 ;  /* 0x0000a8ec01007387 */ /* 0x000fe80000100800 */
[----:B------:R-:W-:Y:S04]  /*ba70*/  STL [R1+0xa4], R27 ;  /* 0x0000a41b01007387 */ /* 0x000fe80000100800 */
[----:B------:R-:W-:Y:S04]  /*ba80*/  STL [R1+0xa0], R26 ;  /* 0x0000a01a01007387 */ /* 0x000fe80000100800 */
[----:B------:R2:W-:Y:S04]  /*ba90*/  STL [R1+0x9c], R25 ;  /* 0x00009c1901007387 */ /* 0x0005e80000100800 */
[----:B--2---:R-:W2:Y:S01]  /*baa0*/  LDL.LU R25, [R1+0x18] ;  /* 0x0000180001197983 */ /* 0x004ea20000300800 */
[----:B------:R-:W-:-:S03]  /*bab0*/  FMNMX.FTZ R0, R137, R13, !PT ;  /* 0x0000000d89007209 */ /* 0x000fc60007810000 */
[----:B------:R-:W-:Y:S01]  /*bac0*/  STL [R1+0x98], R24 ;  /* 0x0000981801007387 */ /* 0x000fe20000100800 */
        /* <DEDUP_REMOVED lines=53> */
[----:B------:R-:W-:Y:S01]  /*be20*/  FMNMX.FTZ R4, R231, R4, !PT ;  /* 0x00000004e7047209 */ /* 0x000fe20007810000 */
[----:B------:R-:W3:Y:S01]  /*be30*/  SHFL.BFLY PT, R5, R2, 0x2, 0x1f ;  /* 0x0c401f0002057f89 */ /* 0x000ee200000e0000 */
[----:B------:R-:W-:Y:S02]  /*be40*/  FMNMX.FTZ R3, R133, R3, !PT ;  /* 0x0000000385037209 */ /* 0x000fe40007810000 */
[----:B------:R-:W-:-:S02]  /*be50*/  FMNMX.FTZ R4, R141, R4, !PT ;  /* 0x000000048d047209 */ /* 0x000fc40007810000 */
[----:B------:R-:W-:Y:S02]  /*be60*/  FMNMX.FTZ R3, R58, R3, !PT ;  /* 0x000000033a037209 */ /* 0x000fe40007810000 */
[----:B------:R-:W-:-:S04]  /*be70*/  FMNMX.FTZ R4, R233, R4, !PT ;  /* 0x00000004e9047209 */ /* 0x000fc80007810000 */
[----:B------:R-:W-:-:S04]  /*be80*/  FMNMX.FTZ R4, R227, R4, !PT ;  /* 0x00000004e3047209 */ /* 0x000fc80007810000 */
[----:B------:R-:W-:Y:S02]  /*be90*/  FMNMX.FTZ R4, R209, R4, !PT ;  /* 0x00000004d1047209 */ /* 0x000fe40007810000 */
[----:B-1----:R-:W-:-:S03]  /*bea0*/  FMNMX.FTZ R38, R0, R6, !PT ;  /* 0x0000000600267209 */ /* 0x002fc60007810000 */
[----:B------:R-:W1:Y:S01]  /*beb0*/  SHFL.BFLY PT, R8, R4, 0x2, 0x1f ;  /* 0x0c401f0004087f89 */ /* 0x000e6200000e0000 */
[----:B------:R-:W-:-:S03]  /*bec0*/  FSETP.NEU.FTZ.AND P6, PT, R38, -INF , PT ;  /* 0xff8000002600780b */ /* 0x000fc60003fdd000 */
[----:B------:R-:W-:Y:S01]  /*bed0*/  STL [R1+0x34], R38 ;  /* 0x0000342601007387 */ /* 0x000fe20000100800 */
[----:B---3--:R-:W-:-:S05]  /*bee0*/  FMNMX.FTZ R2, R2, R5, !PT ;  /* 0x0000000502027209 */ /* 0x008fca0007810000 */
[----:B------:R-:W3:Y:S01]  /*bef0*/  SHFL.BFLY PT, R7, R2, 0x1, 0x1f ;  /* 0x0c201f0002077f89 */ /* 0x000ee200000e0000 */
[----:B-1----:R-:W-:-:S05]  /*bf00*/  FMNMX.FTZ R4, R4, R8, !PT ;  /* 0x0000000804047209 */ /* 0x002fca0007810000 */
[----:B------:R-:W1:Y:S01]  /*bf10*/  SHFL.BFLY PT, R8, R4, 0x1, 0x1f ;  /* 0x0c201f0004087f89 */ /* 0x000e6200000e0000 */
[----:B---3--:R-:W-:-:S04]  /*bf20*/  FMNMX.FTZ R57, R2, R7, !PT ;  /* 0x0000000702397209 */ /* 0x008fc80007810000 */
[C---:B------:R-:W-:Y:S01]  /*bf30*/  FSETP.NEU.FTZ.AND P5, PT, R57.reuse, -INF , PT ;  /* 0xff8000003900780b */ /* 0x040fe20003fbd000 */
[----:B------:R-:W-:Y:S01]  /*bf40*/  FMUL.FTZ R28, R57, c[0x0][0x23c] ;  /* 0x00008f00391c7a20 */ /* 0x000fe20000410000 */
[----:B------:R-:W-:Y:S04]  /*bf50*/  STL [R1+0x30], R57 ;  /* 0x0000303901007387 */ /* 0x000fe80000100800 */
[----:B------:R-:W-:Y:S02]  /*bf60*/  FSEL R28, R28, RZ, P5 ;  /* 0x000000ff1c1c7208 */ /* 0x000fe40002800000 */
[----:B-1----:R-:W-:-:S04]  /*bf70*/  FMNMX.FTZ R252, R4, R8, !PT ;  /* 0x0000000804fc7209 */ /* 0x002fc80007810000 */
[C---:B------:R-:W-:Y:S01]  /*bf80*/  FSETP.NEU.FTZ.AND P4, PT, R252.reuse, -INF , PT ;  /* 0xff800000fc00780b */ /* 0x040fe20003f9d000 */
[----:B------:R-:W-:-:S05]  /*bf90*/  FMUL.FTZ R29, R252, c[0x0][0x23c] ;  /* 0x00008f00fc1d7a20 */ /* 0x000fca0000410000 */
[----:B------:R-:W-:Y:S02]  /*bfa0*/  FSEL R29, R29, RZ, P4 ;  /* 0x000000ff1d1d7208 */ /* 0x000fe40002000000 */
[----:B--2---:R-:W-:-:S04]  /*bfb0*/  FMNMX.FTZ R3, R25, R3, !PT ;  /* 0x0000000319037209 */ /* 0x004fc80007810000 */
[----:B------:R-:W-:-:S04]  /*bfc0*/  FMNMX.FTZ R3, R56, R3, !PT ;  /* 0x0000000338037209 */ /* 0x000fc80007810000 */
        /* <DEDUP_REMOVED lines=14> */
[----:B---3--:R-:W-:-:S06]  /*c0b0*/  FFMA.FTZ R2, R16, c[0x0][0x23c], -R3 ;  /* 0x00008f0010027a23 */ /* 0x008fcc0000010803 */
[----:B------:R1:W3:Y:S01]  /*c0c0*/  MUFU.EX2 R132, R2 ;  /* 0x0000000200847308 */ /* 0x0002e20000000800 */
[----:B--2---:R-:W2:Y:S01]  /*c0d0*/  SHFL.BFLY PT, R5, R0, 0x1, 0x1f ;  /* 0x0c201f0000057f89 */ /* 0x004ea200000e0000 */
[----:B----4-:R-:W-:Y:S01]  /*c0e0*/  F2FP.BF16.PACK_AB R8, R37, R236 ;  /* 0x000000ec2508723e */ /* 0x010fe200000010ff */
[----:B-1----:R-:W-:Y:S01]  /*c0f0*/  FFMA.FTZ R2, R14, c[0x0][0x23c], -R28 ;  /* 0x00008f000e027a23 */ /* 0x002fe2000001081c */
[----:B---3--:R-:W-:-:S04]  /*c100*/  F2FP.BF16.PACK_AB R10, R132, R42 ;  /* 0x0000002a840a723e */ /* 0x008fc800000010ff */
[----:B------:R1:W-:Y:S01]  /*c110*/  MUFU.EX2 R27, R2 ;  /* 0x00000002001b7308 */ /* 0x0003e20000000800 */
[----:B--2---:R-:W-:Y:S01]  /*c120*/  FMNMX.FTZ R251, R0, R5, !PT ;  /* 0x0000000500fb7209 */ /* 0x004fe20007810000 */
[----:B------:R-:W-:-:S03]  /*c130*/  FFMA.FTZ R0, R22, c[0x0][0x23c], -R29 ;  /* 0x00008f0016007a23 */ /* 0x000fc6000001081d */
[C---:B------:R-:W-:Y:S01]  /*c140*/  FSETP.NEU.FTZ.AND P1, PT, R251.reuse, -INF , PT ;  /* 0xff800000fb00780b */ /* 0x040fe20003f3d000 */
[----:B------:R-:W-:Y:S02]  /*c150*/  FMUL.FTZ R32, R251, c[0x0][0x23c] ;  /* 0x00008f00fb207a20 */ /* 0x000fe40000410000 */
[----:B------:R2:W-:Y:S01]  /*c160*/  MUFU.EX2 R140, R0 ;  /* 0x00000000008c7308 */ /* 0x0005e20000000800 */
[----:B-1----:R-:W-:Y:S01]  /*c170*/  FFMA.FTZ R2, R23, c[0x0][0x23c], -R28 ;  /* 0x00008f0017027a23 */ /* 0x002fe2000001081c */
[----:B------:R-:W-:Y:S02]  /*c180*/  MOV R23, R138 ;  /* 0x0000008a00177202 */ /* 0x000fe40000000f00 */
[----:B------:R-:W-:-:S04]  /*c190*/  FSEL R32, R32, RZ, P1 ;  /* 0x000000ff20207208 */ /* 0x000fc80000800000 */
[----:B------:R1:W-:Y:S01]  /*c1a0*/  MUFU.EX2 R36, R2 ;  /* 0x0000000200247308 */ /* 0x0003e20000000800 */
[----:B--2---:R-:W-:-:S07]  /*c1b0*/  FFMA.FTZ R0, R21, c[0x0][0x23c], -R29 ;  /* 0x00008f0015007a23 */ /* 0x004fce000001081d */
[----:B------:R2:W3:Y:S01]  /*c1c0*/  MUFU.EX2 R45, R0 ;  /* 0x00000000002d7308 */ /* 0x0004e20000000800 */
[----:B-1----:R-:W-:-:S07]  /*c1d0*/  FFMA.FTZ R2, R20, c[0x0][0x23c], -R28 ;  /* 0x00008f0014027a23 */ /* 0x002fce000001081c */
[----:B------:R1:W-:Y:S01]  /*c1e0*/  MUFU.EX2 R47, R2 ;  /* 0x00000002002f7308 */ /* 0x0003e20000000800 */
[----:B--2---:R-:W-:Y:S01]  /*c1f0*/  FFMA.FTZ R0, R12, c[0x0][0x23c], -R32 ;  /* 0x00008f000c007a23 */ /* 0x004fe20000010820 */
[----:B---3--:R-:W-:-:S06]  /*c200*/  F2FP.BF16.PACK_AB R6, R45, R140 ;  /* 0x0000008c2d06723e */ /* 0x008fcc00000010ff */
[----:B------:R2:W-:Y:S01]  /*c210*/  MUFU.EX2 R24, R0 ;  /* 0x0000000000187308 */ /* 0x0005e20000000800 */
[----:B-1----:R-:W-:Y:S02]  /*c220*/  FFMA.FTZ R2, R18, c[0x0][0x23c], -R28 ;  /* 0x00008f0012027a23 */ /* 0x002fe4000001081c */
[----:B------:R-:W-:Y:S05]  /*c230*/  LDSM.16.MT88.4 R16, [R238+0xc000] ;  /* 0x00c00000ee10783b */ /* 0x000fea0000004200 */
[----:B------:R1:W3:Y:S01]  /*c240*/  MUFU.EX2 R44, R2 ;  /* 0x00000002002c7308 */ /* 0x0002e20000000800 */
[----:B--2---:R-:W-:-:S07]  /*c250*/  FFMA.FTZ R0, R33, c[0x0][0x23c], -R32 ;  /* 0x00008f0021007a23 */ /* 0x004fce0000010820 */
[----:B------:R2:W-:Y:S01]  /*c260*/  MUFU.EX2 R5, R0 ;  /* 0x0000000000057308 */ /* 0x0005e20000000800 */
[----:B-1----:R-:W-:Y:S01]  /*c270*/  FFMA.FTZ R2, R15, c[0x0][0x23c], -R29 ;  /* 0x00008f000f027a23 */ /* 0x002fe2000001081d */
[----:B---3--:R-:W-:Y:S01]  /*c280*/  F2FP.BF16.PACK_AB R11, R44, R47 ;  /* 0x0000002f2c0b723e */ /* 0x008fe200000010ff */
[----:B------:R-:W1:Y:S05]  /*c290*/  LDSM.16.MT88.4 R12, [R237+0xc000] ;  /* 0x00c00000ed0c783b */ /* 0x000e6a0000004200 */
[----:B------:R3:W-:Y:S01]  /*c2a0*/  MUFU.EX2 R26, R2 ;  /* 0x00000002001a7308 */ /* 0x0007e20000000800 */
[----:B--2---:R-:W-:-:S07]  /*c2b0*/  FFMA.FTZ R0, R30, c[0x0][0x23c], -R32 ;  /* 0x00008f001e007a23 */ /* 0x004fce0000010820 */
[----:B------:R2:W-:Y:S01]  /*c2c0*/  MUFU.EX2 R20, R0 ;  /* 0x0000000000147308 */ /* 0x0005e20000000800 */
[----:B---3--:R-:W-:-:S07]  /*c2d0*/  FFMA.FTZ R2, R31, c[0x0][0x23c], -R29 ;  /* 0x00008f001f027a23 */ /* 0x008fce000001081d */
[----:B------:R3:W4:Y:S01]  /*c2e0*/  MUFU.EX2 R9, R2 ;  /* 0x0000000200097308 */ /* 0x0007220000000800 */
[----:B--2---:R-:W-:-:S05]  /*c2f0*/  FSEL R0, R57, RZ, P5 ;  /* 0x000000ff39007208 */ /* 0x004fca0002800000 */
[----:B------:R-:W-:Y:S01]  /*c300*/  FADD.FTZ R4, R136, -R0 ;  /* 0x8000000088047221 */ /* 0x000fe20000010000 */
[----:B------:R-:W-:Y:S02]  /*c310*/  FSEL R0, R252, RZ, P4 ;  /* 0x000000fffc007208 */ /* 0x000fe40002000000 */
[----:B---3--:R-:W-:Y:S01]  /*c320*/  FSEL R2, R38, RZ, P6 ;  /* 0x000000ff26027208 */ /* 0x008fe20003000000 */
[----:B------:R-:W-:Y:S01]  /*c330*/  FMUL.FTZ R30, R4, c[0x0][0x23c] ;  /* 0x00008f00041e7a20 */ /* 0x000fe20000410000 */
[----:B----4-:R-:W-:Y:S01]  /*c340*/  MOV R33, R9 ;  /* 0x0000000900217202 */ /* 0x010fe20000000f00 */
[----:B------:R-:W-:Y:S01]  /*c350*/  FADD.FTZ R4, R135, -R0 ;  /* 0x8000000087047221 */ /* 0x000fe20000010000 */
[----:B------:R-:W-:Y:S01]  /*c360*/  FSEL R0, R251, RZ, P1 ;  /* 0x000000fffb007208 */ /* 0x000fe20000800000 */
[----:B------:R-:W-:Y:S01]  /*c370*/  FADD.FTZ R2, R137, -R2 ;  /* 0x8000000289027221 */ /* 0x000fe20000010000 */
[----:B------:R-:W-:Y:S01]  /*c380*/  F2FP.BF16.PACK_AB R9, R36, R27 ;  /* 0x0000001b2409723e */ /* 0x000fe200000010ff */
[----:B------:R-:W-:Y:S01]  /*c390*/  FMUL.FTZ R4, R4, c[0x0][0x23c] ;  /* 0x00008f0004047a20 */ /* 0x000fe20000410000 */
[----:B------:R-:W2:Y:S01]  /*c3a0*/  MUFU.EX2 R30, R30 ;  /* 0x0000001e001e7308 */ /* 0x000ea20000000800 */
[----:B------:R-:W-:-:S02]  /*c3b0*/  FADD.FTZ R0, R134, -R0 ;  /* 0x8000000086007221 */ /* 0x000fc40000010000 */
[----:B------:R-:W-:Y:S02]  /*c3c0*/  FMUL.FTZ R2, R2, c[0x0][0x23c] ;  /* 0x00008f0002027a20 */ /* 0x000fe40000410000 */
[----:B------:R-:W-:-:S03]  /*c3d0*/  FMUL.FTZ R0, R0, c[0x0][0x23c] ;  /* 0x00008f0000007a20 */ /* 0x000fc60000410000 */
[----:B------:R-:W3:Y:S08]  /*c3e0*/  MUFU.EX2 R31, R4 ;  /* 0x00000004001f7308 */ /* 0x000ef00000000800 */
[----:B------:R4:W1:Y:S01]  /*c3f0*/  MUFU.EX2 R48, R0 ;  /* 0x0000000000307308 */ /* 0x0008620000000800 */
[-C--:B--2---:R-:W-:Y:S02]  /*c400*/  FMUL.FTZ R150, R150, R30.reuse ;  /* 0x0000001e96967220 */ /* 0x084fe40000410000 */
[----:B------:R-:W-:-:S02]  /*c410*/  FMUL.FTZ R151, R151, R30 ;  /* 0x0000001e97977220 */ /* 0x000fc40000410000 */
[-C--:B------:R-:W-:Y:S02]  /*c420*/  FMUL.FTZ R158, R158, R30.reuse ;  /* 0x0000001e9e9e7220 */ /* 0x080fe40000410000 */
[----:B------:R-:W-:Y:S01]  /*c430*/  FMUL.FTZ R159, R159, R30 ;  /* 0x0000001e9f9f7220 */ /* 0x000fe20000410000 */
[----:B------:R-:W2:Y:S01]  /*c440*/  MUFU.EX2 R2, R2 ;  /* 0x0000000200027308 */ /* 0x000ea20000000800 */
[-C--:B---3--:R-:W-:Y:S01]  /*c450*/  FMUL.FTZ R144, R144, R31.reuse ;  /* 0x0000001f90907220 */ /* 0x088fe20000410000 */
[----:B------:R-:W-:Y:S01]  /*c460*/  F2FP.BF16.PACK_AB R4, R33, R26 ;  /* 0x0000001a2104723e */ /* 0x000fe200000010ff */
[-C--:B------:R-:W-:Y:S02]  /*c470*/  FMUL.FTZ R145, R145, R31.reuse ;  /* 0x0000001f91917220 */ /* 0x080fe40000410000 */
[-C--:B------:R-:W-:Y:S02]  /*c480*/  FMUL.FTZ R152, R152, R31.reuse ;  /* 0x0000001f98987220 */ /* 0x080fe40000410000 */
[----:B------:R-:W-:-:S02]  /*c490*/  FMUL.FTZ R153, R153, R31 ;  /* 0x0000001f99997220 */ /* 0x000fc40000410000 */
[----:B----4-:R-:W-:Y:S01]  /*c4a0*/  FFMA.FTZ R0, R34, c[0x0][0x23c], -R32 ;  /* 0x00008f0022007a23 */ /* 0x010fe20000010820 */
[----:B------:R-:W-:Y:S01]  /*c4b0*/  MOV R34, R5 ;  /* 0x0000000500227202 */ /* 0x000fe20000000f00 */
[-C--:B-1----:R-:W-:Y:S02]  /*c4c0*/  FMUL.FTZ R146, R146, R48.reuse ;  /* 0x0000003092927220 */ /* 0x082fe40000410000 */
[----:B------:R-:W-:Y:S01]  /*c4d0*/  FMUL.FTZ R147, R147, R48 ;  /* 0x0000003093937220 */ /* 0x000fe20000410000 */
[----:B------:R-:W-:Y:S01]  /*c4e0*/  F2FP.BF16.PACK_AB R5, R34, R24 ;  /* 0x000000182205723e */ /* 0x000fe200000010ff */
[----:B------:R-:W1:Y:S01]  /*c4f0*/  MUFU.EX2 R0, R0 ;  /* 0x0000000000007308 */ /* 0x000e620000000800 */
[-C--:B--2---:R-:W-:Y:S02]  /*c500*/  FMUL.FTZ R148, R148, R2.reuse ;  /* 0x0000000294947220 */ /* 0x084fe40000410000 */
[----:B------:R-:W-:Y:S02]  /*c510*/  FMUL.FTZ R149, R149, R2 ;  /* 0x0000000295957220 */ /* 0x000fe40000410000 */
[----:B------:R-:W-:-:S02]  /*c520*/  FMUL.FTZ R154, R154, R48 ;  /* 0x000000309a9a7220 */ /* 0x000fc40000410000 */
[----:B------:R-:W-:Y:S02]  /*c530*/  FMUL.FTZ R155, R155, R48 ;  /* 0x000000309b9b7220 */ /* 0x000fe40000410000 */
[-C--:B------:R-:W-:Y:S01]  /*c540*/  FMUL.FTZ R156, R156, R2.reuse ;  /* 0x000000029c9c7220 */ /* 0x080fe20000410000 */
[C---:B------:R-:W-:Y:S01]  /*c550*/  HMMA.16816.F32.BF16 R148, R8.reuse, R12, R148 ;  /* 0x0000000c0894723c */ /* 0x040fe20000041894 */
[-C--:B------:R-:W-:Y:S02]  /*c560*/  FMUL.FTZ R157, R157, R2.reuse ;  /* 0x000000029d9d7220 */ /* 0x080fe40000410000 */
[-C--:B------:R-:W-:Y:S02]  /*c570*/  FMUL.FTZ R172, R172, R2.reuse ;  /* 0x00000002acac7220 */ /* 0x080fe40000410000 */
[----:B------:R-:W-:Y:S01]  /*c580*/  FMUL.FTZ R173, R173, R2 ;  /* 0x00000002adad7220 */ /* 0x000fe20000410000 */
[----:B-1----:R-:W-:Y:S01]  /*c590*/  F2FP.BF16.PACK_AB R7, R0, R20 ;  /* 0x000000140007723e */ /* 0x002fe200000010ff */
[-C--:B------:R-:W-:Y:S01]  /*c5a0*/  FMUL.FTZ R174, R174, R30.reuse ;  /* 0x0000001eaeae7220 */ /* 0x080fe20000410000 */
[----:B------:R-:W-:Y:S01]  /*c5b0*/  HMMA.16816.F32.BF16 R52, R8, R14, R156 ;  /* 0x0000000e0834723c */ /* 0x000fe2000004189c */
[----:B------:R-:W-:-:S02]  /*c5c0*/  FMUL.FTZ R175, R175, R30 ;  /* 0x0000001eafaf7220 */ /* 0x000fc40000410000 */
[-C--:B------:R-:W-:Y:S02]  /*c5d0*/  FMUL.FTZ R176, R176, R2.reuse ;  /* 0x00000002b0b07220 */ /* 0x080fe40000410000 */
[----:B------:R-:W-:Y:S02]  /*c5e0*/  FMUL.FTZ R177, R177, R2 ;  /* 0x00000002b1b17220 */ /* 0x000fe40000410000 */
[-C--:B------:R-:W-:Y:S01]  /*c5f0*/  FMUL.FTZ R178, R178, R30.reuse ;  /* 0x0000001eb2b27220 */ /* 0x080fe20000410000 */
[C---:B------:R-:W-:Y:S01]  /*c600*/  HMMA.16816.F32.BF16 R144, R4.reuse, R12, R144 ;  /* 0x0000000c0490723c */ /* 0x040fe20000041890 */
[----:B------:R-:W-:Y:S01]  /*c610*/  FMUL.FTZ R179, R179, R30 ;  /* 0x0000001eb3b37220 */ /* 0x000fe20000410000 */
[----:B------:R-:W-:Y:S01]  /*c620*/  MOV R158, R58 ;  /* 0x0000003a009e7202 */ /* 0x000fe20000000f00 */
[----:B------:R-:W-:Y:S01]  /*c630*/  FMUL.FTZ R180, R180, R31 ;  /* 0x0000001fb4b47220 */ /* 0x000fe20000410000 */
[----:B------:R-:W-:Y:S01]  /*c640*/  MOV R157, R57 ;  /* 0x00000039009d7202 */ /* 0x000fe20000000f00 */
[-C--:B------:R-:W-:Y:S01]  /*c650*/  FMUL.FTZ R181, R181, R31.reuse ;  /* 0x0000001fb5b57220 */ /* 0x080fe20000410000 */
[----:B------:R-:W-:Y:S01]  /*c660*/  MOV R156, R38 ;  /* 0x00000026009c7202 */ /* 0x000fe20000000f00 */
[-C--:B------:R-:W-:Y:S01]  /*c670*/  FMUL.FTZ R182, R182, R48.reuse ;  /* 0x00000030b6b67220 */ /* 0x080fe20000410000 */
[----:B------:R-:W-:Y:S01]  /*c680*/  HMMA.16816.F32.BF16 R152, R4, R14, R152 ;  /* 0x0000000e0498723c */ /* 0x000fe20000041898 */
[----:B------:R-:W1:Y:S01]  /*c690*/  LDSM.16.MT88.4 R12, [R240+0xc000] ;  /* 0x00c00000f00c783b */ /* 0x000e620000004200 */
[----:B------:R-:W-:Y:S01]  /*c6a0*/  FMUL.FTZ R183, R183, R48 ;  /* 0x00000030b7b77220 */ /* 0x000fe20000410000 */
[----:B------:R-:W-:Y:S01]  /*c6b0*/  MOV R159, R64 ;  /* 0x00000040009f7202 */ /* 0x000fe20000000f00 */
[----:B------:R-:W-:-:S02]  /*c6c0*/  FMUL.FTZ R184, R184, R31 ;  /* 0x0000001fb8b87220 */ /* 0x000fc40000410000 */
[-C--:B------:R-:W-:Y:S02]  /*c6d0*/  FMUL.FTZ R185, R185, R31.reuse ;  /* 0x0000001fb9b97220 */ /* 0x080fe40000410000 */
[-C--:B------:R-:W-:Y:S01]  /*c6e0*/  FMUL.FTZ R186, R186, R48.reuse ;  /* 0x00000030baba7220 */ /* 0x080fe20000410000 */
[----:B------:R-:W-:Y:S01]  /*c6f0*/  HMMA.16816.F32.BF16 R60, R8, R18, R172 ;  /* 0x00000012083c723c */ /* 0x000fe200000418ac */
[----:B------:R-:W-:Y:S02]  /*c700*/  FMUL.FTZ R187, R187, R48 ;  /* 0x00000030bbbb7220 */ /* 0x000fe40000410000 */
[-C--:B------:R-:W-:Y:S02]  /*c710*/  FMUL.FTZ R188, R188, R2.reuse ;  /* 0x00000002bcbc7220 */ /* 0x080fe40000410000 */
[----:B------:R-:W-:Y:S02]  /*c720*/  FMUL.FTZ R189, R189, R2 ;  /* 0x00000002bdbd7220 */ /* 0x000fe40000410000 */
[----:B------:R-:W-:Y:S01]  /*c730*/  FMUL.FTZ R190, R190, R30 ;  /* 0x0000001ebebe7220 */ /* 0x000fe20000410000 */
[----:B------:R-:W-:Y:S01]  /*c740*/  MOV R174, R56 ;  /* 0x0000003800ae7202 */ /* 0x000fe20000000f00 */
[----:B------:R-:W-:Y:S01]  /*c750*/  FMUL.FTZ R191, R191, R30 ;  /* 0x0000001ebfbf7220 */ /* 0x000fe20000410000 */
[----:B------:R-:W-:Y:S01]  /*c760*/  MOV R172, R40 ;  /* 0x0000002800ac7202 */ /* 0x000fe20000000f00 */
[----:B------:R-:W-:-:S02]  /*c770*/  FMUL.FTZ R168, R168, R31 ;  /* 0x0000001fa8a87220 */ /* 0x000fc40000410000 */
[----:B------:R-:W-:Y:S02]  /*c780*/  FMUL.FTZ R169, R169, R31 ;  /* 0x0000001fa9a97220 */ /* 0x000fe40000410000 */
[-C--:B------:R-:W-:Y:S02]  /*c790*/  FMUL.FTZ R170, R170, R48.reuse ;  /* 0x00000030aaaa7220 */ /* 0x080fe40000410000 */
[----:B------:R-:W-:Y:S02]  /*c7a0*/  FMUL.FTZ R171, R171, R48 ;  /* 0x00000030abab7220 */ /* 0x000fe40000410000 */
[-C--:B------:R-:W-:Y:S02]  /*c7b0*/  FMUL.FTZ R68, R68, R2.reuse ;  /* 0x0000000244447220 */ /* 0x080fe40000410000 */
[----:B------:R-:W-:Y:S02]  /*c7c0*/  FMUL.FTZ R69, R69, R2 ;  /* 0x0000000245457220 */ /* 0x000fe40000410000 */
[-C--:B------:R-:W-:Y:S01]  /*c7d0*/  FMUL.FTZ R70, R70, R30.reuse ;  /* 0x0000001e46467220 */ /* 0x080fe20000410000 */
[----:B------:R-:W-:Y:S01]  /*c7e0*/  HMMA.16816.F32.BF16 R64, R4, R18, R168 ;  /* 0x000000120440723c */ /* 0x000fe200000418a8 */
[----:B------:R-:W-:-:S02]  /*c7f0*/  FMUL.FTZ R71, R71, R30 ;  /* 0x0000001e47477220 */ /* 0x000fc40000410000 */
[-C--:B------:R-:W-:Y:S02]  /*c800*/  FMUL.FTZ R72, R72, R31.reuse ;  /* 0x0000001f48487220 */ /* 0x080fe40000410000 */
[----:B------:R-:W-:Y:S02]  /*c810*/  FMUL.FTZ R73, R73, R31 ;  /* 0x0000001f49497220 */ /* 0x000fe40000410000 */
[----:B------:R-:W-:Y:S01]  /*c820*/  MOV R169, R0 ;  /* 0x0000000000a97202 */ /* 0x000fe20000000f00 */
[----:B-1----:R-:W-:Y:S01]  /*c830*/  HMMA.16816.F32.BF16 R56, R8, R12, R176 ;  /* 0x0000000c0838723c */ /* 0x002fe200000418b0 */
[----:B------:R-:W-:Y:S01]  /*c840*/  FFMA.FTZ R0, R221, c[0x0][0x23c], -R3 ;  /* 0x00008f00dd007a23 */ /* 0x000fe20000010803 */
[----:B------:R-:W-:Y:S01]  /*c850*/  MOV R171, R44 ;  /* 0x0000002c00ab7202 */ /* 0x000fe20000000f00 */
[-C--:B------:R-:W-:Y:S02]  /*c860*/  FMUL.FTZ R74, R74, R48.reuse ;  /* 0x000000304a4a7220 */ /* 0x080fe40000410000 */
[----:B------:R1:W-:Y:S01]  /*c870*/  MUFU.EX2 R168, R0 ;  /* 0x0000000000a87308 */ /* 0x0003e20000000800 */
[----:B------:R-:W-:Y:S01]  /*c880*/  FMUL.FTZ R75, R75, R48 ;  /* 0x000000304b4b7220 */ /* 0x000fe20000410000 */
[----:B------:R-:W-:Y:S01]  /*c890*/  MOV R177, R39 ;  /* 0x0000002700b17202 */ /* 0x000fe20000000f00 */
[----:B------:R-:W-:Y:S01]  /*c8a0*/  HMMA.16816.F32.BF16 R184, R4, R14, R184 ;  /* 0x0000000e04b8723c */ /* 0x000fe200000418b8 */
[----:B------:R-:W-:Y:S01]  /*c8b0*/  MOV R179, R37 ;  /* 0x0000002500b37202 */ /* 0x000fe20000000f00 */
[----:B------:R-:W-:Y:S01]  /*c8c0*/  FMUL.FTZ R80, R80, R2 ;  /* 0x0000000250507220 */ /* 0x000fe20000410000 */
[----:B------:R-:W-:Y:S01]  /*c8d0*/  MOV R178, R36 ;  /* 0x0000002400b27202 */ /* 0x000fe20000000f00 */
[----:B------:R-:W-:Y:S01]  /*c8e0*/  FMUL.FTZ R81, R81, R2 ;  /* 0x0000000251517220 */ /* 0x000fe20000410000 */
[----:B------:R-:W-:Y:S01]  /*c8f0*/  MOV R176, R41 ;  /* 0x0000002900b07202 */ /* 0x000fe20000000f00 */
[----:B------:R-:W-:-:S02]  /*c900*/  FMUL.FTZ R82, R82, R30 ;  /* 0x0000001e52527220 */ /* 0x000fc40000410000 */
[----:B------:R-:W-:Y:S01]  /*c910*/  HMMA.16816.F32.BF16 R36, R4, R12, R180 ;  /* 0x0000000c0424723c */ /* 0x000fe200000418b4 */
[----:B------:R-:W-:Y:S02]  /*c920*/  FMUL.FTZ R83, R83, R30 ;  /* 0x0000001e53537220 */ /* 0x000fe40000410000 */
[-C--:B------:R-:W-:Y:S02]  /*c930*/  FMUL.FTZ R76, R76, R31.reuse ;  /* 0x0000001f4c4c7220 */ /* 0x080fe40000410000 */
[----:B-1----:R-:W-:Y:S02]  /*c940*/  FFMA.FTZ R0, R217, c[0x0][0x23c], -R3 ;  /* 0x00008f00d9007a23 */ /* 0x002fe40000010803 */
[----:B------:R-:W-:Y:S01]  /*c950*/  MOV R182, R132 ;  /* 0x0000008400b67202 */ /* 0x000fe20000000f00 */
[----:B------:R-:W-:Y:S01]  /*c960*/  HMMA.16816.F32.BF16 R188, R8, R14, R188 ;  /* 0x0000000e08bc723c */ /* 0x000fe200000418bc */
[----:B------:R-:W1:Y:S01]  /*c970*/  LDSM.16.MT88.4 R12, [R237+0xe000] ;  /* 0x00e00000ed0c783b */ /* 0x000e620000004200 */
[----:B------:R2:W-:Y:S01]  /*c980*/  MUFU.EX2 R173, R0 ;  /* 0x0000000000ad7308 */ /* 0x0005e20000000800 */
[----:B------:R-:W-:Y:S01]  /*c990*/  MOV R183, R42 ;  /* 0x0000002a00b77202 */ /* 0x000fe20000000f00 */
[----:B------:R-:W-:Y:S01]  /*c9a0*/  FMUL.FTZ R77, R77, R31 ;  /* 0x0000001f4d4d7220 */ /* 0x000fe20000410000 */
[----:B------:R-:W-:Y:S01]  /*c9b0*/  MOV R180, R47 ;  /* 0x0000002f00b47202 */ /* 0x000fe20000000f00 */
[----:B------:R-:W-:Y:S01]  /*c9c0*/  FMUL.FTZ R78, R78, R48 ;  /* 0x000000304e4e7220 */ /* 0x000fe20000410000 */
[----:B------:R-:W-:Y:S01]  /*c9d0*/  MOV R181, R46 ;  /* 0x0000002e00b57202 */ /* 0x000fe20000000f00 */
[----:B------:R-:W-:-:S02]  /*c9e0*/  FMUL.FTZ R79, R79, R48 ;  /* 0x000000304f4f7220 */ /* 0x000fc40000410000 */
[----:B------:R-:W-:Y:S02]  /*c9f0*/  IMAD.MOV.U32 R170, RZ, RZ, R45 ;  /* 0x000000ffffaa7224 */ /* 0x000fe400078e002d */
[-C--:B------:R-:W-:Y:S02]  /*ca00*/  FMUL.FTZ R160, R160, R2.reuse ;  /* 0x00000002a0a07220 */ /* 0x080fe40000410000 */
[----:B------:R-:W-:Y:S02]  /*ca10*/  FMUL.FTZ R161, R161, R2 ;  /* 0x00000002a1a17220 */ /* 0x000fe40000410000 */
[-C--:B------:R-:W-:Y:S02]  /*ca20*/  FMUL.FTZ R162, R162, R30.reuse ;  /* 0x0000001ea2a27220 */ /* 0x080fe40000410000 */
[----:B--2---:R-:W-:Y:S02]  /*ca30*/  FFMA.FTZ R0, R212, c[0x0][0x23c], -R3 ;  /* 0x00008f00d4007a23 */ /* 0x004fe40000010803 */
        /* <DEDUP_REMOVED lines=9> */
[----:B------:R-:W-:Y:S01]  /*cad0*/  HMMA.16816.F32.BF16 R164, R4, R16, R164 ;  /* 0x0000001004a4723c */ /* 0x000fe200000418a4 */
[----:B------:R-:W2:Y:S01]  /*cae0*/  LDSM.16.MT88.4 R16, [R239+0xc000] ;  /* 0x00c00000ef10783b */ /* 0x000ea20000004200 */
[----:B------:R-:W-:Y:S02]  /*caf0*/  FMUL.FTZ R195, R195, R30 ;  /* 0x0000001ec3c37220 */ /* 0x000fe40000410000 */
[-C--:B------:R-:W-:Y:S02]  /*cb00*/  FMUL.FTZ R196, R196, R31.reuse ;  /* 0x0000001fc4c47220 */ /* 0x080fe40000410000 */
[----:B------:R-:W-:Y:S02]  /*cb10*/  FMUL.FTZ R197, R197, R31 ;  /* 0x0000001fc5c57220 */ /* 0x000fe40000410000 */
[----:B-1----:R-:W-:Y:S01]  /*cb20*/  HMMA.16816.F32.BF16 R136, R8, R12, R68 ;  /* 0x0000000c0888723c */ /* 0x002fe20000041844 */
[----:B------:R1:W-:Y:S01]  /*cb30*/  MUFU.EX2 R69, R0 ;  /* 0x0000000000457308 */ /* 0x0003e20000000800 */
[----:B------:R-:W-:-:S02]  /*cb40*/  FMUL.FTZ R198, R198, R48 ;  /* 0x00000030c6c67220 */ /* 0x000fc40000410000 */
[----:B------:R-:W-:Y:S02]  /*cb50*/  FMUL.FTZ R199, R199, R48 ;  /* 0x00000030c7c77220 */ /* 0x000fe40000410000 */
[----:B------:R-:W-:Y:S01]  /*cb60*/  FMUL.FTZ R200, R200, R31 ;  /* 0x0000001fc8c87220 */ /* 0x000fe20000410000 */
[----:B------:R-:W-:Y:S01]  /*cb70*/  MOV R68, R133 ;  /* 0x0000008500447202 */ /* 0x000fe20000000f00 */
[C---:B------:R-:W-:Y:S01]  /*cb80*/  HMMA.16816.F32.BF16 R44, R4.reuse, R14, R76 ;  /* 0x0000000e042c723c */ /* 0x040fe2000004184c */
[----:B------:R-:W-:Y:S01]  /*cb90*/  FMUL.FTZ R201, R201, R31 ;  /* 0x0000001fc9c97220 */ /* 0x000fe20000410000 */
[----:B------:R-:W-:Y:S01]  /*cba0*/  MOV R71, R142 ;  /* 0x0000008e00477202 */ /* 0x000fe20000000f00 */
[-C--:B------:R-:W-:Y:S02]  /*cbb0*/  FMUL.FTZ R202, R202, R48.reuse ;  /* 0x00000030caca7220 */ /* 0x080fe40000410000 */
[----:B------:R-:W-:Y:S02]  /*cbc0*/  FMUL.FTZ R203, R203, R48 ;  /* 0x00000030cbcb7220 */ /* 0x000fe40000410000 */
[----:B------:R-:W-:Y:S01]  /*cbd0*/  FMUL.FTZ R204, R204, R2 ;  /* 0x00000002cccc7220 */ /* 0x000fe20000410000 */
[----:B------:R-:W-:Y:S01]  /*cbe0*/  HMMA.16816.F32.BF16 R132, R4, R12, R72 ;  /* 0x0000000c0484723c */ /* 0x000fe20000041848 */
[----:B-1----:R-:W-:Y:S01]  /*cbf0*/  FFMA.FTZ R0, R49, c[0x0][0x23c], -R3 ;  /* 0x00008f0031007a23 */ /* 0x002fe20000010803 */
[----:B------:R-:W-:Y:S01]  /*cc00*/  MOV R79, R20 ;  /* 0x00000014004f7202 */ /* 0x000fe20000000f00 */
[----:B------:R-:W-:Y:S01]  /*cc10*/  FMUL.FTZ R205, R205, R2 ;  /* 0x00000002cdcd7220 */ /* 0x000fe20000410000 */
[----:B------:R-:W-:Y:S01]  /*cc20*/  MOV R78, R143 ;  /* 0x0000008f004e7202 */ /* 0x000fe20000000f00 */
[----:B------:R-:W-:-:S02]  /*cc30*/  FMUL.FTZ R206, R206, R30 ;  /* 0x0000001ecece7220 */ /* 0x000fc40000410000 */
[----:B------:R-:W-:Y:S01]  /*cc40*/  MOV R72, R43 ;  /* 0x0000002b00487202 */ /* 0x000fe20000000f00 */
[----:B------:R-:W-:Y:S01]  /*cc50*/  FMUL.FTZ R207, R207, R30 ;  /* 0x0000001ecfcf7220 */ /* 0x000fe20000410000 */
[C---:B------:R-:W-:Y:S01]  /*cc60*/  HMMA.16816.F32.BF16 R40, R8.reuse, R14, R80 ;  /* 0x0000000e0828723c */ /* 0x040fe20000041850 */
[----:B------:R1:W-:Y:S01]  /*cc70*/  MUFU.EX2 R82, R0 ;  /* 0x0000000000527308 */ /* 0x0003e20000000800 */
[----:B------:R-:W-:Y:S01]  /*cc80*/  MOV R75, R23 ;  /* 0x00000017004b7202 */ /* 0x000fe20000000f00 */
[----:B------:R-:W3:Y:S01]  /*cc90*/  LDSM.16.MT88.4 R12, [R240+0xe000] ;  /* 0x00e00000f00c783b */ /* 0x000ee20000004200 */
[-C--:B------:R-:W-:Y:S01]  /*cca0*/  FMUL.FTZ R88, R88, R31.reuse ;  /* 0x0000001f58587220 */ /* 0x080fe20000410000 */
[----:B------:R-:W-:Y:S01]  /*ccb0*/  MOV R73, R140 ;  /* 0x0000008c00497202 */ /* 0x000fe20000000f00 */
[----:B------:R-:W-:Y:S01]  /*ccc0*/  FMUL.FTZ R89, R89, R31 ;  /* 0x0000001f59597220 */ /* 0x000fe20000410000 */
[----:B------:R-:W4:Y:S01]  /*ccd0*/  LDSM.16.MT88.4 R20, [R239+0xe000] ;  /* 0x00e00000ef14783b */ /* 0x000f220000004200 */
[----:B--2---:R-:W-:Y:S01]  /*cce0*/  HMMA.16816.F32.BF16 R192, R8, R16, R192 ;  /* 0x0000001008c0723c */ /* 0x004fe200000418c0 */
[-C--:B------:R-:W-:Y:S01]  /*ccf0*/  FMUL.FTZ R90, R90, R48.reuse ;  /* 0x000000305a5a7220 */ /* 0x080fe20000410000 */
[----:B------:R-:W-:Y:S01]  /*cd00*/  MOV R74, R141 ;  /* 0x0000008d004a7202 */ /* 0x000fe20000000f00 */
[----:B------:R-:W-:-:S02]  /*cd10*/  FMUL.FTZ R91, R91, R48 ;  /* 0x000000305b5b7220 */ /* 0x000fc40000410000 */
[-C--:B------:R-:W-:Y:S02]  /*cd20*/  FMUL.FTZ R92, R92, R31.reuse ;  /* 0x0000001f5c5c7220 */ /* 0x080fe40000410000 */
[-C--:B------:R-:W-:Y:S01]  /*cd30*/  FMUL.FTZ R93, R93, R31.reuse ;  /* 0x0000001f5d5d7220 */ /* 0x080fe20000410000 */
[C---:B------:R-:W-:Y:S01]  /*cd40*/  HMMA.16816.F32.BF16 R196, R4.reuse, R16, R196 ;  /* 0x0000001004c4723c */ /* 0x040fe200000418c4 */
[----:B-1----:R-:W-:Y:S02]  /*cd50*/  FFMA.FTZ R0, R222, c[0x0][0x23c], -R28 ;  /* 0x00008f00de007a23 */ /* 0x002fe4000001081c */
[-C--:B------:R-:W-:Y:S02]  /*cd60*/  FMUL.FTZ R94, R94, R48.reuse ;  /* 0x000000305e5e7220 */ /* 0x080fe40000410000 */
[----:B------:R1:W-:Y:S01]  /*cd70*/  MUFU.EX2 R175, R0 ;  /* 0x0000000000af7308 */ /* 0x0003e20000000800 */
[----:B------:R-:W-:Y:S02]  /*cd80*/  FMUL.FTZ R95, R95, R48 ;  /* 0x000000305f5f7220 */ /* 0x000fe40000410000 */
[----:B------:R-:W-:Y:S01]  /*cd90*/  HMMA.16816.F32.BF16 R200, R4, R18, R200 ;  /* 0x0000001204c8723c */ /* 0x000fe200000418c8 */
[----:B------:R-:W-:-:S02]  /*cda0*/  FMUL.FTZ R104, R104, R31 ;  /* 0x0000001f68687220 */ /* 0x000fc40000410000 */
[-C--:B------:R-:W-:Y:S02]  /*cdb0*/  FMUL.FTZ R105, R105, R31.reuse ;  /* 0x0000001f69697220 */ /* 0x080fe40000410000 */
[-C--:B------:R-:W-:Y:S02]  /*cdc0*/  FMUL.FTZ R106, R106, R48.reuse ;  /* 0x000000306a6a7220 */ /* 0x080fe40000410000 */
[----:B------:R-:W-:Y:S01]  /*cdd0*/  FMUL.FTZ R107, R107, R48 ;  /* 0x000000306b6b7220 */ /* 0x000fe20000410000 */
[----:B------:R-:W-:Y:S01]  /*cde0*/  HMMA.16816.F32.BF16 R204, R8, R18, R204 ;  /* 0x0000001208cc723c */ /* 0x000fe200000418cc */
[----:B------:R-:W2:Y:S01]  /*cdf0*/  LDSM.16.MT88.4 R16, [R238+0xe000] ;  /* 0x00e00000ee10783b */ /* 0x000ea20000004200 */
[-C--:B------:R-:W-:Y:S02]  /*ce00*/  FMUL.FTZ R108, R108, R31.reuse ;  /* 0x0000001f6c6c7220 */ /* 0x080fe40000410000 */
[----:B------:R-:W-:Y:S02]  /*ce10*/  FMUL.FTZ R109, R109, R31 ;  /* 0x0000001f6d6d7220 */ /* 0x000fe40000410000 */
[----:B-1----:R-:W-:-:S02]  /*ce20*/  FFMA.FTZ R0, R218, c[0x0][0x23c], -R28 ;  /* 0x00008f00da007a23 */ /* 0x002fc4000001081c */
[-C--:B------:R-:W-:Y:S02]  /*ce30*/  FMUL.FTZ R110, R110, R48.reuse ;  /* 0x000000306e6e7220 */ /* 0x080fe40000410000 */
[----:B------:R1:W1:Y:S01]  /*ce40*/  MUFU.EX2 R76, R0 ;  /* 0x00000000004c7308 */ /* 0x0002620000000800 */
[-C--:B------:R-:W-:Y:S01]  /*ce50*/  FMUL.FTZ R111, R111, R48.reuse ;  /* 0x000000306f6f7220 */ /* 0x080fe20000410000 */
[C---:B---3--:R-:W-:Y:S01]  /*ce60*/  HMMA.16816.F32.BF16 R104, R4.reuse, R12, R104 ;  /* 0x0000000c0468723c */ /* 0x048fe20000041868 */
[-C--:B------:R-:W-:Y:S02]  /*ce70*/  FMUL.FTZ R120, R120, R31.reuse ;  /* 0x0000001f78787220 */ /* 0x080fe40000410000 */
[-C--:B------:R-:W-:Y:S02]  /*ce80*/  FMUL.FTZ R121, R121, R31.reuse ;  /* 0x0000001f79797220 */ /* 0x080fe40000410000 */
[-C--:B------:R-:W-:Y:S02]  /*ce90*/  FMUL.FTZ R122, R122, R48.reuse ;  /* 0x000000307a7a7220 */ /* 0x080fe40000410000 */
[----:B------:R-:W-:Y:S01]  /*cea0*/  FMUL.FTZ R123, R123, R48 ;  /* 0x000000307b7b7220 */ /* 0x000fe20000410000 */
[----:B------:R-:W-:Y:S01]  /*ceb0*/  HMMA.16816.F32.BF16 R108, R4, R14, R108 ;  /* 0x0000000e046c723c */ /* 0x000fe2000004186c */
[----:B------:R-:W-:-:S02]  /*cec0*/  FMUL.FTZ R124, R124, R31 ;  /* 0x0000001f7c7c7220 */ /* 0x000fc40000410000 */
[----:B------:R-:W-:Y:S02]  /*ced0*/  FMUL.FTZ R125, R125, R31 ;  /* 0x0000001f7d7d7220 */ /* 0x000fe40000410000 */
[-C--:B------:R-:W-:Y:S02]  /*cee0*/  FMUL.FTZ R126, R126, R48.reuse ;  /* 0x000000307e7e7220 */ /* 0x080fe40000410000 */
[----:B-1----:R-:W-:Y:S01]  /*cef0*/  FFMA.FTZ R0, R214, c[0x0][0x23c], -R28 ;  /* 0x00008f00d6007a23 */ /* 0x002fe2000001081c */
[----:B----4-:R-:W-:Y:S01]  /*cf00*/  HMMA.16816.F32.BF16 R120, R4, R20, R120 ;  /* 0x000000140478723c */ /* 0x010fe20000041878 */
[----:B------:R-:W-:Y:S02]  /*cf10*/  FMUL.FTZ R127, R127, R48 ;  /* 0x000000307f7f7220 */ /* 0x000fe40000410000 */
[----:B------:R1:W-:Y:S01]  /*cf20*/  MUFU.EX2 R70, R0 ;  /* 0x0000000000467308 */ /* 0x0003e20000000800 */
[----:B------:R-:W-:Y:S01]  /*cf30*/  MOV R77, R78 ;  /* 0x0000004e004d7202 */ /* 0x000fe20000000f00 */
[----:B------:R-:W-:-:S02]  /*cf40*/  FMUL.FTZ R100, R100, R2 ;  /* 0x0000000264647220 */ /* 0x000fc40000410000 */
[----:B------:R-:W-:Y:S01]  /*cf50*/  FMUL.FTZ R101, R101, R2 ;  /* 0x0000000265657220 */ /* 0x000fe20000410000 */
[C---:B------:R-:W-:Y:S01]  /*cf60*/  HMMA.16816.F32.BF16 R124, R4.reuse, R22, R124 ;  /* 0x00000016047c723c */ /* 0x040fe2000004187c */
[-C--:B------:R-:W-:Y:S02]  /*cf70*/  FMUL.FTZ R102, R102, R30.reuse ;  /* 0x0000001e66667220 */ /* 0x080fe40000410000 */
[----:B------:R-:W-:Y:S02]  /*cf80*/  FMUL.FTZ R103, R103, R30 ;  /* 0x0000001e67677220 */ /* 0x000fe40000410000 */
[-C--:B------:R-:W-:Y:S02]  /*cf90*/  FMUL.FTZ R112, R112, R2.reuse ;  /* 0x0000000270707220 */ /* 0x080fe40000410000 */
[----:B------:R-:W-:Y:S01]  /*cfa0*/  FMUL.FTZ R113, R113, R2 ;  /* 0x0000000271717220 */ /* 0x000fe20000410000 */
[----:B--2---:R-:W-:Y:S01]  /*cfb0*/  HMMA.16816.F32.BF16 R88, R4, R16, R88 ;  /* 0x000000100458723c */ /* 0x004fe20000041858 */
[----:B------:R-:W-:-:S02]  /*cfc0*/  FMUL.FTZ R114, R114, R30 ;  /* 0x0000001e72727220 */ /* 0x000fc40000410000 */
[----:B-1----:R-:W-:Y:S01]  /*cfd0*/  FFMA.FTZ R0, R50, c[0x0][0x23c], -R28 ;  /* 0x00008f0032007a23 */ /* 0x002fe2000001081c */
[----:B------:R-:W-:Y:S01]  /*cfe0*/  MOV R50, R76 ;  /* 0x0000004c00327202 */ /* 0x000fe20000000f00 */
[----:B------:R-:W-:Y:S01]  /*cff0*/  FMUL.FTZ R115, R115, R30 ;  /* 0x0000001e73737220 */ /* 0x000fe20000410000 */
[----:B------:R-:W2:Y:S01]  /*d000*/  LDL.LU R76, [R1+0x50] ;  /* 0x00005000014c7983 */ /* 0x000ea20000300800 */
[-C--:B------:R-:W-:Y:S01]  /*d010*/  FMUL.FTZ R84, R84, R2.reuse ;  /* 0x0000000254547220 */ /* 0x080fe20000410000 */
[----:B------:R-:W-:Y:S01]  /*d020*/  HMMA.16816.F32.BF16 R92, R4, R18, R92 ;  /* 0x00000012045c723c */ /* 0x000fe2000004185c */
[----:B------:R1:W3:Y:S01]  /*d030*/  MUFU.EX2 R4, R0 ;  /* 0x0000000000047308 */ /* 0x0002e20000000800 */
[----:B------:R-:W-:Y:S01]  /*d040*/  MOV R78, R79 ;  /* 0x0000004f004e7202 */ /* 0x000fe20000000f00 */
[----:B------:R-:W-:Y:S01]  /*d050*/  FMUL.FTZ R85, R85, R2 ;  /* 0x0000000255557220 */ /* 0x000fe20000410000 */
[----:B------:R-:W-:Y:S01]  /*d060*/  MOV R79, R72 ;  /* 0x00000048004f7202 */ /* 0x000fe20000000f00 */
[-C--:B------:R-:W-:Y:S01]  /*d070*/  FMUL.FTZ R96, R96, R2.reuse ;  /* 0x0000000260607220 */ /* 0x080fe20000410000 */
[----:B------:R-:W-:Y:S01]  /*d080*/  MOV R72, R73 ;  /* 0x0000004900487202 */ /* 0x000fe20000000f00 */
        /* <DEDUP_REMOVED lines=9> */
[----:B-1----:R-:W-:Y:S01]  /*d120*/  FFMA.FTZ R0, R224, c[0x0][0x23c], -R29 ;  /* 0x00008f00e0007a23 */ /* 0x002fe2000001081d */
[----:B------:R-:W-:Y:S01]  /*d130*/  MOV R182, R177 ;  /* 0x000000b100b67202 */ /* 0x000fe20000000f00 */
[----:B------:R-:W-:Y:S01]  /*d140*/  IMAD.MOV.U32 R177, RZ, RZ, R174 ;  /* 0x000000ffffb17224 */ /* 0x000fe200078e00ae */
[----:B------:R-:W-:Y:S01]  /*d150*/  HMMA.16816.F32.BF16 R112, R8, R14, R112 ;  /* 0x0000000e0870723c */ /* 0x000fe20000041870 */
[----:B------:R1:W-:Y:S01]  /*d160*/  MUFU.EX2 R174, R0 ;  /* 0x0000000000ae7308 */ /* 0x0003e20000000800 */
[----:B------:R-:W-:Y:S01]  /*d170*/  FMUL.FTZ R129, R129, R2 ;  /* 0x0000000281817220 */ /* 0x000fe20000410000 */
[----:B------:R-:W4:Y:S01]  /*d180*/  LDSM.16.MT88.4 R12, [R237+0xc800] ;  /* 0x00c80000ed0c783b */ /* 0x000f220000004200 */
[-C--:B------:R-:W-:Y:S02]  /*d190*/  FMUL.FTZ R118, R118, R30.reuse ;  /* 0x0000001e76767220 */ /* 0x080fe40000410000 */
[----:B------:R-:W-:Y:S01]  /*d1a0*/  FMUL.FTZ R119, R119, R30 ;  /* 0x0000001e77777220 */ /* 0x000fe20000410000 */
[----:B------:R-:W-:Y:S01]  /*d1b0*/  MOV R83, R176 ;  /* 0x000000b000537202 */ /* 0x000fe20000000f00 */
[----:B------:R-:W-:-:S02]  /*d1c0*/  FMUL.FTZ R86, R86, R30 ;  /* 0x0000001e56567220 */ /* 0x000fc40000410000 */
[-C--:B------:R-:W-:Y:S02]  /*d1d0*/  FMUL.FTZ R87, R87, R30.reuse ;  /* 0x0000001e57577220 */ /* 0x080fe40000410000 */
[-C--:B------:R-:W-:Y:S01]  /*d1e0*/  FMUL.FTZ R98, R98, R30.reuse ;  /* 0x0000001e62627220 */ /* 0x080fe20000410000 */
[C---:B------:R-:W-:Y:S01]  /*d1f0*/  HMMA.16816.F32.BF16 R116, R8.reuse, R20, R116 ;  /* 0x000000140874723c */ /* 0x040fe20000041874 */
[-C--:B------:R-:W-:Y:S02]  /*d200*/  FMUL.FTZ R99, R99, R30.reuse ;  /* 0x0000001e63637220 */ /* 0x080fe40000410000 */
[----:B------:R-:W-:Y:S02]  /*d210*/  FMUL.FTZ R130, R130, R30 ;  /* 0x0000001e82827220 */ /* 0x000fe40000410000 */
[--C-:B-1----:R-:W-:Y:S01]  /*d220*/  FFMA.FTZ R0, R219, c[0x0][0x23c], -R29.reuse ;  /* 0x00008f00db007a23 */ /* 0x102fe2000001081d */
[----:B---3--:R-:W-:Y:S01]  /*d230*/  MOV R219, R4 ;  /* 0x0000000400db7202 */ /* 0x008fe20000000f00 */
[----:B------:R-:W-:Y:S01]  /*d240*/  FMUL.FTZ R131, R131, R30 ;  /* 0x0000001e83837220 */ /* 0x000fe20000410000 */
[C---:B------:R-:W-:Y:S01]  /*d250*/  HMMA.16816.F32.BF16 R140, R8.reuse, R16, R84 ;  /* 0x00000010088c723c */ /* 0x040fe20000041854 */
[----:B------:R1:W-:Y:S07]  /*d260*/  MUFU.EX2 R4, R0 ;  /* 0x0000000000047308 */ /* 0x0003ee0000000800 */
[C---:B------:R-:W-:Y:S01]  /*d270*/  HMMA.16816.F32.BF16 R96, R8.reuse, R18, R96 ;  /* 0x000000120860723c */ /* 0x040fe20000041860 */
[----:B------:R-:W3:Y:S07]  /*d280*/  LDSM.16.MT88.4 R16, [R238+0xc800] ;  /* 0x00c80000ee10783b */ /* 0x000eee0000004200 */
[----:B------:R-:W-:Y:S01]  /*d290*/  HMMA.16816.F32.BF16 R128, R8, R22, R128 ;  /* 0x000000160880723c */ /* 0x000fe20000041880 */
[----:B-1----:R-:W-:-:S04]  /*d2a0*/  FFMA.FTZ R0, R215, c[0x0][0x23c], -R29 ;  /* 0x00008f00d7007a23 */ /* 0x002fc8000001081d */
[----:B------:R1:W1:Y:S02]  /*d2b0*/  MUFU.EX2 R5, R0 ;  /* 0x0000000000057308 */ /* 0x0002640000000800 */
[----:B-1----:R-:W-:Y:S01]  /*d2c0*/  FFMA.FTZ R0, R223, c[0x0][0x23c], -R32 ;  /* 0x00008f00df007a23 */ /* 0x002fe20000010820 */
[----:B------:R-:W-:Y:S02]  /*d2d0*/  F2FP.BF16.PACK_AB R8, R173, R168 ;  /* 0x000000a8ad08723e */ /* 0x000fe400000010ff */
[----:B------:R-:W-:Y:S02]  /*d2e0*/  F2FP.BF16.PACK_AB R9, R50, R175 ;  /* 0x000000af3209723e */ /* 0x000fe400000010ff */
[----:B------:R-:W-:Y:S02]  /*d2f0*/  F2FP.BF16.PACK_AB R11, R219, R70 ;  /* 0x00000046db0b723e */ /* 0x000fe400000010ff */
[----:B------:R-:W-:Y:S02]  /*d300*/  MOV R223, R77 ;  /* 0x0000004d00df7202 */ /* 0x000fe40000000f00 */
[----:B------:R-:W-:Y:S01]  /*d310*/  MOV R222, R83 ;  /* 0x0000005300de7202 */ /* 0x000fe20000000f00 */
[----:B--2---:R-:W-:Y:S01]  /*d320*/  FFMA.FTZ R49, R76, R2, R236 ;  /* 0x000000024c317223 */ /* 0x004fe200000100ec */
[----:B------:R-:W-:Y:S01]  /*d330*/  MOV R76, R78 ;  /* 0x0000004e004c7202 */ /* 0x000fe20000000f00 */
[----:B------:R-:W-:Y:S01]  /*d340*/  FFMA.FTZ R2, R51, c[0x0][0x23c], -R29 ;  /* 0x00008f0033027a23 */ /* 0x000fe2000001081d */
[----:B------:R-:W-:Y:S01]  /*d350*/  MOV R78, R79 ;  /* 0x0000004f004e7202 */ /* 0x000fe20000000f00 */
[----:B------:R1:W5:Y:S01]  /*d360*/  LDL.LU R236, [R1+0xa8] ;  /* 0x0000a80001ec7983 */ /* 0x0003620000300800 */
[----:B------:R-:W-:-:S02]  /*d370*/  MOV R79, R72 ;  /* 0x00000048004f7202 */ /* 0x000fc40000000f00 */
[----:B------:R-:W-:Y:S02]  /*d380*/  MOV R72, R73 ;  /* 0x0000004900487202 */ /* 0x000fe40000000f00 */
[----:B------:R-:W-:Y:S02]  /*d390*/  MOV R73, R74 ;  /* 0x0000004a00497202 */ /* 0x000fe40000000f00 */
[----:B------:R-:W-:Y:S02]  /*d3a0*/  MOV R74, R75 ;  /* 0x0000004b004a7202 */ /* 0x000fe40000000f00 */
[----:B------:R-:W-:Y:S02]  /*d3b0*/  MOV R75, R68 ;  /* 0x00000044004b7202 */ /* 0x000fe40000000f00 */
[----:B------:R-:W-:Y:S02]  /*d3c0*/  MOV R68, R182 ;  /* 0x000000b600447202 */ /* 0x000fe40000000f00 */
[----:B------:R-:W-:-:S02]  /*d3d0*/  MOV R182, R172 ;  /* 0x000000ac00b67202 */ /* 0x000fc40000000f00 */
[----:B------:R2:W-:Y:S08]  /*d3e0*/  MUFU.EX2 R172, R0 ;  /* 0x0000000000ac7308 */ /* 0x0005f00000000800 */
[----:B------:R-:W-:Y:S01]  /*d3f0*/  MUFU.EX2 R176, R2 ;  /* 0x0000000200b07308 */ /* 0x000fe20000000800 */
[----:B--2---:R-:W-:-:S07]  /*d400*/  FFMA.FTZ R0, R220, c[0x0][0x23c], -R32 ;  /* 0x00008f00dc007a23 */ /* 0x004fce0000010820 */
[----:B------:R2:W1:Y:S01]  /*d410*/  MUFU.EX2 R2, R0 ;  /* 0x0000000000027308 */ /* 0x0004620000000800 */
[----:B------:R-:W-:Y:S02]  /*d420*/  MOV R51, R73 ;  /* 0x0000004900337202 */ /* 0x000fe40000000f00 */
[----:B------:R-:W-:Y:S02]  /*d430*/  MOV R73, R75 ;  /* 0x0000004b00497202 */ /* 0x000fe40000000f00 */
[----:B------:R-:W-:Y:S01]  /*d440*/  MOV R75, R177 ;  /* 0x000000b1004b7202 */ /* 0x000fe20000000f00 */
[----:B--2---:R-:W-:-:S04]  /*d450*/  FFMA.FTZ R0, R216, c[0x0][0x23c], -R32 ;  /* 0x00008f00d8007a23 */ /* 0x004fc80000010820 */
[----:B------:R2:W-:Y:S02]  /*d460*/  MUFU.EX2 R20, R0 ;  /* 0x0000000000147308 */ /* 0x0005e40000000800 */
[----:B--2---:R-:W-:-:S06]  /*d470*/  FFMA.FTZ R0, R213, c[0x0][0x23c], -R32 ;  /* 0x00008f00d5007a23 */ /* 0x004fcc0000010820 */
[----:B------:R-:W2:Y:S01]  /*d480*/  MUFU.EX2 R177, R0 ;  /* 0x0000000000b17308 */ /* 0x000ea20000000800 */
[----:B------:R-:W-:Y:S02]  /*d490*/  MOV R220, R82 ;  /* 0x0000005200dc7202 */ /* 0x000fe40000000f00 */
[----:B------:R-:W-:Y:S02]  /*d4a0*/  MOV R216, R5 ;  /* 0x0000000500d87202 */ /* 0x000fe40000000f00 */
[----:B------:R-:W-:Y:S02]  /*d4b0*/  MOV R213, R4 ;  /* 0x0000000400d57202 */ /* 0x000fe40000000f00 */
[----:B------:R-:W-:Y:S02]  /*d4c0*/  F2FP.BF16.PACK_AB R10, R220, R69 ;  /* 0x00000045dc0a723e */ /* 0x000fe400000010ff */
[----:B------:R-:W-:Y:S02]  /*d4d0*/  F2FP.BF16.PACK_AB R4, R213, R174 ;  /* 0x000000aed504723e */ /* 0x000fe400000010ff */
[----:B-1----:R-:W-:-:S02]  /*d4e0*/  F2FP.BF16.PACK_AB R5, R2, R172 ;  /* 0x000000ac0205723e */ /* 0x002fc400000010ff */
[----:B------:R-:W-:Y:S02]  /*d4f0*/  F2FP.BF16.PACK_AB R6, R176, R216 ;  /* 0x000000d8b006723e */ /* 0x000fe400000010ff */
[----:B--2---:R-:W-:Y:S01]  /*d500*/  F2FP.BF16.PACK_AB R7, R177, R20 ;  /* 0x00000014b107723e */ /* 0x004fe200000010ff */
[-C--:B----4-:R-:W-:Y:S08]  /*d510*/  HMMA.16816.F32.BF16 R148, R8, R12.reuse, R148 ;  /* 0x0000000c0894723c */ /* 0x090ff00000041894 */
        /* <DEDUP_REMOVED lines=8> */
[----:B------:R-:W-:Y:S02]  /*d5a0*/  MOV R214, R79 ;  /* 0x0000004f00d67202 */ /* 0x000fe40000000f00 */
[----:B------:R-:W-:Y:S01]  /*d5b0*/  MOV R74, R68 ;  /* 0x00000044004a7202 */ /* 0x000fe20000000f00 */
[----:B---3--:R-:W-:Y:S01]  /*d5c0*/  HMMA.16816.F32.BF16 R76, R8, R16, R160 ;  /* 0x00000010084c723c */ /* 0x008fe200000418a0 */
[----:B------:R-:W-:Y:S02]  /*d5d0*/  MOV R221, R73 ;  /* 0x0000004900dd7202 */ /* 0x000fe40000000f00 */
[----:B------:R-:W-:-:S04]  /*d5e0*/  MOV R218, R74 ;  /* 0x0000004a00da7202 */ /* 0x000fc80000000f00 */
[----:B------:R-:W-:Y:S02]  /*d5f0*/  MOV R162, R69 ;  /* 0x0000004500a27202 */ /* 0x000fe40000000f00 */
[----:B------:R-:W-:Y:S02]  /*d600*/  MOV R161, R70 ;  /* 0x0000004600a17202 */ /* 0x000fe40000000f00 */
[----:B------:R-:W-:Y:S02]  /*d610*/  MOV R160, R71 ;  /* 0x0000004700a07202 */ /* 0x000fe40000000f00 */
[----:B------:R-:W-:Y:S01]  /*d620*/  MOV R163, R2 ;  /* 0x0000000200a37202 */ /* 0x000fe20000000f00 */
[----:B------:R-:W-:Y:S01]  /*d630*/  HMMA.16816.F32.BF16 R68, R4, R16, R164 ;  /* 0x000000100444723c */ /* 0x000fe200000418a4 */
[----:B------:R-:W-:Y:S02]  /*d640*/  MOV R2, R75 ;  /* 0x0000004b00027202 */ /* 0x000fe40000000f00 */
[----:B------:R-:W-:-:S04]  /*d650*/  MOV R0, R159 ;  /* 0x0000009f00007202 */ /* 0x000fc80000000f00 */
[----:B------:R-:W-:Y:S01]  /*d660*/  MOV R164, R72 ;  /* 0x0000004800a47202 */ /* 0x000fe20000000f00 */
[----:B------:R-:W-:Y:S01]  /*d670*/  FFMA.FTZ R0, R0, c[0x0][0x23c], -R3 ;  /* 0x00008f0000007a23 */ /* 0x000fe20000010803 */
[-C--:B-1----:R-:W-:Y:S08]  /*d680*/  HMMA.16816.F32.BF16 R56, R8, R12.reuse, R56 ;  /* 0x0000000c0838723c */ /* 0x082ff00000041838 */
[C---:B------:R-:W-:Y:S08]  /*d690*/  HMMA.16816.F32.BF16 R36, R4.reuse, R12, R36 ;  /* 0x0000000c0424723c */ /* 0x040ff00000041824 */
[-C--:B------:R-:W-:Y:S08]  /*d6a0*/  HMMA.16816.F32.BF16 R184, R4, R14.reuse, R184 ;  /* 0x0000000e04b8723c */ /* 0x080ff000000418b8 */
[----:B------:R-:W-:Y:S01]  /*d6b0*/  HMMA.16816.F32.BF16 R72, R8, R14, R188 ;  /* 0x0000000e0848723c */ /* 0x000fe200000418bc */
[----:B------:R-:W1:Y:S06]  /*d6c0*/  LDSM.16.MT88.4 R12, [R237+0xe800] ;  /* 0x00e80000ed0c783b */ /* 0x000e6c0000004200 */
[----:B------:R-:W-:-:S02]  /*d6d0*/  MOV R191, R222 ;  /* 0x000000de00bf7202 */ /* 0x000fc40000000f00 */
[----:B------:R2:W-:Y:S01]  /*d6e0*/  MUFU.EX2 R222, R0 ;  /* 0x0000000000de7308 */ /* 0x0005e20000000800 */
[----:B------:R-:W-:Y:S02]  /*d6f0*/  MOV R189, R160 ;  /* 0x000000a000bd7202 */ /* 0x000fe40000000f00 */
[----:B------:R-:W-:Y:S02]  /*d700*/  MOV R190, R223 ;  /* 0x000000df00be7202 */ /* 0x000fe40000000f00 */
[----:B------:R-:W-:Y:S02]  /*d710*/  MOV R160, R161 ;  /* 0x000000a100a07202 */ /* 0x000fe40000000f00 */
[----:B------:R-:W-:Y:S02]  /*d720*/  MOV R161, R162 ;  /* 0x000000a200a17202 */ /* 0x000fe40000000f00 */
[----:B------:R-:W-:Y:S01]  /*d730*/  MOV R162, R163 ;  /* 0x000000a300a27202 */ /* 0x000fe20000000f00 */
[----:B--2---:R-:W-:Y:S01]  /*d740*/  FFMA.FTZ R0, R250, c[0x0][0x23c], -R3 ;  /* 0x00008f00fa007a23 */ /* 0x004fe20000010803 */
[----:B------:R-:W-:-:S03]  /*d750*/  MOV R163, R213 ;  /* 0x000000d500a37202 */ /* 0x000fc60000000f00 */
[----:B------:R2:W-:Y:S01]  /*d760*/  MUFU.EX2 R223, R0 ;  /* 0x0000000000df7308 */ /* 0x0005e20000000800 */
[----:B------:R-:W-:Y:S01]  /*d770*/  MOV R213, R224 ;  /* 0x000000e000d57202 */ /* 0x000fe20000000f00 */
[----:B--2---:R-:W-:-:S06]  /*d780*/  FFMA.FTZ R0, R234, c[0x0][0x23c], -R3 ;  /* 0x00008f00ea007a23 */ /* 0x004fcc0000010803 */
[----:B------:R2:W-:Y:S01]  /*d790*/  MUFU.EX2 R224, R0 ;  /* 0x0000000000e07308 */ /* 0x0005e20000000800 */
[----:B------:R-:W-:Y:S02]  /*d7a0*/  MOV R188, R164 ;  /* 0x000000a400bc7202 */ /* 0x000fe40000000f00 */
[----:B------:R-:W-:Y:S01]  /*d7b0*/  MOV R165, R157 ;  /* 0x0000009d00a57202 */ /* 0x000fe20000000f00 */
[----:B--2---:R-:W-:-:S04]  /*d7c0*/  FFMA.FTZ R0, R228, c[0x0][0x23c], -R3 ;  /* 0x00008f00e4007a23 */ /* 0x004fc80000010803 */
[----:B------:R2:W-:Y:S01]  /*d7d0*/  MUFU.EX2 R228, R0 ;  /* 0x0000000000e47308 */ /* 0x0005e20000000800 */
[----:B------:R-:W-:Y:S01]  /*d7e0*/  MOV R164, R219 ;  /* 0x000000db00a47202 */ /* 0x000fe20000000f00 */
[----:B------:R-:W-:Y:S01]  /*d7f0*/  IMAD.MOV.U32 R166, RZ, RZ, R158 ;  /* 0x000000ffffa67224 */ /* 0x000fe200078e009e */
[----:B------:R-:W-:Y:S01]  /*d800*/  MOV R167, R20 ;  /* 0x0000001400a77202 */ /* 0x000fe20000000f00 */
[----:B-1----:R-:W-:Y:S01]  /*d810*/  HMMA.16816.F32.BF16 R84, R4, R14, R44 ;  /* 0x0000000e0454723c */ /* 0x002fe2000004182c */
[----:B------:R-:W-:Y:S01]  /*d820*/  MOV R212, R156 ;  /* 0x0000009c00d47202 */ /* 0x000fe20000000f00 */
[----:B------:R-:W-:Y:S01]  /*d830*/  LDSM.16.MT88.4 R20, [R238+0xe800] ;  /* 0x00e80000ee14783b */ /* 0x000fe20000004200 */
[----:B--2---:R-:W-:-:S04]  /*d840*/  FFMA.FTZ R0, R218, c[0x0][0x23c], -R28 ;  /* 0x00008f00da007a23 */ /* 0x004fc8000001081c */
[----:B------:R1:W-:Y:S01]  /*d850*/  MUFU.EX2 R218, R0 ;  /* 0x0000000000da7308 */ /* 0x0003e20000000800 */
[----:B------:R-:W-:Y:S02]  /*d860*/  MOV R47, R190 ;  /* 0x000000be002f7202 */ /* 0x000fe40000000f00 */
[----:B------:R-:W-:Y:S01]  /*d870*/  MOV R190, R166 ;  /* 0x000000a600be7202 */ /* 0x000fe20000000f00 */
[----:B-1----:R-:W-:Y:S01]  /*d880*/  FFMA.FTZ R0, R189, c[0x0][0x23c], -R28 ;  /* 0x00008f00bd007a23 */ /* 0x002fe2000001081c */
[----:B------:R-:W-:-:S03]  /*d890*/  MOV R189, R191 ;  /* 0x000000bf00bd7202 */ /* 0x000fc60000000f00 */
[----:B------:R1:W-:Y:S01]  /*d8a0*/  MUFU.EX2 R219, R0 ;  /* 0x0000000000db7308 */ /* 0x0003e20000000800 */
[----:B------:R-:W-:Y:S02]  /*d8b0*/  MOV R191, R165 ;  /* 0x000000a500bf7202 */ /* 0x000fe40000000f00 */
[----:B------:R-:W-:Y:S02]  /*d8c0*/  MOV R165, R220 ;  /* 0x000000dc00a57202 */ /* 0x000fe40000000f00 */
[----:B------:R-:W-:Y:S01]  /*d8d0*/  MOV R166, R167 ;  /* 0x000000a700a67202 */ /* 0x000fe20000000f00 */
[----:B------:R-:W-:Y:S02]  /*d8e0*/  IMAD.MOV.U32 R167, RZ, RZ, R221 ;  /* 0x000000ffffa77224 */ /* 0x000fe400078e00dd */
[----:B-1----:R-:W-:-:S04]  /*d8f0*/  FFMA.FTZ R0, R235, c[0x0][0x23c], -R28 ;  /* 0x00008f00eb007a23 */ /* 0x002fc8000001081c */
[----:B------:R1:W-:Y:S02]  /*d900*/  MUFU.EX2 R220, R0 ;  /* 0x0000000000dc7308 */ /* 0x0003e40000000800 */
[----:B-1----:R-:W-:-:S06]  /*d910*/  FFMA.FTZ R0, R230, c[0x0][0x23c], -R28 ;  /* 0x00008f00e6007a23 */ /* 0x002fcc000001081c */
[----:B------:R1:W-:Y:S02]  /*d920*/  MUFU.EX2 R221, R0 ;  /* 0x0000000000dd7308 */ /* 0x0003e40000000800 */
[----:B-1----:R-:W-:Y:S01]  /*d930*/  FFMA.FTZ R0, R51, c[0x0][0x23c], -R29 ;  /* 0x00008f0033007a23 */ /* 0x002fe2000001081d */
[----:B------:R-:W-:Y:S02]  /*d940*/  MOV R51, R215 ;  /* 0x000000d700337202 */ /* 0x000fe40000000f00 */
[----:B------:R-:W-:-:S03]  /*d950*/  MOV R215, R214 ;  /* 0x000000d600d77202 */ /* 0x000fc60000000f00 */
[----:B------:R1:W-:Y:S02]  /*d960*/  MUFU.EX2 R214, R0 ;  /* 0x0000000000d67308 */ /* 0x0003e40000000800 */
[----:B-1----:R-:W-:Y:S02]  /*d970*/  FFMA.FTZ R0, R47, c[0x0][0x23c], -R29 ;  /* 0x00008f002f007a23 */ /* 0x002fe4000001081d */
[----:B------:R-:W2:Y:S01]  /*d980*/  LDL.LU R47, [R1+0x54] ;  /* 0x00005400012f7983 */ /* 0x000ea20000300800 */
[----:B------:R-:W-:Y:S02]  /*d990*/  MOV R45, R51 ;  /* 0x00000033002d7202 */ /* 0x000fe40000000f00 */
[----:B------:R-:W-:Y:S02]  /*d9a0*/  MOV R51, R215 ;  /* 0x000000d700337202 */ /* 0x000fe40000000f00 */
[----:B------:R1:W3:Y:S01]  /*d9b0*/  MUFU.EX2 R215, R0 ;  /* 0x0000000000d77308 */ /* 0x0002e20000000800 */
[----:B------:R-:W-:-:S02]  /*d9c0*/  MOV R46, R190 ;  /* 0x000000be002e7202 */ /* 0x000fc40000000f00 */
[----:B------:R-:W-:Y:S02]  /*d9d0*/  MOV R190, R167 ;  /* 0x000000a700be7202 */ /* 0x000fe40000000f00 */
[----:B------:R-:W-:Y:S02]  /*d9e0*/  MOV R167, R216 ;  /* 0x000000d800a77202 */ /* 0x000fe40000000f00 */
[----:B------:R-:W-:Y:S02]  /*d9f0*/  MOV R44, R188 ;  /* 0x000000bc002c7202 */ /* 0x000fe40000000f00 */
[----:B------:R-:W-:Y:S01]  /*da00*/  MOV R188, R217 ;  /* 0x000000d900bc7202 */ /* 0x000fe20000000f00 */
[----:B-1----:R-:W-:-:S04]  /*da10*/  FFMA.FTZ R0, R249, c[0x0][0x23c], -R29 ;  /* 0x00008f00f9007a23 */ /* 0x002fc8000001081d */
[----:B------:R1:W-:Y:S01]  /*da20*/  MUFU.EX2 R216, R0 ;  /* 0x0000000000d87308 */ /* 0x0003e20000000800 */
[C---:B------:R-:W-:Y:S08]  /*da30*/  HMMA.16816.F32.BF16 R156, R8.reuse, R12, R136 ;  /* 0x0000000c089c723c */ /* 0x040ff00000041888 */
[----:B------:R-:W-:Y:S01]  /*da40*/  HMMA.16816.F32.BF16 R136, R8, R14, R40 ;  /* 0x0000000e0888723c */ /* 0x000fe20000041828 */
[----:B-1----:R-:W-:-:S06]  /*da50*/  FFMA.FTZ R0, R231, c[0x0][0x23c], -R29 ;  /* 0x00008f00e7007a23 */ /* 0x002fcc000001081d */
[----:B------:R-:W-:Y:S01]  /*da60*/  MOV R41, R188 ;  /* 0x000000bc00297202 */ /* 0x000fe20000000f00 */
[----:B------:R1:W-:Y:S01]  /*da70*/  MUFU.EX2 R217, R0 ;  /* 0x0000000000d97308 */ /* 0x0003e20000000800 */
[----:B------:R-:W-:Y:S02]  /*da80*/  MOV R188, R189 ;  /* 0x000000bd00bc7202 */ /* 0x000fe40000000f00 */
[----:B------:R-:W-:Y:S01]  /*da90*/  MOV R189, R213 ;  /* 0x000000d500bd7202 */ /* 0x000fe20000000f00 */
[----:B-1----:R-:W-:-:S04]  /*daa0*/  FFMA.FTZ R0, R44, c[0x0][0x23c], -R32 ;  /* 0x00008f002c007a23 */ /* 0x002fc80000010820 */
[----:B------:R1:W-:Y:S02]  /*dab0*/  MUFU.EX2 R213, R0 ;  /* 0x0000000000d57308 */ /* 0x0003e40000000800 */
[----:B-1----:R-:W-:Y:S01]  /*dac0*/  FFMA.FTZ R0, R46, c[0x0][0x23c], -R32 ;  /* 0x00008f002e007a23 */ /* 0x002fe20000010820 */
[-C--:B------:R-:W-:Y:S08]  /*dad0*/  HMMA.16816.F32.BF16 R64, R4, R18.reuse, R64 ;  /* 0x000000120440723c */ /* 0x080ff00000041840 */
[----:B------:R-:W-:Y:S01]  /*dae0*/  HMMA.16816.F32.BF16 R60, R8, R18, R60 ;  /* 0x00000012083c723c */ /* 0x000fe2000004183c */
[----:B------:R-:W1:Y:S07]  /*daf0*/  LDSM.16.MT88.4 R16, [R239+0xc800] ;  /* 0x00c80000ef10783b */ /* 0x000e6e0000004200 */
[----:B------:R-:W-:Y:S01]  /*db00*/  HMMA.16816.F32.BF16 R80, R4, R12, R132 ;  /* 0x0000000c0450723c */ /* 0x000fe20000041884 */
[----:B------:R-:W4:Y:S01]  /*db10*/  LDSM.16.MT88.4 R12, [R239+0xe800] ;  /* 0x00e80000ef0c783b */ /* 0x000f220000004200 */
[----:B--2---:R-:W-:-:S03]  /*db20*/  FFMA.FTZ R47, R47, R30, R27 ;  /* 0x0000001e2f2f7223 */ /* 0x004fc6000001001b */
[----:B------:R2:W5:Y:S04]  /*db30*/  LDL.LU R27, [R1+0xa4] ;  /* 0x0000a400011b7983 */ /* 0x0005680000300800 */
[----:B------:R-:W2:Y:S01]  /*db40*/  LDL.LU R46, [R1+0x58] ;  /* 0x00005800012e7983 */ /* 0x000ea20000300800 */
[-C--:B-1----:R-:W-:Y:S08]  /*db50*/  HMMA.16816.F32.BF16 R192, R8, R16.reuse, R192 ;  /* 0x0000001008c0723c */ /* 0x082ff000000418c0 */
[C---:B------:R-:W-:Y:S08]  /*db60*/  HMMA.16816.F32.BF16 R196, R4.reuse, R16, R196 ;  /* 0x0000001004c4723c */ /* 0x040ff000000418c4 */
[-C--:B------:R-:W-:Y:S08]  /*db70*/  HMMA.16816.F32.BF16 R200, R4, R18.reuse, R200 ;  /* 0x0000001204c8723c */ /* 0x080ff000000418c8 */
[----:B------:R-:W-:Y:S01]  /*db80*/  HMMA.16816.F32.BF16 R204, R8, R18, R204 ;  /* 0x0000001208cc723c */ /* 0x000fe200000418cc */
[----:B------:R-:W1:Y:S07]  /*db90*/  LDSM.16.MT88.4 R16, [R240+0xe800] ;  /* 0x00e80000f010783b */ /* 0x000e6e0000004200 */
[C---:B------:R-:W-:Y:S08]  /*dba0*/  HMMA.16816.F32.BF16 R88, R4.reuse, R20, R88 ;  /* 0x000000140458723c */ /* 0x040ff00000041858 */
[C---:B------:R-:W-:Y:S08]  /*dbb0*/  HMMA.16816.F32.BF16 R92, R4.reuse, R22, R92 ;  /* 0x00000016045c723c */ /* 0x040ff0000004185c */
[C---:B----4-:R-:W-:Y:S08]  /*dbc0*/  HMMA.16816.F32.BF16 R120, R4.reuse, R12, R120 ;  /* 0x0000000c0478723c */ /* 0x050ff00000041878 */
[C---:B------:R-:W-:Y:S08]  /*dbd0*/  HMMA.16816.F32.BF16 R124, R4.reuse, R14, R124 ;  /* 0x0000000e047c723c */ /* 0x040ff0000004187c */
[C---:B-1----:R-:W-:Y:S08]  /*dbe0*/  HMMA.16816.F32.BF16 R104, R4.reuse, R16, R104 ;  /* 0x000000100468723c */ /* 0x042ff00000041868 */
[----:B------:R-:W-:Y:S08]  /*dbf0*/  HMMA.16816.F32.BF16 R108, R4, R18, R108 ;  /* 0x00000012046c723c */ /* 0x000ff0000004186c */
[C---:B------:R-:W-:Y:S08]  /*dc00*/  HMMA.16816.F32.BF16 R100, R8.reuse, R16, R100 ;  /* 0x000000100864723c */ /* 0x040ff00000041864 */
[C---:B------:R-:W-:Y:S01]  /*dc10*/  HMMA.16816.F32.BF16 R112, R8.reuse, R18, R112 ;  /* 0x000000120870723c */ /* 0x040fe20000041870 */
[----:B------:R-:W1:Y:S07]  /*dc20*/  LDSM.16.MT88.4 R16, [R238+0xd000] ;  /* 0x00d00000ee10783b */ /* 0x000e6e0000004200 */
[C---:B------:R-:W-:Y:S08]  /*dc30*/  HMMA.16816.F32.BF16 R132, R8.reuse, R20, R140 ;  /* 0x000000140884723c */ /* 0x040ff0000004188c */
[C---:B------:R-:W-:Y:S01]  /*dc40*/  HMMA.16816.F32.BF16 R96, R8.reuse, R22, R96 ;  /* 0x000000160860723c */ /* 0x040fe20000041860 */
[----:B------:R-:W4:Y:S07]  /*dc50*/  LDSM.16.MT88.4 R20, [R237+0xd000] ;  /* 0x00d00000ed14783b */ /* 0x000f2e0000004200 */
[C---:B------:R-:W-:Y:S08]  /*dc60*/  HMMA.16816.F32.BF16 R116, R8.reuse, R12, R116 ;  /* 0x0000000c0874723c */ /* 0x040ff00000041874 */
[----:B------:R-:W-:Y:S01]  /*dc70*/  HMMA.16816.F32.BF16 R128, R8, R14, R128 ;  /* 0x0000000e0880723c */ /* 0x000fe20000041880 */
[----:B------:R-:W1:Y:S01]  /*dc80*/  LDSM.16.MT88.4 R12, [R240+0xd000] ;  /* 0x00d00000f00c783b */ /* 0x000e620000004200 */
[----:B------:R-:W-:-:S02]  /*dc90*/  MOV R6, R189 ;  /* 0x000000bd00067202 */ /* 0x000fc40000000f00 */
[----:B------:R-:W-:Y:S01]  /*dca0*/  MOV R189, R212 ;  /* 0x000000d400bd7202 */ /* 0x000fe20000000f00 */
[----:B------:R-:W-:Y:S01]  /*dcb0*/  FFMA.FTZ R2, R2, c[0x0][0x23c], -R32 ;  /* 0x00008f0002027a23 */ /* 0x000fe20000010820 */
[----:B------:R-:W-:Y:S01]  /*dcc0*/  MOV R5, R188 ;  /* 0x000000bc00057202 */ /* 0x000fe20000000f00 */
[----:B------:R3:W1:Y:S01]  /*dcd0*/  MUFU.EX2 R212, R0 ;  /* 0x0000000000d47308 */ /* 0x0006620000000800 */
[----:B------:R-:W-:Y:S01]  /*dce0*/  IMAD.MOV.U32 R188, RZ, RZ, R191 ;  /* 0x000000ffffbc7224 */ /* 0x000fe200078e00bf */
[----:B------:R-:W-:Y:S01]  /*dcf0*/  MOV R191, R176 ;  /* 0x000000b000bf7202 */ /* 0x000fe20000000f00 */
[----:B------:R-:W-:Y:S01]  /*dd00*/  FFMA.FTZ R43, R210, c[0x0][0x23c], -R3 ;  /* 0x00008f00d22b7a23 */ /* 0x000fe20000010803 */
[----:B------:R-:W-:Y:S01]  /*dd10*/  MOV R176, R34 ;  /* 0x0000002200b07202 */ /* 0x000fe20000000f00 */
[----:B------:R-:W-:-:S03]  /*dd20*/  FFMA.FTZ R34, R211, c[0x0][0x23c], -R28 ;  /* 0x00008f00d3227a23 */ /* 0x000fc6000001081c */
[----:B------:R4:W-:Y:S01]  /*dd30*/  MUFU.EX2 R211, R2 ;  /* 0x0000000200d37308 */ /* 0x0009e20000000800 */
[----:B---3--:R-:W-:-:S07]  /*dd40*/  FFMA.FTZ R0, R25, c[0x0][0x23c], -R32 ;  /* 0x00008f0019007a23 */ /* 0x008fce0000010820 */
[----:B------:R3:W1:Y:S01]  /*dd50*/  MUFU.EX2 R210, R0 ;  /* 0x0000000000d27308 */ /* 0x0006620000000800 */
[----:B------:R-:W-:Y:S02]  /*dd60*/  MOV R40, R45 ;  /* 0x0000002d00287202 */ /* 0x000fe40000000f00 */
[----:B------:R-:W-:Y:S02]  /*dd70*/  MOV R4, R41 ;  /* 0x0000002900047202 */ /* 0x000fe40000000f00 */
[----:B------:R-:W-:Y:S02]  /*dd80*/  MOV R7, R190 ;  /* 0x000000be00077202 */ /* 0x000fe40000000f00 */
[----:B------:R-:W-:Y:S01]  /*dd90*/  MOV R190, R177 ;  /* 0x000000b100be7202 */ /* 0x000fe20000000f00 */
[----:B----4-:R-:W-:Y:S01]  /*dda0*/  FFMA.FTZ R2, R233, c[0x0][0x23c], -R29 ;  /* 0x00008f00e9027a23 */ /* 0x010fe2000001081d */
[----:B------:R-:W-:Y:S01]  /*ddb0*/  MOV R143, R40 ;  /* 0x00000028008f7202 */ /* 0x000fe20000000f00 */
[--C-:B------:R-:W-:Y:S01]  /*ddc0*/  FFMA.FTZ R40, R226, c[0x0][0x23c], -R28.reuse ;  /* 0x00008f00e2287a23 */ /* 0x100fe2000001081c */
[----:B------:R-:W-:Y:S01]  /*ddd0*/  MOV R177, R33 ;  /* 0x0000002100b17202 */ /* 0x000fe20000000f00 */
[----:B------:R-:W-:Y:S01]  /*dde0*/  FFMA.FTZ R33, R208, c[0x0][0x23c], -R28 ;  /* 0x00008f00d0217a23 */ /* 0x000fe2000001081c */
[----:B------:R-:W-:-:S02]  /*ddf0*/  MOV R208, R4 ;  /* 0x0000000400d07202 */ /* 0x000fc40000000f00 */
[----:B------:R-:W-:Y:S01]  /*de00*/  MOV R233, R6 ;  /* 0x0000000600e97202 */ /* 0x000fe20000000f00 */
[----:B---3--:R-:W-:Y:S01]  /*de10*/  FFMA.FTZ R0, R227, c[0x0][0x23c], -R29 ;  /* 0x00008f00e3007a23 */ /* 0x008fe2000001081d */
[----:B------:R-:W-:Y:S02]  /*de20*/  MOV R227, R5 ;  /* 0x0000000500e37202 */ /* 0x000fe40000000f00 */
[----:B------:R-:W-:Y:S02]  /*de30*/  MOV R226, R7 ;  /* 0x0000000700e27202 */ /* 0x000fe40000000f00 */
[----:B------:R-:W-:Y:S02]  /*de40*/  F2FP.BF16.PACK_AB R4, R215, R214 ;  /* 0x000000d6d704723e */ /* 0x000fe400000010ff */
[----:B-1----:R-:W-:Y:S02]  /*de50*/  F2FP.BF16.PACK_AB R5, R212, R213 ;  /* 0x000000d5d405723e */ /* 0x002fe400000010ff */
[----:B------:R-:W-:-:S02]  /*de60*/  F2FP.BF16.PACK_AB R6, R217, R216 ;  /* 0x000000d8d906723e */ /* 0x000fc400000010ff */
[----:B------:R-:W-:Y:S02]  /*de70*/  F2FP.BF16.PACK_AB R7, R211, R210 ;  /* 0x000000d2d307723e */ /* 0x000fe400000010ff */
[----:B------:R-:W-:Y:S02]  /*de80*/  F2FP.BF16.PACK_AB R8, R223, R222 ;  /* 0x000000dedf08723e */ /* 0x000fe400000010ff */
[----:B------:R-:W-:Y:S02]  /*de90*/  F2FP.BF16.PACK_AB R9, R219, R218 ;  /* 0x000000dadb09723e */ /* 0x000fe400000010ff */
[----:B------:R-:W-:Y:S02]  /*dea0*/  F2FP.BF16.PACK_AB R10, R228, R224 ;  /* 0x000000e0e40a723e */ /* 0x000fe400000010ff */
[----:B------:R-:W-:Y:S01]  /*deb0*/  F2FP.BF16.PACK_AB R11, R221, R220 ;  /* 0x000000dcdd0b723e */ /* 0x000fe200000010ff */
[--C-:B------:R-:W-:Y:S01]  /*dec0*/  FFMA.FTZ R45, R229, c[0x0][0x23c], -R3.reuse ;  /* 0x00008f00e52d7a23 */ /* 0x100fe20000010803 */
[----:B------:R-:W-:Y:S01]  /*ded0*/  MOV R249, R164 ;  /* 0x000000a400f97202 */ /* 0x000fe20000000f00 */
[----:B------:R-:W-:Y:S01]  /*dee0*/  FFMA.FTZ R44, R225, c[0x0][0x23c], -R3 ;  /* 0x00008f00e12c7a23 */ /* 0x000fe20000010803 */
[----:B------:R-:W-:-:S02]  /*def0*/  MOV R231, R165 ;  /* 0x000000a500e77202 */ /* 0x000fc40000000f00 */
[----:B------:R-:W-:Y:S02]  /*df00*/  MOV R229, R166 ;  /* 0x000000a600e57202 */ /* 0x000fe40000000f00 */
[----:B------:R-:W-:Y:S01]  /*df10*/  MOV R225, R167 ;  /* 0x000000a700e17202 */ /* 0x000fe20000000f00 */
[----:B------:R-:W-:Y:S01]  /*df20*/  FFMA.FTZ R42, R35, c[0x0][0x23c], -R3 ;  /* 0x00008f00232a7a23 */ /* 0x000fe20000010803 */
[----:B------:R-:W-:Y:S01]  /*df30*/  HMMA.16816.F32.BF16 R164, R4, R16, R68 ;  /* 0x0000001004a4723c */ /* 0x000fe20000041844 */
[----:B------:R-:W-:Y:S01]  /*df40*/  MOV R230, R191 ;  /* 0x000000bf00e67202 */ /* 0x000fe20000000f00 */
[----:B------:R-:W-:Y:S01]  /*df50*/  FFMA.FTZ R35, R209, c[0x0][0x23c], -R29 ;  /* 0x00008f00d1237a23 */ /* 0x000fe2000001081d */
        /* <DEDUP_REMOVED lines=8> */
[C---:B------:R-:W-:Y:S08]  /*dfe0*/  HMMA.16816.F32.BF16 R144, R4.reuse, R20, R144 ;  /* 0x000000140490723c */ /* 0x040ff00000041890 */
[-C--:B------:R-:W-:Y:S08]  /*dff0*/  HMMA.16816.F32.BF16 R152, R4, R22.reuse, R152 ;  /* 0x000000160498723c */ /* 0x080ff00000041898 */
[C---:B------:R-:W-:Y:S01]  /*e000*/  HMMA.16816.F32.BF16 R52, R8.reuse, R22, R52 ;  /* 0x000000160834723c */ /* 0x040fe20000041834 */
[----:B------:R-:W1:Y:S07]  /*e010*/  LDSM.16.MT88.4 R20, [R237+0xf000] ;  /* 0x00f00000ed14783b */ /* 0x000e6e0000004200 */
[----:B------:R-:W-:Y:S07]  /*e020*/  HMMA.16816.F32.BF16 R176, R8, R12, R56 ;  /* 0x0000000c08b0723c */ /* 0x000fee0000041838 */
[----:B------:R-:W-:-:S02]  /*e030*/  MOV R58, R182 ;  /* 0x000000b6003a7202 */ /* 0x000fc40000000f00 */
[----:B------:R-:W-:Y:S02]  /*e040*/  MOV R59, R183 ;  /* 0x000000b7003b7202 */ /* 0x000fe40000000f00 */
[----:B------:R-:W-:Y:S01]  /*e050*/  HMMA.16816.F32.BF16 R180, R4, R12, R36 ;  /* 0x0000000c04b4723c */ /* 0x000fe20000041824 */
[----:B------:R-:W3:Y:S01]  /*e060*/  LDSM.16.MT88.4 R36, [R239+0xf000] ;  /* 0x00f00000ef24783b */ /* 0x000ee20000004200 */
[----:B------:R-:W-:Y:S01]  /*e070*/  FFMA.FTZ R41, R232, c[0x0][0x23c], -R28 ;  /* 0x00008f00e8297a23 */ /* 0x000fe2000001081c */
[----:B------:R-:W-:Y:S01]  /*e080*/  MOV R234, R188 ;  /* 0x000000bc00ea7202 */ /* 0x000fe20000000f00 */
[----:B------:R-:W-:Y:S01]  /*e090*/  FFMA.FTZ R3, R143, c[0x0][0x23c], -R29 ;  /* 0x00008f008f037a23 */ /* 0x000fe2000001081d */
[----:B------:R-:W-:Y:S01]  /*e0a0*/  MOV R250, R189 ;  /* 0x000000bd00fa7202 */ /* 0x000fe20000000f00 */
[----:B------:R-:W-:Y:S01]  /*e0b0*/  IMAD.MOV.U32 R188, RZ, RZ, R161 ;  /* 0x000000ffffbc7224 */ /* 0x000fe200078e00a1 */
[----:B------:R-:W-:Y:S01]  /*e0c0*/  MOV R235, R190 ;  /* 0x000000be00eb7202 */ /* 0x000fe20000000f00 */
[----:B------:R-:W-:Y:S01]  /*e0d0*/  HMMA.16816.F32.BF16 R140, R8, R18, R60 ;  /* 0x00000012088c723c */ /* 0x000fe2000004183c */
[----:B------:R-:W-:-:S02]  /*e0e0*/  MOV R232, R160 ;  /* 0x000000a000e87202 */ /* 0x000fc40000000f00 */
[----:B------:R-:W-:Y:S02]  /*e0f0*/  MOV R189, R162 ;  /* 0x000000a200bd7202 */ /* 0x000fe40000000f00 */
[----:B------:R-:W-:-:S03]  /*e100*/  MOV R190, R163 ;  /* 0x000000a300be7202 */ /* 0x000fc60000000f00 */
[C---:B------:R-:W-:Y:S08]  /*e110*/  HMMA.16816.F32.BF16 R160, R8.reuse, R16, R76 ;  /* 0x0000001008a0723c */ /* 0x040ff0000004184c */
[----:B------:R-:W-:Y:S08]  /*e120*/  HMMA.16816.F32.BF16 R60, R8, R14, R72 ;  /* 0x0000000e083c723c */ /* 0x000ff00000041848 */
[C---:B-1----:R-:W-:Y:S07]  /*e130*/  HMMA.16816.F32.BF16 R72, R4.reuse, R20, R80 ;  /* 0x000000140448723c */ /* 0x042fee0000041850 */
[----:B------:R-:W-:Y:S01]  /*e140*/  MOV R83, R59 ;  /* 0x0000003b00537202 */ /* 0x000fe20000000f00 */
[----:B------:R-:W-:Y:S07]  /*e150*/  HMMA.16816.F32.BF16 R76, R4, R22, R84 ;  /* 0x00000016044c723c */ /* 0x000fee0000041854 */
[----:B------:R-:W-:-:S02]  /*e160*/  MOV R84, R58 ;  /* 0x0000003a00547202 */ /* 0x000fc40000000f00 */
[C---:B---3--:R-:W-:Y:S01]  /*e170*/  HMMA.16816.F32.BF16 R56, R4.reuse, R38, R124 ;  /* 0x000000260438723c */ /* 0x048fe2000004187c */
[----:B--2---:R-:W-:Y:S02]  /*e180*/  FFMA.FTZ R46, R46, R31, R26 ;  /* 0x0000001f2e2e7223 */ /* 0x004fe4000001001a */
[----:B------:R1:W5:Y:S04]  /*e190*/  LDL.LU R26, [R1+0xa0] ;  /* 0x0000a000011a7983 */ /* 0x0003680000300800 */
[----:B------:R1:W5:Y:S04]  /*e1a0*/  LDL.LU R25, [R1+0x9c] ;  /* 0x00009c0001197983 */ /* 0x0003680000300800 */
[----:B------:R-:W2:Y:S01]  /*e1b0*/  LDL.LU R126, [R1+0x5c] ;  /* 0x00005c00017e7983 */ /* 0x000ea20000300800 */
[C---:B------:R-:W-:Y:S03]  /*e1c0*/  HMMA.16816.F32.BF16 R64, R4.reuse, R18, R64 ;  /* 0x000000120440723c */ /* 0x040fe60000041840 */
[----:B------:R-:W3:Y:S04]  /*e1d0*/  LDSM.16.MT88.4 R28, [R239+0xd000] ;  /* 0x00d00000ef1c783b */ /* 0x000ee80000004200 */
[----:B------:R-:W4:Y:S01]  /*e1e0*/  LDSM.16.MT88.4 R16, [R238+0xf000] ;  /* 0x00f00000ee10783b */ /* 0x000f220000004200 */
[----:B------:R-:W-:Y:S03]  /*e1f0*/  HMMA.16816.F32.BF16 R184, R4, R14, R184 ;  /* 0x0000000e04b8723c */ /* 0x000fe600000418b8 */
[----:B------:R-:W1:Y:S01]  /*e200*/  LDSM.16.MT88.4 R12, [R240+0xf000] ;  /* 0x00f00000f00c783b */ /* 0x000e620000004200 */
[----:B------:R-:W-:-:S02]  /*e210*/  MOV R81, R69 ;  /* 0x0000004500517202 */ /* 0x000fc40000000f00 */
[----:B------:R-:W-:Y:S02]  /*e220*/  MOV R80, R70 ;  /* 0x0000004600507202 */ /* 0x000fe40000000f00 */
[----:B------:R-:W-:Y:S01]  /*e230*/  MOV R85, R227 ;  /* 0x000000e300557202 */ /* 0x000fe20000000f00 */
[----:B------:R-:W-:Y:S01]  /*e240*/  HMMA.16816.F32.BF16 R120, R4, R36, R120 ;  /* 0x000000240478723c */ /* 0x000fe20000041878 */
[----:B------:R-:W-:Y:S01]  /*e250*/  MOV R127, R50 ;  /* 0x00000032007f7202 */ /* 0x000fe20000000f00 */
[----:B------:R-:W-:Y:S01]  /*e260*/  IMAD.MOV.U32 R86, RZ, RZ, R208 ;  /* 0x000000ffff567224 */ /* 0x000fe200078e00d0 */
[----:B------:R-:W-:Y:S01]  /*e270*/  MOV R227, R51 ;  /* 0x0000003300e37202 */ /* 0x000fe20000000f00 */
[----:B------:R-:W-:Y:S01]  /*e280*/  MUFU.EX2 R208, R42 ;  /* 0x0000002a00d07308 */ /* 0x000fe20000000800 */
[----:B------:R-:W-:Y:S02]  /*e290*/  MOV R82, R68 ;  /* 0x0000004400527202 */ /* 0x000fe40000000f00 */
[----:B------:R-:W-:-:S02]  /*e2a0*/  MOV R87, R71 ;  /* 0x0000004700577202 */ /* 0x000fc40000000f00 */
[C---:B------:R-:W-:Y:S01]  /*e2b0*/  HMMA.16816.F32.BF16 R68, R8.reuse, R20, R156 ;  /* 0x000000140844723c */ /* 0x040fe2000004189c */
[----:B------:R-:W-:Y:S02]  /*e2c0*/  LDSM.16.MT88.4 R156, [R237+0xd800] ;  /* 0x00d80000ed9c783b */ /* 0x000fe40000004200 */
[----:B------:R4:W-:Y:S05]  /*e2d0*/  MUFU.EX2 R42, R0 ;  /* 0x00000000002a7308 */ /* 0x0009ea0000000800 */
[----:B------:R-:W-:Y:S03]  /*e2e0*/  HMMA.16816.F32.BF16 R20, R8, R22, R136 ;  /* 0x000000160814723c */ /* 0x000fe60000041888 */
[----:B------:R1:W-:Y:S05]  /*e2f0*/  MUFU.EX2 R50, R34 ;  /* 0x0000002200327308 */ /* 0x0003ea0000000800 */
[----:B---3--:R-:W-:Y:S03]  /*e300*/  HMMA.16816.F32.BF16 R196, R4, R28, R196 ;  /* 0x0000001c04c4723c */ /* 0x008fe600000418c4 */
[----:B------:R3:W-:Y:S01]  /*e310*/  MUFU.EX2 R136, R33 ;  /* 0x0000002100887308 */ /* 0x0007e20000000800 */
[----:B----4-:R-:W-:-:S04]  /*e320*/  FFMA.FTZ R0, R127, c[0x0][0x23c], -R32 ;  /* 0x00008f007f007a23 */ /* 0x010fc80000010820 */
[C---:B------:R-:W-:Y:S08]  /*e330*/  HMMA.16816.F32.BF16 R200, R4.reuse, R30, R200 ;  /* 0x0000001e04c8723c */ /* 0x040ff000000418c8 */
[C---:B------:R-:W-:Y:S01]  /*e340*/  HMMA.16816.F32.BF16 R88, R4.reuse, R16, R88 ;  /* 0x000000100458723c */ /* 0x040fe20000041858 */
[----:B------:R-:W-:Y:S07]  /*e350*/  MUFU.EX2 R51, R41 ;  /* 0x0000002900337308 */ /* 0x000fee0000000800 */
[C---:B------:R-:W-:Y:S08]  /*e360*/  HMMA.16816.F32.BF16 R92, R4.reuse, R18, R92 ;  /* 0x00000012045c723c */ /* 0x040ff0000004185c */
[C---:B-1----:R-:W-:Y:S08]  /*e370*/  HMMA.16816.F32.BF16 R104, R4.reuse, R12, R104 ;  /* 0x0000000c0468723c */ /* 0x042ff00000041868 */
[----:B------:R-:W-:Y:S07]  /*e380*/  HMMA.16816.F32.BF16 R108, R4, R14, R108 ;  /* 0x0000000e046c723c */ /* 0x000fee000004186c */
[----:B------:R-:W-:-:S02]  /*e390*/  FADD.FTZ R4, R80, R47 ;  /* 0x0000002f50047221 */ /* 0x000fc40000010000 */
[----:B------:R-:W-:Y:S02]  /*e3a0*/  FADD.FTZ R5, R81, R46 ;  /* 0x0000002e51057221 */ /* 0x000fe40000010000 */
[----:B------:R-:W-:Y:S02]  /*e3b0*/  FADD.FTZ R34, R209, R4 ;  /* 0x00000004d1227221 */ /* 0x000fe40000010000 */
[----:B---3--:R-:W-:Y:S01]  /*e3c0*/  FADD.FTZ R33, R227, R5 ;  /* 0x00000005e3217221 */ /* 0x008fe20000010000 */
[----:B------:R-:W-:Y:S01]  /*e3d0*/  MUFU.EX2 R41, R35 ;  /* 0x0000002300297308 */ /* 0x000fe20000000800 */
[----:B------:R-:W1:Y:S01]  /*e3e0*/  LDSM.16.MT88.4 R4, [R239+0xf800] ;  /* 0x00f80000ef04783b */ /* 0x000e620000004200 */
[----:B------:R-:W-:Y:S06]  /*e3f0*/  HMMA.16816.F32.BF16 R116, R8, R36, R116 ;  /* 0x000000240874723c */ /* 0x000fec0000041874 */
[----:B------:R3:W-:Y:S08]  /*e400*/  MUFU.EX2 R35, R0 ;  /* 0x0000000000237308 */ /* 0x0007f00000000800 */
[----:B------:R-:W-:Y:S01]  /*e410*/  MUFU.EX2 R137, R45 ;  /* 0x0000002d00897308 */ /* 0x000fe20000000800 */
[----:B---3--:R-:W-:-:S07]  /*e420*/  FFMA.FTZ R0, R84, c[0x0][0x23c], -R32 ;  /* 0x00008f0054007a23 */ /* 0x008fce0000010820 */
[----:B------:R3:W4:Y:S08]  /*e430*/  MUFU.EX2 R36, R0 ;  /* 0x0000000000247308 */ /* 0x0007300000000800 */
[----:B------:R-:W-:Y:S01]  /*e440*/  MUFU.EX2 R45, R40 ;  /* 0x00000028002d7308 */ /* 0x000fe20000000800 */
[----:B---3--:R-:W-:-:S07]  /*e450*/  FFMA.FTZ R0, R85, c[0x0][0x23c], -R32 ;  /* 0x00008f0055007a23 */ /* 0x008fce0000010820 */
[----:B------:R3:W-:Y:S08]  /*e460*/  MUFU.EX2 R40, R0 ;  /* 0x0000000000287308 */ /* 0x0007f00000000800 */
[----:B------:R-:W-:Y:S01]  /*e470*/  MUFU.EX2 R138, R44 ;  /* 0x0000002c008a7308 */ /* 0x000fe20000000800 */
[----:B---3--:R-:W-:-:S07]  /*e480*/  FFMA.FTZ R0, R86, c[0x0][0x23c], -R32 ;  /* 0x00008f0056007a23 */ /* 0x008fce0000010820 */
[----:B------:R-:W-:Y:S08]  /*e490*/  MUFU.EX2 R139, R43 ;  /* 0x0000002b008b7308 */ /* 0x000ff00000000800 */
[----:B------:R3:W-:Y:S08]  /*e4a0*/  MUFU.EX2 R43, R3 ;  /* 0x00000003002b7308 */ /* 0x0007f00000000800 */
[----:B------:R-:W1:Y:S08]  /*e4b0*/  MUFU.EX2 R44, R2 ;  /* 0x00000002002c7308 */ /* 0x000e700000000800 */
[----:B------:R1:W1:Y:S01]  /*e4c0*/  MUFU.EX2 R37, R0 ;  /* 0x0000000000257308 */ /* 0x0002620000000800 */
[----:B---3--:R-:W-:Y:S01]  /*e4d0*/  FADD.FTZ R3, R87, R49 ;  /* 0x0000003157037221 */ /* 0x008fe20000010000 */
[----:B------:R-:W-:Y:S01]  /*e4e0*/  HMMA.16816.F32.BF16 R192, R8, R28, R192 ;  /* 0x0000001c08c0723c */ /* 0x000fe200000418c0 */
[----:B----4-:R-:W-:-:S07]  /*e4f0*/  F2FP.BF16.PACK_AB R125, R36, R35 ;  /* 0x00000023247d723e */ /* 0x010fce00000010ff */
[----:B------:R-:W-:Y:S01]  /*e500*/  HMMA.16816.F32.BF16 R132, R8, R16, R132 ;  /* 0x000000100884723c */ /* 0x000fe20000041884 */
[----:B-1----:R-:W-:Y:S01]  /*e510*/  F2FP.BF16.PACK_AB R124, R44, R43 ;  /* 0x0000002b2c7c723e */ /* 0x002fe200000010ff */
[----:B------:R-:W-:-:S06]  /*e520*/  FADD.FTZ R0, R83, R3 ;  /* 0x0000000353007221 */ /* 0x000fcc0000010000 */
[----:B------:R-:W-:Y:S01]  /*e530*/  HMMA.16816.F32.BF16 R100, R8, R12, R100 ;  /* 0x0000000c0864723c */ /* 0x000fe20000041864 */
[----:B------:R-:W-:Y:S01]  /*e540*/  F2FP.BF16.PACK_AB R127, R37, R40 ;  /* 0x00000028257f723e */ /* 0x000fe200000010ff */
[----:B------:R-:W-:Y:S01]  /*e550*/  FADD.FTZ R3, R226, R0 ;  /* 0x00000000e2037221 */ /* 0x000fe20000010000 */
[----:B------:R-:W-:-:S05]  /*e560*/  MOV R0, R170 ;  /* 0x000000aa00007202 */ /* 0x000fca0000000f00 */
[----:B------:R-:W-:Y:S01]  /*e570*/  HMMA.16816.F32.BF16 R28, R8, R30, R204 ;  /* 0x0000001e081c723c */ /* 0x000fe200000418cc */
[----:B------:R-:W-:-:S07]  /*e580*/  MOV R46, R175 ;  /* 0x000000af002e7202 */ /* 0x000fce0000000f00 */
[C---:B------:R-:W-:Y:S08]  /*e590*/  HMMA.16816.F32.BF16 R16, R8.reuse, R18, R96 ;  /* 0x000000120810723c */ /* 0x040ff00000041860 */
[C---:B------:R-:W-:Y:S01]  /*e5a0*/  HMMA.16816.F32.BF16 R12, R8.reuse, R14, R112 ;  /* 0x0000000e080c723c */ /* 0x040fe20000041870 */
[----:B------:R-:W-:Y:S01]  /*e5b0*/  MOV R47, R174 ;  /* 0x000000ae002f7202 */ /* 0x000fe20000000f00 */
[----:B------:R-:W-:Y:S01]  /*e5c0*/  FADD.FTZ R0, R0, R33 ;  /* 0x0000002100007221 */ /* 0x000fe20000010000 */
[----:B------:R-:W-:Y:S01]  /*e5d0*/  MOV R49, R172 ;  /* 0x000000ac00317202 */ /* 0x000fe20000000f00 */
[----:B------:R-:W-:Y:S04]  /*e5e0*/  LDSM.16.MT88.4 R204, [R239+0xd800] ;  /* 0x00d80000efcc783b */ /* 0x000fe80000004200 */
[----:B------:R-:W-:Y:S01]  /*e5f0*/  HMMA.16816.F32.BF16 R8, R8, R38, R128 ;  /* 0x000000260808723c */ /* 0x000fe20000041880 */
[----:B------:R-:W-:Y:S01]  /*e600*/  MOV R209, R191 ;  /* 0x000000bf00d17202 */ /* 0x000fe20000000f00 */
[----:B------:R-:W-:Y:S01]  /*e610*/  LDSM.16.MT88.4 R96, [R238+0xf800] ;  /* 0x00f80000ee60783b */ /* 0x000fe20000004200 */
[----:B------:R-:W-:-:S02]  /*e620*/  MOV R227, R190 ;  /* 0x000000be00e37202 */ /* 0x000fc40000000f00 */
[----:B------:R-:W-:Y:S01]  /*e630*/  MOV R226, R188 ;  /* 0x000000bc00e27202 */ /* 0x000fe20000000f00 */
[----:B------:R-:W-:Y:S01]  /*e640*/  LDSM.16.MT88.4 R112, [R240+0xf800] ;  /* 0x00f80000f070783b */ /* 0x000fe20000004200 */
[----:B------:R-:W-:Y:S02]  /*e650*/  F2FP.BF16.PACK_AB R128, R138, R137 ;  /* 0x000000898a80723e */ /* 0x000fe400000010ff */
[----:B------:R-:W-:Y:S02]  /*e660*/  F2FP.BF16.PACK_AB R129, R45, R51 ;  /* 0x000000332d81723e */ /* 0x000fe400000010ff */
[----:B------:R-:W-:Y:S02]  /*e670*/  F2FP.BF16.PACK_AB R130, R208, R139 ;  /* 0x0000008bd082723e */ /* 0x000fe400000010ff */
[----:B------:R-:W-:Y:S02]  /*e680*/  F2FP.BF16.PACK_AB R131, R136, R50 ;  /* 0x000000328883723e */ /* 0x000fe400000010ff */
[----:B------:R-:W-:-:S02]  /*e690*/  MOV R38, R169 ;  /* 0x000000a900267202 */ /* 0x000fc40000000f00 */
[----:B------:R-:W-:-:S03]  /*e6a0*/  MOV R39, R168 ;  /* 0x000000a800277202 */ /* 0x000fc60000000f00 */
[----:B------:R-:W-:Y:S02]  /*e6b0*/  HMMA.16816.F32.BF16 R116, R128, R4, R116 ;  /* 0x000000048074723c */ /* 0x000fe40000041874 */
[----:B------:R-:W-:Y:S02]  /*e6c0*/  FADD.FTZ R3, R39, R3 ;  /* 0x0000000327037221 */ /* 0x000fe40000010000 */
[----:B------:R-:W-:-:S04]  /*e6d0*/  FADD.FTZ R0, R47, R0 ;  /* 0x000000002f007221 */ /* 0x000fc80000010000 */
[----:B------:R-:W-:Y:S02]  /*e6e0*/  FADD.FTZ R0, R227, R0 ;  /* 0x00000000e3007221 */ /* 0x000fe40000010000 */
[----:B--2---:R-:W-:Y:S01]  /*e6f0*/  FFMA.FTZ R2, R126, R48, R24 ;  /* 0x000000307e027223 */ /* 0x004fe20000010018 */
        /* <DEDUP_REMOVED lines=10> */
[----:B------:R-:W-:Y:S01]  /*e7a0*/  FADD.FTZ R4, R38, R32 ;  /* 0x0000002026047221 */ /* 0x000fe20000010000 */
[----:B------:R-:W-:Y:S01]  /*e7b0*/  MOV R233, R189 ;  /* 0x000000bd00e97202 */ /* 0x000fe20000000f00 */
[----:B------:R-:W-:Y:S01]  /*e7c0*/  FADD.FTZ R2, R46, R2 ;  /* 0x000000022e027221 */ /* 0x000fe20000010000 */
[----:B------:R-:W3:Y:S01]  /*e7d0*/  LDSM.16.MT88.4 R188, [R240+0xd800] ;  /* 0x00d80000f0bc783b */ /* 0x000ee20000004200 */
        /* <DEDUP_REMOVED lines=48> */
[----:B------:R-:W-:Y:S01]  /*eae0*/  HMMA.16816.F32.BF16 R148, R128, R156, R148 ;  /* 0x0000009c8094723c */ /* 0x000fe20000041894 */
[----:B------:R-:W-:-:S02]  /*eaf0*/  MOV R136, R234 ;  /* 0x000000ea00887202 */ /* 0x000fc40000000f00 */
[----:B------:R-:W-:-:S05]  /*eb00*/  MOV R137, R250 ;  /* 0x000000fa00897202 */ /* 0x000fca0000000f00 */
[C---:B------:R-:W-:Y:S08]  /*eb10*/  HMMA.16816.F32.BF16 R144, R124.reuse, R156, R144 ;  /* 0x0000009c7c90723c */ /* 0x040ff00000041890 */
        /* <DEDUP_REMOVED lines=109> */
[----:B-----5:R-:W-:Y:S04]  /*f1f0*/  LDSM.16.M88.4 R36, [R236+0x8000] ;  /* 0x00800000ec24783b */ /* 0x020fe80000000200 */
        /* <DEDUP_REMOVED lines=8> */
[----:B--2---:R-:W2:Y:S04]  /*f280*/  LDSM.16.M88.4 R12, [R244] ;  /* 0x00000000f40c783b */ /* 0x004ea80000000200 */
[----:B------:R-:W1:Y:S04]  /*f290*/  LDSM.16.M88.4 R48, [R243+0x800] ;  /* 0x00080000f330783b */ /* 0x000e680000000200 */
[----:B------:R-:W1:Y:S01]  /*f2a0*/  S2R R250, SR_TID.X ;  /* 0x0000000000fa7919 */ /* 0x000e620000002100 */
        /* <DEDUP_REMOVED lines=15> */
[----:B------:R-:W-:Y:S01]  /*f3a0*/  MOV R3, R221 ;  /* 0x000000dd00037202 */ /* 0x000fe20000000f00 */
[----:B------:R-:W-:-:S02]  /*f3b0*/  IMAD.MOV.U32 R2, RZ, RZ, R222 ;  /* 0x000000ffff027224 */ /* 0x000fc400078e00de */
[----:B------:R-:W-:-:S03]  /*f3c0*/  IMAD.MOV.U32 R0, RZ, RZ, R223 ;  /* 0x000000ffff007224 */ /* 0x000fc600078e00df */
[----:B------:R-:W-:Y:S01]  /*f3d0*/  IMAD.MOV.U32 R140, RZ, RZ, R220 ;  /* 0x000000ffff8c7224 */ /* 0x000fe200078e00dc */
[C---:B------:R-:W-:Y:S08]  /*f3e0*/  HMMA.16816.F32.BF16 R212, R4.reuse, R40, R52 ;  /* 0x0000002804d4723c */ /* 0x040ff00000041834 */
[----:B------:R-:W-:Y:S08]  /*f3f0*/  HMMA.16816.F32.BF16 R216, R4, R44, R60 ;  /* 0x0000002c04d8723c */ /* 0x000ff0000004183c */
[----:B--2---:R-:W-:Y:S08]  /*f400*/  HMMA.16816.F32.BF16 R52, R12, R28, RZ ;  /* 0x0000001c0c34723c */ /* 0x004ff000000418ff */
[C---:B------:R-:W-:Y:S08]  /*f410*/  HMMA.16816.F32.BF16 R232, R4.reuse, R48, R132 ;  /* 0x0000003004e8723c */ /* 0x040ff00000041884 */
[C---:B------:R-:W-:Y:S08]  /*f420*/  HMMA.16816.F32.BF16 R220, R4.reuse, R50, R64 ;  /* 0x0000003204dc723c */ /* 0x040ff00000041840 */
        /* <DEDUP_REMOVED lines=8> */
[C---:B------:R-:W-:Y:S08]  /*f4b0*/  HMMA.16816.F32.BF16 R32, R8.reuse, R16, R60 ;  /* 0x000000100820723c */ /* 0x040ff0000004183c */
[C---:B------:R-:W-:Y:S01]  /*f4c0*/  HMMA.16816.F32.BF16 R140, R8.reuse, R40, R4 ;  /* 0x00000028088c723c */ /* 0x040fe20000041804 */
[----:B------:R-:W-:Y:S07]  /*f4d0*/  LDSM.16.M88.4 R4, [R247+0x2000] ;  /* 0x00200000f704783b */ /* 0x000fee0000000200 */
[----:B------:R-:W-:Y:S01]  /*f4e0*/  HMMA.16816.F32.BF16 R60, R8, R46, R28 ;  /* 0x0000002e083c723c */ /* 0x000fe2000004181c */
[----:B------:R-:W1:Y:S07]  /*f4f0*/  LDSM.16.M88.4 R28, [R242+0x9800] ;  /* 0x00980000f21c783b */ /* 0x000e6e0000000200 */
[C---:B------:R-:W-:Y:S08]  /*f500*/  HMMA.16816.F32.BF16 R36, R12.reuse, R38, RZ ;  /* 0x000000260c24723c */ /* 0x040ff000000418ff */
[----:B------:R-:W-:Y:S01]  /*f510*/  HMMA.16816.F32.BF16 R20, R12, R22, RZ ;  /* 0x000000160c14723c */ /* 0x000fe200000418ff */
[----:B------:R-:W-:Y:S07]  /*f520*/  LDSM.16.M88.4 R12, [R247] ;  /* 0x00000000f70c783b */ /* 0x000fee0000000200 */
[C---:B------:R-:W-:Y:S08]  /*f530*/  HMMA.16816.F32.BF16 R136, R8.reuse, R48, R56 ;  /* 0x000000300888723c */ /* 0x040ff00000041838 */
[C---:B------:R-:W-:Y:S01]  /*f540*/  HMMA.16816.F32.BF16 R36, R8.reuse, R18, R36 ;  /* 0x000000120824723c */ /* 0x040fe20000041824 */
[----:B------:R-:W2:Y:S07]  /*f550*/  LDSM.16.M88.4 R16, [R242+0x8000] ;  /* 0x00800000f210783b */ /* 0x000eae0000000200 */
[C---:B------:R-:W-:Y:S08]  /*f560*/  HMMA.16816.F32.BF16 R48, R8.reuse, R50, R64 ;  /* 0x000000320830723c */ /* 0x040ff00000041840 */
[----:B------:R-:W-:Y:S01]  /*f570*/  HMMA.16816.F32.BF16 R44, R8, R42, R20 ;  /* 0x0000002a082c723c */ /* 0x000fe20000041814 */
[----:B------:R-:W3:Y:S04]  /*f580*/  LDSM.16.M88.4 R8, [R242+0x8800] ;  /* 0x00880000f208783b */ /* 0x000ee80000000200 */
[----:B------:R-:W4:Y:S03]  /*f590*/  LDSM.16.M88.4 R20, [R242+0x9000] ;  /* 0x00900000f214783b */ /* 0x000f260000000200 */
[----:B-1----:R-:W-:Y:S01]  /*f5a0*/  HMMA.16816.F32.BF16 R64, R4, R28, R212 ;  /* 0x0000001c0440723c */ /* 0x002fe200000418d4 */
[----:B------:R-:W-:Y:S01]  /*f5b0*/  IMAD.MOV.U32 R53, RZ, RZ, R3 ;  /* 0x000000ffff357224 */ /* 0x000fe200078e0003 */
[----:B------:R-:W-:Y:S01]  /*f5c0*/  MOV R54, R2 ;  /* 0x0000000200367202 */ /* 0x000fe20000000f00 */
[----:B------:R-:W-:-:S05]  /*f5d0*/  IMAD.MOV.U32 R55, RZ, RZ, R0 ;  /* 0x000000ffff377224 */ /* 0x000fca00078e0000 */
[C---:B------:R-:W-:Y:S08]  /*f5e0*/  HMMA.16816.F32.BF16 R224, R4.reuse, R30, R224 ;  /* 0x0000001e04e0723c */ /* 0x040ff000000418e0 */
[-C--:B--2---:R-:W-:Y:S08]  /*f5f0*/  HMMA.16816.F32.BF16 R40, R4, R16.reuse, R208 ;  /* 0x000000100428723c */ /* 0x084ff000000418d0 */
[----:B------:R-:W-:Y:S01]  /*f600*/  IMAD.MOV.U32 R212, RZ, RZ, R64 ;  /* 0x000000ffffd47224 */ /* 0x000fe200078e0040 */
[----:B------:R-:W-:Y:S01]  /*f610*/  MOV R0, R67 ;  /* 0x0000004300007202 */ /* 0x000fe20000000f00 */
[----:B------:R-:W-:Y:S01]  /*f620*/  IMAD.MOV.U32 R3, RZ, RZ, R65 ;  /* 0x000000ffff037224 */ /* 0x000fe200078e0041 */
[----:B------:R-:W-:Y:S01]  /*f630*/  HMMA.16816.F32.BF16 R32, R12, R16, R32 ;  /* 0x000000100c20723c */ /* 0x000fe20000041820 */
[----:B------:R-:W-:-:S07]  /*f640*/  IMAD.MOV.U32 R2, RZ, RZ, R66 ;  /* 0x000000ffff027224 */ /* 0x000fce00078e0042 */
[C---:B---3--:R-:W-:Y:S08]  /*f650*/  HMMA.16816.F32.BF16 R56, R4.reuse, R8, R232 ;  /* 0x000000080438723c */ /* 0x048ff000000418e8 */
[C---:B----4-:R-:W-:Y:S08]  /*f660*/  HMMA.16816.F32.BF16 R216, R4.reuse, R20, R216 ;  /* 0x0000001404d8723c */ /* 0x050ff000000418d8 */
[C---:B------:R-:W-:Y:S08]  /*f670*/  HMMA.16816.F32.BF16 R52, R4.reuse, R18, R52 ;  /* 0x000000120434723c */ /* 0x040ff00000041834 */
[C---:B------:R-:W-:Y:S08]  /*f680*/  HMMA.16816.F32.BF16 R64, R4.reuse, R10, R220 ;  /* 0x0000000a0440723c */ /* 0x040ff000000418dc */
[----:B------:R-:W-:Y:S01]  /*f690*/  HMMA.16816.F32.BF16 R228, R4, R22, R228 ;  /* 0x0000001604e4723c */ /* 0x000fe200000418e4 */
[----:B------:R-:W-:Y:S07]  /*f6a0*/  LDSM.16.M88.4 R4, [R246+0x2000] ;  /* 0x00200000f604783b */ /* 0x000fee0000000200 */
[C---:B------:R-:W-:Y:S01]  /*f6b0*/  HMMA.16816.F32.BF16 R36, R12.reuse, R18, R36 ;  /* 0x000000120c24723c */ /* 0x040fe20000041824 */
[----:B------:R-:W1:Y:S07]  /*f6c0*/  LDSM.16.M88.4 R16, [R241] ;  /* 0x00000000f110783b */ /* 0x000e6e0000000200 */
[----:B------:R-:W-:Y:S07]  /*f6d0*/  HMMA.16816.F32.BF16 R232, R12, R22, R60 ;  /* 0x000000160ce8723c */ /* 0x000fee000004183c */
[----:B------:R-:W-:-:S02]  /*f6e0*/  IMAD.MOV.U32 R60, RZ, RZ, R212 ;  /* 0x000000ffff3c7224 */ /* 0x000fc400078e00d4 */
[C---:B------:R-:W-:Y:S08]  /*f6f0*/  HMMA.16816.F32.BF16 R212, R12.reuse, R28, R140 ;  /* 0x0000001c0cd4723c */ /* 0x040ff0000004188c */
[C---:B------:R-:W-:Y:S01]  /*f700*/  HMMA.16816.F32.BF16 R140, R12.reuse, R30, R44 ;  /* 0x0000001e0c8c723c */ /* 0x040fe2000004182c */
[----:B------:R-:W2:Y:S07]  /*f710*/  LDSM.16.M88.4 R28, [R241+0x1800] ;  /* 0x00180000f11c783b */ /* 0x000eae0000000200 */
[C---:B------:R-:W-:Y:S08]  /*f720*/  HMMA.16816.F32.BF16 R220, R12.reuse, R8, R136 ;  /* 0x000000080cdc723c */ /* 0x040ff00000041888 */
[C---:B------:R-:W-:Y:S01]  /*f730*/  HMMA.16816.F32.BF16 R208, R12.reuse, R10, R48 ;  /* 0x0000000a0cd0723c */ /* 0x040fe20000041830 */
[----:B------:R-:W3:Y:S07]  /*f740*/  LDSM.16.M88.4 R8, [R246] ;  /* 0x00000000f608783b */ /* 0x000eee0000000200 */
[----:B------:R-:W-:Y:S01]  /*f750*/  HMMA.16816.F32.BF16 R132, R12, R20, R132 ;  /* 0x000000140c84723c */ /* 0x000fe20000041884 */
[----:B------:R-:W4:Y:S04]  /*f760*/  LDSM.16.M88.4 R12, [R241+0x800] ;  /* 0x00080000f10c783b */ /* 0x000f280000000200 */
[----:B------:R-:W4:Y:S03]  /*f770*/  LDSM.16.M88.4 R20, [R241+0x1000] ;  /* 0x00100000f114783b */ /* 0x000f260000000200 */
[----:B-1----:R-:W-:Y:S01]  /*f780*/  HMMA.16816.F32.BF16 R48, R4, R18, R52 ;  /* 0x000000120430723c */ /* 0x002fe20000041834 */
[----:B------:R-:W-:-:S02]  /*f790*/  IMAD.MOV.U32 R61, RZ, RZ, R3 ;  /* 0x000000ffff3d7224 */ /* 0x000fc400078e0003 */
[----:B------:R-:W-:Y:S02]  /*f7a0*/  IMAD.MOV.U32 R62, RZ, RZ, R2 ;  /* 0x000000ffff3e7224 */ /* 0x000fe400078e0002 */
[----:B------:R-:W-:-:S03]  /*f7b0*/  IMAD.MOV.U32 R63, RZ, RZ, R0 ;  /* 0x000000ffff3f7224 */ /* 0x000fc600078e0000 */
[C---:B------:R-:W-:Y:S08]  /*f7c0*/  HMMA.16816.F32.BF16 R136, R4.reuse, R16, R40 ;  /* 0x000000100488723c */ /* 0x040ff00000041828 */
[----:B--2---:R-:W-:Y:S08]  /*f7d0*/  HMMA.16816.F32.BF16 R40, R4, R28, R60 ;  /* 0x0000001c0428723c */ /* 0x004ff0000004183c */
[----:B---3--:R-:W-:Y:S01]  /*f7e0*/  HMMA.16816.F32.BF16 R32, R8, R16, R32 ;  /* 0x000000100820723c */ /* 0x008fe20000041820 */
[----:B------:R-:W-:-:S02]  /*f7f0*/  IMAD.MOV.U32 R3, RZ, RZ, R49 ;  /* 0x000000ffff037224 */ /* 0x000fc400078e0031 */
[----:B------:R-:W-:-:S04]  /*f800*/  IMAD.MOV.U32 R2, RZ, RZ, R50 ;  /* 0x000000ffff027224 */ /* 0x000fc800078e0032 */
[----:B------:R-:W-:Y:S01]  /*f810*/  MOV R16, R48 ;  /* 0x0000003000107202 */ /* 0x000fe20000000f00 */
[----:B------:R-:W-:Y:S01]  /*f820*/  IMAD.MOV.U32 R0, RZ, RZ, R51 ;  /* 0x000000ffff007224 */ /* 0x000fe200078e0033 */
[C---:B----4-:R-:W-:Y:S08]  /*f830*/  HMMA.16816.F32.BF16 R52, R4.reuse, R14, R64 ;  /* 0x0000000e0434723c */ /* 0x050ff00000041840 */
[C---:B------:R-:W-:Y:S07]  /*f840*/  HMMA.16816.F32.BF16 R48, R4.reuse, R20, R216 ;  /* 0x000000140430723c */ /* 0x040fee00000418d8 */
[----:B------:R-:W-:Y:S01]  /*f850*/  MOV R216, R16 ;  /* 0x0000001000d87202 */ /* 0x000fe20000000f00 */
[----:B------:R-:W-:Y:S01]  /*f860*/  HMMA.16816.F32.BF16 R56, R4, R12, R56 ;  /* 0x0000000c0438723c */ /* 0x000fe20000041838 */
[----:B------:R-:W-:-:S02]  /*f870*/  IMAD.MOV.U32 R217, RZ, RZ, R3 ;  /* 0x000000ffffd97224 */ /* 0x000fc400078e0003 */
[----:B------:R-:W-:-:S05]  /*f880*/  IMAD.MOV.U32 R218, RZ, RZ, R2 ;  /* 0x000000ffffda7224 */ /* 0x000fca00078e0002 */
[----:B------:R-:W-:Y:S01]  /*f890*/  HMMA.16816.F32.BF16 R36, R8, R18, R36 ;  /* 0x000000120824723c */ /* 0x000fe20000041824 */
[----:B------:R-:W-:Y:S01]  /*f8a0*/  LDSM.16.M88.4 R16, [R236+0xa000] ;  /* 0x00a00000ec10783b */ /* 0x000fe20000000200 */
[----:B------:R-:W-:-:S06]  /*f8b0*/  IMAD.MOV.U32 R219, RZ, RZ, R0 ;  /* 0x000000ffffdb7224 */ /* 0x000fcc00078e0000 */
[----:B------:R-:W-:Y:S01]  /*f8c0*/  HMMA.16816.F32.BF16 R60, R8, R12, R220 ;  /* 0x0000000c083c723c */ /* 0x000fe200000418dc */
[----:B------:R-:W-:-:S07]  /*f8d0*/  IMAD.MOV.U32 R3, RZ, RZ, R41 ;  /* 0x000000ffff037224 */ /* 0x000fce00078e0029 */
[----:B------:R-:W-:Y:S01]  /*f8e0*/  HMMA.16816.F32.BF16 R64, R8, R14, R208 ;  /* 0x0000000e0840723c */ /* 0x000fe200000418d0 */
[----:B------:R-:W1:Y:S01]  /*f8f0*/  LDSM.16.M88.4 R12, [R244+0x4000] ;  /* 0x00400000f40c783b */ /* 0x000e620000000200 */
[----:B------:R-:W-:Y:S02]  /*f900*/  IMAD.MOV.U32 R2, RZ, RZ, R42 ;  /* 0x000000ffff027224 */ /* 0x000fe400078e002a */
[----:B------:R-:W-:-:S04]  /*f910*/  IMAD.MOV.U32 R0, RZ, RZ, R43 ;  /* 0x000000ffff007224 */ /* 0x000fc800078e002b */
[----:B------:R-:W-:Y:S07]  /*f920*/  HMMA.16816.F32.BF16 R44, R4, R22, R228 ;  /* 0x00000016042c723c */ /* 0x000fee00000418e4 */
[----:B------:R-:W-:Y:S01]  /*f930*/  MOV R228, R40 ;  /* 0x0000002800e47202 */ /* 0x000fe20000000f00 */
[----:B------:R-:W-:Y:S08]  /*f940*/  HMMA.16816.F32.BF16 R132, R8, R20, R132 ;  /* 0x000000140884723c */ /* 0x000ff00000041884 */
[----:B------:R-:W-:Y:S01]  /*f950*/  HMMA.16816.F32.BF16 R40, R4, R30, R224 ;  /* 0x0000001e0428723c */ /* 0x000fe200000418e0 */
[----:B------:R-:W2:Y:S07]  /*f960*/  LDSM.16.M88.4 R4, [R244+0x6000] ;  /* 0x00600000f404783b */ /* 0x000eae0000000200 */
[C---:B------:R-:W-:Y:S01]  /*f970*/  HMMA.16816.F32.BF16 R224, R8.reuse, R22, R232 ;  /* 0x0000001608e0723c */ /* 0x040fe200000418e8 */
[----:B------:R-:W3:Y:S07]  /*f980*/  LDSM.16.M88.4 R20, [R236+0xb000] ;  /* 0x00b00000ec14783b */ /* 0x000eee0000000200 */
[C---:B------:R-:W-:Y:S08]  /*f990*/  HMMA.16816.F32.BF16 R220, R8.reuse, R28, R212 ;  /* 0x0000001c08dc723c */ /* 0x040ff000000418d4 */
[----:B------:R-:W-:Y:S01]  /*f9a0*/  HMMA.16816.F32.BF16 R208, R8, R30, R140 ;  /* 0x0000001e08d0723c */ /* 0x000fe2000004188c */
[----:B------:R-:W4:Y:S04]  /*f9b0*/  LDSM.16.M88.4 R8, [R236+0xa800] ;  /* 0x00a80000ec08783b */ /* 0x000f280000000200 */
[----:B------:R-:W4:Y:S03]  /*f9c0*/  LDSM.16.M88.4 R28, [R236+0xb800] ;  /* 0x00b80000ec1c783b */ /* 0x000f260000000200 */
[----:B-1----:R-:W-:Y:S07]  /*f9d0*/  HMMA.16816.F32.BF16 R140, R12, R16, R32 ;  /* 0x000000100c8c723c */ /* 0x002fee0000041820 */
[----:B------:R-:W-:Y:S01]  /*f9e0*/  MOV R32, R228 ;  /* 0x000000e400207202 */ /* 0x000fe20000000f00 */
[----:B------:R-:W-:-:S02]  /*f9f0*/  IMAD.MOV.U32 R33, RZ, RZ, R3 ;  /* 0x000000ffff217224 */ /* 0x000fc400078e0003 */
[----:B------:R-:W-:Y:S02]  /*fa00*/  IMAD.MOV.U32 R34, RZ, RZ, R2 ;  /* 0x000000ffff227224 */ /* 0x000fe400078e0002 */
[----:B------:R-:W-:Y:S01]  /*fa10*/  IMAD.MOV.U32 R35, RZ, RZ, R0 ;  /* 0x000000ffff237224 */ /* 0x000fe200078e0000 */
[C---:B--2---:R-:W-:Y:S08]  /*fa20*/  HMMA.16816.F32.BF16 R232, R4.reuse, R18, R216 ;  /* 0x0000001204e8723c */ /* 0x044ff000000418d8 */
[C---:B---3--:R-:W-:Y:S08]  /*fa30*/  HMMA.16816.F32.BF16 R212, R4.reuse, R20, R48 ;  /* 0x0000001404d4723c */ /* 0x048ff00000041830 */
[C---:B------:R-:W-:Y:S08]  /*fa40*/  HMMA.16816.F32.BF16 R136, R4.reuse, R16, R136 ;  /* 0x000000100488723c */ /* 0x040ff00000041888 */
[C---:B----4-:R-:W-:Y:S08]  /*fa50*/  HMMA.16816.F32.BF16 R216, R4.reuse, R10, R52 ;  /* 0x0000000a04d8723c */ /* 0x050ff00000041834 */
[C---:B------:R-:W-:Y:S08]  /*fa60*/  HMMA.16816.F32.BF16 R32, R4.reuse, R28, R32 ;  /* 0x0000001c0420723c */ /* 0x040ff00000041820 */
[----:B------:R-:W-:Y:S08]  /*fa70*/  HMMA.16816.F32.BF16 R52, R4, R22, R44 ;  /* 0x000000160434723c */ /* 0x000ff0000004182c */
[----:B------:R-:W-:Y:S08]  /*fa80*/  HMMA.16816.F32.BF16 R44, R12, R18, R36 ;  /* 0x000000120c2c723c */ /* 0x000ff00000041824 */
[----:B------:R-:W-:Y:S08]  /*fa90*/  HMMA.16816.F32.BF16 R228, R4, R8, R56 ;  /* 0x0000000804e4723c */ /* 0x000ff00000041838 */
[----:B------:R-:W-:Y:S08]  /*faa0*/  HMMA.16816.F32.BF16 R36, R12, R10, R64 ;  /* 0x0000000a0c24723c */ /* 0x000ff00000041840 */
[----:B------:R-:W-:Y:S01]  /*fab0*/  HMMA.16816.F32.BF16 R48, R4, R30, R40 ;  /* 0x0000001e0430723c */ /* 0x000fe20000041828 */
[----:B------:R-:W-:Y:S07]  /*fac0*/  LDSM.16.M88.4 R4, [R245+0x6000] ;  /* 0x00600000f504783b */ /* 0x000fee0000000200 */
[C---:B------:R-:W-:Y:S08]  /*fad0*/  HMMA.16816.F32.BF16 R56, R12.reuse, R28, R220 ;  /* 0x0000001c0c38723c */ /* 0x040ff000000418dc */
[----:B------:R-:W-:Y:S01]  /*fae0*/  HMMA.16816.F32.BF16 R64, R12, R30, R208 ;  /* 0x0000001e0c40723c */ /* 0x000fe200000418d0 */
[----:B------:R-:W1:Y:S01]  /*faf0*/  LDSM.16.M88.4 R28, [R243+0x3800] ;  /* 0x00380000f31c783b */ /* 0x000e620000000200 */
[----:B------:R-:W-:Y:S01]  /*fb00*/  MOV R16, R32 ;  /* 0x0000002000107202 */ /* 0x000fe20000000f00 */
[----:B------:R-:W-:-:S02]  /*fb10*/  IMAD.MOV.U32 R3, RZ, RZ, R33 ;  /* 0x000000ffff037224 */ /* 0x000fc400078e0021 */
[----:B------:R-:W-:Y:S02]  /*fb20*/  IMAD.MOV.U32 R2, RZ, RZ, R34 ;  /* 0x000000ffff027224 */ /* 0x000fe400078e0022 */
[----:B------:R-:W-:Y:S01]  /*fb30*/  IMAD.MOV.U32 R0, RZ, RZ, R35 ;  /* 0x000000ffff007224 */ /* 0x000fe200078e0023 */
[C---:B------:R-:W-:Y:S01]  /*fb40*/  HMMA.16816.F32.BF16 R40, R12.reuse, R8, R60 ;  /* 0x000000080c28723c */ /* 0x040fe2000004183c */
[----:B------:R-:W2:Y:S07]  /*fb50*/  LDSM.16.M88.4 R8, [R245+0x4000] ;  /* 0x00400000f508783b */ /* 0x000eae0000000200 */
[C---:B------:R-:W-:Y:S07]  /*fb60*/  HMMA.16816.F32.BF16 R32, R12.reuse, R20, R132 ;  /* 0x000000140c20723c */ /* 0x040fee0000041884 */
[----:B------:R-:W-:Y:S01]  /*fb70*/  MOV R132, R16 ;  /* 0x0000001000847202 */ /* 0x000fe20000000f00 */
[----:B------:R-:W-:Y:S01]  /*fb80*/  HMMA.16816.F32.BF16 R60, R12, R22, R224 ;  /* 0x000000160c3c723c */ /* 0x000fe200000418e0 */
[----:B------:R-:W3:Y:S04]  /*fb90*/  LDSM.16.M88.4 R12, [R243+0x2800] ;  /* 0x00280000f30c783b */ /* 0x000ee80000000200 */
[----:B------:R-:W4:Y:S04]  /*fba0*/  LDSM.16.M88.4 R20, [R243+0x3000] ;  /* 0x00300000f314783b */ /* 0x000f280000000200 */
[----:B------:R-:W4:Y:S01]  /*fbb0*/  LDSM.16.M88.4 R16, [R243+0x2000] ;  /* 0x00200000f310783b */ /* 0x000f220000000200 */
[----:B------:R-:W-:-:S02]  /*fbc0*/  IMAD.MOV.U32 R133, RZ, RZ, R3 ;  /* 0x000000ffff857224 */ /* 0x000fc400078e0003 */
[----:B------:R-:W-:Y:S02]  /*fbd0*/  IMAD.MOV.U32 R134, RZ, RZ, R2 ;  /* 0x000000ffff867224 */ /* 0x000fe400078e0002 */
[----:B------:R-:W-:-:S07]  /*fbe0*/  IMAD.MOV.U32 R135, RZ, RZ, R0 ;  /* 0x000000ffff877224 */ /* 0x000fce00078e0000 */
[-C--:B-1----:R-:W-:Y:S08]  /*fbf0*/  HMMA.16816.F32.BF16 R132, R4, R28.reuse, R132 ;  /* 0x0000001c0484723c */ /* 0x082ff00000041884 */
[----:B--2---:R-:W-:Y:S08]  /*fc00*/  HMMA.16816.F32.BF16 R56, R8, R28, R56 ;  /* 0x0000001c0838723c */ /* 0x004ff00000041838 */
[----:B---3--:R-:W-:Y:S08]  /*fc10*/  HMMA.16816.F32.BF16 R224, R4, R14, R216 ;  /* 0x0000000e04e0723c */ /* 0x008ff000000418d8 */
[----:B------:R-:W-:Y:S01]  /*fc20*/  MOV R249, R132 ;  /* 0x0000008400f97202 */ /* 0x000fe20000000f00 */
[----:B------:R-:W-:-:S02]  /*fc30*/  IMAD.MOV.U32 R3, RZ, RZ, R133 ;  /* 0x000000ffff037224 */ /* 0x000fc400078e0085 */
[----:B------:R-:W-:Y:S01]  /*fc40*/  IMAD.MOV.U32 R2, RZ, RZ, R134 ;  /* 0x000000ffff027224 */ /* 0x000fe200078e0086 */
[----:B----4-:R-:W-:Y:S01]  /*fc50*/  HMMA.16816.F32.BF16 R220, R4, R20, R212 ;  /* 0x0000001404dc723c */ /* 0x010fe200000418d4 */
[----:B------:R-:W-:-:S07]  /*fc60*/  IMAD.MOV.U32 R0, RZ, RZ, R135 ;  /* 0x000000ffff007224 */ /* 0x000fce00078e0087 */
[-C--:B------:R-:W-:Y:S08]  /*fc70*/  HMMA.16816.F32.BF16 R136, R4, R16.reuse, R136 ;  /* 0x000000100488723c */ /* 0x080ff00000041888 */
[----:B------:R-:W-:Y:S08]  /*fc80*/  HMMA.16816.F32.BF16 R140, R8, R16, R140 ;  /* 0x00000010088c723c */ /* 0x000ff0000004188c */
[C---:B------:R-:W-:Y:S08]  /*fc90*/  HMMA.16816.F32.BF16 R232, R4.reuse, R18, R232 ;  /* 0x0000001204e8723c */ /* 0x040ff000000418e8 */
        /* <DEDUP_REMOVED lines=8> */
[----:B------:R-:W-:Y:S07]  /*fd20*/  LDSM.16.M88.4 R12, [R247+0x4000] ;  /* 0x00400000f70c783b */ /* 0x000fee0000000200 */
[C---:B------:R-:W-:Y:S01]  /*fd30*/  HMMA.16816.F32.BF16 R40, R8.reuse, R20, R32 ;  /* 0x000000140828723c */ /* 0x040fe20000041820 */
[----:B------:R-:W-:Y:S07]  /*fd40*/  LDSM.16.M88.4 R32, [R242+0xb800] ;  /* 0x00b80000f220783b */ /* 0x000fee0000000200 */
[C---:B------:R-:W-:Y:S08]  /*fd50*/  HMMA.16816.F32.BF16 R60, R8.reuse, R22, R60 ;  /* 0x00000016083c723c */ /* 0x040ff0000004183c */
[----:B------:R-:W-:Y:S01]  /*fd60*/  HMMA.16816.F32.BF16 R48, R8, R30, R64 ;  /* 0x0000001e0830723c */ /* 0x000fe20000041840 */
[----:B------:R-:W2:Y:S04]  /*fd70*/  LDSM.16.M88.4 R8, [R242+0xa800] ;  /* 0x00a80000f208783b */ /* 0x000ea80000000200 */
[----:B------:R-:W3:Y:S03]  /*fd80*/  LDSM.16.M88.4 R28, [R242+0xb000] ;  /* 0x00b00000f21c783b */ /* 0x000ee60000000200 */
[C---:B-1----:R-:W-:Y:S08]  /*fd90*/  HMMA.16816.F32.BF16 R44, R4.reuse, R16, R136 ;  /* 0x00000010042c723c */ /* 0x042ff00000041888 */
[----:B------:R-:W-:Y:S01]  /*fda0*/  HMMA.16816.F32.BF16 R20, R4, R18, R232 ;  /* 0x000000120414723c */ /* 0x000fe200000418e8 */
[----:B------:R-:W-:-:S02]  /*fdb0*/  IMAD.MOV.U32 R65, RZ, RZ, R3 ;  /* 0x000000ffff417224 */ /* 0x000fc400078e0003 */
[----:B------:R-:W-:-:S05]  /*fdc0*/  IMAD.MOV.U32 R66, RZ, RZ, R2 ;  /* 0x000000ffff427224 */ /* 0x000fca00078e0002 */
[----:B--2---:R-:W-:Y:S11]  /*fdd0*/  HMMA.16816.F32.BF16 R136, R4, R8, R228 ;  /* 0x000000080488723c */ /* 0x004ff600000418e4 */
[----:B------:R-:W-:Y:S05]  /*fde0*/  @!UPT UIADD3 URZ, URZ, URZ, URZ ;  /* 0x0000003f3f3ff290 */ /* 0x000fea000fffe03f */
[----:B------:R-:W-:Y:S02]  /*fdf0*/  IMAD.MOV.U32 R3, RZ, RZ, R21 ;  /* 0x000000ffff037224 */ /* 0x000fe400078e0015 */
[----:B------:R-:W-:Y:S01]  /*fe00*/  IMAD.MOV.U32 R2, RZ, RZ, R22 ;  /* 0x000000ffff027224 */ /* 0x000fe200078e0016 */
[----:B------:R-:W-:Y:S01]  /*fe10*/  HMMA.16816.F32.BF16 R36, R12, R16, R140 ;  /* 0x000000100c24723c */ /* 0x000fe2000004188c */
[----:B------:R-:W-:-:S06]  /*fe20*/  IMAD.MOV.U32 R67, RZ, RZ, R0 ;  /* 0x000000ffff437224 */ /* 0x000fcc00078e0000 */
[----:B------:R-:W-:Y:S01]  /*fe30*/  MOV R16, R20 ;  /* 0x0000001400107202 */ /* 0x000fe20000000f00 */
[----:B------:R-:W-:Y:S01]  /*fe40*/  HMMA.16816.F32.BF16 R232, R4, R10, R224 ;  /* 0x0000000a04e8723c */ /* 0x000fe200000418e0 */
[----:B------:R-:W-:Y:S01]  /*fe50*/  IMAD.MOV.U32 R0, RZ, RZ, R23 ;  /* 0x000000ffff007224 */ /* 0x000fe200078e0017 */
[----:B------:R-:W-:Y:S01]  /*fe60*/  MOV R22, R136 ;  /* 0x0000008800167202 */ /* 0x000fe20000000f00 */
[----:B------:R-:W-:Y:S02]  /*fe70*/  IMAD.MOV.U32 R21, RZ, RZ, R137 ;  /* 0x000000ffff157224 */ /* 0x000fe400078e0089 */
[----:B------:R-:W-:-:S03]  /*fe80*/  IMAD.MOV.U32 R20, RZ, RZ, R138 ;  /* 0x000000ffff147224 */ /* 0x000fc600078e008a */
[----:B---3--:R-:W-:Y:S01]  /*fe90*/  HMMA.16816.F32.BF16 R224, R4, R30, R216 ;  /* 0x0000001e04e0723c */ /* 0x008fe200000418d8 */
[----:B------:R-:W-:-:S07]  /*fea0*/  IMAD.MOV.U32 R17, RZ, RZ, R139 ;  /* 0x000000ffff117224 */ /* 0x000fce00078e008b */
[----:B------:R-:W-:Y:S08]  /*feb0*/  HMMA.16816.F32.BF16 R216, R4, R34, R212 ;  /* 0x0000002204d8723c */ /* 0x000ff000000418d4 */
[C---:B------:R-:W-:Y:S08]  /*fec0*/  HMMA.16816.F32.BF16 R212, R12.reuse, R18, R208 ;  /* 0x000000120cd4723c */ /* 0x040ff000000418d0 */
[C---:B------:R-:W-:Y:S07]  /*fed0*/  HMMA.16816.F32.BF16 R136, R12.reuse, R28, R40 ;  /* 0x0000001c0c88723c */ /* 0x040fee0000041828 */
[----:B------:R-:W-:Y:S01]  /*fee0*/  MOV R40, R22 ;  /* 0x0000001600287202 */ /* 0x000fe20000000f00 */
[----:B------:R-:W-:Y:S01]  /*fef0*/  HMMA.16816.F32.BF16 R208, R12, R8, R132 ;  /* 0x000000080cd0723c */ /* 0x000fe20000041884 */
[----:B------:R-:W-:-:S02]  /*ff00*/  IMAD.MOV.U32 R41, RZ, RZ, R21 ;  /* 0x000000ffff297224 */ /* 0x000fc400078e0015 */
[----:B------:R-:W-:Y:S02]  /*ff10*/  IMAD.MOV.U32 R42, RZ, RZ, R20 ;  /* 0x000000ffff2a7224 */ /* 0x000fe400078e0014 */
[----:B------:R-:W-:Y:S03]  /*ff20*/  LDSM.16.M88.4 R20, [R241+0x2000] ;  /* 0x00200000f114783b */ /* 0x000fe60000000200 */
[----:B------:R-:W-:Y:S01]  /*ff30*/  HMMA.16816.F32.BF16 R140, R12, R10, R52 ;  /* 0x0000000a0c8c723c */ /* 0x000fe20000041834 */
[----:B------:R-:W1:Y:S01]  /*ff40*/  LDSM.16.M88.4 R8, [R246+0x4000] ;  /* 0x00400000f608783b */ /* 0x000e620000000200 */
[----:B------:R-:W-:Y:S01]  /*ff50*/  MOV R64, R249 ;  /* 0x000000f900407202 */ /* 0x000fe20000000f00 */
[----:B------:R-:W-:-:S05]  /*ff60*/  IMAD.MOV.U32 R43, RZ, RZ, R17 ;  /* 0x000000ffff2b7224 */ /* 0x000fca00078e0011 */
[C---:B------:R-:W-:Y:S08]  /*ff70*/  HMMA.16816.F32.BF16 R228, R4.reuse, R28, R220 ;  /* 0x0000001c04e4723c */ /* 0x040ff000000418dc */
[----:B------:R-:W-:Y:S01]  /*ff80*/  HMMA.16816.F32.BF16 R220, R4, R32, R64 ;  /* 0x0000002004dc723c */ /* 0x000fe20000041840 */
[----:B------:R-:W2:Y:S07]  /*ff90*/  LDSM.16.M88.4 R4, [R246+0x6000] ;  /* 0x00600000f604783b */ /* 0x000eae0000000200 */
[C---:B------:R-:W-:Y:S01]  /*ffa0*/  HMMA.16816.F32.BF16 R64, R12.reuse, R30, R60 ;  /* 0x0000001e0c40723c */ /* 0x040fe2000004183c */
[----:B------:R-:W3:Y:S07]  /*ffb0*/  LDSM.16.M88.4 R28, [R241+0x3800] ;  /* 0x00380000f11c783b */ /* 0x000eee0000000200 */
[C---:B------:R-:W-:Y:S07]  /*ffc0*/  HMMA.16816.F32.BF16 R60, R12.reuse, R34, R48 ;  /* 0x000000220c3c723c */ /* 0x040fee0000041830 */
[----:B------:R-:W-:Y:S01]  /*ffd0*/  MOV R48, R16 ;  /* 0x0000001000307202 */ /* 0x000fe20000000f00 */
[----:B------:R-:W-:Y:S01]  /*ffe0*/  HMMA.16816.F32.BF16 R132, R12, R32, R56 ;  /* 0x000000200c84723c */ /* 0x000fe20000041838 */
[----:B------:R-:W4:Y:S04]  /*fff0*/  LDSM.16.M88.4 R16, [R241+0x2800] ;  /* 0x00280000f110783b */ /* 0x000f280000000200 */
[----:B------:R-:W4:Y:S03]  /*10000*/  LDSM.16.M88.4 R12, [R241+0x3000] ;  /* 0x00300000f10c783b */ /* 0x000f260000000200 */
[----:B-1----:R-:W-:Y:S01]  /*10010*/  HMMA.16816.F32.BF16 R52, R8, R20, R36 ;  /* 0x000000140834723c */ /* 0x002fe20000041824 */
[----:B------:R-:W-:Y:S01]  /*10020*/  IMAD.MOV.U32 R49, RZ, RZ, R3 ;  /* 0x000000ffff317224 */ /* 0x000fe200078e0003 */
[----:B------:R-:W-:Y:S01]  /*10030*/  SHF.L.U32 R250, R250, 0x1, RZ ;  /* 0x00000001fafa7819 */ /* 0x000fe200000006ff */
[----:B------:R-:W-:Y:S01]  /*10040*/  IMAD.MOV.U32 R50, RZ, RZ, R2 ;  /* 0x000000ffff327224 */ /* 0x000fe200078e0002 */
[----:B------:R-:W-:Y:S01]  /*10050*/  UISETP.GE.AND UP0, UPT, UR8, 0x4, UPT ;  /* 0x000000040800788c */ /* 0x000fe2000bf06270 */
[----:B------:R-:W-:Y:S01]  /*10060*/  IMAD.MOV.U32 R51, RZ, RZ, R0 ;  /* 0x000000ffff337224 */ /* 0x000fe200078e0000 */
[----:B------:R-:W-:-:S04]  /*10070*/  DEPBAR.LE SB0, 0x0 ;  /* 0x000080000000791a */ /* 0x000fc80000000000 */
[C---:B--2---:R-:W-:Y:S08]  /*10080*/  HMMA.16816.F32.BF16 R56, R4.reuse, R20, R44 ;  /* 0x000000140438723c */ /* 0x044ff0000004182c */
[C---:B------:R-:W-:Y:S08]  /*10090*/  HMMA.16816.F32.BF16 R48, R4.reuse, R22, R48 ;  /* 0x000000160430723c */ /* 0x040ff00000041830 */
[C---:B---3--:R-:W-:Y:S08]  /*100a0*/  HMMA.16816.F32.BF16 R220, R4.reuse, R28, R220 ;  /* 0x0000001c04dc723c */ /* 0x048ff000000418dc */
[C---:B----4-:R-:W-:Y:S08]  /*100b0*/  HMMA.16816.F32.BF16 R44, R4.reuse, R16, R40 ;  /* 0x00000010042c723c */ /* 0x050ff00000041828 */
[C---:B------:R-:W-:Y:S08]  /*100c0*/  HMMA.16816.F32.BF16 R40, R4.reuse, R18, R232 ;  /* 0x000000120428723c */ /* 0x040ff000000418e8 */
[C---:B------:R-:W-:Y:S08]  /*100d0*/  HMMA.16816.F32.BF16 R228, R4.reuse, R12, R228 ;  /* 0x0000000c04e4723c */ /* 0x040ff000000418e4 */
[C---:B------:R-:W-:Y:S08]  /*100e0*/  HMMA.16816.F32.BF16 R224, R4.reuse, R14, R224 ;  /* 0x0000000e04e0723c */ /* 0x040ff000000418e0 */
[----:B------:R-:W-:Y:S07]  /*100f0*/  HMMA.16816.F32.BF16 R216, R4, R30, R216 ;  /* 0x0000001e04d8723c */ /* 0x000fee00000418d8 */
[----:B------:R-:W-:Y:S01]  /*10100*/  FMUL.FTZ R5, R52, c[0x0][0x2ec] ;  /* 0x0000bb0034057a20 */ /* 0x000fe20000410000 */
[C---:B------:R-:W-:Y:S08]  /*10110*/  HMMA.16816.F32.BF16 R36, R8.reuse, R22, R212 ;  /* 0x000000160824723c */ /* 0x040ff000000418d4 */
[C---:B------:R-:W-:Y:S08]  /*10120*/  HMMA.16816.F32.BF16 R32, R8.reuse, R16, R208 ;  /* 0x000000100820723c */ /* 0x040ff000000418d0 */
[C---:B------:R-:W-:Y:S08]  /*10130*/  HMMA.16816.F32.BF16 R20, R8.reuse, R18, R140 ;  /* 0x000000120814723c */ /* 0x040ff0000004188c */
[C---:B------:R-:W-:Y:S01]  /*10140*/  HMMA.16816.F32.BF16 R16, R8.reuse, R12, R136 ;  /* 0x0000000c0810723c */ /* 0x040fe20000041888 */
[----:B------:R1:W-:Y:S07]  /*10150*/  MUFU.TANH R136, R5 ;  /* 0x0000000500887308 */ /* 0x0003ee0000002400 */
[----:B------:R-:W-:Y:S01]  /*10160*/  HMMA.16816.F32.BF16 R132, R8, R28, R132 ;  /* 0x0000001c0884723c */ /* 0x000fe20000041884 */
[----:B-1----:R-:W-:-:S04]  /*10170*/  FMUL.FTZ R5, R53, c[0x0][0x2ec] ;  /* 0x0000bb0035057a20 */ /* 0x002fc80000410000 */
        /* <DEDUP_REMOVED lines=20> */
[----:B------:R1:W-:Y:S01]  /*102c0*/  MUFU.TANH R55, R5 ;  /* 0x0000000500377308 */ /* 0x0003e20000002400 */
[----:B------:R-:W-:Y:S01]  /*102d0*/  HMMA.16816.F32.BF16 R64, R8, R14, R64 ;  /* 0x0000000e0840723c */ /* 0x000fe20000041840 */
[----:B-1----:R-:W-:-:S06]  /*102e0*/  FMUL.FTZ R5, R48, c[0x0][0x2ec] ;  /* 0x0000bb0030057a20 */ /* 0x002fcc0000410000 */
[----:B------:R1:W-:Y:S01]  /*102f0*/  MUFU.TANH R53, R5 ;  /* 0x0000000500357308 */ /* 0x0003e20000002400 */
[----:B------:R-:W-:Y:S01]  /*10300*/  HMMA.16816.F32.BF16 R60, R8, R30, R60 ;  /* 0x0000001e083c723c */ /* 0x000fe2000004183c */
        /* <DEDUP_REMOVED lines=32> */
[----:B------:R-:W-:Y:S01]  /*10510*/  LOP3.LUT R250, R250, 0x6, RZ, 0xc0, !PT ;  /* 0x00000006fafa7812 */ /* 0x000fe200078ec0ff */
[----:B------:R-:W-:Y:S02]  /*10520*/  IMAD.U32 R0, RZ, RZ, UR21 ;  /* 0x00000015ff007e24 */ /* 0x000fe4000f8e00ff */
[----:B-1----:R-:W-:-:S04]  /*10530*/  FMUL.FTZ R5, R41, c[0x0][0x2ec] ;  /* 0x0000bb0029057a20 */ /* 0x002fc80000410000 */
[----:B------:R1:W-:Y:S01]  /*10540*/  MUFU.TANH R22, R5 ;  /* 0x0000000500167308 */ /* 0x0003e20000002400 */
[----:B------:R-:W-:Y:S02]  /*10550*/  IMAD R0, R0, 0x40, R250 ;  /* 0x0000004000007824 */ /* 0x000fe400078e02fa */
[----:B-1----:R-:W-:-:S05]  /*10560*/  FMUL.FTZ R5, R42, c[0x0][0x2ec] ;  /* 0x0000bb002a057a20 */ /* 0x002fca0000410000 */
[----:B------:R1:W-:Y:S02]  /*10570*/  MUFU.TANH R7, R5 ;  /* 0x0000000500077308 */ /* 0x0003e40000002400 */
[----:B-1----:R-:W-:-:S06]  /*10580*/  FMUL.FTZ R5, R43, c[0x0][0x2ec] ;  /* 0x0000bb002b057a20 */ /* 0x002fcc0000410000 */
[----:B------:R1:W-:Y:S08]  /*10590*/  MUFU.TANH R8, R5 ;  /* 0x0000000500087308 */ /* 0x0003f00000002400 */
[----:B------:R-:W2:Y:S01]  /*105a0*/  I2F R4, R0 ;  /* 0x0000000000047306 */ /* 0x000ea20000201400 */
[----:B-1----:R-:W-:-:S07]  /*105b0*/  FMUL.FTZ R5, R16, c[0x0][0x2ec] ;  /* 0x0000bb0010057a20 */ /* 0x002fce0000410000 */
[----:B------:R1:W-:Y:S02]  /*105c0*/  MUFU.TANH R140, R5 ;  /* 0x00000005008c7308 */ /* 0x0003e40000002400 */
[----:B-1----:R-:W-:-:S06]  /*105d0*/  FMUL.FTZ R5, R17, c[0x0][0x2ec] ;  /* 0x0000bb0011057a20 */ /* 0x002fcc0000410000 */
[----:B------:R1:W-:Y:S01]  /*105e0*/  MUFU.TANH R139, R5 ;  /* 0x00000005008b7308 */ /* 0x0003e20000002400 */
[----:B------:R-:W-:Y:S01]  /*105f0*/  IADD3 R15, R0, 0x1, RZ ;  /* 0x00000001000f7810 */ /* 0x000fe20007ffe0ff */
[----:B--2---:R-:W-:Y:S01]  /*10600*/  FFMA.FTZ R44, R4, UR4, R12 ;  /* 0x00000004042c7c23 */ /* 0x004fe2000801000c */
[----:B------:R-:W-:Y:S01]  /*10610*/  IADD3 R13, R0, 0x9, RZ ;  /* 0x00000009000d7810 */ /* 0x000fe20007ffe0ff */
[----:B-1----:R-:W-:-:S04]  /*10620*/  FMUL.FTZ R5, R18, c[0x0][0x2ec] ;  /* 0x0000bb0012057a20 */ /* 0x002fc80000410000 */
[----:B------:R1:W-:Y:S01]  /*10630*/  MUFU.TANH R143, R5 ;  /* 0x00000005008f7308 */ /* 0x0003e20000002400 */
[C---:B------:R-:W-:Y:S02]  /*10640*/  IADD3 R12, R0.reuse, 0x10, RZ ;  /* 0x00000010000c7810 */ /* 0x040fe40007ffe0ff */
[----:B------:R-:W-:Y:S01]  /*10650*/  IADD3 R14, R0, 0x8, RZ ;  /* 0x00000008000e7810 */ /* 0x000fe20007ffe0ff */
[C---:B------:R-:W-:Y:S02]  /*10660*/  FFMA.FTZ R20, R4.reuse, UR4, R136 ;  /* 0x0000000404147c23 */ /* 0x040fe40008010088 */
[----:B------:R-:W-:Y:S02]  /*10670*/  FFMA.FTZ R38, R4, UR4, R28 ;  /* 0x0000000404267c23 */ /* 0x000fe4000801001c */
[----:B-1----:R-:W-:-:S04]  /*10680*/  FMUL.FTZ R5, R19, c[0x0][0x2ec] ;  /* 0x0000bb0013057a20 */ /* 0x002fc80000410000 */
[----:B------:R1:W-:Y:S01]  /*10690*/  MUFU.TANH R142, R5 ;  /* 0x00000005008e7308 */ /* 0x0003e20000002400 */
[----:B------:R-:W-:-:S07]  /*106a0*/  FFMA.FTZ R42, R4, UR4, R6 ;  /* 0x00000004042a7c23 */ /* 0x000fce0008010006 */
[----:B------:R-:W2:Y:S01]  /*106b0*/  I2F R3, R15 ;  /* 0x0000000f00037306 */ /* 0x000ea20000201400 */
[----:B-1----:R-:W-:-:S07]  /*106c0*/  FMUL.FTZ R5, R64, c[0x0][0x2ec] ;  /* 0x0000bb0040057a20 */ /* 0x002fce0000410000 */
[----:B------:R-:W-:Y:S08]  /*106d0*/  I2F R4, R12 ;  /* 0x0000000c00047306 */ /* 0x000ff00000201400 */
[----:B------:R-:W-:Y:S08]  /*106e0*/  MUFU.TANH R138, R5 ;  /* 0x00000005008a7308 */ /* 0x000ff00000002400 */
[----:B------:R-:W1:Y:S08]  /*106f0*/  I2F R5, R13 ;  /* 0x0000000d00057306 */ /* 0x000e700000201400 */
[----:B------:R-:W3:Y:S01]  /*10700*/  I2F R2, R14 ;  /* 0x0000000e00027306 */ /* 0x000ee20000201400 */
[----:B--2---:R-:W-:-:S02]  /*10710*/  FFMA.FTZ R28, R3, UR4, R141 ;  /* 0x00000004031c7c23 */ /* 0x004fc4000801008d */
[C---:B------:R-:W-:Y:S02]  /*10720*/  FFMA.FTZ R37, R3.reuse, UR4, R137 ;  /* 0x0000000403257c23 */ /* 0x040fe40008010089 */
[C---:B------:R-:W-:Y:S02]  /*10730*/  FFMA.FTZ R46, R3.reuse, UR4, R57 ;  /* 0x00000004032e7c23 */ /* 0x040fe40008010039 */
[----:B------:R-:W-:Y:S02]  /*10740*/  FFMA.FTZ R45, R3, UR4, R54 ;  /* 0x00000004032d7c23 */ /* 0x000fe40008010036 */
[----:B------:R-:W-:Y:S02]  /*10750*/  FMUL.FTZ R3, R132, c[0x0][0x2ec] ;  /* 0x0000bb0084037a20 */ /* 0x000fe40000410000 */
[----:B-1----:R-:W-:Y:S02]  /*10760*/  FFMA.FTZ R18, R5, UR4, R58 ;  /* 0x0000000405127c23 */ /* 0x002fe4000801003a */
[----:B------:R-:W-:Y:S01]  /*10770*/  FFMA.FTZ R54, R4, UR4, R9 ;  /* 0x0000000404367c23 */ /* 0x000fe20008010009 */
[----:B------:R-:W-:Y:S01]  /*10780*/  IADD3 R9, R0, 0x19, RZ ;  /* 0x0000001900097810 */ /* 0x000fe20007ffe0ff */
[----:B------:R-:W-:Y:S01]  /*10790*/  FFMA.FTZ R58, R4, UR4, R10 ;  /* 0x00000004043a7c23 */ /* 0x000fe2000801000a */
[----:B------:R-:W-:Y:S01]  /*107a0*/  IADD3 R10, R0, 0x18, RZ ;  /* 0x00000018000a7810 */ /* 0x000fe20007ffe0ff */
[----:B---3--:R-:W-:Y:S01]  /*107b0*/  FFMA.FTZ R51, R2, UR4, R11 ;  /* 0x0000000402337c23 */ /* 0x008fe2000801000b */
[----:B------:R-:W-:Y:S01]  /*107c0*/  IADD3 R11, R0, 0x11, RZ ;  /* 0x00000011000b7810 */ /* 0x000fe20007ffe0ff */
[C---:B------:R-:W-:Y:S01]  /*107d0*/  FFMA.FTZ R19, R2.reuse, UR4, R56 ;  /* 0x0000000402137c23 */ /* 0x040fe20008010038 */
[----:B------:R-:W-:Y:S01]  /*107e0*/  MUFU.TANH R136, R3 ;  /* 0x0000000300887308 */ /* 0x000fe20000002400 */
[----:B------:R-:W-:-:S02]  /*107f0*/  FFMA.FTZ R36, R2, UR4, R36 ;  /* 0x0000000402247c23 */ /* 0x000fc40008010024 */
[----:B------:R-:W-:Y:S02]  /*10800*/  FFMA.FTZ R53, R2, UR4, R53 ;  /* 0x0000000402357c23 */ /* 0x000fe40008010035 */
[C---:B------:R-:W-:Y:S02]  /*10810*/  FFMA.FTZ R35, R5.reuse, UR4, R55 ;  /* 0x0000000405237c23 */ /* 0x040fe40008010037 */
[C---:B------:R-:W-:Y:S01]  /*10820*/  FFMA.FTZ R57, R5.reuse, UR4, R52 ;  /* 0x0000000405397c23 */ /* 0x040fe20008010034 */
[----:B------:R-:W1:Y:S01]  /*10830*/  I2F R2, R9 ;  /* 0x0000000900027306 */ /* 0x000e620000201400 */
[----:B------:R-:W-:-:S07]  /*10840*/  FFMA.FTZ R55, R5, UR4, R48 ;  /* 0x0000000405377c23 */ /* 0x000fce0008010030 */
[----:B------:R-:W2:Y:S08]  /*10850*/  I2F R5, R11 ;  /* 0x0000000b00057306 */ /* 0x000eb00000201400 */
[----:B------:R-:W3:Y:S01]  /*10860*/  I2F R3, R10 ;  /* 0x0000000a00037306 */ /* 0x000ee20000201400 */
[----:B-1----:R-:W-:Y:S01]  /*10870*/  FFMA.FTZ R40, R2, UR4, R8 ;  /* 0x0000000402287c23 */ /* 0x002fe20008010008 */
[C---:B------:R-:W-:Y:S01]  /*10880*/  IADD3 R8, R0.reuse, 0x20, RZ ;  /* 0x0000002000087810 */ /* 0x040fe20007ffe0ff */
[----:B------:R-:W-:Y:S01]  /*10890*/  FMUL.FTZ R6, R65, c[0x0][0x2ec] ;  /* 0x0000bb0041067a20 */ /* 0x000fe20000410000 */
[-C--:B------:R-:W-:Y:S01]  /*108a0*/  ISETP.GE.AND P5, PT, R0, R24.reuse, PT ;  /* 0x000000180000720c */ /* 0x080fe20003fa6270 */
[C---:B------:R-:W-:Y:S01]  /*108b0*/  FFMA.FTZ R17, R4.reuse, UR4, R39 ;  /* 0x0000000404117c23 */ /* 0x040fe20008010027 */
[----:B------:R-:W-:Y:S01]  /*108c0*/  ISETP.GE.AND P6, PT, R15, R24, PT ;  /* 0x000000180f00720c */ /* 0x000fe20003fc6270 */
[----:B------:R-:W-:-:S02]  /*108d0*/  FFMA.FTZ R34, R4, UR4, R29 ;  /* 0x0000000404227c23 */ /* 0x000fc4000801001d */
[C---:B--2---:R-:W-:Y:S02]  /*108e0*/  FFMA.FTZ R56, R5.reuse, UR4, R49 ;  /* 0x0000000405387c23 */ /* 0x044fe40008010031 */
[----:B------:R-:W-:Y:S02]  /*108f0*/  FFMA.FTZ R49, R5, UR4, R30 ;  /* 0x0000000405317c23 */ /* 0x000fe4000801001e */
[----:B------:R-:W-:Y:S02]  /*10900*/  FMUL.FTZ R4, R133, c[0x0][0x2ec] ;  /* 0x0000bb0085047a20 */ /* 0x000fe40000410000 */
[C---:B---3--:R-:W-:Y:S01]  /*10910*/  FFMA.FTZ R41, R3.reuse, UR4, R7 ;  /* 0x0000000403297c23 */ /* 0x048fe20008010007 */
[----:B------:R-:W-:Y:S01]  /*10920*/  IADD3 R7, R0, 0x21, RZ ;  /* 0x0000002100077810 */ /* 0x000fe20007ffe0ff */
[----:B------:R-:W-:Y:S01]  /*10930*/  FFMA.FTZ R30, R3, UR4, R32 ;  /* 0x00000004031e7c23 */ /* 0x000fe20008010020 */
[----:B------:R1:W-:Y:S01]  /*10940*/  MUFU.TANH R137, R6 ;  /* 0x0000000600897308 */ /* 0x0003e20000002400 */
[----:B------:R-:W-:Y:S01]  /*10950*/  FFMA.FTZ R32, R2, UR4, R23 ;  /* 0x0000000402207c23 */ /* 0x000fe20008010017 */
[----:B------:R-:W-:Y:S01]  /*10960*/  FSEL R39, R20, -INF , !P5 ;  /* 0xff80000014277808 */ /* 0x000fe20006800000 */
[----:B------:R-:W-:Y:S01]  /*10970*/  FFMA.FTZ R29, R2, UR4, R47 ;  /* 0x00000004021d7c23 */ /* 0x000fe2000801002f */
[----:B------:R-:W-:Y:S01]  /*10980*/  FSEL R47, R28, -INF , !P6 ;  /* 0xff8000001c2f7808 */ /* 0x000fe20007000000 */
[----:B------:R-:W-:Y:S01]  /*10990*/  FFMA.FTZ R43, R2, UR4, R22 ;  /* 0x00000004022b7c23 */ /* 0x000fe20008010016 */
[----:B------:R-:W-:Y:S01]  /*109a0*/  ISETP.GE.AND P5, PT, R14, R24, PT ;  /* 0x000000180e00720c */ /* 0x000fe20003fa6270 */
[C---:B------:R-:W-:Y:S01]  /*109b0*/  FFMA.FTZ R16, R5.reuse, UR4, R50 ;  /* 0x0000000405107c23 */ /* 0x040fe20008010032 */
[----:B------:R-:W2:Y:S01]  /*109c0*/  I2F R23, R8 ;  /* 0x0000000800177306 */ /* 0x000ea20000201400 */
[----:B------:R-:W-:Y:S01]  /*109d0*/  FFMA.FTZ R33, R5, UR4, R33 ;  /* 0x0000000405217c23 */ /* 0x000fe20008010021 */
[----:B------:R-:W-:-:S02]  /*109e0*/  IADD3 R5, R0, 0x29, RZ ;  /* 0x0000002900057810 */ /* 0x000fc40007ffe0ff */
[----:B------:R-:W-:Y:S01]  /*109f0*/  ISETP.GE.AND P6, PT, R13, R24, PT ;  /* 0x000000180d00720c */ /* 0x000fe20003fc6270 */
[----:B------:R-:W-:-:S03]  /*10a00*/  FFMA.FTZ R52, R3, UR4, R21 ;  /* 0x0000000403347c23 */ /* 0x000fc60008010015 */
[----:B------:R-:W3:Y:S01]  /*10a10*/  I2F R22, R7 ;  /* 0x0000000700167306 */ /* 0x000ee20000201400 */
[----:B-1----:R-:W-:Y:S02]  /*10a20*/  IADD3 R6, R0, 0x28, RZ ;  /* 0x0000002800067810 */ /* 0x002fe40007ffe0ff */
[----:B------:R-:W-:-:S05]  /*10a30*/  FSEL R48, R19, -INF , !P5 ;  /* 0xff80000013307808 */ /* 0x000fca0006800000 */
[----:B------:R1:W-:Y:S01]  /*10a40*/  MUFU.TANH R132, R4 ;  /* 0x0000000400847308 */ /* 0x0003e20000002400 */
[----:B------:R-:W-:Y:S02]  /*10a50*/  FSEL R50, R18, -INF , !P6 ;  /* 0xff80000012327808 */ /* 0x000fe40007000000 */
[-C--:B------:R-:W-:Y:S02]  /*10a60*/  ISETP.GE.AND P5, PT, R12, R24.reuse, PT ;  /* 0x000000180c00720c */ /* 0x080fe40003fa6270 */
[----:B------:R-:W-:-:S03]  /*10a70*/  ISETP.GE.AND P6, PT, R11, R24, PT ;  /* 0x000000180b00720c */ /* 0x000fc60003fc6270 */
[----:B------:R-:W4:Y:S01]  /*10a80*/  I2F R21, R6 ;  /* 0x0000000600157306 */ /* 0x000f220000201400 */
[----:B-1----:R-:W-:-:S07]  /*10a90*/  FMUL.FTZ R4, R60, c[0x0][0x2ec] ;  /* 0x0000bb003c047a20 */ /* 0x002fce0000410000 */
[----:B------:R-:W1:Y:S01]  /*10aa0*/  I2F R20, R5 ;  /* 0x0000000500147306 */ /* 0x000e620000201400 */
[----:B------:R-:W-:Y:S02]  /*10ab0*/  FSEL R250, R17, -INF , !P5 ;  /* 0xff80000011fa7808 */ /* 0x000fe40006800000 */
[----:B------:R-:W-:-:S05]  /*10ac0*/  FSEL R249, R16, -INF , !P6 ;  /* 0xff80000010f97808 */ /* 0x000fca0007000000 */
[----:B------:R1:W-:Y:S01]  /*10ad0*/  MUFU.TANH R59, R4 ;  /* 0x00000004003b7308 */ /* 0x0003e20000002400 */
[-C--:B------:R-:W-:Y:S02]  /*10ae0*/  ISETP.GE.AND P5, PT, R10, R24.reuse, PT ;  /* 0x000000180a00720c */ /* 0x080fe40003fa6270 */
[----:B------:R-:W-:Y:S02]  /*10af0*/  ISETP.GE.AND P6, PT, R9, R24, PT ;  /* 0x000000180900720c */ /* 0x000fe40003fc6270 */
[----:B------:R-:W-:Y:S01]  /*10b00*/  IADD3 R2, R0, 0x38, RZ ;  /* 0x0000003800027810 */ /* 0x000fe20007ffe0ff */
[----:B--2---:R-:W-:Y:S01]  /*10b10*/  FFMA.FTZ R16, R23, UR4, R140 ;  /* 0x0000000417107c23 */ /* 0x004fe2000801008c */
[----:B------:R-:W-:Y:S02]  /*10b20*/  FSEL R235, R30, -INF , !P5 ;  /* 0xff8000001eeb7808 */ /* 0x000fe40006800000 */
[----:B-1----:R-:W-:-:S04]  /*10b30*/  IADD3 R4, R0, 0x30, RZ ;  /* 0x0000003000047810 */ /* 0x002fc80007ffe0ff */
[----:B------:R-:W1:Y:S01]  /*10b40*/  I2F R19, R4 ;  /* 0x0000000400137306 */ /* 0x000e620000201400 */
[----:B------:R-:W-:Y:S01]  /*10b50*/  FSEL R234, R29, -INF , !P6 ;  /* 0xff8000001dea7808 */ /* 0x000fe20007000000 */
[----:B---3--:R-:W-:Y:S01]  /*10b60*/  FFMA.FTZ R29, R22, UR4, R139 ;  /* 0x00000004161d7c23 */ /* 0x008fe2000801008b */
[-C--:B------:R-:W-:Y:S02]  /*10b70*/  ISETP.GE.AND P5, PT, R8, R24.reuse, PT ;  /* 0x000000180800720c */ /* 0x080fe40003fa6270 */
[----:B------:R-:W-:-:S03]  /*10b80*/  ISETP.GE.AND P6, PT, R7, R24, PT ;  /* 0x000000180700720c */ /* 0x000fc60003fc6270 */
[----:B------:R-:W2:Y:S01]  /*10b90*/  I2F R17, R2 ;  /* 0x0000000200117306 */ /* 0x000ea20000201400 */
[----:B------:R-:W-:Y:S01]  /*10ba0*/  FSEL R141, R16, -INF , !P5 ;  /* 0xff800000108d7808 */ /* 0x000fe20006800000 */
[----:B----4-:R-:W-:Y:S01]  /*10bb0*/  FFMA.FTZ R28, R21, UR4, R138 ;  /* 0x00000004151c7c23 */ /* 0x010fe2000801008a */
[-C--:B------:R-:W-:Y:S01]  /*10bc0*/  ISETP.GE.AND P5, PT, R6, R24.reuse, PT ;  /* 0x000000180600720c */ /* 0x080fe20003fa6270 */
[----:B------:R-:W-:Y:S01]  /*10bd0*/  FFMA.FTZ R16, R20, UR4, R137 ;  /* 0x0000000414107c23 */ /* 0x000fe20008010089 */
[----:B------:R-:W-:Y:S02]  /*10be0*/  FSEL R29, R29, -INF , !P6 ;  /* 0xff8000001d1d7808 */ /* 0x000fe40007000000 */
[-C--:B------:R-:W-:Y:S02]  /*10bf0*/  ISETP.GE.AND P6, PT, R5, R24.reuse, PT ;  /* 0x000000180500720c */ /* 0x080fe40003fc6270 */
[----:B------:R-:W-:Y:S01]  /*10c00*/  FSEL R28, R28, -INF , !P5 ;  /* 0xff8000001c1c7808 */ /* 0x000fe20006800000 */
[----:B------:R1:W-:Y:S01]  /*10c10*/  STL [R1+0x28], R29 ;  /* 0x0000281d01007387 */ /* 0x0003e20000100800 */
[----:B------:R-:W-:Y:S01]  /*10c20*/  FSEL R16, R16, -INF , !P6 ;  /* 0xff80000010107808 */ /* 0x000fe20007000000 */
[----:B------:R-:W-:Y:S01]  /*10c30*/  FFMA.FTZ R31, R3, UR4, R31 ;  /* 0x00000004031f7c23 */ /* 0x000fe2000801001f */
[----:B------:R-:W-:Y:S01]  /*10c40*/  ISETP.GE.AND P5, PT, R4, R24, PT ;  /* 0x000000180400720c */ /* 0x000fe20003fa6270 */
[----:B------:R-:W-:Y:S01]  /*10c50*/  STL [R1+0x24], R28 ;  /* 0x0000241c01007387 */ /* 0x000fe20000100800 */
[----:B------:R-:W-:-:S03]  /*10c60*/  IADD3 R3, R0, 0x31, RZ ;  /* 0x0000003100037810 */ /* 0x000fc60007ffe0ff */
[----:B------:R2:W-:Y:S01]  /*10c70*/  STL [R1+0x20], R16 ;  /* 0x0000201001007387 */ /* 0x0005e20000100800 */
[----:B------:R-:W3:Y:S01]  /*10c80*/  I2F R18, R3 ;  /* 0x0000000300127306 */ /* 0x000ee20000201400 */
[----:B------:R-:W-:Y:S01]  /*10c90*/  ISETP.GE.AND P0, PT, R0, R25, PT ;  /* 0x000000190000720c */ /* 0x000fe20003f06270 */
[----:B------:R-:W-:Y:S02]  /*10ca0*/  FMUL.FTZ R64, R67, c[0x0][0x2ec] ;  /* 0x0000bb0043407a20 */ /* 0x000fe40000410000 */
[----:B-1----:R-:W-:-:S05]  /*10cb0*/  FFMA.FTZ R29, R19, UR4, R136 ;  /* 0x00000004131d7c23 */ /* 0x002fca0008010088 */
[----:B------:R-:W-:Y:S02]  /*10cc0*/  FSEL R136, R29, -INF , !P5 ;  /* 0xff8000001d887808 */ /* 0x000fe40006800000 */
[----:B------:R-:W-:Y:S01]  /*10cd0*/  ISETP.GE.AND P5, PT, R2, R24, PT ;  /* 0x000000180200720c */ /* 0x000fe20003fa6270 */
[----:B--2---:R-:W-:Y:S01]  /*10ce0*/  FFMA.FTZ R16, R17, UR4, R59 ;  /* 0x0000000411107c23 */ /* 0x004fe2000801003b */
[----:B------:R-:W-:-:S04]  /*10cf0*/  FSEL R38, R38, -INF , !P0 ;  /* 0xff80000026267808 */ /* 0x000fc80004000000 */
[----:B------:R-:W-:Y:S02]  /*10d00*/  FSEL R137, R16, -INF , !P5 ;  /* 0xff80000010897808 */ /* 0x000fe40006800000 */
[-C--:B------:R-:W-:Y:S02]  /*10d10*/  ISETP.GE.AND P5, PT, R15, R25.reuse, PT ;  /* 0x000000190f00720c */ /* 0x080fe40003fa6270 */
[-C--:B------:R-:W-:Y:S02]  /*10d20*/  ISETP.GE.AND P0, PT, R14, R25.reuse, PT ;  /* 0x000000190e00720c */ /* 0x080fe40003f06270 */
[----:B------:R-:W-:Y:S01]  /*10d30*/  FSEL R37, R37, -INF , !P5 ;  /* 0xff80000025257808 */ /* 0x000fe20006800000 */
[----:B------:R-:W-:Y:S01]  /*10d40*/  FMUL.FTZ R60, R66, c[0x0][0x2ec] ;  /* 0x0000bb00423c7a20 */ /* 0x000fe20000410000 */
[-C--:B------:R-:W-:Y:S01]  /*10d50*/  ISETP.GE.AND P5, PT, R13, R25.reuse, PT ;  /* 0x000000190d00720c */ /* 0x080fe20003fa6270 */
[----:B------:R-:W-:Y:S01]  /*10d60*/  FMUL.FTZ R16, R135, c[0x0][0x2ec] ;  /* 0x0000bb0087107a20 */ /* 0x000fe20000410000 */
[----:B------:R-:W-:Y:S01]  /*10d70*/  FSEL R36, R36, -INF , !P0 ;  /* 0xff80000024247808 */ /* 0x000fe20004000000 */
[----:B------:R-:W1:Y:S01]  /*10d80*/  MUFU.TANH R64, R64 ;  /* 0x0000004000407308 */ /* 0x000e620000002400 */
[----:B------:R-:W-:-:S02]  /*10d90*/  ISETP.GE.AND P0, PT, R12, R25, PT ;  /* 0x000000190c00720c */ /* 0x000fc40003f06270 */
[----:B------:R-:W-:Y:S02]  /*10da0*/  FSEL R35, R35, -INF , !P5 ;  /* 0xff80000023237808 */ /* 0x000fe40006800000 */
[----:B------:R-:W-:Y:S01]  /*10db0*/  ISETP.GE.AND P5, PT, R11, R25, PT ;  /* 0x000000190b00720c */ /* 0x000fe20003fa6270 */
[----:B---3--:R-:W-:Y:S02]  /*10dc0*/  FFMA.FTZ R28, R18, UR4, R132 ;  /* 0x00000004121c7c23 */ /* 0x008fe40008010084 */
[----:B------:R-:W2:Y:S01]  /*10dd0*/  MUFU.TANH R65, R60 ;  /* 0x0000003c00417308 */ /* 0x000ea20000002400 */
[----:B------:R-:W-:Y:S01]  /*10de0*/  FMUL.FTZ R30, R134, c[0x0][0x2ec] ;  /* 0x0000bb00861e7a20 */ /* 0x000fe20000410000 */
[----:B------:R-:W-:Y:S02]  /*10df0*/  FSEL R233, R34, -INF , !P0 ;  /* 0xff80000022e97808 */ /* 0x000fe40004000000 */
[C---:B------:R-:W-:Y:S02]  /*10e00*/  ISETP.GE.AND P4, PT, R0.reuse, R26, PT ;  /* 0x0000001a0000720c */ /* 0x040fe40003f86270 */
[----:B------:R-:W-:-:S02]  /*10e10*/  ISETP.GE.AND P1, PT, R0, R27, PT ;  /* 0x0000001b0000720c */ /* 0x000fc40003f26270 */
[----:B------:R3:W-:Y:S01]  /*10e20*/  MUFU.TANH R59, R16 ;  /* 0x00000010003b7308 */ /* 0x0007e20000002400 */
[----:B------:R-:W-:Y:S02]  /*10e30*/  ISETP.GE.AND P6, PT, R3, R24, PT ;  /* 0x000000180300720c */ /* 0x000fe40003fc6270 */
[-C--:B------:R-:W-:Y:S02]  /*10e40*/  ISETP.GE.AND P0, PT, R10, R25.reuse, PT ;  /* 0x000000190a00720c */ /* 0x080fe40003f06270 */
[----:B------:R-:W-:Y:S02]  /*10e50*/  IADD3 R0, R0, 0x39, RZ ;  /* 0x0000003900007810 */ /* 0x000fe40007ffe0ff */
[----:B------:R-:W-:Y:S01]  /*10e60*/  FSEL R232, R33, -INF , !P5 ;  /* 0xff80000021e87808 */ /* 0x000fe20006800000 */
[----:B------:R-:W4:Y:S01]  /*10e70*/  MUFU.TANH R60, R30 ;  /* 0x0000001e003c7308 */ /* 0x000f220000002400 */
[----:B------:R-:W-:Y:S01]  /*10e80*/  BAR.SYNC.DEFER_BLOCKING 0x0 ;  /* 0x0000000000007b1d */ /* 0x000fe20000010000 */
[----:B------:R-:W-:Y:S01]  /*10e90*/  ISETP.GE.AND P5, PT, R9, R25, PT ;  /* 0x000000190900720c */ /* 0x000fe20003fa6270 */
[----:B---3--:R-:W-:Y:S01]  /*10ea0*/  FMUL.FTZ R16, R61, c[0x0][0x2ec] ;  /* 0x0000bb003d107a20 */ /* 0x008fe20000410000 */
[----:B------:R-:W-:-:S02]  /*10eb0*/  FSEL R134, R28, -INF , !P6 ;  /* 0xff8000001c867808 */ /* 0x000fc40007000000 */
[----:B------:R-:W-:Y:S02]  /*10ec0*/  FSEL R211, R31, -INF , !P0 ;  /* 0xff8000001fd37808 */ /* 0x000fe40004000000 */
[----:B------:R3:W-:Y:S01]  /*10ed0*/  MUFU.TANH R34, R16 ;  /* 0x0000001000227308 */ /* 0x0007e20000002400 */
[----:B------:R-:W-:Y:S01]  /*10ee0*/  ISETP.GE.AND P6, PT, R0, R24, PT ;  /* 0x000000180000720c */ /* 0x000fe20003fc6270 */
[----:B------:R-:W-:Y:S01]  /*10ef0*/  FMUL.FTZ R24, R62, c[0x0][0x2ec] ;  /* 0x0000bb003e187a20 */ /* 0x000fe20000410000 */
[-C--:B------:R-:W-:Y:S01]  /*10f00*/  ISETP.GE.AND P0, PT, R8, R25.reuse, PT ;  /* 0x000000190800720c */ /* 0x080fe20003f06270 */
[----:B------:R-:W-:Y:S01]  /*10f10*/  FFMA.FTZ R28, R22, UR4, R142 ;  /* 0x00000004161c7c23 */ /* 0x000fe2000801008e */
[----:B------:R-:W-:Y:S02]  /*10f20*/  FSEL R210, R32, -INF , !P5 ;  /* 0xff80000020d27808 */ /* 0x000fe40006800000 */
[----:B------:R-:W-:Y:S01]  /*10f30*/  ISETP.GE.AND P5, PT, R7, R25, PT ;  /* 0x000000190700720c */ /* 0x000fe20003fa6270 */
[----:B------:R2:W2:Y:S01]  /*10f40*/  MUFU.TANH R30, R24 ;  /* 0x00000018001e7308 */ /* 0x0004a20000002400 */
[----:B-1----:R-:W-:-:S02]  /*10f50*/  FFMA.FTZ R29, R20, UR4, R64 ;  /* 0x00000004141d7c23 */ /* 0x002fc40008010040 */
[----:B---3--:R-:W-:Y:S01]  /*10f60*/  FFMA.FTZ R16, R23, UR4, R143 ;  /* 0x0000000417107c23 */ /* 0x008fe2000801008f */
[----:B------:R-:W-:-:S04]  /*10f70*/  FSEL R140, R28, -INF , !P5 ;  /* 0xff8000001c8c7808 */ /* 0x000fc80006800000 */
[----:B------:R-:W-:Y:S02]  /*10f80*/  FSEL R66, R16, -INF , !P0 ;  /* 0xff80000010427808 */ /* 0x000fe40004000000 */
[----:B------:R-:W1:Y:S01]  /*10f90*/  I2F R16, R0 ;  /* 0x0000000000107306 */ /* 0x000e620000201400 */
[-C--:B------:R-:W-:Y:S01]  /*10fa0*/  ISETP.GE.AND P5, PT, R5, R25.reuse, PT ;  /* 0x000000190500720c */ /* 0x080fe20003fa6270 */
[----:B------:R-:W-:Y:S01]  /*10fb0*/  FMUL.FTZ R63, R63, c[0x0][0x2ec] ;  /* 0x0000bb003f3f7a20 */ /* 0x000fe20000410000 */
[-C--:B------:R-:W-:Y:S01]  /*10fc0*/  ISETP.GE.AND P0, PT, R6, R25.reuse, PT ;  /* 0x000000190600720c */ /* 0x080fe20003f06270 */
[----:B--2---:R-:W-:Y:S01]  /*10fd0*/  FFMA.FTZ R24, R21, UR4, R65 ;  /* 0x0000000415187c23 */ /* 0x004fe20008010041 */
[----:B------:R-:W-:Y:S01]  /*10fe0*/  FSEL R142, R29, -INF , !P5 ;  /* 0xff8000001d8e7808 */ /* 0x000fe20006800000 */
[----:B----4-:R-:W-:Y:S02]  /*10ff0*/  FFMA.FTZ R28, R19, UR4, R60 ;  /* 0x00000004131c7c23 */ /* 0x010fe4000801003c */
[----:B------:R-:W2:Y:S01]  /*11000*/  MUFU.TANH R29, R63 ;  /* 0x0000003f001d7308 */ /* 0x000ea20000002400 */
[----:B------:R-:W-:Y:S01]  /*11010*/  FSEL R143, R24, -INF , !P0 ;  /* 0xff800000188f7808 */ /* 0x000fe20004000000 */
[----:B------:R-:W-:Y:S01]  /*11020*/  FFMA.FTZ R24, R18, UR4, R59 ;  /* 0x0000000412187c23 */ /* 0x000fe2000801003b */
[----:B------:R-:W-:-:S02]  /*11030*/  ISETP.GE.AND P0, PT, R4, R25, PT ;  /* 0x000000190400720c */ /* 0x000fc40003f06270 */
[-C--:B------:R-:W-:Y:S02]  /*11040*/  ISETP.GE.AND P5, PT, R3, R25.reuse, PT ;  /* 0x000000190300720c */ /* 0x080fe40003fa6270 */
[----:B------:R-:W-:Y:S02]  /*11050*/  FSEL R67, R28, -INF , !P0 ;  /* 0xff8000001c437808 */ /* 0x000fe40004000000 */
[----:B------:R-:W-:Y:S01]  /*11060*/  FSEL R215, R24, -INF , !P5 ;  /* 0xff80000018d77808 */ /* 0x000fe20006800000 */
[----:B------:R-:W-:Y:S01]  /*11070*/  FFMA.FTZ R24, R17, UR4, R30 ;  /* 0x0000000411187c23 */ /* 0x000fe2000801001e */
[-C--:B------:R-:W-:Y:S02]  /*11080*/  ISETP.GE.AND P0, PT, R2, R25.reuse, PT ;  /* 0x000000190200720c */ /* 0x080fe40003f06270 */
[----:B------:R-:W-:Y:S01]  /*11090*/  ISETP.GE.AND P5, PT, R0, R25, PT ;  /* 0x000000190000720c */ /* 0x000fe20003fa6270 */
[----:B-1----:R-:W-:Y:S01]  /*110a0*/  FFMA.FTZ R25, R16, UR4, R34 ;  /* 0x0000000410197c23 */ /* 0x002fe20008010022 */
[----:B------:R-:W-:-:S02]  /*110b0*/  FSEL R213, R24, -INF , !P0 ;  /* 0xff80000018d57808 */ /* 0x000fc40004000000 */
[-C--:B------:R-:W-:Y:S02]  /*110c0*/  ISETP.GE.AND P0, PT, R15, R26.reuse, PT ;  /* 0x0000001a0f00720c */ /* 0x080fe40003f06270 */
[----:B------:R-:W-:Y:S02]  /*110d0*/  FSEL R214, R25, -INF , !P6 ;  /* 0xff80000019d67808 */ /* 0x000fe40007000000 */
[----:B------:R-:W-:Y:S01]  /*110e0*/  ISETP.GE.AND P6, PT, R15, R27, PT ;  /* 0x0000001b0f00720c */ /* 0x000fe20003fc6270 */
[----:B--2---:R-:W-:Y:S02]  /*110f0*/  FFMA.FTZ R15, R16, UR4, R29 ;  /* 0x00000004100f7c23 */ /* 0x004fe4000801001d */
[----:B------:R-:W-:Y:S02]  /*11100*/  FMUL.FTZ R24, R229, c[0x0][0x2ec] ;  /* 0x0000bb00e5187a20 */ /* 0x000fe40000410000 */
[----:B------:R-:W-:Y:S01]  /*11110*/  FMUL.FTZ R28, R228, c[0x0][0x2ec] ;  /* 0x0000bb00e41c7a20 */ /* 0x000fe20000410000 */
[----:B------:R-:W-:Y:S01]  /*11120*/  FSEL R228, R15, -INF , !P5 ;  /* 0xff8000000fe47808 */ /* 0x000fe20006800000 */
[----:B------:R1:W-:Y:S01]  /*11130*/  MUFU.TANH R59, R24 ;  /* 0x00000018003b7308 */ /* 0x0003e20000002400 */
[----:B------:R-:W-:Y:S01]  /*11140*/  FMUL.FTZ R25, R231, c[0x0][0x2ec] ;  /* 0x0000bb00e7197a20 */ /* 0x000fe20000410000 */
[----:B------:R-:W-:-:S02]  /*11150*/  ISETP.GE.AND P5, PT, R14, R26, PT ;  /* 0x0000001a0e00720c */ /* 0x000fc40003fa6270 */
[----:B------:R-:W-:Y:S02]  /*11160*/  FSEL R15, R44, -INF , !P4 ;  /* 0xff8000002c0f7808 */ /* 0x000fe40006000000 */
[----:B------:R-:W-:Y:S02]  /*11170*/  ISETP.GE.AND P4, PT, R14, R27, PT ;  /* 0x0000001b0e00720c */ /* 0x000fe40003f86270 */
[----:B------:R-:W2:Y:S01]  /*11180*/  MUFU.TANH R60, R28 ;  /* 0x0000001c003c7308 */ /* 0x000ea20000002400 */
[----:B------:R-:W-:Y:S02]  /*11190*/  FSEL R14, R42, -INF , !P1 ;  /* 0xff8000002a0e7808 */ /* 0x000fe40004800000 */
[----:B------:R-:W-:Y:S01]  /*111a0*/  FSEL R31, R45, -INF , !P6 ;  /* 0xff8000002d1f7808 */ /* 0x000fe20007000000 */
[----:B-1----:R-:W-:-:S04]  /*111b0*/  FMUL.FTZ R24, R230, c[0x0][0x2ec] ;  /* 0x0000bb00e6187a20 */ /* 0x002fc80000410000 */
[----:B------:R1:W-:Y:S01]  /*111c0*/  MUFU.TANH R42, R25 ;  /* 0x00000019002a7308 */ /* 0x0003e20000002400 */
[-C--:B------:R-:W-:Y:S02]  /*111d0*/  ISETP.GE.AND P1, PT, R13, R26.reuse, PT ;  /* 0x0000001a0d00720c */ /* 0x080fe40003f26270 */
[----:B------:R-:W-:-:S05]  /*111e0*/  ISETP.GE.AND P6, PT, R12, R26, PT ;  /* 0x0000001a0c00720c */ /* 0x000fca0003fc6270 */
[----:B------:R3:W4:Y:S01]  /*111f0*/  MUFU.TANH R44, R24 ;  /* 0x00000018002c7308 */ /* 0x0007220000002400 */
[----:B------:R-:W-:Y:S02]  /*11200*/  FSEL R30, R57, -INF , !P1 ;  /* 0xff800000391e7808 */ /* 0x000fe40004800000 */
[----:B------:R-:W-:Y:S02]  /*11210*/  FSEL R139, R58, -INF , !P6 ;  /* 0xff8000003a8b7808 */ /* 0x000fe40007000000 */
[----:B-1----:R-:W-:Y:S02]  /*11220*/  FSEL R25, R53, -INF , !P5 ;  /* 0xff80000035197808 */ /* 0x002fe40006800000 */
[-C--:B------:R-:W-:Y:S02]  /*11230*/  ISETP.GE.AND P5, PT, R12, R27.reuse, PT ;  /* 0x0000001b0c00720c */ /* 0x080fe40003fa6270 */
[----:B---3--:R-:W-:Y:S02]  /*11240*/  FSEL R24, R46, -INF , !P0 ;  /* 0xff8000002e187808 */ /* 0x008fe40004000000 */
[----:B------:R-:W-:-:S02]  /*11250*/  ISETP.GE.AND P0, PT, R13, R27, PT ;  /* 0x0000001b0d00720c */ /* 0x000fc40003f06270 */
[----:B------:R-:W-:Y:S02]  /*11260*/  FSEL R209, R54, -INF , !P5 ;  /* 0xff80000036d17808 */ /* 0x000fe40006800000 */
[-C--:B------:R-:W-:Y:S02]  /*11270*/  ISETP.GE.AND P1, PT, R11, R27.reuse, PT ;  /* 0x0000001b0b00720c */ /* 0x080fe40003f26270 */
[----:B------:R-:W-:Y:S02]  /*11280*/  FSEL R33, R55, -INF , !P0 ;  /* 0xff80000037217808 */ /* 0x000fe40004000000 */
[----:B------:R-:W-:Y:S02]  /*11290*/  ISETP.GE.AND P6, PT, R10, R27, PT ;  /* 0x0000001b0a00720c */ /* 0x000fe40003fc6270 */
[----:B------:R-:W-:Y:S02]  /*112a0*/  ISETP.GE.AND P5, PT, R9, R26, PT ;  /* 0x0000001a0900720c */ /* 0x000fe40003fa6270 */
[----:B------:R-:W-:-:S02]  /*112b0*/  FSEL R32, R51, -INF , !P4 ;  /* 0xff80000033207808 */ /* 0x000fc40006000000 */
[-C--:B------:R-:W-:Y:S02]  /*112c0*/  ISETP.GE.AND P0, PT, R10, R26.reuse, PT ;  /* 0x0000001a0a00720c */ /* 0x080fe40003f06270 */
[----:B------:R-:W-:Y:S01]  /*112d0*/  ISETP.GE.AND P4, PT, R11, R26, PT ;  /* 0x0000001a0b00720c */ /* 0x000fe20003f86270 */
[----:B------:R-:W-:Y:S01]  /*112e0*/  FMUL.FTZ R13, R224, c[0x0][0x2ec] ;  /* 0x0000bb00e00d7a20 */ /* 0x000fe20000410000 */
[----:B------:R-:W-:Y:S01]  /*112f0*/  FSEL R208, R49, -INF , !P1 ;  /* 0xff80000031d07808 */ /* 0x000fe20004800000 */
[----:B------:R-:W-:Y:S01]  /*11300*/  FMUL.FTZ R11, R226, c[0x0][0x2ec] ;  /* 0x0000bb00e20b7a20 */ /* 0x000fe20000410000 */
[----:B------:R-:W-:Y:S02]  /*11310*/  FSEL R138, R41, -INF , !P6 ;  /* 0xff800000298a7808 */ /* 0x000fe40007000000 */
[----:B------:R-:W-:Y:S02]  /*11320*/  FSEL R132, R43, -INF , !P5 ;  /* 0xff8000002b847808 */ /* 0x000fe40006800000 */
[----:B------:R-:W-:-:S02]  /*11330*/  FSEL R49, R52, -INF , !P0 ;  /* 0xff80000034317808 */ /* 0x000fc40004000000 */
[CC--:B------:R-:W-:Y:S02]  /*11340*/  ISETP.GE.AND P6, PT, R7.reuse, R26.reuse, PT ;  /* 0x0000001a0700720c */ /* 0x0c0fe40003fc6270 */
[-C--:B------:R-:W-:Y:S01]  /*11350*/  ISETP.GE.AND P5, PT, R7, R27.reuse, PT ;  /* 0x0000001b0700720c */ /* 0x080fe20003fa6270 */
[----:B--2---:R-:W-:Y:S01]  /*11360*/  FFMA.FTZ R7, R23, UR4, R60 ;  /* 0x0000000417077c23 */ /* 0x004fe2000801003c */
[----:B------:R-:W-:Y:S02]  /*11370*/  FSEL R133, R56, -INF , !P4 ;  /* 0xff80000038857808 */ /* 0x000fe40006000000 */
[C---:B------:R-:W-:Y:S02]  /*11380*/  ISETP.GE.AND P1, PT, R8.reuse, R26, PT ;  /* 0x0000001a0800720c */ /* 0x040fe40003f26270 */
[-C--:B------:R-:W-:Y:S01]  /*11390*/  ISETP.GE.AND P0, PT, R8, R27.reuse, PT ;  /* 0x0000001b0800720c */ /* 0x080fe20003f06270 */
[----:B------:R-:W-:Y:S01]  /*113a0*/  FMUL.FTZ R8, R221, c[0x0][0x2ec] ;  /* 0x0000bb00dd087a20 */ /* 0x000fe20000410000 */
[----:B------:R-:W-:Y:S01]  /*113b0*/  ISETP.GE.AND P4, PT, R9, R27, PT ;  /* 0x0000001b0900720c */ /* 0x000fe20003f86270 */
[----:B------:R-:W1:Y:S01]  /*113c0*/  MUFU.TANH R29, R13 ;  /* 0x0000000d001d7308 */ /* 0x000e620000002400 */
[----:B------:R-:W-:-:S02]  /*113d0*/  FMUL.FTZ R12, R225, c[0x0][0x2ec] ;  /* 0x0000bb00e10c7a20 */ /* 0x000fc40000410000 */
[----:B------:R-:W-:Y:S01]  /*113e0*/  FMUL.FTZ R10, R227, c[0x0][0x2ec] ;  /* 0x0000bb00e30a7a20 */ /* 0x000fe20000410000 */
[----:B------:R-:W-:Y:S01]  /*113f0*/  FSEL R51, R40, -INF , !P4 ;  /* 0xff80000028337808 */ /* 0x000fe20006000000 */
[----:B------:R-:W-:Y:S01]  /*11400*/  FMUL.FTZ R9, R220, c[0x0][0x2ec] ;  /* 0x0000bb00dc097a20 */ /* 0x000fe20000410000 */
[----:B------:R-:W-:Y:S02]  /*11410*/  FSEL R227, R7, -INF , !P1 ;  /* 0xff80000007e37808 */ /* 0x000fe40004800000 */
[----:B------:R-:W2:Y:S01]  /*11420*/  MUFU.TANH R13, R11 ;  /* 0x0000000b000d7308 */ /* 0x000ea20000002400 */
[----:B------:R-:W-:Y:S01]  /*11430*/  ISETP.GE.AND P4, PT, R6, R26, PT ;  /* 0x0000001a0600720c */ /* 0x000fe20003f86270 */
[----:B------:R-:W-:Y:S01]  /*11440*/  FFMA.FTZ R7, R22, UR4, R59 ;  /* 0x0000000416077c23 */ /* 0x000fe2000801003b */
[----:B------:R-:W-:Y:S01]  /*11450*/  ISETP.GE.AND P1, PT, R6, R27, PT ;  /* 0x0000001b0600720c */ /* 0x000fe20003f26270 */
[----:B----4-:R-:W-:-:S04]  /*11460*/  FFMA.FTZ R6, R23, UR4, R44 ;  /* 0x0000000417067c23 */ /* 0x010fc8000801002c */
[----:B------:R3:W-:Y:S01]  /*11470*/  MUFU.TANH R11, R8 ;  /* 0x00000008000b7308 */ /* 0x0007e20000002400 */
[----:B------:R-:W-:Y:S02]  /*11480*/  FSEL R225, R6, -INF , !P0 ;  /* 0xff80000006e17808 */ /* 0x000fe40004000000 */
[----:B------:R-:W-:-:S05]  /*11490*/  ISETP.GE.AND P0, PT, R5, R26, PT ;  /* 0x0000001a0500720c */ /* 0x000fca0003f06270 */
[----:B------:R-:W4:Y:S01]  /*114a0*/  MUFU.TANH R34, R12 ;  /* 0x0000000c00227308 */ /* 0x000f220000002400 */
[----:B---3--:R-:W-:-:S07]  /*114b0*/  FMUL.FTZ R8, R222, c[0x0][0x2ec] ;  /* 0x0000bb00de087a20 */ /* 0x008fce0000410000 */
[----:B------:R-:W3:Y:S08]  /*114c0*/  MUFU.TANH R12, R9 ;  /* 0x00000009000c7308 */ /* 0x000ef00000002400 */
[----:B------:R1:W-:Y:S01]  /*114d0*/  MUFU.TANH R9, R8 ;  /* 0x0000000800097308 */ /* 0x0003e20000002400 */
[----:B------:R-:W-:-:S07]  /*114e0*/  FFMA.FTZ R22, R22, UR4, R42 ;  /* 0x0000000416167c23 */ /* 0x000fce000801002a */
[----:B------:R-:W-:Y:S01]  /*114f0*/  MUFU.TANH R28, R10 ;  /* 0x0000000a001c7308 */ /* 0x000fe20000002400 */
[----:B-1----:R-:W-:Y:S01]  /*11500*/  FMUL.FTZ R8, R223, c[0x0][0x2ec] ;  /* 0x0000bb00df087a20 */ /* 0x002fe20000410000 */
[----:B------:R-:W-:Y:S02]  /*11510*/  FSEL R223, R7, -INF , !P6 ;  /* 0xff80000007df7808 */ /* 0x000fe40007000000 */
[----:B------:R-:W-:Y:S01]  /*11520*/  ISETP.GE.AND P6, PT, R5, R27, PT ;  /* 0x0000001b0500720c */ /* 0x000fe20003fc6270 */
[----:B------:R-:W-:-:S03]  /*11530*/  FMUL.FTZ R5, R216, c[0x0][0x2ec] ;  /* 0x0000bb00d8057a20 */ /* 0x000fc60000410000 */
[----:B------:R-:W1:Y:S08]  /*11540*/  MUFU.TANH R10, R8 ;  /* 0x00000008000a7308 */ /* 0x000e700000002400 */
[----:B------:R1:W1:Y:S01]  /*11550*/  MUFU.TANH R8, R5 ;  /* 0x0000000500087308 */ /* 0x0002620000002400 */
[----:B------:R-:W-:Y:S01]  /*11560*/  FMUL.FTZ R6, R217, c[0x0][0x2ec] ;  /* 0x0000bb00d9067a20 */ /* 0x000fe20000410000 */
[----:B------:R-:W-:-:S02]  /*11570*/  FSEL R224, R22, -INF , !P5 ;  /* 0xff80000016e07808 */ /* 0x000fc40006800000 */
[----:B------:R-:W-:Y:S01]  /*11580*/  ISETP.GE.AND P5, PT, R4, R26, PT ;  /* 0x0000001a0400720c */ /* 0x000fe20003fa6270 */
[C---:B-1----:R-:W-:Y:S02]  /*11590*/  FFMA.FTZ R5, R21.reuse, UR4, R29 ;  /* 0x0000000415057c23 */ /* 0x042fe4000801001d */
[----:B--2---:R-:W-:-:S03]  /*115a0*/  FFMA.FTZ R21, R21, UR4, R13 ;  /* 0x0000000415157c23 */ /* 0x004fc6000801000d */
[----:B------:R-:W-:Y:S01]  /*115b0*/  FSEL R220, R5, -INF , !P4 ;  /* 0xff80000005dc7808 */ /* 0x000fe20006000000 */
[----:B----4-:R-:W-:Y:S01]  /*115c0*/  FFMA.FTZ R5, R20, UR4, R34 ;  /* 0x0000000414057c23 */ /* 0x010fe20008010022 */
[-C--:B------:R-:W-:Y:S01]  /*115d0*/  ISETP.GE.AND P4, PT, R4, R27.reuse, PT ;  /* 0x0000001b0400720c */ /* 0x080fe20003f86270 */
[----:B---3--:R-:W-:Y:S01]  /*115e0*/  FFMA.FTZ R4, R19, UR4, R12 ;  /* 0x0000000413047c23 */ /* 0x008fe2000801000c */
[----:B------:R-:W-:Y:S01]  /*115f0*/  FSEL R222, R21, -INF , !P1 ;  /* 0xff80000015de7808 */ /* 0x000fe20004800000 */
[----:B------:R1:W2:Y:S01]  /*11600*/  MUFU.TANH R7, R6 ;  /* 0x0000000600077308 */ /* 0x0002a20000002400 */
[----:B------:R-:W-:Y:S02]  /*11610*/  FSEL R216, R5, -INF , !P0 ;  /* 0xff80000005d87808 */ /* 0x000fe40004000000 */
[C---:B------:R-:W-:Y:S02]  /*11620*/  ISETP.GE.AND P1, PT, R3.reuse, R26, PT ;  /* 0x0000001a0300720c */ /* 0x040fe40003f26270 */
[----:B------:R-:W-:Y:S01]  /*11630*/  ISETP.GE.AND P0, PT, R3, R27, PT ;  /* 0x0000001b0300720c */ /* 0x000fe20003f06270 */
[----:B------:R-:W-:Y:S01]  /*11640*/  FMUL.FTZ R3, R219, c[0x0][0x2ec] ;  /* 0x0000bb00db037a20 */ /* 0x000fe20000410000 */
[----:B------:R-:W-:-:S03]  /*11650*/  FSEL R226, R4, -INF , !P5 ;  /* 0xff80000004e27808 */ /* 0x000fc60006800000 */
[----:B------:R3:W-:Y:S01]  /*11660*/  MUFU.TANH R4, R3 ;  /* 0x0000000300047308 */ /* 0x0007e20000002400 */
[----:B-1----:R-:W-:-:S07]  /*11670*/  FMUL.FTZ R6, R218, c[0x0][0x2ec] ;  /* 0x0000bb00da067a20 */ /* 0x002fce0000410000 */
[----:B------:R-:W1:Y:S01]  /*11680*/  MUFU.TANH R6, R6 ;  /* 0x0000000600067308 */ /* 0x000e620000002400 */
[C---:B---3--:R-:W-:Y:S02]  /*11690*/  FFMA.FTZ R3, R18.reuse, UR4, R11 ;  /* 0x0000000412037c23 */ /* 0x048fe4000801000b */
[----:B------:R-:W-:Y:S02]  /*116a0*/  FFMA.FTZ R18, R18, UR4, R10 ;  /* 0x0000000412127c23 */ /* 0x000fe4000801000a */
[----:B------:R-:W-:-:S03]  /*116b0*/  FFMA.FTZ R20, R20, UR4, R28 ;  /* 0x0000000414147c23 */ /* 0x000fc6000801001c */
[----:B------:R-:W-:Y:S02]  /*116c0*/  FSEL R231, R18, -INF , !P0 ;  /* 0xff80000012e77808 */ /* 0x000fe40004000000 */
[----:B------:R-:W-:Y:S01]  /*116d0*/  PLOP3.LUT P0, PT, PT, PT, UP0, 0x80, 0x0 ;  /* 0x000000000000781c */ /* 0x000fe20003f0f008 */
[----:B------:R-:W-:Y:S01]  /*116e0*/  FFMA.FTZ R19, R19, UR4, R9 ;  /* 0x0000000413137c23 */ /* 0x000fe20008010009 */
[----:B------:R-:W-:Y:S02]  /*116f0*/  FSEL R221, R20, -INF , !P6 ;  /* 0xff80000014dd7808 */ /* 0x000fe40007000000 */
[----:B------:R-:W-:Y:S02]  /*11700*/  FSEL R219, R3, -INF , !P1 ;  /* 0xff80000003db7808 */ /* 0x000fe40004800000 */
[----:B------:R-:W-:Y:S02]  /*11710*/  FSEL R212, R19, -INF , !P4 ;  /* 0xff80000013d47808 */ /* 0x000fe40006000000 */
[----:B------:R-:W-:-:S02]  /*11720*/  ISETP.GE.AND P6, PT, R2, R26, PT ;  /* 0x0000001a0200720c */ /* 0x000fc40003fc6270 */
[----:B------:R-:W-:Y:S02]  /*11730*/  ISETP.GE.AND P5, PT, R0, R26, PT ;  /* 0x0000001a0000720c */ /* 0x000fe40003fa6270 */
[-C--:B------:R-:W-:Y:S01]  /*11740*/  ISETP.GE.AND P4, PT, R2, R27.reuse, PT ;  /* 0x0000001b0200720c */ /* 0x080fe20003f86270 */
[C---:B------:R-:W-:Y:S01]  /*11750*/  FFMA.FTZ R2, R17.reuse, UR4, R8 ;  /* 0x0000000411027c23 */ /* 0x040fe20008010008 */
[----:B------:R-:W-:Y:S01]  /*11760*/  ISETP.GE.AND P1, PT, R0, R27, PT ;  /* 0x0000001b0000720c */ /* 0x000fe20003f26270 */
[C---:B--2---:R-:W-:Y:S02]  /*11770*/  FFMA.FTZ R0, R16.reuse, UR4, R7 ;  /* 0x0000000410007c23 */ /* 0x044fe40008010007 */
[----:B-1----:R-:W-:Y:S02]  /*11780*/  FFMA.FTZ R17, R17, UR4, R6 ;  /* 0x0000000411117c23 */ /* 0x002fe40008010006 */
        /* <DEDUP_REMOVED lines=84> */
.L_x_419:
[----:B------:R-:W-:Y:S05]  /*11cd0*/  BSYNC B0 ;  /* 0x0000000000007941 */ /* 0x000fea0003800000 */
.L_x_418:
[----:B------:R-:W0:Y:S02]  /*11ce0*/  LDGDEPBAR ;  /* 0x00000000000079af */ /* 0x000e240000000000 */
.L_x_417:
[----:B--2---:R-:W2:Y:S04]  /*11cf0*/  LDL.LU R3, [R1+0x24] ;  /* 0x0000240001037983 */ /* 0x004ea80000300800 */
[----:B------:R-:W3:Y:S04]  /*11d00*/  LDL.LU R2, [R1+0x20] ;  /* 0x0000200001027983 */ /* 0x000ee80000300800 */
[----:B------:R-:W4:Y:S04]  /*11d10*/  LDL.LU R0, [R1+0x28] ;  /* 0x0000280001007983 */ /* 0x000f280000300800 */
[----:B-1----:R-:W4:Y:S04]  /*11d20*/  LDL.LU R7, [R1+0x34] ;  /* 0x0000340001077983 */ /* 0x002f280000300800 */
[----:B------:R-:W4:Y:S01]  /*11d30*/  LDL.LU R6, [R1+0x30] ;  /* 0x0000300001067983 */ /* 0x000f220000300800 */
[----:B------:R-:W-:-:S02]  /*11d40*/  MOV R26, R136 ;  /* 0x00000088001a7202 */ /* 0x000fc40000000f00 */
[----:B------:R-:W-:Y:S01]  /*11d50*/  MOV R42, R134 ;  /* 0x00000086002a7202 */ /* 0x000fe20000000f00 */
[----:B------:R-:W-:Y:S01]  /*11d60*/  STL [R1+0xa4], R243 ;  /* 0x0000a4f301007387 */ /* 0x000fe20000100800 */
[----:B------:R-:W-:Y:S02]  /*11d70*/  MOV R20, R66 ;  /* 0x0000004200147202 */ /* 0x000fe40000000f00 */
[----:B------:R-:W-:Y:S01]  /*11d80*/  MOV R43, R137 ;  /* 0x00000089002b7202 */ /* 0x000fe20000000f00 */
[----:B------:R-:W-:Y:S01]  /*11d90*/  STL [R1+0xa0], R242 ;  /* 0x0000a0f201007387 */ /* 0x000fe20000100800 */
[----:B------:R-:W-:Y:S02]  /*11da0*/  MOV R53, R214 ;  /* 0x000000d600357202 */ /* 0x000fe40000000f00 */
[----:B------:R-:W-:Y:S01]  /*11db0*/  MOV R40, R67 ;  /* 0x0000004300287202 */ /* 0x000fe20000000f00 */
[----:B------:R-:W-:Y:S01]  /*11dc0*/  STL [R1+0x9c], R241 ;  /* 0x00009cf101007387 */ /* 0x000fe20000100800 */
[----:B------:R-:W-:-:S03]  /*11dd0*/  MOV R52, R215 ;  /* 0x000000d700347202 */ /* 0x000fc60000000f00 */
[----:B------:R-:W-:Y:S04]  /*11de0*/  STL [R1+0x98], R236 ;  /* 0x000098ec01007387 */ /* 0x000fe80000100800 */
[----:B------:R-:W-:Y:S01]  /*11df0*/  LDSM.16.MT88.4 R16, [R237+0xc000] ;  /* 0x00c00000ed10783b */ /* 0x000fe20000004200 */
[----:B--2---:R-:W-:Y:S02]  /*11e00*/  MOV R22, R3 ;  /* 0x0000000300167202 */ /* 0x004fe40000000f00 */
[----:B---3--:R-:W-:Y:S02]  /*11e10*/  MOV R21, R2 ;  /* 0x0000000200157202 */ /* 0x008fe40000000f00 */
[----:B----4-:R-:W-:Y:S02]  /*11e20*/  MOV R27, R0 ;  /* 0x00000000001b7202 */ /* 0x010fe40000000f00 */
        /* <DEDUP_REMOVED lines=82> */
[----:B------:R-:W-:-:S03]  /*12350*/  FSETP.NEU.FTZ.AND P3, PT, R136, -INF , PT ;  /* 0xff8000008800780b */ /* 0x000fc60003f7d000 */
[----:B------:R2:W-:Y:S01]  /*12360*/  MUFU.EX2 R41, R0 ;  /* 0x0000000000297308 */ /* 0x0005e20000000800 */
[----:B-1----:R-:W-:Y:S01]  /*12370*/  FMNMX.FTZ R134, R134, R4, !PT ;  /* 0x0000000486867209 */ /* 0x002fe20007810000 */
[----:B----4-:R-:W-:-:S04]  /*12380*/  FFMA.FTZ R3, R47, c[0x0][0x23c], -R2 ;  /* 0x00008f002f037a23 */ /* 0x010fc80000010802 */
[----:B------:R-:W1:Y:S02]  /*12390*/  SHFL.BFLY PT, R4, R134, 0x1, 0x1f ;  /* 0x0c201f0086047f89 */ /* 0x000e6400000e0000 */
[----:B------:R4:W-:Y:S01]  /*123a0*/  MUFU.EX2 R39, R3 ;  /* 0x0000000300277308 */ /* 0x0009e20000000800 */
[----:B---3--:R-:W-:Y:S01]  /*123b0*/  FMNMX.FTZ R135, R135, R5, !PT ;  /* 0x0000000587877209 */ /* 0x008fe20007810000 */
[----:B--2---:R-:W-:-:S03]  /*123c0*/  FFMA.FTZ R0, R50, c[0x0][0x23c], -R2 ;  /* 0x00008f0032007a23 */ /* 0x004fc60000010802 */
[C---:B------:R-:W-:Y:S01]  /*123d0*/  FSETP.NEU.FTZ.AND P2, PT, R135.reuse, -INF , PT ;  /* 0xff8000008700780b */ /* 0x040fe20003f5d000 */
[----:B------:R-:W-:Y:S02]  /*123e0*/  FMUL.FTZ R28, R135, c[0x0][0x23c] ;  /* 0x00008f00871c7a20 */ /* 0x000fe40000410000 */
[----:B------:R2:W3:Y:S03]  /*123f0*/  MUFU.EX2 R8, R0 ;  /* 0x0000000000087308 */ /* 0x0004e60000000800 */
[----:B------:R-:W-:Y:S01]  /*12400*/  FSEL R28, R28, RZ, P2 ;  /* 0x000000ff1c1c7208 */ /* 0x000fe20001000000 */
[----:B----4-:R-:W-:-:S05]  /*12410*/  FMUL.FTZ R3, R136, c[0x0][0x23c] ;  /* 0x00008f0088037a20 */ /* 0x010fca0000410000 */
[----:B------:R-:W-:Y:S02]  /*12420*/  FSEL R3, R3, RZ, P3 ;  /* 0x000000ff03037208 */ /* 0x000fe40001800000 */
[----:B-1----:R-:W-:Y:S02]  /*12430*/  FMNMX.FTZ R134, R134, R4, !PT ;  /* 0x0000000486867209 */ /* 0x002fe40007810000 */
[----:B------:R-:W-:Y:S01]  /*12440*/  FSEL R4, R137, RZ, P4 ;  /* 0x000000ff89047208 */ /* 0x000fe20002000000 */
[----:B--2---:R-:W-:Y:S01]  /*12450*/  FFMA.FTZ R0, R38, c[0x0][0x23c], -R3 ;  /* 0x00008f0026007a23 */ /* 0x004fe20000010803 */
[C---:B------:R-:W-:Y:S01]  /*12460*/  FSETP.NEU.FTZ.AND P1, PT, R134.reuse, -INF , PT ;  /* 0xff8000008600780b */ /* 0x040fe20003f3d000 */
[----:B------:R-:W-:Y:S02]  /*12470*/  FMUL.FTZ R29, R134, c[0x0][0x23c] ;  /* 0x00008f00861d7a20 */ /* 0x000fe40000410000 */
[----:B------:R1:W-:Y:S01]  /*12480*/  MUFU.EX2 R242, R0 ;  /* 0x0000000000f27308 */ /* 0x0003e20000000800 */
[----:B------:R-:W-:-:S02]  /*12490*/  FADD.FTZ R4, R7, -R4 ;  /* 0x8000000407047221 */ /* 0x000fc40000010000 */
[----:B------:R-:W-:Y:S01]  /*124a0*/  FSEL R29, R29, RZ, P1 ;  /* 0x000000ff1d1d7208 */ /* 0x000fe20000800000 */
[--C-:B-1----:R-:W-:Y:S01]  /*124b0*/  FFMA.FTZ R0, R37, c[0x0][0x23c], -R3.reuse ;  /* 0x00008f0025007a23 */ /* 0x102fe20000010803 */
[----:B---3--:R-:W-:Y:S02]  /*124c0*/  MOV R37, R8 ;  /* 0x0000000800257202 */ /* 0x008fe40000000f00 */
[----:B------:R-:W-:Y:S01]  /*124d0*/  F2FP.BF16.PACK_AB R8, R39, R243 ;  /* 0x000000f32708723e */ /* 0x000fe200000010ff */
[----:B------:R1:W2:Y:S01]  /*124e0*/  MUFU.EX2 R23, R0 ;  /* 0x0000000000177308 */ /* 0x0002a20000000800 */
[----:B------:R-:W-:Y:S01]  /*124f0*/  F2FP.BF16.PACK_AB R10, R37, R41 ;  /* 0x00000029250a723e */ /* 0x000fe200000010ff */
[----:B-1----:R-:W-:Y:S01]  /*12500*/  FFMA.FTZ R0, R36, c[0x0][0x23c], -R3 ;  /* 0x00008f0024007a23 */ /* 0x002fe20000010803 */
[----:B--2---:R-:W-:-:S05]  /*12510*/  F2FP.BF16.PACK_AB R9, R23, R242 ;  /* 0x000000f21709723e */ /* 0x004fca00000010ff */
[----:B------:R1:W-:Y:S02]  /*12520*/  MUFU.EX2 R36, R0 ;  /* 0x0000000000247308 */ /* 0x0003e40000000800 */
[----:B-1----:R-:W-:Y:S01]  /*12530*/  FFMA.FTZ R0, R35, c[0x0][0x23c], -R3 ;  /* 0x00008f0023007a23 */ /* 0x002fe20000010803 */
[----:B------:R-:W-:-:S05]  /*12540*/  MOV R35, R213 ;  /* 0x000000d500237202 */ /* 0x000fca0000000f00 */
[----:B------:R1:W2:Y:S02]  /*12550*/  MUFU.EX2 R50, R0 ;  /* 0x0000000000327308 */ /* 0x0002a40000000800 */
[----:B-1----:R-:W-:Y:S01]  /*12560*/  FFMA.FTZ R0, R15, c[0x0][0x23c], -R28 ;  /* 0x00008f000f007a23 */ /* 0x002fe2000001081c */
[----:B--2---:R-:W-:-:S05]  /*12570*/  F2FP.BF16.PACK_AB R11, R50, R36 ;  /* 0x00000024320b723e */ /* 0x004fca00000010ff */
[----:B------:R1:W-:Y:S02]  /*12580*/  MUFU.EX2 R241, R0 ;  /* 0x0000000000f17308 */ /* 0x0003e40000000800 */
[----:B-1----:R-:W-:-:S06]  /*12590*/  FFMA.FTZ R0, R24, c[0x0][0x23c], -R28 ;  /* 0x00008f0018007a23 */ /* 0x002fcc000001081c */
[----:B------:R1:W-:Y:S02]  /*125a0*/  MUFU.EX2 R47, R0 ;  /* 0x00000000002f7308 */ /* 0x0003e40000000800 */
[----:B-1----:R-:W-:-:S06]  /*125b0*/  FFMA.FTZ R0, R25, c[0x0][0x23c], -R28 ;  /* 0x00008f0019007a23 */ /* 0x002fcc000001081c */
[----:B------:R1:W-:Y:S02]  /*125c0*/  MUFU.EX2 R38, R0 ;  /* 0x0000000000267308 */ /* 0x0003e40000000800 */
[----:B-1----:R-:W-:Y:S02]  /*125d0*/  FFMA.FTZ R0, R30, c[0x0][0x23c], -R28 ;  /* 0x00008f001e007a23 */ /* 0x002fe4000001081c */
[----:B------:R-:W-:-:S04]  /*125e0*/  FMUL.FTZ R30, R4, c[0x0][0x23c] ;  /* 0x00008f00041e7a20 */ /* 0x000fc80000410000 */
[----:B------:R1:W-:Y:S08]  /*125f0*/  MUFU.EX2 R34, R0 ;  /* 0x0000000000227308 */ /* 0x0003f00000000800 */
[----:B------:R-:W2:Y:S01]  /*12600*/  MUFU.EX2 R30, R30 ;  /* 0x0000001e001e7308 */ /* 0x000ea20000000800 */
[----:B-1----:R-:W-:Y:S02]  /*12610*/  FFMA.FTZ R0, R14, c[0x0][0x23c], -R29 ;  /* 0x00008f000e007a23 */ /* 0x002fe4000001081d */
[----:B------:R-:W1:Y:S05]  /*12620*/  LDSM.16.MT88.4 R12, [R238+0xc000] ;  /* 0x00c00000ee0c783b */ /* 0x000e6a0000004200 */
[----:B------:R3:W-:Y:S01]  /*12630*/  MUFU.EX2 R236, R0 ;  /* 0x0000000000ec7308 */ /* 0x0007e20000000800 */
[----:B--2---:R-:W-:-:S02]  /*12640*/  FMUL.FTZ R148, R148, R30 ;  /* 0x0000001e94947220 */ /* 0x004fc40000410000 */
[-C--:B------:R-:W-:Y:S02]  /*12650*/  FMUL.FTZ R149, R149, R30.reuse ;  /* 0x0000001e95957220 */ /* 0x080fe40000410000 */
[-C--:B------:R-:W-:Y:S02]  /*12660*/  FMUL.FTZ R156, R156, R30.reuse ;  /* 0x0000001e9c9c7220 */ /* 0x080fe40000410000 */
[-C--:B------:R-:W-:Y:S02]  /*12670*/  FMUL.FTZ R157, R157, R30.reuse ;  /* 0x0000001e9d9d7220 */ /* 0x080fe40000410000 */
[-C--:B------:R-:W-:Y:S02]  /*12680*/  FMUL.FTZ R172, R172, R30.reuse ;  /* 0x0000001eacac7220 */ /* 0x080fe40000410000 */
[----:B------:R-:W-:Y:S02]  /*12690*/  FMUL.FTZ R173, R173, R30 ;  /* 0x0000001eadad7220 */ /* 0x000fe40000410000 */
[----:B---3--:R-:W-:Y:S01]  /*126a0*/  FFMA.FTZ R0, R31, c[0x0][0x23c], -R29 ;  /* 0x00008f001f007a23 */ /* 0x008fe2000001081d */
[----:B------:R-:W-:Y:S01]  /*126b0*/  MOV R31, R212 ;  /* 0x000000d4001f7202 */ /* 0x000fe20000000f00 */
[----:B------:R-:W-:-:S02]  /*126c0*/  FMUL.FTZ R176, R176, R30 ;  /* 0x0000001eb0b07220 */ /* 0x000fc40000410000 */
[----:B------:R2:W-:Y:S01]  /*126d0*/  MUFU.EX2 R48, R0 ;  /* 0x0000000000307308 */ /* 0x0005e20000000800 */
        /* <DEDUP_REMOVED lines=8> */
[----:B--2---:R-:W-:Y:S02]  /*12760*/  FFMA.FTZ R0, R32, c[0x0][0x23c], -R29 ;  /* 0x00008f0020007a23 */ /* 0x004fe4000001081d */
[-C--:B------:R-:W-:Y:S02]  /*12770*/  FMUL.FTZ R193, R193, R30.reuse ;  /* 0x0000001ec1c17220 */ /* 0x080fe40000410000 */
[----:B------:R2:W-:Y:S01]  /*12780*/  MUFU.EX2 R24, R0 ;  /* 0x0000000000187308 */ /* 0x0005e20000000800 */
[-C--:B------:R-:W-:Y:S02]  /*12790*/  FMUL.FTZ R204, R204, R30.reuse ;  /* 0x0000001ecccc7220 */ /* 0x080fe40000410000 */
        /* <DEDUP_REMOVED lines=12> */
[----:B------:R-:W-:Y:S01]  /*12860*/  FMUL.FTZ R112, R112, R30 ;  /* 0x0000001e70707220 */ /* 0x000fe20000410000 */
[----:B------:R-:W-:Y:S01]  /*12870*/  F2FP.BF16.PACK_AB R6, R34, R38 ;  /* 0x000000262206723e */ /* 0x000fe200000010ff */
[----:B------:R-:W-:Y:S02]  /*12880*/  FMUL.FTZ R4, R4, c[0x0][0x23c] ;  /* 0x00008f0004047a20 */ /* 0x000fe40000410000 */
[----:B------:R-:W-:Y:S01]  /*12890*/  FADD.FTZ R5, R252, -R0 ;  /* 0x80000000fc057221 */ /* 0x000fe20000010000 */
[----:B------:R-:W-:Y:S01]  /*128a0*/  FSEL R0, R134, RZ, P1 ;  /* 0x000000ff86007208 */ /* 0x000fe20000800000 */
[----:B------:R-:W2:Y:S01]  /*128b0*/  MUFU.EX2 R44, R4 ;  /* 0x00000004002c7308 */ /* 0x000ea20000000800 */
[----:B------:R-:W-:Y:S01]  /*128c0*/  MOV R252, R21 ;  /* 0x0000001500fc7202 */ /* 0x000fe20000000f00 */
[----:B------:R-:W-:-:S02]  /*128d0*/  FMUL.FTZ R5, R5, c[0x0][0x23c] ;  /* 0x00008f0005057a20 */ /* 0x000fc40000410000 */
[----:B------:R-:W-:Y:S01]  /*128e0*/  FADD.FTZ R0, R251, -R0 ;  /* 0x80000000fb007221 */ /* 0x000fe20000010000 */
[----:B------:R-:W-:Y:S01]  /*128f0*/  MOV R251, R22 ;  /* 0x0000001600fb7202 */ /* 0x000fe20000000f00 */
[-C--:B------:R-:W-:Y:S02]  /*12900*/  FMUL.FTZ R113, R113, R30.reuse ;  /* 0x0000001e71717220 */ /* 0x080fe40000410000 */
[----:B------:R-:W-:Y:S01]  /*12910*/  FMUL.FTZ R0, R0, c[0x0][0x23c] ;  /* 0x00008f0000007a20 */ /* 0x000fe20000410000 */
[----:B------:R3:W4:Y:S01]  /*12920*/  MUFU.EX2 R45, R5 ;  /* 0x00000005002d7308 */ /* 0x0007220000000800 */
[-C--:B------:R-:W-:Y:S02]  /*12930*/  FMUL.FTZ R116, R116, R30.reuse ;  /* 0x0000001e74747220 */ /* 0x080fe40000410000 */
[-C--:B------:R-:W-:Y:S02]  /*12940*/  FMUL.FTZ R117, R117, R30.reuse ;  /* 0x0000001e75757220 */ /* 0x080fe40000410000 */
[----:B------:R-:W-:-:S02]  /*12950*/  FMUL.FTZ R128, R128, R30 ;  /* 0x0000001e80807220 */ /* 0x000fc40000410000 */
[-C--:B--2---:R-:W-:Y:S01]  /*12960*/  FMUL.FTZ R150, R150, R44.reuse ;  /* 0x0000002c96967220 */ /* 0x084fe20000410000 */
[----:B------:R2:W1:Y:S01]  /*12970*/  MUFU.EX2 R46, R0 ;  /* 0x00000000002e7308 */ /* 0x0004620000000800 */
[-C--:B------:R-:W-:Y:S01]  /*12980*/  FMUL.FTZ R151, R151, R44.reuse ;  /* 0x0000002c97977220 */ /* 0x080fe20000410000 */
[----:B------:R-:W-:Y:S01]  /*12990*/  F2FP.BF16.PACK_AB R4, R47, R241 ;  /* 0x000000f12f04723e */ /* 0x000fe200000010ff */
[-C--:B------:R-:W-:Y:S02]  /*129a0*/  FMUL.FTZ R158, R158, R44.reuse ;  /* 0x0000002c9e9e7220 */ /* 0x080fe40000410000 */
[-C--:B------:R-:W-:Y:S02]  /*129b0*/  FMUL.FTZ R159, R159, R44.reuse ;  /* 0x0000002c9f9f7220 */ /* 0x080fe40000410000 */
[----:B------:R-:W-:Y:S01]  /*129c0*/  FMUL.FTZ R174, R174, R44 ;  /* 0x0000002caeae7220 */ /* 0x000fe20000410000 */
[----:B---3--:R-:W-:Y:S01]  /*129d0*/  F2FP.BF16.PACK_AB R5, R48, R236 ;  /* 0x000000ec3005723e */ /* 0x008fe200000010ff */
[-C--:B----4-:R-:W-:Y:S01]  /*129e0*/  FMUL.FTZ R144, R144, R45.reuse ;  /* 0x0000002d90907220 */ /* 0x090fe20000410000 */
[----:B------:R-:W-:Y:S01]  /*129f0*/  HMMA.16816.F32.BF16 R148, R8, R16, R148 ;  /* 0x000000100894723c */ /* 0x000fe20000041894 */
[----:B------:R-:W-:-:S02]  /*12a00*/  FMUL.FTZ R145, R145, R45 ;  /* 0x0000002d91917220 */ /* 0x000fc40000410000 */
[-C--:B------:R-:W-:Y:S02]  /*12a10*/  FMUL.FTZ R152, R152, R45.reuse ;  /* 0x0000002d98987220 */ /* 0x080fe40000410000 */
[----:B------:R-:W-:Y:S02]  /*12a20*/  FMUL.FTZ R153, R153, R45 ;  /* 0x0000002d99997220 */ /* 0x000fe40000410000 */
[----:B--2---:R-:W-:Y:S01]  /*12a30*/  FFMA.FTZ R0, R33, c[0x0][0x23c], -R29 ;  /* 0x00008f0021007a23 */ /* 0x004fe2000001081d */
[----:B------:R-:W-:Y:S01]  /*12a40*/  HMMA.16816.F32.BF16 R212, R8, R18, R156 ;  /* 0x0000001208d4723c */ /* 0x000fe2000004189c */
[-C--:B-1----:R-:W-:Y:S02]  /*12a50*/  FMUL.FTZ R146, R146, R46.reuse ;  /* 0x0000002e92927220 */ /* 0x082fe40000410000 */
[----:B------:R-:W1:Y:S01]  /*12a60*/  MUFU.EX2 R25, R0 ;  /* 0x0000000000197308 */ /* 0x000e620000000800 */
[-C--:B------:R-:W-:Y:S02]  /*12a70*/  FMUL.FTZ R147, R147, R46.reuse ;  /* 0x0000002e93937220 */ /* 0x080fe40000410000 */
[----:B------:R-:W-:-:S02]  /*12a80*/  FMUL.FTZ R154, R154, R46 ;  /* 0x0000002e9a9a7220 */ /* 0x000fc40000410000 */
[----:B------:R-:W-:Y:S02]  /*12a90*/  FMUL.FTZ R155, R155, R46 ;  /* 0x0000002e9b9b7220 */ /* 0x000fe40000410000 */
[-C--:B------:R-:W-:Y:S02]  /*12aa0*/  FMUL.FTZ R175, R175, R44.reuse ;  /* 0x0000002cafaf7220 */ /* 0x080fe40000410000 */
[-C--:B------:R-:W-:Y:S02]  /*12ab0*/  FMUL.FTZ R178, R178, R44.reuse ;  /* 0x0000002cb2b27220 */ /* 0x080fe40000410000 */
[----:B------:R-:W-:Y:S02]  /*12ac0*/  FMUL.FTZ R179, R179, R44 ;  /* 0x0000002cb3b37220 */ /* 0x000fe40000410000 */
[-C--:B------:R-:W-:Y:S01]  /*12ad0*/  FMUL.FTZ R168, R168, R45.reuse ;  /* 0x0000002da8a87220 */ /* 0x080fe20000410000 */
[----:B------:R-:W-:Y:S01]  /*12ae0*/  HMMA.16816.F32.BF16 R56, R8, R14, R172 ;  /* 0x0000000e0838723c */ /* 0x000fe200000418ac */
[----:B------:R-:W-:Y:S01]  /*12af0*/  FMUL.FTZ R169, R169, R45 ;  /* 0x0000002da9a97220 */ /* 0x000fe20000410000 */
[----:B-1----:R-:W-:Y:S01]  /*12b00*/  F2FP.BF16.PACK_AB R7, R25, R24 ;  /* 0x000000181907723e */ /* 0x002fe200000010ff */
        /* <DEDUP_REMOVED lines=20> */
[----:B------:R-:W-:Y:S01]  /*12c50*/  MOV R170, R34 ;  /* 0x0000002200aa7202 */ /* 0x000fe20000000f00 */
[-C--:B------:R-:W-:Y:S01]  /*12c60*/  HMMA.16816.F32.BF16 R160, R8, R12.reuse, R160 ;  /* 0x0000000c08a0723c */ /* 0x080fe200000418a0 */
[----:B------:R-:W-:Y:S01]  /*12c70*/  FMUL.FTZ R184, R184, R45 ;  /* 0x0000002db8b87220 */ /* 0x000fe20000410000 */
[----:B------:R-:W-:Y:S01]  /*12c80*/  MOV R169, R25 ;  /* 0x0000001900a97202 */ /* 0x000fe20000000f00 */
[----:B------:R-:W-:Y:S01]  /*12c90*/  FMUL.FTZ R185, R185, R45 ;  /* 0x0000002db9b97220 */ /* 0x000fe20000410000 */
[----:B------:R-:W-:Y:S01]  /*12ca0*/  MOV R171, R50 ;  /* 0x0000003200ab7202 */ /* 0x000fe20000000f00 */
[-C--:B------:R-:W-:Y:S01]  /*12cb0*/  FMUL.FTZ R186, R186, R46.reuse ;  /* 0x0000002ebaba7220 */ /* 0x080fe20000410000 */
[----:B------:R-:W-:Y:S01]  /*12cc0*/  MOV R50, R141 ;  /* 0x0000008d00327202 */ /* 0x000fe20000000f00 */
[----:B------:R-:W-:Y:S01]  /*12cd0*/  FMUL.FTZ R187, R187, R46 ;  /* 0x0000002ebbbb7220 */ /* 0x000fe20000410000 */
[----:B------:R-:W-:Y:S01]  /*12ce0*/  HMMA.16816.F32.BF16 R64, R4, R12, R164 ;  /* 0x0000000c0440723c */ /* 0x000fe200000418a4 */
[----:B------:R-:W2:Y:S01]  /*12cf0*/  LDSM.16.MT88.4 R12, [R239+0xc000] ;  /* 0x00c00000ef0c783b */ /* 0x000ea20000004200 */
[----:B------:R-:W-:-:S02]  /*12d00*/  FMUL.FTZ R190, R190, R44 ;  /* 0x0000002cbebe7220 */ /* 0x000fc40000410000 */
[-C--:B------:R-:W-:Y:S02]  /*12d10*/  FMUL.FTZ R191, R191, R44.reuse ;  /* 0x0000002cbfbf7220 */ /* 0x080fe40000410000 */
[----:B------:R-:W-:Y:S01]  /*12d20*/  FMUL.FTZ R194, R194, R44 ;  /* 0x0000002cc2c27220 */ /* 0x000fe20000410000 */
[----:B------:R-:W-:Y:S01]  /*12d30*/  MOV R165, R24 ;  /* 0x0000001800a57202 */ /* 0x000fe20000000f00 */
[----:B------:R-:W-:Y:S01]  /*12d40*/  FMUL.FTZ R195, R195, R44 ;  /* 0x0000002cc3c37220 */ /* 0x000fe20000410000 */
[----:B------:R-:W-:Y:S01]  /*12d50*/  MOV R167, R36 ;  /* 0x0000002400a77202 */ /* 0x000fe20000000f00 */
[----:B------:R-:W-:Y:S01]  /*12d60*/  FMUL.FTZ R196, R196, R45 ;  /* 0x0000002dc4c47220 */ /* 0x000fe20000410000 */
[----:B------:R-:W-:Y:S01]  /*12d70*/  MOV R164, R37 ;  /* 0x0000002500a47202 */ /* 0x000fe20000000f00 */
[----:B------:R-:W-:Y:S01]  /*12d80*/  FMUL.FTZ R197, R197, R45 ;  /* 0x0000002dc5c57220 */ /* 0x000fe20000410000 */
[----:B------:R-:W-:Y:S01]  /*12d90*/  MOV R166, R38 ;  /* 0x0000002600a67202 */ /* 0x000fe20000000f00 */
[-C--:B------:R-:W-:Y:S01]  /*12da0*/  FMUL.FTZ R198, R198, R46.reuse ;  /* 0x0000002ec6c67220 */ /* 0x080fe20000410000 */
[----:B-1----:R-:W-:Y:S01]  /*12db0*/  HMMA.16816.F32.BF16 R52, R8, R16, R176 ;  /* 0x000000100834723c */ /* 0x002fe200000418b0 */
[----:B------:R-:W-:-:S02]  /*12dc0*/  FMUL.FTZ R199, R199, R46 ;  /* 0x0000002ec7c77220 */ /* 0x000fc40000410000 */
[-C--:B------:R-:W-:Y:S02]  /*12dd0*/  FMUL.FTZ R200, R200, R45.reuse ;  /* 0x0000002dc8c87220 */ /* 0x080fe40000410000 */
[----:B------:R-:W-:Y:S02]  /*12de0*/  FMUL.FTZ R201, R201, R45 ;  /* 0x0000002dc9c97220 */ /* 0x000fe40000410000 */
[----:B------:R-:W-:Y:S01]  /*12df0*/  MOV R176, R31 ;  /* 0x0000001f00b07202 */ /* 0x000fe20000000f00 */
[-C--:B------:R-:W-:Y:S01]  /*12e00*/  FMUL.FTZ R202, R202, R46.reuse ;  /* 0x0000002ecaca7220 */ /* 0x080fe20000410000 */
[----:B------:R-:W-:Y:S01]  /*12e10*/  MOV R31, R35 ;  /* 0x00000023001f7202 */ /* 0x000fe20000000f00 */
[----:B------:R-:W-:Y:S01]  /*12e20*/  FMUL.FTZ R203, R203, R46 ;  /* 0x0000002ecbcb7220 */ /* 0x000fe20000410000 */
[----:B------:R-:W-:Y:S01]  /*12e30*/  HMMA.16816.F32.BF16 R32, R4, R16, R180 ;  /* 0x000000100420723c */ /* 0x000fe200000418b4 */
[----:B------:R-:W-:Y:S01]  /*12e40*/  MOV R179, R23 ;  /* 0x0000001700b37202 */ /* 0x000fe20000000f00 */
[-C--:B------:R-:W-:Y:S01]  /*12e50*/  FMUL.FTZ R206, R206, R44.reuse ;  /* 0x0000002ccece7220 */ /* 0x080fe20000410000 */
[----:B------:R-:W-:Y:S01]  /*12e60*/  MOV R178, R39 ;  /* 0x0000002700b27202 */ /* 0x000fe20000000f00 */
[----:B------:R-:W-:-:S02]  /*12e70*/  FMUL.FTZ R207, R207, R44 ;  /* 0x0000002ccfcf7220 */ /* 0x000fc40000410000 */
[----:B------:R-:W-:Y:S01]  /*12e80*/  FFMA.FTZ R0, R250, c[0x0][0x23c], -R2 ;  /* 0x00008f00fa007a23 */ /* 0x000fe20000010802 */
[----:B------:R-:W-:Y:S01]  /*12e90*/  MOV R180, R20 ;  /* 0x0000001400b47202 */ /* 0x000fe20000000f00 */
[-C--:B------:R-:W-:Y:S01]  /*12ea0*/  HMMA.16816.F32.BF16 R184, R4, R18.reuse, R184 ;  /* 0x0000001204b8723c */ /* 0x080fe200000418b8 */
[----:B------:R-:W1:Y:S01]  /*12eb0*/  LDSM.16.MT88.4 R20, [R237+0xe000] ;  /* 0x00e00000ed14783b */ /* 0x000e620000004200 */
[----:B------:R3:W-:Y:S01]  /*12ec0*/  MUFU.EX2 R168, R0 ;  /* 0x0000000000a87308 */ /* 0x0007e20000000800 */
[-C--:B------:R-:W-:Y:S01]  /*12ed0*/  FMUL.FTZ R72, R72, R45.reuse ;  /* 0x0000002d48487220 */ /* 0x080fe20000410000 */
[----:B------:R-:W-:Y:S01]  /*12ee0*/  MOV R183, R140 ;  /* 0x0000008c00b77202 */ /* 0x000fe20000000f00 */
[----:B------:R-:W-:Y:S02]  /*12ef0*/  FMUL.FTZ R73, R73, R45 ;  /* 0x0000002d49497220 */ /* 0x000fe40000410000 */
[-C--:B------:R-:W-:Y:S01]  /*12f00*/  FMUL.FTZ R74, R74, R46.reuse ;  /* 0x0000002e4a4a7220 */ /* 0x080fe20000410000 */
[----:B------:R-:W-:Y:S01]  /*12f10*/  HMMA.16816.F32.BF16 R188, R8, R18, R188 ;  /* 0x0000001208bc723c */ /* 0x000fe200000418bc */
[----:B------:R-:W-:Y:S01]  /*12f20*/  LDSM.16.MT88.4 R16, [R240+0xe000] ;  /* 0x00e00000f010783b */ /* 0x000fe20000004200 */
[----:B------:R-:W-:-:S02]  /*12f30*/  FMUL.FTZ R75, R75, R46 ;  /* 0x0000002e4b4b7220 */ /* 0x000fc40000410000 */
[-C--:B------:R-:W-:Y:S02]  /*12f40*/  FMUL.FTZ R76, R76, R45.reuse ;  /* 0x0000002d4c4c7220 */ /* 0x080fe40000410000 */
[-C--:B------:R-:W-:Y:S02]  /*12f50*/  FMUL.FTZ R77, R77, R45.reuse ;  /* 0x0000002d4d4d7220 */ /* 0x080fe40000410000 */
[-C--:B--2---:R-:W-:Y:S01]  /*12f60*/  HMMA.16816.F32.BF16 R192, R8, R12.reuse, R192 ;  /* 0x0000000c08c0723c */ /* 0x084fe200000418c0 */
[----:B------:R-:W-:Y:S02]  /*12f70*/  FMUL.FTZ R88, R88, R45 ;  /* 0x0000002d58587220 */ /* 0x000fe40000410000 */
[----:B---3--:R-:W-:Y:S02]  /*12f80*/  FFMA.FTZ R0, R249, c[0x0][0x23c], -R2 ;  /* 0x00008f00f9007a23 */ /* 0x008fe40000010802 */
[-C--:B------:R-:W-:Y:S02]  /*12f90*/  FMUL.FTZ R78, R78, R46.reuse ;  /* 0x0000002e4e4e7220 */ /* 0x080fe40000410000 */
[----:B------:R2:W-:Y:S01]  /*12fa0*/  MUFU.EX2 R172, R0 ;  /* 0x0000000000ac7308 */ /* 0x0005e20000000800 */
[----:B------:R-:W-:Y:S01]  /*12fb0*/  HMMA.16816.F32.BF16 R196, R4, R12, R196 ;  /* 0x0000000c04c4723c */ /* 0x000fe200000418c4 */
[----:B------:R-:W-:-:S02]  /*12fc0*/  FMUL.FTZ R79, R79, R46 ;  /* 0x0000002e4f4f7220 */ /* 0x000fc40000410000 */
[-C--:B------:R-:W-:Y:S02]  /*12fd0*/  FMUL.FTZ R89, R89, R45.reuse ;  /* 0x0000002d59597220 */ /* 0x080fe40000410000 */
[-C--:B------:R-:W-:Y:S02]  /*12fe0*/  FMUL.FTZ R92, R92, R45.reuse ;  /* 0x0000002d5c5c7220 */ /* 0x080fe40000410000 */
[----:B------:R-:W-:Y:S01]  /*12ff0*/  FMUL.FTZ R93, R93, R45 ;  /* 0x0000002d5d5d7220 */ /* 0x000fe20000410000 */
[----:B------:R-:W-:Y:S01]  /*13000*/  HMMA.16816.F32.BF16 R200, R4, R14, R200 ;  /* 0x0000000e04c8723c */ /* 0x000fe200000418c8 */
[-C--:B------:R-:W-:Y:S02]  /*13010*/  FMUL.FTZ R90, R90, R46.reuse ;  /* 0x0000002e5a5a7220 */ /* 0x080fe40000410000 */
[-C--:B------:R-:W-:Y:S02]  /*13020*/  FMUL.FTZ R91, R91, R46.reuse ;  /* 0x0000002e5b5b7220 */ /* 0x080fe40000410000 */
[----:B------:R-:W-:-:S02]  /*13030*/  FMUL.FTZ R94, R94, R46 ;  /* 0x0000002e5e5e7220 */ /* 0x000fc40000410000 */
[----:B--2---:R-:W-:Y:S01]  /*13040*/  FFMA.FTZ R0, R235, c[0x0][0x23c], -R2 ;  /* 0x00008f00eb007a23 */ /* 0x004fe20000010802 */
[C---:B------:R-:W-:Y:S01]  /*13050*/  HMMA.16816.F32.BF16 R204, R8.reuse, R14, R204 ;  /* 0x0000000e08cc723c */ /* 0x040fe200000418cc */
[----:B------:R-:W2:Y:S01]  /*13060*/  LDSM.16.MT88.4 R12, [R238+0xe000] ;  /* 0x00e00000ee0c783b */ /* 0x000ea20000004200 */
[-C--:B------:R-:W-:Y:S01]  /*13070*/  FMUL.FTZ R95, R95, R46.reuse ;  /* 0x0000002e5f5f7220 */ /* 0x080fe20000410000 */
[----:B------:R3:W-:Y:S01]  /*13080*/  MUFU.EX2 R182, R0 ;  /* 0x0000000000b67308 */ /* 0x0007e20000000800 */
[-C--:B------:R-:W-:Y:S02]  /*13090*/  FMUL.FTZ R104, R104, R45.reuse ;  /* 0x0000002d68687220 */ /* 0x080fe40000410000 */
[----:B------:R-:W-:Y:S02]  /*130a0*/  FMUL.FTZ R105, R105, R45 ;  /* 0x0000002d69697220 */ /* 0x000fe40000410000 */
[----:B-1----:R-:W-:Y:S01]  /*130b0*/  HMMA.16816.F32.BF16 R156, R8, R20, R68 ;  /* 0x00000014089c723c */ /* 0x002fe20000041844 */
[----:B------:R-:W-:-:S02]  /*130c0*/  FMUL.FTZ R106, R106, R46 ;  /* 0x0000002e6a6a7220 */ /* 0x000fc40000410000 */
[----:B------:R-:W-:Y:S02]  /*130d0*/  FMUL.FTZ R107, R107, R46 ;  /* 0x0000002e6b6b7220 */ /* 0x000fe40000410000 */
[----:B------:R-:W-:Y:S02]  /*130e0*/  FMUL.FTZ R108, R108, R45 ;  /* 0x0000002d6c6c7220 */ /* 0x000fe40000410000 */
[----:B------:R-:W-:Y:S01]  /*130f0*/  MOV R69, R27 ;  /* 0x0000001b00457202 */ /* 0x000fe20000000f00 */
[C---:B------:R-:W-:Y:S01]  /*13100*/  HMMA.16816.F32.BF16 R36, R4.reuse, R20, R72 ;  /* 0x000000140424723c */ /* 0x040fe20000041848 */
[----:B------:R-:W-:Y:S01]  /*13110*/  MOV R71, R26 ;  /* 0x0000001a00477202 */ /* 0x000fe20000000f00 */
[----:B------:R-:W-:Y:S01]  /*13120*/  FMUL.FTZ R109, R109, R45 ;  /* 0x0000002d6d6d7220 */ /* 0x000fe20000410000 */
[----:B------:R-:W1:Y:S01]  /*13130*/  LDSM.16.MT88.4 R24, [R239+0xe000] ;  /* 0x00e00000ef18783b */ /* 0x000e620000004200 */
[----:B---3--:R-:W-:Y:S01]  /*13140*/  FFMA.FTZ R0, R234, c[0x0][0x23c], -R2 ;  /* 0x00008f00ea007a23 */ /* 0x008fe20000010802 */
[----:B------:R-:W-:Y:S01]  /*13150*/  MOV R68, R142 ;  /* 0x0000008e00447202 */ /* 0x000fe20000000f00 */
[-C--:B------:R-:W-:Y:S01]  /*13160*/  FMUL.FTZ R110, R110, R46.reuse ;  /* 0x0000002e6e6e7220 */ /* 0x080fe20000410000 */
[----:B------:R-:W-:Y:S01]  /*13170*/  MOV R73, R43 ;  /* 0x0000002b00497202 */ /* 0x000fe20000000f00 */
[----:B------:R3:W4:Y:S01]  /*13180*/  MUFU.EX2 R20, R0 ;  /* 0x0000000000147308 */ /* 0x0007220000000800 */
[----:B------:R-:W-:Y:S01]  /*13190*/  FMUL.FTZ R111, R111, R46 ;  /* 0x0000002e6f6f7220 */ /* 0x000fe20000410000 */
[----:B------:R-:W-:Y:S01]  /*131a0*/  MOV R74, R42 ;  /* 0x0000002a004a7202 */ /* 0x000fe20000000f00 */
        /* <DEDUP_REMOVED lines=8> */
[----:B------:R-:W-:-:S02]  /*13230*/  FMUL.FTZ R124, R124, R45 ;  /* 0x0000002d7c7c7220 */ /* 0x000fc40000410000 */
[----:B------:R-:W-:Y:S02]  /*13240*/  FMUL.FTZ R125, R125, R45 ;  /* 0x0000002d7d7d7220 */ /* 0x000fe40000410000 */
[-C--:B------:R-:W-:Y:S02]  /*13250*/  FMUL.FTZ R126, R126, R46.reuse ;  /* 0x0000002e7e7e7220 */ /* 0x080fe40000410000 */
[--C-:B---3--:R-:W-:Y:S01]  /*13260*/  FFMA.FTZ R0, R233, c[0x0][0x23c], -R3.reuse ;  /* 0x00008f00e9007a23 */ /* 0x108fe20000010803 */
[C---:B--2---:R-:W-:Y:S01]  /*13270*/  HMMA.16816.F32.BF16 R140, R4.reuse, R12, R88 ;  /* 0x0000000c048c723c */ /* 0x044fe20000041858 */
[----:B------:R-:W-:Y:S01]  /*13280*/  FMUL.FTZ R127, R127, R46 ;  /* 0x0000002e7f7f7220 */ /* 0x000fe20000410000 */
[----:B------:R-:W-:Y:S01]  /*13290*/  MOV R79, R72 ;  /* 0x00000048004f7202 */ /* 0x000fe20000000f00 */
[----:B------:R2:W-:Y:S01]  /*132a0*/  MUFU.EX2 R175, R0 ;  /* 0x0000000000af7308 */ /* 0x0005e20000000800 */
[----:B------:R-:W-:Y:S01]  /*132b0*/  FMUL.FTZ R82, R82, R44 ;  /* 0x0000002c52527220 */ /* 0x000fe20000410000 */
[----:B------:R-:W-:Y:S01]  /*132c0*/  MOV R72, R174 ;  /* 0x000000ae00487202 */ /* 0x000fe20000000f00 */
[----:B------:R-:W-:Y:S01]  /*132d0*/  FMUL.FTZ R83, R83, R44 ;  /* 0x0000002c53537220 */ /* 0x000fe20000410000 */
[----:B------:R-:W-:Y:S01]  /*132e0*/  MOV R77, R176 ;  /* 0x000000b0004d7202 */ /* 0x000fe20000000f00 */
[-C--:B------:R-:W-:Y:S01]  /*132f0*/  FMUL.FTZ R86, R86, R44.reuse ;  /* 0x0000002c56567220 */ /* 0x080fe20000410000 */
[C---:B------:R-:W-:Y:S01]  /*13300*/  HMMA.16816.F32.BF16 R92, R4.reuse, R14, R92 ;  /* 0x0000000e045c723c */ /* 0x040fe2000004185c */
[----:B------:R-:W-:Y:S01]  /*13310*/  FMUL.FTZ R87, R87, R44 ;  /* 0x0000002c57577220 */ /* 0x000fe20000410000 */
[----:B------:R-:W-:Y:S01]  /*13320*/  MOV R76, R180 ;  /* 0x000000b4004c7202 */ /* 0x000fe20000000f00 */
[-C--:B------:R-:W-:Y:S01]  /*13330*/  FMUL.FTZ R98, R98, R44.reuse ;  /* 0x0000002c62627220 */ /* 0x080fe20000410000 */
[----:B------:R-:W-:Y:S01]  /*13340*/  MOV R78, R173 ;  /* 0x000000ad004e7202 */ /* 0x000fe20000000f00 */
[-C--:B------:R-:W-:Y:S01]  /*13350*/  FMUL.FTZ R99, R99, R44.reuse ;  /* 0x0000002c63637220 */ /* 0x080fe20000410000 */
[----:B------:R-:W-:Y:S01]  /*13360*/  MOV R250, R77 ;  /* 0x0000004d00fa7202 */ /* 0x000fe20000000f00 */
[----:B------:R-:W-:Y:S01]  /*13370*/  FMUL.FTZ R102, R102, R44 ;  /* 0x0000002c66667220 */ /* 0x000fe20000410000 */
[C---:B------:R-:W-:Y:S01]  /*13380*/  HMMA.16816.F32.BF16 R104, R4.reuse, R16, R104 ;  /* 0x000000100468723c */ /* 0x040fe20000041868 */
[----:B------:R-:W-:Y:S01]  /*13390*/  MOV R235, R78 ;  /* 0x0000004e00eb7202 */ /* 0x000fe20000000f00 */
[----:B--2---:R-:W-:Y:S01]  /*133a0*/  FFMA.FTZ R0, R232, c[0x0][0x23c], -R3 ;  /* 0x00008f00e8007a23 */ /* 0x004fe20000010803 */
[----:B------:R-:W-:Y:S01]  /*133b0*/  MOV R78, R68 ;  /* 0x00000044004e7202 */ /* 0x000fe20000000f00 */
[----:B------:R-:W-:Y:S01]  /*133c0*/  FMUL.FTZ R103, R103, R44 ;  /* 0x0000002c67677220 */ /* 0x000fe20000410000 */
[----:B------:R-:W-:Y:S01]  /*133d0*/  MOV R68, R70 ;  /* 0x0000004600447202 */ /* 0x000fe20000000f00 */
[----:B------:R2:W3:Y:S01]  /*133e0*/  MUFU.EX2 R177, R0 ;  /* 0x0000000000b17308 */ /* 0x0004e20000000800 */
[-C--:B------:R-:W-:Y:S01]  /*133f0*/  FMUL.FTZ R114, R114, R44.reuse ;  /* 0x0000002c72727220 */ /* 0x080fe20000410000 */
[C---:B------:R-:W-:Y:S01]  /*13400*/  HMMA.16816.F32.BF16 R108, R4.reuse, R18, R108 ;  /* 0x00000012046c723c */ /* 0x040fe2000004186c */
[-C--:B------:R-:W-:Y:S01]  /*13410*/  FMUL.FTZ R115, R115, R44.reuse ;  /* 0x0000002c73737220 */ /* 0x080fe20000410000 */
[----:B------:R-:W-:Y:S01]  /*13420*/  MOV R70, R183 ;  /* 0x000000b700467202 */ /* 0x000fe20000000f00 */
[----:B------:R-:W-:Y:S01]  /*13430*/  FMUL.FTZ R118, R118, R44 ;  /* 0x0000002c76767220 */ /* 0x000fe20000410000 */
[----:B------:R-:W-:Y:S01]  /*13440*/  MOV R249, R68 ;  /* 0x0000004400f97202 */ /* 0x000fe20000000f00 */
[----:B------:R-:W-:Y:S01]  /*13450*/  FMUL.FTZ R119, R119, R44 ;  /* 0x0000002c77777220 */ /* 0x000fe20000410000 */
[----:B------:R-:W-:Y:S01]  /*13460*/  MOV R232, R76 ;  /* 0x0000004c00e87202 */ /* 0x000fe20000000f00 */
[----:B------:R-:W-:Y:S01]  /*13470*/  FMUL.FTZ R129, R129, R30 ;  /* 0x0000001e81817220 */ /* 0x000fe20000410000 */
[----:B-1----:R-:W-:Y:S01]  /*13480*/  HMMA.16816.F32.BF16 R120, R4, R24, R120 ;  /* 0x000000180478723c */ /* 0x002fe20000041878 */
[----:B------:R-:W-:Y:S01]  /*13490*/  FMUL.FTZ R130, R130, R44 ;  /* 0x0000002c82827220 */ /* 0x000fe20000410000 */
[----:B------:R-:W-:Y:S01]  /*134a0*/  MOV R233, R70 ;  /* 0x0000004600e97202 */ /* 0x000fe20000000f00 */
[----:B------:R-:W-:-:S02]  /*134b0*/  FMUL.FTZ R131, R131, R44 ;  /* 0x0000002c83837220 */ /* 0x000fc40000410000 */
[----:B--2---:R-:W-:-:S03]  /*134c0*/  FFMA.FTZ R0, R211, c[0x0][0x23c], -R3 ;  /* 0x00008f00d3007a23 */ /* 0x004fc60000010803 */
[----:B------:R-:W-:Y:S01]  /*134d0*/  HMMA.16816.F32.BF16 R124, R4, R26, R124 ;  /* 0x0000001a047c723c */ /* 0x000fe2000004187c */
[----:B------:R1:W-:Y:S07]  /*134e0*/  MUFU.EX2 R181, R0 ;  /* 0x0000000000b57308 */ /* 0x0003ee0000000800 */
[C---:B------:R-:W-:Y:S08]  /*134f0*/  HMMA.16816.F32.BF16 R80, R8.reuse, R22, R80 ;  /* 0x000000160850723c */ /* 0x040ff00000041850 */
[----:B------:R-:W-:Y:S01]  /*13500*/  HMMA.16816.F32.BF16 R84, R8, R12, R84 ;  /* 0x0000000c0854723c */ /* 0x000fe20000041854 */
[----:B-1----:R-:W-:Y:S01]  /*13510*/  FFMA.FTZ R0, R210, c[0x0][0x23c], -R3 ;  /* 0x00008f00d2007a23 */ /* 0x002fe20000010803 */
[----:B----4-:R-:W-:-:S02]  /*13520*/  MOV R210, R20 ;  /* 0x0000001400d27202 */ /* 0x010fc40000000f00 */
[----:B------:R-:W-:Y:S01]  /*13530*/  LDSM.16.MT88.4 R20, [R237+0xc800] ;  /* 0x00c80000ed14783b */ /* 0x000fe20000004200 */
[----:B------:R1:W2:Y:S03]  /*13540*/  MUFU.EX2 R5, R0 ;  /* 0x0000000000057308 */ /* 0x0002a60000000800 */
[C---:B------:R-:W-:Y:S01]  /*13550*/  HMMA.16816.F32.BF16 R96, R8.reuse, R14, R96 ;  /* 0x0000000e0860723c */ /* 0x040fe20000041860 */
[----:B------:R-:W4:Y:S07]  /*13560*/  LDSM.16.MT88.4 R12, [R238+0xc800] ;  /* 0x00c80000ee0c783b */ /* 0x000f2e0000004200 */
[----:B------:R-:W-:Y:S01]  /*13570*/  HMMA.16816.F32.BF16 R100, R8, R16, R100 ;  /* 0x000000100864723c */ /* 0x000fe20000041864 */
[----:B-1----:R-:W-:Y:S01]  /*13580*/  FFMA.FTZ R0, R139, c[0x0][0x23c], -R28 ;  /* 0x00008f008b007a23 */ /* 0x002fe2000001081c */
[----:B------:R-:W-:-:S06]  /*13590*/  MOV R139, R79 ;  /* 0x0000004f008b7202 */ /* 0x000fcc0000000f00 */
[C---:B------:R-:W-:Y:S01]  /*135a0*/  HMMA.16816.F32.BF16 R112, R8.reuse, R18, R112 ;  /* 0x000000120870723c */ /* 0x040fe20000041870 */
[----:B------:R-:W-:Y:S01]  /*135b0*/  MOV R79, R69 ;  /* 0x00000045004f7202 */ /* 0x000fe20000000f00 */
[----:B------:R1:W-:Y:S01]  /*135c0*/  MUFU.EX2 R174, R0 ;  /* 0x0000000000ae7308 */ /* 0x0003e20000000800 */
[----:B------:R-:W-:Y:S01]  /*135d0*/  MOV R69, R71 ;  /* 0x0000004700457202 */ /* 0x000fe20000000f00 */
[----:B------:R-:W2:Y:S01]  /*135e0*/  LDSM.16.MT88.4 R16, [R240+0xc800] ;  /* 0x00c80000f010783b */ /* 0x000ea20000004200 */
[----:B------:R-:W-:Y:S02]  /*135f0*/  MOV R71, R50 ;  /* 0x0000003200477202 */ /* 0x000fe40000000f00 */
[----:B------:R-:W-:Y:S01]  /*13600*/  MOV R234, R69 ;  /* 0x0000004500ea7202 */ /* 0x000fe20000000f00 */
[C---:B------:R-:W-:Y:S08]  /*13610*/  HMMA.16816.F32.BF16 R116, R8.reuse, R24, R116 ;  /* 0x000000180874723c */ /* 0x040ff00000041874 */
[----:B------:R-:W-:Y:S01]  /*13620*/  HMMA.16816.F32.BF16 R128, R8, R26, R128 ;  /* 0x0000001a0880723c */ /* 0x000fe20000041880 */
[----:B------:R-:W2:Y:S01]  /*13630*/  LDSM.16.MT88.4 R24, [R237+0xe800] ;  /* 0x00e80000ed18783b */ /* 0x000ea20000004200 */
[----:B-1----:R-:W-:Y:S01]  /*13640*/  FFMA.FTZ R0, R133, c[0x0][0x23c], -R28 ;  /* 0x00008f0085007a23 */ /* 0x002fe2000001081c */
[----:B------:R-:W-:-:S03]  /*13650*/  MOV R133, R48 ;  /* 0x0000003000857202 */ /* 0x000fc60000000f00 */
[----:B------:R1:W-:Y:S01]  /*13660*/  MUFU.EX2 R176, R0 ;  /* 0x0000000000b07308 */ /* 0x0003e20000000800 */
[----:B------:R-:W-:Y:S02]  /*13670*/  F2FP.BF16.PACK_AB R8, R172, R168 ;  /* 0x000000a8ac08723e */ /* 0x000fe400000010ff */
[----:B---3--:R-:W-:Y:S02]  /*13680*/  F2FP.BF16.PACK_AB R9, R177, R175 ;  /* 0x000000afb109723e */ /* 0x008fe400000010ff */
[----:B------:R-:W-:Y:S01]  /*13690*/  F2FP.BF16.PACK_AB R10, R210, R182 ;  /* 0x000000b6d20a723e */ /* 0x000fe200000010ff */
[----:B-1----:R-:W-:-:S04]  /*136a0*/  FFMA.FTZ R0, R49, c[0x0][0x23c], -R28 ;  /* 0x00008f0031007a23 */ /* 0x002fc8000001081c */
[----:B------:R1:W-:Y:S02]  /*136b0*/  MUFU.EX2 R180, R0 ;  /* 0x0000000000b47308 */ /* 0x0003e40000000800 */
[----:B-1----:R-:W-:Y:S01]  /*136c0*/  FFMA.FTZ R0, R132, c[0x0][0x23c], -R28 ;  /* 0x00008f0084007a23 */ /* 0x002fe2000001081c */
[----:B------:R-:W-:-:S05]  /*136d0*/  MOV R132, R75 ;  /* 0x0000004b00847202 */ /* 0x000fca0000000f00 */
[----:B------:R1:W3:Y:S02]  /*136e0*/  MUFU.EX2 R4, R0 ;  /* 0x0000000000047308 */ /* 0x0002e40000000800 */
[----:B-1----:R-:W-:Y:S01]  /*136f0*/  FFMA.FTZ R0, R209, c[0x0][0x23c], -R29 ;  /* 0x00008f00d1007a23 */ /* 0x002fe2000001081d */
[----:B--2---:R-:W-:-:S05]  /*13700*/  MOV R209, R5 ;  /* 0x0000000500d17202 */ /* 0x004fca0000000f00 */
[----:B------:R1:W-:Y:S01]  /*13710*/  MUFU.EX2 R173, R0 ;  /* 0x0000000000ad7308 */ /* 0x0003e20000000800 */
[----:B------:R-:W-:-:S07]  /*13720*/  F2FP.BF16.PACK_AB R11, R209, R181 ;  /* 0x000000b5d10b723e */ /* 0x000fce00000010ff */
[----:B----4-:R-:W-:Y:S01]  /*13730*/  HMMA.16816.F32.BF16 R56, R8, R14, R56 ;  /* 0x0000000e0838723c */ /* 0x010fe20000041838 */
[----:B-1----:R-:W-:Y:S01]  /*13740*/  FFMA.FTZ R0, R208, c[0x0][0x23c], -R29 ;  /* 0x00008f00d0007a23 */ /* 0x002fe2000001081d */
[----:B---3--:R-:W-:-:S06]  /*13750*/  MOV R208, R4 ;  /* 0x0000000400d07202 */ /* 0x008fcc0000000f00 */
[----:B------:R-:W-:Y:S01]  /*13760*/  HMMA.16816.F32.BF16 R148, R8, R20, R148 ;  /* 0x000000140894723c */ /* 0x000fe20000041894 */
[----:B------:R-:W-:Y:S01]  /*13770*/  F2FP.BF16.PACK_AB R4, R176, R174 ;  /* 0x000000aeb004723e */ /* 0x000fe200000010ff */
[----:B------:R1:W2:Y:S01]  /*13780*/  MUFU.EX2 R183, R0 ;  /* 0x0000000000b77308 */ /* 0x0002a20000000800 */
[----:B------:R-:W-:-:S05]  /*13790*/  F2FP.BF16.PACK_AB R6, R208, R180 ;  /* 0x000000b4d006723e */ /* 0x000fca00000010ff */
[C---:B------:R-:W-:Y:S08]  /*137a0*/  HMMA.16816.F32.BF16 R52, R8.reuse, R16, R52 ;  /* 0x000000100834723c */ /* 0x040ff00000041834 */
[----:B------:R-:W-:Y:S01]  /*137b0*/  HMMA.16816.F32.BF16 R156, R8, R24, R156 ;  /* 0x00000018089c723c */ /* 0x000fe2000004189c */
[----:B-1----:R-:W-:Y:S01]  /*137c0*/  FFMA.FTZ R0, R138, c[0x0][0x23c], -R29 ;  /* 0x00008f008a007a23 */ /* 0x002fe2000001081d */
[----:B--2---:R-:W-:-:S03]  /*137d0*/  F2FP.BF16.PACK_AB R5, R183, R173 ;  /* 0x000000adb705723e */ /* 0x004fc600000010ff */
[----:B------:R1:W-:Y:S03]  /*137e0*/  MUFU.EX2 R211, R0 ;  /* 0x0000000000d37308 */ /* 0x0003e60000000800 */
[----:B------:R-:W-:Y:S01]  /*137f0*/  HMMA.16816.F32.BF16 R80, R8, R26, R80 ;  /* 0x0000001a0850723c */ /* 0x000fe20000041850 */
[----:B-1----:R-:W-:-:S07]  /*13800*/  FFMA.FTZ R0, R51, c[0x0][0x23c], -R29 ;  /* 0x00008f0033007a23 */ /* 0x002fce000001081d */
[----:B------:R-:W-:Y:S01]  /*13810*/  HMMA.16816.F32.BF16 R48, R8, R22, R212 ;  /* 0x000000160830723c */ /* 0x000fe200000418d4 */
[----:B------:R1:W2:Y:S06]  /*13820*/  MUFU.EX2 R138, R0 ;  /* 0x00000000008a7308 */ /* 0x0002ac0000000800 */
[----:B------:R-:W-:Y:S02]  /*13830*/  MOV R214, R72 ;  /* 0x0000004800d67202 */ /* 0x000fe40000000f00 */
[----:B------:R-:W-:Y:S02]  /*13840*/  MOV R213, R73 ;  /* 0x0000004900d57202 */ /* 0x000fe40000000f00 */
[----:B------:R-:W-:-:S02]  /*13850*/  MOV R212, R74 ;  /* 0x0000004a00d47202 */ /* 0x000fc40000000f00 */
[----:B------:R-:W-:Y:S01]  /*13860*/  HMMA.16816.F32.BF16 R72, R8, R12, R160 ;  /* 0x0000000c0848723c */ /* 0x000fe200000418a0 */
[----:B------:R-:W-:Y:S02]  /*13870*/  MOV R215, R249 ;  /* 0x000000f900d77202 */ /* 0x000fe40000000f00 */
[----:B-1----:R-:W-:-:S04]  /*13880*/  MOV R0, R71 ;  /* 0x0000004700007202 */ /* 0x002fc80000000f00 */
[----:B------:R-:W-:Y:S01]  /*13890*/  MOV R162, R79 ;  /* 0x0000004f00a27202 */ /* 0x000fe20000000f00 */
[----:B------:R-:W-:Y:S01]  /*138a0*/  HMMA.16816.F32.BF16 R68, R8, R18, R188 ;  /* 0x000000120844723c */ /* 0x000fe200000418bc */
[----:B------:R-:W-:Y:S01]  /*138b0*/  MOV R163, R78 ;  /* 0x0000004e00a37202 */ /* 0x000fe20000000f00 */
[----:B------:R-:W-:Y:S01]  /*138c0*/  FFMA.FTZ R0, R0, c[0x0][0x23c], -R2 ;  /* 0x00008f0000007a23 */ /* 0x000fe20000010802 */
[----:B--2---:R-:W-:-:S03]  /*138d0*/  F2FP.BF16.PACK_AB R7, R138, R211 ;  /* 0x000000d38a07723e */ /* 0x004fc600000010ff */
[----:B------:R1:W-:Y:S04]  /*138e0*/  MUFU.EX2 R249, R0 ;  /* 0x0000000000f97308 */ /* 0x0003e80000000800 */
[C---:B------:R-:W-:Y:S08]  /*138f0*/  HMMA.16816.F32.BF16 R64, R4.reuse, R12, R64 ;  /* 0x0000000c0440723c */ /* 0x040ff00000041840 */
[----:B------:R-:W-:Y:S01]  /*13900*/  HMMA.16816.F32.BF16 R60, R4, R14, R60 ;  /* 0x0000000e043c723c */ /* 0x000fe2000004183c */
[----:B------:R-:W2:Y:S01]  /*13910*/  LDSM.16.MT88.4 R12, [R239+0xc800] ;  /* 0x00c80000ef0c783b */ /* 0x000ea20000004200 */
[----:B-1----:R-:W-:Y:S01]  /*13920*/  FFMA.FTZ R0, R162, c[0x0][0x23c], -R2 ;  /* 0x00008f00a2007a23 */ /* 0x002fe20000010802 */
[----:B------:R-:W-:-:S02]  /*13930*/  MOV R162, R163 ;  /* 0x000000a300a27202 */ /* 0x000fc40000000f00 */
[----:B------:R-:W-:-:S03]  /*13940*/  MOV R163, R212 ;  /* 0x000000d400a37202 */ /* 0x000fc60000000f00 */
[C---:B------:R-:W-:Y:S01]  /*13950*/  HMMA.16816.F32.BF16 R144, R4.reuse, R20, R144 ;  /* 0x000000140490723c */ /* 0x040fe20000041890 */
[----:B------:R-:W-:Y:S02]  /*13960*/  MOV R212, R213 ;  /* 0x000000d500d47202 */ /* 0x000fe40000000f00 */
[----:B------:R-:W-:Y:S02]  /*13970*/  MOV R213, R214 ;  /* 0x000000d600d57202 */ /* 0x000fe40000000f00 */
[----:B------:R-:W-:Y:S02]  /*13980*/  MOV R161, R163 ;  /* 0x000000a300a17202 */ /* 0x000fe40000000f00 */
[----:B------:R-:W-:Y:S01]  /*13990*/  MOV R163, R213 ;  /* 0x000000d500a37202 */ /* 0x000fe20000000f00 */
[----:B------:R-:W-:Y:S01]  /*139a0*/  HMMA.16816.F32.BF16 R152, R4, R22, R152 ;  /* 0x000000160498723c */ /* 0x000fe20000041898 */
[----:B------:R-:W3:Y:S01]  /*139b0*/  LDL.LU R213, [R1+0x50] ;  /* 0x0000500001d57983 */ /* 0x000ee20000300800 */
[----:B------:R-:W-:-:S02]  /*139c0*/  MOV R214, R139 ;  /* 0x0000008b00d67202 */ /* 0x000fc40000000f00 */
[----:B------:R-:W-:Y:S01]  /*139d0*/  MOV R139, R235 ;  /* 0x000000eb008b7202 */ /* 0x000fe20000000f00 */
[----:B------:R-:W1:Y:S01]  /*139e0*/  LDSM.16.MT88.4 R20, [R238+0xe800] ;  /* 0x00e80000ee14783b */ /* 0x000e620000004200 */
[----:B------:R-:W-:Y:S02]  /*139f0*/  MOV R235, R250 ;  /* 0x000000fa00eb7202 */ /* 0x000fe40000000f00 */
[----:B------:R4:W1:Y:S01]  /*13a00*/  MUFU.EX2 R250, R0 ;  /* 0x0000000000fa7308 */ /* 0x0008620000000800 */
[C---:B------:R-:W-:Y:S08]  /*13a10*/  HMMA.16816.F32.BF16 R32, R4.reuse, R16, R32 ;  /* 0x000000100420723c */ /* 0x040ff00000041820 */
[----:B------:R-:W-:Y:S01]  /*13a20*/  HMMA.16816.F32.BF16 R184, R4, R18, R184 ;  /* 0x0000001204b8723c */ /* 0x000fe200000418b8 */
[----:B------:R-:W1:Y:S01]  /*13a30*/  LDSM.16.MT88.4 R16, [R240+0xe800] ;  /* 0x00e80000f010783b */ /* 0x000e620000004200 */
[----:B----4-:R-:W-:-:S06]  /*13a40*/  FFMA.FTZ R0, R251, c[0x0][0x23c], -R2 ;  /* 0x00008f00fb007a23 */ /* 0x010fcc0000010802 */
[-C--:B--2---:R-:W-:Y:S01]  /*13a50*/  HMMA.16816.F32.BF16 R192, R8, R12.reuse, R192 ;  /* 0x0000000c08c0723c */ /* 0x084fe200000418c0 */
[----:B------:R2:W-:Y:S07]  /*13a60*/  MUFU.EX2 R251, R0 ;  /* 0x0000000000fb7308 */ /* 0x0005ee0000000800 */
[C---:B------:R-:W-:Y:S08]  /*13a70*/  HMMA.16816.F32.BF16 R196, R4.reuse, R12, R196 ;  /* 0x0000000c04c4723c */ /* 0x040ff000000418c4 */
[----:B------:R-:W-:Y:S01]  /*13a80*/  HMMA.16816.F32.BF16 R200, R4, R14, R200 ;  /* 0x0000000e04c8723c */ /* 0x000fe200000418c8 */
[----:B--2---:R-:W-:-:S04]  /*13a90*/  FFMA.FTZ R0, R252, c[0x0][0x23c], -R2 ;  /* 0x00008f00fc007a23 */ /* 0x004fc80000010802 */
[----:B------:R2:W-:Y:S03]  /*13aa0*/  MUFU.EX2 R252, R0 ;  /* 0x0000000000fc7308 */ /* 0x0005e60000000800 */
[----:B------:R-:W-:Y:S01]  /*13ab0*/  HMMA.16816.F32.BF16 R204, R8, R14, R204 ;  /* 0x0000000e08cc723c */ /* 0x000fe200000418cc */
[----:B------:R-:W4:Y:S07]  /*13ac0*/  LDSM.16.MT88.4 R12, [R239+0xe800] ;  /* 0x00e80000ef0c783b */ /* 0x000f2e0000004200 */
[----:B-1----:R-:W-:Y:S01]  /*13ad0*/  HMMA.16816.F32.BF16 R140, R4, R20, R140 ;  /* 0x00000014048c723c */ /* 0x002fe2000004188c */
[----:B--2---:R-:W-:-:S07]  /*13ae0*/  FFMA.FTZ R0, R232, c[0x0][0x23c], -R3 ;  /* 0x00008f00e8007a23 */ /* 0x004fce0000010803 */
[----:B------:R-:W-:Y:S01]  /*13af0*/  HMMA.16816.F32.BF16 R92, R4, R22, R92 ;  /* 0x00000016045c723c */ /* 0x000fe2000004185c */
[----:B------:R1:W-:Y:S07]  /*13b00*/  MUFU.EX2 R232, R0 ;  /* 0x0000000000e87308 */ /* 0x0003ee0000000800 */
[C---:B------:R-:W-:Y:S08]  /*13b10*/  HMMA.16816.F32.BF16 R84, R8.reuse, R20, R84 ;  /* 0x000000140854723c */ /* 0x040ff00000041854 */
[----:B------:R-:W-:Y:S01]  /*13b20*/  HMMA.16816.F32.BF16 R96, R8, R22, R96 ;  /* 0x000000160860723c */ /* 0x000fe20000041860 */
[----:B------:R-:W2:Y:S01]  /*13b30*/  LDSM.16.MT88.4 R20, [R237+0xd000] ;  /* 0x00d00000ed14783b */ /* 0x000ea20000004200 */
[----:B-1----:R-:W-:-:S04]  /*13b40*/  FFMA.FTZ R0, R233, c[0x0][0x23c], -R3 ;  /* 0x00008f00e9007a23 */ /* 0x002fc80000010803 */
[----:B------:R1:W1:Y:S02]  /*13b50*/  MUFU.EX2 R233, R0 ;  /* 0x0000000000e97308 */ /* 0x0002640000000800 */
[C---:B------:R-:W-:Y:S08]  /*13b60*/  HMMA.16816.F32.BF16 R104, R4.reuse, R16, R104 ;  /* 0x000000100468723c */ /* 0x040ff00000041868 */
[----:B----4-:R-:W-:Y:S01]  /*13b70*/  HMMA.16816.F32.BF16 R120, R4, R12, R120 ;  /* 0x0000000c0478723c */ /* 0x010fe20000041878 */
[----:B-1----:R-:W-:Y:S01]  /*13b80*/  FFMA.FTZ R0, R215, c[0x0][0x23c], -R3 ;  /* 0x00008f00d7007a23 */ /* 0x002fe20000010803 */
[----:B------:R-:W-:-:S06]  /*13b90*/  MOV R215, R234 ;  /* 0x000000ea00d77202 */ /* 0x000fcc0000000f00 */
[----:B------:R-:W-:Y:S01]  /*13ba0*/  HMMA.16816.F32.BF16 R124, R4, R14, R124 ;  /* 0x0000000e047c723c */ /* 0x000fe2000004187c */
[----:B------:R1:W-:Y:S07]  /*13bb0*/  MUFU.EX2 R234, R0 ;  /* 0x0000000000ea7308 */ /* 0x0003ee0000000800 */
[C---:B------:R-:W-:Y:S08]  /*13bc0*/  HMMA.16816.F32.BF16 R116, R8.reuse, R12, R116 ;  /* 0x0000000c0874723c */ /* 0x040ff00000041874 */
[----:B------:R-:W-:Y:S01]  /*13bd0*/  HMMA.16816.F32.BF16 R128, R8, R14, R128 ;  /* 0x0000000e0880723c */ /* 0x000fe20000041880 */
[----:B------:R-:W4:Y:S01]  /*13be0*/  LDSM.16.MT88.4 R12, [R240+0xd000] ;  /* 0x00d00000f00c783b */ /* 0x000f220000004200 */
[----:B-1----:R-:W-:Y:S01]  /*13bf0*/  FFMA.FTZ R0, R162, c[0x0][0x23c], -R3 ;  /* 0x00008f00a2007a23 */ /* 0x002fe20000010803 */
[----:B------:R-:W-:-:S02]  /*13c00*/  MOV R162, R212 ;  /* 0x000000d400a27202 */ /* 0x000fc40000000f00 */
[----:B------:R-:W-:Y:S02]  /*13c10*/  MOV R212, R214 ;  /* 0x000000d600d47202 */ /* 0x000fe40000000f00 */
[----:B------:R-:W-:Y:S01]  /*13c20*/  MOV R214, R139 ;  /* 0x0000008b00d67202 */ /* 0x000fe20000000f00 */
[----:B------:R-:W-:Y:S01]  /*13c30*/  HMMA.16816.F32.BF16 R108, R4, R18, R108 ;  /* 0x00000012046c723c */ /* 0x000fe2000004186c */
[----:B------:R-:W-:Y:S02]  /*13c40*/  MOV R139, R235 ;  /* 0x000000eb008b7202 */ /* 0x000fe40000000f00 */
[----:B------:R1:W1:Y:S05]  /*13c50*/  MUFU.EX2 R235, R0 ;  /* 0x0000000000eb7308 */ /* 0x00026a0000000800 */
[C---:B------:R-:W-:Y:S08]  /*13c60*/  HMMA.16816.F32.BF16 R100, R8.reuse, R16, R100 ;  /* 0x000000100864723c */ /* 0x040ff00000041864 */
[----:B------:R-:W-:Y:S01]  /*13c70*/  HMMA.16816.F32.BF16 R112, R8, R18, R112 ;  /* 0x000000120870723c */ /* 0x000fe20000041870 */
[----:B------:R-:W2:Y:S01]  /*13c80*/  LDSM.16.MT88.4 R16, [R238+0xd000] ;  /* 0x00d00000ee10783b */ /* 0x000ea20000004200 */
[----:B-1----:R-:W-:-:S04]  /*13c90*/  FFMA.FTZ R0, R227, c[0x0][0x23c], -R28 ;  /* 0x00008f00e3007a23 */ /* 0x002fc8000001081c */
[----:B------:R1:W-:Y:S02]  /*13ca0*/  MUFU.EX2 R227, R0 ;  /* 0x0000000000e37308 */ /* 0x0003e40000000800 */
[C---:B------:R-:W-:Y:S08]  /*13cb0*/  HMMA.16816.F32.BF16 R88, R4.reuse, R26, R40 ;  /* 0x0000001a0458723c */ /* 0x040ff00000041828 */
[----:B------:R-:W-:Y:S01]  /*13cc0*/  HMMA.16816.F32.BF16 R76, R4, R24, R36 ;  /* 0x00000018044c723c */ /* 0x000fe20000041824 */
[----:B-1----:R-:W-:Y:S01]  /*13cd0*/  FFMA.FTZ R0, R223, c[0x0][0x23c], -R28 ;  /* 0x00008f00df007a23 */ /* 0x002fe2000001081c */
[----:B------:R-:W-:Y:S01]  /*13ce0*/  F2FP.BF16.PACK_AB R8, R250, R249 ;  /* 0x000000f9fa08723e */ /* 0x000fe200000010ff */
[--C-:B------:R-:W-:Y:S01]  /*13cf0*/  FFMA.FTZ R42, R215, c[0x0][0x23c], -R2.reuse ;  /* 0x00008f00d72a7a23 */ /* 0x100fe20000010802 */
[----:B------:R-:W-:Y:S01]  /*13d00*/  F2FP.BF16.PACK_AB R9, R233, R232 ;  /* 0x000000e8e909723e */ /* 0x000fe200000010ff */
[----:B------:R1:W1:Y:S01]  /*13d10*/  MUFU.EX2 R223, R0 ;  /* 0x0000000000df7308 */ /* 0x0002620000000800 */
[--C-:B------:R-:W-:Y:S01]  /*13d20*/  FFMA.FTZ R41, R161, c[0x0][0x23c], -R2.reuse ;  /* 0x00008f00a1297a23 */ /* 0x100fe20000010802 */
[----:B------:R-:W-:Y:S01]  /*13d30*/  F2FP.BF16.PACK_AB R10, R252, R251 ;  /* 0x000000fbfc0a723e */ /* 0x000fe200000010ff */
[----:B------:R-:W-:Y:S01]  /*13d40*/  FFMA.FTZ R40, R162, c[0x0][0x23c], -R2 ;  /* 0x00008f00a2287a23 */ /* 0x000fe20000010802 */
[----:B------:R-:W-:Y:S01]  /*13d50*/  F2FP.BF16.PACK_AB R11, R235, R234 ;  /* 0x000000eaeb0b723e */ /* 0x000fe200000010ff */
[----:B------:R-:W-:Y:S01]  /*13d60*/  LDSM.16.MT88.4 R24, [R239+0xd000] ;  /* 0x00d00000ef18783b */ /* 0x000fe20000004200 */
[----:B-1----:R-:W-:-:S04]  /*13d70*/  FFMA.FTZ R0, R220, c[0x0][0x23c], -R28 ;  /* 0x00008f00dc007a23 */ /* 0x002fc8000001081c */
[----:B------:R1:W-:Y:S01]  /*13d80*/  MUFU.EX2 R220, R0 ;  /* 0x0000000000dc7308 */ /* 0x0003e20000000800 */
[----:B------:R-:W-:Y:S02]  /*13d90*/  FFMA.FTZ R37, R214, c[0x0][0x23c], -R3 ;  /* 0x00008f00d6257a23 */ /* 0x000fe40000010803 */
[----:B-1----:R-:W-:-:S05]  /*13da0*/  FFMA.FTZ R0, R216, c[0x0][0x23c], -R28 ;  /* 0x00008f00d8007a23 */ /* 0x002fca000001081c */
[----:B------:R1:W-:Y:S01]  /*13db0*/  MUFU.EX2 R216, R0 ;  /* 0x0000000000d87308 */ /* 0x0003e20000000800 */
[----:B------:R-:W-:Y:S02]  /*13dc0*/  FFMA.FTZ R39, R163, c[0x0][0x23c], -R2 ;  /* 0x00008f00a3277a23 */ /* 0x000fe40000010802 */
[--C-:B------:R-:W-:Y:S02]  /*13dd0*/  FFMA.FTZ R2, R221, c[0x0][0x23c], -R29.reuse ;  /* 0x00008f00dd027a23 */ /* 0x100fe4000001081d */
[----:B-1----:R-:W-:-:S04]  /*13de0*/  FFMA.FTZ R0, R225, c[0x0][0x23c], -R29 ;  /* 0x00008f00e1007a23 */ /* 0x002fc8000001081d */
[----:B------:R1:W-:Y:S01]  /*13df0*/  MUFU.EX2 R215, R0 ;  /* 0x0000000000d77308 */ /* 0x0003e20000000800 */
[----:B------:R-:W-:Y:S02]  /*13e00*/  FFMA.FTZ R38, R212, c[0x0][0x23c], -R3 ;  /* 0x00008f00d4267a23 */ /* 0x000fe40000010803 */
[----:B-1----:R-:W-:-:S05]  /*13e10*/  FFMA.FTZ R0, R224, c[0x0][0x23c], -R29 ;  /* 0x00008f00e0007a23 */ /* 0x002fca000001081d */
[----:B------:R1:W1:Y:S02]  /*13e20*/  MUFU.EX2 R214, R0 ;  /* 0x0000000000d67308 */ /* 0x0002640000000800 */
[----:B-1----:R-:W-:-:S06]  /*13e30*/  FFMA.FTZ R0, R222, c[0x0][0x23c], -R29 ;  /* 0x00008f00de007a23 */ /* 0x002fcc000001081d */
[----:B------:R-:W-:Y:S01]  /*13e40*/  MUFU.EX2 R212, R0 ;  /* 0x0000000000d47308 */ /* 0x000fe20000000800 */
[----:B------:R-:W-:Y:S02]  /*13e50*/  F2FP.BF16.PACK_AB R4, R223, R227 ;  /* 0x000000e3df04723e */ /* 0x000fe400000010ff */
[----:B------:R-:W-:Y:S02]  /*13e60*/  F2FP.BF16.PACK_AB R5, R214, R215 ;  /* 0x000000d7d605723e */ /* 0x000fe400000010ff */
[----:B------:R-:W-:Y:S01]  /*13e70*/  F2FP.BF16.PACK_AB R6, R216, R220 ;  /* 0x000000dcd806723e */ /* 0x000fe200000010ff */
[----:B---3--:R-:W-:Y:S02]  /*13e80*/  FFMA.FTZ R43, R213, R30, R243 ;  /* 0x0000001ed52b7223 */ /* 0x008fe400000100f3 */
[----:B------:R-:W1:Y:S01]  /*13e90*/  MUFU.EX2 R213, R2 ;  /* 0x0000000200d57308 */ /* 0x000e620000000800 */
[--C-:B------:R-:W-:Y:S01]  /*13ea0*/  FFMA.FTZ R36, R31, c[0x0][0x23c], -R3.reuse ;  /* 0x00008f001f247a23 */ /* 0x100fe20000010803 */
[----:B------:R-:W-:Y:S01]  /*13eb0*/  MOV R221, R180 ;  /* 0x000000b400dd7202 */ /* 0x000fe20000000f00 */
[----:B------:R-:W-:Y:S01]  /*13ec0*/  FFMA.FTZ R30, R226, c[0x0][0x23c], -R28 ;  /* 0x00008f00e21e7a23 */ /* 0x000fe2000001081c */
[----:B------:R-:W-:Y:S01]  /*13ed0*/  MOV R226, R181 ;  /* 0x000000b500e27202 */ /* 0x000fe20000000f00 */
[----:B------:R-:W-:Y:S01]  /*13ee0*/  FFMA.FTZ R31, R228, c[0x0][0x23c], -R3 ;  /* 0x00008f00e41f7a23 */ /* 0x000fe20000010803 */
[----:B------:R-:W-:Y:S01]  /*13ef0*/  MOV R188, R182 ;  /* 0x000000b600bc7202 */ /* 0x000fe20000000f00 */
[----:B--2---:R-:W-:Y:S01]  /*13f00*/  HMMA.16816.F32.BF16 R148, R8, R20, R148 ;  /* 0x000000140894723c */ /* 0x004fe20000041894 */
[----:B------:R-:W-:Y:S01]  /*13f10*/  MOV R189, R183 ;  /* 0x000000b700bd7202 */ /* 0x000fe20000000f00 */
[----:B------:R2:W5:Y:S01]  /*13f20*/  LDL.LU R243, [R1+0xa4] ;  /* 0x0000a40001f37983 */ /* 0x0005620000300800 */
[----:B-1----:R-:W-:-:S05]  /*13f30*/  F2FP.BF16.PACK_AB R7, R213, R212 ;  /* 0x000000d4d507723e */ /* 0x002fca00000010ff */
[----:B------:R-:W-:Y:S01]  /*13f40*/  HMMA.16816.F32.BF16 R48, R8, R22, R48 ;  /* 0x000000160830723c */ /* 0x000fe20000041830 */
[----:B------:R-:W-:Y:S02]  /*13f50*/  MOV R225, R208 ;  /* 0x000000d000e17202 */ /* 0x000fe40000000f00 */
[----:B------:R-:W-:Y:S02]  /*13f60*/  MOV R224, R209 ;  /* 0x000000d100e07202 */ /* 0x000fe40000000f00 */
[----:B------:R-:W-:Y:S02]  /*13f70*/  MOV R228, R210 ;  /* 0x000000d200e47202 */ /* 0x000fe40000000f00 */
[----:B------:R-:W-:Y:S01]  /*13f80*/  MOV R222, R211 ;  /* 0x000000d300de7202 */ /* 0x000fe20000000f00 */
[C---:B------:R-:W-:Y:S08]  /*13f90*/  HMMA.16816.F32.BF16 R144, R4.reuse, R20, R144 ;  /* 0x000000140490723c */ /* 0x040ff00000041890 */
[C---:B------:R-:W-:Y:S01]  /*13fa0*/  HMMA.16816.F32.BF16 R152, R4.reuse, R22, R152 ;  /* 0x000000160498723c */ /* 0x040fe20000041898 */
[----:B------:R-:W1:Y:S07]  /*13fb0*/  LDSM.16.MT88.4 R20, [R237+0xf000] ;  /* 0x00f00000ed14783b */ /* 0x000e6e0000004200 */
[----:B----4-:R-:W-:Y:S01]  /*13fc0*/  HMMA.16816.F32.BF16 R180, R4, R12, R32 ;  /* 0x0000000c04b4723c */ /* 0x010fe20000041820 */
[----:B------:R-:W3:Y:S07]  /*13fd0*/  LDSM.16.MT88.4 R32, [R239+0xf000] ;  /* 0x00f00000ef20783b */ /* 0x000eee0000004200 */
[-C--:B------:R-:W-:Y:S08]  /*13fe0*/  HMMA.16816.F32.BF16 R160, R8, R16.reuse, R72 ;  /* 0x0000001008a0723c */ /* 0x080ff00000041848 */
[C---:B------:R-:W-:Y:S08]  /*13ff0*/  HMMA.16816.F32.BF16 R64, R4.reuse, R16, R64 ;  /* 0x000000100440723c */ /* 0x040ff00000041840 */
[-C--:B------:R-:W-:Y:S08]  /*14000*/  HMMA.16816.F32.BF16 R60, R4, R18.reuse, R60 ;  /* 0x00000012043c723c */ /* 0x080ff0000004183c */
[----:B------:R-:W-:Y:S01]  /*14010*/  HMMA.16816.F32.BF16 R208, R8, R18, R56 ;  /* 0x0000001208d0723c */ /* 0x000fe20000041838 */
[----:B------:R-:W4:Y:S01]  /*14020*/  LDSM.16.MT88.4 R16, [R238+0xf000] ;  /* 0x00f00000ee10783b */ /* 0x000f220000004200 */
[--C-:B------:R-:W-:Y:S01]  /*14030*/  FFMA.FTZ R3, R219, c[0x0][0x23c], -R28.reuse ;  /* 0x00008f00db037a23 */ /* 0x100fe2000001081c */
[----:B------:R-:W-:Y:S01]  /*14040*/  MOV R190, R176 ;  /* 0x000000b000be7202 */ /* 0x000fe20000000f00 */
[----:B------:R-:W-:Y:S01]  /*14050*/  FFMA.FTZ R2, R218, c[0x0][0x23c], -R28 ;  /* 0x00008f00da027a23 */ /* 0x000fe2000001081c */
[----:B------:R-:W-:-:S02]  /*14060*/  MOV R191, R177 ;  /* 0x000000b100bf7202 */ /* 0x000fc40000000f00 */
[----:B------:R-:W-:Y:S01]  /*14070*/  MOV R219, R178 ;  /* 0x000000b200db7202 */ /* 0x000fe20000000f00 */
[----:B-1----:R-:W-:Y:S01]  /*14080*/  HMMA.16816.F32.BF16 R72, R4, R20, R76 ;  /* 0x000000140448723c */ /* 0x002fe2000004184c */
[----:B------:R-:W-:-:S07]  /*14090*/  MOV R218, R179 ;  /* 0x000000b300da7202 */ /* 0x000fce0000000f00 */
[----:B------:R-:W-:Y:S08]  /*140a0*/  HMMA.16816.F32.BF16 R176, R8, R12, R52 ;  /* 0x0000000c08b0723c */ /* 0x000ff00000041834 */
[C---:B------:R-:W-:Y:S08]  /*140b0*/  HMMA.16816.F32.BF16 R76, R4.reuse, R22, R88 ;  /* 0x00000016044c723c */ /* 0x040ff00000041858 */
[C---:B---3--:R-:W-:Y:S01]  /*140c0*/  HMMA.16816.F32.BF16 R52, R4.reuse, R34, R124 ;  /* 0x000000220434723c */ /* 0x048fe2000004187c */
[----:B------:R-:W3:Y:S07]  /*140d0*/  LDL.LU R127, [R1+0x54] ;  /* 0x00005400017f7983 */ /* 0x000eee0000300800 */
[----:B----4-:R-:W-:Y:S01]  /*140e0*/  HMMA.16816.F32.BF16 R88, R4, R16, R140 ;  /* 0x000000100458723c */ /* 0x010fe2000004188c */
[----:B------:R-:W4:Y:S01]  /*140f0*/  LDL.LU R140, [R1+0x58] ;  /* 0x00005800018c7983 */ /* 0x000f220000300800 */
[----:B------:R-:W-:Y:S01]  /*14100*/  FFMA.FTZ R0, R217, c[0x0][0x23c], -R28 ;  /* 0x00008f00d9007a23 */ /* 0x000fe2000001081c */
[----:B------:R-:W-:-:S02]  /*14110*/  MOV R28, R133 ;  /* 0x00000085001c7202 */ /* 0x000fc40000000f00 */
[----:B------:R-:W-:Y:S02]  /*14120*/  MUFU.EX2 R133, R42 ;  /* 0x0000002a00857308 */ /* 0x000fe40000000800 */
[----:B------:R-:W-:-:S06]  /*14130*/  MOV R141, R139 ;  /* 0x0000008b008d7202 */ /* 0x000fcc0000000f00 */
[----:B------:R-:W-:Y:S08]  /*14140*/  MUFU.EX2 R42, R37 ;  /* 0x00000025002a7308 */ /* 0x000ff00000000800 */
[----:B------:R1:W-:Y:S02]  /*14150*/  MUFU.EX2 R37, R0 ;  /* 0x0000000000257308 */ /* 0x0003e40000000800 */
[----:B-1----:R-:W-:-:S02]  /*14160*/  FFMA.FTZ R0, R141, c[0x0][0x23c], -R29 ;  /* 0x00008f008d007a23 */ /* 0x002fc4000001081d */
[----:B------:R-:W2:Y:S01]  /*14170*/  LDL.LU R141, [R1+0x5c] ;  /* 0x00005c00018d7983 */ /* 0x000ea20000300800 */
[-C--:B------:R-:W-:Y:S08]  /*14180*/  HMMA.16816.F32.BF16 R184, R4, R14.reuse, R184 ;  /* 0x0000000e04b8723c */ /* 0x080ff000000418b8 */
[----:B------:R-:W-:Y:S01]  /*14190*/  HMMA.16816.F32.BF16 R56, R8, R14, R68 ;  /* 0x0000000e0838723c */ /* 0x000fe20000041844 */
[----:B------:R-:W1:Y:S01]  /*141a0*/  LDSM.16.MT88.4 R12, [R240+0xf000] ;  /* 0x00f00000f00c783b */ /* 0x000e620000004200 */
[----:B------:R-:W-:-:S02]  /*141b0*/  MOV R217, R47 ;  /* 0x0000002f00d97202 */ /* 0x000fc40000000f00 */
[----:B------:R-:W-:Y:S01]  /*141c0*/  MUFU.EX2 R47, R36 ;  /* 0x00000024002f7308 */ /* 0x000fe20000000800 */
[----:B------:R-:W-:-:S07]  /*141d0*/  MOV R142, R219 ;  /* 0x000000db008e7202 */ /* 0x000fce0000000f00 */
[----:B------:R-:W-:Y:S01]  /*141e0*/  MUFU.EX2 R36, R30 ;  /* 0x0000001e00247308 */ /* 0x000fe20000000800 */
[----:B------:R-:W-:-:S07]  /*141f0*/  MOV R219, R226 ;  /* 0x000000e200db7202 */ /* 0x000fce0000000f00 */
        /* <DEDUP_REMOVED lines=8> */
[----:B------:R-:W-:Y:S01]  /*14280*/  HMMA.16816.F32.BF16 R120, R4, R32, R120 ;  /* 0x000000200478723c */ /* 0x000fe20000041878 */
[----:B------:R-:W-:-:S05]  /*14290*/  MOV R218, R132 ;  /* 0x0000008400da7202 */ /* 0x000fca0000000f00 */
[----:B------:R1:W-:Y:S01]  /*142a0*/  MUFU.EX2 R31, R0 ;  /* 0x00000000001f7308 */ /* 0x0003e20000000800 */
[----:B------:R-:W-:Y:S01]  /*142b0*/  MOV R228, R224 ;  /* 0x000000e000e47202 */ /* 0x000fe20000000f00 */
[----:B------:R-:W-:Y:S01]  /*142c0*/  HMMA.16816.F32.BF16 R116, R8, R32, R116 ;  /* 0x000000200874723c */ /* 0x000fe20000041874 */
[----:B------:R-:W-:Y:S02]  /*142d0*/  MOV R224, R225 ;  /* 0x000000e100e07202 */ /* 0x000fe40000000f00 */
[----:B------:R-:W-:-:S03]  /*142e0*/  MOV R225, R138 ;  /* 0x0000008a00e17202 */ /* 0x000fc60000000f00 */
[----:B------:R-:W-:Y:S02]  /*142f0*/  MUFU.EX2 R132, R40 ;  /* 0x0000002800847308 */ /* 0x000fe40000000800 */
[----:B------:R-:W-:Y:S01]  /*14300*/  HMMA.16816.F32.BF16 R196, R4, R24, R196 ;  /* 0x0000001804c4723c */ /* 0x000fe200000418c4 */
[----:B-1----:R-:W-:-:S05]  /*14310*/  FFMA.FTZ R0, R229, c[0x0][0x23c], -R29 ;  /* 0x00008f00e5007a23 */ /* 0x002fca000001081d */
[----:B------:R-:W-:Y:S02]  /*14320*/  MUFU.EX2 R40, R38 ;  /* 0x0000002600287308 */ /* 0x000fe40000000800 */
[C---:B------:R-:W-:Y:S06]  /*14330*/  HMMA.16816.F32.BF16 R200, R4.reuse, R26, R200 ;  /* 0x0000001a04c8723c */ /* 0x040fec00000418c8 */
[----:B------:R-:W-:Y:S02]  /*14340*/  MUFU.EX2 R33, R0 ;  /* 0x0000000000217308 */ /* 0x000fe40000000800 */
[C---:B------:R-:W-:Y:S06]  /*14350*/  HMMA.16816.F32.BF16 R92, R4.reuse, R18, R92 ;  /* 0x00000012045c723c */ /* 0x040fec000004185c */
[----:B------:R-:W1:Y:S02]  /*14360*/  MUFU.EX2 R38, R3 ;  /* 0x0000000300267308 */ /* 0x000e640000000800 */
[C---:B------:R-:W-:Y:S06]  /*14370*/  HMMA.16816.F32.BF16 R104, R4.reuse, R12, R104 ;  /* 0x0000000c0468723c */ /* 0x040fec0000041868 */
[----:B------:R-:W-:Y:S02]  /*14380*/  MUFU.EX2 R138, R39 ;  /* 0x00000027008a7308 */ /* 0x000fe40000000800 */
[----:B------:R-:W-:Y:S07]  /*14390*/  HMMA.16816.F32.BF16 R108, R4, R14, R108 ;  /* 0x0000000e046c723c */ /* 0x000fee000004186c */
[----:B------:R-:W-:Y:S01]  /*143a0*/  FADD.FTZ R4, R142, R43 ;  /* 0x0000002b8e047221 */ /* 0x000fe20000010000 */
[----:B------:R1:W1:Y:S02]  /*143b0*/  MUFU.EX2 R39, R2 ;  /* 0x0000000200277308 */ /* 0x0002640000000800 */
[----:B-1----:R-:W-:-:S06]  /*143c0*/  FFMA.FTZ R2, R230, c[0x0][0x23c], -R29 ;  /* 0x00008f00e6027a23 */ /* 0x002fcc000001081d */
[----:B------:R-:W1:Y:S01]  /*143d0*/  MUFU.EX2 R32, R2 ;  /* 0x0000000200207308 */ /* 0x000e620000000800 */
[----:B------:R-:W-:Y:S01]  /*143e0*/  HMMA.16816.F32.BF16 R192, R8, R24, R192 ;  /* 0x0000001808c0723c */ /* 0x000fe200000418c0 */
[----:B------:R-:W-:Y:S02]  /*143f0*/  F2FP.BF16.PACK_AB R124, R38, R36 ;  /* 0x00000024267c723e */ /* 0x000fe400000010ff */
[----:B------:R-:W-:Y:S02]  /*14400*/  F2FP.BF16.PACK_AB R125, R31, R30 ;  /* 0x0000001e1f7d723e */ /* 0x000fe400000010ff */
[----:B------:R-:W-:-:S03]  /*14410*/  F2FP.BF16.PACK_AB R126, R37, R39 ;  /* 0x00000027257e723e */ /* 0x000fc600000010ff */
[C---:B------:R-:W-:Y:S01]  /*14420*/  HMMA.16816.F32.BF16 R68, R8.reuse, R20, R156 ;  /* 0x000000140844723c */ /* 0x040fe2000004189c */
[----:B------:R-:W-:Y:S01]  /*14430*/  MOV R43, R164 ;  /* 0x000000a4002b7202 */ /* 0x000fe20000000f00 */
[----:B------:R-:W-:Y:S06]  /*14440*/  LDSM.16.MT88.4 R156, [R237+0xd800] ;  /* 0x00d80000ed9c783b */ /* 0x000fec0000004200 */
        /* <DEDUP_REMOVED lines=18> */
[----:B------:R-:W-:Y:S02]  /*14570*/  F2FP.BF16.PACK_AB R131, R41, R47 ;  /* 0x0000002f2983723e */ /* 0x000fe400000010ff */
[----:B------:R-:W-:Y:S02]  /*14580*/  MOV R34, R166 ;  /* 0x000000a600227202 */ /* 0x000fe40000000f00 */
[----:B------:R-:W-:Y:S01]  /*14590*/  MOV R35, R165 ;  /* 0x000000a500237202 */ /* 0x000fe20000000f00 */
[----:B---3--:R-:W-:Y:S02]  /*145a0*/  FFMA.FTZ R0, R127, R44, R242 ;  /* 0x0000002c7f007223 */ /* 0x008fe400000100f2 */
[----:B----4-:R-:W-:Y:S01]  /*145b0*/  FFMA.FTZ R3, R140, R45, R241 ;  /* 0x0000002d8c037223 */ /* 0x010fe200000100f1 */
[----:B-1----:R-:W-:Y:S01]  /*145c0*/  F2FP.BF16.PACK_AB R127, R32, R33 ;  /* 0x00000021207f723e */ /* 0x002fe200000010ff */
[----:B------:R-:W-:Y:S01]  /*145d0*/  FADD.FTZ R29, R143, R0 ;  /* 0x000000008f1d7221 */ /* 0x000fe20000010000 */
[----:B------:R-:W-:Y:S01]  /*145e0*/  MOV R44, R169 ;  /* 0x000000a9002c7202 */ /* 0x000fe20000000f00 */
[----:B------:R-:W-:Y:S01]  /*145f0*/  FADD.FTZ R0, R217, R3 ;  /* 0x00000003d9007221 */ /* 0x000fe20000010000 */
[----:B------:R1:W5:Y:S01]  /*14600*/  LDL.LU R242, [R1+0xa0] ;  /* 0x0000a00001f27983 */ /* 0x0003620000300800 */
[----:B------:R-:W-:-:S03]  /*14610*/  FADD.FTZ R3, R218, R4 ;  /* 0x00000004da037221 */ /* 0x000fc60000010000 */
[----:B------:R-:W3:Y:S01]  /*14620*/  LDSM.16.MT88.4 R4, [R239+0xf800] ;  /* 0x00f80000ef04783b */ /* 0x000ee20000004200 */
[----:B------:R-:W-:Y:S01]  /*14630*/  MOV R45, R170 ;  /* 0x000000aa002d7202 */ /* 0x000fe20000000f00 */
[----:B------:R-:W-:Y:S02]  /*14640*/  FADD.FTZ R0, R34, R0 ;  /* 0x0000000022007221 */ /* 0x000fe40000010000 */
[----:B------:R-:W-:Y:S01]  /*14650*/  FADD.FTZ R3, R43, R3 ;  /* 0x000000032b037221 */ /* 0x000fe20000010000 */
[----:B------:R-:W-:Y:S01]  /*14660*/  MOV R140, R173 ;  /* 0x000000ad008c7202 */ /* 0x000fe20000000f00 */
[----:B------:R-:W-:Y:S01]  /*14670*/  FADD.FTZ R0, R45, R0 ;  /* 0x000000002d007221 */ /* 0x000fe20000010000 */
[----:B------:R-:W-:Y:S01]  /*14680*/  MOV R143, R190 ;  /* 0x000000be008f7202 */ /* 0x000fe20000000f00 */
[----:B------:R-:W-:Y:S01]  /*14690*/  FADD.FTZ R3, R230, R3 ;  /* 0x00000003e6037221 */ /* 0x000fe20000010000 */
[----:B------:R-:W-:Y:S01]  /*146a0*/  MOV R217, R189 ;  /* 0x000000bd00d97202 */ /* 0x000fe20000000f00 */
[----:B------:R-:W-:-:S02]  /*146b0*/  FADD.FTZ R0, R231, R0 ;  /* 0x00000000e7007221 */ /* 0x000fc40000010000 */
[----:B--2---:R-:W-:Y:S01]  /*146c0*/  FFMA.FTZ R2, R141, R46, R236 ;  /* 0x0000002e8d027223 */ /* 0x004fe200000100ec */
[----:B------:R1:W5:Y:S03]  /*146d0*/  LDL.LU R241, [R1+0x9c] ;  /* 0x00009c0001f17983 */ /* 0x0003660000300800 */
[----:B------:R-:W-:Y:S01]  /*146e0*/  FADD.FTZ R28, R28, R2 ;  /* 0x000000021c1c7221 */ /* 0x000fe20000010000 */
[----:B------:R-:W-:Y:S01]  /*146f0*/  MOV R2, R167 ;  /* 0x000000a700027202 */ /* 0x000fe20000000f00 */
[----:B---3--:R-:W-:Y:S01]  /*14700*/  HMMA.16816.F32.BF16 R120, R124, R4, R120 ;  /* 0x000000047c78723c */ /* 0x008fe20000041878 */
[----:B------:R-:W-:-:S03]  /*14710*/  MOV R46, R171 ;  /* 0x000000ab002e7202 */ /* 0x000fc60000000f00 */
[----:B------:R-:W-:Y:S01]  /*14720*/  FADD.FTZ R2, R2, R29 ;  /* 0x0000001d02027221 */ /* 0x000fe20000010000 */
[----:B------:R-:W-:-:S03]  /*14730*/  MOV R141, R172 ;  /* 0x000000ac008d7202 */ /* 0x000fc60000000f00 */
[----:B------:R-:W-:Y:S01]  /*14740*/  HMMA.16816.F32.BF16 R116, R128, R4, R116 ;  /* 0x000000048074723c */ /* 0x000fe20000041874 */
[----:B------:R-:W-:Y:S01]  /*14750*/  FADD.FTZ R2, R46, R2 ;  /* 0x000000022e027221 */ /* 0x000fe20000010000 */
[----:B------:R-:W-:Y:S01]  /*14760*/  MOV R218, R188 ;  /* 0x000000bc00da7202 */ /* 0x000fe20000000f00 */
[----:B------:R-:W-:Y:S01]  /*14770*/  FADD.FTZ R3, R141, R3 ;  /* 0x000000038d037221 */ /* 0x000fe20000010000 */
[----:B------:R-:W2:Y:S03]  /*14780*/  LDSM.16.MT88.4 R172, [R238+0xd800] ;  /* 0x00d80000eeac783b */ /* 0x000ea60000004200 */
[----:B------:R-:W-:Y:S01]  /*14790*/  FADD.FTZ R4, R35, R28 ;  /* 0x0000001c23047221 */ /* 0x000fe20000010000 */
[----:B------:R-:W3:Y:S01]  /*147a0*/  LDSM.16.MT88.4 R188, [R240+0xd800] ;  /* 0x00d80000f0bc783b */ /* 0x000ee20000004200 */
        /* <DEDUP_REMOVED lines=46> */
[----:B------:R-:W-:Y:S01]  /*14a90*/  FADD.FTZ R0, R32, R0 ;  /* 0x0000000020007221 */ /* 0x000fe20000010000 */
[----:B------:R1:W-:Y:S04]  /*14aa0*/  STL [R1+0x50], R4 ;  /* 0x0000500401007387 */ /* 0x0003e80000100800 */
[----:B------:R1:W-:Y:S04]  /*14ab0*/  STL [R1+0x54], R3 ;  /* 0x0000540301007387 */ /* 0x0003e80000100800 */
[----:B------:R1:W-:Y:S04]  /*14ac0*/  STL [R1+0x58], R2 ;  /* 0x0000580201007387 */ /* 0x0003e80000100800 */
[----:B------:R1:W-:Y:S01]  /*14ad0*/  STL [R1+0x5c], R0 ;  /* 0x00005c0001007387 */ /* 0x0003e20000100800 */
[----:B------:R-:W-:Y:S01]  /*14ae0*/  HMMA.16816.F32.BF16 R148, R128, R156, R148 ;  /* 0x0000009c8094723c */ /* 0x000fe20000041894 */
[----:B------:R-:W-:-:S07]  /*14af0*/  @UP0 UIADD3 UR8, UR8, -0x4, URZ ;  /* 0xfffffffc08080890 */ /* 0x000fce000fffe03f */
        /* <DEDUP_REMOVED lines=30> */
.L_x_413:
[----:B-1----:R-:W-:-:S12]  /*14ce0*/  UIADD3 UR8, UR21, -0x1, URZ ;  /* 0xffffffff15087890 */ /* 0x002fd8000fffe03f */
.L_x_420:
[----:B-1----:R-:W-:-:S13]  /*14cf0*/  ISETP.LE.AND P0, PT, RZ, UR8, PT ;  /* 0x00000008ff007c0c */ /* 0x002fda000bf03270 */
        /* <DEDUP_REMOVED lines=14> */
.L_x_424:
        /* <DEDUP_REMOVED lines=52> */
[----:B------:R-:W-:Y:S02]  /*15120*/  @!P3 LEA R10, P5, R4, c[0x0][0x168], 0x1 ;  /* 0x00005a00040aba11 */ /* 0x000fe400078a08ff */
        /* <DEDUP_REMOVED lines=25> */
.L_x_422:
        /* <DEDUP_REMOVED lines=235> */
[----:B------:R-:W1:Y:S01]  /*16170*/  MUFU.TANH R0, R4 ;  /* 0x0000000400007308 */ /* 0x000e620000002400 */
[----:B------:R-:W-:Y:S02]  /*16180*/  FMUL.FTZ R5, R5, c[0x0][0x2ec] ;  /* 0x0000bb0005057a20 */ /* 0x000fe40000410000 */
[----:B------:R-:W-:Y:S02]  /*16190*/  FMUL.FTZ R6, R6, c[0x0][0x2ec] ;  /* 0x0000bb0006067a20 */ /* 0x000fe40000410000 */
[----:B------:R-:W-:Y:S04]  /*161a0*/  FMUL.FTZ R7, R7, c[0x0][0x2ec] ;  /* 0x0000bb0007077a20 */ /* 0x000fe80000410000 */
[----:B------:R-:W-:Y:S01]  /*161b0*/  FMUL.FTZ R8, R8, c[0x0][0x2ec] ;  /* 0x0000bb0008087a20 */ /* 0x000fe20000410000 */
[----:B------:R-:W2:Y:S01]  /*161c0*/  MUFU.TANH R2, R5 ;  /* 0x0000000500027308 */ /* 0x000ea20000002400 */
[----:B------:R-:W-:Y:S02]  /*161d0*/  FMUL.FTZ R9, R9, c[0x0][0x2ec] ;  /* 0x0000bb0009097a20 */ /* 0x000fe40000410000 */
[----:B------:R-:W-:Y:S02]  /*161e0*/  FMUL.FTZ R10, R10, c[0x0][0x2ec] ;  /* 0x0000bb000a0a7a20 */ /* 0x000fe40000410000 */
[----:B------:R-:W-:Y:S02]  /*161f0*/  FMUL.FTZ R11, R11, c[0x0][0x2ec] ;  /* 0x0000bb000b0b7a20 */ /* 0x000fe40000410000 */
[----:B------:R-:W-:Y:S02]  /*16200*/  FMUL.FTZ R12, R12, c[0x0][0x2ec] ;  /* 0x0000bb000c0c7a20 */ /* 0x000fe40000410000 */
[----:B------:R-:W-:Y:S02]  /*16210*/  FMUL.FTZ R13, R13, c[0x0][0x2ec] ;  /* 0x0000bb000d0d7a20 */ /* 0x000fe40000410000 */
[----:B------:R-:W-:Y:S02]  /*16220*/  FMUL.FTZ R14, R14, c[0x0][0x2ec] ;  /* 0x0000bb000e0e7a20 */ /* 0x000fe40000410000 */
[----:B------:R-:W-:Y:S01]  /*16230*/  FMUL.FTZ R15, R15, c[0x0][0x2ec] ;  /* 0x0000bb000f0f7a20 */ /* 0x000fe20000410000 */
[----:B-1----:R1:W-:Y:S01]  /*16240*/  STL [R1+0x28], R0 ;  /* 0x0000280001007387 */ /* 0x0023e20000100800 */
[----:B------:R-:W-:Y:S02]  /*16250*/  FMUL.FTZ R16, R16, c[0x0][0x2ec] ;  /* 0x0000bb0010107a20 */ /* 0x000fe40000410000 */
[----:B------:R-:W-:Y:S02]  /*16260*/  FMUL.FTZ R17, R17, c[0x0][0x2ec] ;  /* 0x0000bb0011117a20 */ /* 0x000fe40000410000 */
[----:B------:R-:W-:Y:S01]  /*16270*/  MUFU.TANH R252, R16 ;  /* 0x0000001000fc7308 */ /* 0x000fe20000002400 */
[----:B------:R-:W-:Y:S02]  /*16280*/  FMUL.FTZ R18, R18, c[0x0][0x2ec] ;  /* 0x0000bb0012127a20 */ /* 0x000fe40000410000 */
[----:B------:R-:W-:Y:S01]  /*16290*/  FMUL.FTZ R19, R19, c[0x0][0x2ec] ;  /* 0x0000bb0013137a20 */ /* 0x000fe20000410000 */
[----:B--2---:R2:W-:Y:S06]  /*162a0*/  STL [R1+0x2c], R2 ;  /* 0x00002c0201007387 */ /* 0x0045ec0000100800 */
[----:B------:R-:W-:Y:S10]  /*162b0*/  MUFU.TANH R251, R17 ;  /* 0x0000001100fb7308 */ /* 0x000ff40000002400 */
[----:B-1----:R-:W1:Y:S10]  /*162c0*/  MUFU.TANH R0, R6 ;  /* 0x0000000600007308 */ /* 0x002e740000002400 */
[----:B--2---:R2:W3:Y:S10]  /*162d0*/  MUFU.TANH R2, R7 ;  /* 0x0000000700027308 */ /* 0x0044f40000002400 */
[----:B------:R-:W-:Y:S01]  /*162e0*/  MUFU.TANH R235, R18 ;  /* 0x0000001200eb7308 */ /* 0x000fe20000002400 */
[----:B-1----:R1:W-:Y:S09]  /*162f0*/  STL [R1+0x20], R0 ;  /* 0x0000200001007387 */ /* 0x0023f20000100800 */
[----:B------:R-:W-:Y:S01]  /*16300*/  MUFU.TANH R250, R19 ;  /* 0x0000001300fa7308 */ /* 0x000fe20000002400 */
[----:B--2---:R-:W2:Y:S08]  /*16310*/  LDSM.16.M88.4 R4, [R241+0x2800] ;  /* 0x00280000f104783b */ /* 0x004eb00000000200 */
[----:B---3--:R3:W-:Y:S01]  /*16320*/  STL [R1+0x24], R2 ;  /* 0x0000240201007387 */ /* 0x0087e20000100800 */
[----:B-1----:R-:W1:Y:S10]  /*16330*/  MUFU.TANH R0, R8 ;  /* 0x0000000800007308 */ /* 0x002e740000002400 */
[----:B---3--:R-:W-:Y:S01]  /*16340*/  MUFU.TANH R2, R10 ;  /* 0x0000000a00027308 */ /* 0x008fe20000002400 */
[----:B-1----:R1:W-:Y:S01]  /*16350*/  STL [R1+0x1c], R0 ;  /* 0x00001c0001007387 */ /* 0x0023e20000100800 */
[-C--:B--2---:R-:W-:Y:S08]  /*16360*/  HMMA.16816.F32.BF16 R20, R224, R4.reuse, R20 ;  /* 0x00000004e014723c */ /* 0x084ff00000041814 */
[C---:B------:R-:W-:Y:S08]  /*16370*/  HMMA.16816.F32.BF16 R24, R208.reuse, R4, R24 ;  /* 0x00000004d018723c */ /* 0x040ff00000041818 */
[-C--:B------:R-:W-:Y:S01]  /*16380*/  HMMA.16816.F32.BF16 R28, R208, R6.reuse, R28 ;  /* 0x00000006d01c723c */ /* 0x080fe2000004181c */
[----:B-1----:R-:W1:Y:S07]  /*16390*/  MUFU.TANH R0, R9 ;  /* 0x0000000900007308 */ /* 0x002e6e0000002400 */
[C---:B------:R-:W-:Y:S01]  /*163a0*/  HMMA.16816.F32.BF16 R32, R224.reuse, R6, R32 ;  /* 0x00000006e020723c */ /* 0x040fe20000041820 */
[----:B------:R-:W-:Y:S03]  /*163b0*/  LDSM.16.M88.4 R4, [R241+0x3800] ;  /* 0x00380000f104783b */ /* 0x000fe60000000200 */
        /* <DEDUP_REMOVED lines=8> */
[----:B------:R-:W-:Y:S01]  /*16440*/  MUFU.TANH R249, R21 ;  /* 0x0000001500f97308 */ /* 0x000fe20000002400 */
[----:B------:R-:W-:Y:S02]  /*16450*/  FMUL.FTZ R26, R26, c[0x0][0x2ec] ;  /* 0x0000bb001a1a7a20 */ /* 0x000fe40000410000 */
[----:B------:R-:W-:Y:S01]  /*16460*/  FMUL.FTZ R27, R27, c[0x0][0x2ec] ;  /* 0x0000bb001b1b7a20 */ /* 0x000fe20000410000 */
[----:B-1----:R1:W-:Y:S01]  /*16470*/  STL [R1+0x18], R0 ;  /* 0x0000180001007387 */ /* 0x0023e20000100800 */
[----:B------:R-:W-:Y:S02]  /*16480*/  FMUL.FTZ R32, R32, c[0x0][0x2ec] ;  /* 0x0000bb0020207a20 */ /* 0x000fe40000410000 */
[----:B------:R-:W-:Y:S01]  /*16490*/  FMUL.FTZ R33, R33, c[0x0][0x2ec] ;  /* 0x0000bb0021217a20 */ /* 0x000fe20000410000 */
[----:B------:R2:W-:Y:S01]  /*164a0*/  STL [R1+0x8], R2 ;  /* 0x0000080201007387 */ /* 0x0005e20000100800 */
[----:B------:R-:W-:Y:S01]  /*164b0*/  FMUL.FTZ R34, R34, c[0x0][0x2ec] ;  /* 0x0000bb0022227a20 */ /* 0x000fe20000410000 */
[----:B------:R-:W-:Y:S01]  /*164c0*/  MUFU.TANH R228, R31 ;  /* 0x0000001f00e47308 */ /* 0x000fe20000002400 */
[----:B------:R-:W-:Y:S02]  /*164d0*/  FMUL.FTZ R35, R35, c[0x0][0x2ec] ;  /* 0x0000bb0023237a20 */ /* 0x000fe40000410000 */
[----:B------:R-:W-:Y:S02]  /*164e0*/  FMUL.FTZ R28, R28, c[0x0][0x2ec] ;  /* 0x0000bb001c1c7a20 */ /* 0x000fe40000410000 */
[----:B------:R-:W-:Y:S02]  /*164f0*/  FMUL.FTZ R29, R29, c[0x0][0x2ec] ;  /* 0x0000bb001d1d7a20 */ /* 0x000fe40000410000 */
[----:B------:R-:W-:Y:S03]  /*16500*/  FMUL.FTZ R30, R30, c[0x0][0x2ec] ;  /* 0x0000bb001e1e7a20 */ /* 0x000fe60000410000 */
[----:B------:R-:W-:Y:S10]  /*16510*/  MUFU.TANH R221, R32 ;  /* 0x0000002000dd7308 */ /* 0x000ff40000002400 */
[----:B-1----:R1:W3:Y:S10]  /*16520*/  MUFU.TANH R0, R11 ;  /* 0x0000000b00007308 */ /* 0x0022f40000002400 */
[----:B--2---:R-:W2:Y:S10]  /*16530*/  MUFU.TANH R2, R12 ;  /* 0x0000000c00027308 */ /* 0x004eb40000002400 */
[----:B------:R-:W-:Y:S01]  /*16540*/  MUFU.TANH R220, R33 ;  /* 0x0000002100dc7308 */ /* 0x000fe20000002400 */
[----:B-1----:R-:W1:Y:S01]  /*16550*/  LDSM.16.M88.4 R8, [R241+0x3000] ;  /* 0x00300000f108783b */ /* 0x002e620000000200 */
[----:B------:R-:W-:Y:S08]  /*16560*/  DEPBAR.LE SB0, 0x0 ;  /* 0x000080000000791a */ /* 0x000ff00000000000 */
[----:B------:R-:W-:Y:S01]  /*16570*/  MUFU.TANH R218, R34 ;  /* 0x0000002200da7308 */ /* 0x000fe20000002400 */
[----:B---3--:R3:W-:Y:S04]  /*16580*/  STL [R1+0x10], R0 ;  /* 0x0000100001007387 */ /* 0x0087e80000100800 */
[----:B--2---:R2:W-:Y:S05]  /*16590*/  STL [R1+0xc], R2 ;  /* 0x00000c0201007387 */ /* 0x0045ea0000100800 */
[----:B------:R-:W-:Y:S01]  /*165a0*/  MUFU.TANH R219, R35 ;  /* 0x0000002300db7308 */ /* 0x000fe20000002400 */
[----:B------:R-:W-:Y:S09]  /*165b0*/  BAR.SYNC.DEFER_BLOCKING 0x0 ;  /* 0x0000000000007b1d */ /* 0x000ff20000010000 */
[----:B------:R-:W-:Y:S10]  /*165c0*/  MUFU.TANH R234, R22 ;  /* 0x0000001600ea7308 */ /* 0x000ff40000002400 */
[----:B---3--:R-:W3:Y:S01]  /*165d0*/  MUFU.TANH R0, R13 ;  /* 0x0000000d00007308 */ /* 0x008ee20000002400 */
[-C--:B-1----:R-:W-:Y:S09]  /*165e0*/  HMMA.16816.F32.BF16 R36, R224, R8.reuse, R36 ;  /* 0x00000008e024723c */ /* 0x082ff20000041824 */
[----:B--2---:R-:W1:Y:S01]  /*165f0*/  MUFU.TANH R2, R14 ;  /* 0x0000000e00027308 */ /* 0x004e620000002400 */
[C---:B------:R-:W-:Y:S09]  /*16600*/  HMMA.16816.F32.BF16 R40, R208.reuse, R8, R40 ;  /* 0x00000008d028723c */ /* 0x040ff20000041828 */
[----:B------:R-:W-:Y:S01]  /*16610*/  MUFU.TANH R217, R23 ;  /* 0x0000001700d97308 */ /* 0x000fe20000002400 */
[-C--:B------:R-:W-:Y:S01]  /*16620*/  HMMA.16816.F32.BF16 R44, R208, R10.reuse, R44 ;  /* 0x0000000ad02c723c */ /* 0x080fe2000004182c */
[----:B---3--:R2:W-:Y:S03]  /*16630*/  STL [R1+0x14], R0 ;  /* 0x0000140001007387 */ /* 0x0085e60000100800 */
[----:B------:R-:W-:Y:S04]  /*16640*/  FMUL.FTZ R36, R36, c[0x0][0x2ec] ;  /* 0x0000bb0024247a20 */ /* 0x000fe80000410000 */
[C---:B------:R-:W-:Y:S01]  /*16650*/  HMMA.16816.F32.BF16 R48, R224.reuse, R10, R48 ;  /* 0x0000000ae030723c */ /* 0x040fe20000041830 */
[----:B------:R-:W-:Y:S03]  /*16660*/  MUFU.TANH R233, R24 ;  /* 0x0000001800e97308 */ /* 0x000fe60000002400 */
[----:B------:R-:W-:Y:S01]  /*16670*/  FMUL.FTZ R37, R37, c[0x0][0x2ec] ;  /* 0x0000bb0025257a20 */ /* 0x000fe20000410000 */
[----:B-1----:R1:W-:Y:S01]  /*16680*/  STL [R1], R2 ;  /* 0x0000000201007387 */ /* 0x0023e20000100800 */
[----:B------:R-:W-:Y:S02]  /*16690*/  FMUL.FTZ R38, R38, c[0x0][0x2ec] ;  /* 0x0000bb0026267a20 */ /* 0x000fe40000410000 */
[-C--:B------:R-:W-:Y:S03]  /*166a0*/  HMMA.16816.F32.BF16 R52, R224, R4.reuse, R52 ;  /* 0x00000004e034723c */ /* 0x080fe60000041834 */
        /* <DEDUP_REMOVED lines=10> */
[----:B------:R5:W-:Y:S01]  /*16750*/  MUFU.TANH R214, R38 ;  /* 0x0000002600d67308 */ /* 0x000be20000002400 */
[----:B------:R-:W-:Y:S01]  /*16760*/  FMUL.FTZ R45, R45, c[0x0][0x2ec] ;  /* 0x0000bb002d2d7a20 */ /* 0x000fe20000410000 */
[----:B------:R-:W-:Y:S04]  /*16770*/  HMMA.16816.F32.BF16 R64, R224, R6, R64 ;  /* 0x00000006e040723c */ /* 0x000fe80000041840 */
[----:B------:R-:W-:Y:S03]  /*16780*/  FMUL.FTZ R46, R46, c[0x0][0x2ec] ;  /* 0x0000bb002e2e7a20 */ /* 0x000fe60000410000 */
[----:B---3--:R-:W-:Y:S01]  /*16790*/  FMUL.FTZ R36, R56, c[0x0][0x2ec] ;  /* 0x0000bb0038247a20 */ /* 0x008fe20000410000 */
[----:B------:R3:W-:Y:S01]  /*167a0*/  MUFU.TANH R213, R39 ;  /* 0x0000002700d57308 */ /* 0x0007e20000002400 */
[----:B------:R-:W-:Y:S03]  /*167b0*/  FMUL.FTZ R57, R57, c[0x0][0x2ec] ;  /* 0x0000bb0039397a20 */ /* 0x000fe60000410000 */
[----:B------:R-:W-:Y:S02]  /*167c0*/  FMUL.FTZ R35, R58, c[0x0][0x2ec] ;  /* 0x0000bb003a237a20 */ /* 0x000fe40000410000 */
[----:B----4-:R-:W-:Y:S02]  /*167d0*/  FMUL.FTZ R37, R59, c[0x0][0x2ec] ;  /* 0x0000bb003b257a20 */ /* 0x010fe40000410000 */
[----:B------:R-:W-:Y:S02]  /*167e0*/  FMUL.FTZ R60, R60, c[0x0][0x2ec] ;  /* 0x0000bb003c3c7a20 */ /* 0x000fe40000410000 */
[----:B------:R4:W-:Y:S01]  /*167f0*/  MUFU.TANH R212, R40 ;  /* 0x0000002800d47308 */ /* 0x0009e20000002400 */
[----:B------:R-:W-:Y:S02]  /*16800*/  FMUL.FTZ R61, R61, c[0x0][0x2ec] ;  /* 0x0000bb003d3d7a20 */ /* 0x000fe40000410000 */
[----:B------:R-:W-:Y:S02]  /*16810*/  FMUL.FTZ R3, R63, c[0x0][0x2ec] ;  /* 0x0000bb003f037a20 */ /* 0x000fe40000410000 */
[----:B-----5:R-:W-:Y:S02]  /*16820*/  FMUL.FTZ R38, R54, c[0x0][0x2ec] ;  /* 0x0000bb0036267a20 */ /* 0x020fe40000410000 */
[----:B------:R-:W-:Y:S02]  /*16830*/  FMUL.FTZ R32, R64, c[0x0][0x2ec] ;  /* 0x0000bb0040207a20 */ /* 0x000fe40000410000 */
[----:B------:R-:W-:Y:S01]  /*16840*/  FMUL.FTZ R33, R65, c[0x0][0x2ec] ;  /* 0x0000bb0041217a20 */ /* 0x000fe20000410000 */
[----:B------:R5:W-:Y:S01]  /*16850*/  MUFU.TANH R142, R41 ;  /* 0x00000029008e7308 */ /* 0x000be20000002400 */
[----:B------:R-:W-:Y:S02]  /*16860*/  FMUL.FTZ R31, R66, c[0x0][0x2ec] ;  /* 0x0000bb00421f7a20 */ /* 0x000fe40000410000 */
[----:B------:R-:W-:Y:S02]  /*16870*/  FMUL.FTZ R34, R67, c[0x0][0x2ec] ;  /* 0x0000bb0043227a20 */ /* 0x000fe40000410000 */
[----:B---3--:R-:W-:Y:S02]  /*16880*/  FMUL.FTZ R39, R55, c[0x0][0x2ec] ;  /* 0x0000bb0037277a20 */ /* 0x008fe40000410000 */
[----:B------:R-:W-:Y:S03]  /*16890*/  FMUL.FTZ R62, R62, c[0x0][0x2ec] ;  /* 0x0000bb003e3e7a20 */ /* 0x000fe60000410000 */
[----:B------:R3:W-:Y:S01]  /*168a0*/  MUFU.TANH R137, R42 ;  /* 0x0000002a00897308 */ /* 0x0007e20000002400 */
[----:B----4-:R-:W-:Y:S09]  /*168b0*/  FMUL.FTZ R40, R53, c[0x0][0x2ec] ;  /* 0x0000bb0035287a20 */ /* 0x010ff20000410000 */
[----:B------:R4:W-:Y:S01]  /*168c0*/  MUFU.TANH R136, R43 ;  /* 0x0000002b00887308 */ /* 0x0009e20000002400 */
[----:B-----5:R-:W-:Y:S09]  /*168d0*/  FMUL.FTZ R41, R52, c[0x0][0x2ec] ;  /* 0x0000bb0034297a20 */ /* 0x020ff20000410000 */
[----:B------:R5:W-:Y:S01]  /*168e0*/  MUFU.TANH R135, R44 ;  /* 0x0000002c00877308 */ /* 0x000be20000002400 */
[----:B---3--:R-:W-:Y:S09]  /*168f0*/  FMUL.FTZ R42, R51, c[0x0][0x2ec] ;  /* 0x0000bb00332a7a20 */ /* 0x008ff20000410000 */
[----:B------:R3:W-:Y:S01]  /*16900*/  MUFU.TANH R134, R45 ;  /* 0x0000002d00867308 */ /* 0x0007e20000002400 */
[----:B----4-:R-:W-:Y:S09]  /*16910*/  FMUL.FTZ R43, R50, c[0x0][0x2ec] ;  /* 0x0000bb00322b7a20 */ /* 0x010ff20000410000 */
[----:B------:R4:W-:Y:S01]  /*16920*/  MUFU.TANH R133, R46 ;  /* 0x0000002e00857308 */ /* 0x0009e20000002400 */
[----:B-----5:R-:W-:Y:S09]  /*16930*/  FMUL.FTZ R44, R49, c[0x0][0x2ec] ;  /* 0x0000bb00312c7a20 */ /* 0x020ff20000410000 */
[----:B--2---:R-:W2:Y:S01]  /*16940*/  MUFU.TANH R0, R15 ;  /* 0x0000000f00007308 */ /* 0x004ea20000002400 */
[----:B---3--:R-:W-:Y:S09]  /*16950*/  FMUL.FTZ R45, R48, c[0x0][0x2ec] ;  /* 0x0000bb00302d7a20 */ /* 0x008ff20000410000 */
[----:B------:R1:W3:Y:S01]  /*16960*/  MUFU.TANH R232, R25 ;  /* 0x0000001900e87308 */ /* 0x0002e20000002400 */
[----:B----4-:R-:W-:Y:S09]  /*16970*/  FMUL.FTZ R46, R47, c[0x0][0x2ec] ;  /* 0x0000bb002f2e7a20 */ /* 0x010ff20000410000 */
[----:B------:R1:W4:Y:S01]  /*16980*/  MUFU.TANH R223, R26 ;  /* 0x0000001a00df7308 */ /* 0x0003220000002400 */
[----:B--2---:R1:W-:Y:S09]  /*16990*/  STL [R1+0x4], R0 ;  /* 0x0000040001007387 */ /* 0x0043f20000100800 */
[----:B------:R1:W2:Y:S10]  /*169a0*/  MUFU.TANH R231, R27 ;  /* 0x0000001b00e77308 */ /* 0x0002b40000002400 */
        /* <DEDUP_REMOVED lines=19> */
[----:B------:R-:W1:Y:S10]  /*16ae0*/  MUFU.TANH R3, R3 ;  /* 0x0000000300037308 */ /* 0x000e740000002400 */
[----:B------:R-:W1:Y:S10]  /*16af0*/  MUFU.TANH R32, R32 ;  /* 0x0000002000207308 */ /* 0x000e740000002400 */
[----:B------:R-:W1:Y:S10]  /*16b00*/  MUFU.TANH R33, R33 ;  /* 0x0000002100217308 */ /* 0x000e740000002400 */
[----:B------:R-:W1:Y:S10]  /*16b10*/  MUFU.TANH R31, R31 ;  /* 0x0000001f001f7308 */ /* 0x000e740000002400 */
[----:B------:R-:W1:Y:S02]  /*16b20*/  MUFU.TANH R34, R34 ;  /* 0x0000002200227308 */ /* 0x000e640000002400 */
[----:B-1234-:R-:W-:-:S05]  /*16b30*/  @P4 BRA `(.L_x_424) ;  /* 0xffffe2a000004947 */ /* 0x01efca000383ffff */
.L_x_423:
[----:B-1----:R-:W2:Y:S01]  /*16b40*/  LDL.LU R14, [R1+0x14] ;  /* 0x00001400010e7983 */ /* 0x002ea20000300800 */
[----:B------:R-:W-:Y:S01]  /*16b50*/  MOV R0, UR8 ;  /* 0x0000000800007c02 */ /* 0x000fe20008000f00 */
[----:B------:R-:W-:Y:S02]  /*16b60*/  UIADD3 UR8, UR8, -0x1, URZ ;  /* 0xffffffff08087890 */ /* 0x000fe4000fffe03f */
[----:B------:R-:W3:Y:S04]  /*16b70*/  LDL.LU R13, [R1+0x4] ;  /* 0x00000400010d7983 */ /* 0x000ee80000300800 */
[----:B------:R-:W4:Y:S04]  /*16b80*/  LDL.LU R12, [R1+0xc] ;  /* 0x00000c00010c7983 */ /* 0x000f280000300800 */
[----:B------:R-:W2:Y:S04]  /*16b90*/  LDL.LU R11, [R1+0x28] ;  /* 0x00002800010b7983 */ /* 0x000ea80000300800 */
[----:B------:R-:W2:Y:S04]  /*16ba0*/  LDL.LU R10, [R1+0x20] ;  /* 0x00002000010a7983 */ /* 0x000ea80000300800 */
[----:B------:R-:W2:Y:S04]  /*16bb0*/  LDL.LU R9, [R1+0x8] ;  /* 0x0000080001097983 */ /* 0x000ea80000300800 */
[----:B------:R-:W2:Y:S04]  /*16bc0*/  LDL.LU R8, [R1+0x1c] ;  /* 0x00001c0001087983 */ /* 0x000ea80000300800 */
[----:B------:R-:W2:Y:S04]  /*16bd0*/  LDL.LU R7, [R1] ;  /* 0x0000000001077983 */ /* 0x000ea80000300800 */
[----:B------:R-:W2:Y:S04]  /*16be0*/  LDL.LU R6, [R1+0x2c] ;  /* 0x00002c0001067983 */ /* 0x000ea80000300800 */
[----:B------:R-:W2:Y:S04]  /*16bf0*/  LDL.LU R5, [R1+0x24] ;  /* 0x0000240001057983 */ /* 0x000ea80000300800 */
[----:B------:R-:W2:Y:S04]  /*16c00*/  LDL.LU R4, [R1+0x10] ;  /* 0x0000100001047983 */ /* 0x000ea80000300800 */
[----:B------:R-:W2:Y:S04]  /*16c10*/  LDL.LU R2, [R1+0x18] ;  /* 0x0000180001027983 */ /* 0x000ea80000300800 */
[----:B------:R-:W1:Y:S08]  /*16c20*/  S2R R15, SR_TID.X ;  /* 0x00000000000f7919 */ /* 0x000e700000002100 */
[----:B------:R-:W-:Y:S04]  /*16c30*/  STL [R1+0xb8], R248 ;  /* 0x0000b8f801007387 */ /* 0x000fe80000100800 */
[----:B------:R-:W-:Y:S04]  /*16c40*/  STL [R1+0xb4], R247 ;  /* 0x0000b4f701007387 */ /* 0x000fe80000100800 */
[----:B------:R-:W-:Y:S04]  /*16c50*/  STL [R1+0xb0], R246 ;  /* 0x0000b0f601007387 */ /* 0x000fe80000100800 */
[----:B------:R-:W-:Y:S04]  /*16c60*/  STL [R1+0xac], R245 ;  /* 0x0000acf501007387 */ /* 0x000fe80000100800 */
[----:B------:R1:W-:Y:S04]  /*16c70*/  STL [R1+0xa8], R244 ;  /* 0x0000a8f401007387 */ /* 0x0003e80000100800 */
[----:B------:R-:W-:Y:S04]  /*16c80*/  STL [R1+0xa4], R243 ;  /* 0x0000a4f301007387 */ /* 0x000fe80000100800 */
[----:B------:R-:W-:Y:S04]  /*16c90*/  STL [R1+0xa0], R242 ;  /* 0x0000a0f201007387 */ /* 0x000fe80000100800 */
[----:B------:R-:W-:Y:S04]  /*16ca0*/  STL [R1+0x9c], R241 ;  /* 0x00009cf101007387 */ /* 0x000fe80000100800 */
[----:B------:R-:W-:Y:S04]  /*16cb0*/  STL [R1+0x98], R236 ;  /* 0x000098ec01007387 */ /* 0x000fe80000100800 */
[----:B------:R-:W-:Y:S01]  /*16cc0*/  LDSM.16.MT88.4 R52, [R240+0xc000] ;  /* 0x00c00000f034783b */ /* 0x000fe20000004200 */
[----:B--2---:R-:W-:Y:S02]  /*16cd0*/  MOV R17, R2 ;  /* 0x0000000200117202 */ /* 0x004fe40000000f00 */
[----:B-1----:R-:W-:Y:S02]  /*16ce0*/  SHF.L.U32 R15, R15, 0x1, RZ ;  /* 0x000000010f0f7819 */ /* 0x002fe400000006ff */
[----:B------:R-:W-:Y:S02]  /*16cf0*/  MOV R21, R4 ;  /* 0x0000000400157202 */ /* 0x000fe40000000f00 */
[----:B------:R-:W-:Y:S02]  /*16d00*/  LOP3.LUT R15, R15, 0x6, RZ, 0xc0, !PT ;  /* 0x000000060f0f7812 */ /* 0x000fe400078ec0ff */
[----:B------:R-:W-:Y:S02]  /*16d10*/  MOV R22, R5 ;  /* 0x0000000500167202 */ /* 0x000fe40000000f00 */
[----:B------:R-:W-:Y:S02]  /*16d20*/  LEA R0, R0, R15, 0x6 ;  /* 0x0000000f00007211 */ /* 0x000fe400078e30ff */
[----:B------:R-:W-:Y:S02]  /*16d30*/  MOV R18, R6 ;  /* 0x0000000600127202 */ /* 0x000fe40000000f00 */
[C---:B------:R-:W-:Y:S01]  /*16d40*/  IADD3 R4, R0.reuse, 0x1, RZ ;  /* 0x0000000100047810 */ /* 0x040fe20007ffe0ff */
[----:B------:R-:W1:Y:S01]  /*16d50*/  I2F R5, R0 ;  /* 0x0000000000057306 */ /* 0x000e620000201400 */
[C---:B------:R-:W-:Y:S02]  /*16d60*/  IADD3 R2, R0.reuse, 0x8, RZ ;  /* 0x0000000800027810 */ /* 0x040fe40007ffe0ff */
[C---:B------:R-:W-:Y:S02]  /*16d70*/  IADD3 R6, R0.reuse, 0x10, RZ ;  /* 0x0000001000067810 */ /* 0x040fe40007ffe0ff */
[----:B------:R-:W-:Y:S02]  /*16d80*/  MOV R20, R7 ;  /* 0x0000000700147202 */ /* 0x000fe40000000f00 */
[C---:B------:R-:W-:Y:S02]  /*16d90*/  IADD3 R7, R0.reuse, 0x9, RZ ;  /* 0x0000000900077810 */ /* 0x040fe40007ffe0ff */
[----:B----4-:R-:W-:Y:S01]  /*16da0*/  MOV R16, R12 ;  /* 0x0000000c00107202 */ /* 0x010fe20000000f00 */
[----:B------:R-:W2:Y:S01]  /*16db0*/  I2F R4, R4 ;  /* 0x0000000400047306 */ /* 0x000ea20000201400 */
[----:B------:R-:W-:Y:S02]  /*16dc0*/  MOV R23, R9 ;  /* 0x0000000900177202 */ /* 0x000fe40000000f00 */
[C---:B------:R-:W-:Y:S02]  /*16dd0*/  IADD3 R9, R0.reuse, 0x11, RZ ;  /* 0x0000001100097810 */ /* 0x040fe40007ffe0ff */
[----:B------:R-:W-:Y:S02]  /*16de0*/  MOV R24, R8 ;  /* 0x0000000800187202 */ /* 0x000fe40000000f00 */
[C---:B------:R-:W-:Y:S02]  /*16df0*/  IADD3 R8, R0.reuse, 0x18, RZ ;  /* 0x0000001800087810 */ /* 0x040fe40007ffe0ff */
[----:B------:R-:W-:Y:S01]  /*16e00*/  MOV R15, R11 ;  /* 0x0000000b000f7202 */ /* 0x000fe20000000f00 */
[----:B------:R-:W4:Y:S01]  /*16e10*/  I2F R2, R2 ;  /* 0x0000000200027306 */ /* 0x000f220000201400 */
[C---:B------:R-:W-:Y:S02]  /*16e20*/  IADD3 R12, R0.reuse, 0x19, RZ ;  /* 0x00000019000c7810 */ /* 0x040fe40007ffe0ff */
[C---:B------:R-:W-:Y:S01]  /*16e30*/  IADD3 R11, R0.reuse, 0x20, RZ ;  /* 0x00000020000b7810 */ /* 0x040fe20007ffe0ff */
[C---:B-1----:R-:W-:Y:S01]  /*16e40*/  FFMA.FTZ R15, R5.reuse, UR4, R15 ;  /* 0x00000004050f7c23 */ /* 0x042fe2000801000f */
[----:B------:R-:W-:Y:S01]  /*16e50*/  MOV R28, R14 ;  /* 0x0000000e001c7202 */ /* 0x000fe20000000f00 */
[C---:B------:R-:W-:Y:S01]  /*16e60*/  FFMA.FTZ R23, R5.reuse, UR4, R23 ;  /* 0x0000000405177c23 */ /* 0x040fe20008010017 */
[C---:B------:R-:W-:Y:S01]  /*16e70*/  IADD3 R14, R0.reuse, 0x21, RZ ;  /* 0x00000021000e7810 */ /* 0x040fe20007ffe0ff */
[C---:B------:R-:W-:Y:S01]  /*16e80*/  FFMA.FTZ R24, R5.reuse, UR4, R24 ;  /* 0x0000000405187c23 */ /* 0x040fe20008010018 */
[----:B---3--:R-:W-:Y:S01]  /*16e90*/  MOV R25, R13 ;  /* 0x0000000d00197202 */ /* 0x008fe20000000f00 */
[----:B------:R-:W1:Y:S01]  /*16ea0*/  I2F R6, R6 ;  /* 0x0000000600067306 */ /* 0x000e620000201400 */
[----:B------:R-:W-:Y:S02]  /*16eb0*/  MOV R19, R10 ;  /* 0x0000000a00137202 */ /* 0x000fe40000000f00 */
[----:B------:R-:W-:Y:S01]  /*16ec0*/  IADD3 R13, R0, 0x28, RZ ;  /* 0x00000028000d7810 */ /* 0x000fe20007ffe0ff */
[----:B--2---:R-:W-:Y:S01]  /*16ed0*/  FFMA.FTZ R22, R4, UR4, R22 ;  /* 0x0000000404167c23 */ /* 0x004fe20008010016 */
[----:B------:R-:W-:Y:S01]  /*16ee0*/  IADD3 R10, R0, 0x29, RZ ;  /* 0x00000029000a7810 */ /* 0x000fe20007ffe0ff */
[C---:B------:R-:W-:Y:S02]  /*16ef0*/  FFMA.FTZ R18, R4.reuse, UR4, R18 ;  /* 0x0000000404127c23 */ /* 0x040fe40008010012 */
[C---:B------:R-:W-:Y:S02]  /*16f00*/  FFMA.FTZ R27, R4.reuse, UR4, R21 ;  /* 0x00000004041b7c23 */ /* 0x040fe40008010015 */
[----:B------:R-:W2:Y:S01]  /*16f10*/  I2F R7, R7 ;  /* 0x0000000700077306 */ /* 0x000ea20000201400 */
[----:B------:R-:W-:Y:S01]  /*16f20*/  FFMA.FTZ R30, R4, UR4, R17 ;  /* 0x00000004041e7c23 */ /* 0x000fe20008010011 */
[C---:B------:R-:W-:Y:S01]  /*16f30*/  IADD3 R4, R0.reuse, 0x30, RZ ;  /* 0x0000003000047810 */ /* 0x040fe20007ffe0ff */
[----:B------:R-:W-:Y:S01]  /*16f40*/  FFMA.FTZ R19, R5, UR4, R19 ;  /* 0x0000000405137c23 */ /* 0x000fe20008010013 */
[----:B------:R-:W-:Y:S01]  /*16f50*/  IADD3 R5, R0, 0x38, RZ ;  /* 0x0000003800057810 */ /* 0x000fe20007ffe0ff */
[C---:B----4-:R-:W-:Y:S02]  /*16f60*/  FFMA.FTZ R21, R2.reuse, UR4, R235 ;  /* 0x0000000402157c23 */ /* 0x050fe400080100eb */
[C---:B------:R-:W-:Y:S02]  /*16f70*/  FFMA.FTZ R17, R2.reuse, UR4, R252 ;  /* 0x0000000402117c23 */ /* 0x040fe400080100fc */
[C---:B------:R-:W-:Y:S01]  /*16f80*/  FFMA.FTZ R26, R2.reuse, UR4, R20 ;  /* 0x00000004021a7c23 */ /* 0x040fe20008010014 */
[----:B------:R-:W3:Y:S01]  /*16f90*/  I2F R9, R9 ;  /* 0x0000000900097306 */ /* 0x000ee20000201400 */
[----:B------:R-:W-:Y:S02]  /*16fa0*/  FFMA.FTZ R29, R2, UR4, R16 ;  /* 0x00000004021d7c23 */ /* 0x000fe40008010010 */
[C---:B-1----:R-:W-:Y:S02]  /*16fb0*/  FFMA.FTZ R223, R6.reuse, UR4, R223 ;  /* 0x0000000406df7c23 */ /* 0x042fe400080100df */
[C---:B------:R-:W-:Y:S02]  /*16fc0*/  FFMA.FTZ R143, R6.reuse, UR4, R143 ;  /* 0x00000004068f7c23 */ /* 0x040fe4000801008f */
[C---:B------:R-:W-:Y:S03]  /*16fd0*/  FFMA.FTZ R211, R6.reuse, UR4, R234 ;  /* 0x0000000406d37c23 */ /* 0x040fe600080100ea */
[----:B------:R-:W1:Y:S01]  /*16fe0*/  I2F R2, R4 ;  /* 0x0000000400027306 */ /* 0x000e620000201400 */
[----:B------:R-:W-:Y:S01]  /*16ff0*/  FFMA.FTZ R233, R6, UR4, R233 ;  /* 0x0000000406e97c23 */ /* 0x000fe200080100e9 */
[----:B------:R-:W-:Y:S01]  /*17000*/  FMNMX.FTZ R6, R15, R132, !PT ;  /* 0x000000840f067209 */ /* 0x000fe20007810000 */
[C---:B--2---:R-:W-:Y:S03]  /*17010*/  FFMA.FTZ R16, R7.reuse, UR4, R251 ;  /* 0x0000000407107c23 */ /* 0x044fe600080100fb */
[----:B------:R-:W-:Y:S01]  /*17020*/  FMNMX.FTZ R6, R18, R6, !PT ;  /* 0x0000000612067209 */ /* 0x000fe20007810000 */
[C---:B------:R-:W-:Y:S02]  /*17030*/  FFMA.FTZ R20, R7.reuse, UR4, R250 ;  /* 0x0000000407147c23 */ /* 0x040fe400080100fa */
[C---:B------:R-:W-:Y:S01]  /*17040*/  FFMA.FTZ R25, R7.reuse, UR4, R25 ;  /* 0x0000000407197c23 */ /* 0x040fe20008010019 */
[----:B------:R-:W2:Y:S01]  /*17050*/  I2F R8, R8 ;  /* 0x0000000800087306 */ /* 0x000ea20000201400 */
[----:B------:R-:W-:Y:S01]  /*17060*/  FFMA.FTZ R28, R7, UR4, R28 ;  /* 0x00000004071c7c23 */ /* 0x000fe2000801001c */
[----:B------:R-:W-:Y:S01]  /*17070*/  FMNMX.FTZ R7, R17, R6, !PT ;  /* 0x0000000611077209 */ /* 0x000fe20007810000 */
[C---:B---3--:R-:W-:Y:S03]  /*17080*/  FFMA.FTZ R208, R9.reuse, UR4, R249 ;  /* 0x0000000409d07c23 */ /* 0x048fe600080100f9 */
[----:B------:R-:W-:Y:S01]  /*17090*/  FMNMX.FTZ R7, R16, R7, !PT ;  /* 0x0000000710077209 */ /* 0x000fe20007810000 */
[C---:B------:R-:W-:Y:S02]  /*170a0*/  FFMA.FTZ R224, R9.reuse, UR4, R231 ;  /* 0x0000000409e07c23 */ /* 0x040fe400080100e7 */
[C---:B------:R-:W-:Y:S01]  /*170b0*/  FFMA.FTZ R217, R9.reuse, UR4, R217 ;  /* 0x0000000409d97c23 */ /* 0x040fe200080100d9 */
[----:B------:R-:W3:Y:S01]  /*170c0*/  I2F R12, R12 ;  /* 0x0000000c000c7306 */ /* 0x000ee20000201400 */
[----:B------:R-:W-:Y:S02]  /*170d0*/  FFMA.FTZ R232, R9, UR4, R232 ;  /* 0x0000000409e87c23 */ /* 0x000fe400080100e8 */
[----:B-1----:R-:W-:Y:S01]  /*170e0*/  FFMA.FTZ R66, R2, UR4, R38 ;  /* 0x0000000402427c23 */ /* 0x002fe20008010026 */
[----:B------:R-:W-:Y:S01]  /*170f0*/  IADD3 R4, R0, 0x31, RZ ;  /* 0x0000003100047810 */ /* 0x000fe20007ffe0ff */
[----:B------:R-:W-:Y:S01]  /*17100*/  FFMA.FTZ R58, R2, UR4, R36 ;  /* 0x00000004023a7c23 */ /* 0x000fe20008010024 */
[----:B------:R-:W-:Y:S01]  /*17110*/  IADD3 R0, R0, 0x39, RZ ;  /* 0x0000003900007810 */ /* 0x000fe20007ffe0ff */
[C---:B------:R-:W-:Y:S03]  /*17120*/  FFMA.FTZ R244, R2.reuse, UR4, R41 ;  /* 0x0000000402f47c23 */ /* 0x040fe60008010029 */
[----:B------:R-:W1:Y:S01]  /*17130*/  I2F R11, R11 ;  /* 0x0000000b000b7306 */ /* 0x000e620000201400 */
[----:B------:R-:W-:Y:S01]  /*17140*/  FFMA.FTZ R252, R2, UR4, R35 ;  /* 0x0000000402fc7c23 */ /* 0x000fe20008010023 */
[----:B------:R-:W-:Y:S01]  /*17150*/  FMNMX.FTZ R2, R19, R138, !PT ;  /* 0x0000008a13027209 */ /* 0x000fe20007810000 */
[C---:B--2---:R-:W-:Y:S02]  /*17160*/  FFMA.FTZ R209, R8.reuse, UR4, R221 ;  /* 0x0000000408d17c23 */ /* 0x044fe400080100dd */
[----:B------:R-:W-:Y:S01]  /*17170*/  FFMA.FTZ R218, R8, UR4, R218 ;  /* 0x0000000408da7c23 */ /* 0x000fe200080100da */
[----:B------:R-:W-:Y:S01]  /*17180*/  FMNMX.FTZ R6, R22, R2, !PT ;  /* 0x0000000216067209 */ /* 0x000fe20007810000 */
[C---:B------:R-:W-:Y:S01]  /*17190*/  FFMA.FTZ R222, R8.reuse, UR4, R222 ;  /* 0x0000000408de7c23 */ /* 0x040fe200080100de */
[----:B------:R-:W-:Y:S02]  /*171a0*/  FMNMX.FTZ R2, R23, R139, !PT ;  /* 0x0000008b17027209 */ /* 0x000fe40007810000 */
[----:B------:R-:W2:Y:S01]  /*171b0*/  I2F R14, R14 ;  /* 0x0000000e000e7306 */ /* 0x000ea20000201400 */
[----:B------:R-:W-:Y:S01]  /*171c0*/  FFMA.FTZ R229, R8, UR4, R229 ;  /* 0x0000000408e57c23 */ /* 0x000fe200080100e5 */
[----:B------:R-:W-:Y:S02]  /*171d0*/  FMNMX.FTZ R8, R143, R7, !PT ;  /* 0x000000078f087209 */ /* 0x000fe40007810000 */
[----:B------:R-:W-:Y:S01]  /*171e0*/  FMNMX.FTZ R6, R21, R6, !PT ;  /* 0x0000000615067209 */ /* 0x000fe20007810000 */
[----:B---3--:R-:W-:Y:S01]  /*171f0*/  FFMA.FTZ R210, R12, UR4, R220 ;  /* 0x000000040cd27c23 */ /* 0x008fe200080100dc */
[----:B------:R-:W-:Y:S01]  /*17200*/  FMNMX.FTZ R8, R208, R8, !PT ;  /* 0x00000008d0087209 */ /* 0x000fe20007810000 */
[----:B------:R-:W-:Y:S01]  /*17210*/  FFMA.FTZ R219, R12, UR4, R219 ;  /* 0x000000040cdb7c23 */ /* 0x000fe200080100db */
[----:B------:R-:W-:Y:S01]  /*17220*/  FMNMX.FTZ R7, R20, R6, !PT ;  /* 0x0000000614077209 */ /* 0x000fe20007810000 */
[C---:B------:R-:W-:Y:S01]  /*17230*/  FFMA.FTZ R230, R12.reuse, UR4, R230 ;  /* 0x000000040ce67c23 */ /* 0x040fe200080100e6 */
[----:B------:R-:W3:Y:S01]  /*17240*/  I2F R13, R13 ;  /* 0x0000000d000d7306 */ /* 0x000ee20000201400 */
[----:B------:R-:W-:Y:S01]  /*17250*/  FMNMX.FTZ R8, R209, R8, !PT ;  /* 0x00000008d1087209 */ /* 0x000fe20007810000 */
[----:B------:R-:W-:Y:S01]  /*17260*/  FFMA.FTZ R228, R12, UR4, R228 ;  /* 0x000000040ce47c23 */ /* 0x000fe200080100e4 */
[----:B------:R-:W-:Y:S01]  /*17270*/  FMNMX.FTZ R7, R211, R7, !PT ;  /* 0x00000007d3077209 */ /* 0x000fe20007810000 */
[C---:B-1----:R-:W-:Y:S01]  /*17280*/  FFMA.FTZ R216, R11.reuse, UR4, R216 ;  /* 0x000000040bd87c23 */ /* 0x042fe200080100d8 */
        /* <DEDUP_REMOVED lines=9> */
[C---:B--2---:R-:W-:Y:S01]  /*17320*/  FFMA.FTZ R215, R14.reuse, UR4, R215 ;  /* 0x000000040ed77c23 */ /* 0x044fe200080100d7 */
[----:B------:R-:W-:Y:S01]  /*17330*/  FMNMX.FTZ R2, R27, R2, !PT ;  /* 0x000000021b027209 */ /* 0x000fe20007810000 */
[----:B------:R-:W-:Y:S01]  /*17340*/  FFMA.FTZ R213, R14, UR4, R213 ;  /* 0x000000040ed57c23 */ /* 0x000fe200080100d5 */
[----:B------:R-:W-:Y:S01]  /*17350*/  FMNMX.FTZ R7, R218, R7, !PT ;  /* 0x00000007da077209 */ /* 0x000fe20007810000 */
[C---:B------:R-:W-:Y:S01]  /*17360*/  FFMA.FTZ R227, R14.reuse, UR4, R136 ;  /* 0x000000040ee37c23 */ /* 0x040fe20008010088 */
[----:B------:R-:W-:Y:S01]  /*17370*/  FMNMX.FTZ R137, R215, R137, !PT ;  /* 0x00000089d7897209 */ /* 0x000fe20007810000 */
[----:B------:R-:W2:Y:S01]  /*17380*/  I2F R4, R4 ;  /* 0x0000000400047306 */ /* 0x000ea20000201400 */
[----:B------:R-:W-:Y:S01]  /*17390*/  FMNMX.FTZ R6, R29, R6, !PT ;  /* 0x000000061d067209 */ /* 0x000fe20007810000 */
[----:B------:R-:W-:Y:S01]  /*173a0*/  FFMA.FTZ R249, R14, UR4, R142 ;  /* 0x000000040ef97c23 */ /* 0x000fe2000801008e */
[----:B------:R-:W-:Y:S01]  /*173b0*/  FMNMX.FTZ R2, R26, R2, !PT ;  /* 0x000000021a027209 */ /* 0x000fe20007810000 */
[----:B---3--:R-:W-:Y:S01]  /*173c0*/  FFMA.FTZ R220, R13, UR4, R45 ;  /* 0x000000040ddc7c23 */ /* 0x008fe2000801002d */
[----:B------:R-:W-:Y:S01]  /*173d0*/  FMNMX.FTZ R7, R219, R7, !PT ;  /* 0x00000007db077209 */ /* 0x000fe20007810000 */
[C---:B------:R-:W-:Y:S01]  /*173e0*/  FFMA.FTZ R225, R13.reuse, UR4, R43 ;  /* 0x000000040de17c23 */ /* 0x040fe2000801002b */
[----:B------:R-:W-:Y:S01]  /*173f0*/  FMNMX.FTZ R6, R28, R6, !PT ;  /* 0x000000061c067209 */ /* 0x000fe20007810000 */
[----:B------:R-:W-:Y:S01]  /*17400*/  FFMA.FTZ R234, R13, UR4, R133 ;  /* 0x000000040dea7c23 */ /* 0x000fe20008010085 */
[----:B------:R-:W-:Y:S01]  /*17410*/  FMNMX.FTZ R137, R220, R137, !PT ;  /* 0x00000089dc897209 */ /* 0x000fe20007810000 */
        /* <DEDUP_REMOVED lines=8> */
[C---:B------:R-:W-:Y:S01]  /*174a0*/  FFMA.FTZ R235, R10.reuse, UR4, R46 ;  /* 0x000000040aeb7c23 */ /* 0x040fe2000801002e */
[----:B------:R-:W-:Y:S01]  /*174b0*/  FMNMX.FTZ R137, R221, R137, !PT ;  /* 0x00000089dd897209 */ /* 0x000fe20007810000 */
[----:B------:R-:W1:Y:S01]  /*174c0*/  I2F R0, R0 ;  /* 0x0000000000007306 */ /* 0x000e620000201400 */
[----:B------:R-:W-:Y:S01]  /*174d0*/  FMNMX.FTZ R7, R213, R7, !PT ;  /* 0x00000007d5077209 */ /* 0x000fe20007810000 */
[----:B------:R-:W-:Y:S01]  /*174e0*/  FFMA.FTZ R251, R10, UR4, R134 ;  /* 0x000000040afb7c23 */ /* 0x000fe20008010086 */
[----:B------:R-:W-:Y:S01]  /*174f0*/  FMNMX.FTZ R137, R244, R137, !PT ;  /* 0x00000089f4897209 */ /* 0x000fe20007810000 */
[----:B--2---:R-:W-:Y:S01]  /*17500*/  FFMA.FTZ R51, R4, UR4, R40 ;  /* 0x0000000404337c23 */ /* 0x004fe20008010028 */
[----:B------:R-:W-:Y:S01]  /*17510*/  FMNMX.FTZ R6, R232, R6, !PT ;  /* 0x00000006e8067209 */ /* 0x000fe20007810000 */
[----:B------:R-:W-:Y:S01]  /*17520*/  FFMA.FTZ R56, R4, UR4, R39 ;  /* 0x0000000404387c23 */ /* 0x000fe20008010027 */
[----:B------:R-:W-:Y:S01]  /*17530*/  FMNMX.FTZ R2, R224, R2, !PT ;  /* 0x00000002e0027209 */ /* 0x000fe20007810000 */
[C---:B------:R-:W-:Y:S01]  /*17540*/  FFMA.FTZ R65, R4.reuse, UR4, R37 ;  /* 0x0000000404417c23 */ /* 0x040fe20008010025 */
[----:B------:R-:W-:Y:S01]  /*17550*/  FMNMX.FTZ R137, R51, R137, !PT ;  /* 0x0000008933897209 */ /* 0x000fe20007810000 */
[----:B------:R-:W-:Y:S01]  /*17560*/  FFMA.FTZ R35, R4, UR4, R57 ;  /* 0x0000000404237c23 */ /* 0x000fe20008010039 */
[----:B------:R-:W-:Y:S01]  /*17570*/  FMNMX.FTZ R6, R229, R6, !PT ;  /* 0x00000006e5067209 */ /* 0x000fe20007810000 */
[----:B------:R-:W-:Y:S01]  /*17580*/  LDSM.16.MT88.4 R36, [R238+0xc000] ;  /* 0x00c00000ee24783b */ /* 0x000fe20000004200 */
[----:B------:R-:W-:Y:S01]  /*17590*/  FMNMX.FTZ R7, R225, R7, !PT ;  /* 0x00000007e1077209 */ /* 0x000fe20007810000 */
[C---:B---3--:R-:W-:Y:S01]  /*175a0*/  FFMA.FTZ R47, R5.reuse, UR4, R32 ;  /* 0x00000004052f7c23 */ /* 0x048fe20008010020 */
[----:B------:R-:W-:Y:S01]  /*175b0*/  FMNMX.FTZ R2, R222, R2, !PT ;  /* 0x00000002de027209 */ /* 0x000fe20007810000 */
[C---:B------:R-:W-:Y:S01]  /*175c0*/  FFMA.FTZ R59, R5.reuse, UR4, R31 ;  /* 0x00000004053b7c23 */ /* 0x040fe2000801001f */
[----:B------:R-:W-:Y:S01]  /*175d0*/  FMNMX.FTZ R6, R230, R6, !PT ;  /* 0x00000006e6067209 */ /* 0x000fe20007810000 */
[----:B------:R-:W-:Y:S01]  /*175e0*/  FFMA.FTZ R141, R5, UR4, R141 ;  /* 0x00000004058d7c23 */ /* 0x000fe2000801008d */
[----:B------:R-:W-:Y:S01]  /*175f0*/  FMNMX.FTZ R137, R47, R137, !PT ;  /* 0x000000892f897209 */ /* 0x000fe20007810000 */
[----:B------:R-:W-:Y:S01]  /*17600*/  FFMA.FTZ R10, R5, UR4, R60 ;  /* 0x00000004050a7c23 */ /* 0x000fe2000801003c */
[----:B------:R-:W-:Y:S02]  /*17610*/  FMNMX.FTZ R7, R226, R7, !PT ;  /* 0x00000007e2077209 */ /* 0x000fe40007810000 */
[----:B------:R-:W-:Y:S01]  /*17620*/  FMNMX.FTZ R2, R228, R2, !PT ;  /* 0x00000002e4027209 */ /* 0x000fe20007810000 */
[----:B-1----:R-:W-:Y:S01]  /*17630*/  FFMA.FTZ R33, R0, UR4, R33 ;  /* 0x0000000400217c23 */ /* 0x002fe20008010021 */
[----:B------:R-:W-:Y:S01]  /*17640*/  FMNMX.FTZ R8, R212, R6, !PT ;  /* 0x00000006d4087209 */ /* 0x000fe20007810000 */
[----:B------:R-:W-:Y:S01]  /*17650*/  FFMA.FTZ R34, R0, UR4, R34 ;  /* 0x0000000400227c23 */ /* 0x000fe20008010022 */
[----:B------:R-:W-:Y:S01]  /*17660*/  FMNMX.FTZ R6, R66, R7, !PT ;  /* 0x0000000742067209 */ /* 0x000fe20007810000 */
[C---:B------:R-:W-:Y:S01]  /*17670*/  FFMA.FTZ R3, R0.reuse, UR4, R3 ;  /* 0x0000000400037c23 */ /* 0x040fe20008010003 */
[----:B------:R-:W-:Y:S01]  /*17680*/  FMNMX.FTZ R137, R33, R137, !PT ;  /* 0x0000008921897209 */ /* 0x000fe20007810000 */
[----:B------:R-:W-:Y:S01]  /*17690*/  FFMA.FTZ R9, R0, UR4, R61 ;  /* 0x0000000400097c23 */ /* 0x000fe2000801003d */
[----:B------:R-:W-:Y:S01]  /*176a0*/  FMNMX.FTZ R2, R231, R2, !PT ;  /* 0x00000002e7027209 */ /* 0x000fe20007810000 */
[----:B------:R-:W-:Y:S01]  /*176b0*/  STL [R1+0x38], R33 ;  /* 0x0000382101007387 */ /* 0x000fe20000100800 */
[----:B------:R-:W-:Y:S02]  /*176c0*/  FMNMX.FTZ R136, R56, R6, !PT ;  /* 0x0000000638887209 */ /* 0x000fe40007810000 */
[----:B------:R-:W-:Y:S01]  /*176d0*/  FMNMX.FTZ R2, R227, R2, !PT ;  /* 0x00000002e3027209 */ /* 0x000fe20007810000 */
[----:B------:R-:W1:Y:S01]  /*176e0*/  SHFL.BFLY PT, R7, R137, 0x2, 0x1f ;  /* 0x0c401f0089077f89 */ /* 0x000e6200000e0000 */
[----:B------:R-:W-:Y:S02]  /*176f0*/  FMNMX.FTZ R136, R59, R136, !PT ;  /* 0x000000883b887209 */ /* 0x000fe40007810000 */
[----:B------:R-:W-:Y:S02]  /*17700*/  FMNMX.FTZ R2, R234, R2, !PT ;  /* 0x00000002ea027209 */ /* 0x000fe40007810000 */
        /* <DEDUP_REMOVED lines=8> */
[----:B------:R-:W2:Y:S01]  /*17790*/  SHFL.BFLY PT, R8, R136, 0x2, 0x1f ;  /* 0x0c401f0088087f89 */ /* 0x000ea200000e0000 */
[----:B------:R-:W-:Y:S02]  /*177a0*/  FMNMX.FTZ R6, R251, R6, !PT ;  /* 0x00000006fb067209 */ /* 0x000fe40007810000 */
[----:B------:R-:W-:Y:S02]  /*177b0*/  FMNMX.FTZ R2, R141, R2, !PT ;  /* 0x000000028d027209 */ /* 0x000fe40007810000 */
[----:B------:R-:W-:Y:S02]  /*177c0*/  FMNMX.FTZ R4, R58, R6, !PT ;  /* 0x000000063a047209 */ /* 0x000fe40007810000 */
[----:B------:R-:W-:Y:S01]  /*177d0*/  FMNMX.FTZ R2, R3, R2, !PT ;  /* 0x0000000203027209 */ /* 0x000fe20007810000 */
[----:B------:R-:W-:Y:S01]  /*177e0*/  STL [R1+0x48], R9 ;  /* 0x0000480901007387 */ /* 0x000fe20000100800 */
[----:B-1----:R-:W-:Y:S02]  /*177f0*/  FMNMX.FTZ R137, R137, R7, !PT ;  /* 0x0000000789897209 */ /* 0x002fe40007810000 */
[----:B------:R-:W-:Y:S01]  /*17800*/  FMNMX.FTZ R5, R35, R4, !PT ;  /* 0x0000000423057209 */ /* 0x000fe20007810000 */
[----:B------:R-:W1:Y:S03]  /*17810*/  SHFL.BFLY PT, R0, R2, 0x2, 0x1f ;  /* 0x0c401f0002007f89 */ /* 0x000e6600000e0000 */
[----:B------:R-:W-:Y:S04]  /*17820*/  FMNMX.FTZ R5, R10, R5, !PT ;  /* 0x000000050a057209 */ /* 0x000fe80007810000 */
[----:B------:R-:W-:Y:S01]  /*17830*/  FMNMX.FTZ R5, R9, R5, !PT ;  /* 0x0000000509057209 */ /* 0x000fe20007810000 */
[----:B------:R-:W3:Y:S01]  /*17840*/  SHFL.BFLY PT, R7, R137, 0x1, 0x1f ;  /* 0x0c201f0089077f89 */ /* 0x000ee200000e0000 */
[----:B--2---:R-:W-:Y:S07]  /*17850*/  FMNMX.FTZ R136, R136, R8, !PT ;  /* 0x0000000888887209 */ /* 0x004fee0007810000 */
[----:B------:R-:W2:Y:S01]  /*17860*/  SHFL.BFLY PT, R6, R5, 0x2, 0x1f ;  /* 0x0c401f0005067f89 */ /* 0x000ea200000e0000 */
[----:B-1----:R-:W-:Y:S07]  /*17870*/  FMNMX.FTZ R2, R2, R0, !PT ;  /* 0x0000000002027209 */ /* 0x002fee0007810000 */
[----:B------:R-:W1:Y:S01]  /*17880*/  SHFL.BFLY PT, R8, R136, 0x1, 0x1f ;  /* 0x0c201f0088087f89 */ /* 0x000e6200000e0000 */
[----:B---3--:R-:W-:Y:S07]  /*17890*/  FMNMX.FTZ R137, R137, R7, !PT ;  /* 0x0000000789897209 */ /* 0x008fee0007810000 */
[----:B------:R-:W3:Y:S01]  /*178a0*/  SHFL.BFLY PT, R4, R2, 0x1, 0x1f ;  /* 0x0c201f0002047f89 */ /* 0x000ee200000e0000 */
[C---:B------:R-:W-:Y:S01]  /*178b0*/  FSETP.NEU.FTZ.AND P0, PT, R137.reuse, -INF , PT ;  /* 0xff8000008900780b */ /* 0x040fe20003f1d000 */
[----:B------:R-:W-:Y:S01]  /*178c0*/  FADD.FTZ R0, -R137, R132 ;  /* 0x0000008489007221 */ /* 0x000fe20000010100 */
[----:B--2---:R-:W-:Y:S03]  /*178d0*/  FMNMX.FTZ R5, R5, R6, !PT ;  /* 0x0000000605057209 */ /* 0x004fe60007810000 */
[----:B------:R-:W-:Y:S02]  /*178e0*/  FMUL.FTZ R0, R0, c[0x0][0x23c] ;  /* 0x00008f0000007a20 */ /* 0x000fe40000410000 */
[----:B------:R-:W-:Y:S02]  /*178f0*/  STL [R1+0xbc], R137 ;  /* 0x0000bc8901007387 */ /* 0x000fe40000100800 */
[----:B------:R2:W4:Y:S02]  /*17900*/  MUFU.EX2 R133, R0 ;  /* 0x0000000000857308 */ /* 0x0005240000000800 */
[----:B------:R-:W4:Y:S01]  /*17910*/  SHFL.BFLY PT, R135, R5, 0x1, 0x1f ;  /* 0x0c201f0005877f89 */ /* 0x000f2200000e0000 */
[----:B-1----:R-:W-:Y:S02]  /*17920*/  FMNMX.FTZ R136, R136, R8, !PT ;  /* 0x0000000888887209 */ /* 0x002fe40007810000 */
[----:B---3--:R-:W-:Y:S03]  /*17930*/  FMNMX.FTZ R134, R2, R4, !PT ;  /* 0x0000000402867209 */ /* 0x008fe60007810000 */
[----:B--2---:R-:W-:Y:S01]  /*17940*/  FADD.FTZ R0, -R136, R138 ;  /* 0x0000008a88007221 */ /* 0x004fe20000010100 */
[----:B----4-:R-:W-:Y:S01]  /*17950*/  FMNMX.FTZ R135, R5, R135, !PT ;  /* 0x0000008705877209 */ /* 0x010fe20007810000 */
[----:B------:R-:W-:Y:S02]  /*17960*/  FMUL.FTZ R138, R137, c[0x0][0x23c] ;  /* 0x00008f00898a7a20 */ /* 0x000fe40000410000 */
[----:B------:R-:W-:Y:S02]  /*17970*/  FMUL.FTZ R0, R0, c[0x0][0x23c] ;  /* 0x00008f0000007a20 */ /* 0x000fe40000410000 */
[----:B------:R-:W-:Y:S01]  /*17980*/  FMUL.FTZ R142, R135, c[0x0][0x23c] ;  /* 0x00008f00878e7a20 */ /* 0x000fe20000410000 */
[----:B------:R-:W-:Y:S01]  /*17990*/  FSEL R138, R138, RZ, P0 ;  /* 0x000000ff8a8a7208 */ /* 0x000fe20000000000 */
[----:B------:R1:W2:Y:S01]  /*179a0*/  MUFU.EX2 R132, R0 ;  /* 0x0000000000847308 */ /* 0x0002a20000000800 */
[----:B------:R-:W-:Y:S01]  /*179b0*/  FSETP.NEU.FTZ.AND P0, PT, R136, -INF , PT ;  /* 0xff8000008800780b */ /* 0x000fe20003f1d000 */
[----:B------:R-:W-:Y:S02]  /*179c0*/  FMUL.FTZ R32, R133, R172 ;  /* 0x000000ac85207220 */ /* 0x000fe40000410000 */
[--C-:B------:R-:W-:Y:S02]  /*179d0*/  FFMA.FTZ R4, R15, c[0x0][0x23c], -R138.reuse ;  /* 0x00008f000f047a23 */ /* 0x100fe4000001088a */
[--C-:B------:R-:W-:Y:S02]  /*179e0*/  FFMA.FTZ R5, R16, c[0x0][0x23c], -R138.reuse ;  /* 0x00008f0010057a23 */ /* 0x100fe4000001088a */
[----:B------:R-:W-:Y:S02]  /*179f0*/  FMUL.FTZ R16, R133, R156 ;  /* 0x0000009c85107220 */ /* 0x000fe40000410000 */
[----:B------:R3:W4:Y:S01]  /*17a00*/  MUFU.EX2 R9, R4 ;  /* 0x0000000400097308 */ /* 0x0007220000000800 */
[--C-:B------:R-:W-:Y:S02]  /*17a10*/  FFMA.FTZ R143, R143, c[0x0][0x23c], -R138.reuse ;  /* 0x00008f008f8f7a23 */ /* 0x100fe4000001088a */
[C---:B------:R-:W-:Y:S01]  /*17a20*/  FMUL.FTZ R33, R133.reuse, R173 ;  /* 0x000000ad85217220 */ /* 0x040fe20000410000 */
[----:B------:R-:W-:Y:S01]  /*17a30*/  MOV R173, R35 ;  /* 0x0000002300ad7202 */ /* 0x000fe20000000f00 */
[C---:B------:R-:W-:Y:S01]  /*17a40*/  FMUL.FTZ R48, R133.reuse, R188 ;  /* 0x000000bc85307220 */ /* 0x040fe20000410000 */
[----:B------:R-:W-:Y:S01]  /*17a50*/  MOV R188, R252 ;  /* 0x000000fc00bc7202 */ /* 0x000fe20000000f00 */
[C---:B------:R-:W-:Y:S02]  /*17a60*/  FMUL.FTZ R49, R133.reuse, R189 ;  /* 0x000000bd85317220 */ /* 0x040fe40000410000 */
[C---:B------:R-:W-:Y:S01]  /*17a70*/  FMUL.FTZ R64, R133.reuse, R204 ;  /* 0x000000cc85407220 */ /* 0x040fe20000410000 */
[----:B------:R-:W-:Y:S01]  /*17a80*/  MUFU.EX2 R242, R5 ;  /* 0x0000000500f27308 */ /* 0x000fe20000000800 */
[----:B------:R-:W-:Y:S01]  /*17a90*/  MOV R204, R66 ;  /* 0x0000004200cc7202 */ /* 0x000fe20000000f00 */
        /* <DEDUP_REMOVED lines=8> */
[----:B---3--:R-:W-:Y:S01]  /*17b20*/  FFMA.FTZ R4, R18, c[0x0][0x23c], -R138 ;  /* 0x00008f0012047a23 */ /* 0x008fe2000001088a */
[----:B----4-:R-:W-:Y:S01]  /*17b30*/  STL [R1+0x40], R9 ;  /* 0x0000400901007387 */ /* 0x010fe20000100800 */
[--C-:B------:R-:W-:Y:S02]  /*17b40*/  FFMA.FTZ R6, R20, c[0x0][0x23c], -R139.reuse ;  /* 0x00008f0014067a23 */ /* 0x100fe4000001088b */
[C---:B------:R-:W-:Y:S01]  /*17b50*/  FMUL.FTZ R18, R132.reuse, R158 ;  /* 0x0000009e84127220 */ /* 0x040fe20000410000 */
[----:B------:R-:W-:Y:S01]  /*17b60*/  STL [R1+0xc0], R136 ;  /* 0x0000c08801007387 */ /* 0x000fe20000100800 */
[C---:B------:R-:W-:Y:S01]  /*17b70*/  FMUL.FTZ R35, R132.reuse, R175 ;  /* 0x000000af84237220 */ /* 0x040fe20000410000 */
[----:B------:R-:W-:Y:S01]  /*17b80*/  MOV R175, R58 ;  /* 0x0000003a00af7202 */ /* 0x000fe20000000f00 */
[----:B------:R3:W-:Y:S01]  /*17b90*/  MUFU.EX2 R137, R4 ;  /* 0x0000000400897308 */ /* 0x0007e20000000800 */
[C---:B------:R-:W-:Y:S01]  /*17ba0*/  FMUL.FTZ R50, R132.reuse, R190 ;  /* 0x000000be84327220 */ /* 0x040fe20000410000 */
[----:B------:R-:W-:Y:S01]  /*17bb0*/  MOV R190, R59 ;  /* 0x0000003b00be7202 */ /* 0x000fe20000000f00 */
[C---:B------:R-:W-:Y:S02]  /*17bc0*/  FMUL.FTZ R66, R132.reuse, R206 ;  /* 0x000000ce84427220 */ /* 0x040fe40000410000 */
[C---:B------:R-:W-:Y:S02]  /*17bd0*/  FMUL.FTZ R69, R133.reuse, R69 ;  /* 0x0000004585457220 */ /* 0x040fe40000410000 */
[C---:B------:R-:W-:Y:S02]  /*17be0*/  FMUL.FTZ R70, R132.reuse, R70 ;  /* 0x0000004684467220 */ /* 0x040fe40000410000 */
[----:B------:R-:W-:Y:S01]  /*17bf0*/  FMUL.FTZ R71, R132, R71 ;  /* 0x0000004784477220 */ /* 0x000fe20000410000 */
[----:B------:R4:W-:Y:S01]  /*17c00*/  MUFU.EX2 R241, R6 ;  /* 0x0000000600f17308 */ /* 0x0009e20000000800 */
[C---:B------:R-:W-:Y:S02]  /*17c10*/  FMUL.FTZ R80, R133.reuse, R80 ;  /* 0x0000005085507220 */ /* 0x040fe40000410000 */
[----:B------:R-:W-:Y:S02]  /*17c20*/  FMUL.FTZ R81, R133, R81 ;  /* 0x0000005185517220 */ /* 0x000fe40000410000 */
[C---:B-1----:R-:W-:Y:S02]  /*17c30*/  FADD.FTZ R0, -R135.reuse, R140 ;  /* 0x0000008c87007221 */ /* 0x042fe40000010100 */
[----:B------:R-:W-:Y:S02]  /*17c40*/  FMUL.FTZ R140, R134, c[0x0][0x23c] ;  /* 0x00008f00868c7a20 */ /* 0x000fe40000410000 */
[----:B------:R-:W-:Y:S02]  /*17c50*/  FMUL.FTZ R0, R0, c[0x0][0x23c] ;  /* 0x00008f0000007a20 */ /* 0x000fe40000410000 */
[----:B--2---:R-:W-:Y:S01]  /*17c60*/  FMUL.FTZ R10, R2, R146 ;  /* 0x00000092020a7220 */ /* 0x004fe20000410000 */
[----:B------:R-:W-:Y:S01]  /*17c70*/  FSEL R140, R140, RZ, P0 ;  /* 0x000000ff8c8c7208 */ /* 0x000fe20000000000 */
[C---:B------:R-:W-:Y:S01]  /*17c80*/  FMUL.FTZ R11, R2.reuse, R147 ;  /* 0x00000093020b7220 */ /* 0x040fe20000410000 */
[----:B------:R-:W-:Y:S01]  /*17c90*/  FSETP.NEU.FTZ.AND P0, PT, R135, -INF , PT ;  /* 0xff8000008700780b */ /* 0x000fe20003f1d000 */
[----:B---3--:R-:W-:Y:S01]  /*17ca0*/  FFMA.FTZ R4, R17, c[0x0][0x23c], -R138 ;  /* 0x00008f0011047a23 */ /* 0x008fe2000001088a */
[----:B------:R-:W1:Y:S01]  /*17cb0*/  MUFU.EX2 R0, R0 ;  /* 0x0000000000007308 */ /* 0x000e620000000800 */
[----:B------:R-:W-:Y:S01]  /*17cc0*/  FMUL.FTZ R14, R2, R154 ;  /* 0x0000009a020e7220 */ /* 0x000fe20000410000 */
[----:B------:R-:W-:Y:S01]  /*17cd0*/  FSEL R142, R142, RZ, P0 ;  /* 0x000000ff8e8e7208 */ /* 0x000fe20000000000 */
[----:B------:R-:W-:Y:S02]  /*17ce0*/  FMUL.FTZ R15, R2, R155 ;  /* 0x0000009b020f7220 */ /* 0x000fe40000410000 */
[----:B------:R-:W-:Y:S02]  /*17cf0*/  FMUL.FTZ R17, R133, R157 ;  /* 0x0000009d85117220 */ /* 0x000fe40000410000 */
[----:B------:R-:W-:Y:S02]  /*17d00*/  FFMA.FTZ R8, R30, c[0x0][0x23c], -R142 ;  /* 0x00008f001e087a23 */ /* 0x000fe4000001088e */
[----:B----4-:R-:W-:Y:S01]  /*17d10*/  FMUL.FTZ R6, R132, R150 ;  /* 0x0000009684067220 */ /* 0x010fe20000410000 */
[----:B------:R-:W2:Y:S01]  /*17d20*/  MUFU.EX2 R246, R4 ;  /* 0x0000000400f67308 */ /* 0x000ea20000000800 */
[C---:B------:R-:W-:Y:S02]  /*17d30*/  FMUL.FTZ R30, R2.reuse, R170 ;  /* 0x000000aa021e7220 */ /* 0x040fe40000410000 */
[C---:B------:R-:W-:Y:S02]  /*17d40*/  FMUL.FTZ R31, R2.reuse, R171 ;  /* 0x000000ab021f7220 */ /* 0x040fe40000410000 */
[C---:B------:R-:W-:Y:S02]  /*17d50*/  FMUL.FTZ R42, R2.reuse, R182 ;  /* 0x000000b6022a7220 */ /* 0x040fe40000410000 */
[C---:B------:R-:W-:Y:S02]  /*17d60*/  FMUL.FTZ R43, R2.reuse, R183 ;  /* 0x000000b7022b7220 */ /* 0x040fe40000410000 */
[C---:B------:R-:W-:Y:S01]  /*17d70*/  FMUL.FTZ R46, R2.reuse, R186 ;  /* 0x000000ba022e7220 */ /* 0x040fe20000410000 */
[----:B------:R3:W-:Y:S01]  /*17d80*/  MUFU.EX2 R247, R8 ;  /* 0x0000000800f77308 */ /* 0x0007e20000000800 */
[C---:B------:R-:W-:Y:S02]  /*17d90*/  FMUL.FTZ R58, R2.reuse, R198 ;  /* 0x000000c6023a7220 */ /* 0x040fe40000410000 */
[----:B------:R-:W-:Y:S02]  /*17da0*/  FMUL.FTZ R62, R2, R202 ;  /* 0x000000ca023e7220 */ /* 0x000fe40000410000 */
[C---:B-1----:R-:W-:Y:S02]  /*17db0*/  FMUL.FTZ R12, R0.reuse, R152 ;  /* 0x00000098000c7220 */ /* 0x042fe40000410000 */
[C---:B------:R-:W-:Y:S02]  /*17dc0*/  FMUL.FTZ R13, R0.reuse, R153 ;  /* 0x00000099000d7220 */ /* 0x040fe40000410000 */
[C---:B------:R-:W-:Y:S01]  /*17dd0*/  FMUL.FTZ R40, R0.reuse, R180 ;  /* 0x000000b400287220 */ /* 0x040fe20000410000 */
[----:B------:R-:W-:Y:S01]  /*17de0*/  LDSM.16.MT88.4 R152, [R239+0xc000] ;  /* 0x00c00000ef98783b */ /* 0x000fe20000004200 */
[C---:B------:R-:W-:Y:S02]  /*17df0*/  FMUL.FTZ R41, R0.reuse, R181 ;  /* 0x000000b500297220 */ /* 0x040fe40000410000 */
[----:B------:R-:W-:Y:S01]  /*17e00*/  FMUL.FTZ R44, R0, R184 ;  /* 0x000000b8002c7220 */ /* 0x000fe20000410000 */
[----:B--2---:R-:W-:Y:S01]  /*17e10*/  F2FP.BF16.PACK_AB R150, R242, R246 ;  /* 0x000000f6f296723e */ /* 0x004fe200000010ff */
[--C-:B------:R-:W-:Y:S02]  /*17e20*/  FFMA.FTZ R4, R19, c[0x0][0x23c], -R139.reuse ;  /* 0x00008f0013047a23 */ /* 0x100fe4000001088b */
[----:B------:R-:W-:Y:S02]  /*17e30*/  FMUL.FTZ R19, R132, R159 ;  /* 0x0000009f84137220 */ /* 0x000fe40000410000 */
[----:B------:R-:W1:Y:S01]  /*17e40*/  MUFU.EX2 R5, R4 ;  /* 0x0000000400057308 */ /* 0x000e620000000800 */
[----:B------:R-:W-:Y:S01]  /*17e50*/  FMUL.FTZ R45, R0, R185 ;  /* 0x000000b9002d7220 */ /* 0x000fe20000410000 */
[----:B------:R-:W-:Y:S01]  /*17e60*/  MOV R185, R65 ;  /* 0x0000004100b97202 */ /* 0x000fe20000000f00 */
[----:B------:R-:W-:Y:S01]  /*17e70*/  FMUL.FTZ R59, R2, R199 ;  /* 0x000000c7023b7220 */ /* 0x000fe20000410000 */
[----:B------:R-:W-:Y:S01]  /*17e80*/  LDSM.16.MT88.4 R156, [R237+0xe000] ;  /* 0x00e00000ed9c783b */ /* 0x000fe20000004200 */
[----:B---3--:R-:W-:Y:S02]  /*17e90*/  FMUL.FTZ R8, R0, R144 ;  /* 0x0000009000087220 */ /* 0x008fe40000410000 */
[----:B------:R-:W-:Y:S02]  /*17ea0*/  FMUL.FTZ R63, R2, R203 ;  /* 0x000000cb023f7220 */ /* 0x000fe40000410000 */
[C---:B------:R-:W-:Y:S02]  /*17eb0*/  FMUL.FTZ R60, R0.reuse, R200 ;  /* 0x000000c8003c7220 */ /* 0x040fe40000410000 */
[C---:B------:R-:W-:Y:S02]  /*17ec0*/  FMUL.FTZ R65, R133.reuse, R205 ;  /* 0x000000cd85417220 */ /* 0x040fe40000410000 */
[----:B------:R-:W-:Y:S02]  /*17ed0*/  FMUL.FTZ R61, R0, R201 ;  /* 0x000000c9003d7220 */ /* 0x000fe40000410000 */
[C---:B------:R-:W-:Y:S02]  /*17ee0*/  FMUL.FTZ R74, R2.reuse, R74 ;  /* 0x0000004a024a7220 */ /* 0x040fe40000410000 */
[----:B------:R-:W-:Y:S02]  /*17ef0*/  FMUL.FTZ R75, R2, R75 ;  /* 0x0000004b024b7220 */ /* 0x000fe40000410000 */
[C---:B------:R-:W-:Y:S02]  /*17f00*/  FMUL.FTZ R72, R0.reuse, R72 ;  /* 0x0000004800487220 */ /* 0x040fe40000410000 */
[----:B------:R-:W-:Y:S02]  /*17f10*/  FMUL.FTZ R73, R0, R73 ;  /* 0x0000004900497220 */ /* 0x000fe40000410000 */
[----:B------:R-:W-:Y:S01]  /*17f20*/  FMUL.FTZ R78, R2, R78 ;  /* 0x0000004e024e7220 */ /* 0x000fe20000410000 */
[----:B-1----:R1:W-:Y:S01]  /*17f30*/  STL [R1+0x3c], R5 ;  /* 0x00003c0501007387 */ /* 0x0023e20000100800 */
[--C-:B------:R-:W-:Y:S02]  /*17f40*/  FFMA.FTZ R4, R22, c[0x0][0x23c], -R139.reuse ;  /* 0x00008f0016047a23 */ /* 0x100fe4000001088b */
[----:B------:R-:W-:Y:S01]  /*17f50*/  FMUL.FTZ R79, R2, R79 ;  /* 0x0000004f024f7220 */ /* 0x000fe20000410000 */
[----:B------:R-:W-:Y:S01]  /*17f60*/  STL [R1+0xc4], R134 ;  /* 0x0000c48601007387 */ /* 0x000fe20000100800 */
[----:B------:R2:W-:Y:S01]  /*17f70*/  MUFU.EX2 R248, R4 ;  /* 0x0000000400f87308 */ /* 0x0005e20000000800 */
[C---:B------:R-:W-:Y:S02]  /*17f80*/  FMUL.FTZ R76, R0.reuse, R76 ;  /* 0x0000004c004c7220 */ /* 0x040fe40000410000 */
[----:B------:R3:W-:Y:S01]  /*17f90*/  STL [R1+0xc8], R135 ;  /* 0x0000c88701007387 */ /* 0x0007e20000100800 */
        /* <DEDUP_REMOVED lines=8> */
[--C-:B-1----:R-:W-:Y:S02]  /*18020*/  FFMA.FTZ R5, R23, c[0x0][0x23c], -R140.reuse ;  /* 0x00008f0017057a23 */ /* 0x102fe4000001088c */
[----:B------:R-:W-:Y:S02]  /*18030*/  FMUL.FTZ R91, R2, R91 ;  /* 0x0000005b025b7220 */ /* 0x000fe40000410000 */
[--C-:B--2---:R-:W-:Y:S01]  /*18040*/  FFMA.FTZ R4, R21, c[0x0][0x23c], -R139.reuse ;  /* 0x00008f0015047a23 */ /* 0x104fe2000001088b */
[----:B------:R1:W-:Y:S01]  /*18050*/  MUFU.EX2 R34, R5 ;  /* 0x0000000500227308 */ /* 0x0003e20000000800 */
[----:B------:R-:W2:Y:S01]  /*18060*/  LDSM.16.MT88.4 R20, [R237+0xc000] ;  /* 0x00c00000ed14783b */ /* 0x000ea20000004200 */
[C---:B------:R-:W-:Y:S02]  /*18070*/  FMUL.FTZ R88, R0.reuse, R88 ;  /* 0x0000005800587220 */ /* 0x040fe40000410000 */
[----:B------:R-:W-:Y:S02]  /*18080*/  FMUL.FTZ R89, R0, R89 ;  /* 0x0000005900597220 */ /* 0x000fe40000410000 */
[C---:B------:R-:W-:Y:S02]  /*18090*/  FMUL.FTZ R94, R2.reuse, R94 ;  /* 0x0000005e025e7220 */ /* 0x040fe40000410000 */
[----:B------:R-:W-:Y:S01]  /*180a0*/  FMUL.FTZ R95, R2, R95 ;  /* 0x0000005f025f7220 */ /* 0x000fe20000410000 */
[----:B---3--:R-:W3:Y:S01]  /*180b0*/  LDL.LU R135, [R1+0x3c] ;  /* 0x00003c0001877983 */ /* 0x008ee20000300800 */
[----:B------:R4:W4:Y:S01]  /*180c0*/  MUFU.EX2 R245, R4 ;  /* 0x0000000400f57308 */ /* 0x0009220000000800 */
[C---:B------:R-:W-:Y:S02]  /*180d0*/  FMUL.FTZ R92, R0.reuse, R92 ;  /* 0x0000005c005c7220 */ /* 0x040fe40000410000 */
[----:B------:R-:W2:Y:S01]  /*180e0*/  LDL.LU R172, [R1+0x4c] ;  /* 0x00004c0001ac7983 */ /* 0x000ea20000300800 */
[----:B------:R-:W-:Y:S02]  /*180f0*/  FMUL.FTZ R93, R0, R93 ;  /* 0x0000005d005d7220 */ /* 0x000fe40000410000 */
[C---:B------:R-:W-:Y:S01]  /*18100*/  FMUL.FTZ R96, R133.reuse, R96 ;  /* 0x0000006085607220 */ /* 0x040fe20000410000 */
[----:B------:R-:W2:Y:S01]  /*18110*/  LDL.LU R205, [R1+0x38] ;  /* 0x0000380001cd7983 */ /* 0x000ea20000300800 */
[C---:B------:R-:W-:Y:S02]  /*18120*/  FMUL.FTZ R97, R133.reuse, R97 ;  /* 0x0000006185617220 */ /* 0x040fe40000410000 */
[C---:B------:R-:W-:Y:S02]  /*18130*/  FMUL.FTZ R98, R132.reuse, R98 ;  /* 0x0000006284627220 */ /* 0x040fe40000410000 */
[C---:B------:R-:W-:Y:S02]  /*18140*/  FMUL.FTZ R99, R132.reuse, R99 ;  /* 0x0000006384637220 */ /* 0x040fe40000410000 */
[C---:B-1----:R-:W-:Y:S02]  /*18150*/  FMUL.FTZ R5, R133.reuse, R149 ;  /* 0x0000009585057220 */ /* 0x042fe40000410000 */
[C---:B------:R-:W-:Y:S02]  /*18160*/  FMUL.FTZ R100, R133.reuse, R100 ;  /* 0x0000006485647220 */ /* 0x040fe40000410000 */
[----:B------:R-:W-:Y:S02]  /*18170*/  FMUL.FTZ R101, R133, R101 ;  /* 0x0000006585657220 */ /* 0x000fe40000410000 */
[C---:B------:R-:W-:Y:S02]  /*18180*/  FMUL.FTZ R102, R132.reuse, R102 ;  /* 0x0000006684667220 */ /* 0x040fe40000410000 */
[----:B------:R-:W-:Y:S02]  /*18190*/  FMUL.FTZ R103, R132, R103 ;  /* 0x0000006784677220 */ /* 0x000fe40000410000 */
[--C-:B----4-:R-:W-:Y:S01]  /*181a0*/  FFMA.FTZ R4, R27, c[0x0][0x23c], -R140.reuse ;  /* 0x00008f001b047a23 */ /* 0x110fe2000001088c */
[----:B------:R-:W-:Y:S01]  /*181b0*/  F2FP.BF16.PACK_AB R151, R241, R245 ;  /* 0x000000f5f197723e */ /* 0x000fe200000010ff */
[C---:B------:R-:W-:Y:S02]  /*181c0*/  FMUL.FTZ R27, R2.reuse, R167 ;  /* 0x000000a7021b7220 */ /* 0x040fe40000410000 */
[----:B------:R1:W-:Y:S01]  /*181d0*/  MUFU.EX2 R136, R4 ;  /* 0x0000000400887308 */ /* 0x0003e20000000800 */
        /* <DEDUP_REMOVED lines=10> */
[C---:B------:R-:W-:Y:S02]  /*18280*/  FMUL.FTZ R114, R132.reuse, R114 ;  /* 0x0000007284727220 */ /* 0x040fe40000410000 */
[----:B------:R-:W-:Y:S02]  /*18290*/  FMUL.FTZ R115, R132, R115 ;  /* 0x0000007384737220 */ /* 0x000fe40000410000 */
[--C-:B-1----:R-:W-:Y:S02]  /*182a0*/  FFMA.FTZ R4, R26, c[0x0][0x23c], -R140.reuse ;  /* 0x00008f001a047a23 */ /* 0x102fe4000001088c */
[----:B------:R-:W-:Y:S02]  /*182b0*/  FMUL.FTZ R26, R2, R166 ;  /* 0x000000a6021a7220 */ /* 0x000fe40000410000 */
[----:B------:R1:W-:Y:S01]  /*182c0*/  MUFU.EX2 R57, R4 ;  /* 0x0000000400397308 */ /* 0x0003e20000000800 */
[C---:B------:R-:W-:Y:S02]  /*182d0*/  FMUL.FTZ R116, R133.reuse, R116 ;  /* 0x0000007485747220 */ /* 0x040fe40000410000 */
[----:B------:R-:W-:Y:S02]  /*182e0*/  FMUL.FTZ R117, R133, R117 ;  /* 0x0000007585757220 */ /* 0x000fe40000410000 */
[C---:B------:R-:W-:Y:S02]  /*182f0*/  FMUL.FTZ R118, R132.reuse, R118 ;  /* 0x0000007684767220 */ /* 0x040fe40000410000 */
[----:B------:R-:W-:Y:S02]  /*18300*/  FMUL.FTZ R119, R132, R119 ;  /* 0x0000007784777220 */ /* 0x000fe40000410000 */
[C---:B------:R-:W-:Y:S01]  /*18310*/  FMUL.FTZ R122, R2.reuse, R122 ;  /* 0x0000007a027a7220 */ /* 0x040fe20000410000 */
[----:B------:R4:W-:Y:S01]  /*18320*/  MUFU.EX2 R166, R143 ;  /* 0x0000008f00a67308 */ /* 0x0009e20000000800 */
[----:B------:R-:W-:Y:S02]  /*18330*/  FMUL.FTZ R123, R2, R123 ;  /* 0x0000007b027b7220 */ /* 0x000fe40000410000 */
[C---:B------:R-:W-:Y:S02]  /*18340*/  FMUL.FTZ R120, R0.reuse, R120 ;  /* 0x0000007800787220 */ /* 0x040fe40000410000 */
[----:B------:R-:W-:Y:S02]  /*18350*/  FMUL.FTZ R121, R0, R121 ;  /* 0x0000007900797220 */ /* 0x000fe40000410000 */
[C---:B------:R-:W-:Y:S02]  /*18360*/  FMUL.FTZ R126, R2.reuse, R126 ;  /* 0x0000007e027e7220 */ /* 0x040fe40000410000 */
[----:B------:R-:W-:Y:S02]  /*18370*/  FMUL.FTZ R127, R2, R127 ;  /* 0x0000007f027f7220 */ /* 0x000fe40000410000 */
[C---:B------:R-:W-:Y:S02]  /*18380*/  FMUL.FTZ R124, R0.reuse, R124 ;  /* 0x0000007c007c7220 */ /* 0x040fe40000410000 */
[C---:B------:R-:W-:Y:S02]  /*18390*/  FMUL.FTZ R125, R0.reuse, R125 ;  /* 0x0000007d007d7220 */ /* 0x040fe40000410000 */
[----:B-1----:R-:W-:Y:S02]  /*183a0*/  FFMA.FTZ R4, R25, c[0x0][0x23c], -R140 ;  /* 0x00008f0019047a23 */ /* 0x002fe4000001088c */
[----:B------:R-:W-:Y:S02]  /*183b0*/  FMUL.FTZ R25, R0, R165 ;  /* 0x000000a500197220 */ /* 0x000fe40000410000 */
[----:B------:R1:W1:Y:S01]  /*183c0*/  MUFU.EX2 R243, R4 ;  /* 0x0000000400f37308 */ /* 0x0002620000000800 */
[C---:B------:R-:W-:Y:S02]  /*183d0*/  FMUL.FTZ R128, R133.reuse, R128 ;  /* 0x0000008085807220 */ /* 0x040fe40000410000 */
[----:B------:R-:W-:Y:S02]  /*183e0*/  FMUL.FTZ R129, R133, R129 ;  /* 0x0000008185817220 */ /* 0x000fe40000410000 */
[----:B----4-:R-:W-:Y:S01]  /*183f0*/  FFMA.FTZ R143, R208, c[0x0][0x23c], -R138 ;  /* 0x00008f00d08f7a23 */ /* 0x010fe2000001088a */
[----:B------:R-:W-:Y:S01]  /*18400*/  MOV R208, R244 ;  /* 0x000000f400d07202 */ /* 0x000fe20000000f00 */
[C---:B------:R-:W-:Y:S02]  /*18410*/  FMUL.FTZ R130, R132.reuse, R130 ;  /* 0x0000008284827220 */ /* 0x040fe40000410000 */
[----:B------:R-:W-:Y:S02]  /*18420*/  FMUL.FTZ R131, R132, R131 ;  /* 0x0000008384837220 */ /* 0x000fe40000410000 */
[----:B------:R-:W-:Y:S02]  /*18430*/  FFMA.FTZ R141, R141, c[0x0][0x23c], -R140 ;  /* 0x00008f008d8d7a23 */ /* 0x000fe4000001088c */
[----:B-1----:R-:W-:Y:S01]  /*18440*/  FFMA.FTZ R4, R24, c[0x0][0x23c], -R142 ;  /* 0x00008f0018047a23 */ /* 0x002fe2000001088e */
[----:B------:R-:W-:Y:S01]  /*18450*/  F2FP.BF16.PACK_AB R147, R243, R57 ;  /* 0x00000039f393723e */ /* 0x000fe200000010ff */
[C---:B------:R-:W-:Y:S02]  /*18460*/  FMUL.FTZ R24, R0.reuse, R164 ;  /* 0x000000a400187220 */ /* 0x040fe40000410000 */
[----:B------:R1:W4:Y:S01]  /*18470*/  MUFU.EX2 R134, R4 ;  /* 0x0000000400867308 */ /* 0x0003220000000800 */
[----:B------:R-:W-:Y:S09]  /*18480*/  FFMA.FTZ R164, R221, c[0x0][0x23c], -R138 ;  /* 0x00008f00dda47a23 */ /* 0x000ff2000001088a */
[----:B------:R4:W-:Y:S01]  /*18490*/  MUFU.EX2 R186, R164 ;  /* 0x000000a400ba7308 */ /* 0x0009e20000000800 */
[--C-:B-1----:R-:W-:Y:S01]  /*184a0*/  FFMA.FTZ R4, R29, c[0x0][0x23c], -R142.reuse ;  /* 0x00008f001d047a23 */ /* 0x102fe2000001088e */
[----:B----4-:R-:W-:Y:S01]  /*184b0*/  F2FP.BF16.PACK_AB R144, R247, R134 ;  /* 0x00000086f790723e */ /* 0x010fe200000010ff */
[----:B------:R-:W-:Y:S07]  /*184c0*/  FMUL.FTZ R29, R0, R169 ;  /* 0x000000a9001d7220 */ /* 0x000fee0000410000 */
[----:B------:R1:W4:Y:S01]  /*184d0*/  MUFU.EX2 R67, R4 ;  /* 0x0000000400437308 */ /* 0x0003220000000800 */
[--C-:B------:R-:W-:Y:S09]  /*184e0*/  FFMA.FTZ R164, R226, c[0x0][0x23c], -R139.reuse ;  /* 0x00008f00e2a47a23 */ /* 0x100ff2000001088b */
[----:B------:R-:W-:Y:S01]  /*184f0*/  MUFU.EX2 R181, R164 ;  /* 0x000000a400b57308 */ /* 0x000fe20000000800 */
[----:B-1----:R-:W-:Y:S01]  /*18500*/  FFMA.FTZ R4, R28, c[0x0][0x23c], -R142 ;  /* 0x00008f001c047a23 */ /* 0x002fe2000001088e */
[----:B----4-:R-:W-:Y:S01]  /*18510*/  MOV R183, R67 ;  /* 0x0000004300b77202 */ /* 0x010fe20000000f00 */
[C---:B------:R-:W-:Y:S07]  /*18520*/  FMUL.FTZ R28, R0.reuse, R168 ;  /* 0x000000a8001c7220 */ /* 0x040fee0000410000 */
[----:B------:R1:W4:Y:S02]  /*18530*/  MUFU.EX2 R236, R4 ;  /* 0x0000000400ec7308 */ /* 0x0003240000000800 */
[----:B-1----:R-:W-:Y:S01]  /*18540*/  FMUL.FTZ R4, R133, R148 ;  /* 0x0000009485047220 */ /* 0x002fe20000410000 */
[----:B------:R-:W-:Y:S01]  /*18550*/  F2FP.BF16.PACK_AB R148, R137, R9 ;  /* 0x000000098994723e */ /* 0x000fe200000010ff */
[----:B------:R-:W-:Y:S01]  /*18560*/  FMUL.FTZ R9, R0, R145 ;  /* 0x0000009100097220 */ /* 0x000fe20000410000 */
[----:B------:R-:W-:Y:S02]  /*18570*/  F2FP.BF16.PACK_AB R145, R136, R34 ;  /* 0x000000228891723e */ /* 0x000fe400000010ff */
[----:B----4-:R-:W-:Y:S01]  /*18580*/  F2FP.BF16.PACK_AB R146, R236, R67 ;  /* 0x00000043ec92723e */ /* 0x010fe200000010ff */
[----:B------:R-:W-:Y:S01]  /*18590*/  FMUL.FTZ R67, R132, R207 ;  /* 0x000000cf84437220 */ /* 0x000fe20000410000 */
[----:B---3--:R-:W-:Y:S07]  /*185a0*/  F2FP.BF16.PACK_AB R149, R248, R135 ;  /* 0x00000087f895723e */ /* 0x008fee00000010ff */
[-C--:B--2---:R-:W-:Y:S08]  /*185b0*/  HMMA.16816.F32.BF16 R4, R148, R20.reuse, R4 ;  /* 0x000000149404723c */ /* 0x084ff00000041804 */
[C---:B------:R-:W-:Y:S07]  /*185c0*/  HMMA.16816.F32.BF16 R8, R144.reuse, R20, R8 ;  /* 0x000000149008723c */ /* 0x040fee0000041808 */
[C---:B------:R-:W-:Y:S01]  /*185d0*/  FMUL.FTZ R20, R133.reuse, R160 ;  /* 0x000000a085147220 */ /* 0x040fe20000410000 */
[-C--:B------:R-:W-:Y:S01]  /*185e0*/  HMMA.16816.F32.BF16 R12, R144, R22.reuse, R12 ;  /* 0x00000016900c723c */ /* 0x080fe2000004180c */
[----:B------:R-:W-:Y:S03]  /*185f0*/  MOV R160, R51 ;  /* 0x0000003300a07202 */ /* 0x000fe60000000f00 */
[C---:B------:R-:W-:Y:S01]  /*18600*/  FMUL.FTZ R21, R133.reuse, R161 ;  /* 0x000000a185157220 */ /* 0x040fe20000410000 */
[----:B------:R-:W-:Y:S01]  /*18610*/  MOV R161, R34 ;  /* 0x0000002200a17202 */ /* 0x000fe20000000f00 */
[C---:B------:R-:W-:Y:S01]  /*18620*/  FMUL.FTZ R34, R132.reuse, R174 ;  /* 0x000000ae84227220 */ /* 0x040fe20000410000 */
[----:B------:R-:W-:Y:S01]  /*18630*/  MOV R174, R57 ;  /* 0x0000003900ae7202 */ /* 0x000fe20000000f00 */
[C---:B------:R-:W-:Y:S01]  /*18640*/  HMMA.16816.F32.BF16 R16, R148.reuse, R22, R16 ;  /* 0x000000169410723c */ /* 0x040fe20000041810 */
[----:B------:R-:W-:Y:S03]  /*18650*/  FMUL.FTZ R51, R132, R191 ;  /* 0x000000bf84337220 */ /* 0x000fe60000410000 */
[C---:B------:R-:W-:Y:S01]  /*18660*/  FMUL.FTZ R57, R0.reuse, R197 ;  /* 0x000000c500397220 */ /* 0x040fe20000410000 */
[----:B------:R-:W-:Y:S01]  /*18670*/  MOV R191, R56 ;  /* 0x0000003800bf7202 */ /* 0x000fe20000000f00 */
[----:B------:R-:W-:Y:S01]  /*18680*/  FMUL.FTZ R56, R0, R196 ;  /* 0x000000c400387220 */ /* 0x000fe20000410000 */
[----:B------:R-:W-:Y:S01]  /*18690*/  MOV R189, R161 ;  /* 0x000000a100bd7202 */ /* 0x000fe20000000f00 */
[C---:B------:R-:W-:Y:S01]  /*186a0*/  FMUL.FTZ R23, R132.reuse, R163 ;  /* 0x000000a384177220 */ /* 0x040fe20000410000 */
[----:B------:R-:W-:Y:S03]  /*186b0*/  MOV R207, R160 ;  /* 0x000000a000cf7202 */ /* 0x000fe60000000f00 */
[----:B------:R-:W-:Y:S01]  /*186c0*/  FMUL.FTZ R22, R132, R162 ;  /* 0x000000a284167220 */ /* 0x000fe20000410000 */
[----:B------:R-:W-:Y:S01]  /*186d0*/  MOV R162, R47 ;  /* 0x0000002f00a27202 */ /* 0x000fe20000000f00 */
[----:B------:R-:W-:Y:S03]  /*186e0*/  FMUL.FTZ R47, R2, R187 ;  /* 0x000000bb022f7220 */ /* 0x000fe60000410000 */
[----:B------:R-:W-:Y:S02]  /*186f0*/  MOV R206, R162 ;  /* 0x000000a200ce7202 */ /* 0x000fe40000000f00 */
[-C--:B------:R-:W-:Y:S01]  /*18700*/  HMMA.16816.F32.BF16 R20, R148, R36.reuse, R20 ;  /* 0x000000249414723c */ /* 0x080fe20000041814 */
[----:B------:R-:W-:Y:S07]  /*18710*/  LDSM.16.MT88.4 R160, [R240+0xc800] ;  /* 0x00c80000f0a0783b */ /* 0x000fee0000004200 */
[C---:B------:R-:W-:Y:S07]  /*18720*/  HMMA.16816.F32.BF16 R24, R144.reuse, R36, R24 ;  /* 0x000000249018723c */ /* 0x040fee0000041818 */
[C---:B------:R-:W-:Y:S01]  /*18730*/  FMUL.FTZ R36, R133.reuse, R176 ;  /* 0x000000b085247220 */ /* 0x040fe20000410000 */
[-C--:B------:R-:W-:Y:S01]  /*18740*/  HMMA.16816.F32.BF16 R28, R144, R38.reuse, R28 ;  /* 0x00000026901c723c */ /* 0x080fe2000004181c */
[----:B------:R-:W-:Y:S02]  /*18750*/  FMUL.FTZ R37, R133, R177 ;  /* 0x000000b185257220 */ /* 0x000fe40000410000 */
[----:B------:R1:W2:Y:S05]  /*18760*/  MUFU.EX2 R177, R143 ;  /* 0x0000008f00b17308 */ /* 0x0002aa0000000800 */
[C---:B------:R-:W-:Y:S07]  /*18770*/  HMMA.16816.F32.BF16 R32, R148.reuse, R38, R32 ;  /* 0x000000269420723c */ /* 0x040fee0000041820 */
[C---:B------:R-:W-:Y:S02]  /*18780*/  FMUL.FTZ R38, R132.reuse, R178 ;  /* 0x000000b284267220 */ /* 0x040fe40000410000 */
[C---:B------:R-:W-:Y:S07]  /*18790*/  FMUL.FTZ R39, R132.reuse, R179 ;  /* 0x000000b384277220 */ /* 0x040fee0000410000 */
[-C--:B------:R-:W-:Y:S01]  /*187a0*/  HMMA.16816.F32.BF16 R36, R148, R52.reuse, R36 ;  /* 0x000000349424723c */ /* 0x080fe20000041824 */
[--C-:B-1----:R-:W-:Y:S07]  /*187b0*/  FFMA.FTZ R143, R209, c[0x0][0x23c], -R138.reuse ;  /* 0x00008f00d18f7a23 */ /* 0x102fee000001088a */
[C---:B------:R-:W-:Y:S07]  /*187c0*/  HMMA.16816.F32.BF16 R40, R144.reuse, R52, R40 ;  /* 0x000000349028723c */ /* 0x040fee0000041828 */
[C---:B------:R-:W-:Y:S01]  /*187d0*/  FMUL.FTZ R53, R133.reuse, R193 ;  /* 0x000000c185357220 */ /* 0x040fe20000410000 */
[-C--:B------:R-:W-:Y:S01]  /*187e0*/  HMMA.16816.F32.BF16 R44, R144, R54.reuse, R44 ;  /* 0x00000036902c723c */ /* 0x080fe2000004182c */
[----:B------:R-:W-:Y:S07]  /*187f0*/  FMUL.FTZ R52, R133, R192 ;  /* 0x000000c085347220 */ /* 0x000fee0000410000 */
[C---:B------:R-:W-:Y:S07]  /*18800*/  HMMA.16816.F32.BF16 R48, R148.reuse, R54, R48 ;  /* 0x000000369430723c */ /* 0x040fee0000041830 */
[C---:B------:R-:W-:Y:S02]  /*18810*/  FMUL.FTZ R54, R132.reuse, R194 ;  /* 0x000000c284367220 */ /* 0x040fe40000410000 */
[----:B------:R1:W-:Y:S03]  /*18820*/  MUFU.EX2 R194, R143 ;  /* 0x0000008f00c27308 */ /* 0x0003e60000000800 */
[----:B------:R-:W-:Y:S07]  /*18830*/  FMUL.FTZ R55, R132, R195 ;  /* 0x000000c384377220 */ /* 0x000fee0000410000 */
[-C--:B------:R-:W-:Y:S08]  /*18840*/  HMMA.16816.F32.BF16 R52, R148, R152.reuse, R52 ;  /* 0x000000989434723c */ /* 0x080ff00000041834 */
[C---:B------:R-:W-:Y:S01]  /*18850*/  HMMA.16816.F32.BF16 R56, R144.reuse, R152, R56 ;  /* 0x000000989038723c */ /* 0x040fe20000041838 */
[----:B-1----:R-:W-:Y:S07]  /*18860*/  FFMA.FTZ R143, R210, c[0x0][0x23c], -R138 ;  /* 0x00008f00d28f7a23 */ /* 0x002fee000001088a */
[-C--:B------:R-:W-:Y:S01]  /*18870*/  HMMA.16816.F32.BF16 R60, R144, R154.reuse, R60 ;  /* 0x0000009a903c723c */ /* 0x080fe2000004183c */
[----:B------:R1:W3:Y:S07]  /*18880*/  MUFU.EX2 R171, R143 ;  /* 0x0000008f00ab7308 */ /* 0x0002ee0000000800 */
[C---:B------:R-:W-:Y:S01]  /*18890*/  HMMA.16816.F32.BF16 R64, R148.reuse, R154, R64 ;  /* 0x0000009a9440723c */ /* 0x040fe20000041840 */
[----:B------:R-:W4:Y:S07]  /*188a0*/  LDSM.16.MT88.4 R152, [R238+0xe000] ;  /* 0x00e00000ee98783b */ /* 0x000f2e0000004200 */
[-C--:B------:R-:W-:Y:S08]  /*188b0*/  HMMA.16816.F32.BF16 R68, R148, R156.reuse, R68 ;  /* 0x0000009c9444723c */ /* 0x080ff00000041844 */
[C---:B------:R-:W-:Y:S01]  /*188c0*/  HMMA.16816.F32.BF16 R72, R144.reuse, R156, R72 ;  /* 0x0000009c9048723c */ /* 0x040fe20000041848 */
[--C-:B-1----:R-:W-:Y:S07]  /*188d0*/  FFMA.FTZ R143, R211, c[0x0][0x23c], -R139.reuse ;  /* 0x00008f00d38f7a23 */ /* 0x102fee000001088b */
[-C--:B------:R-:W-:Y:S01]  /*188e0*/  HMMA.16816.F32.BF16 R76, R144, R158.reuse, R76 ;  /* 0x0000009e904c723c */ /* 0x080fe2000004184c */
[----:B------:R1:W-:Y:S07]  /*188f0*/  MUFU.EX2 R182, R143 ;  /* 0x0000008f00b67308 */ /* 0x0003ee0000000800 */
[C---:B------:R-:W-:Y:S01]  /*18900*/  HMMA.16816.F32.BF16 R80, R148.reuse, R158, R80 ;  /* 0x0000009e9450723c */ /* 0x040fe20000041850 */
[----:B------:R-:W2:Y:S07]  /*18910*/  LDSM.16.MT88.4 R156, [R240+0xe000] ;  /* 0x00e00000f09c783b */ /* 0x000eae0000004200 */
[-C--:B----4-:R-:W-:Y:S08]  /*18920*/  HMMA.16816.F32.BF16 R84, R148, R152.reuse, R84 ;  /* 0x000000989454723c */ /* 0x090ff00000041854 */
[C---:B------:R-:W-:Y:S01]  /*18930*/  HMMA.16816.F32.BF16 R88, R144.reuse, R152, R88 ;  /* 0x000000989058723c */ /* 0x040fe20000041858 */
[--C-:B-1----:R-:W-:Y:S04]  /*18940*/  FFMA.FTZ R143, R217, c[0x0][0x23c], -R139.reuse ;  /* 0x00008f00d98f7a23 */ /* 0x102fe8000001088b */
[----:B------:R1:W4:Y:S03]  /*18950*/  MUFU.EX2 R180, R143 ;  /* 0x0000008f00b47308 */ /* 0x0003260000000800 */
[-C--:B------:R-:W-:Y:S08]  /*18960*/  HMMA.16816.F32.BF16 R92, R144, R154.reuse, R92 ;  /* 0x0000009a905c723c */ /* 0x080ff0000004185c */
[C---:B------:R-:W-:Y:S01]  /*18970*/  HMMA.16816.F32.BF16 R96, R148.reuse, R154, R96 ;  /* 0x0000009a9460723c */ /* 0x040fe20000041860 */
[----:B------:R-:W3:Y:S07]  /*18980*/  LDSM.16.MT88.4 R152, [R239+0xe000] ;  /* 0x00e00000ef98783b */ /* 0x000eee0000004200 */
[-C--:B--2---:R-:W-:Y:S01]  /*18990*/  HMMA.16816.F32.BF16 R100, R148, R156.reuse, R100 ;  /* 0x0000009c9464723c */ /* 0x084fe20000041864 */
[--C-:B-1----:R-:W-:Y:S07]  /*189a0*/  FFMA.FTZ R143, R218, c[0x0][0x23c], -R139.reuse ;  /* 0x00008f00da8f7a23 */ /* 0x102fee000001088b */
[C---:B------:R-:W-:Y:S01]  /*189b0*/  HMMA.16816.F32.BF16 R104, R144.reuse, R156, R104 ;  /* 0x0000009c9068723c */ /* 0x040fe20000041868 */
[----:B------:R1:W-:Y:S07]  /*189c0*/  MUFU.EX2 R195, R143 ;  /* 0x0000008f00c37308 */ /* 0x0003ee0000000800 */
[-C--:B------:R-:W-:Y:S08]  /*189d0*/  HMMA.16816.F32.BF16 R108, R144, R158.reuse, R108 ;  /* 0x0000009e906c723c */ /* 0x080ff0000004186c */
[C---:B------:R-:W-:Y:S01]  /*189e0*/  HMMA.16816.F32.BF16 R112, R148.reuse, R158, R112 ;  /* 0x0000009e9470723c */ /* 0x040fe20000041870 */
[----:B------:R-:W2:Y:S07]  /*189f0*/  LDSM.16.MT88.4 R156, [R237+0xc800] ;  /* 0x00c80000ed9c783b */ /* 0x000eae0000004200 */
[-C--:B---3--:R-:W-:Y:S01]  /*18a00*/  HMMA.16816.F32.BF16 R116, R148, R152.reuse, R116 ;  /* 0x000000989474723c */ /* 0x088fe20000041874 */
[--C-:B-1----:R-:W-:Y:S04]  /*18a10*/  FFMA.FTZ R143, R219, c[0x0][0x23c], -R139.reuse ;  /* 0x00008f00db8f7a23 */ /* 0x102fe8000001088b */
[----:B------:R1:W3:Y:S03]  /*18a20*/  MUFU.EX2 R168, R143 ;  /* 0x0000008f00a87308 */ /* 0x0002e60000000800 */
[C---:B------:R-:W-:Y:S08]  /*18a30*/  HMMA.16816.F32.BF16 R120, R144.reuse, R152, R120 ;  /* 0x000000989078723c */ /* 0x040ff00000041878 */
[-C--:B------:R-:W-:Y:S07]  /*18a40*/  HMMA.16816.F32.BF16 R124, R144, R154.reuse, R124 ;  /* 0x0000009a907c723c */ /* 0x080fee000004187c */
[----:B------:R-:W-:Y:S01]  /*18a50*/  F2FP.BF16.PACK_AB R144, R177, R166 ;  /* 0x000000a6b190723e */ /* 0x000fe200000010ff */
[----:B------:R-:W-:Y:S01]  /*18a60*/  HMMA.16816.F32.BF16 R128, R148, R154, R128 ;  /* 0x0000009a9480723c */ /* 0x000fe20000041880 */
[----:B------:R-:W2:Y:S03]  /*18a70*/  LDSM.16.MT88.4 R152, [R238+0xc800] ;  /* 0x00c80000ee98783b */ /* 0x000ea60000004200 */
[----:B------:R-:W-:Y:S02]  /*18a80*/  F2FP.BF16.PACK_AB R146, R171, R194 ;  /* 0x000000c2ab92723e */ /* 0x000fe400000010ff */
[----:B----4-:R-:W-:Y:S01]  /*18a90*/  F2FP.BF16.PACK_AB R145, R180, R182 ;  /* 0x000000b6b491723e */ /* 0x010fe200000010ff */
[--C-:B-1----:R-:W-:Y:S01]  /*18aa0*/  FFMA.FTZ R143, R223, c[0x0][0x23c], -R140.reuse ;  /* 0x00008f00df8f7a23 */ /* 0x102fe2000001088c */
[----:B---3--:R-:W-:Y:S03]  /*18ab0*/  F2FP.BF16.PACK_AB R147, R168, R195 ;  /* 0x000000c3a893723e */ /* 0x008fe600000010ff */
[----:B------:R1:W-:Y:S04]  /*18ac0*/  MUFU.EX2 R193, R143 ;  /* 0x0000008f00c17308 */ /* 0x0003e80000000800 */
[-C--:B--2---:R-:W-:Y:S01]  /*18ad0*/  HMMA.16816.F32.BF16 R4, R144, R156.reuse, R4 ;  /* 0x0000009c9004723c */ /* 0x084fe20000041804 */
[--C-:B-1----:R-:W-:Y:S05]  /*18ae0*/  FFMA.FTZ R143, R224, c[0x0][0x23c], -R140.reuse ;  /* 0x00008f00e08f7a23 */ /* 0x102fea000001088c */
[----:B------:R1:W2:Y:S02]  /*18af0*/  MUFU.EX2 R178, R143 ;  /* 0x0000008f00b27308 */ /* 0x0002a40000000800 */
[--C-:B-1----:R-:W-:Y:S01]  /*18b00*/  FFMA.FTZ R143, R222, c[0x0][0x23c], -R140.reuse ;  /* 0x00008f00de8f7a23 */ /* 0x102fe2000001088c */
[----:B--2---:R-:W-:Y:S07]  /*18b10*/  F2FP.BF16.PACK_AB R149, R178, R193 ;  /* 0x000000c1b295723e */ /* 0x004fee00000010ff */
[----:B------:R1:W-:Y:S02]  /*18b20*/  MUFU.EX2 R176, R143 ;  /* 0x0000008f00b07308 */ /* 0x0003e40000000800 */
[----:B-1----:R-:W-:Y:S08]  /*18b30*/  FFMA.FTZ R143, R228, c[0x0][0x23c], -R140 ;  /* 0x00008f00e48f7a23 */ /* 0x002ff0000001088c */
[----:B------:R1:W2:Y:S02]  /*18b40*/  MUFU.EX2 R170, R143 ;  /* 0x0000008f00aa7308 */ /* 0x0002a40000000800 */
[--C-:B-1----:R-:W-:Y:S01]  /*18b50*/  FFMA.FTZ R143, R233, c[0x0][0x23c], -R142.reuse ;  /* 0x00008f00e98f7a23 */ /* 0x102fe2000001088e */
[----:B--2---:R-:W-:Y:S07]  /*18b60*/  F2FP.BF16.PACK_AB R151, R170, R176 ;  /* 0x000000b0aa97723e */ /* 0x004fee00000010ff */
        /* <DEDUP_REMOVED lines=8> */
[--C-:B-1----:R-:W-:Y:S01]  /*18bf0*/  FFMA.FTZ R143, R216, c[0x0][0x23c], -R138.reuse ;  /* 0x00008f00d88f7a23 */ /* 0x102fe2000001088a */
[----:B--2---:R-:W-:Y:S01]  /*18c00*/  F2FP.BF16.PACK_AB R150, R169, R198 ;  /* 0x000000c6a996723e */ /* 0x004fe200000010ff */
[----:B------:R-:W-:Y:S06]  /*18c10*/  LDSM.16.MT88.4 R216, [R238+0xf800] ;  /* 0x00f80000eed8783b */ /* 0x000fec0000004200 */
[----:B------:R1:W-:Y:S01]  /*18c20*/  MUFU.EX2 R165, R143 ;  /* 0x0000008f00a57308 */ /* 0x0003e20000000800 */
[C---:B------:R-:W-:Y:S08]  /*18c30*/  HMMA.16816.F32.BF16 R8, R148.reuse, R156, R8 ;  /* 0x0000009c9408723c */ /* 0x040ff00000041808 */
[-C--:B------:R-:W-:Y:S08]  /*18c40*/  HMMA.16816.F32.BF16 R12, R148, R158.reuse, R12 ;  /* 0x0000009e940c723c */ /* 0x080ff0000004180c */
[C---:B------:R-:W-:Y:S01]  /*18c50*/  HMMA.16816.F32.BF16 R16, R144.reuse, R158, R16 ;  /* 0x0000009e9010723c */ /* 0x040fe20000041810 */
[----:B------:R-:W2:Y:S03]  /*18c60*/  LDSM.16.MT88.4 R156, [R239+0xc800] ;  /* 0x00c80000ef9c783b */ /* 0x000ea60000004200 */
[--C-:B-1----:R-:W-:Y:S04]  /*18c70*/  FFMA.FTZ R143, R215, c[0x0][0x23c], -R138.reuse ;  /* 0x00008f00d78f7a23 */ /* 0x102fe8000001088a */
[-C--:B------:R-:W-:Y:S01]  /*18c80*/  HMMA.16816.F32.BF16 R20, R144, R152.reuse, R20 ;  /* 0x000000989014723c */ /* 0x080fe20000041814 */
[----:B------:R1:W-:Y:S07]  /*18c90*/  MUFU.EX2 R202, R143 ;  /* 0x0000008f00ca7308 */ /* 0x0003ee0000000800 */
[C---:B------:R-:W-:Y:S08]  /*18ca0*/  HMMA.16816.F32.BF16 R24, R148.reuse, R152, R24 ;  /* 0x000000989418723c */ /* 0x040ff00000041818 */
[-C--:B------:R-:W-:Y:S08]  /*18cb0*/  HMMA.16816.F32.BF16 R28, R148, R154.reuse, R28 ;  /* 0x0000009a941c723c */ /* 0x080ff0000004181c */
[C---:B------:R-:W-:Y:S01]  /*18cc0*/  HMMA.16816.F32.BF16 R32, R144.reuse, R154, R32 ;  /* 0x0000009a9020723c */ /* 0x040fe20000041820 */
[----:B-1----:R-:W-:Y:S01]  /*18cd0*/  FFMA.FTZ R143, R220, c[0x0][0x23c], -R138 ;  /* 0x00008f00dc8f7a23 */ /* 0x002fe2000001088a */
[----:B------:R-:W1:Y:S03]  /*18ce0*/  LDSM.16.MT88.4 R152, [R237+0xe800] ;  /* 0x00e80000ed98783b */ /* 0x000e660000004200 */
[----:B------:R3:W-:Y:S03]  /*18cf0*/  MUFU.EX2 R184, R143 ;  /* 0x0000008f00b87308 */ /* 0x0007e60000000800 */
[-C--:B------:R-:W-:Y:S02]  /*18d00*/  HMMA.16816.F32.BF16 R36, R144, R160.reuse, R36 ;  /* 0x000000a09024723c */ /* 0x080fe40000041824 */
[----:B------:R-:W-:Y:S06]  /*18d10*/  LDSM.16.MT88.4 R220, [R240+0xf800] ;  /* 0x00f80000f0dc783b */ /* 0x000fec0000004200 */
[C---:B------:R-:W-:Y:S08]  /*18d20*/  HMMA.16816.F32.BF16 R40, R148.reuse, R160, R40 ;  /* 0x000000a09428723c */ /* 0x040ff00000041828 */
[-C--:B------:R-:W-:Y:S01]  /*18d30*/  HMMA.16816.F32.BF16 R44, R148, R162.reuse, R44 ;  /* 0x000000a2942c723c */ /* 0x080fe2000004182c */
[--C-:B---3--:R-:W-:Y:S07]  /*18d40*/  FFMA.FTZ R143, R214, c[0x0][0x23c], -R139.reuse ;  /* 0x00008f00d68f7a23 */ /* 0x108fee000001088b */
[C---:B------:R-:W-:Y:S01]  /*18d50*/  HMMA.16816.F32.BF16 R48, R144.reuse, R162, R48 ;  /* 0x000000a29030723c */ /* 0x040fe20000041830 */
[----:B------:R3:W-:Y:S01]  /*18d60*/  MUFU.EX2 R199, R143 ;  /* 0x0000008f00c77308 */ /* 0x0007e20000000800 */
[----:B------:R-:W4:Y:S06]  /*18d70*/  LDSM.16.MT88.4 R160, [R238+0xe800] ;  /* 0x00e80000eea0783b */ /* 0x000f2c0000004200 */
[-C--:B--2---:R-:W-:Y:S08]  /*18d80*/  HMMA.16816.F32.BF16 R52, R144, R156.reuse, R52 ;  /* 0x0000009c9034723c */ /* 0x084ff00000041834 */
[C---:B------:R-:W-:Y:S08]  /*18d90*/  HMMA.16816.F32.BF16 R56, R148.reuse, R156, R56 ;  /* 0x0000009c9438723c */ /* 0x040ff00000041838 */
[-C--:B------:R-:W-:Y:S01]  /*18da0*/  HMMA.16816.F32.BF16 R60, R148, R158.reuse, R60 ;  /* 0x0000009e943c723c */ /* 0x080fe2000004183c */
[--C-:B---3--:R-:W-:Y:S04]  /*18db0*/  FFMA.FTZ R143, R213, c[0x0][0x23c], -R139.reuse ;  /* 0x00008f00d58f7a23 */ /* 0x108fe8000001088b */
[----:B------:R2:W-:Y:S03]  /*18dc0*/  MUFU.EX2 R203, R143 ;  /* 0x0000008f00cb7308 */ /* 0x0005e60000000800 */
[C---:B------:R-:W-:Y:S01]  /*18dd0*/  HMMA.16816.F32.BF16 R64, R144.reuse, R158, R64 ;  /* 0x0000009e9040723c */ /* 0x040fe20000041840 */
[----:B------:R-:W3:Y:S07]  /*18de0*/  LDSM.16.MT88.4 R156, [R240+0xe800] ;  /* 0x00e80000f09c783b */ /* 0x000eee0000004200 */
[-C--:B-1----:R-:W-:Y:S08]  /*18df0*/  HMMA.16816.F32.BF16 R68, R144, R152.reuse, R68 ;  /* 0x000000989044723c */ /* 0x082ff00000041844 */
[C---:B------:R-:W-:Y:S01]  /*18e00*/  HMMA.16816.F32.BF16 R72, R148.reuse, R152, R72 ;  /* 0x000000989448723c */ /* 0x040fe20000041848 */
[--C-:B--2---:R-:W-:Y:S07]  /*18e10*/  FFMA.FTZ R143, R225, c[0x0][0x23c], -R139.reuse ;  /* 0x00008f00e18f7a23 */ /* 0x104fee000001088b */
[-C--:B------:R-:W-:Y:S01]  /*18e20*/  HMMA.16816.F32.BF16 R76, R148, R154.reuse, R76 ;  /* 0x0000009a944c723c */ /* 0x080fe2000004184c */
[----:B------:R1:W-:Y:S07]  /*18e30*/  MUFU.EX2 R200, R143 ;  /* 0x0000008f00c87308 */ /* 0x0003ee0000000800 */
[C---:B------:R-:W-:Y:S01]  /*18e40*/  HMMA.16816.F32.BF16 R80, R144.reuse, R154, R80 ;  /* 0x0000009a9050723c */ /* 0x040fe20000041850 */
[----:B------:R-:W2:Y:S07]  /*18e50*/  LDSM.16.MT88.4 R152, [R239+0xe800] ;  /* 0x00e80000ef98783b */ /* 0x000eae0000004200 */
[-C--:B----4-:R-:W-:Y:S08]  /*18e60*/  HMMA.16816.F32.BF16 R84, R144, R160.reuse, R84 ;  /* 0x000000a09054723c */ /* 0x090ff00000041854 */
[C---:B------:R-:W-:Y:S01]  /*18e70*/  HMMA.16816.F32.BF16 R88, R148.reuse, R160, R88 ;  /* 0x000000a09458723c */ /* 0x040fe20000041858 */
[--C-:B-1----:R-:W-:Y:S04]  /*18e80*/  FFMA.FTZ R143, R231, c[0x0][0x23c], -R140.reuse ;  /* 0x00008f00e78f7a23 */ /* 0x102fe8000001088c */
[----:B------:R1:W-:Y:S03]  /*18e90*/  MUFU.EX2 R167, R143 ;  /* 0x0000008f00a77308 */ /* 0x0003e60000000800 */
[-C--:B------:R-:W-:Y:S08]  /*18ea0*/  HMMA.16816.F32.BF16 R92, R148, R162.reuse, R92 ;  /* 0x000000a2945c723c */ /* 0x080ff0000004185c */
[C---:B------:R-:W-:Y:S01]  /*18eb0*/  HMMA.16816.F32.BF16 R96, R144.reuse, R162, R96 ;  /* 0x000000a29060723c */ /* 0x040fe20000041860 */
[----:B------:R-:W4:Y:S07]  /*18ec0*/  LDSM.16.MT88.4 R160, [R237+0xd000] ;  /* 0x00d00000eda0783b */ /* 0x000f2e0000004200 */
[-C--:B---3--:R-:W-:Y:S01]  /*18ed0*/  HMMA.16816.F32.BF16 R100, R144, R156.reuse, R100 ;  /* 0x0000009c9064723c */ /* 0x088fe20000041864 */
[--C-:B-1----:R-:W-:Y:S02]  /*18ee0*/  FFMA.FTZ R143, R227, c[0x0][0x23c], -R140.reuse ;  /* 0x00008f00e38f7a23 */ /* 0x102fe4000001088c */
[----:B------:R-:W-:Y:S05]  /*18ef0*/  MUFU.EX2 R227, R141 ;  /* 0x0000008d00e37308 */ /* 0x000fea0000000800 */
[C---:B------:R-:W-:Y:S08]  /*18f00*/  HMMA.16816.F32.BF16 R104, R148.reuse, R156, R104 ;  /* 0x0000009c9468723c */ /* 0x040ff00000041868 */
[-C--:B------:R-:W-:Y:S01]  /*18f10*/  HMMA.16816.F32.BF16 R108, R148, R158.reuse, R108 ;  /* 0x0000009e946c723c */ /* 0x080fe2000004186c */
[----:B------:R1:W3:Y:S07]  /*18f20*/  MUFU.EX2 R197, R143 ;  /* 0x0000008f00c57308 */ /* 0x0002ee0000000800 */
[C---:B------:R-:W-:Y:S01]  /*18f30*/  HMMA.16816.F32.BF16 R112, R144.reuse, R158, R112 ;  /* 0x0000009e9070723c */ /* 0x040fe20000041870 */
[----:B------:R-:W-:Y:S07]  /*18f40*/  LDSM.16.MT88.4 R156, [R240+0xd000] ;  /* 0x00d00000f09c783b */ /* 0x000fee0000004200 */
[-C--:B--2---:R-:W-:Y:S08]  /*18f50*/  HMMA.16816.F32.BF16 R116, R144, R152.reuse, R116 ;  /* 0x000000989074723c */ /* 0x084ff00000041874 */
[C---:B------:R-:W-:Y:S01]  /*18f60*/  HMMA.16816.F32.BF16 R120, R148.reuse, R152, R120 ;  /* 0x000000989478723c */ /* 0x040fe20000041878 */
[--C-:B-1----:R-:W-:Y:S04]  /*18f70*/  FFMA.FTZ R143, R234, c[0x0][0x23c], -R140.reuse ;  /* 0x00008f00ea8f7a23 */ /* 0x102fe8000001088c */
[----:B------:R1:W-:Y:S03]  /*18f80*/  MUFU.EX2 R244, R143 ;  /* 0x0000008f00f47308 */ /* 0x0003e60000000800 */
[-C--:B------:R-:W-:Y:S07]  /*18f90*/  HMMA.16816.F32.BF16 R124, R148, R154.reuse, R124 ;  /* 0x0000009a947c723c */ /* 0x080fee000004187c */
[----:B---3--:R-:W-:Y:S01]  /*18fa0*/  F2FP.BF16.PACK_AB R149, R197, R167 ;  /* 0x000000a7c595723e */ /* 0x008fe200000010ff */
[----:B------:R-:W-:Y:S01]  /*18fb0*/  HMMA.16816.F32.BF16 R128, R144, R154, R128 ;  /* 0x0000009a9080723c */ /* 0x000fe20000041880 */
[----:B------:R-:W2:Y:S06]  /*18fc0*/  LDSM.16.MT88.4 R152, [R238+0xd000] ;  /* 0x00d00000ee98783b */ /* 0x000eac0000004200 */
[----:B------:R-:W-:Y:S02]  /*18fd0*/  F2FP.BF16.PACK_AB R144, R202, R165 ;  /* 0x000000a5ca90723e */ /* 0x000fe400000010ff */
[----:B------:R-:W-:Y:S03]  /*18fe0*/  F2FP.BF16.PACK_AB R146, R186, R184 ;  /* 0x000000b8ba92723e */ /* 0x000fe600000010ff */
[----:B------:R-:W-:Y:S01]  /*18ff0*/  F2FP.BF16.PACK_AB R145, R203, R199 ;  /* 0x000000c7cb91723e */ /* 0x000fe200000010ff */
[----:B-1----:R-:W-:Y:S01]  /*19000*/  FFMA.FTZ R143, R235, c[0x0][0x23c], -R140 ;  /* 0x00008f00eb8f7a23 */ /* 0x002fe2000001088c */
[----:B------:R-:W-:Y:S03]  /*19010*/  F2FP.BF16.PACK_AB R147, R181, R200 ;  /* 0x000000c8b593723e */ /* 0x000fe600000010ff */
[----:B------:R1:W3:Y:S04]  /*19020*/  MUFU.EX2 R187, R143 ;  /* 0x0000008f00bb7308 */ /* 0x0002e80000000800 */
[-C--:B----4-:R-:W-:Y:S01]  /*19030*/  HMMA.16816.F32.BF16 R4, R144, R160.reuse, R4 ;  /* 0x000000a09004723c */ /* 0x090fe20000041804 */
[--C-:B-1----:R-:W-:Y:S01]  /*19040*/  FFMA.FTZ R143, R212, c[0x0][0x23c], -R142.reuse ;  /* 0x00008f00d48f7a23 */ /* 0x102fe2000001088e */
[----:B---3--:R-:W-:Y:S01]  /*19050*/  F2FP.BF16.PACK_AB R151, R187, R244 ;  /* 0x000000f4bb97723e */ /* 0x008fe200000010ff */
[----:B------:R-:W-:Y:S03]  /*19060*/  LDSM.16.MT88.4 R212, [R237+0xf800] ;  /* 0x00f80000edd4783b */ /* 0x000fe60000004200 */
[----:B------:R1:W-:Y:S02]  /*19070*/  MUFU.EX2 R196, R143 ;  /* 0x0000008f00c47308 */ /* 0x0003e40000000800 */
[--C-:B-1----:R-:W-:Y:S08]  /*19080*/  FFMA.FTZ R143, R249, c[0x0][0x23c], -R142.reuse ;  /* 0x00008f00f98f7a23 */ /* 0x102ff0000001088e */
[----:B------:R1:W3:Y:S02]  /*19090*/  MUFU.EX2 R201, R143 ;  /* 0x0000008f00c97308 */ /* 0x0002e40000000800 */
[--C-:B-1----:R-:W-:Y:S01]  /*190a0*/  FFMA.FTZ R143, R250, c[0x0][0x23c], -R142.reuse ;  /* 0x00008f00fa8f7a23 */ /* 0x102fe2000001088e */
[----:B---3--:R-:W-:Y:S07]  /*190b0*/  F2FP.BF16.PACK_AB R148, R201, R196 ;  /* 0x000000c4c994723e */ /* 0x008fee00000010ff */
[----:B------:R1:W-:Y:S02]  /*190c0*/  MUFU.EX2 R252, R143 ;  /* 0x0000008f00fc7308 */ /* 0x0003e40000000800 */
[----:B-1----:R-:W-:Y:S08]  /*190d0*/  FFMA.FTZ R143, R251, c[0x0][0x23c], -R142 ;  /* 0x00008f00fb8f7a23 */ /* 0x002ff0000001088e */
[----:B------:R1:W3:Y:S02]  /*190e0*/  MUFU.EX2 R251, R143 ;  /* 0x0000008f00fb7308 */ /* 0x0002e40000000800 */
[--C-:B-1----:R-:W-:Y:S01]  /*190f0*/  FFMA.FTZ R143, R208, c[0x0][0x23c], -R138.reuse ;  /* 0x00008f00d08f7a23 */ /* 0x102fe2000001088a */
[----:B---3--:R-:W-:Y:S07]  /*19100*/  F2FP.BF16.PACK_AB R150, R251, R252 ;  /* 0x000000fcfb96723e */ /* 0x008fee00000010ff */
[----:B------:R1:W-:Y:S01]  /*19110*/  MUFU.EX2 R249, R143 ;  /* 0x0000008f00f97308 */ /* 0x0003e20000000800 */
[C---:B------:R-:W-:Y:S08]  /*19120*/  HMMA.16816.F32.BF16 R8, R148.reuse, R160, R8 ;  /* 0x000000a09408723c */ /* 0x040ff00000041808 */
[-C--:B------:R-:W-:Y:S08]  /*19130*/  HMMA.16816.F32.BF16 R12, R148, R162.reuse, R12 ;  /* 0x000000a2940c723c */ /* 0x080ff0000004180c */
[C---:B------:R-:W-:Y:S01]  /*19140*/  HMMA.16816.F32.BF16 R16, R144.reuse, R162, R16 ;  /* 0x000000a29010723c */ /* 0x040fe20000041810 */
[----:B------:R-:W3:Y:S03]  /*19150*/  LDSM.16.MT88.4 R160, [R239+0xd000] ;  /* 0x00d00000efa0783b */ /* 0x000ee60000004200 */
[--C-:B-1----:R-:W-:Y:S04]  /*19160*/  FFMA.FTZ R143, R207, c[0x0][0x23c], -R138.reuse ;  /* 0x00008f00cf8f7a23 */ /* 0x102fe8000001088a */
[-C--:B--2---:R-:W-:Y:S01]  /*19170*/  HMMA.16816.F32.BF16 R20, R144, R152.reuse, R20 ;  /* 0x000000989014723c */ /* 0x084fe20000041814 */
[----:B------:R1:W-:Y:S07]  /*19180*/  MUFU.EX2 R250, R143 ;  /* 0x0000008f00fa7308 */ /* 0x0003ee0000000800 */
[C---:B------:R-:W-:Y:S08]  /*19190*/  HMMA.16816.F32.BF16 R24, R148.reuse, R152, R24 ;  /* 0x000000989418723c */ /* 0x040ff00000041818 */
[-C--:B------:R-:W-:Y:S08]  /*191a0*/  HMMA.16816.F32.BF16 R28, R148, R154.reuse, R28 ;  /* 0x0000009a941c723c */ /* 0x080ff0000004181c */
[C---:B------:R-:W-:Y:S01]  /*191b0*/  HMMA.16816.F32.BF16 R32, R144.reuse, R154, R32 ;  /* 0x0000009a9020723c */ /* 0x040fe20000041820 */
[--C-:B-1----:R-:W-:Y:S01]  /*191c0*/  FFMA.FTZ R143, R206, c[0x0][0x23c], -R138.reuse ;  /* 0x00008f00ce8f7a23 */ /* 0x102fe2000001088a */
[----:B------:R-:W1:Y:S02]  /*191d0*/  LDSM.16.MT88.4 R152, [R237+0xf000] ;  /* 0x00f00000ed98783b */ /* 0x000e640000004200 */
[----:B------:R-:W-:Y:S01]  /*191e0*/  FFMA.FTZ R138, R205, c[0x0][0x23c], -R138 ;  /* 0x00008f00cd8a7a23 */ /* 0x000fe2000001088a */
[----:B------:R-:W-:Y:S01]  /*191f0*/  MUFU.EX2 R235, R143 ;  /* 0x0000008f00eb7308 */ /* 0x000fe20000000800 */
[----:B------:R-:W-:Y:S02]  /*19200*/  MOV R205, R189 ;  /* 0x000000bd00cd7202 */ /* 0x000fe40000000f00 */
[-C--:B------:R-:W-:Y:S07]  /*19210*/  HMMA.16816.F32.BF16 R36, R144, R156.reuse, R36 ;  /* 0x0000009c9024723c */ /* 0x080fee0000041824 */
[----:B------:R2:W-:Y:S01]  /*19220*/  MUFU.EX2 R234, R138 ;  /* 0x0000008a00ea7308 */ /* 0x0005e20000000800 */
[C---:B------:R-:W-:Y:S08]  /*19230*/  HMMA.16816.F32.BF16 R40, R148.reuse, R156, R40 ;  /* 0x0000009c9428723c */ /* 0x040ff00000041828 */
[-C--:B------:R-:W-:Y:S08]  /*19240*/  HMMA.16816.F32.BF16 R44, R148, R158.reuse, R44 ;  /* 0x0000009e942c723c */ /* 0x080ff0000004182c */
[C---:B------:R-:W-:Y:S01]  /*19250*/  HMMA.16816.F32.BF16 R48, R144.reuse, R158, R48 ;  /* 0x0000009e9030723c */ /* 0x040fe20000041830 */
[----:B------:R-:W4:Y:S03]  /*19260*/  LDSM.16.MT88.4 R156, [R238+0xf000] ;  /* 0x00f00000ee9c783b */ /* 0x000f260000004200 */
[--C-:B--2---:R-:W-:Y:S04]  /*19270*/  FFMA.FTZ R138, R204, c[0x0][0x23c], -R139.reuse ;  /* 0x00008f00cc8a7a23 */ /* 0x104fe8000001088b */
[-C--:B---3--:R-:W-:Y:S01]  /*19280*/  HMMA.16816.F32.BF16 R52, R144, R160.reuse, R52 ;  /* 0x000000a09034723c */ /* 0x088fe20000041834 */
[----:B------:R2:W-:Y:S07]  /*19290*/  MUFU.EX2 R232, R138 ;  /* 0x0000008a00e87308 */ /* 0x0005ee0000000800 */
[C---:B------:R-:W-:Y:S08]  /*192a0*/  HMMA.16816.F32.BF16 R56, R148.reuse, R160, R56 ;  /* 0x000000a09438723c */ /* 0x040ff00000041838 */
[-C--:B------:R-:W-:Y:S08]  /*192b0*/  HMMA.16816.F32.BF16 R60, R148, R162.reuse, R60 ;  /* 0x000000a2943c723c */ /* 0x080ff0000004183c */
[C---:B------:R-:W-:Y:S01]  /*192c0*/  HMMA.16816.F32.BF16 R64, R144.reuse, R162, R64 ;  /* 0x000000a29040723c */ /* 0x040fe20000041840 */
[----:B------:R-:W3:Y:S03]  /*192d0*/  LDSM.16.MT88.4 R160, [R240+0xf000] ;  /* 0x00f00000f0a0783b */ /* 0x000ee60000004200 */
[--C-:B--2---:R-:W-:Y:S04]  /*192e0*/  FFMA.FTZ R138, R191, c[0x0][0x23c], -R139.reuse ;  /* 0x00008f00bf8a7a23 */ /* 0x104fe8000001088b */
[-C--:B-1----:R-:W-:Y:S01]  /*192f0*/  HMMA.16816.F32.BF16 R68, R144, R152.reuse, R68 ;  /* 0x000000989044723c */ /* 0x082fe20000041844 */
[----:B------:R1:W2:Y:S07]  /*19300*/  MUFU.EX2 R233, R138 ;  /* 0x0000008a00e97308 */ /* 0x0002ae0000000800 */
[C---:B------:R-:W-:Y:S08]  /*19310*/  HMMA.16816.F32.BF16 R72, R148.reuse, R152, R72 ;  /* 0x000000989448723c */ /* 0x040ff00000041848 */
[-C--:B------:R-:W-:Y:S08]  /*19320*/  HMMA.16816.F32.BF16 R76, R148, R154.reuse, R76 ;  /* 0x0000009a944c723c */ /* 0x080ff0000004184c */
[C---:B------:R-:W-:Y:S01]  /*19330*/  HMMA.16816.F32.BF16 R80, R144.reuse, R154, R80 ;  /* 0x0000009a9050723c */ /* 0x040fe20000041850 */
[--C-:B-1----:R-:W-:Y:S01]  /*19340*/  FFMA.FTZ R138, R190, c[0x0][0x23c], -R139.reuse ;  /* 0x00008f00be8a7a23 */ /* 0x102fe2000001088b */
[----:B------:R-:W1:Y:S02]  /*19350*/  LDSM.16.MT88.4 R152, [R239+0xf000] ;  /* 0x00f00000ef98783b */ /* 0x000e640000004200 */
[----:B------:R-:W-:Y:S01]  /*19360*/  FFMA.FTZ R139, R172, c[0x0][0x23c], -R139 ;  /* 0x00008f00ac8b7a23 */ /* 0x000fe2000001088b */
[----:B------:R3:W-:Y:S01]  /*19370*/  MUFU.EX2 R231, R138 ;  /* 0x0000008a00e77308 */ /* 0x0007e20000000800 */
[----:B--2---:R-:W-:Y:S02]  /*19380*/  F2FP.BF16.PACK_AB R141, R233, R232 ;  /* 0x000000e8e98d723e */ /* 0x004fe400000010ff */
[-C--:B----4-:R-:W-:Y:S02]  /*19390*/  HMMA.16816.F32.BF16 R84, R144, R156.reuse, R84 ;  /* 0x0000009c9054723c */ /* 0x090fe40000041854 */
[----:B------:R-:W2:Y:S05]  /*193a0*/  LDL.LU R172, [R1+0x44] ;  /* 0x0000440001ac7983 */ /* 0x000eaa0000300800 */
[----:B------:R-:W-:Y:S01]  /*193b0*/  MUFU.EX2 R230, R139 ;  /* 0x0000008b00e67308 */ /* 0x000fe20000000800 */
[C---:B------:R-:W-:Y:S08]  /*193c0*/  HMMA.16816.F32.BF16 R88, R148.reuse, R156, R88 ;  /* 0x0000009c9458723c */ /* 0x040ff00000041858 */
[-C--:B------:R-:W-:Y:S01]  /*193d0*/  HMMA.16816.F32.BF16 R92, R148, R158.reuse, R92 ;  /* 0x0000009e945c723c */ /* 0x080fe2000004185c */
[--C-:B---3--:R-:W-:Y:S02]  /*193e0*/  FFMA.FTZ R138, R188, c[0x0][0x23c], -R140.reuse ;  /* 0x00008f00bc8a7a23 */ /* 0x108fe4000001088c */
[----:B------:R-:W3:Y:S05]  /*193f0*/  LDL.LU R188, [R1+0x48] ;  /* 0x0000480001bc7983 */ /* 0x000eea0000300800 */
[C---:B------:R-:W-:Y:S01]  /*19400*/  HMMA.16816.F32.BF16 R96, R144.reuse, R158, R96 ;  /* 0x0000009e9060723c */ /* 0x040fe20000041860 */
[----:B------:R4:W-:Y:S01]  /*19410*/  MUFU.EX2 R229, R138 ;  /* 0x0000008a00e57308 */ /* 0x0009e20000000800 */
[----:B------:R-:W3:Y:S04]  /*19420*/  LDL.LU R204, [R1+0x5c] ;  /* 0x00005c0001cc7983 */ /* 0x000ee80000300800 */
[----:B------:R-:W3:Y:S02]  /*19430*/  LDL.LU R209, [R1+0x40] ;  /* 0x0000400001d17983 */ /* 0x000ee40000300800 */
[-C--:B------:R-:W-:Y:S02]  /*19440*/  HMMA.16816.F32.BF16 R100, R144, R160.reuse, R100 ;  /* 0x000000a09064723c */ /* 0x080fe40000041864 */
[----:B------:R-:W3:Y:S04]  /*19450*/  LDL.LU R208, [R1+0x50] ;  /* 0x0000500001d07983 */ /* 0x000ee80000300800 */
[----:B------:R-:W3:Y:S02]  /*19460*/  LDL.LU R164, [R1+0x54] ;  /* 0x0000540001a47983 */ /* 0x000ee40000300800 */
[C---:B------:R-:W-:Y:S02]  /*19470*/  HMMA.16816.F32.BF16 R104, R148.reuse, R160, R104 ;  /* 0x000000a09468723c */ /* 0x040fe40000041868 */
[----:B------:R-:W3:Y:S04]  /*19480*/  LDL.LU R143, [R1+0x58] ;  /* 0x00005800018f7983 */ /* 0x000ee80000300800 */
[----:B------:R-:W2:Y:S02]  /*19490*/  LDSM.16.MT88.4 R156, [R237+0xd800] ;  /* 0x00d80000ed9c783b */ /* 0x000ea40000004200 */
[-C--:B------:R-:W-:Y:S01]  /*194a0*/  HMMA.16816.F32.BF16 R108, R148, R162.reuse, R108 ;  /* 0x000000a2946c723c */ /* 0x080fe2000004186c */
[--C-:B----4-:R-:W-:Y:S03]  /*194b0*/  FFMA.FTZ R138, R185, c[0x0][0x23c], -R140.reuse ;  /* 0x00008f00b98a7a23 */ /* 0x110fe6000001088c */
[----:B------:R-:W-:Y:S01]  /*194c0*/  FFMA.FTZ R140, R3, c[0x0][0x23c], -R140 ;  /* 0x00008f00038c7a23 */ /* 0x000fe2000001088c */
[----:B------:R-:W-:Y:S01]  /*194d0*/  MOV R185, R174 ;  /* 0x000000ae00b97202 */ /* 0x000fe20000000f00 */
[--C-:B------:R-:W-:Y:S01]  /*194e0*/  FFMA.FTZ R3, R175, c[0x0][0x23c], -R142.reuse ;  /* 0x00008f00af037a23 */ /* 0x100fe2000001088e */
[----:B------:R-:W-:Y:S01]  /*194f0*/  MUFU.EX2 R228, R138 ;  /* 0x0000008a00e47308 */ /* 0x000fe20000000800 */
[C---:B------:R-:W-:Y:S08]  /*19500*/  HMMA.16816.F32.BF16 R112, R144.reuse, R162, R112 ;  /* 0x000000a29070723c */ /* 0x040ff00000041870 */
[-C--:B-1----:R-:W-:Y:S01]  /*19510*/  HMMA.16816.F32.BF16 R116, R144, R152.reuse, R116 ;  /* 0x000000989074723c */ /* 0x082fe20000041874 */
[----:B------:R1:W-:Y:S07]  /*19520*/  MUFU.EX2 R224, R3 ;  /* 0x0000000300e07308 */ /* 0x0003ee0000000800 */
[C---:B------:R-:W-:Y:S03]  /*19530*/  HMMA.16816.F32.BF16 R120, R148.reuse, R152, R120 ;  /* 0x000000989478723c */ /* 0x040fe60000041878 */
[----:B------:R4:W4:Y:S05]  /*19540*/  MUFU.EX2 R226, R140 ;  /* 0x0000008c00e27308 */ /* 0x00092a0000000800 */
[-C--:B------:R-:W-:Y:S08]  /*19550*/  HMMA.16816.F32.BF16 R124, R148, R154.reuse, R124 ;  /* 0x0000009a947c723c */ /* 0x080ff0000004187c */
[----:B------:R-:W-:Y:S01]  /*19560*/  HMMA.16816.F32.BF16 R128, R144, R154, R128 ;  /* 0x0000009a9080723c */ /* 0x000fe20000041880 */
[--C-:B-1----:R-:W-:Y:S04]  /*19570*/  FFMA.FTZ R3, R173, c[0x0][0x23c], -R142.reuse ;  /* 0x00008f00ad037a23 */ /* 0x102fe8000001088e */
[----:B------:R2:W1:Y:S01]  /*19580*/  MUFU.EX2 R225, R3 ;  /* 0x0000000300e17308 */ /* 0x0004620000000800 */
[----:B----4-:R-:W-:Y:S02]  /*19590*/  F2FP.BF16.PACK_AB R140, R250, R249 ;  /* 0x000000f9fa8c723e */ /* 0x010fe400000010ff */
[----:B------:R-:W-:Y:S01]  /*195a0*/  F2FP.BF16.PACK_AB R211, R226, R227 ;  /* 0x000000e3e2d3723e */ /* 0x000fe200000010ff */
[--C-:B--2---:R-:W-:Y:S02]  /*195b0*/  FFMA.FTZ R3, R172, c[0x0][0x23c], -R142.reuse ;  /* 0x00008f00ac037a23 */ /* 0x104fe4000001088e */
[----:B------:R-:W2:Y:S04]  /*195c0*/  LDSM.16.MT88.4 R172, [R238+0xd800] ;  /* 0x00d80000eeac783b */ /* 0x000ea80000004200 */
[----:B------:R4:W-:Y:S01]  /*195d0*/  MUFU.EX2 R139, R3 ;  /* 0x00000003008b7308 */ /* 0x0009e20000000800 */
[----:B---3--:R-:W-:Y:S03]  /*195e0*/  FFMA.FTZ R142, R188, c[0x0][0x23c], -R142 ;  /* 0x00008f00bc8e7a23 */ /* 0x008fe6000001088e */
[----:B------:R-:W3:Y:S06]  /*195f0*/  LDSM.16.MT88.4 R188, [R240+0xd800] ;  /* 0x00d80000f0bc783b */ /* 0x000eec0000004200 */
[----:B------:R2:W2:Y:S01]  /*19600*/  MUFU.EX2 R138, R142 ;  /* 0x0000008e008a7308 */ /* 0x0004a20000000800 */
[----:B------:R-:W-:Y:S04]  /*19610*/  FFMA.FTZ R2, R2, R204, R205 ;  /* 0x000000cc02027223 */ /* 0x000fe800000100cd */
[----:B----4-:R-:W-:Y:S01]  /*19620*/  FADD.FTZ R3, R136, R2 ;  /* 0x0000000288037221 */ /* 0x010fe20000010000 */
[----:B------:R-:W3:Y:S01]  /*19630*/  LDSM.16.MT88.4 R204, [R239+0xd800] ;  /* 0x00d80000efcc783b */ /* 0x000ee20000004200 */
[----:B------:R-:W-:Y:S01]  /*19640*/  FFMA.FTZ R133, R133, R208, R209 ;  /* 0x000000d085857223 */ /* 0x000fe200000100d1 */
[----:B------:R-:W-:Y:S02]  /*19650*/  F2FP.BF16.PACK_AB R209, R228, R229 ;  /* 0x000000e5e4d1723e */ /* 0x000fe400000010ff */
[----:B-1----:R-:W-:Y:S01]  /*19660*/  F2FP.BF16.PACK_AB R208, R225, R224 ;  /* 0x000000e0e1d0723e */ /* 0x002fe200000010ff */
[----:B------:R-:W-:Y:S03]  /*19670*/  FFMA.FTZ R132, R132, R164, R135 ;  /* 0x000000a484847223 */ /* 0x000fe60000010087 */
[----:B------:R-:W4:Y:S01]  /*19680*/  LDL.LU R135, [R1+0xc8] ;  /* 0x0000c80001877983 */ /* 0x000f220000300800 */
[----:B------:R-:W-:Y:S02]  /*19690*/  FADD.FTZ R133, R137, R133 ;  /* 0x0000008589857221 */ /* 0x000fe40000010000 */
[----:B------:R-:W-:Y:S01]  /*196a0*/  FFMA.FTZ R0, R0, R143, R134 ;  /* 0x0000008f00007223 */ /* 0x000fe20000010086 */
[----:B------:R-:W-:Y:S01]  /*196b0*/  F2FP.BF16.PACK_AB R143, R230, R231 ;  /* 0x000000e7e68f723e */ /* 0x000fe200000010ff */
[----:B------:R-:W4:Y:S01]  /*196c0*/  LDL.LU R134, [R1+0xc4] ;  /* 0x0000c40001867983 */ /* 0x000f220000300800 */
[----:B------:R-:W-:Y:S02]  /*196d0*/  FADD.FTZ R132, R248, R132 ;  /* 0x00000084f8847221 */ /* 0x000fe40000010000 */
[----:B------:R-:W-:Y:S01]  /*196e0*/  FADD.FTZ R2, R247, R0 ;  /* 0x00000000f7027221 */ /* 0x000fe20000010000 */
[----:B------:R-:W4:Y:S01]  /*196f0*/  LDL.LU R136, [R1+0xc0] ;  /* 0x0000c00001887983 */ /* 0x000f220000300800 */
[----:B--2---:R-:W-:Y:S02]  /*19700*/  F2FP.BF16.PACK_AB R142, R234, R235 ;  /* 0x000000ebea8e723e */ /* 0x004fe400000010ff */
[----:B------:R-:W-:Y:S01]  /*19710*/  MOV R0, R185 ;  /* 0x000000b900007202 */ /* 0x000fe20000000f00 */
[----:B------:R-:W2:Y:S01]  /*19720*/  LDL.LU R137, [R1+0xbc] ;  /* 0x0000bc0001897983 */ /* 0x000ea20000300800 */
[----:B------:R-:W-:Y:S03]  /*19730*/  F2FP.BF16.PACK_AB R210, R138, R139 ;  /* 0x0000008b8ad2723e */ /* 0x000fe600000010ff */
[-C--:B------:R-:W-:Y:S01]  /*19740*/  HMMA.16816.F32.BF16 R148, R140, R156.reuse, R4 ;  /* 0x0000009c8c94723c */ /* 0x080fe20000041804 */
[----:B------:R-:W1:Y:S01]  /*19750*/  LDSM.16.MT88.4 R4, [R239+0xf800] ;  /* 0x00f80000ef04783b */ /* 0x000e620000004200 */
[----:B------:R-:W-:Y:S02]  /*19760*/  FADD.FTZ R0, R0, R3 ;  /* 0x0000000300007221 */ /* 0x000fe40000010000 */
[----:B------:R-:W-:Y:S02]  /*19770*/  FADD.FTZ R3, R246, R133 ;  /* 0x00000085f6037221 */ /* 0x000fe40000010000 */
[----:B------:R-:W-:Y:S02]  /*19780*/  FADD.FTZ R0, R243, R0 ;  /* 0x00000000f3007221 */ /* 0x000fe40000010000 */
[C---:B------:R-:W-:Y:S01]  /*19790*/  HMMA.16816.F32.BF16 R144, R208.reuse, R156, R8 ;  /* 0x0000009cd090723c */ /* 0x040fe20000041808 */
[----:B------:R1:W5:Y:S03]  /*197a0*/  LDL.LU R248, [R1+0xb8] ;  /* 0x0000b80001f87983 */ /* 0x0003660000300800 */
[----:B------:R-:W-:Y:S01]  /*197b0*/  FADD.FTZ R3, R242, R3 ;  /* 0x00000003f2037221 */ /* 0x000fe20000010000 */
[----:B------:R1:W5:Y:S02]  /*197c0*/  LDL.LU R247, [R1+0xb4] ;  /* 0x0000b40001f77983 */ /* 0x0003640000300800 */
[----:B------:R-:W-:Y:S01]  /*197d0*/  MOV R8, R201 ;  /* 0x000000c900087202 */ /* 0x000fe20000000f00 */
[-C--:B------:R-:W-:Y:S01]  /*197e0*/  HMMA.16816.F32.BF16 R152, R208, R158.reuse, R12 ;  /* 0x0000009ed098723c */ /* 0x080fe2000004180c */
[----:B------:R1:W5:Y:S03]  /*197f0*/  LDL.LU R246, [R1+0xb0] ;  /* 0x0000b00001f67983 */ /* 0x0003660000300800 */
[----:B------:R-:W-:Y:S02]  /*19800*/  MOV R11, R166 ;  /* 0x000000a6000b7202 */ /* 0x000fe40000000f00 */
[----:B------:R-:W-:Y:S02]  /*19810*/  MOV R9, R192 ;  /* 0x000000c000097202 */ /* 0x000fe40000000f00 */
[C---:B------:R-:W-:Y:S01]  /*19820*/  HMMA.16816.F32.BF16 R156, R140.reuse, R158, R16 ;  /* 0x0000009e8c9c723c */ /* 0x040fe20000041810 */
[----:B------:R-:W-:Y:S03]  /*19830*/  MOV R15, R181 ;  /* 0x000000b5000f7202 */ /* 0x000fe60000000f00 */
[----:B------:R-:W-:Y:S01]  /*19840*/  MOV R12, R200 ;  /* 0x000000c8000c7202 */ /* 0x000fe20000000f00 */
[----:B------:R-:W-:Y:S01]  /*19850*/  FADD.FTZ R11, R11, R3 ;  /* 0x000000030b0b7221 */ /* 0x000fe20000010000 */
[----:B------:R-:W-:Y:S02]  /*19860*/  MOV R13, R187 ;  /* 0x000000bb000d7202 */ /* 0x000fe40000000f00 */
[-C--:B------:R-:W-:Y:S01]  /*19870*/  HMMA.16816.F32.BF16 R160, R140, R172.reuse, R20 ;  /* 0x000000ac8ca0723c */ /* 0x080fe20000041814 */
[----:B------:R-:W-:Y:S03]  /*19880*/  MOV R18, R203 ;  /* 0x000000cb00127202 */ /* 0x000fe60000000f00 */
[----:B------:R-:W-:Y:S02]  /*19890*/  MOV R17, R202 ;  /* 0x000000ca00117202 */ /* 0x000fe40000000f00 */
[----:B------:R-:W-:Y:S02]  /*198a0*/  MOV R16, R197 ;  /* 0x000000c500107202 */ /* 0x000fe40000000f00 */
[----:B------:R-:W-:Y:S04]  /*198b0*/  MOV R21, R165 ;  /* 0x000000a500157202 */ /* 0x000fe80000000f00 */
[----:B------:R-:W-:Y:S02]  /*198c0*/  MOV R20, R167 ;  /* 0x000000a700147202 */ /* 0x000fe40000000f00 */
[C---:B------:R-:W-:Y:S01]  /*198d0*/  HMMA.16816.F32.BF16 R164, R208.reuse, R172, R24 ;  /* 0x000000acd0a4723c */ /* 0x040fe20000041818 */
[----:B------:R-:W-:Y:S02]  /*198e0*/  MOV R23, R196 ;  /* 0x000000c400177202 */ /* 0x000fe40000000f00 */
[----:B------:R-:W-:Y:S02]  /*198f0*/  MOV R22, R199 ;  /* 0x000000c700167202 */ /* 0x000fe40000000f00 */
[----:B------:R-:W-:Y:S02]  /*19900*/  MOV R10, R180 ;  /* 0x000000b4000a7202 */ /* 0x000fe40000000f00 */
[----:B------:R-:W-:Y:S02]  /*19910*/  MOV R27, R169 ;  /* 0x000000a9001b7202 */ /* 0x000fe40000000f00 */
[----:B------:R-:W-:Y:S03]  /*19920*/  MOV R26, R168 ;  /* 0x000000a8001a7202 */ /* 0x000fe60000000f00 */
[----:B------:R-:W-:Y:S02]  /*19930*/  MOV R25, R171 ;  /* 0x000000ab00197202 */ /* 0x000fe40000000f00 */
[----:B------:R-:W-:Y:S02]  /*19940*/  MOV R24, R170 ;  /* 0x000000aa00187202 */ /* 0x000fe40000000f00 */
[-C--:B------:R-:W-:Y:S01]  /*19950*/  HMMA.16816.F32.BF16 R168, R208, R174.reuse, R28 ;  /* 0x000000aed0a8723c */ /* 0x080fe2000004181c */
[----:B------:R-:W-:Y:S02]  /*19960*/  MOV R19, R184 ;  /* 0x000000b800137202 */ /* 0x000fe40000000f00 */
[----:B------:R-:W-:Y:S04]  /*19970*/  MOV R14, R186 ;  /* 0x000000ba000e7202 */ /* 0x000fe80000000f00 */
[----:B------:R-:W-:Y:S01]  /*19980*/  MOV R31, R198 ;  /* 0x000000c6001f7202 */ /* 0x000fe20000000f00 */
[C---:B------:R-:W-:Y:S01]  /*19990*/  HMMA.16816.F32.BF16 R172, R140.reuse, R174, R32 ;  /* 0x000000ae8cac723c */ /* 0x040fe20000041820 */
[----:B------:R-:W-:Y:S03]  /*199a0*/  MOV R30, R195 ;  /* 0x000000c3001e7202 */ /* 0x000fe60000000f00 */
[----:B------:R-:W-:Y:S02]  /*199b0*/  MOV R29, R194 ;  /* 0x000000c2001d7202 */ /* 0x000fe40000000f00 */
[----:B------:R-:W-:Y:S02]  /*199c0*/  MOV R28, R193 ;  /* 0x000000c1001c7202 */ /* 0x000fe40000000f00 */
[----:B------:R-:W-:Y:S04]  /*199d0*/  MOV R32, R179 ;  /* 0x000000b300207202 */ /* 0x000fe80000000f00 */
[----:B------:R-:W-:Y:S02]  /*199e0*/  MOV R33, R178 ;  /* 0x000000b200217202 */ /* 0x000fe40000000f00 */
[----:B------:R-:W-:Y:S02]  /*199f0*/  MOV R34, R177 ;  /* 0x000000b100227202 */ /* 0x000fe40000000f00 */
[----:B------:R-:W-:Y:S02]  /*19a00*/  MOV R35, R176 ;  /* 0x000000b000237202 */ /* 0x000fe40000000f00 */
[-C--:B---3--:R-:W-:Y:S07]  /*19a10*/  HMMA.16816.F32.BF16 R176, R140, R188.reuse, R36 ;  /* 0x000000bc8cb0723c */ /* 0x088fee0000041824 */
[----:B------:R-:W-:Y:S02]  /*19a20*/  MOV R38, R183 ;  /* 0x000000b700267202 */ /* 0x000fe40000000f00 */
[----:B------:R-:W-:Y:S02]  /*19a30*/  MOV R39, R182 ;  /* 0x000000b600277202 */ /* 0x000fe40000000f00 */
[C---:B------:R-:W-:Y:S01]  /*19a40*/  HMMA.16816.F32.BF16 R180, R208.reuse, R188, R40 ;  /* 0x000000bcd0b4723c */ /* 0x040fe20000041828 */
[----:B------:R-:W-:Y:S02]  /*19a50*/  MOV R37, R38 ;  /* 0x0000002600257202 */ /* 0x000fe40000000f00 */
[----:B------:R-:W-:Y:S02]  /*19a60*/  MOV R38, R39 ;  /* 0x0000002700267202 */ /* 0x000fe40000000f00 */
[----:B------:R-:W-:Y:S02]  /*19a70*/  MOV R39, R32 ;  /* 0x0000002000277202 */ /* 0x000fe40000000f00 */
[----:B------:R-:W-:Y:S01]  /*19a80*/  MOV R32, R33 ;  /* 0x0000002100207202 */ /* 0x000fe20000000f00 */
[-C--:B------:R-:W-:Y:S01]  /*19a90*/  HMMA.16816.F32.BF16 R184, R208, R190.reuse, R44 ;  /* 0x000000bed0b8723c */ /* 0x080fe2000004182c */
[----:B------:R-:W-:Y:S03]  /*19aa0*/  MOV R33, R34 ;  /* 0x0000002200217202 */ /* 0x000fe60000000f00 */
[----:B------:R-:W-:Y:S02]  /*19ab0*/  MOV R34, R35 ;  /* 0x0000002300227202 */ /* 0x000fe40000000f00 */
[----:B------:R-:W-:Y:S01]  /*19ac0*/  MOV R35, R28 ;  /* 0x0000001c00237202 */ /* 0x000fe20000000f00 */
[----:B------:R-:W-:Y:S01]  /*19ad0*/  FADD.FTZ R11, R33, R11 ;  /* 0x0000000b210b7221 */ /* 0x000fe20000010000 */
[C---:B------:R-:W-:Y:S01]  /*19ae0*/  HMMA.16816.F32.BF16 R188, R140.reuse, R190, R48 ;  /* 0x000000be8cbc723c */ /* 0x040fe20000041830 */
[----:B------:R-:W-:Y:S03]  /*19af0*/  MOV R28, R29 ;  /* 0x0000001d001c7202 */ /* 0x000fe60000000f00 */
[----:B------:R-:W-:Y:S02]  /*19b00*/  MOV R29, R30 ;  /* 0x0000001e001d7202 */ /* 0x000fe40000000f00 */
[----:B------:R-:W-:Y:S02]  /*19b10*/  MOV R30, R31 ;  /* 0x0000001f001e7202 */ /* 0x000fe40000000f00 */
[-C--:B------:R-:W-:Y:S01]  /*19b20*/  HMMA.16816.F32.BF16 R192, R140, R204.reuse, R52 ;  /* 0x000000cc8cc0723c */ /* 0x080fe20000041834 */
[----:B------:R-:W-:Y:S03]  /*19b30*/  MOV R31, R24 ;  /* 0x00000018001f7202 */ /* 0x000fe60000000f00 */
[----:B------:R-:W-:Y:S02]  /*19b40*/  MOV R24, R25 ;  /* 0x0000001900187202 */ /* 0x000fe40000000f00 */
[----:B------:R-:W-:Y:S02]  /*19b50*/  MOV R25, R26 ;  /* 0x0000001a00197202 */ /* 0x000fe40000000f00 */
        /* <DEDUP_REMOVED lines=11> */
[----:B------:R-:W-:Y:S01]  /*19c10*/  MOV R18, R8 ;  /* 0x0000000800127202 */ /* 0x000fe20000000f00 */
[----:B------:R-:W-:Y:S01]  /*19c20*/  FADD.FTZ R8, R245, R132 ;  /* 0x00000084f5087221 */ /* 0x000fe20000010000 */
[-C--:B------:R-:W-:Y:S01]  /*19c30*/  HMMA.16816.F32.BF16 R68, R140, R212.reuse, R68 ;  /* 0x000000d48c44723c */ /* 0x080fe20000041844 */
[----:B------:R3:W5:Y:S03]  /*19c40*/  LDL.LU R245, [R1+0xac] ;  /* 0x0000ac0001f57983 */ /* 0x0007660000300800 */
[----:B------:R-:W-:Y:S01]  /*19c50*/  MOV R36, R37 ;  /* 0x0000002500247202 */ /* 0x000fe20000000f00 */
[----:B------:R-:W-:Y:S01]  /*19c60*/  FADD.FTZ R8, R241, R8 ;  /* 0x00000008f1087221 */ /* 0x000fe20000010000 */
[----:B------:R-:W-:Y:S02]  /*19c70*/  MOV R37, R35 ;  /* 0x0000002300257202 */ /* 0x000fe40000000f00 */
[C---:B------:R-:W-:Y:S01]  /*19c80*/  HMMA.16816.F32.BF16 R72, R208.reuse, R212, R72 ;  /* 0x000000d4d048723c */ /* 0x040fe20000041848 */
[----:B------:R-:W-:Y:S03]  /*19c90*/  MOV R35, R28 ;  /* 0x0000001c00237202 */ /* 0x000fe60000000f00 */
[----:B------:R-:W-:Y:S01]  /*19ca0*/  MOV R28, R29 ;  /* 0x0000001d001c7202 */ /* 0x000fe20000000f00 */
[----:B------:R-:W-:Y:S01]  /*19cb0*/  FADD.FTZ R2, R36, R2 ;  /* 0x0000000224027221 */ /* 0x000fe20000010000 */
[----:B------:R-:W-:Y:S01]  /*19cc0*/  MOV R29, R30 ;  /* 0x0000001e001d7202 */ /* 0x000fe20000000f00 */
[----:B------:R-:W-:Y:S01]  /*19cd0*/  FADD.FTZ R0, R37, R0 ;  /* 0x0000000025007221 */ /* 0x000fe20000010000 */
[-C--:B------:R-:W-:Y:S01]  /*19ce0*/  HMMA.16816.F32.BF16 R76, R208, R214.reuse, R76 ;  /* 0x000000d6d04c723c */ /* 0x080fe2000004184c */
[----:B------:R-:W-:Y:S03]  /*19cf0*/  MOV R30, R31 ;  /* 0x0000001f001e7202 */ /* 0x000fe60000000f00 */
[----:B------:R-:W-:Y:S01]  /*19d00*/  MOV R31, R24 ;  /* 0x00000018001f7202 */ /* 0x000fe20000000f00 */
[----:B------:R-:W-:Y:S01]  /*19d10*/  FADD.FTZ R2, R236, R2 ;  /* 0x00000002ec027221 */ /* 0x000fe20000010000 */
[----:B------:R-:W-:Y:S01]  /*19d20*/  MOV R24, R25 ;  /* 0x0000001900187202 */ /* 0x000fe20000000f00 */
[----:B------:R-:W-:Y:S01]  /*19d30*/  FADD.FTZ R0, R32, R0 ;  /* 0x0000000020007221 */ /* 0x000fe20000010000 */
        /* <DEDUP_REMOVED lines=19> */
[----:B------:R-:W-:Y:S03]  /*19e70*/  FADD.FTZ R10, R10, R3 ;  /* 0x000000030a0a7221 */ /* 0x000fe60000010000 */
[----:B------:R-:W-:Y:S01]  /*19e80*/  FADD.FTZ R3, R35, R11 ;  /* 0x0000000b23037221 */ /* 0x000fe20000010000 */
[----:B------:R-:W-:Y:S01]  /*19e90*/  MOV R18, R244 ;  /* 0x000000f400127202 */ /* 0x000fe20000000f00 */
[----:B------:R-:W-:Y:S01]  /*19ea0*/  FADD.FTZ R9, R25, R0 ;  /* 0x0000000019097221 */ /* 0x000fe20000010000 */
[----:B------:R3:W5:Y:S01]  /*19eb0*/  LDL.LU R244, [R1+0xa8] ;  /* 0x0000a80001f47983 */ /* 0x0007620000300800 */
[C---:B------:R-:W-:Y:S01]  /*19ec0*/  HMMA.16816.F32.BF16 R96, R140.reuse, R218, R96 ;  /* 0x000000da8c60723c */ /* 0x040fe20000041860 */
[----:B------:R-:W-:Y:S02]  /*19ed0*/  FADD.FTZ R2, R28, R10 ;  /* 0x0000000a1c027221 */ /* 0x000fe40000010000 */
[----:B------:R3:W5:Y:S01]  /*19ee0*/  LDL.LU R243, [R1+0xa4] ;  /* 0x0000a40001f37983 */ /* 0x0007620000300800 */
[----:B------:R-:W-:Y:S02]  /*19ef0*/  FADD.FTZ R3, R31, R3 ;  /* 0x000000031f037221 */ /* 0x000fe40000010000 */
[----:B------:R-:W-:Y:S01]  /*19f00*/  FADD.FTZ R0, R26, R8 ;  /* 0x000000081a007221 */ /* 0x000fe20000010000 */
[----:B------:R3:W5:Y:S01]  /*19f10*/  LDL.LU R242, [R1+0xa0] ;  /* 0x0000a00001f27983 */ /* 0x0007620000300800 */
[-C--:B------:R-:W-:Y:S01]  /*19f20*/  HMMA.16816.F32.BF16 R100, R140, R220.reuse, R100 ;  /* 0x000000dc8c64723c */ /* 0x080fe20000041864 */
[----:B------:R-:W-:Y:S02]  /*19f30*/  FADD.FTZ R2, R24, R2 ;  /* 0x0000000218027221 */ /* 0x000fe40000010000 */
[----:B------:R3:W5:Y:S01]  /*19f40*/  LDL.LU R241, [R1+0x9c] ;  /* 0x00009c0001f17983 */ /* 0x0007620000300800 */
[----:B------:R-:W-:Y:S02]  /*19f50*/  FADD.FTZ R3, R27, R3 ;  /* 0x000000031b037221 */ /* 0x000fe40000010000 */
[----:B------:R-:W-:Y:S01]  /*19f60*/  FADD.FTZ R0, R22, R0 ;  /* 0x0000000016007221 */ /* 0x000fe20000010000 */
[----:B------:R3:W5:Y:S01]  /*19f70*/  LDL.LU R236, [R1+0x98] ;  /* 0x0000980001ec7983 */ /* 0x0007620000300800 */
[----:B------:R-:W-:Y:S01]  /*19f80*/  FADD.FTZ R2, R20, R2 ;  /* 0x0000000214027221 */ /* 0x000fe20000010000 */
[C---:B------:R-:W-:Y:S03]  /*19f90*/  HMMA.16816.F32.BF16 R104, R208.reuse, R220, R104 ;  /* 0x000000dcd068723c */ /* 0x040fe60000041868 */
[----:B------:R-:W-:Y:S02]  /*19fa0*/  FADD.FTZ R8, R21, R9 ;  /* 0x0000000915087221 */ /* 0x000fe40000010000 */
[----:B------:R-:W-:Y:S02]  /*19fb0*/  FADD.FTZ R3, R23, R3 ;  /* 0x0000000317037221 */ /* 0x000fe40000010000 */
[----:B------:R-:W-:Y:S01]  /*19fc0*/  FADD.FTZ R0, R18, R0 ;  /* 0x0000000012007221 */ /* 0x000fe20000010000 */
[-C--:B------:R-:W-:Y:S01]  /*19fd0*/  HMMA.16816.F32.BF16 R108, R208, R222.reuse, R108 ;  /* 0x000000ded06c723c */ /* 0x080fe2000004186c */
[----:B------:R-:W-:Y:S03]  /*19fe0*/  FADD.FTZ R9, R16, R2 ;  /* 0x0000000210097221 */ /* 0x000fe60000010000 */
[----:B------:R-:W-:Y:S02]  /*19ff0*/  FADD.FTZ R2, R17, R8 ;  /* 0x0000000811027221 */ /* 0x000fe40000010000 */
[----:B------:R-:W-:Y:S02]  /*1a000*/  FADD.FTZ R3, R19, R3 ;  /* 0x0000000313037221 */ /* 0x000fe40000010000 */
[----:B------:R-:W-:Y:S01]  /*1a010*/  FADD.FTZ R0, R13, R0 ;  /* 0x000000000d007221 */ /* 0x000fe20000010000 */
[C---:B------:R-:W-:Y:S03]  /*1a020*/  HMMA.16816.F32.BF16 R112, R140.reuse, R222, R112 ;  /* 0x000000de8c70723c */ /* 0x040fe60000041870 */
[----:B------:R-:W-:Y:S02]  /*1a030*/  FADD.FTZ R2, R252, R2 ;  /* 0x00000002fc027221 */ /* 0x000fe40000010000 */
[----:B------:R-:W-:Y:S02]  /*1a040*/  FADD.FTZ R8, R14, R3 ;  /* 0x000000030e087221 */ /* 0x000fe40000010000 */
[----:B------:R-:W-:Y:S01]  /*1a050*/  FADD.FTZ R0, R229, R0 ;  /* 0x00000000e5007221 */ /* 0x000fe20000010000 */
[-C--:B-1----:R-:W-:Y:S01]  /*1a060*/  HMMA.16816.F32.BF16 R116, R140, R4.reuse, R116 ;  /* 0x000000048c74723c */ /* 0x082fe20000041874 */
[----:B------:R-:W-:Y:S03]  /*1a070*/  FADD.FTZ R2, R251, R2 ;  /* 0x00000002fb027221 */ /* 0x000fe60000010000 */
[----:B------:R-:W-:Y:S04]  /*1a080*/  FADD.FTZ R8, R249, R8 ;  /* 0x00000008f9087221 */ /* 0x000fe80000010000 */
[C---:B------:R-:W-:Y:S07]  /*1a090*/  HMMA.16816.F32.BF16 R120, R208.reuse, R4, R120 ;  /* 0x00000004d078723c */ /* 0x040fee0000041878 */
[----:B------:R-:W-:Y:S01]  /*1a0a0*/  FADD.FTZ R4, R12, R9 ;  /* 0x000000090c047221 */ /* 0x000fe20000010000 */
[-C--:B------:R-:W-:Y:S01]  /*1a0b0*/  HMMA.16816.F32.BF16 R124, R208, R6.reuse, R124 ;  /* 0x00000006d07c723c */ /* 0x080fe2000004187c */
[----:B------:R-:W-:Y:S03]  /*1a0c0*/  FADD.FTZ R5, R228, R0 ;  /* 0x00000000e4057221 */ /* 0x000fe60000010000 */
[----:B------:R-:W-:Y:S02]  /*1a0d0*/  FADD.FTZ R3, R15, R4 ;  /* 0x000000040f037221 */ /* 0x000fe40000010000 */
[----:B------:R-:W-:Y:S02]  /*1a0e0*/  FADD.FTZ R5, R227, R5 ;  /* 0x00000005e3057221 */ /* 0x000fe40000010000 */
[----:B------:R-:W-:Y:S01]  /*1a0f0*/  FADD.FTZ R4, R232, R3 ;  /* 0x00000003e8047221 */ /* 0x000fe20000010000 */
[----:B------:R-:W-:Y:S03]  /*1a100*/  HMMA.16816.F32.BF16 R128, R140, R6, R128 ;  /* 0x000000068c80723c */ /* 0x000fe60000041880 */
[----:B------:R-:W-:Y:S02]  /*1a110*/  FADD.FTZ R3, R224, R2 ;  /* 0x00000002e0037221 */ /* 0x000fe40000010000 */
[----:B------:R-:W-:Y:S02]  /*1a120*/  FADD.FTZ R2, R250, R8 ;  /* 0x00000008fa027221 */ /* 0x000fe40000010000 */
[----:B------:R-:W-:Y:S01]  /*1a130*/  FADD.FTZ R0, R233, R4 ;  /* 0x00000004e9007221 */ /* 0x000fe20000010000 */
[----:B----4-:R-:W-:Y:S01]  /*1a140*/  MOV R140, R135 ;  /* 0x00000087008c7202 */ /* 0x010fe20000000f00 */
[----:B------:R-:W-:Y:S03]  /*1a150*/  FADD.FTZ R5, R226, R5 ;  /* 0x00000005e2057221 */ /* 0x000fe60000010000 */
[----:B------:R-:W-:Y:S02]  /*1a160*/  FADD.FTZ R3, R225, R3 ;  /* 0x00000003e1037221 */ /* 0x000fe40000010000 */
[----:B------:R3:W-:Y:S01]  /*1a170*/  STL [R1+0x5c], R5 ;  /* 0x00005c0501007387 */ /* 0x0007e20000100800 */
[----:B------:R-:W-:Y:S02]  /*1a180*/  FADD.FTZ R4, R235, R2 ;  /* 0x00000002eb047221 */ /* 0x000fe40000010000 */
[----:B------:R-:W-:Y:S01]  /*1a190*/  FADD.FTZ R2, R231, R0 ;  /* 0x00000000e7027221 */ /* 0x000fe20000010000 */
[----:B--2---:R-:W-:Y:S01]  /*1a1a0*/  MOV R132, R137 ;  /* 0x0000008900847202 */ /* 0x004fe20000000f00 */
[----:B------:R-:W-:Y:S01]  /*1a1b0*/  FADD.FTZ R0, R139, R3 ;  /* 0x000000038b007221 */ /* 0x000fe20000010000 */
[----:B------:R-:W-:Y:S01]  /*1a1c0*/  MOV R139, R134 ;  /* 0x00000086008b7202 */ /* 0x000fe20000000f00 */
        /* <DEDUP_REMOVED lines=8> */
.L_x_421:
        /* <DEDUP_REMOVED lines=138> */
[----:B------:R-:W-:Y:S01]  /*1aaf0*/  FMUL.FTZ R174, R3, R174 ;  /* 0x000000ae03ae7220 */ /* 0x000fe20000410000 */
[----:B------:R-:W-:Y:S01]  /*1ab00*/  F2FP.BF16.PACK_AB R28, R129, R128 ;  /* 0x00000080811c723e */ /* 0x000fe200000010ff */
        /* <DEDUP_REMOVED lines=307> */
.L_x_426:
[----:B---34-:R-:W-:Y:S05]  /*1be40*/  BSYNC B0 ;  /* 0x0000000000007941 */ /* 0x018fea0003800000 */
.L_x_425:
        /* <DEDUP_REMOVED lines=36> */
.L_x_428:
[----:B----4-:R-:W-:Y:S05]  /*1c090*/  BSYNC B0 ;  /* 0x0000000000007941 */ /* 0x010fea0003800000 */
.L_x_427:
        /* <DEDUP_REMOVED lines=18> */
.L_x_430:
[----:B------:R-:W-:Y:S05]  /*1c1c0*/  BSYNC B0 ;  /* 0x0000000000007941 */ /* 0x000fea0003800000 */
.L_x_429:
        /* <DEDUP_REMOVED lines=18> */
.L_x_432:
[----:B------:R-:W-:Y:S05]  /*1c2f0*/  BSYNC B0 ;  /* 0x0000000000007941 */ /* 0x000fea0003800000 */
.L_x_431:
        /* <DEDUP_REMOVED lines=18> */
.L_x_434:
[----:B------:R-:W-:Y:S05]  /*1c420*/  BSYNC B0 ;  /* 0x0000000000007941 */ /* 0x000fea0003800000 */
.L_x_433:
        /* <DEDUP_REMOVED lines=18> */
.L_x_436:
[----:B------:R-:W-:Y:S05]  /*1c550*/  BSYNC B0 ;  /* 0x0000000000007941 */ /* 0x000fea0003800000 */
.L_x_435:
        /* <DEDUP_REMOVED lines=18> */
.L_x_438:
[----:B------:R-:W-:Y:S05]  /*1c680*/  BSYNC B0 ;  /* 0x0000000000007941 */ /* 0x000fea0003800000 */
.L_x_437:
        /* <DEDUP_REMOVED lines=18> */
.L_x_440:
[----:B------:R-:W-:Y:S05]  /*1c7b0*/  BSYNC B0 ;  /* 0x0000000000007941 */ /* 0x000fea0003800000 */
.L_x_439:
        /* <DEDUP_REMOVED lines=19> */
.L_x_375:
        /* <DEDUP_REMOVED lines=74> */
.L_x_442:
[----:B------:R-:W-:Y:S05]  /*1cd90*/  BSYNC B0 ;  /* 0x0000000000007941 */ /* 0x000fea0003800000 */
.L_x_441:
        /* <DEDUP_REMOVED lines=18> */
.L_x_444:
[----:B------:R-:W-:Y:S05]  /*1cec0*/  BSYNC B0 ;  /* 0x0000000000007941 */ /* 0x000fea0003800000 */
.L_x_443:
        /* <DEDUP_REMOVED lines=18> */
.L_x_446:
[----:B------:R-:W-:Y:S05]  /*1cff0*/  BSYNC B0 ;  /* 0x0000000000007941 */ /* 0x000fea0003800000 */
.L_x_445:
        /* <DEDUP_REMOVED lines=18> */
.L_x_448:
[----:B------:R-:W-:Y:S05]  /*1d120*/  BSYNC B0 ;  /* 0x0000000000007941 */ /* 0x000fea0003800000 */
.L_x_447:
        /* <DEDUP_REMOVED lines=18> */
.L_x_450:
[----:B------:R-:W-:Y:S05]  /*1d250*/  BSYNC B0 ;  /* 0x0000000000007941 */ /* 0x000fea0003800000 */
.L_x_449:
        /* <DEDUP_REMOVED lines=18> */
.L_x_452:
[----:B------:R-:W-:Y:S05]  /*1d380*/  BSYNC B0 ;  /* 0x0000000000007941 */ /* 0x000fea0003800000 */
.L_x_451:
        /* <DEDUP_REMOVED lines=18> */
.L_x_454:
[----:B------:R-:W-:Y:S05]  /*1d4b0*/  BSYNC B0 ;  /* 0x0000000000007941 */ /* 0x000fea0003800000 */
.L_x_453:
        /* <DEDUP_REMOVED lines=18> */
.L_x_456:
[----:B------:R-:W-:Y:S05]  /*1d5e0*/  BSYNC B0 ;  /* 0x0000000000007941 */ /* 0x000fea0003800000 */
.L_x_455:
        /* <DEDUP_REMOVED lines=67> */
.L_x_457:
        /* <DEDUP_REMOVED lines=14> */
.L_x_1399:


//--------------------- .text._ZN5flash16flash_fwd_kernelI23Flash_fwd_kernel_traitsILi128ELi64ELi64ELi4ELb0ELb0EN7cutlass10bfloat16_tE19Flash_kernel_traitsILi128ELi64ELi64ELi4ES3_EELb0ELb1ELb0ELb0ELb1ELb1ELb0ELb0EEEvNS_16Flash_fwd_paramsE --------------------------
	.section	.text._ZN5flash16flash_fwd_kernelI23Flash_fwd_kernel_traitsILi128ELi64ELi64ELi4ELb0ELb0EN7cutlass10bfloat16_tE19Flash_kernel_traitsILi128ELi64ELi64ELi4ES3_EELb0ELb1ELb0ELb0ELb1ELb1ELb0ELb0EEEvNS_16Flash_fwd_paramsE,"ax",@progbits
	.sectioninfo	@"SHI_REGISTERS=184"
	.align	128
        .global         _ZN5flash16flash_fwd_kernelI23Flash_fwd_kernel_traitsILi128ELi64ELi64ELi4ELb0ELb0EN7cutlass10bfloat16_tE19Flash_kernel_traitsILi128ELi64ELi64ELi4ES3_EELb0ELb1ELb0ELb0ELb1ELb1ELb0ELb0EEEvNS_16Flash_fwd_paramsE
        .type           _ZN5flash16flash_fwd_kernelI23Flash_fwd_kernel_traitsILi128ELi64ELi64ELi4ELb0ELb0EN7cutlass10bfloat16_tE19Flash_kernel_traitsILi128ELi64ELi64ELi4ES3_EELb0ELb1ELb0ELb0ELb1ELb1ELb0ELb0EEEvNS_16Flash_fwd_paramsE,@function
        .size           _ZN5flash16flash_fwd_kernelI23Flash_fwd_kernel_traitsILi128ELi64ELi64ELi4ELb0ELb0EN7cutlass10bfloat16_tE19Flash_kernel_traitsILi128ELi64ELi64ELi4ES3_EELb0ELb1ELb0ELb0ELb1ELb1ELb0ELb0EEEvNS_16Flash_fwd_paramsE,(.L_x_1400 - _ZN5flash16flash_fwd_kernelI23Flash_fwd_kernel_traitsILi128ELi64ELi64ELi4ELb0ELb0EN7cutlass10bfloat16_tE19Flash_kernel_traitsILi128ELi64ELi64ELi4ES3_EELb0ELb1ELb0ELb0ELb1ELb1ELb0ELb0EEEvNS_16Flash_fwd_paramsE)
        .other          _ZN5flash16flash_fwd_kernelI23Flash_fwd_kernel_traitsILi128ELi64ELi64ELi4ELb0ELb0EN7cutlass10bfloat16_tE19Flash_kernel_traitsILi128ELi64ELi64ELi4ES3_EELb0ELb1ELb0ELb0ELb1ELb1ELb0ELb0EEEvNS_16Flash_fwd_paramsE,@"STO_CUDA_ENTRY STV_DEFAULT"
_ZN5flash16flash_fwd_kernelI23Flash_fwd_kernel_traitsILi128ELi64ELi64ELi4ELb0ELb0EN7cutlass10bfloat16_tE19Flash_kernel_traitsILi128ELi64ELi64ELi4ES3_EELb0ELb1ELb0ELb0ELb1ELb1ELb0ELb0EEEvNS_16Flash_fwd_paramsE:
.text._ZN5flash16flash_fwd_kernelI23Flash_fwd_kernel_traitsILi128ELi64ELi64ELi4ELb0ELb0EN7cutlass10bfloat16_tE19Flash_kernel_traitsILi128ELi64ELi64ELi4ES3_EELb0ELb1ELb0ELb0ELb1ELb1ELb0ELb0EEEvNS_16Flash_fwd_paramsE:
[----:B------:R-:W-:Y:S02]  /*0000*/  MOV R1, c[0x0][0x28] ;  /* 0x00000a0000017a02 */ /* 0x000fe40000000f00 */
[----:B------:R-:W1:Y:S01]  /*0010*/  S2R R15, SR_CTAID.Y ;  /* 0x00000000000f7919 */ /* 0x000e620000002600 */
[----:B------:R-:W-:Y:S01]  /*0020*/  ISETP.NE.U32.AND P0, PT, RZ, c[0x0][0x250], PT ;  /* 0x00009400ff007a0c */ /* 0x000fe20003f05070 */
[----:B------:R-:W-:Y:S01]  /*0030*/  IMAD.MOV.U32 R11, RZ, RZ, RZ ;  /* 0x000000ffff0b7224 */ /* 0x000fe200078e00ff */
[----:B------:R-:W-:Y:S01]  /*0040*/  ISETP.NE.U32.AND P2, PT, RZ, c[0x0][0x258], PT ;  /* 0x00009600ff007a0c */ /* 0x000fe20003f45070 */
[----:B------:R-:W-:Y:S01]  /*0050*/  ULDC.64 UR10, c[0x0][0x118] ;  /* 0x00004600000a7ab9 */ /* 0x000fe20000000a00 */
[----:B------:R-:W-:Y:S02]  /*0060*/  ISETP.NE.AND.EX P0, PT, RZ, c[0x0][0x254], PT, P0 ;  /* 0x00009500ff007a0c */ /* 0x000fe40003f05300 */
[----:B------:R-:W-:-:S11]  /*0070*/  ISETP.NE.AND.EX P2, PT, RZ, c[0x0][0x25c], PT, P2 ;  /* 0x00009700ff007a0c */ /* 0x000fd60003f45320 */
[----:B------:R-:W-:Y:S02]  /*0080*/  @P0 IMAD.MOV.U32 R2, RZ, RZ, 0x4 ;  /* 0x00000004ff020424 */ /* 0x000fe400078e00ff */
[----:B------:R-:W-:Y:S02]  /*0090*/  @P2 IMAD.MOV.U32 R0, RZ, RZ, 0x4 ;  /* 0x00000004ff002424 */ /* 0x000fe400078e00ff */
[----:B-1----:R-:W-:-:S04]  /*00a0*/  @P0 IMAD.WIDE R2, R15, R2, c[0x0][0x250] ;  /* 0x000094000f020625 */ /* 0x002fc800078e0202 */
[----:B------:R-:W-:Y:S01]  /*00b0*/  @P2 IMAD.WIDE R4, R15, R0, c[0x0][0x258] ;  /* 0x000096000f042625 */ /* 0x000fe200078e0200 */
[----:B------:R-:W2:Y:S04]  /*00c0*/  @P0 LDG.E R11, [R2.64] ;  /* 0x0000000a020b0981 */ /* 0x000ea8000c1e1900 */
[----:B------:R-:W2:Y:S01]  /*00d0*/  @P2 LDG.E R6, [R4.64] ;  /* 0x0000000a04062981 */ /* 0x000ea2000c1e1900 */
[----:B------:R-:W-:-:S03]  /*00e0*/  @!P2 ISETP.NE.U32.AND P1, PT, RZ, c[0x0][0x268], PT ;  /* 0x00009a00ff00aa0c */ /* 0x000fc60003f25070 */
[----:B------:R-:W1:Y:S01]  /*00f0*/  S2R R172, SR_CTAID.X ;  /* 0x0000000000ac7919 */ /* 0x000e620000002500 */
[----:B------:R-:W-:-:S04]  /*0100*/  @!P2 ISETP.NE.AND.EX P1, PT, RZ, c[0x0][0x26c], PT, P1 ;  /* 0x00009b00ff00aa0c */ /* 0x000fc80003f25310 */
[----:B------:R-:W-:Y:S01]  /*0110*/  @!P2 SEL R0, RZ, c[0x0][0x21c], !P1 ;  /* 0x00008700ff00aa07 */ /* 0x000fe20004800000 */
[----:B-1----:R-:W-:-:S05]  /*0120*/  IMAD.SHL.U32 R80, R172, 0x40, RZ ;  /* 0x00000040ac507824 */ /* 0x002fca00078e00ff */
[----:B------:R-:W-:Y:S01]  /*0130*/  ISETP.GE.AND P0, PT, R80, c[0x0][0x214], PT ;  /* 0x0000850050007a0c */ /* 0x000fe20003f06270 */
[--C-:B--2---:R-:W-:Y:S01]  /*0140*/  @P2 IMAD.IADD R6, R6, 0x1, -R11.reuse ;  /* 0x0000000106062824 */ /* 0x104fe200078e0a0b */
[----:B------:R-:W-:-:S11]  /*0150*/  @!P2 IADD3 R6, R0, c[0x0][0x218], -R11 ;  /* 0x000086000006aa10 */ /* 0x000fd60007ffe80b */
[----:B------:R-:W-:Y:S05]  /*0160*/  @P0 EXIT ;  /* 0x000000000000094d */ /* 0x000fea0003800000 */
[----:B------:R-:W-:Y:S01]  /*0170*/  IADD3 R3, R80, 0x7f, RZ ;  /* 0x0000007f50037810 */ /* 0x000fe20007ffe0ff */
[----:B------:R-:W1:Y:S01]  /*0180*/  S2R R14, SR_CTAID.Z ;  /* 0x00000000000e7919 */ /* 0x000e620000002700 */
[C---:B------:R-:W-:Y:S02]  /*0190*/  IADD3 R5, R6.reuse, 0x3f, RZ ;  /* 0x0000003f06057810 */ /* 0x040fe40007ffe0ff */
[----:B------:R-:W-:Y:S01]  /*01a0*/  IADD3 R3, R6, -c[0x0][0x214], R3 ;  /* 0x8000850006037a10 */ /* 0x000fe20007ffe003 */
[----:B------:R-:W2:Y:S01]  /*01b0*/  S2R R7, SR_TID.X ;  /* 0x0000000000077919 */ /* 0x000ea20000002100 */
[----:B------:R-:W-:Y:S02]  /*01c0*/  SHF.R.S32.HI R0, RZ, 0x1f, R5 ;  /* 0x0000001fff007819 */ /* 0x000fe40000011405 */
[----:B------:R-:W-:Y:S02]  /*01d0*/  IADD3 R3, R3, c[0x0][0x2e8], RZ ;  /* 0x0000ba0003037a10 */ /* 0x000fe40007ffe0ff */
[----:B------:R-:W-:-:S02]  /*01e0*/  LEA.HI R0, R0, R5, RZ, 0x6 ;  /* 0x0000000500007211 */ /* 0x000fc400078f30ff */
[----:B------:R-:W-:Y:S02]  /*01f0*/  SHF.R.S32.HI R2, RZ, 0x1f, R3 ;  /* 0x0000001fff027819 */ /* 0x000fe40000011403 */
[----:B------:R-:W-:Y:S02]  /*0200*/  SHF.R.S32.HI R0, RZ, 0x6, R0 ;  /* 0x00000006ff007819 */ /* 0x000fe40000011400 */
[----:B------:R-:W-:-:S04]  /*0210*/  LEA.HI R2, R2, R3, RZ, 0x6 ;  /* 0x0000000302027211 */ /* 0x000fc800078f30ff */
[----:B------:R-:W-:-:S04]  /*0220*/  SHF.R.S32.HI R3, RZ, 0x6, R2 ;  /* 0x00000006ff037819 */ /* 0x000fc80000011402 */
[----:B------:R-:W-:-:S04]  /*0230*/  IMNMX R28, R0, R3, PT ;  /* 0x00000003001c7217 */ /* 0x000fc80003800200 */
[----:B------:R-:W-:-:S13]  /*0240*/  ISETP.GE.AND P0, PT, R28, 0x1, PT ;  /* 0x000000011c00780c */ /* 0x000fda0003f06270 */
[----:B------:R-:W-:Y:S05]  /*0250*/  @!P0 BRA `(.L_x_458) ;  /* 0x00005cf000008947 */ /* 0x000fea0003800000 */
[----:B-12---:R-:W-:Y:S01]  /*0260*/  IABS R8, c[0x0][0x1c8] ;  /* 0x0000720000087a13 */ /* 0x006fe20000000000 */
[----:B------:R-:W-:Y:S01]  /*0270*/  ULDC.64 UR4, c[0x0][0x190] ;  /* 0x0000640000047ab9 */ /* 0x000fe20000000a00 */
[----:B------:R-:W-:Y:S01]  /*0280*/  SHF.R.S32.HI R30, RZ, 0x1f, R7 ;  /* 0x0000001fff1e7819 */ /* 0x000fe20000011407 */
[----:B------:R-:W-:Y:S01]  /*0290*/  USHF.L.U32 UR13, UR4, 0x5, URZ ;  /* 0x00000005040d7899 */ /* 0x000fe2000800063f */
[----:B------:R-:W1:Y:S01]  /*02a0*/  I2F.RP R0, R8 ;  /* 0x0000000800007306 */ /* 0x000e620000209400 */
[----:B------:R-:W-:Y:S01]  /*02b0*/  SHF.R.S32.HI R13, RZ, 0x1f, R15 ;  /* 0x0000001fff0d7819 */ /* 0x000fe2000001140f */
[----:B------:R-:W-:Y:S01]  /*02c0*/  UMOV UR6, 0x5 ;  /* 0x0000000500067882 */ /* 0x000fe20000000000 */
[CC--:B------:R-:W-:Y:S01]  /*02d0*/  LEA.HI R16, R30.reuse, R7.reuse, RZ, 0x3 ;  /* 0x000000071e107211 */ /* 0x0c0fe200078f18ff */
[----:B------:R-:W-:Y:S01]  /*02e0*/  USHF.L.U64.HI UR12, UR4, UR6, UR5 ;  /* 0x00000006040c7299 */ /* 0x000fe20008010205 */
[----:B------:R-:W-:Y:S01]  /*02f0*/  LEA.HI R12, R30, R7, RZ, 0x4 ;  /* 0x000000071e0c7211 */ /* 0x000fe200078f20ff */
[----:B------:R-:W-:Y:S01]  /*0300*/  UMOV UR7, 0x6 ;  /* 0x0000000600077882 */ /* 0x000fe20000000000 */
[----:B------:R-:W-:Y:S01]  /*0310*/  SHF.R.S32.HI R20, RZ, 0x3, R16 ;  /* 0x00000003ff147819 */ /* 0x000fe20000011410 */
[----:B------:R-:W-:Y:S01]  /*0320*/  ULDC.64 UR4, c[0x0][0x198] ;  /* 0x0000660000047ab9 */ /* 0x000fe20000000a00 */
[----:B------:R-:W-:Y:S01]  /*0330*/  LOP3.LUT R2, R16, 0xfffffff8, RZ, 0xc0, !PT ;  /* 0xfffffff810027812 */ /* 0x000fe200078ec0ff */
[----:B------:R-:W-:Y:S01]  /*0340*/  USHF.L.U64.HI UR7, UR4, UR7, UR5 ;  /* 0x0000000704077299 */ /* 0x000fe20008010205 */
[----:B------:R-:W-:Y:S01]  /*0350*/  SHF.R.S32.HI R21, RZ, 0x1f, R20 ;  /* 0x0000001fff157819 */ /* 0x000fe20000011414 */
[C---:B------:R-:W-:Y:S01]  /*0360*/  IMAD.SHL.U32 R5, R20.reuse, 0x40, RZ ;  /* 0x0000004014057824 */ /* 0x040fe200078e00ff */
[----:B------:R-:W-:Y:S01]  /*0370*/  IADD3 R23, P0, R20, R11, RZ ;  /* 0x0000000b14177210 */ /* 0x000fe20007f1e0ff */
[----:B------:R-:W-:Y:S01]  /*0380*/  IMAD.IADD R2, R7, 0x1, -R2 ;  /* 0x0000000107027824 */ /* 0x000fe200078e0a02 */
[----:B------:R-:W-:Y:S01]  /*0390*/  SHF.R.S32.HI R9, RZ, 0x4, R12 ;  /* 0x00000004ff097819 */ /* 0x000fe2000001140c */
[----:B-1----:R-:W1:Y:S01]  /*03a0*/  MUFU.RCP R18, R0 ;  /* 0x0000000000127308 */ /* 0x002e620000001000 */
[----:B------:R-:W-:Y:S01]  /*03b0*/  LOP3.LUT R5, R5, 0x1c0, RZ, 0xc0, !PT ;  /* 0x000001c005057812 */ /* 0x000fe200078ec0ff */
[----:B------:R-:W-:Y:S01]  /*03c0*/  IMAD.SHL.U32 R170, R2, 0x8, RZ ;  /* 0x0000000802aa7824 */ /* 0x000fe200078e00ff */
[----:B------:R-:W-:Y:S01]  /*03d0*/  LEA.HI.X.SX32 R10, R11, R21, 0x1, P0 ;  /* 0x000000150b0a7211 */ /* 0x000fe200000f0eff */
[----:B------:R-:W-:Y:S01]  /*03e0*/  IMAD.WIDE R172, R172, 0x40, R20 ;  /* 0x00000040acac7825 */ /* 0x000fe200078e0214 */
[----:B------:R-:W-:Y:S01]  /*03f0*/  SHF.R.U32.HI R160, RZ, 0x3, R5 ;  /* 0x00000003ffa07819 */ /* 0x000fe20000011605 */
[----:B------:R-:W-:Y:S01]  /*0400*/  USHF.L.U32 UR8, UR4, 0x6, URZ ;  /* 0x0000000604087899 */ /* 0x000fe2000800063f */
[----:B------:R-:W-:Y:S01]  /*0410*/  LOP3.LUT R3, R5, 0x38, R170, 0xf8, !PT ;  /* 0x0000003805037812 */ /* 0x000fe200078ef8aa */
[----:B------:R-:W-:Y:S01]  /*0420*/  USHF.L.U32 UR9, UR4, 0x5, URZ ;  /* 0x0000000504097899 */ /* 0x000fe2000800063f */
[----:B------:R-:W-:Y:S01]  /*0430*/  LEA.HI R5, R30, R7, RZ, 0x6 ;  /* 0x000000071e057211 */ /* 0x000fe200078f30ff */
[----:B------:R-:W-:Y:S01]  /*0440*/  IMAD.MOV.U32 R40, RZ, RZ, 0x40 ;  /* 0x00000040ff287424 */ /* 0x000fe200078e00ff */
[----:B------:R-:W-:-:S02]  /*0450*/  LOP3.LUT R160, R3, R160, RZ, 0x3c, !PT ;  /* 0x000000a003a07212 */ /* 0x000fc400078e3cff */
[----:B------:R-:W-:Y:S01]  /*0460*/  IABS R20, R14 ;  /* 0x0000000e00147213 */ /* 0x000fe20000000000 */
[----:B------:R-:W-:Y:S01]  /*0470*/  IMAD.SHL.U32 R5, R5, 0x8, RZ ;  /* 0x0000000805057824 */ /* 0x000fe200078e00ff */
[----:B------:R-:W-:Y:S02]  /*0480*/  LEA.HI R4, R12, R9, RZ, 0x1 ;  /* 0x000000090c047211 */ /* 0x000fe400078f08ff */
[----:B-1----:R-:W-:Y:S02]  /*0490*/  IADD3 R18, R18, 0xffffffe, RZ ;  /* 0x0ffffffe12127810 */ /* 0x002fe40007ffe0ff */
[----:B------:R-:W-:Y:S02]  /*04a0*/  LOP3.LUT R0, R14, c[0x0][0x1c8], RZ, 0x3c, !PT ;  /* 0x000072000e007a12 */ /* 0x000fe400078e3cff */
[----:B------:R-:W1:Y:S01]  /*04b0*/  F2I.FTZ.U32.TRUNC.NTZ R19, R18 ;  /* 0x0000001200137305 */ /* 0x000e62000021f000 */
[----:B------:R-:W-:Y:S02]  /*04c0*/  LOP3.LUT R160, R160, 0x7ffffe00, R5, 0xf8, !PT ;  /* 0x7ffffe00a0a07812 */ /* 0x000fe400078ef805 */
[----:B------:R-:W-:Y:S01]  /*04d0*/  ISETP.GE.AND P1, PT, R0, RZ, PT ;  /* 0x000000ff0000720c */ /* 0x000fe20003f26270 */
[----:B------:R-:W-:Y:S01]  /*04e0*/  IMAD R0, R13, c[0x0][0x178], RZ ;  /* 0x00005e000d007a24 */ /* 0x000fe200078e02ff */
[----:B------:R-:W-:Y:S01]  /*04f0*/  LOP3.LUT R12, R12, 0xfffffff0, RZ, 0xc0, !PT ;  /* 0xfffffff00c0c7812 */ /* 0x000fe200078ec0ff */
[----:B------:R-:W-:Y:S01]  /*0500*/  IMAD.SHL.U32 R160, R160, 0x2, RZ ;  /* 0x00000002a0a07824 */ /* 0x000fe200078e00ff */
[----:B------:R-:W-:Y:S01]  /*0510*/  SHF.R.S32.HI R171, RZ, 0x1f, R170 ;  /* 0x0000001fffab7819 */ /* 0x000fe200000114aa */
[----:B------:R-:W-:Y:S01]  /*0520*/  IMAD R5, R15, c[0x0][0x17c], R0 ;  /* 0x00005f000f057a24 */ /* 0x000fe200078e0200 */
[----:B------:R-:W-:Y:S01]  /*0530*/  LOP3.LUT R4, R4, 0xfffffffe, RZ, 0xc0, !PT ;  /* 0xfffffffe04047812 */ /* 0x000fe200078ec0ff */
[C---:B------:R-:W-:Y:S01]  /*0540*/  IMAD R0, R10.reuse, c[0x0][0x198], RZ ;  /* 0x000066000a007a24 */ /* 0x040fe200078e02ff */
[----:B------:R-:W-:Y:S01]  /*0550*/  ISETP.NE.AND P2, PT, RZ, c[0x0][0x1c8], PT ;  /* 0x00007200ff007a0c */ /* 0x000fe20003f45270 */
[----:B------:R-:W-:Y:S01]  /*0560*/  IMAD R10, R10, c[0x0][0x1a0], RZ ;  /* 0x000068000a0a7a24 */ /* 0x000fe200078e02ff */
[----:B------:R-:W-:Y:S01]  /*0570*/  IADD3 R29, R28, -0x1, RZ ;  /* 0xffffffff1c1d7810 */ /* 0x000fe20007ffe0ff */
[----:B------:R-:W-:Y:S01]  /*0580*/  IMAD R11, R23, c[0x0][0x19c], R0 ;  /* 0x00006700170b7a24 */ /* 0x000fe200078e0200 */
[----:B------:R-:W-:Y:S01]  /*0590*/  LEA.HI R30, R30, R7, RZ, 0x5 ;  /* 0x000000071e1e7211 */ /* 0x000fe200078f28ff */
[----:B-1----:R-:W-:-:S02]  /*05a0*/  IMAD.MOV R3, RZ, RZ, -R19 ;  /* 0x000000ffff037224 */ /* 0x002fc400078e0a13 */
[----:B------:R-:W-:Y:S01]  /*05b0*/  IMAD.MOV.U32 R18, RZ, RZ, RZ ;  /* 0x000000ffff127224 */ /* 0x000fe200078e00ff */
[----:B------:R-:W-:Y:S01]  /*05c0*/  SHF.R.S32.HI R31, RZ, 0x5, R30 ;  /* 0x00000005ff1f7819 */ /* 0x000fe2000001141e */
[----:B------:R-:W-:Y:S02]  /*05d0*/  IMAD R3, R3, R8, RZ ;  /* 0x0000000803037224 */ /* 0x000fe400078e02ff */
[----:B------:R-:W-:Y:S02]  /*05e0*/  IMAD R10, R23, c[0x0][0x1a4], R10 ;  /* 0x00006900170a7a24 */ /* 0x000fe400078e020a */
[----:B------:R-:W-:-:S04]  /*05f0*/  IMAD.HI.U32 R17, R19, R3, R18 ;  /* 0x0000000313117227 */ /* 0x000fc800078e0012 */
[----:B------:R-:W-:Y:S01]  /*0600*/  IMAD.IADD R19, R7, 0x1, -R12 ;  /* 0x0000000107137824 */ /* 0x000fe200078e0a0c */
[----:B------:R-:W-:Y:S01]  /*0610*/  SHF.R.S32.HI R12, RZ, 0x1f, R14 ;  /* 0x0000001fff0c7819 */ /* 0x000fe2000001140e */
[----:B------:R-:W-:-:S03]  /*0620*/  IMAD.HI.U32 R0, R17, R20, RZ ;  /* 0x0000001411007227 */ /* 0x000fc600078e00ff */
[----:B------:R-:W-:Y:S01]  /*0630*/  SHF.R.S32.HI R18, RZ, 0x1f, R19 ;  /* 0x0000001fff127819 */ /* 0x000fe20000011413 */
[----:B------:R-:W-:Y:S02]  /*0640*/  IMAD.MOV R17, RZ, RZ, -R0 ;  /* 0x000000ffff117224 */ /* 0x000fe400078e0a00 */
[----:B------:R-:W-:Y:S01]  /*0650*/  IMAD.WIDE.U32 R24, R23, c[0x0][0x198], R170 ;  /* 0x0000660017187a25 */ /* 0x000fe200078e00aa */
[----:B------:R-:W-:-:S03]  /*0660*/  LEA.HI R3, R18, R19, RZ, 0x3 ;  /* 0x0000001312037211 */ /* 0x000fc600078f18ff */
[----:B------:R-:W-:Y:S01]  /*0670*/  IMAD R17, R8, R17, R20 ;  /* 0x0000001108117224 */ /* 0x000fe200078e0214 */
[----:B------:R-:W-:Y:S01]  /*0680*/  LOP3.LUT R18, R3, 0xfffffff8, RZ, 0xc0, !PT ;  /* 0xfffffff803127812 */ /* 0x000fe200078ec0ff */
[----:B------:R-:W-:-:S03]  /*0690*/  IMAD.WIDE.U32 R22, R23, c[0x0][0x1a0], R170 ;  /* 0x0000680017167a25 */ /* 0x000fc600078e00aa */
[----:B------:R-:W-:Y:S01]  /*06a0*/  ISETP.GT.U32.AND P0, PT, R8, R17, PT ;  /* 0x000000110800720c */ /* 0x000fe20003f04070 */
[----:B------:R-:W-:-:S04]  /*06b0*/  IMAD.WIDE.U32 R26, R15, c[0x0][0x178], R170 ;  /* 0x00005e000f1a7a25 */ /* 0x000fc800078e00aa */
[----:B------:R-:W-:Y:S02]  /*06c0*/  IMAD.IADD R23, R23, 0x1, R10 ;  /* 0x0000000117177824 */ /* 0x000fe400078e020a */
[----:B------:R-:W-:Y:S02]  /*06d0*/  IMAD.IADD R27, R27, 0x1, R5 ;  /* 0x000000011b1b7824 */ /* 0x000fe400078e0205 */
[----:B------:R-:W-:Y:S02]  /*06e0*/  IMAD.IADD R25, R25, 0x1, R11 ;  /* 0x0000000119197824 */ /* 0x000fe400078e020b */
[----:B------:R-:W-:Y:S02]  /*06f0*/  IMAD R10, R13, c[0x0][0x180], RZ ;  /* 0x000060000d0a7a24 */ /* 0x000fe400078e02ff */
[----:B------:R-:W-:Y:S01]  /*0700*/  @!P0 IMAD.IADD R17, R17, 0x1, -R8 ;  /* 0x0000000111118824 */ /* 0x000fe200078e0a08 */
[----:B------:R-:W-:Y:S01]  /*0710*/  @!P0 IADD3 R0, R0, 0x1, RZ ;  /* 0x0000000100008810 */ /* 0x000fe20007ffe0ff */
[----:B------:R-:W-:-:S02]  /*0720*/  IMAD.IADD R5, R19, 0x1, -R18 ;  /* 0x0000000113057824 */ /* 0x000fc400078e0a12 */
[----:B------:R-:W-:Y:S01]  /*0730*/  IMAD R19, R12, c[0x0][0x1a8], RZ ;  /* 0x00006a000c137a24 */ /* 0x000fe200078e02ff */
[----:B------:R-:W-:Y:S01]  /*0740*/  ISETP.GE.U32.AND P3, PT, R17, R8, PT ;  /* 0x000000081100720c */ /* 0x000fe20003f66070 */
[----:B------:R-:W-:Y:S02]  /*0750*/  IMAD.IADD R4, R9, 0x1, -R4 ;  /* 0x0000000109047824 */ /* 0x000fe400078e0a04 */
[----:B------:R-:W-:Y:S02]  /*0760*/  IMAD.SHL.U32 R9, R2, 0x40, RZ ;  /* 0x0000004002097824 */ /* 0x000fe400078e00ff */
[C---:B------:R-:W-:Y:S02]  /*0770*/  IMAD R10, R15.reuse, c[0x0][0x184], R10 ;  /* 0x000061000f0a7a24 */ /* 0x040fe400078e020a */
[----:B------:R-:W-:Y:S01]  /*0780*/  IMAD.WIDE.U32 R164, R15, c[0x0][0x180], R24 ;  /* 0x000060000fa47a25 */ /* 0x000fe200078e0018 */
[----:B------:R-:W-:-:S03]  /*0790*/  LOP3.LUT R9, R9, 0x1c0, RZ, 0xc0, !PT ;  /* 0x000001c009097812 */ /* 0x000fc600078ec0ff */
[C---:B------:R-:W-:Y:S01]  /*07a0*/  IMAD R19, R14.reuse, c[0x0][0x1ac], R19 ;  /* 0x00006b000e137a24 */ /* 0x040fe200078e0213 */
[----:B------:R-:W-:Y:S01]  /*07b0*/  LOP3.LUT R16, R9, 0x8, R16, 0xf8, !PT ;  /* 0x0000000809107812 */ /* 0x000fe200078ef810 */
[----:B------:R-:W-:Y:S01]  /*07c0*/  IMAD.WIDE.U32 R26, R14, c[0x0][0x1a8], R26 ;  /* 0x00006a000e1a7a25 */ /* 0x000fe200078e001a */
[----:B------:R-:W-:Y:S02]  /*07d0*/  @P3 IADD3 R0, R0, 0x1, RZ ;  /* 0x0000000100003810 */ /* 0x000fe40007ffe0ff */
[----:B------:R-:W-:Y:S01]  /*07e0*/  SHF.R.U32.HI R9, RZ, 0x3, R9 ;  /* 0x00000003ff097819 */ /* 0x000fe20000011609 */
[----:B------:R-:W-:Y:S02]  /*07f0*/  IMAD.IADD R165, R165, 0x1, R10 ;  /* 0x00000001a5a57824 */ /* 0x000fe400078e020a */
[----:B------:R-:W-:Y:S01]  /*0800*/  IMAD.MOV.U32 R10, RZ, RZ, R0 ;  /* 0x000000ffff0a7224 */ /* 0x000fe200078e0000 */
[----:B------:R-:W-:Y:S01]  /*0810*/  LOP3.LUT R9, R16, R9, RZ, 0x3c, !PT ;  /* 0x0000000910097212 */ /* 0x000fe200078e3cff */
[----:B------:R-:W-:Y:S01]  /*0820*/  IMAD.IADD R27, R27, 0x1, R19 ;  /* 0x000000011b1b7824 */ /* 0x000fe200078e0213 */
[----:B------:R-:W-:Y:S01]  /*0830*/  SHF.R.S32.HI R0, RZ, 0x1f, R29 ;  /* 0x0000001fff007819 */ /* 0x000fe2000001141d */
[----:B------:R-:W-:-:S02]  /*0840*/  IMAD R11, R173, c[0x0][0x190], RZ ;  /* 0x00006400ad0b7a24 */ /* 0x000fc400078e02ff */
[----:B------:R-:W-:Y:S01]  /*0850*/  @!P1 IMAD.MOV R10, RZ, RZ, -R10 ;  /* 0x000000ffff0a9224 */ /* 0x000fe200078e0a0a */
[----:B------:R-:W-:Y:S01]  /*0860*/  @!P2 LOP3.LUT R10, RZ, c[0x0][0x1c8], RZ, 0x33, !PT ;  /* 0x00007200ff0aaa12 */ /* 0x000fe200078e33ff */
[C---:B------:R-:W-:Y:S02]  /*0870*/  IMAD R11, R172.reuse, c[0x0][0x194], R11 ;  /* 0x00006500ac0b7a24 */ /* 0x040fe400078e020b */
[----:B------:R-:W-:Y:S01]  /*0880*/  IMAD.WIDE.U32 R26, R172, c[0x0][0x190], R26 ;  /* 0x00006400ac1a7a25 */ /* 0x000fe200078e001a */
[----:B------:R-:W-:-:S03]  /*0890*/  SHF.R.S32.HI R159, RZ, 0x1f, R10 ;  /* 0x0000001fff9f7819 */ /* 0x000fc6000001140a */
[----:B------:R-:W-:Y:S01]  /*08a0*/  IMAD R12, R13, c[0x0][0x188], RZ ;  /* 0x000062000d0c7a24 */ /* 0x000fe200078e02ff */
[C---:B------:R-:W-:Y:S01]  /*08b0*/  LEA R16, P0, R26.reuse, c[0x0][0x160], 0x1 ;  /* 0x000058001a107a11 */ /* 0x040fe200078008ff */
[----:B------:R-:W-:Y:S02]  /*08c0*/  IMAD.IADD R11, R27, 0x1, R11 ;  /* 0x000000011b0b7824 */ /* 0x000fe400078e020b */
[C---:B------:R-:W-:Y:S02]  /*08d0*/  IMAD R12, R15.reuse, c[0x0][0x18c], R12 ;  /* 0x000063000f0c7a24 */ /* 0x040fe400078e020c */
[----:B------:R-:W-:Y:S01]  /*08e0*/  IMAD.WIDE.U32 R162, R15, c[0x0][0x188], R22 ;  /* 0x000062000fa27a25 */ /* 0x000fe200078e0016 */
[----:B------:R-:W-:-:S03]  /*08f0*/  LEA.HI.X R17, R26, c[0x0][0x164], R11, 0x1, P0 ;  /* 0x000059001a117a11 */ /* 0x000fc600000f0c0b */
[----:B------:R-:W-:Y:S01]  /*0900*/  IMAD.IADD R163, R163, 0x1, R12 ;  /* 0x00000001a3a37824 */ /* 0x000fe200078e020c */
[----:B------:R-:W-:Y:S01]  /*0910*/  IADD3 R12, P0, R16, UR13, RZ ;  /* 0x0000000d100c7c10 */ /* 0x000fe2000ff1e0ff */
[----:B------:R-:W-:Y:S01]  /*0920*/  IMAD R167, R159, c[0x0][0x1b0], RZ ;  /* 0x00006c009fa77a24 */ /* 0x000fe200078e02ff */
[----:B------:R1:W-:Y:S01]  /*0930*/  LDGSTS.E.BYPASS.LTC128B.128 [R160], [R16.64] ;  /* 0x0000000010a07fae */ /* 0x0003e2000b901d4a */
[----:B------:R-:W-:Y:S01]  /*0940*/  IMAD.WIDE.U32 R164, R10, c[0x0][0x1b0], R164 ;  /* 0x00006c000aa47a25 */ /* 0x000fe200078e00a4 */
[----:B------:R-:W-:Y:S02]  /*0950*/  IADD3.X R13, R17, UR12, RZ, P0, !PT ;  /* 0x0000000c110d7c10 */ /* 0x000fe400087fe4ff */
[----:B------:R-:W-:Y:S01]  /*0960*/  IADD3 R14, P0, R12, UR13, RZ ;  /* 0x0000000d0c0e7c10 */ /* 0x000fe2000ff1e0ff */
[----:B------:R-:W-:Y:S01]  /*0970*/  IMAD R167, R10, c[0x0][0x1b4], R167 ;  /* 0x00006d000aa77a24 */ /* 0x000fe200078e02a7 */
[----:B------:R1:W-:Y:S01]  /*0980*/  LDGSTS.E.BYPASS.LTC128B.128 [R160+0x2000], [R16.64+0x80] ;  /* 0x0200008010a07fae */ /* 0x0003e2000b901d4a */
[----:B------:R-:W-:Y:S01]  /*0990*/  IMAD R11, R29, UR7, RZ ;  /* 0x000000071d0b7c24 */ /* 0x000fe2000f8e02ff */
[----:B------:R-:W-:Y:S01]  /*09a0*/  IADD3.X R15, R13, UR12, RZ, P0, !PT ;  /* 0x0000000c0d0f7c10 */ /* 0x000fe200087fe4ff */
[----:B------:R-:W-:Y:S01]  /*09b0*/  IMAD.IADD R167, R165, 0x1, R167 ;  /* 0x00000001a5a77824 */ /* 0x000fe200078e02a7 */
[----:B------:R2:W-:Y:S01]  /*09c0*/  LDGSTS.E.BYPASS.LTC128B.128 [R160+0x800], [R12.64] ;  /* 0x008000000ca07fae */ /* 0x0005e2000b901d4a */
[----:B------:R-:W-:-:S02]  /*09d0*/  IMAD.MOV.U32 R166, RZ, RZ, R164 ;  /* 0x000000ffffa67224 */ /* 0x000fc400078e00a4 */
[----:B------:R-:W-:Y:S01]  /*09e0*/  IMAD R8, R0, UR8, R11 ;  /* 0x0000000800087c24 */ /* 0x000fe2000f8e020b */
[----:B------:R2:W-:Y:S01]  /*09f0*/  LDGSTS.E.BYPASS.LTC128B.128 [R160+0x2800], [R12.64+0x80] ;  /* 0x028000800ca07fae */ /* 0x0005e2000b901d4a */
[----:B------:R-:W-:-:S03]  /*0a00*/  IMAD.WIDE.U32 R18, R29, UR8, R166 ;  /* 0x000000081d127c25 */ /* 0x000fc6000f8e00a6 */
[----:B------:R3:W-:Y:S01]  /*0a10*/  LDGSTS.E.BYPASS.LTC128B.128 [R160+0x1000], [R14.64] ;  /* 0x010000000ea07fae */ /* 0x0007e2000b901d4a */
[----:B------:R-:W-:Y:S02]  /*0a20*/  IMAD.IADD R8, R19, 0x1, R8 ;  /* 0x0000000113087824 */ /* 0x000fe400078e0208 */
[----:B------:R-:W-:Y:S01]  /*0a30*/  IMAD R0, R0, c[0x0][0x1a0], RZ ;  /* 0x0000680000007a24 */ /* 0x000fe200078e02ff */
[----:B------:R3:W-:Y:S01]  /*0a40*/  LDGSTS.E.BYPASS.LTC128B.128 [R160+0x3000], [R14.64+0x80] ;  /* 0x030000800ea07fae */ /* 0x0007e2000b901d4a */
[----:B------:R-:W-:Y:S02]  /*0a50*/  IMAD R159, R159, c[0x0][0x1b8], RZ ;  /* 0x00006e009f9f7a24 */ /* 0x000fe400078e02ff */
[----:B------:R-:W-:Y:S02]  /*0a60*/  IMAD R0, R29, c[0x0][0x1a4], R0 ;  /* 0x000069001d007a24 */ /* 0x000fe400078e0200 */
[----:B------:R-:W-:-:S04]  /*0a70*/  IMAD.WIDE.U32 R162, R10, c[0x0][0x1b8], R162 ;  /* 0x00006e000aa27a25 */ /* 0x000fc800078e00a2 */
[----:B------:R-:W-:Y:S01]  /*0a80*/  IMAD R159, R10, c[0x0][0x1bc], R159 ;  /* 0x00006f000a9f7a24 */ /* 0x000fe200078e029f */
[----:B-1----:R-:W-:Y:S01]  /*0a90*/  IADD3 R16, P1, R14, UR13, RZ ;  /* 0x0000000d0e107c10 */ /* 0x002fe2000ff3e0ff */
[----:B------:R-:W-:Y:S02]  /*0aa0*/  IMAD.SHL.U32 R10, R5, 0x40, RZ ;  /* 0x00000040050a7824 */ /* 0x000fe400078e00ff */
[----:B------:R-:W-:Y:S01]  /*0ab0*/  IMAD.IADD R159, R163, 0x1, R159 ;  /* 0x00000001a39f7824 */ /* 0x000fe200078e029f */
[----:B------:R-:W-:Y:S01]  /*0ac0*/  IADD3.X R17, R15, UR12, RZ, P1, !PT ;  /* 0x0000000c0f117c10 */ /* 0x000fe20008ffe4ff */
[----:B------:R-:W-:Y:S01]  /*0ad0*/  USHF.L.U64.HI UR12, UR4, UR6, UR5 ;  /* 0x00000006040c7299 */ /* 0x000fe20008010205 */
[----:B------:R-:W-:Y:S02]  /*0ae0*/  IMAD R80, R31, 0x10, R80 ;  /* 0x000000101f507824 */ /* 0x000fe400078e0250 */
[----:B--2---:R-:W-:Y:S01]  /*0af0*/  IMAD.WIDE.U32 R12, R29, c[0x0][0x1a0], RZ ;  /* 0x000068001d0c7a25 */ /* 0x004fe200078e00ff */
[----:B------:R1:W-:Y:S01]  /*0b00*/  LDGSTS.E.BYPASS.LTC128B.128 [R160+0x1800], [R16.64] ;  /* 0x0180000010a07fae */ /* 0x0003e2000b901d4a */
[----:B------:R-:W-:-:S02]  /*0b10*/  ULDC.64 UR4, c[0x0][0x1a0] ;  /* 0x0000680000047ab9 */ /* 0x000fc40000000a00 */
[----:B------:R-:W-:Y:S01]  /*0b20*/  IMAD.IADD R0, R13, 0x1, R0 ;  /* 0x000000010d007824 */ /* 0x000fe200078e0200 */
[----:B------:R1:W-:Y:S01]  /*0b30*/  LDGSTS.E.BYPASS.LTC128B.128 [R160+0x3800], [R16.64+0x80] ;  /* 0x0380008010a07fae */ /* 0x0003e2000b901d4a */
[----:B------:R-:W-:Y:S01]  /*0b40*/  USHF.L.U32 UR13, UR4, 0x5, URZ ;  /* 0x00000005040d7899 */ /* 0x000fe2000800063f */
[----:B---3--:R-:W-:Y:S01]  /*0b50*/  LEA R14, P0, R18, c[0x0][0x168], 0x1 ;  /* 0x00005a00120e7a11 */ /* 0x008fe200078008ff */
[----:B------:R-:W-:-:S03]  /*0b60*/  USHF.L.U64.HI UR5, UR4, UR6, UR5 ;  /* 0x0000000604057299 */ /* 0x000fc60008010205 */
[----:B------:R-:W-:Y:S02]  /*0b70*/  LEA.HI.X R15, R18, c[0x0][0x16c], R8, 0x1, P0 ;  /* 0x00005b00120f7a11 */ /* 0x000fe400000f0c08 */
[----:B------:R-:W-:Y:S02]  /*0b80*/  IADD3 R18, P1, R14, UR9, RZ ;  /* 0x000000090e127c10 */ /* 0x000fe4000ff3e0ff */
[----:B------:R-:W-:Y:S01]  /*0b90*/  LEA R8, P0, R12, R162, 0x6 ;  /* 0x000000a20c087211 */ /* 0x000fe200078030ff */
[----:B------:R2:W-:Y:S01]  /*0ba0*/  LDGSTS.E.BYPASS.LTC128B.128 [R160+0x4000], [R14.64] ;  /* 0x040000000ea07fae */ /* 0x0005e2000b901d4a */
[----:B------:R-:W-:Y:S02]  /*0bb0*/  IADD3.X R19, R15, UR12, RZ, P1, !PT ;  /* 0x0000000c0f137c10 */ /* 0x000fe40008ffe4ff */
[----:B------:R-:W-:Y:S01]  /*0bc0*/  IADD3 R20, P1, R18, UR9, RZ ;  /* 0x0000000912147c10 */ /* 0x000fe2000ff3e0ff */
[----:B------:R2:W-:Y:S01]  /*0bd0*/  LDGSTS.E.BYPASS.LTC128B.128 [R160+0x6000], [R14.64+0x80] ;  /* 0x060000800ea07fae */ /* 0x0005e2000b901d4a */
[----:B------:R-:W-:Y:S01]  /*0be0*/  LEA.HI.X R13, R12, R159, R0, 0x6, P0 ;  /* 0x0000009f0c0d7211 */ /* 0x000fe200000f3400 */
[----:B------:R-:W-:Y:S01]  /*0bf0*/  IMAD R0, R4, 0x200, R9 ;  /* 0x0000020004007824 */ /* 0x000fe200078e0209 */
[----:B------:R-:W-:Y:S01]  /*0c00*/  IADD3.X R21, R19, UR12, RZ, P1, !PT ;  /* 0x0000000c13157c10 */ /* 0x000fe20008ffe4ff */
[----:B------:R3:W-:Y:S01]  /*0c10*/  LDGSTS.E.BYPASS.LTC128B.128 [R160+0x4800], [R18.64] ;  /* 0x0480000012a07fae */ /* 0x0007e2000b901d4a */
[----:B------:R-:W-:Y:S01]  /*0c20*/  IADD3 R22, P0, R20, UR9, RZ ;  /* 0x0000000914167c10 */ /* 0x000fe2000ff1e0ff */
[----:B------:R-:W-:Y:S01]  /*0c30*/  IMAD.SHL.U32 R4, R4, 0x8, RZ ;  /* 0x0000000804047824 */ /* 0x000fe200078e00ff */
[----:B------:R-:W-:Y:S01]  /*0c40*/  LOP3.LUT R9, R10, 0x1c0, RZ, 0xc0, !PT ;  /* 0x000001c00a097812 */ /* 0x000fe200078ec0ff */
[----:B------:R3:W-:Y:S01]  /*0c50*/  LDGSTS.E.BYPASS.LTC128B.128 [R160+0x6800], [R18.64+0x80] ;  /* 0x0680008012a07fae */ /* 0x0007e2000b901d4a */
[----:B------:R-:W-:Y:S01]  /*0c60*/  IADD3.X R23, R21, UR12, RZ, P0, !PT ;  /* 0x0000000c15177c10 */ /* 0x000fe200087fe4ff */
[----:B------:R-:W-:Y:S01]  /*0c70*/  IMAD.SHL.U32 R81, R0, 0x2, RZ ;  /* 0x0000000200517824 */ /* 0x000fe200078e00ff */
[----:B------:R-:W-:Y:S01]  /*0c80*/  LEA R12, P0, R8, c[0x0][0x170], 0x1 ;  /* 0x00005c00080c7a11 */ /* 0x000fe200078008ff */
[----:B------:R4:W-:Y:S01]  /*0c90*/  LDGSTS.E.BYPASS.LTC128B.128 [R160+0x5000], [R20.64] ;  /* 0x0500000014a07fae */ /* 0x0009e2000b901d4a */
[----:B------:R-:W-:-:S02]  /*0ca0*/  LOP3.LUT R4, R9, 0x8, R4, 0xf8, !PT ;  /* 0x0000000809047812 */ /* 0x000fc400078ef804 */
[----:B------:R-:W-:Y:S01]  /*0cb0*/  LEA.HI.X R13, R8, c[0x0][0x174], R13, 0x1, P0 ;  /* 0x00005d00080d7a11 */ /* 0x000fe200000f0c0d */
[----:B------:R4:W-:Y:S01]  /*0cc0*/  LDGSTS.E.BYPASS.LTC128B.128 [R160+0x7000], [R20.64+0x80] ;  /* 0x0700008014a07fae */ /* 0x0009e2000b901d4a */
[----:B------:R-:W-:Y:S01]  /*0cd0*/  SHF.R.U32.HI R9, RZ, 0x3, R9 ;  /* 0x00000003ff097819 */ /* 0x000fe20000011609 */
[----:B------:R-:W-:Y:S01]  /*0ce0*/  IMAD.SHL.U32 R8, R3, 0x40, RZ ;  /* 0x0000004003087824 */ /* 0x000fe200078e00ff */
[----:B------:R-:W-:Y:S01]  /*0cf0*/  IADD3 R10, P0, R12, UR13, RZ ;  /* 0x0000000d0c0a7c10 */ /* 0x000fe2000ff1e0ff */
[----:B------:R4:W-:Y:S01]  /*0d00*/  LDGSTS.E.BYPASS.LTC128B.128 [R160+0x5800], [R22.64] ;  /* 0x0580000016a07fae */ /* 0x0009e2000b901d4a */
[----:B------:R-:W-:Y:S02]  /*0d10*/  LOP3.LUT R3, R4, R9, RZ, 0x3c, !PT ;  /* 0x0000000904037212 */ /* 0x000fe400078e3cff */
[----:B------:R-:W-:Y:S01]  /*0d20*/  LOP3.LUT R4, R8, 0xfffffe00, RZ, 0xc0, !PT ;  /* 0xfffffe0008047812 */ /* 0x000fe200078ec0ff */
[----:B------:R4:W-:Y:S01]  /*0d30*/  LDGSTS.E.BYPASS.LTC128B.128 [R160+0x7800], [R22.64+0x80] ;  /* 0x0780008016a07fae */ /* 0x0009e2000b901d4a */
[----:B------:R-:W-:Y:S01]  /*0d40*/  IADD3.X R11, R13, UR5, RZ, P0, !PT ;  /* 0x000000050d0b7c10 */ /* 0x000fe200087fe4ff */
[----:B------:R-:W-:Y:S01]  /*0d50*/  IMAD.MOV.U32 R8, RZ, RZ, 0x20 ;  /* 0x00000020ff087424 */ /* 0x000fe200078e00ff */
[----:B------:R-:W-:Y:S01]  /*0d60*/  LEA R157, R0, 0x4000, 0x1 ;  /* 0x00004000009d7811 */ /* 0x000fe200078e08ff */
[----:B------:R-:W0:Y:S01]  /*0d70*/  LDGDEPBAR ;  /* 0x00000000000079af */ /* 0x000e220000000000 */
[----:B------:R-:W-:-:S02]  /*0d80*/  IMAD R158, R31, 0x400, R4 ;  /* 0x000004001f9e7824 */ /* 0x000fc400078e0204 */
[----:B------:R-:W-:Y:S02]  /*0d90*/  IADD3 R155, R157, 0x20, RZ ;  /* 0x000000209d9b7810 */ /* 0x000fe40007ffe0ff */
[----:B------:R-:W-:Y:S01]  /*0da0*/  IMAD.IADD R158, R158, 0x1, R3 ;  /* 0x000000019e9e7824 */ /* 0x000fe200078e0203 */
[----:B---3--:R-:W-:-:S03]  /*0db0*/  IADD3 R18, P1, R10, UR13, RZ ;  /* 0x0000000d0a127c10 */ /* 0x008fc6000ff3e0ff */
[----:B------:R-:W-:Y:S01]  /*0dc0*/  IMAD.SHL.U32 R158, R158, 0x2, RZ ;  /* 0x000000029e9e7824 */ /* 0x000fe200078e00ff */
[----:B-1----:R-:W-:Y:S02]  /*0dd0*/  IADD3 R16, P0, R18, UR13, RZ ;  /* 0x0000000d12107c10 */ /* 0x002fe4000ff1e0ff */
[----:B------:R-:W-:Y:S02]  /*0de0*/  IADD3.X R19, R11, UR5, RZ, P1, !PT ;  /* 0x000000050b137c10 */ /* 0x000fe40008ffe4ff */
[----:B------:R-:W-:Y:S02]  /*0df0*/  LOP3.LUT P1, RZ, R5, 0x2, RZ, 0xc0, !PT ;  /* 0x0000000205ff7812 */ /* 0x000fe4000782c0ff */
[----:B------:R-:W-:Y:S02]  /*0e00*/  IADD3.X R17, R19, UR5, RZ, P0, !PT ;  /* 0x0000000513117c10 */ /* 0x000fe400087fe4ff */
[----:B------:R-:W-:Y:S02]  /*0e10*/  LOP3.LUT P0, RZ, R2, 0x2, RZ, 0xc0, !PT ;  /* 0x0000000202ff7812 */ /* 0x000fe4000780c0ff */
[----:B------:R-:W-:-:S02]  /*0e20*/  SEL R0, R8, 0xffffffe0, !P1 ;  /* 0xffffffe008007807 */ /* 0x000fc40004800000 */
[----:B------:R-:W-:Y:S01]  /*0e30*/  LOP3.LUT P1, RZ, R5, 0x4, RZ, 0xc0, !PT ;  /* 0x0000000405ff7812 */ /* 0x000fe2000782c0ff */
[----:B------:R-:W-:-:S04]  /*0e40*/  DEPBAR.LE SB0, 0x0 ;  /* 0x000080000000791a */ /* 0x000fc80000000000 */
[----:B------:R-:W-:Y:S01]  /*0e50*/  BAR.SYNC.DEFER_BLOCKING 0x0 ;  /* 0x0000000000007b1d */ /* 0x000fe20000010000 */
[----:B------:R-:W-:Y:S01]  /*0e60*/  IMAD.IADD R156, R158, 0x1, R0 ;  /* 0x000000019e9c7824 */ /* 0x000fe200078e0200 */
[----:B------:R-:W-:Y:S02]  /*0e70*/  SEL R5, R40, 0xffffffc0, !P1 ;  /* 0xffffffc028057807 */ /* 0x000fe40004800000 */
[----:B------:R-:W-:Y:S02]  /*0e80*/  @P0 IADD3 R155, R157, -0x20, RZ ;  /* 0xffffffe09d9b0810 */ /* 0x000fe40007ffe0ff */
[----:B------:R-:W-:Y:S01]  /*0e90*/  LOP3.LUT P0, RZ, R2, 0x4, RZ, 0xc0, !PT ;  /* 0x0000000402ff7812 */ /* 0x000fe2000780c0ff */
[--C-:B------:R-:W-:Y:S01]  /*0ea0*/  IMAD.IADD R154, R158, 0x1, R5.reuse ;  /* 0x000000019e9a7824 */ /* 0x100fe200078e0205 */
[----:B------:R-:W-:Y:S01]  /*0eb0*/  IADD3 R147, R155, 0x800, RZ ;  /* 0x000008009b937810 */ /* 0x000fe20007ffe0ff */
[----:B------:R-:W-:Y:S01]  /*0ec0*/  IMAD.IADD R152, R156, 0x1, R5 ;  /* 0x000000019c987824 */ /* 0x000fe200078e0205 */
[----:B------:R-:W-:-:S02]  /*0ed0*/  SEL R2, R40, 0xffffffc0, !P0 ;  /* 0xffffffc028027807 */ /* 0x000fc40004000000 */
[C---:B------:R-:W-:Y:S02]  /*0ee0*/  IADD3 R146, R155.reuse, 0x1000, RZ ;  /* 0x000010009b927810 */ /* 0x040fe40007ffe0ff */
[----:B------:R-:W-:Y:S01]  /*0ef0*/  IADD3 R145, R155, 0x1800, RZ ;  /* 0x000018009b917810 */ /* 0x000fe20007ffe0ff */
[----:B------:R-:W-:Y:S01]  /*0f00*/  IMAD.IADD R153, R157, 0x1, R2 ;  /* 0x000000019d997824 */ /* 0x000fe200078e0202 */
[C---:B------:R-:W-:Y:S01]  /*0f10*/  IADD3 R143, R155.reuse, 0x2000, RZ ;  /* 0x000020009b8f7810 */ /* 0x040fe20007ffe0ff */
[----:B------:R-:W-:Y:S01]  /*0f20*/  IMAD.IADD R144, R2, 0x1, R155 ;  /* 0x0000000102907824 */ /* 0x000fe200078e029b */
[----:B------:R-:W-:Y:S02]  /*0f30*/  LOP3.LUT R2, R30, 0xffffffe0, RZ, 0xc0, !PT ;  /* 0xffffffe01e027812 */ /* 0x000fe400078ec0ff */
[----:B------:R-:W-:Y:S02]  /*0f40*/  SHF.R.S32.HI R30, RZ, 0x1f, R30 ;  /* 0x0000001fff1e7819 */ /* 0x000fe4000001141e */
[----:B------:R-:W-:Y:S01]  /*0f50*/  IADD3 R142, R155, 0x2800, RZ ;  /* 0x000028009b8e7810 */ /* 0x000fe20007ffe0ff */
[----:B------:R-:W-:Y:S01]  /*0f60*/  IMAD.IADD R2, R7, 0x1, -R2 ;  /* 0x0000000107027824 */ /* 0x000fe200078e0a02 */
[----:B------:R-:W-:Y:S01]  /*0f70*/  @!PT LDS RZ, [RZ] ;  /* 0x00000000fffff984 */ /* 0x000fe20000000800 */
[----:B------:R-:W-:Y:S01]  /*0f80*/  @!PT LDS RZ, [RZ] ;  /* 0x00000000fffff984 */ /* 0x000fe20000000800 */
[----:B------:R-:W-:Y:S01]  /*0f90*/  @!PT LDS RZ, [RZ] ;  /* 0x00000000fffff984 */ /* 0x000fe20000000800 */
[----:B------:R2:W-:Y:S01]  /*0fa0*/  LDGSTS.E.BYPASS.LTC128B.128 [R160+0x8000], [R12.64] ;  /* 0x080000000ca07fae */ /* 0x0005e2000b901d4a */
[----:B------:R-:W-:-:S02]  /*0fb0*/  LEA.HI R30, R30, R31, RZ, 0x2 ;  /* 0x0000001f1e1e7211 */ /* 0x000fc400078f10ff */
[----:B------:R-:W-:Y:S01]  /*0fc0*/  IADD3 R141, R155, 0x3000, RZ ;  /* 0x000030009b8d7810 */ /* 0x000fe20007ffe0ff */
[----:B------:R2:W-:Y:S01]  /*0fd0*/  LDGSTS.E.BYPASS.LTC128B.128 [R160+0xa000], [R12.64+0x80] ;  /* 0x0a0000800ca07fae */ /* 0x0005e2000b901d4a */
[----:B------:R-:W-:Y:S02]  /*0fe0*/  SHF.R.S32.HI R161, RZ, 0x1f, R2 ;  /* 0x0000001fffa17819 */ /* 0x000fe40000011402 */
[----:B------:R-:W-:Y:S01]  /*0ff0*/  LOP3.LUT R30, R30, 0xfffffffc, RZ, 0xc0, !PT ;  /* 0xfffffffc1e1e7812 */ /* 0x000fe200078ec0ff */
[----:B------:R1:W-:Y:S01]  /*1000*/  LDGSTS.E.BYPASS.LTC128B.128 [R160+0x8800], [R10.64] ;  /* 0x088000000aa07fae */ /* 0x0003e2000b901d4a */
[----:B------:R-:W-:Y:S01]  /*1010*/  LEA.HI R161, R161, R2, RZ, 0x2 ;  /* 0x00000002a1a17211 */ /* 0x000fe200078f10ff */
[----:B------:R-:W-:Y:S01]  /*1020*/  IMAD.SHL.U32 R2, R7, 0x2, RZ ;  /* 0x0000000207027824 */ /* 0x000fe200078e00ff */
[----:B------:R-:W-:Y:S01]  /*1030*/  IADD3 R140, R155, 0x3800, RZ ;  /* 0x000038009b8c7810 */ /* 0x000fe20007ffe0ff */
[----:B------:R1:W-:Y:S01]  /*1040*/  LDGSTS.E.BYPASS.LTC128B.128 [R160+0xa800], [R10.64+0x80] ;  /* 0x0a8000800aa07fae */ /* 0x0003e2000b901d4a */
[----:B------:R-:W-:Y:S01]  /*1050*/  SHF.R.S32.HI R161, RZ, 0x2, R161 ;  /* 0x00000002ffa17819 */ /* 0x000fe200000114a1 */
[----:B------:R-:W-:Y:S01]  /*1060*/  IMAD.IADD R168, R31, 0x1, -R30 ;  /* 0x000000011fa87824 */ /* 0x000fe200078e0a1e */
[----:B------:R-:W-:Y:S01]  /*1070*/  LOP3.LUT R2, R2, 0x6, RZ, 0xc0, !PT ;  /* 0x0000000602027812 */ /* 0x000fe200078ec0ff */
[----:B------:R3:W-:Y:S04]  /*1080*/  LDGSTS.E.BYPASS.LTC128B.128 [R160+0x9000], [R18.64] ;  /* 0x0900000012a07fae */ /* 0x0007e8000b901d4a */
[----:B------:R3:W-:Y:S04]  /*1090*/  LDGSTS.E.BYPASS.LTC128B.128 [R160+0xb000], [R18.64+0x80] ;  /* 0x0b00008012a07fae */ /* 0x0007e8000b901d4a */
[----:B------:R3:W-:Y:S04]  /*10a0*/  LDGSTS.E.BYPASS.LTC128B.128 [R160+0x9800], [R16.64] ;  /* 0x0980000010a07fae */ /* 0x0007e8000b901d4a */
[----:B------:R3:W-:Y:S04]  /*10b0*/  LDGSTS.E.BYPASS.LTC128B.128 [R160+0xb800], [R16.64+0x80] ;  /* 0x0b80008010a07fae */ /* 0x0007e8000b901d4a */
[----:B------:R-:W-:Y:S04]  /*10c0*/  LDSM.16.M88.4 R48, [R158] ;  /* 0x000000009e30783b */ /* 0x000fe80000000200 */
[----:B----4-:R-:W4:Y:S04]  /*10d0*/  LDSM.16.M88.4 R20, [R81+0x4000] ;  /* 0x004000005114783b */ /* 0x010f280000000200 */
[----:B------:R-:W1:Y:S04]  /*10e0*/  LDSM.16.M88.4 R72, [R81+0x5000] ;  /* 0x005000005148783b */ /* 0x000e680000000200 */
[----:B--2---:R-:W3:Y:S04]  /*10f0*/  LDSM.16.M88.4 R12, [R81+0x4800] ;  /* 0x00480000510c783b */ /* 0x004ee80000000200 */
[----:B------:R-:W2:Y:S04]  /*1100*/  LDSM.16.M88.4 R36, [R81+0x5800] ;  /* 0x005800005124783b */ /* 0x000ea80000000200 */
[----:B------:R-:W-:Y:S04]  /*1110*/  LDSM.16.M88.4 R60, [R156] ;  /* 0x000000009c3c783b */ /* 0x000fe80000000200 */
[----:B------:R-:W5:Y:S04]  /*1120*/  LDSM.16.M88.4 R32, [R155] ;  /* 0x000000009b20783b */ /* 0x000f680000000200 */
[----:B------:R-:W2:Y:S04]  /*1130*/  LDSM.16.M88.4 R64, [R155+0x1000] ;  /* 0x001000009b40783b */ /* 0x000ea80000000200 */
[----:B------:R-:W2:Y:S04]  /*1140*/  LDSM.16.M88.4 R68, [R155+0x800] ;  /* 0x000800009b44783b */ /* 0x000ea80000000200 */
[----:B------:R-:W2:Y:S04]  /*1150*/  LDSM.16.M88.4 R56, [R155+0x1800] ;  /* 0x001800009b38783b */ /* 0x000ea80000000200 */
[----:B------:R-:W-:Y:S01]  /*1160*/  LDSM.16.M88.4 R44, [R154] ;  /* 0x000000009a2c783b */ /* 0x000fe20000000200 */
[C---:B----4-:R-:W-:Y:S03]  /*1170*/  HMMA.16816.F32.BF16 R24, R48.reuse, R20, RZ ;  /* 0x000000143018723c */ /* 0x050fe600000418ff */
[----:B------:R-:W-:Y:S04]  /*1180*/  LDSM.16.M88.4 R40, [R153] ;  /* 0x000000009928783b */ /* 0x000fe80000000200 */
[----:B------:R-:W-:Y:S01]  /*1190*/  LDSM.16.M88.4 R76, [R153+0x1800] ;  /* 0x00180000994c783b */ /* 0x000fe20000000200 */
[C---:B------:R-:W-:Y:S03]  /*11a0*/  HMMA.16816.F32.BF16 R20, R48.reuse, R22, RZ ;  /* 0x000000163014723c */ /* 0x040fe600000418ff */
[----:B------:R-:W0:Y:S05]  /*11b0*/  LDGDEPBAR ;  /* 0x00000000000079af */ /* 0x000e2a0000000000 */
[C---:B-1----:R-:W-:Y:S08]  /*11c0*/  HMMA.16816.F32.BF16 R8, R48.reuse, R72, RZ ;  /* 0x000000483008723c */ /* 0x042ff000000418ff */
[C---:B---3--:R-:W-:Y:S08]  /*11d0*/  HMMA.16816.F32.BF16 R16, R48.reuse, R12, RZ ;  /* 0x0000000c3010723c */ /* 0x048ff000000418ff */
[C---:B------:R-:W-:Y:S08]  /*11e0*/  HMMA.16816.F32.BF16 R72, R48.reuse, R74, RZ ;  /* 0x0000004a3048723c */ /* 0x040ff000000418ff */
[C---:B------:R-:W-:Y:S08]  /*11f0*/  HMMA.16816.F32.BF16 R12, R48.reuse, R14, RZ ;  /* 0x0000000e300c723c */ /* 0x040ff000000418ff */
[----:B--2---:R-:W-:Y:S08]  /*1200*/  HMMA.16816.F32.BF16 R52, R48, R36, RZ ;  /* 0x000000243034723c */ /* 0x004ff000000418ff */
[C---:B-----5:R-:W-:Y:S08]  /*1210*/  HMMA.16816.F32.BF16 R24, R60.reuse, R32, R24 ;  /* 0x000000203c18723c */ /* 0x060ff00000041818 */
[----:B------:R-:W-:Y:S01]  /*1220*/  HMMA.16816.F32.BF16 R20, R60, R34, R20 ;  /* 0x000000223c14723c */ /* 0x000fe20000041814 */
[----:B------:R-:W1:Y:S07]  /*1230*/  LDSM.16.M88.4 R32, [R153+0x1000] ;  /* 0x001000009920783b */ /* 0x000e6e0000000200 */
[----:B------:R-:W-:Y:S01]  /*1240*/  HMMA.16816.F32.BF16 R48, R48, R38, RZ ;  /* 0x000000263030723c */ /* 0x000fe200000418ff */
[----:B------:R-:W2:Y:S07]  /*1250*/  LDSM.16.M88.4 R36, [R153+0x800] ;  /* 0x000800009924783b */ /* 0x000eae0000000200 */
[C---:B------:R-:W-:Y:S08]  /*1260*/  HMMA.16816.F32.BF16 R8, R60.reuse, R64, R8 ;  /* 0x000000403c08723c */ /* 0x040ff00000041808 */
[C---:B------:R-:W-:Y:S01]  /*1270*/  HMMA.16816.F32.BF16 R72, R60.reuse, R66, R72 ;  /* 0x000000423c48723c */ /* 0x040fe20000041848 */
[----:B------:R-:W-:Y:S07]  /*1280*/  LDSM.16.M88.4 R64, [R144] ;  /* 0x000000009040783b */ /* 0x000fee0000000200 */
[C---:B------:R-:W-:Y:S08]  /*1290*/  HMMA.16816.F32.BF16 R16, R60.reuse, R68, R16 ;  /* 0x000000443c10723c */ /* 0x040ff00000041810 */
[C---:B------:R-:W-:Y:S01]  /*12a0*/  HMMA.16816.F32.BF16 R12, R60.reuse, R70, R12 ;  /* 0x000000463c0c723c */ /* 0x040fe2000004180c */
[----:B------:R-:W3:Y:S07]  /*12b0*/  LDSM.16.M88.4 R68, [R152] ;  /* 0x000000009844783b */ /* 0x000eee0000000200 */
[C---:B------:R-:W-:Y:S08]  /*12c0*/  HMMA.16816.F32.BF16 R52, R60.reuse, R56, R52 ;  /* 0x000000383c34723c */ /* 0x040ff00000041834 */
[----:B------:R-:W-:Y:S01]  /*12d0*/  HMMA.16816.F32.BF16 R48, R60, R58, R48 ;  /* 0x0000003a3c30723c */ /* 0x000fe20000041830 */
[----:B------:R-:W-:Y:S04]  /*12e0*/  LDSM.16.M88.4 R56, [R158+0x2000] ;  /* 0x002000009e38783b */ /* 0x000fe80000000200 */
[----:B------:R-:W-:Y:S03]  /*12f0*/  LDSM.16.M88.4 R60, [R81+0x7000] ;  /* 0x00700000513c783b */ /* 0x000fe60000000200 */
[C---:B-1----:R-:W-:Y:S08]  /*1300*/  HMMA.16816.F32.BF16 R8, R44.reuse, R32, R8 ;  /* 0x000000202c08723c */ /* 0x042ff00000041808 */
[C---:B------:R-:W-:Y:S01]  /*1310*/  HMMA.16816.F32.BF16 R72, R44.reuse, R34, R72 ;  /* 0x000000222c48723c */ /* 0x040fe20000041848 */
[----:B------:R-:W1:Y:S07]  /*1320*/  LDSM.16.M88.4 R32, [R144+0x1800] ;  /* 0x001800009020783b */ /* 0x000e6e0000000200 */
[C---:B------:R-:W-:Y:S08]  /*1330*/  HMMA.16816.F32.BF16 R24, R44.reuse, R40, R24 ;  /* 0x000000282c18723c */ /* 0x040ff00000041818 */
[C---:B------:R-:W-:Y:S01]  /*1340*/  HMMA.16816.F32.BF16 R20, R44.reuse, R42, R20 ;  /* 0x0000002a2c14723c */ /* 0x040fe20000041814 */
[----:B------:R-:W4:Y:S07]  /*1350*/  LDSM.16.M88.4 R40, [R144+0x800] ;  /* 0x000800009028783b */ /* 0x000f2e0000000200 */
[C---:B--2---:R-:W-:Y:S08]  /*1360*/  HMMA.16816.F32.BF16 R16, R44.reuse, R36, R16 ;  /* 0x000000242c10723c */ /* 0x044ff00000041810 */
[C---:B------:R-:W-:Y:S01]  /*1370*/  HMMA.16816.F32.BF16 R12, R44.reuse, R38, R12 ;  /* 0x000000262c0c723c */ /* 0x040fe2000004180c */
[----:B------:R-:W2:Y:S07]  /*1380*/  LDSM.16.M88.4 R36, [R144+0x1000] ;  /* 0x001000009024783b */ /* 0x000eae0000000200 */
[C---:B------:R-:W-:Y:S08]  /*1390*/  HMMA.16816.F32.BF16 R52, R44.reuse, R76, R52 ;  /* 0x0000004c2c34723c */ /* 0x040ff00000041834 */
[----:B------:R-:W-:Y:S01]  /*13a0*/  HMMA.16816.F32.BF16 R48, R44, R78, R48 ;  /* 0x0000004e2c30723c */ /* 0x000fe20000041830 */
[----:B------:R-:W5:Y:S04]  /*13b0*/  LDSM.16.M88.4 R44, [R81+0x6000] ;  /* 0x00600000512c783b */ /* 0x000f680000000200 */
[----:B------:R-:W2:Y:S03]  /*13c0*/  LDSM.16.M88.4 R76, [R81+0x7800] ;  /* 0x00780000514c783b */ /* 0x000ea60000000200 */
[C---:B---3--:R-:W-:Y:S08]  /*13d0*/  HMMA.16816.F32.BF16 R24, R68.reuse, R64, R24 ;  /* 0x000000404418723c */ /* 0x048ff00000041818 */
[C---:B------:R-:W-:Y:S01]  /*13e0*/  HMMA.16816.F32.BF16 R20, R68.reuse, R66, R20 ;  /* 0x000000424414723c */ /* 0x040fe20000041814 */
[----:B------:R-:W3:Y:S07]  /*13f0*/  LDSM.16.M88.4 R64, [R81+0x6800] ;  /* 0x006800005140783b */ /* 0x000eee0000000200 */
[C---:B-1----:R-:W-:Y:S08]  /*1400*/  HMMA.16816.F32.BF16 R52, R68.reuse, R32, R52 ;  /* 0x000000204434723c */ /* 0x042ff00000041834 */
[C---:B----4-:R-:W-:Y:S08]  /*1410*/  HMMA.16816.F32.BF16 R16, R68.reuse, R40, R16 ;  /* 0x000000284410723c */ /* 0x050ff00000041810 */
[C---:B------:R-:W-:Y:S01]  /*1420*/  HMMA.16816.F32.BF16 R12, R68.reuse, R42, R12 ;  /* 0x0000002a440c723c */ /* 0x040fe2000004180c */
[----:B------:R-:W-:Y:S07]  /*1430*/  LDSM.16.M88.4 R40, [R156+0x2000] ;  /* 0x002000009c28783b */ /* 0x000fee0000000200 */
[C---:B--2---:R-:W-:Y:S08]  /*1440*/  HMMA.16816.F32.BF16 R8, R68.reuse, R36, R8 ;  /* 0x000000244408723c */ /* 0x044ff00000041808 */
[C---:B------:R-:W-:Y:S01]  /*1450*/  HMMA.16816.F32.BF16 R72, R68.reuse, R38, R72 ;  /* 0x000000264448723c */ /* 0x040fe20000041848 */
[----:B------:R-:W1:Y:S07]  /*1460*/  LDSM.16.M88.4 R36, [R155+0x2000] ;  /* 0x002000009b24783b */ /* 0x000e6e0000000200 */
[----:B------:R-:W-:Y:S01]  /*1470*/  HMMA.16816.F32.BF16 R48, R68, R34, R48 ;  /* 0x000000224430723c */ /* 0x000fe20000041830 */
[----:B------:R-:W2:Y:S04]  /*1480*/  LDSM.16.M88.4 R32, [R155+0x2800] ;  /* 0x002800009b20783b */ /* 0x000ea80000000200 */
[----:B------:R-:W-:Y:S03]  /*1490*/  LDSM.16.M88.4 R68, [R153+0x3000] ;  /* 0x003000009944783b */ /* 0x000fe60000000200 */
[C---:B-----5:R-:W-:Y:S08]  /*14a0*/  HMMA.16816.F32.BF16 R24, R56.reuse, R44, R24 ;  /* 0x0000002c3818723c */ /* 0x060ff00000041818 */
[C---:B------:R-:W-:Y:S01]  /*14b0*/  HMMA.16816.F32.BF16 R20, R56.reuse, R46, R20 ;  /* 0x0000002e3814723c */ /* 0x040fe20000041814 */
[----:B------:R-:W4:Y:S07]  /*14c0*/  LDSM.16.M88.4 R44, [R155+0x3000] ;  /* 0x003000009b2c783b */ /* 0x000f2e0000000200 */
[C---:B------:R-:W-:Y:S08]  /*14d0*/  HMMA.16816.F32.BF16 R52, R56.reuse, R76, R52 ;  /* 0x0000004c3834723c */ /* 0x040ff00000041834 */
[C---:B---3--:R-:W-:Y:S08]  /*14e0*/  HMMA.16816.F32.BF16 R16, R56.reuse, R64, R16 ;  /* 0x000000403810723c */ /* 0x048ff00000041810 */
[C---:B------:R-:W-:Y:S01]  /*14f0*/  HMMA.16816.F32.BF16 R12, R56.reuse, R66, R12 ;  /* 0x00000042380c723c */ /* 0x040fe2000004180c */
[----:B------:R-:W-:Y:S07]  /*1500*/  LDSM.16.M88.4 R64, [R153+0x2800] ;  /* 0x002800009940783b */ /* 0x000fee0000000200 */
[C---:B------:R-:W-:Y:S08]  /*1510*/  HMMA.16816.F32.BF16 R8, R56.reuse, R60, R8 ;  /* 0x0000003c3808723c */ /* 0x040ff00000041808 */
[C---:B------:R-:W-:Y:S01]  /*1520*/  HMMA.16816.F32.BF16 R72, R56.reuse, R62, R72 ;  /* 0x0000003e3848723c */ /* 0x040fe20000041848 */
[----:B------:R-:W-:Y:S07]  /*1530*/  LDSM.16.M88.4 R60, [R155+0x3800] ;  /* 0x003800009b3c783b */ /* 0x000fee0000000200 */
[----:B------:R-:W-:Y:S01]  /*1540*/  HMMA.16816.F32.BF16 R76, R56, R78, R48 ;  /* 0x0000004e384c723c */ /* 0x000fe20000041830 */
[----:B------:R-:W-:Y:S04]  /*1550*/  LDSM.16.M88.4 R56, [R154+0x2000] ;  /* 0x002000009a38783b */ /* 0x000fe80000000200 */
[----:B------:R-:W3:Y:S03]  /*1560*/  LDSM.16.M88.4 R48, [R153+0x2000] ;  /* 0x002000009930783b */ /* 0x000ee60000000200 */
[C---:B-1----:R-:W-:Y:S08]  /*1570*/  HMMA.16816.F32.BF16 R24, R40.reuse, R36, R24 ;  /* 0x000000242818723c */ /* 0x042ff00000041818 */
[C---:B--2---:R-:W-:Y:S08]  /*1580*/  HMMA.16816.F32.BF16 R16, R40.reuse, R32, R16 ;  /* 0x000000202810723c */ /* 0x044ff00000041810 */
[C---:B------:R-:W-:Y:S01]  /*1590*/  HMMA.16816.F32.BF16 R12, R40.reuse, R34, R12 ;  /* 0x00000022280c723c */ /* 0x040fe2000004180c */
[----:B------:R-:W-:Y:S07]  /*15a0*/  LDSM.16.M88.4 R32, [R152+0x2000] ;  /* 0x002000009820783b */ /* 0x000fee0000000200 */
[C---:B----4-:R-:W-:Y:S08]  /*15b0*/  HMMA.16816.F32.BF16 R8, R40.reuse, R44, R8 ;  /* 0x0000002c2808723c */ /* 0x050ff00000041808 */
[C---:B------:R-:W-:Y:S01]  /*15c0*/  HMMA.16816.F32.BF16 R72, R40.reuse, R46, R72 ;  /* 0x0000002e2848723c */ /* 0x040fe20000041848 */
[----:B------:R-:W1:Y:S07]  /*15d0*/  LDSM.16.M88.4 R44, [R144+0x2000] ;  /* 0x00200000902c783b */ /* 0x000e6e0000000200 */
[----:B------:R-:W-:Y:S01]  /*15e0*/  HMMA.16816.F32.BF16 R20, R40, R38, R20 ;  /* 0x000000262814723c */ /* 0x000fe20000041814 */
[----:B------:R-:W2:Y:S07]  /*15f0*/  LDSM.16.M88.4 R36, [R153+0x3800] ;  /* 0x003800009924783b */ /* 0x000eae0000000200 */
[----:B---3--:R-:W-:Y:S08]  /*1600*/  HMMA.16816.F32.BF16 R24, R56, R48, R24 ;  /* 0x000000303818723c */ /* 0x008ff00000041818 */
[----:B------:R-:W-:Y:S08]  /*1610*/  HMMA.16816.F32.BF16 R52, R40, R60, R52 ;  /* 0x0000003c2834723c */ /* 0x000ff00000041834 */
[----:B------:R-:W-:Y:S08]  /*1620*/  HMMA.16816.F32.BF16 R20, R56, R50, R20 ;  /* 0x000000323814723c */ /* 0x000ff00000041814 */
[----:B------:R-:W-:Y:S01]  /*1630*/  HMMA.16816.F32.BF16 R76, R40, R62, R76 ;  /* 0x0000003e284c723c */ /* 0x000fe2000004184c */
[----:B------:R-:W3:Y:S07]  /*1640*/  LDSM.16.M88.4 R40, [R144+0x2800] ;  /* 0x002800009028783b */ /* 0x000eee0000000200 */
[C---:B-1----:R-:W-:Y:S07]  /*1650*/  HMMA.16816.F32.BF16 R24, R32.reuse, R44, R24 ;  /* 0x0000002c2018723c */ /* 0x042fee0000041818 */
[----:B------:R-:W-:Y:S01]  /*1660*/  IADD3 R45, R80, 0x1, R161 ;  /* 0x00000001502d7810 */ /* 0x000fe20007ffe0a1 */
[----:B------:R-:W-:Y:S03]  /*1670*/  HMMA.16816.F32.BF16 R20, R32, R46, R20 ;  /* 0x0000002e2014723c */ /* 0x000fe60000041814 */
[----:B------:R-:W-:-:S04]  /*1680*/  IADD3 R45, R6, -c[0x0][0x214], R45 ;  /* 0x80008500062d7a10 */ /* 0x000fc80007ffe02d */
[----:B------:R-:W-:Y:S01]  /*1690*/  IADD3 R7, R45, c[0x0][0x2e8], RZ ;  /* 0x0000ba002d077a10 */ /* 0x000fe20007ffe0ff */
[----:B--2---:R-:W-:Y:S01]  /*16a0*/  HMMA.16816.F32.BF16 R52, R56, R36, R52 ;  /* 0x000000243834723c */ /* 0x004fe20000041834 */
[----:B------:R-:W1:Y:S02]  /*16b0*/  LDSM.16.M88.4 R44, [R144+0x3800] ;  /* 0x00380000902c783b */ /* 0x000e640000000200 */
[----:B------:R-:W-:-:S05]  /*16c0*/  IADD3 R49, R7, 0x8, RZ ;  /* 0x0000000807317810 */ /* 0x000fca0007ffe0ff */
[----:B------:R-:W-:Y:S01]  /*16d0*/  HMMA.16816.F32.BF16 R76, R56, R38, R76 ;  /* 0x00000026384c723c */ /* 0x000fe2000004184c */
[----:B------:R-:W2:Y:S01]  /*16e0*/  LDSM.16.M88.4 R36, [R144+0x3000] ;  /* 0x003000009024783b */ /* 0x000ea20000000200 */
[----:B------:R-:W-:-:S06]  /*16f0*/  DEPBAR.LE SB0, 0x0 ;  /* 0x000080000000791a */ /* 0x000fcc0000000000 */
[C---:B------:R-:W-:Y:S08]  /*1700*/  HMMA.16816.F32.BF16 R16, R56.reuse, R64, R16 ;  /* 0x000000403810723c */ /* 0x040ff00000041810 */
[C---:B------:R-:W-:Y:S08]  /*1710*/  HMMA.16816.F32.BF16 R12, R56.reuse, R66, R12 ;  /* 0x00000042380c723c */ /* 0x040ff0000004180c */
[C---:B------:R-:W-:Y:S08]  /*1720*/  HMMA.16816.F32.BF16 R8, R56.reuse, R68, R8 ;  /* 0x000000443808723c */ /* 0x040ff00000041808 */
[----:B------:R-:W-:Y:S08]  /*1730*/  HMMA.16816.F32.BF16 R72, R56, R70, R72 ;  /* 0x000000463848723c */ /* 0x000ff00000041848 */
[C---:B---3--:R-:W-:Y:S07]  /*1740*/  HMMA.16816.F32.BF16 R16, R32.reuse, R40, R16 ;  /* 0x000000282010723c */ /* 0x048fee0000041810 */
[----:B------:R-:W-:Y:S01]  /*1750*/  IMAD R41, R29, 0x40, R2 ;  /* 0x000000401d297824 */ /* 0x000fe200078e0202 */
[----:B------:R-:W-:Y:S01]  /*1760*/  HMMA.16816.F32.BF16 R12, R32, R42, R12 ;  /* 0x0000002a200c723c */ /* 0x000fe2000004180c */
[----:B------:R-:W-:-:S02]  /*1770*/  IMNMX R40, R7, R6, PT ;  /* 0x0000000607287217 */ /* 0x000fc40003800200 */
[----:B------:R-:W-:Y:S02]  /*1780*/  IMNMX R2, R49, R6, PT ;  /* 0x0000000631027217 */ /* 0x000fe40003800200 */
[C---:B------:R-:W-:Y:S02]  /*1790*/  IADD3 R7, R41.reuse, 0x1, RZ ;  /* 0x0000000129077810 */ /* 0x040fe40007ffe0ff */
[----:B------:R-:W-:Y:S01]  /*17a0*/  IADD3 R31, R41, 0x8, RZ ;  /* 0x00000008291f7810 */ /* 0x000fe20007ffe0ff */
[----:B-1----:R-:W-:Y:S01]  /*17b0*/  HMMA.16816.F32.BF16 R52, R32, R44, R52 ;  /* 0x0000002c2034723c */ /* 0x002fe20000041834 */
[C---:B------:R-:W-:Y:S02]  /*17c0*/  ISETP.GE.AND P2, PT, R7.reuse, R40, PT ;  /* 0x000000280700720c */ /* 0x040fe40003f46270 */
[----:B------:R-:W-:Y:S02]  /*17d0*/  ISETP.GE.AND P5, PT, R7, R2, PT ;  /* 0x000000020700720c */ /* 0x000fe40003fa6270 */
[----:B------:R-:W-:-:S02]  /*17e0*/  ISETP.GE.AND P3, PT, R31, R40, PT ;  /* 0x000000281f00720c */ /* 0x000fc40003f66270 */
[C---:B------:R-:W-:Y:S01]  /*17f0*/  ISETP.GE.AND P0, PT, R41.reuse, R40, PT ;  /* 0x000000282900720c */ /* 0x040fe20003f06270 */
[C---:B------:R-:W-:Y:S01]  /*1800*/  HMMA.16816.F32.BF16 R76, R32.reuse, R46, R76 ;  /* 0x0000002e204c723c */ /* 0x040fe2000004184c */
[C---:B------:R-:W-:Y:S02]  /*1810*/  IADD3 R29, R41.reuse, 0x9, RZ ;  /* 0x00000009291d7810 */ /* 0x040fe40007ffe0ff */
[----:B------:R-:W-:Y:S02]  /*1820*/  IADD3 R7, R41, 0x10, RZ ;  /* 0x0000001029077810 */ /* 0x000fe40007ffe0ff */
[----:B------:R-:W-:Y:S02]  /*1830*/  ISETP.GE.AND P1, PT, R31, R2, PT ;  /* 0x000000021f00720c */ /* 0x000fe40003f26270 */
[----:B------:R-:W-:Y:S01]  /*1840*/  FSEL R30, R24, -INF , !P0 ;  /* 0xff800000181e7808 */ /* 0x000fe20004000000 */
[----:B--2---:R-:W-:Y:S01]  /*1850*/  HMMA.16816.F32.BF16 R8, R32, R36, R8 ;  /* 0x000000242008723c */ /* 0x004fe20000041808 */
[----:B------:R-:W-:-:S02]  /*1860*/  FSEL R31, R20, -INF , !P3 ;  /* 0xff800000141f7808 */ /* 0x000fc40005800000 */
[-C--:B------:R-:W-:Y:S02]  /*1870*/  ISETP.GE.AND P6, PT, R29, R40.reuse, PT ;  /* 0x000000281d00720c */ /* 0x080fe40003fc6270 */
[----:B------:R-:W-:Y:S02]  /*1880*/  ISETP.GE.AND P0, PT, R7, R40, PT ;  /* 0x000000280700720c */ /* 0x000fe40003f06270 */
[----:B------:R-:W-:Y:S01]  /*1890*/  FSEL R37, R25, -INF , !P2 ;  /* 0xff80000019257808 */ /* 0x000fe20005000000 */
[----:B------:R-:W-:Y:S01]  /*18a0*/  HMMA.16816.F32.BF16 R72, R32, R38, R72 ;  /* 0x000000262048723c */ /* 0x000fe20000041848 */
[-C--:B------:R-:W-:Y:S02]  /*18b0*/  ISETP.GE.AND P3, PT, R7, R2.reuse, PT ;  /* 0x000000020700720c */ /* 0x080fe40003f66270 */
[C---:B------:R-:W-:Y:S02]  /*18c0*/  ISETP.GE.AND P2, PT, R41.reuse, R2, PT ;  /* 0x000000022900720c */ /* 0x040fe40003f46270 */
[----:B------:R-:W-:-:S02]  /*18d0*/  IADD3 R7, R41, 0x18, RZ ;  /* 0x0000001829077810 */ /* 0x000fc40007ffe0ff */
[----:B------:R-:W-:Y:S02]  /*18e0*/  FSEL R20, R27, -INF , !P5 ;  /* 0xff8000001b147808 */ /* 0x000fe40006800000 */
[----:B------:R-:W-:Y:S02]  /*18f0*/  ISETP.GE.AND P4, PT, R29, R2, PT ;  /* 0x000000021d00720c */ /* 0x000fe40003f86270 */
[C---:B------:R-:W-:Y:S02]  /*1900*/  IADD3 R43, R41.reuse, 0x11, RZ ;  /* 0x00000011292b7810 */ /* 0x040fe40007ffe0ff */
[----:B------:R-:W-:Y:S02]  /*1910*/  IADD3 R27, R41, 0x19, RZ ;  /* 0x00000019291b7810 */ /* 0x000fe40007ffe0ff */
[----:B------:R-:W-:Y:S02]  /*1920*/  FSEL R25, R21, -INF , !P6 ;  /* 0xff80000015197808 */ /* 0x000fe40007000000 */
[----:B------:R-:W-:-:S02]  /*1930*/  FSEL R29, R26, -INF , !P2 ;  /* 0xff8000001a1d7808 */ /* 0x000fc40005000000 */
[----:B------:R-:W-:Y:S02]  /*1940*/  ISETP.GE.AND P5, PT, R7, R40, PT ;  /* 0x000000280700720c */ /* 0x000fe40003fa6270 */
[----:B------:R-:W-:Y:S02]  /*1950*/  FSEL R21, R16, -INF , !P0 ;  /* 0xff80000010157808 */ /* 0x000fe40004000000 */
[-C--:B------:R-:W-:Y:S02]  /*1960*/  ISETP.GE.AND P2, PT, R43, R2.reuse, PT ;  /* 0x000000022b00720c */ /* 0x080fe40003f46270 */
[----:B------:R-:W-:Y:S02]  /*1970*/  FSEL R6, R23, -INF , !P4 ;  /* 0xff80000017067808 */ /* 0x000fe40006000000 */
[----:B------:R-:W-:Y:S02]  /*1980*/  ISETP.GE.AND P0, PT, R27, R2, PT ;  /* 0x000000021b00720c */ /* 0x000fe40003f06270 */
[----:B------:R-:W-:-:S02]  /*1990*/  FSEL R22, R22, -INF , !P1 ;  /* 0xff80000016167808 */ /* 0x000fc40004800000 */
[----:B------:R-:W-:Y:S01]  /*19a0*/  IADD3 R23, R41, 0x30, RZ ;  /* 0x0000003029177810 */ /* 0x000fe20007ffe0ff */
[----:B------:R-:W-:Y:S01]  /*19b0*/  BAR.SYNC.DEFER_BLOCKING 0x0 ;  /* 0x0000000000007b1d */ /* 0x000fe20000010000 */
[----:B------:R-:W-:Y:S02]  /*19c0*/  ISETP.GE.AND P1, PT, R7, R2, PT ;  /* 0x000000020700720c */ /* 0x000fe40003f26270 */
[----:B------:R-:W-:Y:S02]  /*19d0*/  FSEL R7, R12, -INF , !P5 ;  /* 0xff8000000c077808 */ /* 0x000fe40006800000 */
[-C--:B------:R-:W-:Y:S02]  /*19e0*/  ISETP.GE.AND P6, PT, R43, R40.reuse, PT ;  /* 0x000000282b00720c */ /* 0x080fe40003fc6270 */
[----:B------:R-:W-:Y:S02]  /*19f0*/  ISETP.GE.AND P4, PT, R27, R40, PT ;  /* 0x000000281b00720c */ /* 0x000fe40003f86270 */
[----:B------:R-:W-:-:S02]  /*1a00*/  FSEL R16, R19, -INF , !P2 ;  /* 0xff80000013107808 */ /* 0x000fc40005000000 */
[----:B------:R-:W-:Y:S02]  /*1a10*/  FSEL R12, R15, -INF , !P0 ;  /* 0xff8000000f0c7808 */ /* 0x000fe40004000000 */
[C---:B------:R-:W-:Y:S02]  /*1a20*/  IADD3 R45, R41.reuse, 0x20, RZ ;  /* 0x00000020292d7810 */ /* 0x040fe40007ffe0ff */
[C---:B------:R-:W-:Y:S02]  /*1a30*/  IADD3 R43, R41.reuse, 0x21, RZ ;  /* 0x00000021292b7810 */ /* 0x040fe40007ffe0ff */
[C---:B------:R-:W-:Y:S02]  /*1a40*/  IADD3 R39, R41.reuse, 0x28, RZ ;  /* 0x0000002829277810 */ /* 0x040fe40007ffe0ff */
[C---:B------:R-:W-:Y:S02]  /*1a50*/  IADD3 R27, R41.reuse, 0x29, RZ ;  /* 0x00000029291b7810 */ /* 0x040fe40007ffe0ff */
[----:B------:R-:W-:-:S02]  /*1a60*/  IADD3 R19, R41, 0x31, RZ ;  /* 0x0000003129137810 */ /* 0x000fc40007ffe0ff */
[----:B------:R-:W-:Y:S02]  /*1a70*/  IADD3 R15, R41, 0x38, RZ ;  /* 0x00000038290f7810 */ /* 0x000fe40007ffe0ff */
[----:B------:R-:W-:Y:S02]  /*1a80*/  ISETP.GE.AND P0, PT, R23, R40, PT ;  /* 0x000000281700720c */ /* 0x000fe40003f06270 */
[----:B------:R-:W-:Y:S02]  /*1a90*/  IADD3 R41, R41, 0x39, RZ ;  /* 0x0000003929297810 */ /* 0x000fe40007ffe0ff */
[----:B------:R-:W-:Y:S02]  /*1aa0*/  FSEL R121, R52, -INF , !P0 ;  /* 0xff80000034797808 */ /* 0x000fe40004000000 */
[----:B------:R-:W-:Y:S02]  /*1ab0*/  FSEL R14, R14, -INF , !P1 ;  /* 0xff8000000e0e7808 */ /* 0x000fe40004800000 */
[----:B------:R-:W-:-:S02]  /*1ac0*/  ISETP.GE.AND P0, PT, R41, R2, PT ;  /* 0x000000022900720c */ /* 0x000fc40003f06270 */
[-C--:B------:R-:W-:Y:S02]  /*1ad0*/  ISETP.GE.AND P1, PT, R43, R40.reuse, PT ;  /* 0x000000282b00720c */ /* 0x080fe40003f26270 */
[----:B------:R-:W-:Y:S02]  /*1ae0*/  FSEL R24, R79, -INF , !P0 ;  /* 0xff8000004f187808 */ /* 0x000fe40004000000 */
[----:B------:R-:W-:Y:S02]  /*1af0*/  FSEL R18, R18, -INF , !P3 ;  /* 0xff80000012127808 */ /* 0x000fe40005800000 */
[----:B------:R-:W-:Y:S02]  /*1b00*/  FSEL R109, R9, -INF , !P1 ;  /* 0xff800000096d7808 */ /* 0x000fe40004800000 */
[----:B------:R-:W-:Y:S02]  /*1b10*/  ISETP.NE.AND P0, PT, R28, 0x1, PT ;  /* 0x000000011c00780c */ /* 0x000fe40003f05270 */
[----:B------:R-:W-:-:S02]  /*1b20*/  ISETP.GE.AND P3, PT, R39, R40, PT ;  /* 0x000000282700720c */ /* 0x000fc40003f66270 */
[----:B------:R-:W-:Y:S02]  /*1b30*/  ISETP.GE.AND P2, PT, R27, R40, PT ;  /* 0x000000281b00720c */ /* 0x000fe40003f46270 */
[----:B------:R-:W-:Y:S02]  /*1b40*/  ISETP.GE.AND P1, PT, R45, R2, PT ;  /* 0x000000022d00720c */ /* 0x000fe40003f26270 */
[----:B------:R-:W-:Y:S02]  /*1b50*/  FSEL R13, R13, -INF , !P4 ;  /* 0xff8000000d0d7808 */ /* 0x000fe40006000000 */
[----:B------:R-:W-:Y:S02]  /*1b60*/  FSEL R115, R72, -INF , !P3 ;  /* 0xff80000048737808 */ /* 0x000fe40005800000 */
[----:B------:R-:W-:Y:S02]  /*1b70*/  FSEL R113, R73, -INF , !P2 ;  /* 0xff80000049717808 */ /* 0x000fe40005000000 */
[----:B------:R-:W-:-:S02]  /*1b80*/  FSEL R112, R10, -INF , !P1 ;  /* 0xff8000000a707808 */ /* 0x000fc40004800000 */
[----:B------:R-:W-:Y:S02]  /*1b90*/  ISETP.GE.AND P4, PT, R45, R40, PT ;  /* 0x000000282d00720c */ /* 0x000fe40003f86270 */
[-C--:B------:R-:W-:Y:S02]  /*1ba0*/  ISETP.GE.AND P3, PT, R43, R2.reuse, PT ;  /* 0x000000022b00720c */ /* 0x080fe40003f66270 */
[-C--:B------:R-:W-:Y:S02]  /*1bb0*/  ISETP.GE.AND P2, PT, R39, R2.reuse, PT ;  /* 0x000000022700720c */ /* 0x080fe40003f46270 */
[----:B------:R-:W-:Y:S02]  /*1bc0*/  ISETP.GE.AND P1, PT, R27, R2, PT ;  /* 0x000000021b00720c */ /* 0x000fe40003f26270 */
[----:B------:R-:W-:Y:S02]  /*1bd0*/  FSEL R17, R17, -INF , !P6 ;  /* 0xff80000011117808 */ /* 0x000fe40007000000 */
[----:B------:R-:W-:-:S02]  /*1be0*/  FSEL R111, R8, -INF , !P4 ;  /* 0xff800000086f7808 */ /* 0x000fc40006000000 */
[----:B------:R-:W-:Y:S02]  /*1bf0*/  FSEL R124, R11, -INF , !P3 ;  /* 0xff8000000b7c7808 */ /* 0x000fe40005800000 */
[----:B------:R-:W-:Y:S02]  /*1c00*/  FSEL R122, R74, -INF , !P2 ;  /* 0xff8000004a7a7808 */ /* 0x000fe40005000000 */
[----:B------:R-:W-:Y:S02]  /*1c10*/  FSEL R116, R75, -INF , !P1 ;  /* 0xff8000004b747808 */ /* 0x000fe40004800000 */
[-C--:B------:R-:W-:Y:S02]  /*1c20*/  ISETP.GE.AND P6, PT, R19, R40.reuse, PT ;  /* 0x000000281300720c */ /* 0x080fe40003fc6270 */
[-C--:B------:R-:W-:Y:S02]  /*1c30*/  ISETP.GE.AND P5, PT, R15, R40.reuse, PT ;  /* 0x000000280f00720c */ /* 0x080fe40003fa6270 */
[----:B------:R-:W-:-:S02]  /*1c40*/  ISETP.GE.AND P4, PT, R41, R40, PT ;  /* 0x000000282900720c */ /* 0x000fc40003f86270 */
[-C--:B------:R-:W-:Y:S02]  /*1c50*/  ISETP.GE.AND P3, PT, R23, R2.reuse, PT ;  /* 0x000000021700720c */ /* 0x080fe40003f66270 */
[-C--:B------:R-:W-:Y:S02]  /*1c60*/  ISETP.GE.AND P2, PT, R19, R2.reuse, PT ;  /* 0x000000021300720c */ /* 0x080fe40003f46270 */
[----:B------:R-:W-:Y:S02]  /*1c70*/  ISETP.GE.AND P1, PT, R15, R2, PT ;  /* 0x000000020f00720c */ /* 0x000fe40003f26270 */
[----:B------:R-:W-:Y:S02]  /*1c80*/  LOP3.LUT R2, R3, R4, RZ, 0xfc, !PT ;  /* 0x0000000403027212 */ /* 0x000fe400078efcff */
[----:B------:R-:W-:Y:S02]  /*1c90*/  FSEL R119, R53, -INF , !P6 ;  /* 0xff80000035777808 */ /* 0x000fe40007000000 */
[----:B------:R-:W-:-:S02]  /*1ca0*/  FSEL R118, R54, -INF , !P3 ;  /* 0xff80000036767808 */ /* 0x000fc40005800000 */
[----:B------:R-:W-:Y:S02]  /*1cb0*/  FSEL R114, R55, -INF , !P2 ;  /* 0xff80000037727808 */ /* 0x000fe40005000000 */
[----:B------:R-:W-:Y:S02]  /*1cc0*/  FSEL R117, R76, -INF , !P5 ;  /* 0xff8000004c757808 */ /* 0x000fe40006800000 */
[----:B------:R-:W-:Y:S02]  /*1cd0*/  FSEL R27, R77, -INF , !P4 ;  /* 0xff8000004d1b7808 */ /* 0x000fe40006000000 */
[----:B------:R-:W-:Y:S01]  /*1ce0*/  FSEL R26, R78, -INF , !P1 ;  /* 0xff8000004e1a7808 */ /* 0x000fe20004800000 */
[----:B------:R-:W-:Y:S05]  /*1cf0*/  @!P0 BRA `(.L_x_459) ;  /* 0x000001a000008947 */ /* 0x000fea0003800000 */
[----:B------:R-:W-:-:S04]  /*1d00*/  IADD3 R9, R28, -0x2, RZ ;  /* 0xfffffffe1c097810 */ /* 0x000fc80007ffe0ff */
        /* <DEDUP_REMOVED lines=25> */
.L_x_459:
[----:B-1----:R-:W-:Y:S02]  /*1ea0*/  FMNMX.FTZ R8, R30, R37, !PT ;  /* 0x000000251e087209 */ /* 0x002fe40007810000 */
        /* <DEDUP_REMOVED lines=29> */
[----:B------:R-:W-:Y:S01]  /*2080*/  SHF.L.U32 R151, R2, 0x1, RZ ;  /* 0x0000000102977819 */ /* 0x000fe200000006ff */
[----:B------:R-:W1:Y:S03]  /*2090*/  SHFL.BFLY PT, R9, R8, 0x2, 0x1f ;  /* 0x0c401f0008097f89 */ /* 0x000e6600000e0000 */
[-C--:B------:R-:W-:Y:S01]  /*20a0*/  IADD3 R150, R0, R151.reuse, RZ ;  /* 0x0000009700967210 */ /* 0x080fe20007ffe0ff */
[----:B------:R-:W2:Y:S01]  /*20b0*/  SHFL.BFLY PT, R4, R11, 0x2, 0x1f ;  /* 0x0c401f000b047f89 */ /* 0x000ea200000e0000 */
[----:B------:R-:W-:-:S02]  /*20c0*/  IADD3 R149, R5, R151, RZ ;  /* 0x0000009705957210 */ /* 0x000fc40007ffe0ff */
[----:B------:R-:W-:Y:S01]  /*20d0*/  IADD3 R148, R5, R150, RZ ;  /* 0x0000009605947210 */ /* 0x000fe20007ffe0ff */
[----:B------:R-:W-:Y:S04]  /*20e0*/  LDSM.16.MT88.4 R44, [R150+0x8000] ;  /* 0x00800000962c783b */ /* 0x000fe80000004200 */
[----:B------:R-:W-:Y:S04]  /*20f0*/  LDSM.16.MT88.4 R52, [R149+0x8000] ;  /* 0x008000009534783b */ /* 0x000fe80000004200 */
[----:B------:R-:W-:Y:S04]  /*2100*/  LDSM.16.MT88.4 R60, [R148+0x8000] ;  /* 0x00800000943c783b */ /* 0x000fe80000004200 */
[----:B------:R-:W-:Y:S01]  /*2110*/  LDSM.16.MT88.4 R68, [R151+0xa000] ;  /* 0x00a000009744783b */ /* 0x000fe20000004200 */
[----:B-1----:R-:W-:-:S03]  /*2120*/  FMNMX.FTZ R9, R8, R9, !PT ;  /* 0x0000000908097209 */ /* 0x002fc60007810000 */
[----:B------:R-:W-:Y:S01]  /*2130*/  LDSM.16.MT88.4 R92, [R150+0xa000] ;  /* 0x00a00000965c783b */ /* 0x000fe20000004200 */
[----:B--2---:R-:W-:-:S03]  /*2140*/  FMNMX.FTZ R4, R11, R4, !PT ;  /* 0x000000040b047209 */ /* 0x004fc60007810000 */
[----:B------:R-:W1:Y:S04]  /*2150*/  SHFL.BFLY PT, R100, R9, 0x1, 0x1f ;  /* 0x0c201f0009647f89 */ /* 0x000e6800000e0000 */
[----:B------:R-:W2:Y:S04]  /*2160*/  SHFL.BFLY PT, R3, R4, 0x1, 0x1f ;  /* 0x0c201f0004037f89 */ /* 0x000ea800000e0000 */
[----:B------:R-:W-:Y:S01]  /*2170*/  LDSM.16.MT88.4 R80, [R149+0xa000] ;  /* 0x00a000009550783b */ /* 0x000fe20000004200 */
[----:B-1----:R-:W-:-:S03]  /*2180*/  FMNMX.FTZ R100, R9, R100, !PT ;  /* 0x0000006409647209 */ /* 0x002fc60007810000 */
[----:B------:R-:W-:Y:S01]  /*2190*/  LDSM.16.MT88.4 R8, [R150+0x8800] ;  /* 0x008800009608783b */ /* 0x000fe20000004200 */
[C---:B------:R-:W-:Y:S01]  /*21a0*/  FSETP.NEU.FTZ.AND P1, PT, R100.reuse, -INF , PT ;  /* 0xff8000006400780b */ /* 0x040fe20003f3d000 */
[----:B------:R-:W-:Y:S01]  /*21b0*/  FMUL.FTZ R120, R100, c[0x0][0x23c] ;  /* 0x00008f0064787a20 */ /* 0x000fe20000410000 */
[----:B--2---:R-:W-:-:S04]  /*21c0*/  FMNMX.FTZ R3, R4, R3, !PT ;  /* 0x0000000304037209 */ /* 0x004fc80007810000 */
[----:B------:R-:W-:Y:S01]  /*21d0*/  FSEL R120, R120, RZ, P1 ;  /* 0x000000ff78787208 */ /* 0x000fe20000800000 */
[C---:B------:R-:W-:Y:S01]  /*21e0*/  FMUL.FTZ R4, R3.reuse, c[0x0][0x23c] ;  /* 0x00008f0003047a20 */ /* 0x040fe20000410000 */
[----:B------:R-:W-:-:S03]  /*21f0*/  FSETP.NEU.FTZ.AND P1, PT, R3, -INF , PT ;  /* 0xff8000000300780b */ /* 0x000fc60003f3d000 */
[--C-:B------:R-:W-:Y:S01]  /*2200*/  FFMA.FTZ R32, R25, c[0x0][0x23c], -R120.reuse ;  /* 0x00008f0019207a23 */ /* 0x100fe20000010878 */
[----:B------:R-:W-:Y:S01]  /*2210*/  FSEL R25, R4, RZ, P1 ;  /* 0x000000ff04197208 */ /* 0x000fe20000800000 */
[--C-:B------:R-:W-:Y:S02]  /*2220*/  FFMA.FTZ R105, R30, c[0x0][0x23c], -R120.reuse ;  /* 0x00008f001e697a23 */ /* 0x100fe40000010878 */
[--C-:B------:R-:W-:Y:S02]  /*2230*/  FFMA.FTZ R102, R37, c[0x0][0x23c], -R120.reuse ;  /* 0x00008f0025667a23 */ /* 0x100fe40000010878 */
[----:B------:R-:W-:Y:S01]  /*2240*/  FFMA.FTZ R103, R31, c[0x0][0x23c], -R120 ;  /* 0x00008f001f677a23 */ /* 0x000fe20000010878 */
[----:B------:R-:W1:Y:S01]  /*2250*/  LDSM.16.MT88.4 R36, [R151+0x8000] ;  /* 0x008000009724783b */ /* 0x000e620000004200 */
[--C-:B------:R-:W-:Y:S01]  /*2260*/  FFMA.FTZ R107, R29, c[0x0][0x23c], -R25.reuse ;  /* 0x00008f001d6b7a23 */ /* 0x100fe20000010819 */
[----:B------:R-:W-:Y:S01]  /*2270*/  MUFU.EX2 R105, R105 ;  /* 0x0000006900697308 */ /* 0x000fe20000000800 */
[----:B------:R-:W-:-:S02]  /*2280*/  FFMA.FTZ R106, R20, c[0x0][0x23c], -R25 ;  /* 0x00008f00146a7a23 */ /* 0x000fc40000010819 */
[--C-:B------:R-:W-:Y:S02]  /*2290*/  FFMA.FTZ R104, R22, c[0x0][0x23c], -R25.reuse ;  /* 0x00008f0016687a23 */ /* 0x100fe40000010819 */
[----:B------:R-:W-:Y:S02]  /*22a0*/  FFMA.FTZ R35, R6, c[0x0][0x23c], -R25 ;  /* 0x00008f0006237a23 */ /* 0x000fe40000010819 */
[--C-:B------:R-:W-:Y:S01]  /*22b0*/  FFMA.FTZ R31, R7, c[0x0][0x23c], -R120.reuse ;  /* 0x00008f00071f7a23 */ /* 0x100fe20000010878 */
[----:B------:R-:W2:Y:S01]  /*22c0*/  MUFU.EX2 R102, R102 ;  /* 0x0000006600667308 */ /* 0x000ea20000000800 */
[----:B------:R-:W3:Y:S01]  /*22d0*/  LDSM.16.MT88.4 R4, [R148+0xa000] ;  /* 0x00a000009404783b */ /* 0x000ee20000004200 */
[--C-:B------:R-:W-:Y:S02]  /*22e0*/  FFMA.FTZ R101, R21, c[0x0][0x23c], -R120.reuse ;  /* 0x00008f0015657a23 */ /* 0x100fe40000010878 */
[--C-:B------:R-:W-:Y:S01]  /*22f0*/  FFMA.FTZ R30, R17, c[0x0][0x23c], -R120.reuse ;  /* 0x00008f00111e7a23 */ /* 0x100fe20000010878 */
[----:B------:R-:W4:Y:S01]  /*2300*/  LDSM.16.MT88.4 R20, [R151+0x8800] ;  /* 0x008800009714783b */ /* 0x000f220000004200 */
[----:B------:R-:W-:-:S02]  /*2310*/  FFMA.FTZ R0, R13, c[0x0][0x23c], -R120 ;  /* 0x00008f000d007a23 */ /* 0x000fc40000010878 */
[----:B------:R-:W-:Y:S01]  /*2320*/  MUFU.EX2 R103, R103 ;  /* 0x0000006700677308 */ /* 0x000fe20000000800 */
[--C-:B------:R-:W-:Y:S02]  /*2330*/  FFMA.FTZ R34, R18, c[0x0][0x23c], -R25.reuse ;  /* 0x00008f0012227a23 */ /* 0x100fe40000010819 */
[--C-:B------:R-:W-:Y:S02]  /*2340*/  FFMA.FTZ R29, R16, c[0x0][0x23c], -R25.reuse ;  /* 0x00008f00101d7a23 */ /* 0x100fe40000010819 */
[--C-:B------:R-:W-:Y:S01]  /*2350*/  FFMA.FTZ R33, R14, c[0x0][0x23c], -R25.reuse ;  /* 0x00008f000e217a23 */ /* 0x100fe20000010819 */
[----:B------:R-:W5:Y:S01]  /*2360*/  LDSM.16.MT88.4 R16, [R149+0x8800] ;  /* 0x008800009510783b */ /* 0x000f620000004200 */
[----:B------:R-:W-:Y:S01]  /*2370*/  FFMA.FTZ R2, R12, c[0x0][0x23c], -R25 ;  /* 0x00008f000c027a23 */ /* 0x000fe20000010819 */
[----:B------:R-:W1:Y:S01]  /*2380*/  MUFU.EX2 R32, R32 ;  /* 0x0000002000207308 */ /* 0x000e620000000800 */
[----:B--2---:R-:W-:Y:S01]  /*2390*/  F2FP.BF16.PACK_AB R84, R102, R105 ;  /* 0x000000696654723e */ /* 0x004fe200000010ff */
[----:B------:R-:W2:Y:S01]  /*23a0*/  LDSM.16.MT88.4 R12, [R148+0x8800] ;  /* 0x00880000940c783b */ /* 0x000ea20000004200 */
[----:B------:R-:W-:-:S02]  /*23b0*/  FFMA.FTZ R108, R111, c[0x0][0x23c], -R120 ;  /* 0x00008f006f6c7a23 */ /* 0x000fc40000010878 */
[--C-:B------:R-:W-:Y:S02]  /*23c0*/  FFMA.FTZ R111, R109, c[0x0][0x23c], -R120.reuse ;  /* 0x00008f006d6f7a23 */ /* 0x100fe40000010878 */
[--C-:B------:R-:W-:Y:S01]  /*23d0*/  FFMA.FTZ R109, R115, c[0x0][0x23c], -R120.reuse ;  /* 0x00008f00736d7a23 */ /* 0x100fe20000010878 */
[----:B------:R-:W-:Y:S01]  /*23e0*/  MUFU.EX2 R107, R107 ;  /* 0x0000006b006b7308 */ /* 0x000fe20000000800 */
[----:B------:R-:W-:Y:S02]  /*23f0*/  FFMA.FTZ R110, R113, c[0x0][0x23c], -R120 ;  /* 0x00008f00716e7a23 */ /* 0x000fe40000010878 */
[--C-:B------:R-:W-:Y:S02]  /*2400*/  FFMA.FTZ R112, R112, c[0x0][0x23c], -R25.reuse ;  /* 0x00008f0070707a23 */ /* 0x100fe40000010819 */
[--C-:B------:R-:W-:Y:S02]  /*2410*/  FFMA.FTZ R113, R124, c[0x0][0x23c], -R25.reuse ;  /* 0x00008f007c717a23 */ /* 0x100fe40000010819 */
[--C-:B------:R-:W-:Y:S01]  /*2420*/  FFMA.FTZ R115, R122, c[0x0][0x23c], -R25.reuse ;  /* 0x00008f007a737a23 */ /* 0x100fe20000010819 */
[----:B------:R-:W3:Y:S01]  /*2430*/  MUFU.EX2 R106, R106 ;  /* 0x0000006a006a7308 */ /* 0x000ee20000000800 */
[----:B-1----:R-:W-:Y:S01]  /*2440*/  F2FP.BF16.PACK_AB R86, R32, R103 ;  /* 0x000000672056723e */ /* 0x002fe200000010ff */
[----:B------:R-:W-:-:S02]  /*2450*/  FFMA.FTZ R116, R116, c[0x0][0x23c], -R25 ;  /* 0x00008f0074747a23 */ /* 0x000fc40000010819 */
[--C-:B------:R-:W-:Y:S02]  /*2460*/  FFMA.FTZ R122, R119, c[0x0][0x23c], -R120.reuse ;  /* 0x00008f00777a7a23 */ /* 0x100fe40000010878 */
[--C-:B------:R-:W-:Y:S02]  /*2470*/  FFMA.FTZ R121, R121, c[0x0][0x23c], -R120.reuse ;  /* 0x00008f0079797a23 */ /* 0x100fe40000010878 */
[----:B------:R-:W-:Y:S01]  /*2480*/  MUFU.EX2 R104, R104 ;  /* 0x0000006800687308 */ /* 0x000fe20000000800 */
[--C-:B------:R-:W-:Y:S02]  /*2490*/  FFMA.FTZ R117, R117, c[0x0][0x23c], -R120.reuse ;  /* 0x00008f0075757a23 */ /* 0x100fe40000010878 */
[--C-:B------:R-:W-:Y:S02]  /*24a0*/  FFMA.FTZ R119, R114, c[0x0][0x23c], -R25.reuse ;  /* 0x00008f0072777a23 */ /* 0x100fe40000010819 */
[----:B------:R-:W-:Y:S02]  /*24b0*/  FFMA.FTZ R120, R27, c[0x0][0x23c], -R120 ;  /* 0x00008f001b787a23 */ /* 0x000fe40000010878 */
[--C-:B------:R-:W-:Y:S01]  /*24c0*/  FFMA.FTZ R118, R118, c[0x0][0x23c], -R25.reuse ;  /* 0x00008f0076767a23 */ /* 0x100fe20000010819 */
[----:B------:R-:W1:Y:S01]  /*24d0*/  MUFU.EX2 R35, R35 ;  /* 0x0000002300237308 */ /* 0x000e620000000800 */
[----:B---3--:R-:W-:Y:S01]  /*24e0*/  F2FP.BF16.PACK_AB R85, R106, R107 ;  /* 0x0000006b6a55723e */ /* 0x008fe200000010ff */
[----:B------:R-:W-:-:S02]  /*24f0*/  FFMA.FTZ R114, R26, c[0x0][0x23c], -R25 ;  /* 0x00008f001a727a23 */ /* 0x000fc40000010819 */
[----:B------:R-:W-:Y:S02]  /*2500*/  FFMA.FTZ R175, R24, c[0x0][0x23c], -R25 ;  /* 0x00008f0018af7a23 */ /* 0x000fe40000010819 */
[----:B------:R-:W-:Y:S01]  /*2510*/  FADD.FTZ R102, R105, R102 ;  /* 0x0000006669667221 */ /* 0x000fe20000010000 */
[----:B------:R-:W-:Y:S01]  /*2520*/  LDSM.16.MT88.4 R24, [R150+0x9800] ;  /* 0x009800009618783b */ /* 0x000fe20000004200 */
[----:B------:R-:W-:Y:S01]  /*2530*/  MUFU.EX2 R101, R101 ;  /* 0x0000006500657308 */ /* 0x000fe20000000800 */
[----:B------:R-:W-:Y:S02]  /*2540*/  FADD.FTZ R107, R107, R106 ;  /* 0x0000006a6b6b7221 */ /* 0x000fe40000010000 */
[----:B------:R-:W-:-:S04]  /*2550*/  FADD.FTZ R103, R103, R102 ;  /* 0x0000006667677221 */ /* 0x000fc80000010000 */
[----:B------:R-:W-:Y:S01]  /*2560*/  FADD.FTZ R32, R32, R103 ;  /* 0x0000006720207221 */ /* 0x000fe20000010000 */
[----:B-1----:R-:W-:Y:S01]  /*2570*/  F2FP.BF16.PACK_AB R87, R35, R104 ;  /* 0x000000682357723e */ /* 0x002fe200000010ff */
[----:B------:R-:W1:Y:S01]  /*2580*/  MUFU.EX2 R30, R30 ;  /* 0x0000001e001e7308 */ /* 0x000e620000000800 */
[----:B------:R-:W-:-:S04]  /*2590*/  FADD.FTZ R104, R104, R107 ;  /* 0x0000006b68687221 */ /* 0x000fc80000010000 */
[----:B------:R-:W-:Y:S01]  /*25a0*/  FADD.FTZ R35, R35, R104 ;  /* 0x0000006823237221 */ /* 0x000fe20000010000 */
[C---:B------:R-:W-:Y:S02]  /*25b0*/  HMMA.16816.F32.BF16 R40, R84.reuse, R44, RZ ;  /* 0x0000002c5428723c */ /* 0x040fe400000418ff */
[----:B------:R-:W-:Y:S06]  /*25c0*/  MUFU.EX2 R31, R31 ;  /* 0x0000001f001f7308 */ /* 0x000fec0000000800 */
[C---:B------:R-:W-:Y:S02]  /*25d0*/  HMMA.16816.F32.BF16 R44, R84.reuse, R46, RZ ;  /* 0x0000002e542c723c */ /* 0x040fe400000418ff */
[----:B------:R-:W-:Y:S06]  /*25e0*/  MUFU.EX2 R0, R0 ;  /* 0x0000000000007308 */ /* 0x000fec0000000800 */
[C---:B------:R-:W-:Y:S02]  /*25f0*/  HMMA.16816.F32.BF16 R96, R84.reuse, R36, RZ ;  /* 0x000000245460723c */ /* 0x040fe400000418ff */
[----:B------:R-:W-:Y:S06]  /*2600*/  MUFU.EX2 R34, R34 ;  /* 0x0000002200227308 */ /* 0x000fec0000000800 */
[C---:B------:R-:W-:Y:S02]  /*2610*/  HMMA.16816.F32.BF16 R48, R84.reuse, R52, RZ ;  /* 0x000000345430723c */ /* 0x040fe400000418ff */
[----:B------:R-:W3:Y:S06]  /*2620*/  MUFU.EX2 R29, R29 ;  /* 0x0000001d001d7308 */ /* 0x000eec0000000800 */
[C---:B------:R-:W-:Y:S02]  /*2630*/  HMMA.16816.F32.BF16 R56, R84.reuse, R60, RZ ;  /* 0x0000003c5438723c */ /* 0x040fe400000418ff */
[----:B------:R-:W-:Y:S06]  /*2640*/  MUFU.EX2 R33, R33 ;  /* 0x0000002100217308 */ /* 0x000fec0000000800 */
[C---:B------:R-:W-:Y:S02]  /*2650*/  HMMA.16816.F32.BF16 R64, R84.reuse, R68, RZ ;  /* 0x000000445440723c */ /* 0x040fe400000418ff */
[----:B------:R-:W1:Y:S06]  /*2660*/  MUFU.EX2 R2, R2 ;  /* 0x0000000200027308 */ /* 0x000e6c0000000800 */
[C---:B------:R-:W-:Y:S02]  /*2670*/  HMMA.16816.F32.BF16 R72, R84.reuse, R92, RZ ;  /* 0x0000005c5448723c */ /* 0x040fe400000418ff */
[----:B------:R-:W-:Y:S06]  /*2680*/  MUFU.EX2 R108, R108 ;  /* 0x0000006c006c7308 */ /* 0x000fec0000000800 */
[C---:B------:R-:W-:Y:S02]  /*2690*/  HMMA.16816.F32.BF16 R76, R84.reuse, R80, RZ ;  /* 0x00000050544c723c */ /* 0x040fe400000418ff */
[----:B------:R-:W1:Y:S06]  /*26a0*/  MUFU.EX2 R111, R111 ;  /* 0x0000006f006f7308 */ /* 0x000e6c0000000800 */
[C---:B------:R-:W-:Y:S02]  /*26b0*/  HMMA.16816.F32.BF16 R36, R84.reuse, R38, RZ ;  /* 0x000000265424723c */ /* 0x040fe400000418ff */
[----:B------:R-:W-:Y:S06]  /*26c0*/  MUFU.EX2 R109, R109 ;  /* 0x0000006d006d7308 */ /* 0x000fec0000000800 */
[C---:B------:R-:W-:Y:S02]  /*26d0*/  HMMA.16816.F32.BF16 R52, R84.reuse, R54, RZ ;  /* 0x000000365434723c */ /* 0x040fe400000418ff */
[----:B------:R-:W-:Y:S06]  /*26e0*/  MUFU.EX2 R110, R110 ;  /* 0x0000006e006e7308 */ /* 0x000fec0000000800 */
[C---:B------:R-:W-:Y:S02]  /*26f0*/  HMMA.16816.F32.BF16 R60, R84.reuse, R62, RZ ;  /* 0x0000003e543c723c */ /* 0x040fe400000418ff */
[----:B------:R-:W-:Y:S06]  /*2700*/  MUFU.EX2 R112, R112 ;  /* 0x0000007000707308 */ /* 0x000fec0000000800 */
[C---:B------:R-:W-:Y:S02]  /*2710*/  HMMA.16816.F32.BF16 R68, R84.reuse, R70, RZ ;  /* 0x000000465444723c */ /* 0x040fe400000418ff */
[----:B------:R-:W1:Y:S06]  /*2720*/  MUFU.EX2 R113, R113 ;  /* 0x0000007100717308 */ /* 0x000e6c0000000800 */
[C---:B------:R-:W-:Y:S02]  /*2730*/  HMMA.16816.F32.BF16 R92, R84.reuse, R94, RZ ;  /* 0x0000005e545c723c */ /* 0x040fe400000418ff */
[----:B------:R-:W-:Y:S06]  /*2740*/  MUFU.EX2 R115, R115 ;  /* 0x0000007300737308 */ /* 0x000fec0000000800 */
[C---:B------:R-:W-:Y:S02]  /*2750*/  HMMA.16816.F32.BF16 R80, R84.reuse, R82, RZ ;  /* 0x000000525450723c */ /* 0x040fe400000418ff */
[----:B------:R-:W2:Y:S06]  /*2760*/  MUFU.EX2 R116, R116 ;  /* 0x0000007400747308 */ /* 0x000eac0000000800 */
[C---:B------:R-:W-:Y:S02]  /*2770*/  HMMA.16816.F32.BF16 R88, R84.reuse, R4, RZ ;  /* 0x000000045458723c */ /* 0x040fe400000418ff */
[----:B------:R-:W-:Y:S05]  /*2780*/  MUFU.EX2 R121, R121 ;  /* 0x0000007900797308 */ /* 0x000fea0000000800 */
[----:B-1----:R-:W-:Y:S01]  /*2790*/  F2FP.BF16.PACK_AB R4, R30, R101 ;  /* 0x000000651e04723e */ /* 0x002fe200000010ff */
[----:B------:R-:W-:Y:S01]  /*27a0*/  HMMA.16816.F32.BF16 R84, R84, R6, RZ ;  /* 0x000000065454723c */ /* 0x000fe200000418ff */
[----:B---3--:R-:W-:Y:S01]  /*27b0*/  F2FP.BF16.PACK_AB R5, R29, R34 ;  /* 0x000000221d05723e */ /* 0x008fe200000010ff */
[----:B------:R-:W1:Y:S01]  /*27c0*/  MUFU.EX2 R122, R122 ;  /* 0x0000007a007a7308 */ /* 0x000e620000000800 */
[----:B------:R-:W-:-:S02]  /*27d0*/  FADD.FTZ R101, R101, R32 ;  /* 0x0000002065657221 */ /* 0x000fc40000010000 */
[----:B------:R-:W-:Y:S02]  /*27e0*/  FADD.FTZ R34, R34, R35 ;  /* 0x0000002322227221 */ /* 0x000fe40000010000 */
[----:B------:R-:W-:Y:S01]  /*27f0*/  F2FP.BF16.PACK_AB R6, R0, R31 ;  /* 0x0000001f0006723e */ /* 0x000fe200000010ff */
[----:B------:R-:W-:Y:S01]  /*2800*/  FADD.FTZ R30, R30, R101 ;  /* 0x000000651e1e7221 */ /* 0x000fe20000010000 */
[----:B------:R-:W-:Y:S01]  /*2810*/  F2FP.BF16.PACK_AB R7, R2, R33 ;  /* 0x000000210207723e */ /* 0x000fe200000010ff */
[----:B------:R-:W-:Y:S01]  /*2820*/  MUFU.EX2 R117, R117 ;  /* 0x0000007500757308 */ /* 0x000fe20000000800 */
[----:B------:R-:W-:Y:S02]  /*2830*/  FADD.FTZ R34, R29, R34 ;  /* 0x000000221d227221 */ /* 0x000fe40000010000 */
[----:B------:R-:W-:Y:S02]  /*2840*/  FADD.FTZ R31, R31, R30 ;  /* 0x0000001e1f1f7221 */ /* 0x000fe40000010000 */
[----:B------:R-:W-:Y:S01]  /*2850*/  FADD.FTZ R33, R33, R34 ;  /* 0x0000002221217221 */ /* 0x000fe20000010000 */
[----:B------:R-:W-:Y:S01]  /*2860*/  HMMA.16816.F32.BF16 R40, R4, R8, R40 ;  /* 0x000000080428723c */ /* 0x000fe20000041828 */
[----:B------:R-:W-:Y:S01]  /*2870*/  FADD.FTZ R31, R0, R31 ;  /* 0x0000001f001f7221 */ /* 0x000fe20000010000 */
[----:B------:R-:W-:Y:S01]  /*2880*/  MUFU.EX2 R120, R120 ;  /* 0x0000007800787308 */ /* 0x000fe20000000800 */
[----:B------:R-:W-:-:S05]  /*2890*/  FADD.FTZ R33, R2, R33 ;  /* 0x0000002102217221 */ /* 0x000fca0000010000 */
[C---:B------:R-:W-:Y:S01]  /*28a0*/  HMMA.16816.F32.BF16 R44, R4.reuse, R10, R44 ;  /* 0x0000000a042c723c */ /* 0x040fe2000004182c */
[----:B------:R-:W3:Y:S01]  /*28b0*/  LDSM.16.MT88.4 R8, [R150+0xa800] ;  /* 0x00a800009608783b */ /* 0x000ee20000004200 */
[----:B------:R-:W-:Y:S06]  /*28c0*/  MUFU.EX2 R118, R118 ;  /* 0x0000007600767308 */ /* 0x000fec0000000800 */
[C---:B----4-:R-:W-:Y:S02]  /*28d0*/  HMMA.16816.F32.BF16 R96, R4.reuse, R20, R96 ;  /* 0x000000140460723c */ /* 0x050fe40000041860 */
[----:B------:R-:W4:Y:S06]  /*28e0*/  MUFU.EX2 R119, R119 ;  /* 0x0000007700777308 */ /* 0x000f2c0000000800 */
[C---:B------:R-:W-:Y:S01]  /*28f0*/  HMMA.16816.F32.BF16 R36, R4.reuse, R22, R36 ;  /* 0x000000160424723c */ /* 0x040fe20000041824 */
[----:B------:R-:W1:Y:S01]  /*2900*/  LDSM.16.MT88.4 R20, [R151+0xa800] ;  /* 0x00a800009714783b */ /* 0x000e620000004200 */
[----:B------:R-:W-:Y:S06]  /*2910*/  MUFU.EX2 R114, R114 ;  /* 0x0000007200727308 */ /* 0x000fec0000000800 */
[C---:B-----5:R-:W-:Y:S02]  /*2920*/  HMMA.16816.F32.BF16 R48, R4.reuse, R16, R48 ;  /* 0x000000100430723c */ /* 0x060fe40000041830 */
[----:B------:R-:W5:Y:S06]  /*2930*/  MUFU.EX2 R175, R175 ;  /* 0x000000af00af7308 */ /* 0x000f6c0000000800 */
[C---:B------:R-:W-:Y:S01]  /*2940*/  HMMA.16816.F32.BF16 R52, R4.reuse, R18, R52 ;  /* 0x000000120434723c */ /* 0x040fe20000041834 */
[----:B------:R-:W4:Y:S07]  /*2950*/  LDSM.16.MT88.4 R16, [R149+0xa800] ;  /* 0x00a800009510783b */ /* 0x000f2e0000004200 */
[C---:B--2---:R-:W-:Y:S08]  /*2960*/  HMMA.16816.F32.BF16 R56, R4.reuse, R12, R56 ;  /* 0x0000000c0438723c */ /* 0x044ff00000041838 */
[C---:B------:R-:W-:Y:S01]  /*2970*/  HMMA.16816.F32.BF16 R60, R4.reuse, R14, R60 ;  /* 0x0000000e043c723c */ /* 0x040fe2000004183c */
[----:B------:R-:W2:Y:S07]  /*2980*/  LDSM.16.MT88.4 R12, [R148+0xa800] ;  /* 0x00a80000940c783b */ /* 0x000eae0000004200 */
[C---:B---3--:R-:W-:Y:S08]  /*2990*/  HMMA.16816.F32.BF16 R72, R4.reuse, R8, R72 ;  /* 0x000000080448723c */ /* 0x048ff00000041848 */
[C---:B------:R-:W-:Y:S01]  /*29a0*/  HMMA.16816.F32.BF16 R92, R4.reuse, R10, R92 ;  /* 0x0000000a045c723c */ /* 0x040fe2000004185c */
[----:B------:R-:W3:Y:S07]  /*29b0*/  LDSM.16.MT88.4 R8, [R151+0x9000] ;  /* 0x009000009708783b */ /* 0x000eee0000004200 */
[C---:B-1----:R-:W-:Y:S08]  /*29c0*/  HMMA.16816.F32.BF16 R64, R4.reuse, R20, R64 ;  /* 0x000000140440723c */ /* 0x042ff00000041840 */
[C---:B------:R-:W-:Y:S01]  /*29d0*/  HMMA.16816.F32.BF16 R68, R4.reuse, R22, R68 ;  /* 0x000000160444723c */ /* 0x040fe20000041844 */
[----:B------:R-:W1:Y:S07]  /*29e0*/  LDSM.16.MT88.4 R20, [R150+0x9000] ;  /* 0x009000009614783b */ /* 0x000e6e0000004200 */
[C---:B----4-:R-:W-:Y:S08]  /*29f0*/  HMMA.16816.F32.BF16 R76, R4.reuse, R16, R76 ;  /* 0x00000010044c723c */ /* 0x050ff0000004184c */
[C---:B------:R-:W-:Y:S01]  /*2a00*/  HMMA.16816.F32.BF16 R80, R4.reuse, R18, R80 ;  /* 0x000000120450723c */ /* 0x040fe20000041850 */
[----:B------:R-:W4:Y:S07]  /*2a10*/  LDSM.16.MT88.4 R16, [R149+0x9000] ;  /* 0x009000009510783b */ /* 0x000f2e0000004200 */
[C---:B--2---:R-:W-:Y:S08]  /*2a20*/  HMMA.16816.F32.BF16 R88, R4.reuse, R12, R88 ;  /* 0x0000000c0458723c */ /* 0x044ff00000041858 */
[----:B------:R-:W-:Y:S01]  /*2a30*/  HMMA.16816.F32.BF16 R84, R4, R14, R84 ;  /* 0x0000000e0454723c */ /* 0x000fe20000041854 */
[----:B------:R-:W2:Y:S06]  /*2a40*/  LDSM.16.MT88.4 R12, [R148+0x9000] ;  /* 0x00900000940c783b */ /* 0x000eac0000004200 */
[----:B------:R-:W-:Y:S01]  /*2a50*/  F2FP.BF16.PACK_AB R4, R111, R108 ;  /* 0x0000006c6f04723e */ /* 0x000fe200000010ff */
[----:B------:R-:W-:Y:S01]  /*2a60*/  FADD.FTZ R108, R108, R31 ;  /* 0x0000001f6c6c7221 */ /* 0x000fe20000010000 */
[----:B------:R-:W-:Y:S01]  /*2a70*/  F2FP.BF16.PACK_AB R5, R113, R112 ;  /* 0x000000707105723e */ /* 0x000fe200000010ff */
[----:B------:R-:W-:Y:S01]  /*2a80*/  FADD.FTZ R112, R112, R33 ;  /* 0x0000002170707221 */ /* 0x000fe20000010000 */
[----:B------:R-:W-:Y:S01]  /*2a90*/  F2FP.BF16.PACK_AB R6, R110, R109 ;  /* 0x0000006d6e06723e */ /* 0x000fe200000010ff */
[----:B------:R-:W-:Y:S01]  /*2aa0*/  FADD.FTZ R108, R111, R108 ;  /* 0x0000006c6f6c7221 */ /* 0x000fe20000010000 */
[----:B------:R-:W-:Y:S01]  /*2ab0*/  F2FP.BF16.PACK_AB R7, R116, R115 ;  /* 0x000000737407723e */ /* 0x000fe200000010ff */
[----:B------:R-:W-:-:S02]  /*2ac0*/  FADD.FTZ R112, R113, R112 ;  /* 0x0000007071707221 */ /* 0x000fc40000010000 */
[----:B------:R-:W-:Y:S02]  /*2ad0*/  FADD.FTZ R109, R109, R108 ;  /* 0x0000006c6d6d7221 */ /* 0x000fe40000010000 */
[----:B------:R-:W-:Y:S02]  /*2ae0*/  FADD.FTZ R115, R115, R112 ;  /* 0x0000007073737221 */ /* 0x000fe40000010000 */
[----:B---3--:R-:W-:Y:S01]  /*2af0*/  HMMA.16816.F32.BF16 R96, R4, R8, R96 ;  /* 0x000000080460723c */ /* 0x008fe20000041860 */
[----:B------:R-:W-:Y:S02]  /*2b00*/  FADD.FTZ R110, R110, R109 ;  /* 0x0000006d6e6e7221 */ /* 0x000fe40000010000 */
[----:B------:R-:W-:-:S05]  /*2b10*/  FADD.FTZ R115, R116, R115 ;  /* 0x0000007374737221 */ /* 0x000fca0000010000 */
        /* <DEDUP_REMOVED lines=16> */
[----:B------:R-:W-:Y:S07]  /*2c20*/  LDSM.16.MT88.4 R20, [R148+0x9800] ;  /* 0x009800009414783b */ /* 0x000fee0000004200 */
[C---:B----4-:R-:W-:Y:S08]  /*2c30*/  HMMA.16816.F32.BF16 R88, R4.reuse, R16, R88 ;  /* 0x000000100458723c */ /* 0x050ff00000041858 */
[C---:B--2---:R-:W-:Y:S08]  /*2c40*/  HMMA.16816.F32.BF16 R76, R4.reuse, R12, R76 ;  /* 0x0000000c044c723c */ /* 0x044ff0000004184c */
[C---:B------:R-:W-:Y:S01]  /*2c50*/  HMMA.16816.F32.BF16 R80, R4.reuse, R14, R80 ;  /* 0x0000000e0450723c */ /* 0x040fe20000041850 */
[----:B------:R-:W1:Y:S07]  /*2c60*/  LDSM.16.MT88.4 R12, [R149+0x9800] ;  /* 0x00980000950c783b */ /* 0x000e6e0000004200 */
[----:B------:R-:W-:Y:S01]  /*2c70*/  HMMA.16816.F32.BF16 R84, R4, R18, R84 ;  /* 0x000000120454723c */ /* 0x000fe20000041854 */
[----:B------:R-:W-:Y:S06]  /*2c80*/  LDSM.16.MT88.4 R16, [R150+0xb800] ;  /* 0x00b800009610783b */ /* 0x000fec0000004200 */
[----:B------:R-:W-:Y:S01]  /*2c90*/  F2FP.BF16.PACK_AB R4, R122, R121 ;  /* 0x000000797a04723e */ /* 0x000fe200000010ff */
[----:B------:R-:W-:Y:S01]  /*2ca0*/  FADD.FTZ R121, R121, R110 ;  /* 0x0000006e79797221 */ /* 0x000fe20000010000 */
[----:B------:R-:W-:Y:S01]  /*2cb0*/  F2FP.BF16.PACK_AB R5, R119, R118 ;  /* 0x000000767705723e */ /* 0x000fe200000010ff */
[----:B------:R-:W-:Y:S01]  /*2cc0*/  FADD.FTZ R118, R118, R115 ;  /* 0x0000007376767221 */ /* 0x000fe20000010000 */
[----:B------:R-:W-:Y:S01]  /*2cd0*/  F2FP.BF16.PACK_AB R6, R120, R117 ;  /* 0x000000757806723e */ /* 0x000fe200000010ff */
[----:B------:R-:W-:Y:S01]  /*2ce0*/  FADD.FTZ R122, R122, R121 ;  /* 0x000000797a7a7221 */ /* 0x000fe20000010000 */
[----:B-----5:R-:W-:Y:S01]  /*2cf0*/  F2FP.BF16.PACK_AB R7, R175, R114 ;  /* 0x00000072af07723e */ /* 0x020fe200000010ff */
[----:B------:R-:W-:-:S02]  /*2d00*/  FADD.FTZ R119, R119, R118 ;  /* 0x0000007677777221 */ /* 0x000fc40000010000 */
[----:B------:R-:W-:Y:S02]  /*2d10*/  FADD.FTZ R117, R117, R122 ;  /* 0x0000007a75757221 */ /* 0x000fe40000010000 */
[----:B------:R-:W-:Y:S02]  /*2d20*/  FADD.FTZ R114, R114, R119 ;  /* 0x0000007772727221 */ /* 0x000fe40000010000 */
[----:B---3--:R-:W-:Y:S01]  /*2d30*/  HMMA.16816.F32.BF16 R96, R4, R8, R96 ;  /* 0x000000080460723c */ /* 0x008fe20000041860 */
[----:B------:R-:W-:Y:S02]  /*2d40*/  FADD.FTZ R177, R120, R117 ;  /* 0x0000007578b17221 */ /* 0x000fe40000010000 */
[----:B------:R-:W-:-:S05]  /*2d50*/  FADD.FTZ R175, R175, R114 ;  /* 0x00000072afaf7221 */ /* 0x000fca0000010000 */
[C---:B------:R-:W-:Y:S01]  /*2d60*/  HMMA.16816.F32.BF16 R36, R4.reuse, R10, R36 ;  /* 0x0000000a0424723c */ /* 0x040fe20000041824 */
[----:B------:R-:W2:Y:S07]  /*2d70*/  LDSM.16.MT88.4 R8, [R151+0xb800] ;  /* 0x00b800009708783b */ /* 0x000eae0000004200 */
[C---:B-1----:R-:W-:Y:S08]  /*2d80*/  HMMA.16816.F32.BF16 R48, R4.reuse, R12, R48 ;  /* 0x0000000c0430723c */ /* 0x042ff00000041830 */
[C---:B------:R-:W-:Y:S01]  /*2d90*/  HMMA.16816.F32.BF16 R52, R4.reuse, R14, R52 ;  /* 0x0000000e0434723c */ /* 0x040fe20000041834 */
[----:B------:R-:W1:Y:S07]  /*2da0*/  LDSM.16.MT88.4 R12, [R149+0xb800] ;  /* 0x00b80000950c783b */ /* 0x000e6e0000004200 */
[C---:B------:R-:W-:Y:S08]  /*2db0*/  HMMA.16816.F32.BF16 R40, R4.reuse, R24, R40 ;  /* 0x000000180428723c */ /* 0x040ff00000041828 */
[C---:B------:R-:W-:Y:S08]  /*2dc0*/  HMMA.16816.F32.BF16 R44, R4.reuse, R26, R44 ;  /* 0x0000001a042c723c */ /* 0x040ff0000004182c */
[C---:B------:R-:W-:Y:S08]  /*2dd0*/  HMMA.16816.F32.BF16 R56, R4.reuse, R20, R56 ;  /* 0x000000140438723c */ /* 0x040ff00000041838 */
[C---:B--2---:R-:W-:Y:S08]  /*2de0*/  HMMA.16816.F32.BF16 R64, R4.reuse, R8, R64 ;  /* 0x000000080440723c */ /* 0x044ff00000041840 */
[C---:B------:R-:W-:Y:S01]  /*2df0*/  HMMA.16816.F32.BF16 R68, R4.reuse, R10, R68 ;  /* 0x0000000a0444723c */ /* 0x040fe20000041844 */
[----:B------:R-:W2:Y:S07]  /*2e00*/  LDSM.16.MT88.4 R8, [R148+0xb800] ;  /* 0x00b800009408783b */ /* 0x000eae0000004200 */
[C---:B------:R-:W-:Y:S08]  /*2e10*/  HMMA.16816.F32.BF16 R60, R4.reuse, R22, R60 ;  /* 0x00000016043c723c */ /* 0x040ff0000004183c */
[C---:B------:R-:W-:Y:S08]  /*2e20*/  HMMA.16816.F32.BF16 R72, R4.reuse, R16, R72 ;  /* 0x000000100448723c */ /* 0x040ff00000041848 */
[C---:B------:R-:W-:Y:S08]  /*2e30*/  HMMA.16816.F32.BF16 R92, R4.reuse, R18, R92 ;  /* 0x00000012045c723c */ /* 0x040ff0000004185c */
[C---:B-1----:R-:W-:Y:S08]  /*2e40*/  HMMA.16816.F32.BF16 R76, R4.reuse, R12, R76 ;  /* 0x0000000c044c723c */ /* 0x042ff0000004184c */
[C---:B------:R-:W-:Y:S08]  /*2e50*/  HMMA.16816.F32.BF16 R80, R4.reuse, R14, R80 ;  /* 0x0000000e0450723c */ /* 0x040ff00000041850 */
[C---:B--2---:R-:W-:Y:S08]  /*2e60*/  HMMA.16816.F32.BF16 R88, R4.reuse, R8, R88 ;  /* 0x000000080458723c */ /* 0x044ff00000041858 */
[----:B------:R-:W-:Y:S01]  /*2e70*/  HMMA.16816.F32.BF16 R84, R4, R10, R84 ;  /* 0x0000000a0454723c */ /* 0x000fe20000041854 */
[----:B------:R-:W-:Y:S03]  /*2e80*/  @!UPT UIADD3 URZ, URZ, URZ, URZ ;  /* 0x0000003f3f3ff290 */ /* 0x000fe6000fffe03f */
[----:B------:R-:W-:Y:S11]  /*2e90*/  @!P0 BRA `(.L_x_460) ;  /* 0x00001f2000008947 */ /* 0x000ff60003800000 */
[----:B------:R-:W-:Y:S01]  /*2ea0*/  IADD3 R169, R28, -0x2, RZ ;  /* 0xfffffffe1ca97810 */ /* 0x000fe20007ffe0ff */
[----:B------:R-:W-:Y:S01]  /*2eb0*/  IMAD.MOV.U32 R0, RZ, RZ, R3 ;  /* 0x000000ffff007224 */ /* 0x000fe200078e0003 */
[----:B------:R-:W-:Y:S01]  /*2ec0*/  MOV R101, R100 ;  /* 0x0000006400657202 */ /* 0x000fe20000000f00 */
[----:B------:R-:W-:Y:S06]  /*2ed0*/  BRA `(.L_x_461) ;  /* 0x000001d000007947 */ /* 0x000fec0003800000 */
.L_x_463:
[----:B------:R-:W-:Y:S04]  /*2ee0*/  IADD3 R3, R169, -0x1, RZ ;  /* 0xffffffffa9037810 */ /* 0x000fe80007ffe0ff */
[----:B------:R-:W-:Y:S01]  /*2ef0*/  SHF.R.S32.HI R2, RZ, 0x1f, R3 ;  /* 0x0000001fff027819 */ /* 0x000fe20000011403 */
[C---:B------:R-:W-:Y:S04]  /*2f00*/  IMAD.WIDE.U32 R102, R3.reuse, c[0x0][0x198], RZ ;  /* 0x0000660003667a25 */ /* 0x040fe800078e00ff */
[----:B------:R-:W-:Y:S04]  /*2f10*/  IMAD R2, R2, c[0x0][0x198], RZ ;  /* 0x0000660002027a24 */ /* 0x000fe800078e02ff */
[----:B------:R-:W-:Y:S01]  /*2f20*/  IMAD R2, R3, c[0x0][0x19c], R2 ;  /* 0x0000670003027a24 */ /* 0x000fe200078e0202 */
[C---:B------:R-:W-:Y:S03]  /*2f30*/  LEA R3, P1, R102.reuse, R164, 0x6 ;  /* 0x000000a466037211 */ /* 0x040fe600078230ff */
[----:B------:R-:W-:Y:S01]  /*2f40*/  IMAD.IADD R103, R103, 0x1, R2 ;  /* 0x0000000167677824 */ /* 0x000fe200078e0202 */
[C---:B------:R-:W-:Y:S04]  /*2f50*/  LEA R104, P2, R3.reuse, c[0x0][0x168], 0x1 ;  /* 0x00005a0003687a11 */ /* 0x040fe800078408ff */
[----:B------:R-:W-:Y:S02]  /*2f60*/  LEA.HI.X R2, R102, R167, R103, 0x6, P1 ;  /* 0x000000a766027211 */ /* 0x000fe400008f3467 */
        /* <DEDUP_REMOVED lines=20> */
.L_x_461:
[----:B------:R-:W-:Y:S01]  /*30b0*/  SHF.R.S32.HI R2, RZ, 0x1f, R169 ;  /* 0x0000001fff027819 */ /* 0x000fe200000114a9 */
[----:B------:R-:W-:Y:S04]  /*30c0*/  DEPBAR.LE SB0, 0x0 ;  /* 0x000080000000791a */ /* 0x000fe80000000000 */
[----:B------:R-:W-:Y:S01]  /*30d0*/  BAR.SYNC.DEFER_BLOCKING 0x0 ;  /* 0x0000000000007b1d */ /* 0x000fe20000010000 */
[----:B------:R-:W-:Y:S02]  /*30e0*/  IMAD R2, R2, c[0x0][0x1a0], RZ ;  /* 0x0000680002027a24 */ /* 0x000fe400078e02ff */
[C---:B------:R-:W-:Y:S04]  /*30f0*/  IMAD.WIDE.U32 R102, R169.reuse, c[0x0][0x1a0], RZ ;  /* 0x00006800a9667a25 */ /* 0x040fe800078e00ff */
        /* <DEDUP_REMOVED lines=17> */
[----:B------:R1:W-:Y:S01]  /*3210*/  LDGSTS.E.BYPASS.LTC128B.128 [R160+0x8800], [R102.64] ;  /* 0x0880000066a07fae */ /* 0x0003e2000b901d4a */
[----:B------:R-:W-:Y:S03]  /*3220*/  ISETP.GT.AND P0, PT, R169, RZ, PT ;  /* 0x000000ffa900720c */ /* 0x000fe60003f04270 */
[----:B------:R1:W-:Y:S04]  /*3230*/  LDGSTS.E.BYPASS.LTC128B.128 [R160+0xa800], [R102.64+0x80] ;  /* 0x0a80008066a07fae */ /* 0x0003e8000b901d4a */
[----:B------:R1:W-:Y:S04]  /*3240*/  LDGSTS.E.BYPASS.LTC128B.128 [R160+0x9000], [R2.64] ;  /* 0x0900000002a07fae */ /* 0x0003e8000b901d4a */
[----:B------:R1:W-:Y:S04]  /*3250*/  LDGSTS.E.BYPASS.LTC128B.128 [R160+0xb000], [R2.64+0x80] ;  /* 0x0b00008002a07fae */ /* 0x0003e8000b901d4a */
[----:B------:R1:W-:Y:S04]  /*3260*/  LDGSTS.E.BYPASS.LTC128B.128 [R160+0x9800], [R180.64] ;  /* 0x09800000b4a07fae */ /* 0x0003e8000b901d4a */
[----:B------:R1:W-:Y:S04]  /*3270*/  LDGSTS.E.BYPASS.LTC128B.128 [R160+0xb800], [R180.64+0x80] ;  /* 0x0b800080b4a07fae */ /* 0x0003e8000b901d4a */
[----:B------:R-:W-:Y:S04]  /*3280*/  LDSM.16.M88.4 R104, [R158] ;  /* 0x000000009e68783b */ /* 0x000fe80000000200 */
[----:B------:R-:W2:Y:S04]  /*3290*/  LDSM.16.M88.4 R108, [R157] ;  /* 0x000000009d6c783b */ /* 0x000ea80000000200 */
[----:B------:R-:W3:Y:S04]  /*32a0*/  LDSM.16.M88.4 R112, [R157+0x800] ;  /* 0x000800009d70783b */ /* 0x000ee80000000200 */
[----:B------:R-:W4:Y:S04]  /*32b0*/  LDSM.16.M88.4 R116, [R157+0x1000] ;  /* 0x001000009d74783b */ /* 0x000f280000000200 */
[----:B------:R-:W0:Y:S04]  /*32c0*/  LDGDEPBAR ;  /* 0x00000000000079af */ /* 0x000e280000000000 */
[----:B------:R-:W5:Y:S04]  /*32d0*/  LDSM.16.M88.4 R120, [R157+0x1800] ;  /* 0x001800009d78783b */ /* 0x000f680000000200 */
[----:B------:R-:W-:Y:S04]  /*32e0*/  LDSM.16.M88.4 R124, [R156] ;  /* 0x000000009c7c783b */ /* 0x000fe80000000200 */
[----:B------:R-:W1:Y:S04]  /*32f0*/  LDSM.16.M88.4 R128, [R155] ;  /* 0x000000009b80783b */ /* 0x000e680000000200 */
[----:B------:R-:W1:Y:S04]  /*3300*/  LDSM.16.M88.4 R132, [R147] ;  /* 0x000000009384783b */ /* 0x000e680000000200 */
[----:B------:R-:W1:Y:S01]  /*3310*/  LDSM.16.M88.4 R136, [R146] ;  /* 0x000000009288783b */ /* 0x000e620000000200 */
[C---:B--2---:R-:W-:Y:S08]  /*3320*/  HMMA.16816.F32.BF16 R4, R104.reuse, R108, RZ ;  /* 0x0000006c6804723c */ /* 0x044ff000000418ff */
[C---:B------:R-:W-:Y:S01]  /*3330*/  HMMA.16816.F32.BF16 R8, R104.reuse, R110, RZ ;  /* 0x0000006e6808723c */ /* 0x040fe200000418ff */
[----:B------:R-:W2:Y:S07]  /*3340*/  LDSM.16.M88.4 R108, [R145] ;  /* 0x00000000916c783b */ /* 0x000eae0000000200 */
[C---:B---3--:R-:W-:Y:S08]  /*3350*/  HMMA.16816.F32.BF16 R12, R104.reuse, R112, RZ ;  /* 0x00000070680c723c */ /* 0x048ff000000418ff */
[C---:B------:R-:W-:Y:S01]  /*3360*/  HMMA.16816.F32.BF16 R16, R104.reuse, R114, RZ ;  /* 0x000000726810723c */ /* 0x040fe200000418ff */
[----:B------:R-:W-:Y:S07]  /*3370*/  LDSM.16.M88.4 R112, [R153] ;  /* 0x000000009970783b */ /* 0x000fee0000000200 */
[C---:B----4-:R-:W-:Y:S08]  /*3380*/  HMMA.16816.F32.BF16 R20, R104.reuse, R116, RZ ;  /* 0x000000746814723c */ /* 0x050ff000000418ff */
[C---:B------:R-:W-:Y:S01]  /*3390*/  HMMA.16816.F32.BF16 R24, R104.reuse, R118, RZ ;  /* 0x000000766818723c */ /* 0x040fe200000418ff */
[----:B------:R-:W-:Y:S07]  /*33a0*/  LDSM.16.M88.4 R116, [R153+0x800] ;  /* 0x000800009974783b */ /* 0x000fee0000000200 */
[C---:B-----5:R-:W-:Y:S08]  /*33b0*/  HMMA.16816.F32.BF16 R28, R104.reuse, R120, RZ ;  /* 0x00000078681c723c */ /* 0x060ff000000418ff */
[----:B------:R-:W-:Y:S01]  /*33c0*/  HMMA.16816.F32.BF16 R32, R104, R122, RZ ;  /* 0x0000007a6820723c */ /* 0x000fe200000418ff */
[----:B------:R-:W3:Y:S04]  /*33d0*/  LDSM.16.M88.4 R104, [R154] ;  /* 0x000000009a68783b */ /* 0x000ee80000000200 */
[----:B------:R-:W4:Y:S03]  /*33e0*/  LDSM.16.M88.4 R120, [R153+0x1000] ;  /* 0x001000009978783b */ /* 0x000f260000000200 */
[C---:B-1----:R-:W-:Y:S08]  /*33f0*/  HMMA.16816.F32.BF16 R4, R124.reuse, R128, R4 ;  /* 0x000000807c04723c */ /* 0x042ff00000041804 */
[C---:B------:R-:W-:Y:S01]  /*3400*/  HMMA.16816.F32.BF16 R8, R124.reuse, R130, R8 ;  /* 0x000000827c08723c */ /* 0x040fe20000041808 */
[----:B------:R-:W1:Y:S07]  /*3410*/  LDSM.16.M88.4 R128, [R153+0x1800] ;  /* 0x001800009980783b */ /* 0x000e6e0000000200 */
[C---:B------:R-:W-:Y:S08]  /*3420*/  HMMA.16816.F32.BF16 R12, R124.reuse, R132, R12 ;  /* 0x000000847c0c723c */ /* 0x040ff0000004180c */
[C---:B------:R-:W-:Y:S08]  /*3430*/  HMMA.16816.F32.BF16 R16, R124.reuse, R134, R16 ;  /* 0x000000867c10723c */ /* 0x040ff00000041810 */
[C---:B------:R-:W-:Y:S08]  /*3440*/  HMMA.16816.F32.BF16 R20, R124.reuse, R136, R20 ;  /* 0x000000887c14723c */ /* 0x040ff00000041814 */
[C---:B------:R-:W-:Y:S08]  /*3450*/  HMMA.16816.F32.BF16 R24, R124.reuse, R138, R24 ;  /* 0x0000008a7c18723c */ /* 0x040ff00000041818 */
[C---:B--2---:R-:W-:Y:S08]  /*3460*/  HMMA.16816.F32.BF16 R28, R124.reuse, R108, R28 ;  /* 0x0000006c7c1c723c */ /* 0x044ff0000004181c */
[----:B------:R-:W-:Y:S01]  /*3470*/  HMMA.16816.F32.BF16 R32, R124, R110, R32 ;  /* 0x0000006e7c20723c */ /* 0x000fe20000041820 */
[----:B------:R-:W-:Y:S04]  /*3480*/  LDSM.16.M88.4 R108, [R152] ;  /* 0x00000000986c783b */ /* 0x000fe80000000200 */
[----:B------:R-:W2:Y:S03]  /*3490*/  LDSM.16.M88.4 R124, [R144] ;  /* 0x00000000907c783b */ /* 0x000ea60000000200 */
[C---:B---3--:R-:W-:Y:S08]  /*34a0*/  HMMA.16816.F32.BF16 R4, R104.reuse, R112, R4 ;  /* 0x000000706804723c */ /* 0x048ff00000041804 */
[C---:B------:R-:W-:Y:S01]  /*34b0*/  HMMA.16816.F32.BF16 R8, R104.reuse, R114, R8 ;  /* 0x000000726808723c */ /* 0x040fe20000041808 */
[----:B------:R-:W3:Y:S07]  /*34c0*/  LDSM.16.M88.4 R112, [R144+0x800] ;  /* 0x000800009070783b */ /* 0x000eee0000000200 */
[C---:B------:R-:W-:Y:S08]  /*34d0*/  HMMA.16816.F32.BF16 R12, R104.reuse, R116, R12 ;  /* 0x00000074680c723c */ /* 0x040ff0000004180c */
[C---:B------:R-:W-:Y:S01]  /*34e0*/  HMMA.16816.F32.BF16 R16, R104.reuse, R118, R16 ;  /* 0x000000766810723c */ /* 0x040fe20000041810 */
[----:B------:R-:W5:Y:S07]  /*34f0*/  LDSM.16.M88.4 R116, [R144+0x1000] ;  /* 0x001000009074783b */ /* 0x000f6e0000000200 */
[C---:B----4-:R-:W-:Y:S08]  /*3500*/  HMMA.16816.F32.BF16 R20, R104.reuse, R120, R20 ;  /* 0x000000786814723c */ /* 0x050ff00000041814 */
[C---:B------:R-:W-:Y:S01]  /*3510*/  HMMA.16816.F32.BF16 R24, R104.reuse, R122, R24 ;  /* 0x0000007a6818723c */ /* 0x040fe20000041818 */
[----:B------:R-:W-:Y:S07]  /*3520*/  LDSM.16.M88.4 R120, [R158+0x2000] ;  /* 0x002000009e78783b */ /* 0x000fee0000000200 */
[C---:B-1----:R-:W-:Y:S08]  /*3530*/  HMMA.16816.F32.BF16 R28, R104.reuse, R128, R28 ;  /* 0x00000080681c723c */ /* 0x042ff0000004181c */
[----:B------:R-:W-:Y:S01]  /*3540*/  HMMA.16816.F32.BF16 R32, R104, R130, R32 ;  /* 0x000000826820723c */ /* 0x000fe20000041820 */
[----:B------:R-:W1:Y:S04]  /*3550*/  LDSM.16.M88.4 R104, [R144+0x1800] ;  /* 0x001800009068783b */ /* 0x000e680000000200 */
[----:B------:R-:W4:Y:S03]  /*3560*/  LDSM.16.M88.4 R128, [R157+0x2000] ;  /* 0x002000009d80783b */ /* 0x000f260000000200 */
[C---:B--2---:R-:W-:Y:S08]  /*3570*/  HMMA.16816.F32.BF16 R4, R108.reuse, R124, R4 ;  /* 0x0000007c6c04723c */ /* 0x044ff00000041804 */
[C---:B------:R-:W-:Y:S01]  /*3580*/  HMMA.16816.F32.BF16 R8, R108.reuse, R126, R8 ;  /* 0x0000007e6c08723c */ /* 0x040fe20000041808 */
[----:B------:R-:W2:Y:S07]  /*3590*/  LDSM.16.M88.4 R124, [R157+0x2800] ;  /* 0x002800009d7c783b */ /* 0x000eae0000000200 */
[C---:B---3--:R-:W-:Y:S08]  /*35a0*/  HMMA.16816.F32.BF16 R12, R108.reuse, R112, R12 ;  /* 0x000000706c0c723c */ /* 0x048ff0000004180c */
[C---:B------:R-:W-:Y:S01]  /*35b0*/  HMMA.16816.F32.BF16 R16, R108.reuse, R114, R16 ;  /* 0x000000726c10723c */ /* 0x040fe20000041810 */
[----:B------:R-:W-:Y:S07]  /*35c0*/  LDSM.16.M88.4 R112, [R156+0x2000] ;  /* 0x002000009c70783b */ /* 0x000fee0000000200 */
[C---:B-----5:R-:W-:Y:S08]  /*35d0*/  HMMA.16816.F32.BF16 R20, R108.reuse, R116, R20 ;  /* 0x000000746c14723c */ /* 0x060ff00000041814 */
[C---:B------:R-:W-:Y:S01]  /*35e0*/  HMMA.16816.F32.BF16 R24, R108.reuse, R118, R24 ;  /* 0x000000766c18723c */ /* 0x040fe20000041818 */
[----:B------:R-:W-:Y:S07]  /*35f0*/  LDSM.16.M88.4 R116, [R143] ;  /* 0x000000008f74783b */ /* 0x000fee0000000200 */
[C---:B-1----:R-:W-:Y:S08]  /*3600*/  HMMA.16816.F32.BF16 R28, R108.reuse, R104, R28 ;  /* 0x000000686c1c723c */ /* 0x042ff0000004181c */
[----:B------:R-:W-:Y:S01]  /*3610*/  HMMA.16816.F32.BF16 R32, R108, R106, R32 ;  /* 0x0000006a6c20723c */ /* 0x000fe20000041820 */
[----:B------:R-:W1:Y:S04]  /*3620*/  LDSM.16.M88.4 R104, [R157+0x3000] ;  /* 0x003000009d68783b */ /* 0x000e680000000200 */
[----:B------:R-:W3:Y:S03]  /*3630*/  LDSM.16.M88.4 R108, [R157+0x3800] ;  /* 0x003800009d6c783b */ /* 0x000ee60000000200 */
[C---:B----4-:R-:W-:Y:S08]  /*3640*/  HMMA.16816.F32.BF16 R4, R120.reuse, R128, R4 ;  /* 0x000000807804723c */ /* 0x050ff00000041804 */
[C---:B------:R-:W-:Y:S01]  /*3650*/  HMMA.16816.F32.BF16 R8, R120.reuse, R130, R8 ;  /* 0x000000827808723c */ /* 0x040fe20000041808 */
[----:B------:R-:W4:Y:S07]  /*3660*/  LDSM.16.M88.4 R128, [R142] ;  /* 0x000000008e80783b */ /* 0x000f2e0000000200 */
[C---:B--2---:R-:W-:Y:S08]  /*3670*/  HMMA.16816.F32.BF16 R12, R120.reuse, R124, R12 ;  /* 0x0000007c780c723c */ /* 0x044ff0000004180c */
[C---:B------:R-:W-:Y:S01]  /*3680*/  HMMA.16816.F32.BF16 R16, R120.reuse, R126, R16 ;  /* 0x0000007e7810723c */ /* 0x040fe20000041810 */
[----:B------:R-:W2:Y:S07]  /*3690*/  LDSM.16.M88.4 R124, [R141] ;  /* 0x000000008d7c783b */ /* 0x000eae0000000200 */
[C---:B-1----:R-:W-:Y:S08]  /*36a0*/  HMMA.16816.F32.BF16 R20, R120.reuse, R104, R20 ;  /* 0x000000687814723c */ /* 0x042ff00000041814 */
[C---:B------:R-:W-:Y:S01]  /*36b0*/  HMMA.16816.F32.BF16 R24, R120.reuse, R106, R24 ;  /* 0x0000006a7818723c */ /* 0x040fe20000041818 */
[----:B------:R-:W1:Y:S07]  /*36c0*/  LDSM.16.M88.4 R104, [R140] ;  /* 0x000000008c68783b */ /* 0x000e6e0000000200 */
[C---:B---3--:R-:W-:Y:S08]  /*36d0*/  HMMA.16816.F32.BF16 R28, R120.reuse, R108, R28 ;  /* 0x0000006c781c723c */ /* 0x048ff0000004181c */
[----:B------:R-:W-:Y:S01]  /*36e0*/  HMMA.16816.F32.BF16 R32, R120, R110, R32 ;  /* 0x0000006e7820723c */ /* 0x000fe20000041820 */
[----:B------:R-:W-:Y:S04]  /*36f0*/  LDSM.16.M88.4 R108, [R154+0x2000] ;  /* 0x002000009a6c783b */ /* 0x000fe80000000200 */
[----:B------:R-:W-:Y:S03]  /*3700*/  LDSM.16.M88.4 R120, [R153+0x2800] ;  /* 0x002800009978783b */ /* 0x000fe60000000200 */
[C---:B------:R-:W-:Y:S08]  /*3710*/  HMMA.16816.F32.BF16 R4, R112.reuse, R116, R4 ;  /* 0x000000747004723c */ /* 0x040ff00000041804 */
[C---:B------:R-:W-:Y:S01]  /*3720*/  HMMA.16816.F32.BF16 R8, R112.reuse, R118, R8 ;  /* 0x000000767008723c */ /* 0x040fe20000041808 */
[----:B------:R-:W3:Y:S07]  /*3730*/  LDSM.16.M88.4 R116, [R153+0x2000] ;  /* 0x002000009974783b */ /* 0x000eee0000000200 */
[C---:B----4-:R-:W-:Y:S08]  /*3740*/  HMMA.16816.F32.BF16 R12, R112.reuse, R128, R12 ;  /* 0x00000080700c723c */ /* 0x050ff0000004180c */
[C---:B------:R-:W-:Y:S01]  /*3750*/  HMMA.16816.F32.BF16 R16, R112.reuse, R130, R16 ;  /* 0x000000827010723c */ /* 0x040fe20000041810 */
[----:B------:R-:W4:Y:S07]  /*3760*/  LDSM.16.M88.4 R128, [R153+0x3000] ;  /* 0x003000009980783b */ /* 0x000f2e0000000200 */
[C---:B--2---:R-:W-:Y:S08]  /*3770*/  HMMA.16816.F32.BF16 R20, R112.reuse, R124, R20 ;  /* 0x0000007c7014723c */ /* 0x044ff00000041814 */
[C---:B------:R-:W-:Y:S01]  /*3780*/  HMMA.16816.F32.BF16 R24, R112.reuse, R126, R24 ;  /* 0x0000007e7018723c */ /* 0x040fe20000041818 */
[----:B------:R-:W2:Y:S07]  /*3790*/  LDSM.16.M88.4 R124, [R153+0x3800] ;  /* 0x00380000997c783b */ /* 0x000eae0000000200 */
[C---:B-1----:R-:W-:Y:S08]  /*37a0*/  HMMA.16816.F32.BF16 R28, R112.reuse, R104, R28 ;  /* 0x00000068701c723c */ /* 0x042ff0000004181c */
[----:B------:R-:W-:Y:S01]  /*37b0*/  HMMA.16816.F32.BF16 R32, R112, R106, R32 ;  /* 0x0000006a7020723c */ /* 0x000fe20000041820 */
[----:B------:R-:W-:Y:S04]  /*37c0*/  LDSM.16.M88.4 R104, [R152+0x2000] ;  /* 0x002000009868783b */ /* 0x000fe80000000200 */
[----:B------:R-:W1:Y:S03]  /*37d0*/  LDSM.16.M88.4 R112, [R144+0x2000] ;  /* 0x002000009070783b */ /* 0x000e660000000200 */
        /* <DEDUP_REMOVED lines=8> */
[----:B------:R-:W4:Y:S01]  /*3860*/  LDSM.16.M88.4 R128, [R144+0x3800] ;  /* 0x003800009080783b */ /* 0x000f220000000200 */
[----:B------:R-:W-:Y:S04]  /*3870*/  DEPBAR.LE SB0, 0x0 ;  /* 0x000080000000791a */ /* 0x000fe80000000000 */
[----:B------:R-:W-:Y:S02]  /*3880*/  BAR.SYNC.DEFER_BLOCKING 0x0 ;  /* 0x0000000000007b1d */ /* 0x000fe40000010000 */
[C---:B--2---:R-:W-:Y:S08]  /*3890*/  HMMA.16816.F32.BF16 R28, R108.reuse, R124, R28 ;  /* 0x0000007c6c1c723c */ /* 0x044ff0000004181c */
[----:B------:R-:W-:Y:S08]  /*38a0*/  HMMA.16816.F32.BF16 R32, R108, R126, R32 ;  /* 0x0000007e6c20723c */ /* 0x000ff00000041820 */
[C---:B-1----:R-:W-:Y:S08]  /*38b0*/  HMMA.16816.F32.BF16 R4, R104.reuse, R112, R4 ;  /* 0x000000706804723c */ /* 0x042ff00000041804 */
[C---:B------:R-:W-:Y:S08]  /*38c0*/  HMMA.16816.F32.BF16 R8, R104.reuse, R114, R8 ;  /* 0x000000726808723c */ /* 0x040ff00000041808 */
[C---:B---3--:R-:W-:Y:S08]  /*38d0*/  HMMA.16816.F32.BF16 R12, R104.reuse, R116, R12 ;  /* 0x00000074680c723c */ /* 0x048ff0000004180c */
[C---:B------:R-:W-:Y:S08]  /*38e0*/  HMMA.16816.F32.BF16 R16, R104.reuse, R118, R16 ;  /* 0x000000766810723c */ /* 0x040ff00000041810 */
[C---:B-----5:R-:W-:Y:S08]  /*38f0*/  HMMA.16816.F32.BF16 R20, R104.reuse, R120, R20 ;  /* 0x000000786814723c */ /* 0x060ff00000041814 */
[C---:B------:R-:W-:Y:S08]  /*3900*/  HMMA.16816.F32.BF16 R24, R104.reuse, R122, R24 ;  /* 0x0000007a6818723c */ /* 0x040ff00000041818 */
[C---:B----4-:R-:W-:Y:S08]  /*3910*/  HMMA.16816.F32.BF16 R28, R104.reuse, R128, R28 ;  /* 0x00000080681c723c */ /* 0x050ff0000004181c */
[----:B------:R-:W-:Y:S01]  /*3920*/  HMMA.16816.F32.BF16 R32, R104, R130, R32 ;  /* 0x000000826820723c */ /* 0x000fe20000041820 */
[----:B------:R-:W-:-:S07]  /*3930*/  @P0 BRA `(.L_x_463) ;  /* 0xfffff5a000000947 */ /* 0x000fce000383ffff */
.L_x_462:
[----:B-1----:R-:W-:Y:S01]  /*3940*/  FMNMX.FTZ R2, R4, R101, !PT ;  /* 0x0000006504027209 */ /* 0x002fe20007810000 */
        /* <DEDUP_REMOVED lines=29> */
[----:B------:R-:W-:Y:S02]  /*3b20*/  IADD3 R169, R169, -0x1, RZ ;  /* 0xffffffffa9a97810 */ /* 0x000fe40007ffe0ff */
[----:B------:R-:W-:Y:S02]  /*3b30*/  FMNMX.FTZ R2, R32, R3, !PT ;  /* 0x0000000320027209 */ /* 0x000fe40007810000 */
[----:B------:R-:W-:Y:S02]  /*3b40*/  FMNMX.FTZ R3, R31, R100, !PT ;  /* 0x000000641f037209 */ /* 0x000fe40007810000 */
[----:B------:R-:W-:Y:S02]  /*3b50*/  FMNMX.FTZ R104, R33, R2, !PT ;  /* 0x0000000221687209 */ /* 0x000fe40007810000 */
[----:B------:R-:W-:Y:S03]  /*3b60*/  FMNMX.FTZ R2, R34, R3, !PT ;  /* 0x0000000322027209 */ /* 0x000fe60007810000 */
[----:B------:R-:W-:Y:S01]  /*3b70*/  SHFL.BFLY PT, R3, R104, 0x2, 0x1f ;  /* 0x0c401f0068037f89 */ /* 0x000fe200000e0000 */
[----:B------:R-:W-:Y:S07]  /*3b80*/  FMNMX.FTZ R105, R35, R2, !PT ;  /* 0x0000000223697209 */ /* 0x000fee0007810000 */
[----:B------:R-:W1:Y:S02]  /*3b90*/  SHFL.BFLY PT, R2, R105, 0x2, 0x1f ;  /* 0x0c401f0069027f89 */ /* 0x000e6400000e0000 */
[----:B-1----:R-:W-:Y:S02]  /*3ba0*/  FMNMX.FTZ R102, R105, R2, !PT ;  /* 0x0000000269667209 */ /* 0x002fe40007810000 */
[----:B------:R-:W-:Y:S04]  /*3bb0*/  FMNMX.FTZ R107, R104, R3, !PT ;  /* 0x00000003686b7209 */ /* 0x000fe80007810000 */
[----:B------:R-:W1:Y:S08]  /*3bc0*/  SHFL.BFLY PT, R3, R102, 0x1, 0x1f ;  /* 0x0c201f0066037f89 */ /* 0x000e7000000e0000 */
[----:B------:R-:W2:Y:S01]  /*3bd0*/  SHFL.BFLY PT, R100, R107, 0x1, 0x1f ;  /* 0x0c201f006b647f89 */ /* 0x000ea200000e0000 */
[----:B-1----:R-:W-:Y:S05]  /*3be0*/  FMNMX.FTZ R3, R102, R3, !PT ;  /* 0x0000000366037209 */ /* 0x002fea0007810000 */
[----:B------:R-:W-:Y:S01]  /*3bf0*/  FMUL.FTZ R123, R3, c[0x0][0x23c] ;  /* 0x00008f00037b7a20 */ /* 0x000fe20000410000 */
[----:B--2---:R-:W-:Y:S02]  /*3c00*/  FMNMX.FTZ R100, R107, R100, !PT ;  /* 0x000000646b647209 */ /* 0x004fe40007810000 */
[----:B------:R-:W1:Y:S02]  /*3c10*/  LDSM.16.MT88.4 R104, [R151+0x8000] ;  /* 0x008000009768783b */ /* 0x000e640000004200 */
[C---:B------:R-:W-:Y:S01]  /*3c20*/  FSETP.NEU.FTZ.AND P1, PT, R100.reuse, -INF , PT ;  /* 0xff8000006400780b */ /* 0x040fe20003f3d000 */
[C---:B------:R-:W-:Y:S02]  /*3c30*/  FADD.FTZ R2, -R100.reuse, R101 ;  /* 0x0000006564027221 */ /* 0x040fe40000010100 */
[----:B------:R-:W-:Y:S02]  /*3c40*/  FMUL.FTZ R124, R100, c[0x0][0x23c] ;  /* 0x00008f00647c7a20 */ /* 0x000fe40000410000 */
[----:B------:R-:W-:Y:S02]  /*3c50*/  FMUL.FTZ R103, R2, c[0x0][0x23c] ;  /* 0x00008f0002677a20 */ /* 0x000fe40000410000 */
[C---:B------:R-:W-:Y:S01]  /*3c60*/  FADD.FTZ R101, -R3.reuse, R0 ;  /* 0x0000000003657221 */ /* 0x040fe20000010100 */
[----:B------:R-:W-:Y:S01]  /*3c70*/  FSEL R124, R124, RZ, P1 ;  /* 0x000000ff7c7c7208 */ /* 0x000fe20000800000 */
[----:B------:R2:W3:Y:S01]  /*3c80*/  MUFU.EX2 R2, R103 ;  /* 0x0000006700027308 */ /* 0x0004e20000000800 */
[----:B------:R-:W-:Y:S01]  /*3c90*/  FSETP.NEU.FTZ.AND P1, PT, R3, -INF , PT ;  /* 0xff8000000300780b */ /* 0x000fe20003f3d000 */
[----:B------:R-:W-:Y:S01]  /*3ca0*/  FMUL.FTZ R0, R101, c[0x0][0x23c] ;  /* 0x00008f0065007a20 */ /* 0x000fe20000410000 */
[----:B------:R-:W-:Y:S01]  /*3cb0*/  MOV R101, R100 ;  /* 0x0000006400657202 */ /* 0x000fe20000000f00 */
[--C-:B------:R-:W-:Y:S01]  /*3cc0*/  FFMA.FTZ R120, R4, c[0x0][0x23c], -R124.reuse ;  /* 0x00008f0004787a23 */ /* 0x100fe2000001087c */
[----:B------:R-:W-:Y:S01]  /*3cd0*/  FSEL R123, R123, RZ, P1 ;  /* 0x000000ff7b7b7208 */ /* 0x000fe20000800000 */
        /* <DEDUP_REMOVED lines=9> */
[----:B------:R-:W-:Y:S01]  /*3d70*/  MUFU.EX2 R120, R120 ;  /* 0x0000007800787308 */ /* 0x000fe20000000800 */
[--C-:B------:R-:W-:Y:S02]  /*3d80*/  FFMA.FTZ R125, R12, c[0x0][0x23c], -R124.reuse ;  /* 0x00008f000c7d7a23 */ /* 0x100fe4000001087c */
[--C-:B--2---:R-:W-:Y:S02]  /*3d90*/  FFMA.FTZ R103, R9, c[0x0][0x23c], -R124.reuse ;  /* 0x00008f0009677a23 */ /* 0x104fe4000001087c */
[C---:B---3--:R-:W-:Y:S02]  /*3da0*/  FMUL.FTZ R8, R2.reuse, R96 ;  /* 0x0000006002087220 */ /* 0x048fe40000410000 */
[C---:B------:R-:W-:Y:S02]  /*3db0*/  FMUL.FTZ R9, R2.reuse, R97 ;  /* 0x0000006102097220 */ /* 0x040fe40000410000 */
[C---:B------:R-:W-:Y:S01]  /*3dc0*/  FMUL.FTZ R36, R2.reuse, R36 ;  /* 0x0000002402247220 */ /* 0x040fe20000410000 */
[----:B------:R-:W2:Y:S01]  /*3dd0*/  MUFU.EX2 R5, R5 ;  /* 0x0000000500057308 */ /* 0x000ea20000000800 */
[C---:B------:R-:W-:Y:S02]  /*3de0*/  FMUL.FTZ R37, R2.reuse, R37 ;  /* 0x0000002502257220 */ /* 0x040fe40000410000 */
[----:B------:R-:W-:Y:S02]  /*3df0*/  FMUL.FTZ R40, R2, R40 ;  /* 0x0000002802287220 */ /* 0x000fe40000410000 */
[C---:B----4-:R-:W-:Y:S02]  /*3e00*/  FMUL.FTZ R10, R0.reuse, R98 ;  /* 0x00000062000a7220 */ /* 0x050fe40000410000 */
[C---:B------:R-:W-:Y:S02]  /*3e10*/  FMUL.FTZ R11, R0.reuse, R99 ;  /* 0x00000063000b7220 */ /* 0x040fe40000410000 */
[C---:B------:R-:W-:Y:S01]  /*3e20*/  FMUL.FTZ R38, R0.reuse, R38 ;  /* 0x0000002600267220 */ /* 0x040fe20000410000 */
[----:B------:R-:W-:Y:S01]  /*3e30*/  MUFU.EX2 R6, R6 ;  /* 0x0000000600067308 */ /* 0x000fe20000000800 */
[----:B------:R-:W-:Y:S02]  /*3e40*/  FMUL.FTZ R39, R0, R39 ;  /* 0x0000002700277220 */ /* 0x000fe40000410000 */
[----:B------:R-:W-:Y:S02]  /*3e50*/  FMUL.FTZ R41, R2, R41 ;  /* 0x0000002902297220 */ /* 0x000fe40000410000 */
[C---:B------:R-:W-:Y:S02]  /*3e60*/  FMUL.FTZ R42, R0.reuse, R42 ;  /* 0x0000002a002a7220 */ /* 0x040fe40000410000 */
[----:B------:R-:W-:Y:S02]  /*3e70*/  FMUL.FTZ R43, R0, R43 ;  /* 0x0000002b002b7220 */ /* 0x000fe40000410000 */
[C---:B------:R-:W-:Y:S01]  /*3e80*/  FMUL.FTZ R44, R2.reuse, R44 ;  /* 0x0000002c022c7220 */ /* 0x040fe20000410000 */
[----:B------:R-:W3:Y:S01]  /*3e90*/  MUFU.EX2 R7, R7 ;  /* 0x0000000700077308 */ /* 0x000ee20000000800 */
[----:B------:R-:W-:Y:S02]  /*3ea0*/  FMUL.FTZ R45, R2, R45 ;  /* 0x0000002d022d7220 */ /* 0x000fe40000410000 */
[C---:B------:R-:W-:Y:S01]  /*3eb0*/  FMUL.FTZ R46, R0.reuse, R46 ;  /* 0x0000002e002e7220 */ /* 0x040fe20000410000 */
[----:B--2---:R-:W-:Y:S01]  /*3ec0*/  F2FP.BF16.PACK_AB R96, R5, R120 ;  /* 0x000000780560723e */ /* 0x004fe200000010ff */
[----:B------:R-:W-:Y:S02]  /*3ed0*/  FMUL.FTZ R47, R0, R47 ;  /* 0x0000002f002f7220 */ /* 0x000fe40000410000 */
[C---:B------:R-:W-:Y:S02]  /*3ee0*/  FMUL.FTZ R12, R2.reuse, R92 ;  /* 0x0000005c020c7220 */ /* 0x040fe40000410000 */
[C---:B------:R-:W-:Y:S01]  /*3ef0*/  FMUL.FTZ R48, R2.reuse, R48 ;  /* 0x0000003002307220 */ /* 0x040fe20000410000 */
[----:B------:R-:W-:Y:S01]  /*3f00*/  MUFU.EX2 R102, R102 ;  /* 0x0000006600667308 */ /* 0x000fe20000000800 */
[----:B------:R-:W-:Y:S02]  /*3f10*/  FMUL.FTZ R49, R2, R49 ;  /* 0x0000003102317220 */ /* 0x000fe40000410000 */
[C---:B------:R-:W-:Y:S02]  /*3f20*/  FMUL.FTZ R50, R0.reuse, R50 ;  /* 0x0000003200327220 */ /* 0x040fe40000410000 */
[----:B------:R-:W-:Y:S02]  /*3f30*/  FMUL.FTZ R51, R0, R51 ;  /* 0x0000003300337220 */ /* 0x000fe40000410000 */
[C---:B------:R-:W-:Y:S02]  /*3f40*/  FMUL.FTZ R52, R2.reuse, R52 ;  /* 0x0000003402347220 */ /* 0x040fe40000410000 */
[----:B------:R-:W-:Y:S01]  /*3f50*/  FMUL.FTZ R53, R2, R53 ;  /* 0x0000003502357220 */ /* 0x000fe20000410000 */
[----:B------:R-:W2:Y:S01]  /*3f60*/  MUFU.EX2 R103, R103 ;  /* 0x0000006700677308 */ /* 0x000ea20000000800 */
[C---:B------:R-:W-:Y:S02]  /*3f70*/  FMUL.FTZ R54, R0.reuse, R54 ;  /* 0x0000003600367220 */ /* 0x040fe40000410000 */
[----:B------:R-:W-:Y:S01]  /*3f80*/  FMUL.FTZ R55, R0, R55 ;  /* 0x0000003700377220 */ /* 0x000fe20000410000 */
[----:B---3--:R-:W-:Y:S01]  /*3f90*/  F2FP.BF16.PACK_AB R97, R7, R6 ;  /* 0x000000060761723e */ /* 0x008fe200000010ff */
[C---:B------:R-:W-:Y:S02]  /*3fa0*/  FMUL.FTZ R56, R2.reuse, R56 ;  /* 0x0000003802387220 */ /* 0x040fe40000410000 */
[----:B------:R-:W-:Y:S02]  /*3fb0*/  FMUL.FTZ R57, R2, R57 ;  /* 0x0000003902397220 */ /* 0x000fe40000410000 */
[C---:B------:R-:W-:Y:S01]  /*3fc0*/  FMUL.FTZ R58, R0.reuse, R58 ;  /* 0x0000003a003a7220 */ /* 0x040fe20000410000 */
[----:B------:R-:W-:Y:S01]  /*3fd0*/  MUFU.EX2 R121, R121 ;  /* 0x0000007900797308 */ /* 0x000fe20000000800 */
[----:B------:R-:W-:Y:S02]  /*3fe0*/  FMUL.FTZ R59, R0, R59 ;  /* 0x0000003b003b7220 */ /* 0x000fe40000410000 */
[C---:B------:R-:W-:Y:S02]  /*3ff0*/  FMUL.FTZ R60, R2.reuse, R60 ;  /* 0x0000003c023c7220 */ /* 0x040fe40000410000 */
[----:B------:R-:W-:Y:S02]  /*4000*/  FMUL.FTZ R61, R2, R61 ;  /* 0x0000003d023d7220 */ /* 0x000fe40000410000 */
[C---:B------:R-:W-:Y:S02]  /*4010*/  FMUL.FTZ R62, R0.reuse, R62 ;  /* 0x0000003e003e7220 */ /* 0x040fe40000410000 */
[----:B------:R-:W-:Y:S01]  /*4020*/  FMUL.FTZ R63, R0, R63 ;  /* 0x0000003f003f7220 */ /* 0x000fe20000410000 */
[----:B------:R-:W3:Y:S01]  /*4030*/  MUFU.EX2 R122, R122 ;  /* 0x0000007a007a7308 */ /* 0x000ee20000000800 */
[C---:B------:R-:W-:Y:S02]  /*4040*/  FMUL.FTZ R64, R2.reuse, R64 ;  /* 0x0000004002407220 */ /* 0x040fe40000410000 */
[----:B------:R-:W-:Y:S01]  /*4050*/  FMUL.FTZ R65, R2, R65 ;  /* 0x0000004102417220 */ /* 0x000fe20000410000 */
[----:B--2---:R-:W-:Y:S01]  /*4060*/  F2FP.BF16.PACK_AB R98, R103, R102 ;  /* 0x000000666762723e */ /* 0x004fe200000010ff */
[C---:B------:R-:W-:Y:S02]  /*4070*/  FMUL.FTZ R66, R0.reuse, R66 ;  /* 0x0000004200427220 */ /* 0x040fe40000410000 */
[----:B------:R-:W-:Y:S02]  /*4080*/  FMUL.FTZ R67, R0, R67 ;  /* 0x0000004300437220 */ /* 0x000fe40000410000 */
[C---:B------:R-:W-:Y:S01]  /*4090*/  FMUL.FTZ R68, R2.reuse, R68 ;  /* 0x0000004402447220 */ /* 0x040fe20000410000 */
[----:B------:R-:W-:Y:S01]  /*40a0*/  MUFU.EX2 R125, R125 ;  /* 0x0000007d007d7308 */ /* 0x000fe20000000800 */
[----:B------:R-:W-:Y:S02]  /*40b0*/  FMUL.FTZ R69, R2, R69 ;  /* 0x0000004502457220 */ /* 0x000fe40000410000 */
[C---:B------:R-:W-:Y:S02]  /*40c0*/  FMUL.FTZ R70, R0.reuse, R70 ;  /* 0x0000004600467220 */ /* 0x040fe40000410000 */
[----:B------:R-:W-:Y:S02]  /*40d0*/  FMUL.FTZ R71, R0, R71 ;  /* 0x0000004700477220 */ /* 0x000fe40000410000 */
[--C-:B------:R-:W-:Y:S02]  /*40e0*/  FFMA.FTZ R126, R13, c[0x0][0x23c], -R124.reuse ;  /* 0x00008f000d7e7a23 */ /* 0x100fe4000001087c */
[----:B------:R-:W-:Y:S01]  /*40f0*/  FMUL.FTZ R13, R2, R93 ;  /* 0x0000005d020d7220 */ /* 0x000fe20000410000 */
[----:B------:R-:W-:Y:S01]  /*4100*/  MUFU.EX2 R133, R133 ;  /* 0x0000008500857308 */ /* 0x000fe20000000800 */
[--C-:B------:R-:W-:Y:S02]  /*4110*/  FFMA.FTZ R127, R14, c[0x0][0x23c], -R123.reuse ;  /* 0x00008f000e7f7a23 */ /* 0x100fe4000001087b */
[----:B------:R-:W-:Y:S01]  /*4120*/  FMUL.FTZ R14, R0, R94 ;  /* 0x0000005e000e7220 */ /* 0x000fe20000410000 */
[----:B---3--:R-:W-:Y:S01]  /*4130*/  F2FP.BF16.PACK_AB R99, R122, R121 ;  /* 0x000000797a63723e */ /* 0x008fe200000010ff */
[--C-:B------:R-:W-:Y:S02]  /*4140*/  FFMA.FTZ R128, R15, c[0x0][0x23c], -R123.reuse ;  /* 0x00008f000f807a23 */ /* 0x100fe4000001087b */
[----:B------:R-:W-:Y:S02]  /*4150*/  FMUL.FTZ R15, R0, R95 ;  /* 0x0000005f000f7220 */ /* 0x000fe40000410000 */
[----:B------:R-:W-:Y:S01]  /*4160*/  LDSM.16.MT88.4 R92, [R148+0xa000] ;  /* 0x00a00000945c783b */ /* 0x000fe20000004200 */
[C---:B------:R-:W-:Y:S01]  /*4170*/  FMUL.FTZ R72, R2.reuse, R72 ;  /* 0x0000004802487220 */ /* 0x040fe20000410000 */
[C---:B-1----:R-:W-:Y:S01]  /*4180*/  HMMA.16816.F32.BF16 R8, R96.reuse, R104, R8 ;  /* 0x000000686008723c */ /* 0x042fe20000041808 */
[----:B------:R-:W1:Y:S04]  /*4190*/  MUFU.EX2 R126, R126 ;  /* 0x0000007e007e7308 */ /* 0x000e680000000800 */
[----:B------:R-:W-:Y:S02]  /*41a0*/  FMUL.FTZ R73, R2, R73 ;  /* 0x0000004902497220 */ /* 0x000fe40000410000 */
[C---:B------:R-:W-:Y:S01]  /*41b0*/  FMUL.FTZ R74, R0.reuse, R74 ;  /* 0x0000004a004a7220 */ /* 0x040fe20000410000 */
[C---:B------:R-:W-:Y:S01]  /*41c0*/  HMMA.16816.F32.BF16 R36, R96.reuse, R106, R36 ;  /* 0x0000006a6024723c */ /* 0x040fe20000041824 */
[----:B------:R-:W2:Y:S02]  /*41d0*/  LDSM.16.MT88.4 R104, [R148+0x8000] ;  /* 0x008000009468783b */ /* 0x000ea40000004200 */
[----:B------:R-:W-:Y:S01]  /*41e0*/  MUFU.EX2 R127, R127 ;  /* 0x0000007f007f7308 */ /* 0x000fe20000000800 */
[----:B------:R-:W-:Y:S02]  /*41f0*/  FMUL.FTZ R75, R0, R75 ;  /* 0x0000004b004b7220 */ /* 0x000fe40000410000 */
[C---:B------:R-:W-:Y:S02]  /*4200*/  FMUL.FTZ R76, R2.reuse, R76 ;  /* 0x0000004c024c7220 */ /* 0x040fe40000410000 */
[C---:B------:R-:W-:Y:S04]  /*4210*/  HMMA.16816.F32.BF16 R40, R96.reuse, R108, R40 ;  /* 0x0000006c6028723c */ /* 0x040fe80000041828 */
[----:B------:R-:W-:Y:S01]  /*4220*/  FMUL.FTZ R77, R2, R77 ;  /* 0x0000004d024d7220 */ /* 0x000fe20000410000 */
[----:B------:R-:W3:Y:S01]  /*4230*/  MUFU.EX2 R128, R128 ;  /* 0x0000008000807308 */ /* 0x000ee20000000800 */
[C---:B------:R-:W-:Y:S02]  /*4240*/  FMUL.FTZ R78, R0.reuse, R78 ;  /* 0x0000004e004e7220 */ /* 0x040fe40000410000 */
[C---:B------:R-:W-:Y:S01]  /*4250*/  HMMA.16816.F32.BF16 R44, R96.reuse, R110, R44 ;  /* 0x0000006e602c723c */ /* 0x040fe2000004182c */
[----:B------:R-:W4:Y:S03]  /*4260*/  LDSM.16.MT88.4 R108, [R151+0xa000] ;  /* 0x00a00000976c783b */ /* 0x000f260000004200 */
[----:B------:R-:W-:Y:S02]  /*4270*/  FMUL.FTZ R79, R0, R79 ;  /* 0x0000004f004f7220 */ /* 0x000fe40000410000 */
[--C-:B------:R-:W-:Y:S01]  /*4280*/  FFMA.FTZ R129, R16, c[0x0][0x23c], -R124.reuse ;  /* 0x00008f0010817a23 */ /* 0x100fe2000001087c */
[----:B------:R-:W-:Y:S01]  /*4290*/  MUFU.EX2 R134, R134 ;  /* 0x0000008600867308 */ /* 0x000fe20000000800 */
[C---:B------:R-:W-:Y:S04]  /*42a0*/  HMMA.16816.F32.BF16 R48, R96.reuse, R112, R48 ;  /* 0x000000706030723c */ /* 0x040fe80000041830 */
[----:B------:R-:W-:Y:S02]  /*42b0*/  FFMA.FTZ R130, R17, c[0x0][0x23c], -R124 ;  /* 0x00008f0011827a23 */ /* 0x000fe4000001087c */
[--C-:B------:R-:W-:Y:S02]  /*42c0*/  FFMA.FTZ R131, R18, c[0x0][0x23c], -R123.reuse ;  /* 0x00008f0012837a23 */ /* 0x100fe4000001087b */
[C---:B------:R-:W-:Y:S01]  /*42d0*/  HMMA.16816.F32.BF16 R52, R96.reuse, R114, R52 ;  /* 0x000000726034723c */ /* 0x040fe20000041834 */
[----:B------:R-:W5:Y:S01]  /*42e0*/  LDSM.16.MT88.4 R112, [R150+0xa000] ;  /* 0x00a000009670783b */ /* 0x000f620000004200 */
[----:B------:R-:W-:Y:S02]  /*42f0*/  MUFU.EX2 R129, R129 ;  /* 0x0000008100817308 */ /* 0x000fe40000000800 */
[----:B------:R-:W-:Y:S02]  /*4300*/  FFMA.FTZ R132, R19, c[0x0][0x23c], -R123 ;  /* 0x00008f0013847a23 */ /* 0x000fe4000001087b */
[C---:B------:R-:W-:Y:S02]  /*4310*/  FMUL.FTZ R80, R2.reuse, R80 ;  /* 0x0000005002507220 */ /* 0x040fe40000410000 */
[----:B------:R-:W-:Y:S01]  /*4320*/  FMUL.FTZ R81, R2, R81 ;  /* 0x0000005102517220 */ /* 0x000fe20000410000 */
[C---:B--2---:R-:W-:Y:S03]  /*4330*/  HMMA.16816.F32.BF16 R56, R96.reuse, R104, R56 ;  /* 0x000000686038723c */ /* 0x044fe60000041838 */
[----:B------:R-:W2:Y:S01]  /*4340*/  MUFU.EX2 R130, R130 ;  /* 0x0000008200827308 */ /* 0x000ea20000000800 */
[C---:B------:R-:W-:Y:S02]  /*4350*/  FMUL.FTZ R82, R0.reuse, R82 ;  /* 0x0000005200527220 */ /* 0x040fe40000410000 */
[----:B------:R-:W-:Y:S02]  /*4360*/  FMUL.FTZ R83, R0, R83 ;  /* 0x0000005300537220 */ /* 0x000fe40000410000 */
[C---:B------:R-:W-:Y:S01]  /*4370*/  HMMA.16816.F32.BF16 R60, R96.reuse, R106, R60 ;  /* 0x0000006a603c723c */ /* 0x040fe2000004183c */
[----:B------:R-:W5:Y:S03]  /*4380*/  LDSM.16.MT88.4 R104, [R149+0xa000] ;  /* 0x00a000009568783b */ /* 0x000f660000004200 */
[----:B------:R-:W-:Y:S01]  /*4390*/  FMUL.FTZ R16, R2, R88 ;  /* 0x0000005802107220 */ /* 0x000fe20000410000 */
[----:B-1----:R-:W-:Y:S01]  /*43a0*/  F2FP.BF16.PACK_AB R88, R126, R125 ;  /* 0x0000007d7e58723e */ /* 0x002fe200000010ff */
[----:B------:R-:W-:Y:S01]  /*43b0*/  MUFU.EX2 R131, R131 ;  /* 0x0000008300837308 */ /* 0x000fe20000000800 */
[----:B------:R-:W-:Y:S01]  /*43c0*/  FMUL.FTZ R17, R2, R89 ;  /* 0x0000005902117220 */ /* 0x000fe20000410000 */
[C---:B----4-:R-:W-:Y:S04]  /*43d0*/  HMMA.16816.F32.BF16 R64, R96.reuse, R108, R64 ;  /* 0x0000006c6040723c */ /* 0x050fe80000041840 */
[----:B---3--:R-:W-:Y:S01]  /*43e0*/  F2FP.BF16.PACK_AB R89, R128, R127 ;  /* 0x0000007f8059723e */ /* 0x008fe200000010ff */
[C---:B------:R-:W-:Y:S02]  /*43f0*/  FMUL.FTZ R18, R0.reuse, R90 ;  /* 0x0000005a00127220 */ /* 0x040fe40000410000 */
[----:B------:R-:W-:Y:S01]  /*4400*/  FMUL.FTZ R19, R0, R91 ;  /* 0x0000005b00137220 */ /* 0x000fe20000410000 */
[C---:B------:R-:W-:Y:S01]  /*4410*/  HMMA.16816.F32.BF16 R68, R96.reuse, R110, R68 ;  /* 0x0000006e6044723c */ /* 0x040fe20000041844 */
[----:B------:R-:W1:Y:S01]  /*4420*/  LDSM.16.MT88.4 R108, [R151+0x8800] ;  /* 0x00880000976c783b */ /* 0x000e620000004200 */
[----:B------:R-:W3:Y:S02]  /*4430*/  MUFU.EX2 R132, R132 ;  /* 0x0000008400847308 */ /* 0x000ee40000000800 */
[----:B--2---:R-:W-:Y:S01]  /*4440*/  F2FP.BF16.PACK_AB R90, R130, R129 ;  /* 0x00000081825a723e */ /* 0x004fe200000010ff */
[C---:B------:R-:W-:Y:S02]  /*4450*/  FMUL.FTZ R84, R2.reuse, R84 ;  /* 0x0000005402547220 */ /* 0x040fe40000410000 */
[----:B------:R-:W-:Y:S01]  /*4460*/  FMUL.FTZ R85, R2, R85 ;  /* 0x0000005502557220 */ /* 0x000fe20000410000 */
[C---:B-----5:R-:W-:Y:S04]  /*4470*/  HMMA.16816.F32.BF16 R72, R96.reuse, R112, R72 ;  /* 0x000000706048723c */ /* 0x060fe80000041848 */
[C---:B------:R-:W-:Y:S02]  /*4480*/  FMUL.FTZ R86, R0.reuse, R86 ;  /* 0x0000005600567220 */ /* 0x040fe40000410000 */
[----:B------:R-:W-:Y:S02]  /*4490*/  FMUL.FTZ R87, R0, R87 ;  /* 0x0000005700577220 */ /* 0x000fe40000410000 */
[C---:B------:R-:W-:Y:S01]  /*44a0*/  HMMA.16816.F32.BF16 R12, R96.reuse, R114, R12 ;  /* 0x00000072600c723c */ /* 0x040fe2000004180c */
[----:B------:R-:W2:Y:S03]  /*44b0*/  LDSM.16.MT88.4 R112, [R150+0x8800] ;  /* 0x008800009670783b */ /* 0x000ea60000004200 */
[----:B------:R-:W-:Y:S02]  /*44c0*/  FFMA.FTZ R120, R2, R177, R120 ;  /* 0x000000b102787223 */ /* 0x000fe40000010078 */
[----:B------:R-:W-:Y:S01]  /*44d0*/  FFMA.FTZ R6, R0, R175, R6 ;  /* 0x000000af00067223 */ /* 0x000fe20000010006 */
[----:B------:R-:W-:Y:S01]  /*44e0*/  MOV R0, R3 ;  /* 0x0000000300007202 */ /* 0x000fe20000000f00 */
[----:B------:R-:W-:Y:S01]  /*44f0*/  FADD.FTZ R5, R5, R120 ;  /* 0x0000007805057221 */ /* 0x000fe20000010000 */
[C---:B------:R-:W-:Y:S03]  /*4500*/  HMMA.16816.F32.BF16 R76, R96.reuse, R104, R76 ;  /* 0x00000068604c723c */ /* 0x040fe6000004184c */
[----:B---3--:R-:W-:Y:S01]  /*4510*/  F2FP.BF16.PACK_AB R91, R132, R131 ;  /* 0x00000083845b723e */ /* 0x008fe200000010ff */
[----:B------:R-:W-:Y:S02]  /*4520*/  FADD.FTZ R6, R7, R6 ;  /* 0x0000000607067221 */ /* 0x000fe40000010000 */
[----:B------:R-:W-:Y:S02]  /*4530*/  FADD.FTZ R102, R102, R5 ;  /* 0x0000000566667221 */ /* 0x000fe40000010000 */
[C---:B------:R-:W-:Y:S01]  /*4540*/  HMMA.16816.F32.BF16 R80, R96.reuse, R106, R80 ;  /* 0x0000006a6050723c */ /* 0x040fe20000041850 */
[----:B------:R-:W3:Y:S03]  /*4550*/  LDSM.16.MT88.4 R104, [R149+0x8800] ;  /* 0x008800009568783b */ /* 0x000ee60000004200 */
[----:B------:R-:W-:Y:S02]  /*4560*/  FADD.FTZ R121, R121, R6 ;  /* 0x0000000679797221 */ /* 0x000fe40000010000 */
[----:B------:R-:W-:Y:S02]  /*4570*/  FADD.FTZ R102, R103, R102 ;  /* 0x0000006667667221 */ /* 0x000fe40000010000 */
[C---:B------:R-:W-:Y:S04]  /*4580*/  HMMA.16816.F32.BF16 R16, R96.reuse, R92, R16 ;  /* 0x0000005c6010723c */ /* 0x040fe80000041810 */
[----:B------:R-:W-:Y:S02]  /*4590*/  FADD.FTZ R122, R122, R121 ;  /* 0x000000797a7a7221 */ /* 0x000fe40000010000 */
[----:B------:R-:W-:Y:S02]  /*45a0*/  FADD.FTZ R125, R125, R102 ;  /* 0x000000667d7d7221 */ /* 0x000fe40000010000 */
[----:B------:R-:W-:Y:S01]  /*45b0*/  HMMA.16816.F32.BF16 R84, R96, R94, R84 ;  /* 0x0000005e6054723c */ /* 0x000fe20000041854 */
[----:B------:R-:W4:Y:S03]  /*45c0*/  LDSM.16.MT88.4 R92, [R151+0xa800] ;  /* 0x00a80000975c783b */ /* 0x000f260000004200 */
[----:B------:R-:W-:Y:S02]  /*45d0*/  FADD.FTZ R127, R127, R122 ;  /* 0x0000007a7f7f7221 */ /* 0x000fe40000010000 */
[----:B------:R-:W-:Y:S02]  /*45e0*/  FADD.FTZ R126, R126, R125 ;  /* 0x0000007d7e7e7221 */ /* 0x000fe40000010000 */
[C---:B-1----:R-:W-:Y:S01]  /*45f0*/  HMMA.16816.F32.BF16 R8, R88.reuse, R108, R8 ;  /* 0x0000006c5808723c */ /* 0x042fe20000041808 */
[----:B------:R-:W1:Y:S04]  /*4600*/  LDSM.16.MT88.4 R96, [R150+0xa800] ;  /* 0x00a800009660783b */ /* 0x000e680000004200 */
[----:B------:R-:W-:Y:S02]  /*4610*/  FADD.FTZ R128, R128, R127 ;  /* 0x0000007f80807221 */ /* 0x000fe40000010000 */
[----:B------:R-:W-:Y:S01]  /*4620*/  FADD.FTZ R129, R129, R126 ;  /* 0x0000007e81817221 */ /* 0x000fe20000010000 */
[C---:B------:R-:W-:Y:S01]  /*4630*/  HMMA.16816.F32.BF16 R36, R88.reuse, R110, R36 ;  /* 0x0000006e5824723c */ /* 0x040fe20000041824 */
[----:B------:R-:W-:Y:S03]  /*4640*/  LDSM.16.MT88.4 R108, [R150+0x9000] ;  /* 0x00900000966c783b */ /* 0x000fe60000004200 */
[----:B------:R-:W-:Y:S02]  /*4650*/  FADD.FTZ R5, R131, R128 ;  /* 0x0000008083057221 */ /* 0x000fe40000010000 */
[----:B------:R-:W-:Y:S02]  /*4660*/  FADD.FTZ R129, R130, R129 ;  /* 0x0000008182817221 */ /* 0x000fe40000010000 */
[C---:B--2---:R-:W-:Y:S04]  /*4670*/  HMMA.16816.F32.BF16 R40, R88.reuse, R112, R40 ;  /* 0x000000705828723c */ /* 0x044fe80000041828 */
[----:B------:R-:W-:Y:S03]  /*4680*/  FADD.FTZ R5, R132, R5 ;  /* 0x0000000584057221 */ /* 0x000fe60000010000 */
[--C-:B------:R-:W-:Y:S01]  /*4690*/  FFMA.FTZ R112, R20, c[0x0][0x23c], -R124.reuse ;  /* 0x00008f0014707a23 */ /* 0x100fe2000001087c */
[C---:B------:R-:W-:Y:S04]  /*46a0*/  HMMA.16816.F32.BF16 R44, R88.reuse, R114, R44 ;  /* 0x00000072582c723c */ /* 0x040fe8000004182c */
[--C-:B------:R-:W-:Y:S01]  /*46b0*/  FFMA.FTZ R113, R21, c[0x0][0x23c], -R124.reuse ;  /* 0x00008f0015717a23 */ /* 0x100fe2000001087c */
[----:B------:R-:W-:Y:S02]  /*46c0*/  MUFU.EX2 R112, R112 ;  /* 0x0000007000707308 */ /* 0x000fe40000000800 */
[--C-:B------:R-:W-:Y:S01]  /*46d0*/  FFMA.FTZ R114, R22, c[0x0][0x23c], -R123.reuse ;  /* 0x00008f0016727a23 */ /* 0x100fe2000001087b */
[C---:B---3--:R-:W-:Y:S04]  /*46e0*/  HMMA.16816.F32.BF16 R48, R88.reuse, R104, R48 ;  /* 0x000000685830723c */ /* 0x048fe80000041830 */
[--C-:B------:R-:W-:Y:S02]  /*46f0*/  FFMA.FTZ R115, R23, c[0x0][0x23c], -R123.reuse ;  /* 0x00008f0017737a23 */ /* 0x100fe4000001087b */
[----:B------:R-:W2:Y:S01]  /*4700*/  LDSM.16.MT88.4 R20, [R149+0xa800] ;  /* 0x00a800009514783b */ /* 0x000ea20000004200 */
[----:B------:R-:W3:Y:S01]  /*4710*/  MUFU.EX2 R113, R113 ;  /* 0x0000007100717308 */ /* 0x000ee20000000800 */
[C---:B------:R-:W-:Y:S06]  /*4720*/  HMMA.16816.F32.BF16 R52, R88.reuse, R106, R52 ;  /* 0x0000006a5834723c */ /* 0x040fec0000041834 */
[----:B------:R-:W-:Y:S02]  /*4730*/  LDSM.16.MT88.4 R104, [R151+0x9000] ;  /* 0x009000009768783b */ /* 0x000fe40000004200 */
[C---:B------:R-:W-:Y:S01]  /*4740*/  HMMA.16816.F32.BF16 R56, R88.reuse, R116, R56 ;  /* 0x000000745838723c */ /* 0x040fe20000041838 */
[----:B------:R-:W-:Y:S06]  /*4750*/  MUFU.EX2 R114, R114 ;  /* 0x0000007200727308 */ /* 0x000fec0000000800 */
[--C-:B------:R-:W-:Y:S01]  /*4760*/  FFMA.FTZ R116, R24, c[0x0][0x23c], -R124.reuse ;  /* 0x00008f0018747a23 */ /* 0x100fe2000001087c */
[C---:B------:R-:W-:Y:S03]  /*4770*/  HMMA.16816.F32.BF16 R60, R88.reuse, R118, R60 ;  /* 0x00000076583c723c */ /* 0x040fe6000004183c */
[----:B------:R-:W5:Y:S01]  /*4780*/  MUFU.EX2 R115, R115 ;  /* 0x0000007300737308 */ /* 0x000f620000000800 */
[----:B------:R-:W-:Y:S03]  /*4790*/  FFMA.FTZ R117, R25, c[0x0][0x23c], -R124 ;  /* 0x00008f0019757a23 */ /* 0x000fe6000001087c */
[--C-:B------:R-:W-:Y:S01]  /*47a0*/  FFMA.FTZ R118, R26, c[0x0][0x23c], -R123.reuse ;  /* 0x00008f001a767a23 */ /* 0x100fe2000001087b */
[C---:B----4-:R-:W-:Y:S04]  /*47b0*/  HMMA.16816.F32.BF16 R64, R88.reuse, R92, R64 ;  /* 0x0000005c5840723c */ /* 0x050fe80000041840 */
[----:B------:R-:W-:Y:S01]  /*47c0*/  FFMA.FTZ R119, R27, c[0x0][0x23c], -R123 ;  /* 0x00008f001b777a23 */ /* 0x000fe2000001087b */
[----:B------:R-:W-:Y:S01]  /*47d0*/  MUFU.EX2 R116, R116 ;  /* 0x0000007400747308 */ /* 0x000fe20000000800 */
[----:B------:R-:W-:Y:S02]  /*47e0*/  LDSM.16.MT88.4 R24, [R148+0x9000] ;  /* 0x009000009418783b */ /* 0x000fe40000004200 */
[C---:B------:R-:W-:Y:S06]  /*47f0*/  HMMA.16816.F32.BF16 R68, R88.reuse, R94, R68 ;  /* 0x0000005e5844723c */ /* 0x040fec0000041844 */
[----:B------:R-:W4:Y:S01]  /*4800*/  LDSM.16.MT88.4 R92, [R148+0xa800] ;  /* 0x00a80000945c783b */ /* 0x000f220000004200 */
[----:B------:R-:W3:Y:S01]  /*4810*/  MUFU.EX2 R117, R117 ;  /* 0x0000007500757308 */ /* 0x000ee20000000800 */
[C---:B-1----:R-:W-:Y:S08]  /*4820*/  HMMA.16816.F32.BF16 R72, R88.reuse, R96, R72 ;  /* 0x000000605848723c */ /* 0x042ff00000041848 */
[C---:B------:R-:W-:Y:S01]  /*4830*/  HMMA.16816.F32.BF16 R12, R88.reuse, R98, R12 ;  /* 0x00000062580c723c */ /* 0x040fe2000004180c */
[----:B------:R-:W1:Y:S01]  /*4840*/  LDSM.16.MT88.4 R96, [R149+0x9000] ;  /* 0x009000009560783b */ /* 0x000e620000004200 */
[----:B------:R-:W-:Y:S06]  /*4850*/  MUFU.EX2 R118, R118 ;  /* 0x0000007600767308 */ /* 0x000fec0000000800 */
[C---:B--2---:R-:W-:Y:S04]  /*4860*/  HMMA.16816.F32.BF16 R76, R88.reuse, R20, R76 ;  /* 0x00000014584c723c */ /* 0x044fe8000004184c */
[----:B------:R-:W2:Y:S03]  /*4870*/  MUFU.EX2 R119, R119 ;  /* 0x0000007700777308 */ /* 0x000ea60000000800 */
[----:B---3--:R-:W-:Y:S01]  /*4880*/  F2FP.BF16.PACK_AB R20, R113, R112 ;  /* 0x000000707114723e */ /* 0x008fe200000010ff */
[C---:B------:R-:W-:Y:S04]  /*4890*/  HMMA.16816.F32.BF16 R80, R88.reuse, R22, R80 ;  /* 0x000000165850723c */ /* 0x040fe80000041850 */
[----:B-----5:R-:W-:Y:S01]  /*48a0*/  F2FP.BF16.PACK_AB R21, R115, R114 ;  /* 0x000000727315723e */ /* 0x020fe200000010ff */
[----:B------:R-:W-:Y:S02]  /*48b0*/  FADD.FTZ R112, R112, R129 ;  /* 0x0000008170707221 */ /* 0x000fe40000010000 */
[----:B------:R-:W-:Y:S01]  /*48c0*/  F2FP.BF16.PACK_AB R22, R117, R116 ;  /* 0x000000747516723e */ /* 0x000fe200000010ff */
[----:B------:R-:W-:Y:S04]  /*48d0*/  FADD.FTZ R114, R114, R5 ;  /* 0x0000000572727221 */ /* 0x000fe80000010000 */
[----:B------:R-:W-:Y:S01]  /*48e0*/  FADD.FTZ R113, R113, R112 ;  /* 0x0000007071717221 */ /* 0x000fe20000010000 */
[C---:B----4-:R-:W-:Y:S03]  /*48f0*/  HMMA.16816.F32.BF16 R16, R88.reuse, R92, R16 ;  /* 0x0000005c5810723c */ /* 0x050fe60000041810 */
[----:B------:R-:W-:Y:S02]  /*4900*/  FADD.FTZ R115, R115, R114 ;  /* 0x0000007273737221 */ /* 0x000fe40000010000 */
[----:B------:R-:W-:Y:S01]  /*4910*/  FADD.FTZ R116, R116, R113 ;  /* 0x0000007174747221 */ /* 0x000fe20000010000 */
[----:B--2---:R-:W-:Y:S01]  /*4920*/  F2FP.BF16.PACK_AB R23, R119, R118 ;  /* 0x000000767717723e */ /* 0x004fe200000010ff */
[----:B------:R-:W-:Y:S01]  /*4930*/  FADD.FTZ R118, R118, R115 ;  /* 0x0000007376767221 */ /* 0x000fe20000010000 */
[----:B------:R-:W-:Y:S01]  /*4940*/  HMMA.16816.F32.BF16 R84, R88, R94, R84 ;  /* 0x0000005e5854723c */ /* 0x000fe20000041854 */
[----:B------:R-:W2:Y:S03]  /*4950*/  LDSM.16.MT88.4 R88, [R151+0xb000] ;  /* 0x00b000009758783b */ /* 0x000ea60000004200 */
[----:B------:R-:W-:Y:S02]  /*4960*/  FADD.FTZ R117, R117, R116 ;  /* 0x0000007475757221 */ /* 0x000fe40000010000 */
[----:B------:R-:W-:Y:S02]  /*4970*/  FADD.FTZ R119, R119, R118 ;  /* 0x0000007677777221 */ /* 0x000fe40000010000 */
[C---:B------:R-:W-:Y:S01]  /*4980*/  HMMA.16816.F32.BF16 R8, R20.reuse, R104, R8 ;  /* 0x000000681408723c */ /* 0x040fe20000041808 */
[----:B------:R-:W3:Y:S07]  /*4990*/  LDSM.16.MT88.4 R92, [R150+0xb000] ;  /* 0x00b00000965c783b */ /* 0x000eee0000004200 */
[C---:B------:R-:W-:Y:S01]  /*49a0*/  HMMA.16816.F32.BF16 R36, R20.reuse, R106, R36 ;  /* 0x0000006a1424723c */ /* 0x040fe20000041824 */
[----:B------:R-:W-:Y:S07]  /*49b0*/  LDSM.16.MT88.4 R104, [R151+0xb800] ;  /* 0x00b800009768783b */ /* 0x000fee0000004200 */
[C---:B------:R-:W-:Y:S07]  /*49c0*/  HMMA.16816.F32.BF16 R40, R20.reuse, R108, R40 ;  /* 0x0000006c1428723c */ /* 0x040fee0000041828 */
[--C-:B------:R-:W-:Y:S01]  /*49d0*/  FFMA.FTZ R108, R28, c[0x0][0x23c], -R124.reuse ;  /* 0x00008f001c6c7a23 */ /* 0x100fe2000001087c */
[C---:B------:R-:W-:Y:S04]  /*49e0*/  HMMA.16816.F32.BF16 R44, R20.reuse, R110, R44 ;  /* 0x0000006e142c723c */ /* 0x040fe8000004182c */
[--C-:B------:R-:W-:Y:S01]  /*49f0*/  FFMA.FTZ R109, R29, c[0x0][0x23c], -R124.reuse ;  /* 0x00008f001d6d7a23 */ /* 0x100fe2000001087c */
[----:B------:R-:W-:Y:S01]  /*4a00*/  MUFU.EX2 R108, R108 ;  /* 0x0000006c006c7308 */ /* 0x000fe20000000800 */
[----:B------:R-:W-:Y:S02]  /*4a10*/  FFMA.FTZ R124, R33, c[0x0][0x23c], -R124 ;  /* 0x00008f00217c7a23 */ /* 0x000fe4000001087c */
[C---:B-1----:R-:W-:Y:S04]  /*4a20*/  HMMA.16816.F32.BF16 R48, R20.reuse, R96, R48 ;  /* 0x000000601430723c */ /* 0x042fe80000041830 */
[--C-:B------:R-:W-:Y:S02]  /*4a30*/  FFMA.FTZ R110, R30, c[0x0][0x23c], -R123.reuse ;  /* 0x00008f001e6e7a23 */ /* 0x100fe4000001087b */
[--C-:B------:R-:W-:Y:S01]  /*4a40*/  FFMA.FTZ R111, R31, c[0x0][0x23c], -R123.reuse ;  /* 0x00008f001f6f7a23 */ /* 0x100fe2000001087b */
[----:B------:R-:W1:Y:S01]  /*4a50*/  MUFU.EX2 R109, R109 ;  /* 0x0000006d006d7308 */ /* 0x000e620000000800 */
[C---:B------:R-:W-:Y:S01]  /*4a60*/  HMMA.16816.F32.BF16 R52, R20.reuse, R98, R52 ;  /* 0x000000621434723c */ /* 0x040fe20000041834 */
[----:B------:R-:W4:Y:S03]  /*4a70*/  LDSM.16.MT88.4 R96, [R149+0xb000] ;  /* 0x00b000009560783b */ /* 0x000f260000004200 */
[----:B------:R-:W-:Y:S04]  /*4a80*/  FFMA.FTZ R123, R35, c[0x0][0x23c], -R123 ;  /* 0x00008f00237b7a23 */ /* 0x000fe8000001087b */
[C---:B------:R-:W-:Y:S01]  /*4a90*/  HMMA.16816.F32.BF16 R56, R20.reuse, R24, R56 ;  /* 0x000000181438723c */ /* 0x040fe20000041838 */
[----:B------:R-:W-:Y:S01]  /*4aa0*/  LDSM.16.MT88.4 R28, [R151+0x9800] ;  /* 0x00980000971c783b */ /* 0x000fe20000004200 */
[----:B------:R-:W-:Y:S06]  /*4ab0*/  MUFU.EX2 R110, R110 ;  /* 0x0000006e006e7308 */ /* 0x000fec0000000800 */
[C---:B------:R-:W-:Y:S01]  /*4ac0*/  HMMA.16816.F32.BF16 R60, R20.reuse, R26, R60 ;  /* 0x0000001a143c723c */ /* 0x040fe2000004183c */
[----:B------:R-:W5:Y:S03]  /*4ad0*/  LDSM.16.MT88.4 R24, [R148+0xb000] ;  /* 0x00b000009418783b */ /* 0x000f660000004200 */
[----:B------:R-:W1:Y:S04]  /*4ae0*/  MUFU.EX2 R111, R111 ;  /* 0x0000006f006f7308 */ /* 0x000e680000000800 */
[C---:B--2---:R-:W-:Y:S01]  /*4af0*/  HMMA.16816.F32.BF16 R64, R20.reuse, R88, R64 ;  /* 0x000000581440723c */ /* 0x044fe20000041840 */
[----:B------:R-:W-:Y:S05]  /*4b00*/  LDSM.16.MT88.4 R32, [R149+0x9800] ;  /* 0x009800009520783b */ /* 0x000fea0000004200 */
[----:B------:R-:W2:Y:S02]  /*4b10*/  MUFU.EX2 R124, R124 ;  /* 0x0000007c007c7308 */ /* 0x000ea40000000800 */
[C---:B------:R-:W-:Y:S01]  /*4b20*/  HMMA.16816.F32.BF16 R68, R20.reuse, R90, R68 ;  /* 0x0000005a1444723c */ /* 0x040fe20000041844 */
[----:B------:R-:W1:Y:S07]  /*4b30*/  LDSM.16.MT88.4 R88, [R150+0x9800] ;  /* 0x009800009658783b */ /* 0x000e6e0000004200 */
[C---:B---3--:R-:W-:Y:S01]  /*4b40*/  HMMA.16816.F32.BF16 R72, R20.reuse, R92, R72 ;  /* 0x0000005c1448723c */ /* 0x048fe20000041848 */
[----:B------:R-:W3:Y:S07]  /*4b50*/  MUFU.EX2 R123, R123 ;  /* 0x0000007b007b7308 */ /* 0x000eee0000000800 */
[C---:B------:R-:W-:Y:S01]  /*4b60*/  HMMA.16816.F32.BF16 R12, R20.reuse, R94, R12 ;  /* 0x0000005e140c723c */ /* 0x040fe2000004180c */
[----:B------:R-:W2:Y:S07]  /*4b70*/  LDSM.16.MT88.4 R92, [R148+0x9800] ;  /* 0x00980000945c783b */ /* 0x000eae0000004200 */
[C---:B----4-:R-:W-:Y:S08]  /*4b80*/  HMMA.16816.F32.BF16 R76, R20.reuse, R96, R76 ;  /* 0x00000060144c723c */ /* 0x050ff0000004184c */
[C---:B------:R-:W-:Y:S08]  /*4b90*/  HMMA.16816.F32.BF16 R80, R20.reuse, R98, R80 ;  /* 0x000000621450723c */ /* 0x040ff00000041850 */
[C---:B-----5:R-:W-:Y:S08]  /*4ba0*/  HMMA.16816.F32.BF16 R16, R20.reuse, R24, R16 ;  /* 0x000000181410723c */ /* 0x060ff00000041810 */
[----:B------:R-:W-:Y:S01]  /*4bb0*/  HMMA.16816.F32.BF16 R84, R20, R26, R84 ;  /* 0x0000001a1454723c */ /* 0x000fe20000041854 */
[----:B------:R-:W4:Y:S06]  /*4bc0*/  LDSM.16.MT88.4 R24, [R150+0xb800] ;  /* 0x00b800009618783b */ /* 0x000f2c0000004200 */
[----:B-1----:R-:W-:Y:S01]  /*4bd0*/  F2FP.BF16.PACK_AB R20, R109, R108 ;  /* 0x0000006c6d14723e */ /* 0x002fe200000010ff */
[----:B------:R-:W-:Y:S01]  /*4be0*/  FADD.FTZ R108, R108, R117 ;  /* 0x000000756c6c7221 */ /* 0x000fe20000010000 */
[----:B------:R-:W-:Y:S03]  /*4bf0*/  F2FP.BF16.PACK_AB R21, R111, R110 ;  /* 0x0000006e6f15723e */ /* 0x000fe600000010ff */
[----:B--2---:R-:W-:Y:S01]  /*4c00*/  F2FP.BF16.PACK_AB R22, R124, R133 ;  /* 0x000000857c16723e */ /* 0x004fe200000010ff */
[----:B------:R-:W-:Y:S01]  /*4c10*/  FADD.FTZ R110, R110, R119 ;  /* 0x000000776e6e7221 */ /* 0x000fe20000010000 */
[----:B---3--:R-:W-:Y:S01]  /*4c20*/  F2FP.BF16.PACK_AB R23, R123, R134 ;  /* 0x000000867b17723e */ /* 0x008fe200000010ff */
[----:B------:R-:W-:Y:S02]  /*4c30*/  FADD.FTZ R108, R109, R108 ;  /* 0x0000006c6d6c7221 */ /* 0x000fe40000010000 */
[----:B------:R-:W-:Y:S02]  /*4c40*/  FADD.FTZ R111, R111, R110 ;  /* 0x0000006e6f6f7221 */ /* 0x000fe40000010000 */
[----:B------:R-:W-:Y:S02]  /*4c50*/  FADD.FTZ R133, R133, R108 ;  /* 0x0000006c85857221 */ /* 0x000fe40000010000 */
[C---:B------:R-:W-:Y:S01]  /*4c60*/  HMMA.16816.F32.BF16 R96, R20.reuse, R28, R8 ;  /* 0x0000001c1460723c */ /* 0x040fe20000041808 */
[----:B------:R-:W1:Y:S02]  /*4c70*/  LDSM.16.MT88.4 R8, [R149+0xb800] ;  /* 0x00b800009508783b */ /* 0x000e640000004200 */
[----:B------:R-:W-:Y:S02]  /*4c80*/  FADD.FTZ R134, R134, R111 ;  /* 0x0000006f86867221 */ /* 0x000fe40000010000 */
[----:B------:R-:W-:Y:S02]  /*4c90*/  FADD.FTZ R177, R124, R133 ;  /* 0x000000857cb17221 */ /* 0x000fe40000010000 */
[----:B------:R-:W-:Y:S01]  /*4ca0*/  FADD.FTZ R175, R123, R134 ;  /* 0x000000867baf7221 */ /* 0x000fe20000010000 */
[C---:B------:R-:W-:Y:S01]  /*4cb0*/  HMMA.16816.F32.BF16 R36, R20.reuse, R30, R36 ;  /* 0x0000001e1424723c */ /* 0x040fe20000041824 */
[----:B------:R-:W2:Y:S07]  /*4cc0*/  LDSM.16.MT88.4 R28, [R148+0xb800] ;  /* 0x00b80000941c783b */ /* 0x000eae0000004200 */
        /* <DEDUP_REMOVED lines=8> */
[C---:B----4-:R-:W-:Y:S08]  /*4d50*/  HMMA.16816.F32.BF16 R72, R20.reuse, R24, R72 ;  /* 0x000000181448723c */ /* 0x050ff00000041848 */
[C---:B------:R-:W-:Y:S08]  /*4d60*/  HMMA.16816.F32.BF16 R92, R20.reuse, R26, R12 ;  /* 0x0000001a145c723c */ /* 0x040ff0000004180c */
[C---:B-1----:R-:W-:Y:S08]  /*4d70*/  HMMA.16816.F32.BF16 R76, R20.reuse, R8, R76 ;  /* 0x00000008144c723c */ /* 0x042ff0000004184c */
[C---:B------:R-:W-:Y:S08]  /*4d80*/  HMMA.16816.F32.BF16 R80, R20.reuse, R10, R80 ;  /* 0x0000000a1450723c */ /* 0x040ff00000041850 */
[C---:B--2---:R-:W-:Y:S08]  /*4d90*/  HMMA.16816.F32.BF16 R88, R20.reuse, R28, R16 ;  /* 0x0000001c1458723c */ /* 0x044ff00000041810 */
[----:B------:R-:W-:Y:S01]  /*4da0*/  HMMA.16816.F32.BF16 R84, R20, R30, R84 ;  /* 0x0000001e1454723c */ /* 0x000fe20000041854 */
[----:B------:R-:W-:-:S07]  /*4db0*/  @P0 BRA `(.L_x_461) ;  /* 0xffffe2f000000947 */ /* 0x000fce000383ffff */
.L_x_460:
[----:B------:R-:W1:Y:S01]  /*4dc0*/  SHFL.BFLY PT, R0, R175, 0x2, 0x1f ;  /* 0x0c401f00af007f89 */ /* 0x000e6200000e0000 */
[----:B------:R-:W-:Y:S01]  /*4dd0*/  MOV R9, 0x3f800000 ;  /* 0x3f80000000097802 */ /* 0x000fe20000000f00 */
[----:B------:R-:W-:Y:S01]  /*4de0*/  ULDC.U8 UR4, c[0x0][0x329] ;  /* 0x0000ca4000047ab9 */ /* 0x000fe20000000000 */
[----:B------:R-:W-:Y:S01]  /*4df0*/  MOV R10, 0x3f800000 ;  /* 0x3f800000000a7802 */ /* 0x000fe20000000f00 */
[----:B------:R-:W2:Y:S01]  /*4e00*/  SHFL.BFLY PT, R2, R177, 0x2, 0x1f ;  /* 0x0c401f00b1027f89 */ /* 0x000ea200000e0000 */
[----:B------:R-:W-:Y:S01]  /*4e10*/  ULDC.U8 UR5, c[0x0][0x328] ;  /* 0x0000ca0000057ab9 */ /* 0x000fe20000000000 */
[----:B------:R-:W-:Y:S01]  /*4e20*/  BSSY B0, `(.L_x_464) ;  /* 0x00000ee000007945 */ /* 0x000fe20003800000 */
[----:B------:R-:W-:Y:S01]  /*4e30*/  LEA R168, R168, R161, 0x4 ;  /* 0x000000a1a8a87211 */ /* 0x000fe200078e20ff */
[----:B------:R-:W3:Y:S01]  /*4e40*/  S2R R4, SR_TID.X ;  /* 0x0000000000047919 */ /* 0x000ee20000002100 */
[----:B-1----:R-:W-:-:S02]  /*4e50*/  FADD.FTZ R0, R0, R175 ;  /* 0x000000af00007221 */ /* 0x002fc40000010000 */
[----:B--2---:R-:W-:-:S03]  /*4e60*/  FADD.FTZ R11, R2, R177 ;  /* 0x000000b1020b7221 */ /* 0x004fc60000010000 */
[----:B------:R-:W1:Y:S01]  /*4e70*/  SHFL.BFLY PT, R5, R0, 0x1, 0x1f ;  /* 0x0c201f0000057f89 */ /* 0x000e6200000e0000 */
[----:B---3--:R-:W-:-:S03]  /*4e80*/  SHF.R.S32.HI R7, RZ, 0x1f, R4 ;  /* 0x0000001fff077819 */ /* 0x008fc60000011404 */
[----:B------:R-:W2:Y:S01]  /*4e90*/  SHFL.BFLY PT, R6, R11, 0x1, 0x1f ;  /* 0x0c201f000b067f89 */ /* 0x000ea200000e0000 */
[CC--:B------:R-:W-:Y:S02]  /*4ea0*/  LEA.HI R8, R7.reuse, R4.reuse, RZ, 0x2 ;  /* 0x0000000407087211 */ /* 0x0c0fe400078f10ff */
[----:B------:R-:W-:Y:S02]  /*4eb0*/  LEA.HI R2, R7, R4, RZ, 0x5 ;  /* 0x0000000407027211 */ /* 0x000fe400078f28ff */
[----:B------:R-:W-:-:S04]  /*4ec0*/  LOP3.LUT R7, R8, 0x3ffffffc, RZ, 0xc0, !PT ;  /* 0x3ffffffc08077812 */ /* 0x000fc800078ec0ff */
[----:B------:R-:W-:Y:S01]  /*4ed0*/  IADD3 R7, -R7, R4, RZ ;  /* 0x0000000407077210 */ /* 0x000fe20007ffe1ff */
[----:B-1----:R-:W-:Y:S01]  /*4ee0*/  FADD.FTZ R5, R0, R5 ;  /* 0x0000000500057221 */ /* 0x002fe20000010000 */
[----:B------:R-:W-:Y:S01]  /*4ef0*/  SHF.R.S32.HI R0, RZ, 0x5, R2 ;  /* 0x00000005ff007819 */ /* 0x000fe20000011402 */
[----:B--2---:R-:W-:-:S03]  /*4f00*/  FADD.FTZ R6, R11, R6 ;  /* 0x000000060b067221 */ /* 0x004fc60000010000 */
[----:B------:R-:W-:Y:S01]  /*4f10*/  FSETP.NE.FTZ.AND P3, PT, R5, RZ, PT ;  /* 0x000000ff0500720b */ /* 0x000fe20003f75000 */
[----:B------:R-:W-:Y:S01]  /*4f20*/  IMAD R0, R0, 0x200, R7 ;  /* 0x0000020000007824 */ /* 0x000fe200078e0207 */
[--C-:B------:R-:W-:Y:S02]  /*4f30*/  SHF.R.S32.HI R7, RZ, 0x2, R8.reuse ;  /* 0x00000002ff077819 */ /* 0x100fe40000011408 */
[----:B------:R-:W-:Y:S02]  /*4f40*/  SHF.R.S32.HI R8, RZ, 0x1f, R8 ;  /* 0x0000001fff087819 */ /* 0x000fe40000011408 */
[----:B------:R-:W-:Y:S02]  /*4f50*/  FSETP.NE.FTZ.AND P4, PT, R6, RZ, PT ;  /* 0x000000ff0600720b */ /* 0x000fe40003f95000 */
[----:B------:R-:W-:-:S04]  /*4f60*/  LEA.HI R8, R8, R7, RZ, 0x3 ;  /* 0x0000000708087211 */ /* 0x000fc800078f18ff */
[----:B------:R-:W-:Y:S01]  /*4f70*/  LOP3.LUT R8, R8, 0xfffffff8, RZ, 0xc0, !PT ;  /* 0xfffffff808087812 */ /* 0x000fe200078ec0ff */
[----:B------:R-:W1:Y:S03]  /*4f80*/  @P3 MUFU.RCP R10, R5 ;  /* 0x00000005000a3308 */ /* 0x000e660000001000 */
[----:B------:R-:W-:-:S04]  /*4f90*/  IADD3 R8, R7, -R8, RZ ;  /* 0x8000000807087210 */ /* 0x000fc80007ffe0ff */
[C---:B------:R-:W-:Y:S01]  /*4fa0*/  SHF.L.U32 R7, R8.reuse, 0x6, RZ ;  /* 0x0000000608077819 */ /* 0x040fe200000006ff */
[----:B------:R-:W2:Y:S01]  /*4fb0*/  @P4 MUFU.RCP R9, R6 ;  /* 0x0000000600094308 */ /* 0x000ea20000001000 */
[----:B------:R-:W-:Y:S02]  /*4fc0*/  LOP3.LUT R11, R8, 0x1, RZ, 0xc0, !PT ;  /* 0x00000001080b7812 */ /* 0x000fe400078ec0ff */
[----:B------:R-:W-:Y:S02]  /*4fd0*/  LOP3.LUT R7, R7, 0x1c0, RZ, 0xc0, !PT ;  /* 0x000001c007077812 */ /* 0x000fe400078ec0ff */
[----:B------:R-:W-:Y:S02]  /*4fe0*/  ISETP.NE.U32.AND P0, PT, R11, 0x1, PT ;  /* 0x000000010b00780c */ /* 0x000fe40003f05070 */
[----:B------:R-:W-:Y:S01]  /*4ff0*/  LEA.HI R7, R7, R7, RZ, 0x1d ;  /* 0x0000000707077211 */ /* 0x000fe200078fe8ff */
[----:B-1----:R-:W-:Y:S01]  /*5000*/  FMUL.FTZ R99, R10, R99 ;  /* 0x000000630a637220 */ /* 0x002fe20000410000 */
[----:B------:R-:W-:Y:S01]  /*5010*/  R2P PR, R8, 0x6 ;  /* 0x0000000608007804 */ /* 0x000fe20000000000 */
[----:B------:R-:W-:Y:S01]  /*5020*/  FMUL.FTZ R98, R10, R98 ;  /* 0x000000620a627220 */ /* 0x000fe20000410000 */
[----:B------:R-:W-:Y:S01]  /*5030*/  LEA R0, R0, R7, 0x1 ;  /* 0x0000000700007211 */ /* 0x000fe200078e08ff */
[C---:B------:R-:W-:Y:S01]  /*5040*/  FMUL.FTZ R39, R10.reuse, R39 ;  /* 0x000000270a277220 */ /* 0x040fe20000410000 */
[----:B------:R-:W-:Y:S01]  /*5050*/  MOV R8, 0x40 ;  /* 0x0000004000087802 */ /* 0x000fe20000000f00 */
[----:B------:R-:W-:Y:S01]  /*5060*/  FMUL.FTZ R38, R10, R38 ;  /* 0x000000260a267220 */ /* 0x000fe20000410000 */
[----:B------:R-:W-:Y:S01]  /*5070*/  F2FP.BF16.PACK_AB R98, R99, R98 ;  /* 0x000000626362723e */ /* 0x000fe200000010ff */
[----:B------:R-:W-:Y:S01]  /*5080*/  IMAD.SHL.U32 R7, R0, 0x2, RZ ;  /* 0x0000000200077824 */ /* 0x000fe200078e00ff */
[----:B------:R-:W-:Y:S01]  /*5090*/  MOV R0, 0x20 ;  /* 0x0000002000007802 */ /* 0x000fe20000000f00 */
[C---:B--2---:R-:W-:Y:S01]  /*50a0*/  FMUL.FTZ R96, R9.reuse, R96 ;  /* 0x0000006009607220 */ /* 0x044fe20000410000 */
[----:B------:R-:W-:Y:S01]  /*50b0*/  SEL R8, R8, 0xffffffc0, !P2 ;  /* 0xffffffc008087807 */ /* 0x000fe20005000000 */
[----:B------:R-:W-:Y:S01]  /*50c0*/  FMUL.FTZ R97, R9, R97 ;  /* 0x0000006109617220 */ /* 0x000fe20000410000 */
[----:B------:R-:W-:Y:S01]  /*50d0*/  IADD3 R11, R7, -0x10, RZ ;  /* 0xfffffff0070b7810 */ /* 0x000fe20007ffe0ff */
[C---:B------:R-:W-:Y:S01]  /*50e0*/  FMUL.FTZ R36, R9.reuse, R36 ;  /* 0x0000002409247220 */ /* 0x040fe20000410000 */
[----:B------:R-:W-:Y:S01]  /*50f0*/  SEL R0, R0, 0xffffffe0, !P1 ;  /* 0xffffffe000007807 */ /* 0x000fe20004800000 */
[----:B------:R-:W-:Y:S01]  /*5100*/  FMUL.FTZ R37, R9, R37 ;  /* 0x0000002509257220 */ /* 0x000fe20000410000 */
[----:B------:R-:W-:Y:S01]  /*5110*/  @P0 IADD3 R11, R7, 0x10, RZ ;  /* 0x00000010070b0810 */ /* 0x000fe20007ffe0ff */
[----:B------:R-:W-:Y:S01]  /*5120*/  FMUL.FTZ R40, R9, R40 ;  /* 0x0000002809287220 */ /* 0x000fe20000410000 */
[----:B------:R-:W-:Y:S01]  /*5130*/  F2FP.BF16.PACK_AB R96, R97, R96 ;  /* 0x000000606160723e */ /* 0x000fe200000010ff */
[----:B------:R-:W-:Y:S01]  /*5140*/  FMUL.FTZ R41, R9, R41 ;  /* 0x0000002909297220 */ /* 0x000fe20000410000 */
[----:B------:R-:W-:Y:S01]  /*5150*/  F2FP.BF16.PACK_AB R36, R37, R36 ;  /* 0x000000242524723e */ /* 0x000fe200000010ff */
[C---:B------:R-:W-:Y:S01]  /*5160*/  FMUL.FTZ R43, R10.reuse, R43 ;  /* 0x0000002b0a2b7220 */ /* 0x040fe20000410000 */
[----:B------:R-:W-:Y:S01]  /*5170*/  F2FP.BF16.PACK_AB R38, R39, R38 ;  /* 0x000000262726723e */ /* 0x000fe200000010ff */
[C---:B------:R-:W-:Y:S01]  /*5180*/  FMUL.FTZ R42, R10.reuse, R42 ;  /* 0x0000002a0a2a7220 */ /* 0x040fe20000410000 */
[----:B------:R-:W-:Y:S01]  /*5190*/  F2FP.BF16.PACK_AB R40, R41, R40 ;  /* 0x000000282928723e */ /* 0x000fe200000010ff */
[----:B------:R-:W-:Y:S01]  /*51a0*/  FMUL.FTZ R44, R9, R44 ;  /* 0x0000002c092c7220 */ /* 0x000fe20000410000 */
[----:B------:R-:W-:Y:S01]  /*51b0*/  IADD3 R13, R7, R0, RZ ;  /* 0x00000000070d7210 */ /* 0x000fe20007ffe0ff */
[----:B------:R-:W-:Y:S01]  /*51c0*/  FMUL.FTZ R45, R9, R45 ;  /* 0x0000002d092d7220 */ /* 0x000fe20000410000 */
[----:B------:R-:W-:Y:S01]  /*51d0*/  F2FP.BF16.PACK_AB R42, R43, R42 ;  /* 0x0000002a2b2a723e */ /* 0x000fe200000010ff */
[C---:B------:R-:W-:Y:S01]  /*51e0*/  FMUL.FTZ R47, R10.reuse, R47 ;  /* 0x0000002f0a2f7220 */ /* 0x040fe20000410000 */
[----:B------:R-:W-:Y:S01]  /*51f0*/  IADD3 R17, R7, R8, RZ ;  /* 0x0000000807117210 */ /* 0x000fe20007ffe0ff */
[C---:B------:R-:W-:Y:S01]  /*5200*/  FMUL.FTZ R46, R10.reuse, R46 ;  /* 0x0000002e0a2e7220 */ /* 0x040fe20000410000 */
[----:B------:R-:W-:Y:S01]  /*5210*/  F2FP.BF16.PACK_AB R44, R45, R44 ;  /* 0x0000002c2d2c723e */ /* 0x000fe200000010ff */
[C---:B------:R-:W-:Y:S01]  /*5220*/  FMUL.FTZ R48, R9.reuse, R48 ;  /* 0x0000003009307220 */ /* 0x040fe20000410000 */
[----:B------:R-:W-:Y:S01]  /*5230*/  STS [R7], R96 ;  /* 0x0000006007007388 */ /* 0x000fe20000000800 */
[----:B------:R-:W-:Y:S01]  /*5240*/  FMUL.FTZ R49, R9, R49 ;  /* 0x0000003109317220 */ /* 0x000fe20000410000 */
[----:B------:R-:W-:Y:S01]  /*5250*/  F2FP.BF16.PACK_AB R46, R47, R46 ;  /* 0x0000002e2f2e723e */ /* 0x000fe200000010ff */
[C---:B------:R-:W-:Y:S01]  /*5260*/  FMUL.FTZ R51, R10.reuse, R51 ;  /* 0x000000330a337220 */ /* 0x040fe20000410000 */
[----:B------:R-:W-:Y:S01]  /*5270*/  STS [R7+0x400], R98 ;  /* 0x0004006207007388 */ /* 0x000fe20000000800 */
[----:B------:R-:W-:Y:S01]  /*5280*/  FMUL.FTZ R50, R10, R50 ;  /* 0x000000320a327220 */ /* 0x000fe20000410000 */
[----:B------:R-:W-:Y:S01]  /*5290*/  F2FP.BF16.PACK_AB R48, R49, R48 ;  /* 0x000000303130723e */ /* 0x000fe200000010ff */
[C---:B------:R-:W-:Y:S01]  /*52a0*/  FMUL.FTZ R52, R9.reuse, R52 ;  /* 0x0000003409347220 */ /* 0x040fe20000410000 */
[----:B------:R-:W-:Y:S01]  /*52b0*/  IADD3 R19, R8, R11, RZ ;  /* 0x0000000b08137210 */ /* 0x000fe20007ffe0ff */
[----:B------:R-:W-:Y:S01]  /*52c0*/  FMUL.FTZ R53, R9, R53 ;  /* 0x0000003509357220 */ /* 0x000fe20000410000 */
[----:B------:R-:W-:Y:S01]  /*52d0*/  F2FP.BF16.PACK_AB R50, R51, R50 ;  /* 0x000000323332723e */ /* 0x000fe200000010ff */
[C---:B------:R-:W-:Y:S01]  /*52e0*/  FMUL.FTZ R55, R10.reuse, R55 ;  /* 0x000000370a377220 */ /* 0x040fe20000410000 */
[----:B------:R-:W-:Y:S01]  /*52f0*/  STS [R11], R36 ;  /* 0x000000240b007388 */ /* 0x000fe20000000800 */
[C---:B------:R-:W-:Y:S01]  /*5300*/  FMUL.FTZ R54, R10.reuse, R54 ;  /* 0x000000360a367220 */ /* 0x040fe20000410000 */
[----:B------:R-:W-:Y:S01]  /*5310*/  F2FP.BF16.PACK_AB R52, R53, R52 ;  /* 0x000000343534723e */ /* 0x000fe200000010ff */
[C---:B------:R-:W-:Y:S01]  /*5320*/  FMUL.FTZ R56, R9.reuse, R56 ;  /* 0x0000003809387220 */ /* 0x040fe20000410000 */
[----:B------:R-:W-:Y:S01]  /*5330*/  STS [R11+0x400], R38 ;  /* 0x000400260b007388 */ /* 0x000fe20000000800 */
        /* <DEDUP_REMOVED lines=11> */
[----:B------:R1:W-:Y:S01]  /*53f0*/  STS [R13+0x400], R42 ;  /* 0x0004002a0d007388 */ /* 0x0003e20000000800 */
[C---:B------:R-:W-:Y:S01]  /*5400*/  FMUL.FTZ R62, R10.reuse, R62 ;  /* 0x0000003e0a3e7220 */ /* 0x040fe20000410000 */
[----:B------:R-:W-:Y:S01]  /*5410*/  F2FP.BF16.PACK_AB R60, R61, R60 ;  /* 0x0000003c3d3c723e */ /* 0x000fe200000010ff */
[C---:B------:R-:W-:Y:S01]  /*5420*/  FMUL.FTZ R64, R9.reuse, R64 ;  /* 0x0000004009407220 */ /* 0x040fe20000410000 */
[----:B------:R-:W-:Y:S01]  /*5430*/  ISETP.NE.AND P0, PT, RZ, UR4, PT ;  /* 0x00000004ff007c0c */ /* 0x000fe2000bf05270 */
[----:B------:R-:W-:Y:S01]  /*5440*/  FMUL.FTZ R65, R9, R65 ;  /* 0x0000004109417220 */ /* 0x000fe20000410000 */
[----:B------:R-:W-:Y:S01]  /*5450*/  F2FP.BF16.PACK_AB R62, R63, R62 ;  /* 0x0000003e3f3e723e */ /* 0x000fe200000010ff */
[C---:B------:R-:W-:Y:S01]  /*5460*/  FMUL.FTZ R67, R10.reuse, R67 ;  /* 0x000000430a437220 */ /* 0x040fe20000410000 */
[----:B------:R-:W-:Y:S01]  /*5470*/  ISETP.NE.AND P1, PT, RZ, UR5, PT ;  /* 0x00000005ff007c0c */ /* 0x000fe2000bf25270 */
[----:B------:R-:W-:Y:S01]  /*5480*/  FMUL.FTZ R66, R10, R66 ;  /* 0x000000420a427220 */ /* 0x000fe20000410000 */
[----:B------:R-:W-:Y:S01]  /*5490*/  F2FP.BF16.PACK_AB R64, R65, R64 ;  /* 0x000000404140723e */ /* 0x000fe200000010ff */
[----:B------:R-:W-:Y:S01]  /*54a0*/  IMAD.IADD R15, R0, 0x1, R11 ;  /* 0x00000001000f7824 */ /* 0x000fe200078e020b */
[----:B------:R-:W-:Y:S01]  /*54b0*/  ISETP.NE.OR P2, PT, RZ, UR4, !P1 ;  /* 0x00000004ff007c0c */ /* 0x000fe2000cf45670 */
[----:B------:R-:W-:Y:S01]  /*54c0*/  FMUL.FTZ R68, R9, R68 ;  /* 0x0000004409447220 */ /* 0x000fe20000410000 */
[----:B------:R-:W-:Y:S01]  /*54d0*/  F2FP.BF16.PACK_AB R66, R67, R66 ;  /* 0x000000424342723e */ /* 0x000fe200000010ff */
[C---:B------:R-:W-:Y:S01]  /*54e0*/  FMUL.FTZ R69, R9.reuse, R69 ;  /* 0x0000004509457220 */ /* 0x040fe20000410000 */
[----:B------:R-:W-:Y:S01]  /*54f0*/  STS [R15], R44 ;  /* 0x0000002c0f007388 */ /* 0x000fe20000000800 */
[C---:B------:R-:W-:Y:S01]  /*5500*/  FMUL.FTZ R71, R10.reuse, R71 ;  /* 0x000000470a477220 */ /* 0x040fe20000410000 */
[----:B------:R-:W-:Y:S01]  /*5510*/  @!P0 MOV R41, c[0x0][0x214] ;  /* 0x0000850000298a02 */ /* 0x000fe20000000f00 */
[C---:B------:R-:W-:Y:S01]  /*5520*/  FMUL.FTZ R70, R10.reuse, R70 ;  /* 0x000000460a467220 */ /* 0x040fe20000410000 */
[----:B------:R2:W-:Y:S01]  /*5530*/  STS [R15+0x400], R46 ;  /* 0x0004002e0f007388 */ /* 0x0005e20000000800 */
[----:B------:R-:W-:Y:S01]  /*5540*/  FMUL.FTZ R72, R9, R72 ;  /* 0x0000004809487220 */ /* 0x000fe20000410000 */
[----:B------:R-:W-:Y:S01]  /*5550*/  F2FP.BF16.PACK_AB R68, R69, R68 ;  /* 0x000000444544723e */ /* 0x000fe200000010ff */
        /* <DEDUP_REMOVED lines=22> */
[----:B------:R-:W-:Y:S01]  /*56c0*/  IMAD.IADD R23, R15, 0x1, R8 ;  /* 0x000000010f177824 */ /* 0x000fe200078e0208 */
[----:B------:R-:W-:Y:S01]  /*56d0*/  STS [R21+0x400], R58 ;  /* 0x0004003a15007388 */ /* 0x000fe20000000800 */
[----:B------:R-:W-:Y:S01]  /*56e0*/  FMUL.FTZ R80, R9, R80 ;  /* 0x0000005009507220 */ /* 0x000fe20000410000 */
[----:B------:R-:W-:Y:S01]  /*56f0*/  F2FP.BF16.PACK_AB R78, R79, R78 ;  /* 0x0000004e4f4e723e */ /* 0x000fe200000010ff */
[C---:B------:R-:W-:Y:S01]  /*5700*/  FMUL.FTZ R81, R9.reuse, R81 ;  /* 0x0000005109517220 */ /* 0x040fe20000410000 */
[----:B------:R-:W-:Y:S01]  /*5710*/  STS [R23], R60 ;  /* 0x0000003c17007388 */ /* 0x000fe20000000800 */
[C---:B------:R-:W-:Y:S01]  /*5720*/  FMUL.FTZ R83, R10.reuse, R83 ;  /* 0x000000530a537220 */ /* 0x040fe20000410000 */
[----:B-1----:R-:W-:Y:S01]  /*5730*/  @P0 MOV R42, c[0x0][0x210] ;  /* 0x00008400002a0a02 */ /* 0x002fe20000000f00 */
[C---:B------:R-:W-:Y:S01]  /*5740*/  FMUL.FTZ R82, R10.reuse, R82 ;  /* 0x000000520a527220 */ /* 0x040fe20000410000 */
[----:B------:R-:W-:Y:S01]  /*5750*/  STS [R23+0x400], R62 ;  /* 0x0004003e17007388 */ /* 0x000fe20000000800 */
[----:B------:R-:W-:Y:S01]  /*5760*/  FMUL.FTZ R88, R9, R88 ;  /* 0x0000005809587220 */ /* 0x000fe20000410000 */
[----:B------:R-:W-:Y:S01]  /*5770*/  F2FP.BF16.PACK_AB R80, R81, R80 ;  /* 0x000000505150723e */ /* 0x000fe200000010ff */
[----:B------:R-:W-:Y:S01]  /*5780*/  FMUL.FTZ R89, R9, R89 ;  /* 0x0000005909597220 */ /* 0x000fe20000410000 */
[----:B------:R-:W-:Y:S01]  /*5790*/  F2FP.BF16.PACK_AB R82, R83, R82 ;  /* 0x000000525352723e */ /* 0x000fe200000010ff */
[----:B------:R-:W-:Y:S01]  /*57a0*/  FMUL.FTZ R84, R9, R84 ;  /* 0x0000005409547220 */ /* 0x000fe20000410000 */
[----:B------:R-:W-:Y:S01]  /*57b0*/  STS [R7+0x2000], R64 ;  /* 0x0020004007007388 */ /* 0x000fe20000000800 */
[C---:B------:R-:W-:Y:S01]  /*57c0*/  FMUL.FTZ R91, R10.reuse, R91 ;  /* 0x0000005b0a5b7220 */ /* 0x040fe20000410000 */
[----:B------:R-:W-:Y:S01]  /*57d0*/  F2FP.BF16.PACK_AB R88, R89, R88 ;  /* 0x000000585958723e */ /* 0x000fe200000010ff */
[C---:B------:R-:W-:Y:S01]  /*57e0*/  FMUL.FTZ R90, R10.reuse, R90 ;  /* 0x0000005a0a5a7220 */ /* 0x040fe20000410000 */
[----:B------:R1:W-:Y:S01]  /*57f0*/  STS [R7+0x2400], R66 ;  /* 0x0024004207007388 */ /* 0x0003e20000000800 */
[C---:B------:R-:W-:Y:S01]  /*5800*/  FMUL.FTZ R87, R10.reuse, R87 ;  /* 0x000000570a577220 */ /* 0x040fe20000410000 */
[----:B------:R-:W3:Y:S01]  /*5810*/  @P4 MUFU.LG2 R6, R6 ;  /* 0x0000000600064308 */ /* 0x000ee20000000c00 */
[----:B------:R-:W-:Y:S01]  /*5820*/  FMUL.FTZ R9, R9, R85 ;  /* 0x0000005509097220 */ /* 0x000fe20000410000 */
[----:B------:R-:W-:Y:S01]  /*5830*/  F2FP.BF16.PACK_AB R90, R91, R90 ;  /* 0x0000005a5b5a723e */ /* 0x000fe200000010ff */
[----:B------:R-:W-:Y:S01]  /*5840*/  FMUL.FTZ R10, R10, R86 ;  /* 0x000000560a0a7220 */ /* 0x000fe20000410000 */
[----:B------:R4:W-:Y:S01]  /*5850*/  STS [R11+0x2000], R68 ;  /* 0x002000440b007388 */ /* 0x0009e20000000800 */
[----:B------:R-:W-:Y:S01]  /*5860*/  @P0 IMAD R42, R42, c[0x0][0x214], RZ ;  /* 0x000085002a2a0a24 */ /* 0x000fe200078e02ff */
[----:B------:R-:W-:Y:S01]  /*5870*/  F2FP.BF16.PACK_AB R9, R9, R84 ;  /* 0x000000540909723e */ /* 0x000fe200000010ff */
[----:B------:R-:W-:Y:S01]  /*5880*/  @P0 IMAD.MOV.U32 R43, RZ, RZ, c[0x0][0x210] ;  /* 0x00008400ff2b0624 */ /* 0x000fe200078e00ff */
[----:B------:R4:W-:Y:S01]  /*5890*/  STS [R11+0x2400], R70 ;  /* 0x002400460b007388 */ /* 0x0009e20000000800 */
[----:B------:R-:W-:Y:S01]  /*58a0*/  F2FP.BF16.PACK_AB R10, R87, R10 ;  /* 0x0000000a570a723e */ /* 0x000fe200000010ff */
[----:B------:R-:W5:Y:S01]  /*58b0*/  @P3 MUFU.LG2 R5, R5 ;  /* 0x0000000500053308 */ /* 0x000f620000000c00 */
[----:B------:R-:W-:Y:S01]  /*58c0*/  @!P0 SEL R42, R41, c[0x0][0x234], !P1 ;  /* 0x00008d00292a8a07 */ /* 0x000fe20004800000 */
[----:B------:R4:W-:Y:S01]  /*58d0*/  STS [R13+0x2000], R72 ;  /* 0x002000480d007388 */ /* 0x0009e20000000800 */
[----:B------:R-:W-:Y:S01]  /*58e0*/  @P0 MOV R41, 0x1 ;  /* 0x0000000100290802 */ /* 0x000fe20000000f00 */
[----:B--2---:R-:W-:Y:S01]  /*58f0*/  CS2R R46, SRZ ;  /* 0x00000000002e7805 */ /* 0x004fe2000001ff00 */
[----:B------:R-:W-:Y:S01]  /*5900*/  LOP3.LUT R45, R2, 0xffffffe0, RZ, 0xc0, !PT ;  /* 0xffffffe0022d7812 */ /* 0x000fe200078ec0ff */
[----:B------:R4:W-:Y:S01]  /*5910*/  STS [R13+0x2400], R74 ;  /* 0x0024004a0d007388 */ /* 0x0009e20000000800 */
[----:B------:R-:W-:Y:S01]  /*5920*/  @!P0 IMAD R41, R42, c[0x0][0x1c0], RZ ;  /* 0x000070002a298a24 */ /* 0x000fe200078e02ff */
[----:B------:R-:W-:-:S02]  /*5930*/  @!P0 MOV R43, 0x1 ;  /* 0x00000001002b8802 */ /* 0x000fc40000000f00 */
[----:B------:R4:W-:Y:S01]  /*5940*/  STS [R15+0x2000], R92 ;  /* 0x0020005c0f007388 */ /* 0x0009e20000000800 */
[----:B------:R-:W-:-:S03]  /*5950*/  IADD3 R45, -R45, R4, RZ ;  /* 0x000000042d2d7210 */ /* 0x000fc60007ffe1ff */
[----:B------:R4:W-:Y:S04]  /*5960*/  STS [R15+0x2400], R94 ;  /* 0x0024005e0f007388 */ /* 0x0009e80000000800 */
        /* <DEDUP_REMOVED lines=8> */
[----:B------:R-:W-:Y:S06]  /*59f0*/  BAR.SYNC.DEFER_BLOCKING 0x0 ;  /* 0x0000000000007b1d */ /* 0x000fec0000010000 */
[----:B------:R-:W2:Y:S04]  /*5a00*/  S2R R40, SR_CTAID.Y ;  /* 0x0000000000287919 */ /* 0x000ea80000002600 */
[----:B------:R-:W3:Y:S04]  /*5a10*/  S2R R0, SR_CTAID.X ;  /* 0x0000000000007919 */ /* 0x000ee80000002500 */
[----:B-1----:R-:W1:Y:S04]  /*5a20*/  S2R R7, SR_CTAID.Z ;  /* 0x0000000000077919 */ /* 0x002e680000002700 */
[----:B------:R4:W4:Y:S04]  /*5a30*/  LDS.128 R32, [R160] ;  /* 0x00000000a0207984 */ /* 0x0009280000000c00 */
[----:B------:R4:W4:Y:S01]  /*5a40*/  LDS.128 R28, [R160+0x800] ;  /* 0x00080000a01c7984 */ /* 0x0009220000000c00 */
[----:B--2---:R-:W-:-:S03]  /*5a50*/  @!P2 IMAD R2, R40, c[0x0][0x214], RZ ;  /* 0x000085002802aa24 */ /* 0x004fc600078e02ff */
[----:B------:R2:W2:Y:S01]  /*5a60*/  LDS.128 R24, [R160+0x1000] ;  /* 0x00100000a0187984 */ /* 0x0004a20000000c00 */
[----:B------:R-:W-:Y:S01]  /*5a70*/  IMAD R41, R40, R41, RZ ;  /* 0x0000002928297224 */ /* 0x000fe200078e02ff */
[----:B------:R-:W-:Y:S02]  /*5a80*/  @!P2 SHF.R.S32.HI R47, RZ, 0x1f, R2 ;  /* 0x0000001fff2fa819 */ /* 0x000fe40000011402 */
[----:B------:R2:W2:Y:S01]  /*5a90*/  LDS.128 R20, [R160+0x1800] ;  /* 0x00180000a0147984 */ /* 0x0004a20000000c00 */
[----:B------:R-:W-:Y:S01]  /*5aa0*/  @!P2 MOV R46, R2 ;  /* 0x00000002002ea202 */ /* 0x000fe20000000f00 */
[----:B---3--:R-:W-:Y:S01]  /*5ab0*/  IMAD R4, R0, R43, RZ ;  /* 0x0000002b00047224 */ /* 0x008fe200078e02ff */
[----:B------:R-:W-:Y:S01]  /*5ac0*/  SEL R41, R41, RZ, P2 ;  /* 0x000000ff29297207 */ /* 0x000fe20001000000 */
[----:B------:R3:W2:Y:S01]  /*5ad0*/  LDS.128 R16, [R160+0x2000] ;  /* 0x00200000a0107984 */ /* 0x0006a20000000c00 */
[----:B------:R-:W-:Y:S01]  /*5ae0*/  LOP3.LUT P2, RZ, R45, 0x3, RZ, 0xc0, !PT ;  /* 0x000000032dff7812 */ /* 0x000fe2000784c0ff */
[----:B------:R-:W-:-:S02]  /*5af0*/  @P4 FMUL.FTZ R45, R6, 0.69314718246459960938 ;  /* 0x3f317218062d4820 */ /* 0x000fc40000410000 */
[----:B------:R3:W2:Y:S01]  /*5b00*/  LDS.128 R12, [R160+0x2800] ;  /* 0x00280000a00c7984 */ /* 0x0006a20000000c00 */
[----:B-1----:R-:W-:Y:S01]  /*5b10*/  IMAD R42, R7, R42, R41 ;  /* 0x0000002a072a7224 */ /* 0x002fe200078e0229 */
[----:B------:R-:W-:Y:S01]  /*5b20*/  SHF.L.U32 R41, R4, 0x6, RZ ;  /* 0x0000000604297819 */ /* 0x000fe200000006ff */
[----:B-----5:R-:W-:Y:S01]  /*5b30*/  @P3 FMUL.FTZ R6, R5, 0.69314718246459960938 ;  /* 0x3f31721805063820 */ /* 0x020fe20000410000 */
[----:B------:R3:W1:Y:S01]  /*5b40*/  LDS.128 R8, [R160+0x3000] ;  /* 0x00300000a0087984 */ /* 0x0006620000000c00 */
[----:B------:R-:W-:Y:S01]  /*5b50*/  IMAD.MOV.U32 R2, RZ, RZ, 0x7f800000 ;  /* 0x7f800000ff027424 */ /* 0x000fe200078e00ff */
[--C-:B------:R-:W-:Y:S01]  /*5b60*/  IADD3 R5, P1, P0, R41, R46, R42.reuse ;  /* 0x0000002e29057210 */ /* 0x100fe2000783e02a */
[----:B------:R-:W-:Y:S01]  /*5b70*/  @P4 FFMA.FTZ R2, R100, c[0x0][0x238], R45 ;  /* 0x00008e0064024a23 */ /* 0x000fe2000001002d */
[----:B------:R3:W1:Y:S01]  /*5b80*/  LDS.128 R36, [R160+0x3800] ;  /* 0x00380000a0247984 */ /* 0x0006620000000c00 */
[----:B------:R-:W-:Y:S02]  /*5b90*/  SHF.R.S32.HI R41, RZ, 0x1f, R41 ;  /* 0x0000001fff297819 */ /* 0x000fe40000011429 */
[----:B------:R-:W-:-:S02]  /*5ba0*/  SHF.R.S32.HI R42, RZ, 0x1f, R42 ;  /* 0x0000001fff2a7819 */ /* 0x000fc4000001142a */
[----:B------:R-:W-:Y:S01]  /*5bb0*/  MOV R4, 0x7f800000 ;  /* 0x7f80000000047802 */ /* 0x000fe20000000f00 */
[----:B------:R-:W-:Y:S01]  /*5bc0*/  @P3 FFMA.FTZ R4, R3, c[0x0][0x238], R6 ;  /* 0x00008e0003043a23 */ /* 0x000fe20000010006 */
[----:B------:R-:W-:Y:S01]  /*5bd0*/  IADD3.X R41, R41, R47, R42, P1, P0 ;  /* 0x0000002f29297210 */ /* 0x000fe20000fe042a */
[----:B------:R-:W-:Y:S05]  /*5be0*/  @P2 BRA `(.L_x_465) ;  /* 0x0000011000002947 */ /* 0x000fea0003800000 */
[----:B------:R-:W-:-:S04]  /*5bf0*/  IMAD.MOV.U32 R3, RZ, RZ, c[0x0][0x214] ;  /* 0x00008500ff037624 */ /* 0x000fc800078e00ff */
[----:B------:R-:W-:Y:S01]  /*5c00*/  IMAD R3, R0, -0x40, R3 ;  /* 0xffffffc000037824 */ /* 0x000fe200078e0203 */
[----:B------:R-:W-:-:S04]  /*5c10*/  IADD3 R0, R168, 0x8, RZ ;  /* 0x00000008a8007810 */ /* 0x000fc80007ffe0ff */
[-C--:B------:R-:W-:Y:S02]  /*5c20*/  ISETP.GE.AND P3, PT, R168, R3.reuse, PT ;  /* 0x00000003a800720c */ /* 0x080fe40003f66270 */
[----:B------:R-:W-:-:S11]  /*5c30*/  ISETP.GE.AND P2, PT, R0, R3, PT ;  /* 0x000000030000720c */ /* 0x000fd60003f46270 */
[-C--:B------:R-:W-:Y:S02]  /*5c40*/  @!P3 IMAD R168, R168, R43.reuse, RZ ;  /* 0x0000002ba8a8b224 */ /* 0x080fe400078e02ff */
[----:B------:R-:W-:-:S03]  /*5c50*/  @!P2 IMAD R6, R0, R43, RZ ;  /* 0x0000002b0006a224 */ /* 0x000fc600078e02ff */
[-C--:B------:R-:W-:Y:S02]  /*5c60*/  @!P3 IADD3 R0, P1, R168, R5.reuse, RZ ;  /* 0x00000005a800b210 */ /* 0x080fe40007f3e0ff */
[----:B------:R-:W-:Y:S02]  /*5c70*/  @!P2 IADD3 R5, P0, R6, R5, RZ ;  /* 0x000000050605a210 */ /* 0x000fe40007f1e0ff */
[-C--:B------:R-:W-:Y:S02]  /*5c80*/  @!P3 LEA.HI.X.SX32 R3, R168, R41.reuse, 0x1, P1 ;  /* 0x00000029a803b211 */ /* 0x080fe400008f0eff */
[----:B------:R-:W-:Y:S02]  /*5c90*/  @!P2 LEA.HI.X.SX32 R6, R6, R41, 0x1, P0 ;  /* 0x000000290606a211 */ /* 0x000fe400000f0eff */
[----:B------:R-:W-:Y:S02]  /*5ca0*/  @!P3 LEA R44, P1, R0, c[0x0][0x200], 0x2 ;  /* 0x00008000002cba11 */ /* 0x000fe400078210ff */
[----:B------:R-:W-:-:S02]  /*5cb0*/  @!P2 LEA R42, P0, R5, c[0x0][0x200], 0x2 ;  /* 0x00008000052aaa11 */ /* 0x000fc400078010ff */
[----:B------:R-:W-:Y:S02]  /*5cc0*/  @!P3 LEA.HI.X R45, R0, c[0x0][0x204], R3, 0x2, P1 ;  /* 0x00008100002dba11 */ /* 0x000fe400008f1403 */
[----:B------:R-:W-:-:S03]  /*5cd0*/  @!P2 LEA.HI.X R43, R5, c[0x0][0x204], R6, 0x2, P0 ;  /* 0x00008100052baa11 */ /* 0x000fc600000f1406 */
[----:B------:R3:W-:Y:S04]  /*5ce0*/  @!P3 STG.E [R44.64], R2 ;  /* 0x000000022c00b986 */ /* 0x0007e8000c10190a */
[----:B------:R3:W-:Y:S02]  /*5cf0*/  @!P2 STG.E [R42.64], R4 ;  /* 0x000000042a00a986 */ /* 0x0007e4000c10190a */
.L_x_465:
[----:B------:R-:W-:Y:S05]  /*5d00*/  BSYNC B0 ;  /* 0x0000000000007941 */ /* 0x000fea0003800000 */
.L_x_464:
[----:B------:R-:W-:Y:S01]  /*5d10*/  SHF.R.S32.HI R3, RZ, 0x1f, R40 ;  /* 0x0000001fff037819 */ /* 0x000fe20000011428 */
[----:B------:R-:W-:Y:S01]  /*5d20*/  ULDC.64 UR4, c[0x0][0x1e8] ;  /* 0x00007a0000047ab9 */ /* 0x000fe20000000a00 */
[--C-:B------:R-:W-:Y:S01]  /*5d30*/  SHF.R.S32.HI R171, RZ, 0x1f, R170.reuse ;  /* 0x0000001fffab7819 */ /* 0x100fe200000114aa */
[----:B------:R-:W-:Y:S01]  /*5d40*/  USHF.L.U32 UR7, UR4, 0x5, URZ ;  /* 0x0000000504077899 */ /* 0x000fe2000800063f */
[----:B------:R-:W-:Y:S01]  /*5d50*/  SHF.R.S32.HI R0, RZ, 0x1f, R7 ;  /* 0x0000001fff007819 */ /* 0x000fe20000011407 */
[----:B------:R-:W-:Y:S01]  /*5d60*/  IMAD R3, R3, c[0x0][0x1e0], RZ ;  /* 0x0000780003037a24 */ /* 0x000fe200078e02ff */
[----:B------:R-:W-:Y:S01]  /*5d70*/  UMOV UR6, 0x5 ;  /* 0x0000000500067882 */ /* 0x000fe20000000000 */
[----:B---3--:R-:W-:Y:S01]  /*5d80*/  IMAD.WIDE.U32 R4, R40, c[0x0][0x1e0], R170 ;  /* 0x0000780028047a25 */ /* 0x008fe200078e00aa */
[----:B------:R-:W-:-:S03]  /*5d90*/  USHF.L.U64.HI UR5, UR4, UR6, UR5 ;  /* 0x0000000604057299 */ /* 0x000fc60008010205 */
[----:B------:R-:W-:Y:S02]  /*5da0*/  IMAD R3, R40, c[0x0][0x1e4], R3 ;  /* 0x0000790028037a24 */ /* 0x000fe400078e0203 */
[----:B------:R-:W-:Y:S02]  /*5db0*/  IMAD R0, R0, c[0x0][0x1f0], RZ ;  /* 0x00007c0000007a24 */ /* 0x000fe400078e02ff */
[----:B------:R-:W-:Y:S02]  /*5dc0*/  IMAD.IADD R5, R5, 0x1, R3 ;  /* 0x0000000105057824 */ /* 0x000fe400078e0203 */
[C---:B------:R-:W-:Y:S02]  /*5dd0*/  IMAD R0, R7.reuse, c[0x0][0x1f4], R0 ;  /* 0x00007d0007007a24 */ /* 0x040fe400078e0200 */
[----:B------:R-:W-:-:S04]  /*5de0*/  IMAD.WIDE.U32 R4, R7, c[0x0][0x1f0], R4 ;  /* 0x00007c0007047a25 */ /* 0x000fc800078e0004 */
[----:B------:R-:W-:Y:S01]  /*5df0*/  IMAD R3, R173, c[0x0][0x1e8], RZ ;  /* 0x00007a00ad037a24 */ /* 0x000fe200078e02ff */
[----:B------:R-:W-:-:S03]  /*5e00*/  IADD3 R5, R5, R0, RZ ;  /* 0x0000000005057210 */ /* 0x000fc60007ffe0ff */
[C---:B------:R-:W-:Y:S02]  /*5e10*/  IMAD R3, R172.reuse, c[0x0][0x1ec], R3 ;  /* 0x00007b00ac037a24 */ /* 0x040fe400078e0203 */
[----:B------:R-:W-:-:S04]  /*5e20*/  IMAD.WIDE.U32 R4, R172, c[0x0][0x1e8], R4 ;  /* 0x00007a00ac047a25 */ /* 0x000fc800078e0004 */
[----:B------:R-:W-:Y:S01]  /*5e30*/  IMAD.IADD R3, R5, 0x1, R3 ;  /* 0x0000000105037824 */ /* 0x000fe200078e0203 */
[----:B------:R-:W-:-:S04]  /*5e40*/  LEA R2, P0, R4, c[0x0][0x1d0], 0x1 ;  /* 0x0000740004027a11 */ /* 0x000fc800078008ff */
[----:B------:R-:W-:Y:S02]  /*5e50*/  LEA.HI.X R3, R4, c[0x0][0x1d4], R3, 0x1, P0 ;  /* 0x0000750004037a11 */ /* 0x000fe400000f0c03 */
[----:B------:R-:W-:-:S03]  /*5e60*/  IADD3 R6, P0, R2, UR7, RZ ;  /* 0x0000000702067c10 */ /* 0x000fc6000ff1e0ff */
[----:B----4-:R-:W-:Y:S01]  /*5e70*/  STG.E.128 [R2.64], R32 ;  /* 0x0000002002007986 */ /* 0x010fe2000c101d0a */
[----:B------:R-:W-:Y:S02]  /*5e80*/  IADD3.X R7, R3, UR5, RZ, P0, !PT ;  /* 0x0000000503077c10 */ /* 0x000fe400087fe4ff */
[----:B------:R-:W-:Y:S01]  /*5e90*/  IADD3 R4, P0, R6, UR7, RZ ;  /* 0x0000000706047c10 */ /* 0x000fe2000ff1e0ff */
[----:B--2---:R-:W-:Y:S03]  /*5ea0*/  STG.E.128 [R2.64+0x80], R16 ;  /* 0x0000801002007986 */ /* 0x004fe6000c101d0a */
[----:B------:R-:W-:Y:S01]  /*5eb0*/  IADD3.X R5, R7, UR5, RZ, P0, !PT ;  /* 0x0000000507057c10 */ /* 0x000fe200087fe4ff */
[----:B------:R-:W-:Y:S01]  /*5ec0*/  STG.E.128 [R6.64], R28 ;  /* 0x0000001c06007986 */ /* 0x000fe2000c101d0a */
[----:B------:R-:W-:-:S03]  /*5ed0*/  IADD3 R40, P0, R4, UR7, RZ ;  /* 0x0000000704287c10 */ /* 0x000fc6000ff1e0ff */
[----:B------:R-:W-:Y:S01]  /*5ee0*/  STG.E.128 [R6.64+0x80], R12 ;  /* 0x0000800c06007986 */ /* 0x000fe2000c101d0a */
[----:B------:R-:W-:-:S03]  /*5ef0*/  IADD3.X R41, R5, UR5, RZ, P0, !PT ;  /* 0x0000000505297c10 */ /* 0x000fc600087fe4ff */
[----:B------:R-:W-:Y:S04]  /*5f00*/  STG.E.128 [R4.64], R24 ;  /* 0x0000001804007986 */ /* 0x000fe8000c101d0a */
[----:B-1----:R-:W-:Y:S04]  /*5f10*/  STG.E.128 [R4.64+0x80], R8 ;  /* 0x0000800804007986 */ /* 0x002fe8000c101d0a */
[----:B------:R-:W-:Y:S04]  /*5f20*/  STG.E.128 [R40.64], R20 ;  /* 0x0000001428007986 */ /* 0x000fe8000c101d0a */
[----:B------:R-:W-:Y:S01]  /*5f30*/  STG.E.128 [R40.64+0x80], R36 ;  /* 0x0000802428007986 */ /* 0x000fe2000c101d0a */
[----:B------:R-:W-:Y:S05]  /*5f40*/  EXIT ;  /* 0x000000000000794d */ /* 0x000fea0003800000 */
.L_x_458:
        /* <DEDUP_REMOVED lines=12> */
[C---:B------:R-:W-:Y:S01]  /*6010*/  LOP3.LUT P6, RZ, R7.reuse, 0x7, RZ, 0xc0, !PT ;  /* 0x0000000707ff7812 */ /* 0x040fe200078cc0ff */
[----:B------:R-:W-:Y:S01]  /*6020*/  IMAD.IADD R12, R7, 0x1, -R12 ;  /* 0x00000001070c7824 */ /* 0x000fe200078e0a0c */
[----:B------:R-:W-:Y:S01]  /*6030*/  SHF.R.S32.HI R3, RZ, 0x1f, R2 ;  /* 0x0000001fff037819 */ /* 0x000fe20000011402 */
[----:B------:R-:W-:Y:S01]  /*6040*/  IMAD R9, R9, c[0x0][0x1f0], RZ ;  /* 0x00007c0009097a24 */ /* 0x000fe200078e02ff */
[----:B------:R-:W-:Y:S01]  /*6050*/  UMOV UR7, 0x5 ;  /* 0x0000000500077882 */ /* 0x000fe20000000000 */
[----:B------:R-:W-:Y:S01]  /*6060*/  IMAD.SHL.U32 R12, R12, 0x8, RZ ;  /* 0x000000080c0c7824 */ /* 0x000fe200078e00ff */
[----:B------:R-:W-:Y:S01]  /*6070*/  USHF.L.U64.HI UR5, UR4, UR7, UR5 ;  /* 0x0000000704057299 */ /* 0x000fe20008010205 */
[----:B------:R-:W-:-:S02]  /*6080*/  IMAD R0, R14, c[0x0][0x1f4], R9 ;  /* 0x00007d000e007a24 */ /* 0x000fc400078e0209 */
[----:B------:R-:W-:Y:S01]  /*6090*/  IMAD.WIDE R172, R172, 0x40, R2 ;  /* 0x00000040acac7825 */ /* 0x000fe200078e0202 */
[--C-:B------:R-:W-:Y:S02]  /*60a0*/  SHF.R.S32.HI R13, RZ, 0x1f, R12.reuse ;  /* 0x0000001fff0d7819 */ /* 0x100fe4000001140c */
[----:B-1----:R-:W-:Y:S01]  /*60b0*/  ISETP.NE.AND P2, PT, R5, RZ, PT ;  /* 0x000000ff0500720c */ /* 0x002fe20003f45270 */
[C---:B------:R-:W-:Y:S02]  /*60c0*/  IMAD R7, R15.reuse, c[0x0][0x214], RZ ;  /* 0x000085000f077a24 */ /* 0x040fe400078e02ff */
[----:B------:R-:W-:-:S04]  /*60d0*/  IMAD.WIDE.U32 R12, R15, c[0x0][0x1e0], R12 ;  /* 0x000078000f0c7a25 */ /* 0x000fc800078e000c */
[----:B------:R-:W-:Y:S02]  /*60e0*/  IMAD.IADD R11, R10, 0x1, R13 ;  /* 0x000000010a0b7824 */ /* 0x000fe400078e020d */
[----:B------:R-:W-:-:S04]  /*60f0*/  IMAD.MOV.U32 R10, RZ, RZ, R12 ;  /* 0x000000ffff0a7224 */ /* 0x000fc800078e000c */
[----:B------:R-:W-:Y:S01]  /*6100*/  IMAD.WIDE.U32 R8, R14, c[0x0][0x1f0], R10 ;  /* 0x00007c000e087a25 */ /* 0x000fe200078e000a */
[----:B--2---:R-:W-:Y:S02]  /*6110*/  @!P2 ISETP.NE.AND P0, PT, R6, RZ, PT ;  /* 0x000000ff0600a20c */ /* 0x004fe40003f05270 */
[----:B------:R-:W-:Y:S01]  /*6120*/  IADD3 R10, R2, 0x10, RZ ;  /* 0x00000010020a7810 */ /* 0x000fe20007ffe0ff */
[----:B------:R-:W-:Y:S02]  /*6130*/  IMAD.IADD R9, R0, 0x1, R9 ;  /* 0x0000000100097824 */ /* 0x000fe400078e0209 */
[----:B------:R-:W-:Y:S02]  /*6140*/  IMAD R0, R173, c[0x0][0x1e8], RZ ;  /* 0x00007a00ad007a24 */ /* 0x000fe400078e02ff */
[----:B------:R-:W-:Y:S02]  /*6150*/  @P2 IMAD.MOV.U32 R4, RZ, RZ, c[0x0][0x210] ;  /* 0x00008400ff042624 */ /* 0x000fe400078e00ff */
[----:B------:R-:W-:-:S02]  /*6160*/  @!P2 IMAD.MOV.U32 R3, RZ, RZ, c[0x0][0x214] ;  /* 0x00008500ff03a624 */ /* 0x000fc400078e00ff */
[----:B------:R-:W-:Y:S02]  /*6170*/  IMAD R0, R172, c[0x0][0x1ec], R0 ;  /* 0x00007b00ac007a24 */ /* 0x000fe400078e0200 */
[----:B------:R-:W-:Y:S01]  /*6180*/  @P2 IMAD R11, R4, c[0x0][0x214], RZ ;  /* 0x00008500040b2a24 */ /* 0x000fe200078e02ff */
[----:B------:R-:W-:Y:S01]  /*6190*/  @!P2 SEL R11, R3, c[0x0][0x234], !P0 ;  /* 0x00008d00030baa07 */ /* 0x000fe20004000000 */
[----:B------:R-:W-:Y:S01]  /*61a0*/  IMAD.WIDE.U32 R172, R172, c[0x0][0x1e8], R8 ;  /* 0x00007a00acac7a25 */ /* 0x000fe200078e0008 */
[----:B------:R-:W-:Y:S02]  /*61b0*/  ISETP.NE.AND P0, PT, R6, RZ, PT ;  /* 0x000000ff0600720c */ /* 0x000fe40003f05270 */
[----:B------:R-:W-:Y:S01]  /*61c0*/  IADD3 R3, -R80, c[0x0][0x214], RZ ;  /* 0x0000850050037a10 */ /* 0x000fe20007ffe1ff */
[----:B------:R-:W-:Y:S01]  /*61d0*/  IMAD.IADD R0, R0, 0x1, R173 ;  /* 0x0000000100007824 */ /* 0x000fe200078e02ad */
[----:B------:R-:W-:Y:S01]  /*61e0*/  LEA R8, P1, R172, c[0x0][0x1d0], 0x1 ;  /* 0x00007400ac087a11 */ /* 0x000fe200078208ff */
[----:B------:R-:W-:Y:S01]  /*61f0*/  @P2 IMAD.MOV.U32 R4, RZ, RZ, 0x1 ;  /* 0x00000001ff042424 */ /* 0x000fe200078e00ff */
[----:B------:R-:W-:Y:S01]  /*6200*/  ISETP.EQ.AND P0, PT, R5, RZ, P0 ;  /* 0x000000ff0500720c */ /* 0x000fe20000702270 */
[----:B------:R-:W-:Y:S01]  /*6210*/  @!P2 IMAD R4, R11, c[0x0][0x1c0], RZ ;  /* 0x000070000b04aa24 */ /* 0x000fe200078e02ff */
[----:B------:R-:W-:Y:S01]  /*6220*/  LEA.HI.X R9, R172, c[0x0][0x1d4], R0, 0x1, P1 ;  /* 0x00007500ac097a11 */ /* 0x000fe200008f0c00 */
[----:B------:R-:W-:Y:S01]  /*6230*/  @P2 IMAD.MOV.U32 R5, RZ, RZ, c[0x0][0x210] ;  /* 0x00008400ff052624 */ /* 0x000fe200078e00ff */
[-C--:B------:R-:W-:Y:S01]  /*6240*/  ISETP.GE.OR P5, PT, R2, R3.reuse, P6 ;  /* 0x000000030200720c */ /* 0x080fe200037a6670 */
[----:B------:R-:W-:Y:S01]  /*6250*/  IMAD R4, R15, R4, RZ ;  /* 0x000000040f047224 */ /* 0x000fe200078e02ff */
[----:B------:R-:W-:Y:S01]  /*6260*/  IADD3 R20, P1, R8, UR6, RZ ;  /* 0x0000000608147c10 */ /* 0x000fe2000ff3e0ff */
[----:B------:R-:W-:Y:S01]  /*6270*/  STG.E.128 [R8.64], RZ ;  /* 0x000000ff08007986 */ /* 0x000fe2000c101d0a */
[----:B------:R-:W-:Y:S01]  /*6280*/  @!P2 IMAD.MOV.U32 R5, RZ, RZ, 0x1 ;  /* 0x00000001ff05a424 */ /* 0x000fe200078e00ff */
[----:B------:R-:W-:-:S02]  /*6290*/  ISETP.GE.OR P4, PT, R10, R3, P6 ;  /* 0x000000030a00720c */ /* 0x000fc40003786670 */
[----:B------:R1:W-:Y:S01]  /*62a0*/  STG.E.128 [R8.64+0x80], RZ ;  /* 0x000080ff08007986 */ /* 0x0003e2000c101d0a */
[----:B------:R-:W-:Y:S01]  /*62b0*/  SEL R4, R4, RZ, !P0 ;  /* 0x000000ff04047207 */ /* 0x000fe20004000000 */
[----:B------:R-:W-:Y:S01]  /*62c0*/  IMAD R80, R80, R5, RZ ;  /* 0x0000000550507224 */ /* 0x000fe200078e02ff */
[----:B------:R-:W-:Y:S02]  /*62d0*/  SHF.R.S32.HI R0, RZ, 0x1f, R7 ;  /* 0x0000001fff007819 */ /* 0x000fe40000011407 */
[----:B------:R-:W-:Y:S01]  /*62e0*/  SEL R7, R7, RZ, P0 ;  /* 0x000000ff07077207 */ /* 0x000fe20000000000 */
[----:B------:R-:W-:Y:S01]  /*62f0*/  IMAD R6, R14, R11, R4 ;  /* 0x0000000b0e067224 */ /* 0x000fe200078e0204 */
[----:B------:R-:W-:Y:S01]  /*6300*/  IADD3.X R21, R9, UR5, RZ, P1, !PT ;  /* 0x0000000509157c10 */ /* 0x000fe20008ffe4ff */
[----:B------:R-:W-:Y:S01]  /*6310*/  @!P5 IMAD R15, R2, R5, RZ ;  /* 0x00000005020fd224 */ /* 0x000fe200078e02ff */
[----:B------:R-:W-:Y:S02]  /*6320*/  SEL R0, R0, RZ, P0 ;  /* 0x000000ff00007207 */ /* 0x000fe40000000000 */
[----:B------:R-:W-:Y:S01]  /*6330*/  IADD3 R4, P2, P1, R80, R7, R6 ;  /* 0x0000000750047210 */ /* 0x000fe2000795e006 */
[----:B------:R-:W-:Y:S01]  /*6340*/  @!P4 IMAD R13, R10, R5, RZ ;  /* 0x000000050a0dc224 */ /* 0x000fe200078e02ff */
[----:B------:R-:W-:Y:S01]  /*6350*/  SHF.R.S32.HI R7, RZ, 0x1f, R80 ;  /* 0x0000001fff077819 */ /* 0x000fe20000011450 */
[----:B------:R-:W-:Y:S01]  /*6360*/  STG.E.128 [R20.64], RZ ;  /* 0x000000ff14007986 */ /* 0x000fe2000c101d0a */
[----:B------:R-:W-:-:S02]  /*6370*/  SHF.R.S32.HI R6, RZ, 0x1f, R6 ;  /* 0x0000001fff067819 */ /* 0x000fc40000011406 */
[----:B------:R-:W-:Y:S01]  /*6380*/  IADD3 R18, P0, R20, UR6, RZ ;  /* 0x0000000614127c10 */ /* 0x000fe2000ff1e0ff */
[----:B------:R-:W-:Y:S01]  /*6390*/  STG.E.128 [R20.64+0x80], RZ ;  /* 0x000080ff14007986 */ /* 0x000fe2000c101d0a */
[----:B------:R-:W-:Y:S02]  /*63a0*/  IADD3.X R0, R7, R0, R6, P2, P1 ;  /* 0x0000000007007210 */ /* 0x000fe400017e2406 */
[----:B------:R-:W-:Y:S02]  /*63b0*/  IADD3.X R19, R21, UR5, RZ, P0, !PT ;  /* 0x0000000515137c10 */ /* 0x000fe400087fe4ff */
[----:B------:R-:W-:Y:S02]  /*63c0*/  @!P5 IADD3 R7, P2, R15, R4, RZ ;  /* 0x000000040f07d210 */ /* 0x000fe40007f5e0ff */
[----:B-1----:R-:W-:Y:S01]  /*63d0*/  IADD3 R8, R2, 0x20, RZ ;  /* 0x0000002002087810 */ /* 0x002fe20007ffe0ff */
[----:B------:R-:W-:Y:S01]  /*63e0*/  STG.E.128 [R18.64], RZ ;  /* 0x000000ff12007986 */ /* 0x000fe2000c101d0a */
[----:B------:R-:W-:-:S02]  /*63f0*/  IADD3 R16, P0, R18, UR6, RZ ;  /* 0x0000000612107c10 */ /* 0x000fc4000ff1e0ff */
[-C--:B------:R-:W-:Y:S01]  /*6400*/  ISETP.GE.OR P3, PT, R8, R3.reuse, P6 ;  /* 0x000000030800720c */ /* 0x080fe20003766670 */
[----:B------:R1:W-:Y:S01]  /*6410*/  STG.E.128 [R18.64+0x80], RZ ;  /* 0x000080ff12007986 */ /* 0x0003e2000c101d0a */
[----:B------:R-:W-:Y:S02]  /*6420*/  @!P5 LEA.HI.X.SX32 R6, R15, R0, 0x1, P2 ;  /* 0x000000000f06d211 */ /* 0x000fe400010f0eff */
[----:B------:R-:W-:Y:S02]  /*6430*/  IADD3.X R17, R19, UR5, RZ, P0, !PT ;  /* 0x0000000513117c10 */ /* 0x000fe400087fe4ff */
[C---:B------:R-:W-:Y:S02]  /*6440*/  @!P5 LEA R14, P2, R7.reuse, c[0x0][0x200], 0x2 ;  /* 0x00008000070eda11 */ /* 0x040fe400078410ff */
[----:B------:R-:W-:Y:S01]  /*6450*/  IADD3 R2, R2, 0x30, RZ ;  /* 0x0000003002027810 */ /* 0x000fe20007ffe0ff */
[----:B------:R2:W-:Y:S01]  /*6460*/  STG.E.128 [R16.64], RZ ;  /* 0x000000ff10007986 */ /* 0x0005e2000c101d0a */
[----:B------:R-:W-:Y:S01]  /*6470*/  @!P5 LEA.HI.X R15, R7, c[0x0][0x204], R6, 0x2, P2 ;  /* 0x00008100070fda11 */ /* 0x000fe200010f1406 */
[----:B------:R-:W-:Y:S01]  /*6480*/  @!P5 IMAD.MOV.U32 R7, RZ, RZ, 0x7f800000 ;  /* 0x7f800000ff07d424 */ /* 0x000fe200078e00ff */
[----:B------:R-:W-:Y:S01]  /*6490*/  ISETP.GE.OR P6, PT, R2, R3, P6 ;  /* 0x000000030200720c */ /* 0x000fe200037c6670 */
[----:B------:R-:W-:Y:S01]  /*64a0*/  @!P3 IMAD R11, R8, R5, RZ ;  /* 0x00000005080bb224 */ /* 0x000fe200078e02ff */
[-C--:B------:R-:W-:Y:S01]  /*64b0*/  @!P4 IADD3 R8, P1, R13, R4.reuse, RZ ;  /* 0x000000040d08c210 */ /* 0x080fe20007f3e0ff */
[----:B------:R2:W-:Y:S03]  /*64c0*/  STG.E.128 [R16.64+0x80], RZ ;  /* 0x000080ff10007986 */ /* 0x0005e6000c101d0a */
[----:B------:R-:W-:Y:S01]  /*64d0*/  @!P3 IADD3 R9, P0, R11, R4, RZ ;  /* 0x000000040b09b210 */ /* 0x000fe20007f1e0ff */
[----:B------:R2:W-:Y:S01]  /*64e0*/  @!P5 STG.E [R14.64], R7 ;  /* 0x000000070e00d986 */ /* 0x0005e2000c10190a */
[----:B------:R-:W-:-:S02]  /*64f0*/  @!P4 LEA.HI.X.SX32 R13, R13, R0, 0x1, P1 ;  /* 0x000000000d0dc211 */ /* 0x000fc400008f0eff */
[----:B------:R-:W-:Y:S02]  /*6500*/  @!P3 LEA.HI.X.SX32 R6, R11, R0, 0x1, P0 ;  /* 0x000000000b06b211 */ /* 0x000fe400000f0eff */
[C---:B------:R-:W-:Y:S02]  /*6510*/  @!P4 LEA R12, P1, R8.reuse, c[0x0][0x200], 0x2 ;  /* 0x00008000080cca11 */ /* 0x040fe400078210ff */
[C---:B------:R-:W-:Y:S01]  /*6520*/  @!P3 LEA R10, P0, R9.reuse, c[0x0][0x200], 0x2 ;  /* 0x00008000090aba11 */ /* 0x040fe200078010ff */
[----:B-1----:R-:W-:Y:S01]  /*6530*/  @!P4 IMAD.MOV.U32 R19, RZ, RZ, 0x7f800000 ;  /* 0x7f800000ff13c424 */ /* 0x002fe200078e00ff */
[----:B------:R-:W-:Y:S02]  /*6540*/  @!P4 LEA.HI.X R13, R8, c[0x0][0x204], R13, 0x2, P1 ;  /* 0x00008100080dca11 */ /* 0x000fe400008f140d */
[----:B------:R-:W-:Y:S01]  /*6550*/  @!P3 LEA.HI.X R11, R9, c[0x0][0x204], R6, 0x2, P0 ;  /* 0x00008100090bba11 */ /* 0x000fe200000f1406 */
[----:B------:R-:W-:Y:S02]  /*6560*/  @!P3 IMAD.MOV.U32 R9, RZ, RZ, 0x7f800000 ;  /* 0x7f800000ff09b424 */ /* 0x000fe400078e00ff */
[----:B------:R2:W-:Y:S04]  /*6570*/  @!P4 STG.E [R12.64], R19 ;  /* 0x000000130c00c986 */ /* 0x0005e8000c10190a */
[----:B------:R2:W-:Y:S01]  /*6580*/  @!P3 STG.E [R10.64], R9 ;  /* 0x000000090a00b986 */ /* 0x0005e2000c10190a */
        /* <DEDUP_REMOVED lines=9> */
.L_x_466:
        /* <DEDUP_REMOVED lines=14> */
.L_x_1400:


//--------------------- .text._ZN5flash16flash_fwd_kernelI23Flash_fwd_kernel_traitsILi128ELi64ELi64ELi4ELb0ELb0EN7cutlass10bfloat16_tE19Flash_kernel_traitsILi128ELi64ELi64ELi4ES3_EELb0ELb1ELb0ELb0ELb1ELb1ELb1ELb0EEEvNS_16Flash_fwd_paramsE --------------------------
	.section	.text._ZN5flash16flash_fwd_kernelI23Flash_fwd_kernel_traitsILi128ELi64ELi64ELi4ELb0ELb0EN7cutlass10bfloat16_tE19Flash_kernel_traitsILi128ELi64ELi64ELi4ES3_EELb0ELb1ELb0ELb0ELb1ELb1ELb1ELb0EEEvNS_16Flash_fwd_paramsE,"ax",@progbits
	.sectioninfo	@"SHI_REGISTERS=200"
	.align	128
        .global         _ZN5flash16flash_fwd_kernelI23Flash_fwd_kernel_traitsILi128ELi64ELi64ELi4ELb0ELb0EN7cutlass10bfloat16_tE19Flash_kernel_traitsILi128ELi64ELi64ELi4ES3_EELb0ELb1ELb0ELb0ELb1ELb1ELb1ELb0EEEvNS_16Flash_fwd_paramsE
        .type           _ZN5flash16flash_fwd_kernelI23Flash_fwd_kernel_traitsILi128ELi64ELi64ELi4ELb0ELb0EN7cutlass10bfloat16_tE19Flash_kernel_traitsILi128ELi64ELi64ELi4ES3_EELb0ELb1ELb0ELb0ELb1ELb1ELb1ELb0EEEvNS_16Flash_fwd_paramsE,@function
        .size           _ZN5flash16flash_fwd_kernelI23Flash_fwd_kernel_traitsILi128ELi64ELi64ELi4ELb0ELb0EN7cutlass10bfloat16_tE19Flash_kernel_traitsILi128ELi64ELi64ELi4ES3_EELb0ELb1ELb0ELb0ELb1ELb1ELb1ELb0EEEvNS_16Flash_fwd_paramsE,(.L_x_1401 - _ZN5flash16flash_fwd_kernelI23Flash_fwd_kernel_traitsILi128ELi64ELi64ELi4ELb0ELb0EN7cutlass10bfloat16_tE19Flash_kernel_traitsILi128ELi64ELi64ELi4ES3_EELb0ELb1ELb0ELb0ELb1ELb1ELb1ELb0EEEvNS_16Flash_fwd_paramsE)
        .other          _ZN5flash16flash_fwd_kernelI23Flash_fwd_kernel_traitsILi128ELi64ELi64ELi4ELb0ELb0EN7cutlass10bfloat16_tE19Flash_kernel_traitsILi128ELi64ELi64ELi4ES3_EELb0ELb1ELb0ELb0ELb1ELb1ELb1ELb0EEEvNS_16Flash_fwd_paramsE,@"STO_CUDA_ENTRY STV_DEFAULT"
_ZN5flash16flash_fwd_kernelI23Flash_fwd_kernel_traitsILi128ELi64ELi64ELi4ELb0ELb0EN7cutlass10bfloat16_tE19Flash_kernel_traitsILi128ELi64ELi64ELi4ES3_EELb0ELb1ELb0ELb0ELb1ELb1ELb1ELb0EEEvNS_16Flash_fwd_paramsE:
.text._ZN5flash16flash_fwd_kernelI23Flash_fwd_kernel_traitsILi128ELi64ELi64ELi4ELb0ELb0EN7cutlass10bfloat16_tE19Flash_kernel_traitsILi128ELi64ELi64ELi4ES3_EELb0ELb1ELb0ELb0ELb1ELb1ELb1ELb0EEEvNS_16Flash_fwd_paramsE:
        /* <DEDUP_REMOVED lines=43> */
[----:B------:R-:W-:Y:S01]  /*02b0*/  IABS R20, R14 ;  /* 0x0000000e00147213 */ /* 0x000fe20000000000 */
[----:B------:R-:W-:Y:S01]  /*02c0*/  UMOV UR6, 0x5 ;  /* 0x0000000500067882 */ /* 0x000fe20000000000 */
[----:B------:R-:W-:Y:S01]  /*02d0*/  LEA.HI R16, R30, R7, RZ, 0x3 ;  /* 0x000000071e107211 */ /* 0x000fe200078f18ff */
[----:B------:R-:W-:Y:S01]  /*02e0*/  USHF.L.U64.HI UR12, UR4, UR6, UR5 ;  /* 0x00000006040c7299 */ /* 0x000fe20008010205 */
[----:B------:R-:W-:Y:S01]  /*02f0*/  ISETP.NE.AND P2, PT, RZ, c[0x0][0x1c8], PT ;  /* 0x00007200ff007a0c */ /* 0x000fe20003f45270 */
        /* <DEDUP_REMOVED lines=9> */
[----:B------:R-:W-:Y:S01]  /*0390*/  LEA.HI R0, R30, R7, RZ, 0x4 ;  /* 0x000000071e007211 */ /* 0x000fe200078f20ff */
[----:B-1----:R-:W1:Y:S01]  /*03a0*/  MUFU.RCP R18, R2 ;  /* 0x0000000200127308 */ /* 0x002e620000001000 */
[----:B------:R-:W-:Y:S01]  /*03b0*/  LOP3.LUT R9, R9, 0x1c0, RZ, 0xc0, !PT ;  /* 0x000001c009097812 */ /* 0x000fe200078ec0ff */
[----:B------:R-:W-:Y:S01]  /*03c0*/  IMAD.SHL.U32 R162, R5, 0x8, RZ ;  /* 0x0000000805a27824 */ /* 0x000fe200078e00ff */
[----:B------:R-:W-:Y:S01]  /*03d0*/  SHF.R.S32.HI R11, RZ, 0x4, R0 ;  /* 0x00000004ff0b7819 */ /* 0x000fe20000011400 */
[----:B------:R-:W-:Y:S01]  /*03e0*/  IMAD.WIDE R164, R164, 0x40, R12 ;  /* 0x00000040a4a47825 */ /* 0x000fe200078e020c */
[----:B------:R-:W-:Y:S01]  /*03f0*/  SHF.R.U32.HI R152, RZ, 0x3, R9 ;  /* 0x00000003ff987819 */ /* 0x000fe20000011609 */
[----:B------:R-:W-:Y:S01]  /*0400*/  USHF.L.U32 UR8, UR4, 0x6, URZ ;  /* 0x0000000604087899 */ /* 0x000fe2000800063f */
[----:B------:R-:W-:Y:S01]  /*0410*/  LOP3.LUT R3, R9, 0x38, R162, 0xf8, !PT ;  /* 0x0000003809037812 */ /* 0x000fe200078ef8a2 */
[----:B------:R-:W-:Y:S01]  /*0420*/  USHF.L.U32 UR9, UR4, 0x5, URZ ;  /* 0x0000000504097899 */ /* 0x000fe2000800063f */
[----:B------:R-:W-:-:S02]  /*0430*/  LEA.HI R4, R0, R11, RZ, 0x1 ;  /* 0x0000000b00047211 */ /* 0x000fc400078f08ff */
[----:B------:R-:W-:Y:S02]  /*0440*/  LOP3.LUT R152, R3, R152, RZ, 0x3c, !PT ;  /* 0x0000009803987212 */ /* 0x000fe400078e3cff */
[----:B------:R-:W-:Y:S02]  /*0450*/  LOP3.LUT R0, R0, 0xfffffff0, RZ, 0xc0, !PT ;  /* 0xfffffff000007812 */ /* 0x000fe400078ec0ff */
[----:B------:R-:W-:Y:S02]  /*0460*/  LEA.HI.X.SX32 R10, R17, R13, 0x1, P0 ;  /* 0x0000000d110a7211 */ /* 0x000fe400000f0eff */
[----:B-1----:R-:W-:Y:S02]  /*0470*/  IADD3 R18, R18, 0xffffffe, RZ ;  /* 0x0ffffffe12127810 */ /* 0x002fe40007ffe0ff */
[----:B------:R-:W-:Y:S02]  /*0480*/  LOP3.LUT R4, R4, 0xfffffffe, RZ, 0xc0, !PT ;  /* 0xfffffffe04047812 */ /* 0x000fe400078ec0ff */
[----:B------:R-:W1:Y:S01]  /*0490*/  F2I.FTZ.U32.TRUNC.NTZ R19, R18 ;  /* 0x0000001200137305 */ /* 0x000e62000021f000 */
[----:B------:R-:W-:-:S02]  /*04a0*/  LOP3.LUT R2, R14, c[0x0][0x1c8], RZ, 0x3c, !PT ;  /* 0x000072000e027a12 */ /* 0x000fc400078e3cff */
[----:B------:R-:W-:Y:S01]  /*04b0*/  IMAD.IADD R4, R11, 0x1, -R4 ;  /* 0x000000010b047824 */ /* 0x000fe200078e0a04 */
[----:B------:R-:W-:Y:S02]  /*04c0*/  SHF.R.S32.HI R13, RZ, 0x1f, R15 ;  /* 0x0000001fff0d7819 */ /* 0x000fe4000001140f */
[--C-:B------:R-:W-:Y:S02]  /*04d0*/  SHF.R.S32.HI R163, RZ, 0x1f, R162.reuse ;  /* 0x0000001fffa37819 */ /* 0x100fe400000114a2 */
[----:B------:R-:W-:Y:S01]  /*04e0*/  ISETP.GE.AND P1, PT, R2, RZ, PT ;  /* 0x000000ff0200720c */ /* 0x000fe20003f26270 */
[----:B------:R-:W-:Y:S01]  /*04f0*/  IMAD R2, R13, c[0x0][0x178], RZ ;  /* 0x00005e000d027a24 */ /* 0x000fe200078e02ff */
[-C--:B------:R-:W-:Y:S01]  /*0500*/  LEA.HI R9, R30, R7.reuse, RZ, 0x6 ;  /* 0x000000071e097211 */ /* 0x080fe200078f30ff */
[----:B------:R-:W-:Y:S01]  /*0510*/  IMAD.WIDE.U32 R24, R23, c[0x0][0x198], R162 ;  /* 0x0000660017187a25 */ /* 0x000fe200078e00a2 */
[----:B------:R-:W-:Y:S02]  /*0520*/  SHF.R.S32.HI R12, RZ, 0x1f, R14 ;  /* 0x0000001fff0c7819 */ /* 0x000fe4000001140e */
[----:B------:R-:W-:Y:S01]  /*0530*/  IADD3 R29, R28, -0x1, RZ ;  /* 0xffffffff1c1d7810 */ /* 0x000fe20007ffe0ff */
[----:B------:R-:W-:Y:S01]  /*0540*/  IMAD R2, R15, c[0x0][0x17c], R2 ;  /* 0x00005f000f027a24 */ /* 0x000fe200078e0202 */
[----:B------:R-:W-:Y:S01]  /*0550*/  LEA.HI R30, R30, R7, RZ, 0x5 ;  /* 0x000000071e1e7211 */ /* 0x000fe200078f28ff */
[----:B-1----:R-:W-:-:S02]  /*0560*/  IMAD.MOV R3, RZ, RZ, -R19 ;  /* 0x000000ffff037224 */ /* 0x002fc400078e0a13 */
[----:B------:R-:W-:Y:S01]  /*0570*/  IMAD.MOV.U32 R18, RZ, RZ, RZ ;  /* 0x000000ffff127224 */ /* 0x000fe200078e00ff */
[--C-:B------:R-:W-:Y:S01]  /*0580*/  SHF.R.S32.HI R31, RZ, 0x5, R30.reuse ;  /* 0x00000005ff1f7819 */ /* 0x100fe2000001141e */
[----:B------:R-:W-:Y:S01]  /*0590*/  IMAD R3, R3, R8, RZ ;  /* 0x0000000803037224 */ /* 0x000fe200078e02ff */
[----:B------:R-:W-:Y:S01]  /*05a0*/  SHF.R.S32.HI R160, RZ, 0x1f, R30 ;  /* 0x0000001fffa07819 */ /* 0x000fe2000001141e */
[----:B------:R-:W-:-:S03]  /*05b0*/  IMAD.WIDE.U32 R26, R15, c[0x0][0x178], R162 ;  /* 0x00005e000f1a7a25 */ /* 0x000fc600078e00a2 */
[----:B------:R-:W-:Y:S01]  /*05c0*/  LEA.HI R160, R160, R31, RZ, 0x2 ;  /* 0x0000001fa0a07211 */ /* 0x000fe200078f10ff */
[----:B------:R-:W-:-:S03]  /*05d0*/  IMAD.HI.U32 R17, R19, R3, R18 ;  /* 0x0000000313117227 */ /* 0x000fc600078e0012 */
[----:B------:R-:W-:Y:S01]  /*05e0*/  LOP3.LUT R160, R160, 0xfffffffc, RZ, 0xc0, !PT ;  /* 0xfffffffca0a07812 */ /* 0x000fe200078ec0ff */
[----:B------:R-:W-:Y:S02]  /*05f0*/  IMAD.IADD R19, R7, 0x1, -R0 ;  /* 0x0000000107137824 */ /* 0x000fe400078e0a00 */
[C---:B------:R-:W-:Y:S02]  /*0600*/  IMAD R0, R10.reuse, c[0x0][0x198], RZ ;  /* 0x000066000a007a24 */ /* 0x040fe400078e02ff */
[----:B------:R-:W-:Y:S01]  /*0610*/  IMAD R10, R10, c[0x0][0x1a0], RZ ;  /* 0x000068000a0a7a24 */ /* 0x000fe200078e02ff */
[----:B------:R-:W-:Y:S01]  /*0620*/  SHF.R.S32.HI R18, RZ, 0x1f, R19 ;  /* 0x0000001fff127819 */ /* 0x000fe20000011413 */
[----:B------:R-:W-:Y:S02]  /*0630*/  IMAD R11, R23, c[0x0][0x19c], R0 ;  /* 0x00006700170b7a24 */ /* 0x000fe400078e0200 */
[----:B------:R-:W-:Y:S01]  /*0640*/  IMAD.HI.U32 R0, R17, R20, RZ ;  /* 0x0000001411007227 */ /* 0x000fe200078e00ff */
[----:B------:R-:W-:-:S03]  /*0650*/  LEA.HI R3, R18, R19, RZ, 0x3 ;  /* 0x0000001312037211 */ /* 0x000fc600078f18ff */
[----:B------:R-:W-:Y:S01]  /*0660*/  IMAD.MOV R17, RZ, RZ, -R0 ;  /* 0x000000ffff117224 */ /* 0x000fe200078e0a00 */
[----:B------:R-:W-:Y:S01]  /*0670*/  LOP3.LUT R18, R3, 0xfffffff8, RZ, 0xc0, !PT ;  /* 0xfffffff803127812 */ /* 0x000fe200078ec0ff */
[C---:B------:R-:W-:Y:S02]  /*0680*/  IMAD R10, R23.reuse, c[0x0][0x1a4], R10 ;  /* 0x00006900170a7a24 */ /* 0x040fe400078e020a */
[----:B------:R-:W-:Y:S02]  /*0690*/  IMAD R17, R8, R17, R20 ;  /* 0x0000001108117224 */ /* 0x000fe400078e0214 */
[----:B------:R-:W-:-:S03]  /*06a0*/  IMAD.WIDE.U32 R22, R23, c[0x0][0x1a0], R162 ;  /* 0x0000680017167a25 */ /* 0x000fc600078e00a2 */
[----:B------:R-:W-:Y:S01]  /*06b0*/  ISETP.GT.U32.AND P0, PT, R8, R17, PT ;  /* 0x000000110800720c */ /* 0x000fe20003f04070 */
[----:B------:R-:W-:Y:S02]  /*06c0*/  IMAD.SHL.U32 R9, R9, 0x8, RZ ;  /* 0x0000000809097824 */ /* 0x000fe400078e00ff */
[----:B------:R-:W-:Y:S02]  /*06d0*/  IMAD.IADD R23, R23, 0x1, R10 ;  /* 0x0000000117177824 */ /* 0x000fe400078e020a */
[----:B------:R-:W-:Y:S01]  /*06e0*/  IMAD.IADD R27, R27, 0x1, R2 ;  /* 0x000000011b1b7824 */ /* 0x000fe200078e0202 */
[----:B------:R-:W-:Y:S01]  /*06f0*/  LOP3.LUT R152, R152, 0x7ffffe00, R9, 0xf8, !PT ;  /* 0x7ffffe0098987812 */ /* 0x000fe200078ef809 */
[----:B------:R-:W-:Y:S02]  /*0700*/  IMAD.IADD R25, R25, 0x1, R11 ;  /* 0x0000000119197824 */ /* 0x000fe400078e020b */
[----:B------:R-:W-:Y:S02]  /*0710*/  IMAD R10, R13, c[0x0][0x180], RZ ;  /* 0x000060000d0a7a24 */ /* 0x000fe400078e02ff */
[----:B------:R-:W-:-:S02]  /*0720*/  IMAD.IADD R2, R19, 0x1, -R18 ;  /* 0x0000000113027824 */ /* 0x000fc400078e0a12 */
[----:B------:R-:W-:Y:S01]  /*0730*/  @!P0 IMAD.IADD R17, R17, 0x1, -R8 ;  /* 0x0000000111118824 */ /* 0x000fe200078e0a08 */
[----:B------:R-:W-:Y:S01]  /*0740*/  @!P0 IADD3 R0, R0, 0x1, RZ ;  /* 0x0000000100008810 */ /* 0x000fe20007ffe0ff */
[----:B------:R-:W-:Y:S02]  /*0750*/  IMAD R19, R12, c[0x0][0x1a8], RZ ;  /* 0x00006a000c137a24 */ /* 0x000fe400078e02ff */
[----:B------:R-:W-:Y:S01]  /*0760*/  IMAD.SHL.U32 R9, R5, 0x40, RZ ;  /* 0x0000004005097824 */ /* 0x000fe200078e00ff */
[----:B------:R-:W-:Y:S01]  /*0770*/  ISETP.GE.U32.AND P3, PT, R17, R8, PT ;  /* 0x000000081100720c */ /* 0x000fe20003f66070 */
[C---:B------:R-:W-:Y:S02]  /*0780*/  IMAD R10, R15.reuse, c[0x0][0x184], R10 ;  /* 0x000061000f0a7a24 */ /* 0x040fe400078e020a */
[----:B------:R-:W-:Y:S01]  /*0790*/  IMAD.WIDE.U32 R156, R15, c[0x0][0x180], R24 ;  /* 0x000060000f9c7a25 */ /* 0x000fe200078e0018 */
[----:B------:R-:W-:-:S03]  /*07a0*/  LOP3.LUT R9, R9, 0x1c0, RZ, 0xc0, !PT ;  /* 0x000001c009097812 */ /* 0x000fc600078ec0ff */
[C---:B------:R-:W-:Y:S01]  /*07b0*/  IMAD R19, R14.reuse, c[0x0][0x1ac], R19 ;  /* 0x00006b000e137a24 */ /* 0x040fe200078e0213 */
[----:B------:R-:W-:Y:S01]  /*07c0*/  LOP3.LUT R16, R9, 0x8, R16, 0xf8, !PT ;  /* 0x0000000809107812 */ /* 0x000fe200078ef810 */
[----:B------:R-:W-:Y:S01]  /*07d0*/  IMAD.WIDE.U32 R26, R14, c[0x0][0x1a8], R26 ;  /* 0x00006a000e1a7a25 */ /* 0x000fe200078e001a */
[----:B------:R-:W-:-:S03]  /*07e0*/  SHF.R.U32.HI R9, RZ, 0x3, R9 ;  /* 0x00000003ff097819 */ /* 0x000fc60000011609 */
[----:B------:R-:W-:Y:S01]  /*07f0*/  @P3 IADD3 R0, R0, 0x1, RZ ;  /* 0x0000000100003810 */ /* 0x000fe20007ffe0ff */
[----:B------:R-:W-:Y:S01]  /*0800*/  IMAD.IADD R157, R157, 0x1, R10 ;  /* 0x000000019d9d7824 */ /* 0x000fe200078e020a */
[----:B------:R-:W-:Y:S01]  /*0810*/  LOP3.LUT R9, R16, R9, RZ, 0x3c, !PT ;  /* 0x0000000910097212 */ /* 0x000fe200078e3cff */
[----:B------:R-:W-:Y:S02]  /*0820*/  IMAD.IADD R27, R27, 0x1, R19 ;  /* 0x000000011b1b7824 */ /* 0x000fe400078e0213 */
[----:B------:R-:W-:Y:S01]  /*0830*/  IMAD.MOV.U32 R10, RZ, RZ, R0 ;  /* 0x000000ffff0a7224 */ /* 0x000fe200078e0000 */
[----:B------:R-:W-:Y:S01]  /*0840*/  SHF.R.S32.HI R0, RZ, 0x1f, R29 ;  /* 0x0000001fff007819 */ /* 0x000fe2000001141d */
[----:B------:R-:W-:Y:S02]  /*0850*/  IMAD R11, R165, c[0x0][0x190], RZ ;  /* 0x00006400a50b7a24 */ /* 0x000fe400078e02ff */
[----:B------:R-:W-:Y:S01]  /*0860*/  @!P1 IMAD.MOV R10, RZ, RZ, -R10 ;  /* 0x000000ffff0a9224 */ /* 0x000fe200078e0a0a */
[----:B------:R-:W-:Y:S01]  /*0870*/  @!P2 LOP3.LUT R10, RZ, c[0x0][0x1c8], RZ, 0x33, !PT ;  /* 0x00007200ff0aaa12 */ /* 0x000fe200078e33ff */
[----:B------:R-:W-:-:S02]  /*0880*/  IMAD R11, R164, c[0x0][0x194], R11 ;  /* 0x00006500a40b7a24 */ /* 0x000fc400078e020b */
        /* <DEDUP_REMOVED lines=10> */
[----:B------:R-:W-:Y:S02]  /*0930*/  IMAD R159, R151, c[0x0][0x1b0], RZ ;  /* 0x00006c00979f7a24 */ /* 0x000fe400078e02ff */
[----:B------:R-:W-:Y:S01]  /*0940*/  IMAD.WIDE.U32 R156, R10, c[0x0][0x1b0], R156 ;  /* 0x00006c000a9c7a25 */ /* 0x000fe200078e009c */
[----:B------:R-:W-:Y:S02]  /*0950*/  IADD3.X R13, R17, UR12, RZ, P0, !PT ;  /* 0x0000000c110d7c10 */ /* 0x000fe400087fe4ff */
[----:B------:R-:W-:Y:S01]  /*0960*/  IADD3 R14, P0, R12, UR13, RZ ;  /* 0x0000000d0c0e7c10 */ /* 0x000fe2000ff1e0ff */
[----:B------:R-:W-:Y:S02]  /*0970*/  IMAD R159, R10, c[0x0][0x1b4], R159 ;  /* 0x00006d000a9f7a24 */ /* 0x000fe400078e029f */
[----:B------:R-:W-:Y:S01]  /*0980*/  IMAD.SHL.U32 R152, R152, 0x2, RZ ;  /* 0x0000000298987824 */ /* 0x000fe200078e00ff */
[----:B------:R-:W-:Y:S01]  /*0990*/  IADD3.X R15, R13, UR12, RZ, P0, !PT ;  /* 0x0000000c0d0f7c10 */ /* 0x000fe200087fe4ff */
[----:B------:R-:W-:-:S02]  /*09a0*/  IMAD R11, R29, UR7, RZ ;  /* 0x000000071d0b7c24 */ /* 0x000fc4000f8e02ff */
[----:B------:R-:W-:Y:S01]  /*09b0*/  IMAD.IADD R159, R157, 0x1, R159 ;  /* 0x000000019d9f7824 */ /* 0x000fe200078e029f */
[----:B------:R1:W-:Y:S01]  /*09c0*/  LDGSTS.E.BYPASS.LTC128B.128 [R152], [R16.64] ;  /* 0x0000000010987fae */ /* 0x0003e2000b901d4a */
[----:B------:R-:W-:Y:S02]  /*09d0*/  IMAD.MOV.U32 R158, RZ, RZ, R156 ;  /* 0x000000ffff9e7224 */ /* 0x000fe400078e009c */
        /* <DEDUP_REMOVED lines=8> */
[----:B------:R-:W-:Y:S01]  /*0a60*/  IMAD R0, R29, c[0x0][0x1a4], R0 ;  /* 0x000069001d007a24 */ /* 0x000fe200078e0200 */
[----:B------:R3:W-:Y:S01]  /*0a70*/  LDGSTS.E.BYPASS.LTC128B.128 [R152+0x1000], [R14.64] ;  /* 0x010000000e987fae */ /* 0x0007e2000b901d4a */
[----:B------:R-:W-:-:S03]  /*0a80*/  IMAD.WIDE.U32 R154, R10, c[0x0][0x1b8], R154 ;  /* 0x00006e000a9a7a25 */ /* 0x000fc600078e009a */
[----:B------:R3:W-:Y:S01]  /*0a90*/  LDGSTS.E.BYPASS.LTC128B.128 [R152+0x3000], [R14.64+0x80] ;  /* 0x030000800e987fae */ /* 0x0007e2000b901d4a */
[----:B------:R-:W-:Y:S02]  /*0aa0*/  IMAD R151, R10, c[0x0][0x1bc], R151 ;  /* 0x00006f000a977a24 */ /* 0x000fe400078e0297 */
[----:B------:R-:W-:Y:S02]  /*0ab0*/  IMAD.SHL.U32 R10, R2, 0x40, RZ ;  /* 0x00000040020a7824 */ /* 0x000fe400078e00ff */
[----:B------:R-:W-:Y:S02]  /*0ac0*/  IMAD.IADD R151, R155, 0x1, R151 ;  /* 0x000000019b977824 */ /* 0x000fe400078e0297 */
[C---:B------:R-:W-:Y:S02]  /*0ad0*/  IMAD R88, R31.reuse, 0x10, R88 ;  /* 0x000000101f587824 */ /* 0x040fe400078e0258 */
[----:B------:R-:W-:Y:S01]  /*0ae0*/  IMAD.IADD R160, R31, 0x1, -R160 ;  /* 0x000000011fa07824 */ /* 0x000fe200078e0aa0 */
[----:B-1----:R-:W-:-:S04]  /*0af0*/  IADD3 R16, P1, R14, UR13, RZ ;  /* 0x0000000d0e107c10 */ /* 0x002fc8000ff3e0ff */
[----:B------:R-:W-:Y:S01]  /*0b00*/  IADD3.X R17, R15, UR12, RZ, P1, !PT ;  /* 0x0000000c0f117c10 */ /* 0x000fe20008ffe4ff */
[----:B------:R-:W-:Y:S01]  /*0b10*/  USHF.L.U64.HI UR12, UR4, UR6, UR5 ;  /* 0x00000006040c7299 */ /* 0x000fe20008010205 */
[----:B--2---:R-:W-:-:S03]  /*0b20*/  IMAD.WIDE.U32 R12, R29, c[0x0][0x1a0], RZ ;  /* 0x000068001d0c7a25 */ /* 0x004fc600078e00ff */
[----:B------:R1:W-:Y:S01]  /*0b30*/  LDGSTS.E.BYPASS.LTC128B.128 [R152+0x1800], [R16.64] ;  /* 0x0180000010987fae */ /* 0x0003e2000b901d4a */
[----:B------:R-:W-:Y:S01]  /*0b40*/  ULDC.64 UR4, c[0x0][0x1a0] ;  /* 0x0000680000047ab9 */ /* 0x000fe20000000a00 */
[----:B------:R-:W-:Y:S02]  /*0b50*/  IMAD.IADD R0, R13, 0x1, R0 ;  /* 0x000000010d007824 */ /* 0x000fe400078e0200 */
        /* <DEDUP_REMOVED lines=33> */
[----:B-1----:R-:W-:Y:S01]  /*0d70*/  IADD3 R16, P1, R10, UR13, RZ ;  /* 0x0000000d0a107c10 */ /* 0x002fe2000ff3e0ff */
[----:B------:R-:W-:Y:S01]  /*0d80*/  IMAD.MOV.U32 R8, RZ, RZ, 0x20 ;  /* 0x00000020ff087424 */ /* 0x000fe200078e00ff */
[----:B------:R-:W-:Y:S01]  /*0d90*/  IADD3.X R11, R13, UR5, RZ, P0, !PT ;  /* 0x000000050d0b7c10 */ /* 0x000fe200087fe4ff */
[----:B------:R-:W0:Y:S01]  /*0da0*/  LDGDEPBAR ;  /* 0x00000000000079af */ /* 0x000e220000000000 */
[----:B------:R-:W-:Y:S01]  /*0db0*/  IMAD R150, R31, 0x400, R4 ;  /* 0x000004001f967824 */ /* 0x000fe200078e0204 */
[----:B--2---:R-:W-:-:S02]  /*0dc0*/  IADD3 R14, P0, R16, UR13, RZ ;  /* 0x0000000d100e7c10 */ /* 0x004fc4000ff1e0ff */
[----:B------:R-:W-:Y:S01]  /*0dd0*/  IADD3.X R17, R11, UR5, RZ, P1, !PT ;  /* 0x000000050b117c10 */ /* 0x000fe20008ffe4ff */
[----:B------:R-:W-:Y:S01]  /*0de0*/  IMAD.IADD R150, R150, 0x1, R3 ;  /* 0x0000000196967824 */ /* 0x000fe200078e0203 */
[----:B------:R-:W-:Y:S02]  /*0df0*/  LOP3.LUT P1, RZ, R2, 0x2, RZ, 0xc0, !PT ;  /* 0x0000000202ff7812 */ /* 0x000fe4000782c0ff */
[----:B------:R-:W-:Y:S01]  /*0e00*/  IADD3.X R15, R17, UR5, RZ, P0, !PT ;  /* 0x00000005110f7c10 */ /* 0x000fe200087fe4ff */
[----:B------:R-:W-:Y:S01]  /*0e10*/  IMAD.SHL.U32 R150, R150, 0x2, RZ ;  /* 0x0000000296967824 */ /* 0x000fe200078e00ff */
[----:B------:R-:W-:Y:S02]  /*0e20*/  LOP3.LUT P0, RZ, R5, 0x2, RZ, 0xc0, !PT ;  /* 0x0000000205ff7812 */ /* 0x000fe4000780c0ff */
[----:B------:R-:W-:Y:S02]  /*0e30*/  LEA R149, R0, 0x4000, 0x1 ;  /* 0x0000400000957811 */ /* 0x000fe400078e08ff */
[----:B------:R-:W-:-:S02]  /*0e40*/  SEL R0, R8, 0xffffffe0, !P1 ;  /* 0xffffffe008007807 */ /* 0x000fc40004800000 */
[----:B------:R-:W-:Y:S02]  /*0e50*/  IADD3 R147, R149, 0x20, RZ ;  /* 0x0000002095937810 */ /* 0x000fe40007ffe0ff */
[----:B------:R-:W-:Y:S01]  /*0e60*/  LOP3.LUT P1, RZ, R2, 0x4, RZ, 0xc0, !PT ;  /* 0x0000000402ff7812 */ /* 0x000fe2000782c0ff */
[----:B------:R-:W-:Y:S01]  /*0e70*/  IMAD.IADD R148, R150, 0x1, R0 ;  /* 0x0000000196947824 */ /* 0x000fe200078e0200 */
[----:B------:R-:W-:Y:S01]  /*0e80*/  LOP3.LUT R143, R3, R4, RZ, 0xfc, !PT ;  /* 0x00000004038f7212 */ /* 0x000fe200078efcff */
[----:B------:R-:W-:Y:S02]  /*0e90*/  IMAD.MOV.U32 R2, RZ, RZ, 0x40 ;  /* 0x00000040ff027424 */ /* 0x000fe400078e00ff */
[----:B------:R-:W-:Y:S01]  /*0ea0*/  @P0 IADD3 R147, R149, -0x20, RZ ;  /* 0xffffffe095930810 */ /* 0x000fe20007ffe0ff */
[----:B------:R-:W-:-:S04]  /*0eb0*/  DEPBAR.LE SB0, 0x0 ;  /* 0x000080000000791a */ /* 0x000fc80000000000 */
[----:B------:R-:W-:Y:S01]  /*0ec0*/  BAR.SYNC.DEFER_BLOCKING 0x0 ;  /* 0x0000000000007b1d */ /* 0x000fe20000010000 */
[----:B------:R-:W-:Y:S02]  /*0ed0*/  LOP3.LUT P0, RZ, R5, 0x4, RZ, 0xc0, !PT ;  /* 0x0000000405ff7812 */ /* 0x000fe4000780c0ff */
[C---:B------:R-:W-:Y:S02]  /*0ee0*/  SEL R5, R2.reuse, 0xffffffc0, !P1 ;  /* 0xffffffc002057807 */ /* 0x040fe40004800000 */
[----:B------:R-:W-:Y:S02]  /*0ef0*/  SEL R2, R2, 0xffffffc0, !P0 ;  /* 0xffffffc002027807 */ /* 0x000fe40004000000 */
[C---:B------:R-:W-:Y:S01]  /*0f00*/  IADD3 R139, R147.reuse, 0x800, RZ ;  /* 0x00000800938b7810 */ /* 0x040fe20007ffe0ff */
[--C-:B------:R-:W-:Y:S01]  /*0f10*/  IMAD.IADD R146, R150, 0x1, R5.reuse ;  /* 0x0000000196927824 */ /* 0x100fe200078e0205 */
[----:B------:R-:W-:Y:S01]  /*0f20*/  IADD3 R138, R147, 0x1000, RZ ;  /* 0x00001000938a7810 */ /* 0x000fe20007ffe0ff */
[----:B------:R-:W-:Y:S01]  /*0f30*/  IMAD.IADD R145, R149, 0x1, R2 ;  /* 0x0000000195917824 */ /* 0x000fe200078e0202 */
[C---:B------:R-:W-:Y:S01]  /*0f40*/  IADD3 R137, R147.reuse, 0x1800, RZ ;  /* 0x0000180093897810 */ /* 0x040fe20007ffe0ff */
[----:B------:R-:W-:Y:S01]  /*0f50*/  IMAD.IADD R144, R148, 0x1, R5 ;  /* 0x0000000194907824 */ /* 0x000fe200078e0205 */
[C---:B------:R-:W-:Y:S01]  /*0f60*/  IADD3 R135, R147.reuse, 0x2000, RZ ;  /* 0x0000200093877810 */ /* 0x040fe20007ffe0ff */
[----:B------:R-:W-:Y:S01]  /*0f70*/  IMAD.IADD R136, R2, 0x1, R147 ;  /* 0x0000000102887824 */ /* 0x000fe200078e0293 */
[----:B------:R-:W-:-:S02]  /*0f80*/  IADD3 R134, R147, 0x2800, RZ ;  /* 0x0000280093867810 */ /* 0x000fc40007ffe0ff */
[C---:B------:R-:W-:Y:S02]  /*0f90*/  IADD3 R133, R147.reuse, 0x3000, RZ ;  /* 0x0000300093857810 */ /* 0x040fe40007ffe0ff */
[----:B------:R-:W-:Y:S01]  /*0fa0*/  IADD3 R132, R147, 0x3800, RZ ;  /* 0x0000380093847810 */ /* 0x000fe20007ffe0ff */
        /* <DEDUP_REMOVED lines=8> */
[----:B------:R3:W-:Y:S04]  /*1030*/  LDGSTS.E.BYPASS.LTC128B.128 [R152+0xb000], [R16.64+0x80] ;  /* 0x0b00008010987fae */ /* 0x0007e8000b901d4a */
[----:B------:R1:W-:Y:S04]  /*1040*/  LDGSTS.E.BYPASS.LTC128B.128 [R152+0x9800], [R14.64] ;  /* 0x098000000e987fae */ /* 0x0003e8000b901d4a */
[----:B------:R1:W-:Y:S04]  /*1050*/  LDGSTS.E.BYPASS.LTC128B.128 [R152+0xb800], [R14.64+0x80] ;  /* 0x0b8000800e987fae */ /* 0x0003e8000b901d4a */
[----:B------:R-:W-:Y:S04]  /*1060*/  LDSM.16.M88.4 R24, [R150] ;  /* 0x000000009618783b */ /* 0x000fe80000000200 */
[----:B------:R-:W2:Y:S04]  /*1070*/  LDSM.16.M88.4 R76, [R89+0x4000] ;  /* 0x00400000594c783b */ /* 0x000ea80000000200 */
[----:B------:R-:W-:Y:S04]  /*1080*/  LDSM.16.M88.4 R64, [R148] ;  /* 0x000000009440783b */ /* 0x000fe80000000200 */
[----:B------:R-:W-:Y:S04]  /*1090*/  LDSM.16.M88.4 R68, [R147] ;  /* 0x000000009344783b */ /* 0x000fe80000000200 */
[----:B------:R-:W5:Y:S04]  /*10a0*/  LDSM.16.M88.4 R36, [R89+0x5000] ;  /* 0x005000005924783b */ /* 0x000f680000000200 */
[----:B------:R-:W5:Y:S04]  /*10b0*/  LDSM.16.M88.4 R44, [R89+0x4800] ;  /* 0x00480000592c783b */ /* 0x000f680000000200 */
[----:B-1----:R-:W1:Y:S04]  /*10c0*/  LDSM.16.M88.4 R12, [R89+0x5800] ;  /* 0x00580000590c783b */ /* 0x002e680000000200 */
[----:B----4-:R-:W-:Y:S04]  /*10d0*/  LDSM.16.M88.4 R20, [R146] ;  /* 0x000000009214783b */ /* 0x010fe80000000200 */
[----:B---3--:R-:W3:Y:S04]  /*10e0*/  LDSM.16.M88.4 R16, [R145] ;  /* 0x000000009110783b */ /* 0x008ee80000000200 */
[----:B------:R-:W4:Y:S04]  /*10f0*/  LDSM.16.M88.4 R56, [R147+0x1000] ;  /* 0x001000009338783b */ /* 0x000f280000000200 */
[----:B------:R-:W1:Y:S01]  /*1100*/  LDSM.16.M88.4 R60, [R147+0x800] ;  /* 0x00080000933c783b */ /* 0x000e620000000200 */
[C---:B--2---:R-:W-:Y:S03]  /*1110*/  HMMA.16816.F32.BF16 R8, R24.reuse, R76, RZ ;  /* 0x0000004c1808723c */ /* 0x044fe600000418ff */
[----:B------:R-:W2:Y:S04]  /*1120*/  LDSM.16.M88.4 R52, [R147+0x1800] ;  /* 0x001800009334783b */ /* 0x000ea80000000200 */
[----:B------:R-:W-:Y:S01]  /*1130*/  LDSM.16.M88.4 R72, [R144] ;  /* 0x000000009048783b */ /* 0x000fe20000000200 */
[C---:B------:R-:W-:Y:S03]  /*1140*/  HMMA.16816.F32.BF16 R76, R24.reuse, R78, RZ ;  /* 0x0000004e184c723c */ /* 0x040fe600000418ff */
[----:B------:R-:W-:Y:S04]  /*1150*/  LDSM.16.M88.4 R80, [R145+0x1000] ;  /* 0x001000009150783b */ /* 0x000fe80000000200 */
[----:B------:R-:W-:Y:S01]  /*1160*/  LDSM.16.M88.4 R84, [R136+0x1800] ;  /* 0x001800008854783b */ /* 0x000fe20000000200 */
[----:B-----5:R-:W-:Y:S03]  /*1170*/  HMMA.16816.F32.BF16 R40, R24, R36, RZ ;  /* 0x000000241828723c */ /* 0x020fe600000418ff */
[----:B------:R-:W0:Y:S05]  /*1180*/  LDGDEPBAR ;  /* 0x00000000000079af */ /* 0x000e2a0000000000 */
[C---:B------:R-:W-:Y:S08]  /*1190*/  HMMA.16816.F32.BF16 R8, R64.reuse, R68, R8 ;  /* 0x000000444008723c */ /* 0x040ff00000041808 */
[----:B------:R-:W-:Y:S01]  /*11a0*/  HMMA.16816.F32.BF16 R76, R64, R70, R76 ;  /* 0x00000046404c723c */ /* 0x000fe2000004184c */
[----:B------:R-:W5:Y:S07]  /*11b0*/  LDSM.16.M88.4 R68, [R136] ;  /* 0x000000008844783b */ /* 0x000f6e0000000200 */
[C---:B------:R-:W-:Y:S08]  /*11c0*/  HMMA.16816.F32.BF16 R48, R24.reuse, R44, RZ ;  /* 0x0000002c1830723c */ /* 0x040ff000000418ff */
[C---:B------:R-:W-:Y:S08]  /*11d0*/  HMMA.16816.F32.BF16 R36, R24.reuse, R38, RZ ;  /* 0x000000261824723c */ /* 0x040ff000000418ff */
[C---:B------:R-:W-:Y:S08]  /*11e0*/  HMMA.16816.F32.BF16 R44, R24.reuse, R46, RZ ;  /* 0x0000002e182c723c */ /* 0x040ff000000418ff */
[C---:B-1----:R-:W-:Y:S08]  /*11f0*/  HMMA.16816.F32.BF16 R32, R24.reuse, R12, RZ ;  /* 0x0000000c1820723c */ /* 0x042ff000000418ff */
[----:B------:R-:W-:Y:S01]  /*1200*/  HMMA.16816.F32.BF16 R24, R24, R14, RZ ;  /* 0x0000000e1818723c */ /* 0x000fe200000418ff */
[----:B------:R-:W1:Y:S07]  /*1210*/  LDSM.16.M88.4 R12, [R145+0x800] ;  /* 0x00080000910c783b */ /* 0x000e6e0000000200 */
[C---:B---3--:R-:W-:Y:S08]  /*1220*/  HMMA.16816.F32.BF16 R8, R20.reuse, R16, R8 ;  /* 0x000000101408723c */ /* 0x048ff00000041808 */
[----:B------:R-:W-:Y:S01]  /*1230*/  HMMA.16816.F32.BF16 R76, R20, R18, R76 ;  /* 0x00000012144c723c */ /* 0x000fe2000004184c */
[----:B------:R-:W-:Y:S07]  /*1240*/  LDSM.16.M88.4 R16, [R89+0x6000] ;  /* 0x006000005910783b */ /* 0x000fee0000000200 */
[C---:B----4-:R-:W-:Y:S08]  /*1250*/  HMMA.16816.F32.BF16 R40, R64.reuse, R56, R40 ;  /* 0x000000384028723c */ /* 0x050ff00000041828 */
[C---:B------:R-:W-:Y:S08]  /*1260*/  HMMA.16816.F32.BF16 R48, R64.reuse, R60, R48 ;  /* 0x0000003c4030723c */ /* 0x040ff00000041830 */
[C---:B------:R-:W-:Y:S01]  /*1270*/  HMMA.16816.F32.BF16 R36, R64.reuse, R58, R36 ;  /* 0x0000003a4024723c */ /* 0x040fe20000041824 */
[----:B------:R-:W3:Y:S07]  /*1280*/  LDSM.16.M88.4 R56, [R150+0x2000] ;  /* 0x002000009638783b */ /* 0x000eee0000000200 */
[C---:B------:R-:W-:Y:S01]  /*1290*/  HMMA.16816.F32.BF16 R44, R64.reuse, R62, R44 ;  /* 0x0000003e402c723c */ /* 0x040fe2000004182c */
[----:B------:R-:W-:Y:S07]  /*12a0*/  LDSM.16.M88.4 R60, [R136+0x800] ;  /* 0x00080000883c783b */ /* 0x000fee0000000200 */
[C---:B--2---:R-:W-:Y:S08]  /*12b0*/  HMMA.16816.F32.BF16 R32, R64.reuse, R52, R32 ;  /* 0x000000344020723c */ /* 0x044ff00000041820 */
[----:B------:R-:W-:Y:S01]  /*12c0*/  HMMA.16816.F32.BF16 R24, R64, R54, R24 ;  /* 0x000000364018723c */ /* 0x000fe20000041818 */
[----:B------:R-:W2:Y:S04]  /*12d0*/  LDSM.16.M88.4 R52, [R145+0x1800] ;  /* 0x001800009134783b */ /* 0x000ea80000000200 */
[----:B------:R-:W-:Y:S03]  /*12e0*/  LDSM.16.M88.4 R64, [R147+0x2000] ;  /* 0x002000009340783b */ /* 0x000fe60000000200 */
[C---:B-----5:R-:W-:Y:S08]  /*12f0*/  HMMA.16816.F32.BF16 R8, R72.reuse, R68, R8 ;  /* 0x000000444808723c */ /* 0x060ff00000041808 */
[----:B------:R-:W-:Y:S08]  /*1300*/  HMMA.16816.F32.BF16 R76, R72, R70, R76 ;  /* 0x00000046484c723c */ /* 0x000ff0000004184c */
[C---:B------:R-:W-:Y:S08]  /*1310*/  HMMA.16816.F32.BF16 R40, R20.reuse, R80, R40 ;  /* 0x000000501428723c */ /* 0x040ff00000041828 */
[C---:B-1----:R-:W-:Y:S08]  /*1320*/  HMMA.16816.F32.BF16 R48, R20.reuse, R12, R48 ;  /* 0x0000000c1430723c */ /* 0x042ff00000041830 */
[C---:B------:R-:W-:Y:S01]  /*1330*/  HMMA.16816.F32.BF16 R80, R20.reuse, R82, R36 ;  /* 0x000000521450723c */ /* 0x040fe20000041824 */
[----:B------:R-:W1:Y:S07]  /*1340*/  LDSM.16.M88.4 R36, [R148+0x2000] ;  /* 0x002000009424783b */ /* 0x000e6e0000000200 */
[----:B------:R-:W-:Y:S01]  /*1350*/  HMMA.16816.F32.BF16 R44, R20, R14, R44 ;  /* 0x0000000e142c723c */ /* 0x000fe2000004182c */
[----:B------:R-:W4:Y:S07]  /*1360*/  LDSM.16.M88.4 R12, [R136+0x1000] ;  /* 0x00100000880c783b */ /* 0x000f2e0000000200 */
[C---:B---3--:R-:W-:Y:S08]  /*1370*/  HMMA.16816.F32.BF16 R8, R56.reuse, R16, R8 ;  /* 0x000000103808723c */ /* 0x048ff00000041808 */
[----:B------:R-:W-:Y:S01]  /*1380*/  HMMA.16816.F32.BF16 R76, R56, R18, R76 ;  /* 0x00000012384c723c */ /* 0x000fe2000004184c */
[----:B------:R-:W-:Y:S07]  /*1390*/  LDSM.16.M88.4 R16, [R147+0x2800] ;  /* 0x002800009310783b */ /* 0x000fee0000000200 */
[C---:B--2---:R-:W-:Y:S08]  /*13a0*/  HMMA.16816.F32.BF16 R32, R20.reuse, R52, R32 ;  /* 0x000000341420723c */ /* 0x044ff00000041820 */
[----:B------:R-:W-:Y:S01]  /*13b0*/  HMMA.16816.F32.BF16 R24, R20, R54, R24 ;  /* 0x000000361418723c */ /* 0x000fe20000041818 */
[----:B------:R-:W-:Y:S04]  /*13c0*/  LDSM.16.M88.4 R52, [R145+0x2000] ;  /* 0x002000009134783b */ /* 0x000fe80000000200 */
[----:B------:R-:W-:Y:S03]  /*13d0*/  LDSM.16.M88.4 R20, [R89+0x6800] ;  /* 0x006800005914783b */ /* 0x000fe60000000200 */
[----:B------:R-:W-:Y:S01]  /*13e0*/  HMMA.16816.F32.BF16 R68, R72, R60, R48 ;  /* 0x0000003c4844723c */ /* 0x000fe20000041830 */
[----:B------:R-:W2:Y:S07]  /*13f0*/  LDSM.16.M88.4 R48, [R146+0x2000] ;  /* 0x002000009230783b */ /* 0x000eae0000000200 */
[C---:B-1----:R-:W-:Y:S08]  /*1400*/  HMMA.16816.F32.BF16 R8, R36.reuse, R64, R8 ;  /* 0x000000402408723c */ /* 0x042ff00000041808 */
[----:B------:R-:W-:Y:S01]  /*1410*/  HMMA.16816.F32.BF16 R76, R36, R66, R76 ;  /* 0x00000042244c723c */ /* 0x000fe2000004184c */
[----:B------:R-:W-:Y:S07]  /*1420*/  LDSM.16.M88.4 R64, [R89+0x7000] ;  /* 0x007000005940783b */ /* 0x000fee0000000200 */
[C---:B------:R-:W-:Y:S01]  /*1430*/  HMMA.16816.F32.BF16 R44, R72.reuse, R62, R44 ;  /* 0x0000003e482c723c */ /* 0x040fe2000004182c */
[----:B------:R-:W-:Y:S07]  /*1440*/  LDSM.16.M88.4 R60, [R136+0x2000] ;  /* 0x00200000883c783b */ /* 0x000fee0000000200 */
[C---:B----4-:R-:W-:Y:S08]  /*1450*/  HMMA.16816.F32.BF16 R40, R72.reuse, R12, R40 ;  /* 0x0000000c4828723c */ /* 0x050ff00000041828 */
[----:B------:R-:W-:Y:S01]  /*1460*/  HMMA.16816.F32.BF16 R80, R72, R14, R80 ;  /* 0x0000000e4850723c */ /* 0x000fe20000041850 */
[----:B------:R-:W1:Y:S07]  /*1470*/  LDSM.16.M88.4 R12, [R144+0x2000] ;  /* 0x00200000900c783b */ /* 0x000e6e0000000200 */
[C---:B--2---:R-:W-:Y:S08]  /*1480*/  HMMA.16816.F32.BF16 R8, R48.reuse, R52, R8 ;  /* 0x000000343008723c */ /* 0x044ff00000041808 */
[----:B------:R-:W-:Y:S08]  /*1490*/  HMMA.16816.F32.BF16 R76, R48, R54, R76 ;  /* 0x00000036304c723c */ /* 0x000ff0000004184c */
[C---:B------:R-:W-:Y:S08]  /*14a0*/  HMMA.16816.F32.BF16 R68, R56.reuse, R20, R68 ;  /* 0x000000143844723c */ /* 0x040ff00000041844 */
[----:B------:R-:W-:Y:S01]  /*14b0*/  HMMA.16816.F32.BF16 R44, R56, R22, R44 ;  /* 0x00000016382c723c */ /* 0x000fe2000004182c */
[----:B------:R-:W2:Y:S07]  /*14c0*/  LDSM.16.M88.4 R20, [R145+0x2800] ;  /* 0x002800009114783b */ /* 0x000eae0000000200 */
[----:B------:R-:W-:Y:S01]  /*14d0*/  HMMA.16816.F32.BF16 R52, R72, R84, R32 ;  /* 0x000000544834723c */ /* 0x000fe20000041820 */
[----:B------:R-:W-:Y:S07]  /*14e0*/  LDSM.16.M88.4 R32, [R136+0x2800] ;  /* 0x002800008820783b */ /* 0x000fee0000000200 */
[C---:B-1----:R-:W-:Y:S08]  /*14f0*/  HMMA.16816.F32.BF16 R8, R12.reuse, R60, R8 ;  /* 0x0000003c0c08723c */ /* 0x042ff00000041808 */
[----:B------:R-:W-:Y:S01]  /*1500*/  HMMA.16816.F32.BF16 R76, R12, R62, R76 ;  /* 0x0000003e0c4c723c */ /* 0x000fe2000004184c */
[----:B------:R-:W1:Y:S07]  /*1510*/  LDSM.16.M88.4 R60, [R89+0x7800] ;  /* 0x00780000593c783b */ /* 0x000e6e0000000200 */
[C---:B------:R-:W-:Y:S08]  /*1520*/  HMMA.16816.F32.BF16 R68, R36.reuse, R16, R68 ;  /* 0x000000102444723c */ /* 0x040ff00000041844 */
[----:B------:R-:W-:Y:S01]  /*1530*/  HMMA.16816.F32.BF16 R44, R36, R18, R44 ;  /* 0x00000012242c723c */ /* 0x000fe2000004182c */
[----:B------:R-:W3:Y:S01]  /*1540*/  LDSM.16.M88.4 R16, [R147+0x3000] ;  /* 0x003000009310783b */ /* 0x000ee20000000200 */
[----:B------:R-:W-:-:S02]  /*1550*/  FMUL.FTZ R9, R9, c[0x0][0x2ec] ;  /* 0x0000bb0009097a20 */ /* 0x000fc40000410000 */
[----:B------:R-:W-:-:S04]  /*1560*/  FMUL.FTZ R2, R8, c[0x0][0x2ec] ;  /* 0x0000bb0008027a20 */ /* 0x000fc80000410000 */
[C---:B------:R-:W-:Y:S01]  /*1570*/  HMMA.16816.F32.BF16 R40, R56.reuse, R64, R40 ;  /* 0x000000403828723c */ /* 0x040fe20000041828 */
[----:B------:R4:W-:Y:S06]  /*1580*/  MUFU.TANH R64, R9 ;  /* 0x0000000900407308 */ /* 0x0009ec0000002400 */
[----:B------:R-:W-:Y:S01]  /*1590*/  FMUL.FTZ R65, R10, c[0x0][0x2ec] ;  /* 0x0000bb000a417a20 */ /* 0x000fe20000410000 */
[----:B------:R-:W-:Y:S01]  /*15a0*/  HMMA.16816.F32.BF16 R80, R56, R66, R80 ;  /* 0x000000423850723c */ /* 0x000fe20000041850 */
[----:B------:R-:W5:Y:S06]  /*15b0*/  MUFU.TANH R2, R2 ;  /* 0x0000000200027308 */ /* 0x000f6c0000002400 */
[----:B------:R-:W-:Y:S01]  /*15c0*/  FMUL.FTZ R66, R76, c[0x0][0x2ec] ;  /* 0x0000bb004c427a20 */ /* 0x000fe20000410000 */
[----:B--2---:R-:W-:Y:S01]  /*15d0*/  HMMA.16816.F32.BF16 R68, R48, R20, R68 ;  /* 0x000000143044723c */ /* 0x004fe20000041844 */
[----:B------:R-:W-:Y:S01]  /*15e0*/  FMUL.FTZ R76, R11, c[0x0][0x2ec] ;  /* 0x0000bb000b4c7a20 */ /* 0x000fe20000410000 */
[----:B------:R-:W-:Y:S01]  /*15f0*/  MUFU.TANH R65, R65 ;  /* 0x0000004100417308 */ /* 0x000fe20000002400 */
[----:B----4-:R-:W2:Y:S01]  /*1600*/  LDSM.16.M88.4 R8, [R147+0x3800] ;  /* 0x003800009308783b */ /* 0x010ea20000000200 */
[----:B------:R-:W-:-:S02]  /*1610*/  FMUL.FTZ R67, R77, c[0x0][0x2ec] ;  /* 0x0000bb004d437a20 */ /* 0x000fc40000410000 */
[----:B------:R-:W-:Y:S02]  /*1620*/  FMUL.FTZ R77, R78, c[0x0][0x2ec] ;  /* 0x0000bb004e4d7a20 */ /* 0x000fe40000410000 */
[----:B------:R-:W-:Y:S01]  /*1630*/  HMMA.16816.F32.BF16 R44, R48, R22, R44 ;  /* 0x00000016302c723c */ /* 0x000fe2000004182c */
[----:B------:R-:W4:Y:S01]  /*1640*/  LDSM.16.M88.4 R20, [R145+0x3000] ;  /* 0x003000009114783b */ /* 0x000f220000000200 */
[----:B------:R-:W2:Y:S01]  /*1650*/  MUFU.TANH R66, R66 ;  /* 0x0000004200427308 */ /* 0x000ea20000002400 */
[----:B------:R-:W-:-:S05]  /*1660*/  FMUL.FTZ R78, R79, c[0x0][0x2ec] ;  /* 0x0000bb004f4e7a20 */ /* 0x000fca0000410000 */
[----:B------:R-:W-:Y:S02]  /*1670*/  HMMA.16816.F32.BF16 R24, R72, R86, R24 ;  /* 0x000000564818723c */ /* 0x000fe40000041818 */
[----:B------:R-:W2:Y:S06]  /*1680*/  MUFU.TANH R77, R77 ;  /* 0x0000004d004d7308 */ /* 0x000eac0000002400 */
[----:B-1----:R-:W-:Y:S02]  /*1690*/  HMMA.16816.F32.BF16 R52, R56, R60, R52 ;  /* 0x0000003c3834723c */ /* 0x002fe40000041834 */
[----:B------:R-:W1:Y:S06]  /*16a0*/  MUFU.TANH R67, R67 ;  /* 0x0000004300437308 */ /* 0x000e6c0000002400 */
[C---:B---3--:R-:W-:Y:S02]  /*16b0*/  HMMA.16816.F32.BF16 R40, R36.reuse, R16, R40 ;  /* 0x000000102428723c */ /* 0x048fe40000041828 */
[----:B------:R-:W3:Y:S06]  /*16c0*/  MUFU.TANH R76, R76 ;  /* 0x0000004c004c7308 */ /* 0x000eec0000002400 */
[----:B------:R-:W-:Y:S01]  /*16d0*/  HMMA.16816.F32.BF16 R80, R36, R18, R80 ;  /* 0x000000122450723c */ /* 0x000fe20000041850 */
[----:B------:R-:W1:Y:S01]  /*16e0*/  LDSM.16.M88.4 R16, [R145+0x3800] ;  /* 0x003800009110783b */ /* 0x000e620000000200 */
[----:B------:R-:W-:Y:S06]  /*16f0*/  MUFU.TANH R78, R78 ;  /* 0x0000004e004e7308 */ /* 0x000fec0000002400 */
[----:B------:R-:W-:Y:S08]  /*1700*/  HMMA.16816.F32.BF16 R24, R56, R62, R24 ;  /* 0x0000003e3818723c */ /* 0x000ff00000041818 */
[C---:B------:R-:W-:Y:S08]  /*1710*/  HMMA.16816.F32.BF16 R68, R12.reuse, R32, R68 ;  /* 0x000000200c44723c */ /* 0x040ff00000041844 */
[----:B------:R-:W-:Y:S01]  /*1720*/  HMMA.16816.F32.BF16 R44, R12, R34, R44 ;  /* 0x000000220c2c723c */ /* 0x000fe2000004182c */
[----:B------:R-:W3:Y:S07]  /*1730*/  LDSM.16.M88.4 R32, [R136+0x3000] ;  /* 0x003000008820783b */ /* 0x000eee0000000200 */
[----:B--2---:R-:W-:Y:S08]  /*1740*/  HMMA.16816.F32.BF16 R52, R36, R8, R52 ;  /* 0x000000082434723c */ /* 0x004ff00000041834 */
[----:B----4-:R-:W-:Y:S01]  /*1750*/  HMMA.16816.F32.BF16 R40, R48, R20, R40 ;  /* 0x000000143028723c */ /* 0x010fe20000041828 */
[----:B------:R-:W-:-:S02]  /*1760*/  FMUL.FTZ R8, R70, c[0x0][0x2ec] ;  /* 0x0000bb0046087a20 */ /* 0x000fc40000410000 */
[----:B------:R-:W-:Y:S02]  /*1770*/  FMUL.FTZ R60, R68, c[0x0][0x2ec] ;  /* 0x0000bb00443c7a20 */ /* 0x000fe40000410000 */
[----:B------:R-:W-:Y:S02]  /*1780*/  FMUL.FTZ R61, R69, c[0x0][0x2ec] ;  /* 0x0000bb00453d7a20 */ /* 0x000fe40000410000 */
[----:B------:R-:W-:Y:S01]  /*1790*/  LOP3.LUT R20, R30, 0xffffffe0, RZ, 0xc0, !PT ;  /* 0xffffffe01e147812 */ /* 0x000fe200078ec0ff */
[----:B------:R-:W-:Y:S01]  /*17a0*/  HMMA.16816.F32.BF16 R80, R48, R22, R80 ;  /* 0x000000163050723c */ /* 0x000fe20000041850 */
[C---:B------:R-:W-:Y:S01]  /*17b0*/  IMAD.SHL.U32 R30, R7.reuse, 0x2, RZ ;  /* 0x00000002071e7824 */ /* 0x040fe200078e00ff */
[----:B------:R-:W2:Y:S01]  /*17c0*/  MUFU.TANH R8, R8 ;  /* 0x0000000800087308 */ /* 0x000ea20000002400 */
[----:B------:R-:W-:Y:S02]  /*17d0*/  FMUL.FTZ R44, R44, c[0x0][0x2ec] ;  /* 0x0000bb002c2c7a20 */ /* 0x000fe40000410000 */
[----:B------:R-:W-:Y:S01]  /*17e0*/  IMAD.IADD R9, R7, 0x1, -R20 ;  /* 0x0000000107097824 */ /* 0x000fe200078e0a14 */
[----:B------:R-:W-:Y:S01]  /*17f0*/  LOP3.LUT R30, R30, 0x6, RZ, 0xc0, !PT ;  /* 0x000000061e1e7812 */ /* 0x000fe200078ec0ff */
[----:B------:R-:W4:Y:S01]  /*1800*/  LDSM.16.M88.4 R20, [R136+0x3800] ;  /* 0x003800008814783b */ /* 0x000f220000000200 */
[----:B------:R-:W-:Y:S01]  /*1810*/  HMMA.16816.F32.BF16 R24, R36, R10, R24 ;  /* 0x0000000a2418723c */ /* 0x000fe20000041818 */
[----:B------:R-:W-:Y:S01]  /*1820*/  FMUL.FTZ R45, R45, c[0x0][0x2ec] ;  /* 0x0000bb002d2d7a20 */ /* 0x000fe20000410000 */
[----:B------:R-:W-:Y:S01]  /*1830*/  MUFU.TANH R44, R44 ;  /* 0x0000002c002c7308 */ /* 0x000fe20000002400 */
[----:B------:R-:W-:Y:S01]  /*1840*/  IMAD R30, R29, 0x40, R30 ;  /* 0x000000401d1e7824 */ /* 0x000fe200078e021e */
[----:B------:R-:W-:-:S04]  /*1850*/  DEPBAR.LE SB0, 0x0 ;  /* 0x000080000000791a */ /* 0x000fc80000000000 */
[----:B-1----:R-:W-:Y:S01]  /*1860*/  HMMA.16816.F32.BF16 R52, R48, R16, R52 ;  /* 0x000000103034723c */ /* 0x002fe20000041834 */
[C---:B------:R-:W-:Y:S01]  /*1870*/  IADD3 R10, R30.reuse, 0x1, RZ ;  /* 0x000000011e0a7810 */ /* 0x040fe20007ffe0ff */
[----:B------:R-:W-:Y:S01]  /*1880*/  MUFU.TANH R45, R45 ;  /* 0x0000002d002d7308 */ /* 0x000fe20000002400 */
[C---:B------:R-:W-:Y:S02]  /*1890*/  IADD3 R38, R30.reuse, 0x28, RZ ;  /* 0x000000281e267810 */ /* 0x040fe40007ffe0ff */
[----:B------:R-:W-:-:S03]  /*18a0*/  IADD3 R36, R30, 0x29, RZ ;  /* 0x000000291e247810 */ /* 0x000fc60007ffe0ff */
[----:B---3--:R-:W-:Y:S02]  /*18b0*/  HMMA.16816.F32.BF16 R40, R12, R32, R40 ;  /* 0x000000200c28723c */ /* 0x008fe40000041828 */
[----:B------:R-:W-:Y:S05]  /*18c0*/  MUFU.TANH R60, R60 ;  /* 0x0000003c003c7308 */ /* 0x000fea0000002400 */
[----:B------:R-:W-:Y:S01]  /*18d0*/  FMUL.FTZ R33, R46, c[0x0][0x2ec] ;  /* 0x0000bb002e217a20 */ /* 0x000fe20000410000 */
[----:B------:R-:W-:Y:S01]  /*18e0*/  HMMA.16816.F32.BF16 R24, R48, R18, R24 ;  /* 0x000000123018723c */ /* 0x000fe20000041818 */
[----:B------:R-:W-:Y:S01]  /*18f0*/  SHF.R.S32.HI R46, RZ, 0x1f, R9 ;  /* 0x0000001fff2e7819 */ /* 0x000fe20000011409 */
[----:B------:R-:W-:Y:S01]  /*1900*/  FMUL.FTZ R32, R71, c[0x0][0x2ec] ;  /* 0x0000bb0047207a20 */ /* 0x000fe20000410000 */
[----:B------:R-:W-:Y:S02]  /*1910*/  MUFU.TANH R61, R61 ;  /* 0x0000003d003d7308 */ /* 0x000fe40000002400 */
[----:B------:R-:W-:-:S02]  /*1920*/  LEA.HI R153, R46, R9, RZ, 0x2 ;  /* 0x000000092e997211 */ /* 0x000fc400078f10ff */
[----:B------:R-:W-:Y:S01]  /*1930*/  IADD3 R18, R30, 0x31, RZ ;  /* 0x000000311e127810 */ /* 0x000fe20007ffe0ff */
[C---:B------:R-:W-:Y:S01]  /*1940*/  HMMA.16816.F32.BF16 R80, R12.reuse, R34, R80 ;  /* 0x000000220c50723c */ /* 0x040fe20000041850 */
[----:B------:R-:W-:Y:S02]  /*1950*/  SHF.R.S32.HI R153, RZ, 0x2, R153 ;  /* 0x00000002ff997819 */ /* 0x000fe40000011499 */
[----:B------:R-:W1:Y:S02]  /*1960*/  MUFU.TANH R33, R33 ;  /* 0x0000002100217308 */ /* 0x000e640000002400 */
[----:B------:R-:W-:Y:S02]  /*1970*/  IADD3 R7, R88, 0x1, R153 ;  /* 0x0000000158077810 */ /* 0x000fe40007ffe099 */
[----:B------:R-:W-:Y:S01]  /*1980*/  FMUL.FTZ R34, R47, c[0x0][0x2ec] ;  /* 0x0000bb002f227a20 */ /* 0x000fe20000410000 */
[----:B----4-:R-:W-:Y:S01]  /*1990*/  HMMA.16816.F32.BF16 R52, R12, R20, R52 ;  /* 0x000000140c34723c */ /* 0x010fe20000041834 */
[----:B------:R-:W-:Y:S01]  /*19a0*/  IADD3 R7, R6, -c[0x0][0x214], R7 ;  /* 0x8000850006077a10 */ /* 0x000fe20007ffe007 */
[----:B------:R-:W-:Y:S01]  /*19b0*/  FMUL.FTZ R41, R41, c[0x0][0x2ec] ;  /* 0x0000bb0029297a20 */ /* 0x000fe20000410000 */
[----:B------:R-:W-:Y:S01]  /*19c0*/  MUFU.TANH R32, R32 ;  /* 0x0000002000207308 */ /* 0x000fe20000002400 */
[----:B------:R-:W-:Y:S01]  /*19d0*/  FMUL.FTZ R42, R42, c[0x0][0x2ec] ;  /* 0x0000bb002a2a7a20 */ /* 0x000fe20000410000 */
[----:B------:R-:W-:Y:S01]  /*19e0*/  IADD3 R7, R7, c[0x0][0x2e8], RZ ;  /* 0x0000ba0007077a10 */ /* 0x000fe20007ffe0ff */
[----:B------:R-:W-:-:S02]  /*19f0*/  FMUL.FTZ R40, R40, c[0x0][0x2ec] ;  /* 0x0000bb0028287a20 */ /* 0x000fc40000410000 */
[----:B------:R-:W-:Y:S01]  /*1a00*/  HMMA.16816.F32.BF16 R24, R12, R22, R24 ;  /* 0x000000160c18723c */ /* 0x000fe20000041818 */
[----:B------:R-:W-:Y:S01]  /*1a10*/  IADD3 R29, R7, 0x8, RZ ;  /* 0x00000008071d7810 */ /* 0x000fe20007ffe0ff */
[----:B------:R-:W-:Y:S01]  /*1a20*/  FMUL.FTZ R43, R43, c[0x0][0x2ec] ;  /* 0x0000bb002b2b7a20 */ /* 0x000fe20000410000 */
[-C--:B------:R-:W-:Y:S01]  /*1a30*/  IMNMX R31, R7, R6.reuse, PT ;  /* 0x00000006071f7217 */ /* 0x080fe20003800200 */
[----:B------:R-:W-:Y:S01]  /*1a40*/  MUFU.TANH R111, R41 ;  /* 0x00000029006f7308 */ /* 0x000fe20000002400 */
[----:B------:R-:W-:Y:S02]  /*1a50*/  IMNMX R29, R29, R6, PT ;  /* 0x000000061d1d7217 */ /* 0x000fe40003800200 */
[----:B------:R-:W-:Y:S01]  /*1a60*/  IADD3 R6, R30, 0x8, RZ ;  /* 0x000000081e067810 */ /* 0x000fe20007ffe0ff */
[----:B------:R-:W-:Y:S01]  /*1a70*/  FMUL.FTZ R80, R80, c[0x0][0x2ec] ;  /* 0x0000bb0050507a20 */ /* 0x000fe20000410000 */
[-C--:B------:R-:W-:Y:S01]  /*1a80*/  ISETP.GE.AND P3, PT, R10, R31.reuse, PT ;  /* 0x0000001f0a00720c */ /* 0x080fe20003f66270 */
[----:B------:R-:W-:Y:S01]  /*1a90*/  FMUL.FTZ R81, R81, c[0x0][0x2ec] ;  /* 0x0000bb0051517a20 */ /* 0x000fe20000410000 */
[C---:B------:R-:W-:Y:S01]  /*1aa0*/  ISETP.GE.AND P1, PT, R6.reuse, R31, PT ;  /* 0x0000001f0600720c */ /* 0x040fe20003f26270 */
[----:B------:R-:W-:Y:S01]  /*1ab0*/  MUFU.TANH R109, R80 ;  /* 0x00000050006d7308 */ /* 0x000fe20000002400 */
[----:B------:R-:W-:Y:S01]  /*1ac0*/  ISETP.GE.AND P0, PT, R6, R29, PT ;  /* 0x0000001d0600720c */ /* 0x000fe20003f06270 */
[----:B------:R-:W-:Y:S01]  /*1ad0*/  FMUL.FTZ R82, R82, c[0x0][0x2ec] ;  /* 0x0000bb0052527a20 */ /* 0x000fe20000410000 */
[----:B------:R-:W-:Y:S01]  /*1ae0*/  ISETP.GE.AND P6, PT, R30, R31, PT ;  /* 0x0000001f1e00720c */ /* 0x000fe20003fc6270 */
[----:B------:R-:W-:Y:S01]  /*1af0*/  FMUL.FTZ R53, R53, c[0x0][0x2ec] ;  /* 0x0000bb0035357a20 */ /* 0x000fe20000410000 */
[----:B------:R-:W-:Y:S01]  /*1b00*/  ISETP.GE.AND P2, PT, R10, R29, PT ;  /* 0x0000001d0a00720c */ /* 0x000fe20003f46270 */
[----:B------:R-:W-:Y:S01]  /*1b10*/  FMUL.FTZ R83, R83, c[0x0][0x2ec] ;  /* 0x0000bb0053537a20 */ /* 0x000fe20000410000 */
[C---:B------:R-:W-:Y:S01]  /*1b20*/  IADD3 R6, R30.reuse, 0x10, RZ ;  /* 0x000000101e067810 */ /* 0x040fe20007ffe0ff */
[----:B------:R-:W3:Y:S01]  /*1b30*/  MUFU.TANH R119, R53 ;  /* 0x0000003500777308 */ /* 0x000ee20000002400 */
[----:B------:R-:W-:Y:S01]  /*1b40*/  IADD3 R10, R30, 0x9, RZ ;  /* 0x000000091e0a7810 */ /* 0x000fe20007ffe0ff */
[----:B------:R-:W-:Y:S01]  /*1b50*/  FMUL.FTZ R52, R52, c[0x0][0x2ec] ;  /* 0x0000bb0034347a20 */ /* 0x000fe20000410000 */
[----:B-----5:R-:W-:Y:S01]  /*1b60*/  FSEL R20, R2, -INF , !P6 ;  /* 0xff80000002147808 */ /* 0x020fe20007000000 */
[----:B------:R-:W-:Y:S01]  /*1b70*/  FMUL.FTZ R24, R24, c[0x0][0x2ec] ;  /* 0x0000bb0018187a20 */ /* 0x000fe20000410000 */
[----:B------:R-:W-:Y:S01]  /*1b80*/  FSEL R17, R64, -INF , !P3 ;  /* 0xff80000040117808 */ /* 0x000fe20005800000 */
[----:B------:R-:W-:Y:S01]  /*1b90*/  FMUL.FTZ R13, R25, c[0x0][0x2ec] ;  /* 0x0000bb00190d7a20 */ /* 0x000fe20000410000 */
[C---:B------:R-:W-:Y:S01]  /*1ba0*/  ISETP.GE.AND P6, PT, R6.reuse, R31, PT ;  /* 0x0000001f0600720c */ /* 0x040fe20003fc6270 */
[----:B------:R-:W4:Y:S01]  /*1bb0*/  MUFU.TANH R113, R81 ;  /* 0x0000005100717308 */ /* 0x000f220000002400 */
[----:B------:R-:W-:Y:S01]  /*1bc0*/  ISETP.GE.AND P3, PT, R6, R29, PT ;  /* 0x0000001d0600720c */ /* 0x000fe20003f66270 */
[----:B------:R-:W-:Y:S01]  /*1bd0*/  FMUL.FTZ R26, R26, c[0x0][0x2ec] ;  /* 0x0000bb001a1a7a20 */ /* 0x000fe20000410000 */
[----:B------:R-:W-:Y:S01]  /*1be0*/  FSEL R19, R66, -INF , !P1 ;  /* 0xff80000042137808 */ /* 0x000fe20004800000 */
[----:B------:R-:W-:Y:S01]  /*1bf0*/  FMUL.FTZ R54, R54, c[0x0][0x2ec] ;  /* 0x0000bb0036367a20 */ /* 0x000fe20000410000 */
[----:B------:R-:W-:Y:S01]  /*1c00*/  ISETP.GE.AND P5, PT, R10, R31, PT ;  /* 0x0000001f0a00720c */ /* 0x000fe20003fa6270 */
[----:B------:R-:W-:Y:S01]  /*1c10*/  FMUL.FTZ R55, R55, c[0x0][0x2ec] ;  /* 0x0000bb0037377a20 */ /* 0x000fe20000410000 */
[C---:B------:R-:W-:Y:S01]  /*1c20*/  ISETP.GE.AND P1, PT, R30.reuse, R29, PT ;  /* 0x0000001d1e00720c */ /* 0x040fe20003f26270 */
[----:B------:R-:W5:Y:S01]  /*1c30*/  MUFU.TANH R112, R42 ;  /* 0x0000002a00707308 */ /* 0x000f620000002400 */
[----:B------:R-:W-:-:S02]  /*1c40*/  IADD3 R6, R30, 0x18, RZ ;  /* 0x000000181e067810 */ /* 0x000fc40007ffe0ff */
[----:B------:R-:W-:Y:S02]  /*1c50*/  IADD3 R2, R30, 0x11, RZ ;  /* 0x000000111e027810 */ /* 0x000fe40007ffe0ff */
[----:B------:R-:W-:Y:S02]  /*1c60*/  FSEL R16, R77, -INF , !P0 ;  /* 0xff8000004d107808 */ /* 0x000fe40004000000 */
[----:B------:R-:W-:Y:S01]  /*1c70*/  FSEL R67, R67, -INF , !P5 ;  /* 0xff80000043437808 */ /* 0x000fe20006800000 */
[----:B------:R1:W-:Y:S01]  /*1c80*/  MUFU.TANH R115, R40 ;  /* 0x0000002800737308 */ /* 0x0003e20000002400 */
[----:B------:R-:W-:Y:S02]  /*1c90*/  FSEL R65, R65, -INF , !P1 ;  /* 0xff80000041417808 */ /* 0x000fe40004800000 */
[----:B------:R-:W-:Y:S02]  /*1ca0*/  FSEL R76, R76, -INF , !P2 ;  /* 0xff8000004c4c7808 */ /* 0x000fe40005000000 */
[----:B------:R-:W-:-:S02]  /*1cb0*/  ISETP.GE.AND P0, PT, R6, R29, PT ;  /* 0x0000001d0600720c */ /* 0x000fc40003f06270 */
[----:B------:R-:W-:Y:S01]  /*1cc0*/  ISETP.GE.AND P4, PT, R10, R29, PT ;  /* 0x0000001d0a00720c */ /* 0x000fe20003f86270 */
[----:B------:R3:W-:Y:S01]  /*1cd0*/  MUFU.TANH R117, R24 ;  /* 0x0000001800757308 */ /* 0x0007e20000002400 */
[C---:B------:R-:W-:Y:S02]  /*1ce0*/  ISETP.GE.AND P5, PT, R2.reuse, R31, PT ;  /* 0x0000001f0200720c */ /* 0x040fe40003fa6270 */
[----:B------:R-:W-:Y:S02]  /*1cf0*/  ISETP.GE.AND P1, PT, R2, R29, PT ;  /* 0x0000001d0200720c */ /* 0x000fe40003f26270 */
[----:B------:R-:W-:Y:S02]  /*1d00*/  ISETP.GE.AND P2, PT, R6, R31, PT ;  /* 0x0000001f0600720c */ /* 0x000fe40003f46270 */
[C---:B------:R-:W-:Y:S01]  /*1d10*/  IADD3 R2, R30.reuse, 0x19, RZ ;  /* 0x000000191e027810 */ /* 0x040fe20007ffe0ff */
[----:B------:R-:W4:Y:S01]  /*1d20*/  MUFU.TANH R34, R34 ;  /* 0x0000002200227308 */ /* 0x000f220000002400 */
[----:B-1----:R-:W-:-:S02]  /*1d30*/  IADD3 R40, R30, 0x21, RZ ;  /* 0x000000211e287810 */ /* 0x002fc40007ffe0ff */
[----:B--2---:R-:W-:Y:S02]  /*1d40*/  FSEL R12, R8, -INF , !P3 ;  /* 0xff800000080c7808 */ /* 0x004fe40005800000 */
[----:B------:R-:W-:Y:S02]  /*1d50*/  FSEL R8, R33, -INF , !P0 ;  /* 0xff80000021087808 */ /* 0x000fe40004000000 */
[----:B------:R-:W-:Y:S01]  /*1d60*/  FSEL R6, R78, -INF , !P4 ;  /* 0xff8000004e067808 */ /* 0x000fe20006000000 */
[----:B---3--:R-:W-:Y:S01]  /*1d70*/  FMUL.FTZ R24, R27, c[0x0][0x2ec] ;  /* 0x0000bb001b187a20 */ /* 0x008fe20000410000 */
[----:B------:R-:W1:Y:S01]  /*1d80*/  MUFU.TANH R124, R43 ;  /* 0x0000002b007c7308 */ /* 0x000e620000002400 */
[----:B------:R-:W-:Y:S02]  /*1d90*/  FSEL R11, R44, -INF , !P2 ;  /* 0xff8000002c0b7808 */ /* 0x000fe40005000000 */
[-C--:B------:R-:W-:Y:S02]  /*1da0*/  ISETP.GE.AND P0, PT, R18, R31.reuse, PT ;  /* 0x0000001f1200720c */ /* 0x080fe40003f06270 */
[----:B------:R-:W-:-:S02]  /*1db0*/  ISETP.GE.AND P4, PT, R2, R31, PT ;  /* 0x0000001f0200720c */ /* 0x000fc40003f86270 */
[----:B------:R-:W-:Y:S01]  /*1dc0*/  ISETP.GE.AND P2, PT, R40, R31, PT ;  /* 0x0000001f2800720c */ /* 0x000fe20003f46270 */
[----:B------:R-:W2:Y:S01]  /*1dd0*/  MUFU.TANH R122, R82 ;  /* 0x00000052007a7308 */ /* 0x000ea20000002400 */
[----:B------:R-:W-:Y:S02]  /*1de0*/  IADD3 R42, R30, 0x20, RZ ;  /* 0x000000201e2a7810 */ /* 0x000fe40007ffe0ff */
[----:B------:R-:W-:Y:S02]  /*1df0*/  FSEL R119, R119, -INF , !P0 ;  /* 0xff80000077777808 */ /* 0x000fe40004000000 */
[----:B------:R-:W-:Y:S02]  /*1e00*/  FSEL R9, R45, -INF , !P4 ;  /* 0xff8000002d097808 */ /* 0x000fe40006000000 */
[----:B------:R-:W-:Y:S01]  /*1e10*/  FSEL R111, R111, -INF , !P2 ;  /* 0xff8000006f6f7808 */ /* 0x000fe20005000000 */
[----:B------:R-:W3:Y:S01]  /*1e20*/  MUFU.TANH R116, R83 ;  /* 0x0000005300747308 */ /* 0x000ee20000002400 */
[----:B------:R-:W-:-:S02]  /*1e30*/  ISETP.NE.AND P0, PT, R28, 0x1, PT ;  /* 0x000000011c00780c */ /* 0x000fc40003f05270 */
[-C--:B------:R-:W-:Y:S02]  /*1e40*/  ISETP.GE.AND P4, PT, R38, R31.reuse, PT ;  /* 0x0000001f2600720c */ /* 0x080fe40003f86270 */
[----:B------:R-:W-:Y:S02]  /*1e50*/  ISETP.GE.AND P3, PT, R36, R31, PT ;  /* 0x0000001f2400720c */ /* 0x000fe40003f66270 */
[----:B------:R-:W-:Y:S01]  /*1e60*/  ISETP.GE.AND P2, PT, R42, R29, PT ;  /* 0x0000001d2a00720c */ /* 0x000fe20003f46270 */
[----:B------:R-:W1:Y:S01]  /*1e70*/  MUFU.TANH R121, R52 ;  /* 0x0000003400797308 */ /* 0x000e620000002400 */
[----:B------:R-:W-:Y:S02]  /*1e80*/  IADD3 R22, R30, 0x30, RZ ;  /* 0x000000301e167810 */ /* 0x000fe40007ffe0ff */
[----:B------:R-:W-:Y:S02]  /*1e90*/  FSEL R7, R60, -INF , !P6 ;  /* 0xff8000003c077808 */ /* 0x000fe40007000000 */
[----:B------:R-:W-:-:S02]  /*1ea0*/  FSEL R61, R61, -INF , !P5 ;  /* 0xff8000003d3d7808 */ /* 0x000fc40006800000 */
[----:B------:R-:W-:Y:S01]  /*1eb0*/  FSEL R10, R32, -INF , !P1 ;  /* 0xff800000200a7808 */ /* 0x000fe20004800000 */
[----:B------:R-:W1:Y:S01]  /*1ec0*/  MUFU.TANH R118, R54 ;  /* 0x0000003600767308 */ /* 0x000e620000002400 */
[----:B------:R-:W-:Y:S02]  /*1ed0*/  FSEL R109, R109, -INF , !P4 ;  /* 0xff8000006d6d7808 */ /* 0x000fe40006000000 */
[----:B----4-:R-:W-:Y:S02]  /*1ee0*/  FSEL R113, R113, -INF , !P3 ;  /* 0xff80000071717808 */ /* 0x010fe40005800000 */
[----:B-----5:R-:W-:Y:S02]  /*1ef0*/  FSEL R112, R112, -INF , !P2 ;  /* 0xff80000070707808 */ /* 0x020fe40005000000 */
[----:B------:R-:W-:Y:S01]  /*1f00*/  ISETP.GE.AND P6, PT, R2, R29, PT ;  /* 0x0000001d0200720c */ /* 0x000fe20003fc6270 */
[----:B------:R-:W4:Y:S01]  /*1f10*/  MUFU.TANH R114, R55 ;  /* 0x0000003700727308 */ /* 0x000f220000002400 */
[----:B------:R-:W-:-:S02]  /*1f20*/  IADD3 R14, R30, 0x38, RZ ;  /* 0x000000381e0e7810 */ /* 0x000fc40007ffe0ff */
[-C--:B------:R-:W-:Y:S02]  /*1f30*/  ISETP.GE.AND P5, PT, R42, R31.reuse, PT ;  /* 0x0000001f2a00720c */ /* 0x080fe40003fa6270 */
[----:B------:R-:W-:Y:S02]  /*1f40*/  ISETP.GE.AND P1, PT, R22, R31, PT ;  /* 0x0000001f1600720c */ /* 0x000fe40003f26270 */
[-C--:B------:R-:W-:Y:S01]  /*1f50*/  ISETP.GE.AND P4, PT, R40, R29.reuse, PT ;  /* 0x0000001d2800720c */ /* 0x080fe20003f86270 */
[----:B------:R-:W5:Y:S01]  /*1f60*/  MUFU.TANH R13, R13 ;  /* 0x0000000d000d7308 */ /* 0x000f620000002400 */
[-C--:B------:R-:W-:Y:S02]  /*1f70*/  ISETP.GE.AND P3, PT, R38, R29.reuse, PT ;  /* 0x0000001d2600720c */ /* 0x080fe40003f66270 */
[----:B------:R-:W-:Y:S02]  /*1f80*/  ISETP.GE.AND P2, PT, R36, R29, PT ;  /* 0x0000001d2400720c */ /* 0x000fe40003f46270 */
[----:B------:R-:W-:-:S02]  /*1f90*/  IADD3 R30, R30, 0x39, RZ ;  /* 0x000000391e1e7810 */ /* 0x000fc40007ffe0ff */
[----:B------:R-:W-:Y:S01]  /*1fa0*/  FSEL R2, R34, -INF , !P6 ;  /* 0xff80000022027808 */ /* 0x000fe20007000000 */
[----:B------:R-:W4:Y:S01]  /*1fb0*/  MUFU.TANH R26, R26 ;  /* 0x0000001a001a7308 */ /* 0x000f220000002400 */
[----:B------:R-:W-:Y:S02]  /*1fc0*/  FSEL R115, R115, -INF , !P5 ;  /* 0xff80000073737808 */ /* 0x000fe40006800000 */
[----:B-1----:R-:W-:Y:S02]  /*1fd0*/  FSEL R124, R124, -INF , !P4 ;  /* 0xff8000007c7c7808 */ /* 0x002fe40006000000 */
[----:B--2---:R-:W-:Y:S02]  /*1fe0*/  FSEL R122, R122, -INF , !P3 ;  /* 0xff8000007a7a7808 */ /* 0x004fe40005800000 */
[----:B---3--:R-:W-:Y:S01]  /*1ff0*/  FSEL R116, R116, -INF , !P2 ;  /* 0xff80000074747808 */ /* 0x008fe20005000000 */
[----:B------:R-:W1:Y:S01]  /*2000*/  MUFU.TANH R24, R24 ;  /* 0x0000001800187308 */ /* 0x000e620000002400 */
[----:B------:R-:W-:Y:S01]  /*2010*/  FSEL R121, R121, -INF , !P1 ;  /* 0xff80000079797808 */ /* 0x000fe20004800000 */
[----:B------:R-:W-:Y:S01]  /*2020*/  BAR.SYNC.DEFER_BLOCKING 0x0 ;  /* 0x0000000000007b1d */ /* 0x000fe20000010000 */
[----:B------:R-:W-:-:S02]  /*2030*/  ISETP.GE.AND P6, PT, R14, R31, PT ;  /* 0x0000001f0e00720c */ /* 0x000fc40003fc6270 */
[----:B------:R-:W-:Y:S02]  /*2040*/  ISETP.GE.AND P5, PT, R30, R31, PT ;  /* 0x0000001f1e00720c */ /* 0x000fe40003fa6270 */
[-C--:B------:R-:W-:Y:S02]  /*2050*/  ISETP.GE.AND P4, PT, R22, R29.reuse, PT ;  /* 0x0000001d1600720c */ /* 0x080fe40003f86270 */
[-C--:B------:R-:W-:Y:S02]  /*2060*/  ISETP.GE.AND P3, PT, R18, R29.reuse, PT ;  /* 0x0000001d1200720c */ /* 0x080fe40003f66270 */
[-C--:B------:R-:W-:Y:S02]  /*2070*/  ISETP.GE.AND P2, PT, R14, R29.reuse, PT ;  /* 0x0000001d0e00720c */ /* 0x080fe40003f46270 */
[----:B------:R-:W-:Y:S02]  /*2080*/  ISETP.GE.AND P1, PT, R30, R29, PT ;  /* 0x0000001d1e00720c */ /* 0x000fe40003f26270 */
[----:B------:R-:W-:-:S02]  /*2090*/  FSEL R118, R118, -INF , !P4 ;  /* 0xff80000076767808 */ /* 0x000fc40006000000 */
[----:B----4-:R-:W-:Y:S02]  /*20a0*/  FSEL R114, R114, -INF , !P3 ;  /* 0xff80000072727808 */ /* 0x010fe40005800000 */
[----:B------:R-:W-:Y:S02]  /*20b0*/  FSEL R117, R117, -INF , !P6 ;  /* 0xff80000075757808 */ /* 0x000fe40007000000 */
[----:B-----5:R-:W-:Y:S02]  /*20c0*/  FSEL R27, R13, -INF , !P5 ;  /* 0xff8000000d1b7808 */ /* 0x020fe40006800000 */
[----:B------:R-:W-:Y:S02]  /*20d0*/  FSEL R26, R26, -INF , !P2 ;  /* 0xff8000001a1a7808 */ /* 0x000fe40005000000 */
[----:B-1----:R-:W-:Y:S01]  /*20e0*/  FSEL R24, R24, -INF , !P1 ;  /* 0xff80000018187808 */ /* 0x002fe20004800000 */
        /* <DEDUP_REMOVED lines=27> */
.L_x_468:
        /* <DEDUP_REMOVED lines=46> */
[----:B-1----:R-:W-:Y:S02]  /*2580*/  FMNMX.FTZ R100, R13, R100, !PT ;  /* 0x000000640d647209 */ /* 0x002fe40007810000 */
[----:B--2---:R-:W-:-:S03]  /*2590*/  FMNMX.FTZ R3, R4, R3, !PT ;  /* 0x0000000304037209 */ /* 0x004fc60007810000 */
[C---:B------:R-:W-:Y:S01]  /*25a0*/  FMUL.FTZ R120, R100.reuse, c[0x0][0x23c] ;  /* 0x00008f0064787a20 */ /* 0x040fe20000410000 */
[----:B------:R-:W-:Y:S01]  /*25b0*/  FSETP.NEU.FTZ.AND P1, PT, R100, -INF , PT ;  /* 0xff8000006400780b */ /* 0x000fe20003f3d000 */
[----:B------:R-:W-:-:S03]  /*25c0*/  FMUL.FTZ R25, R3, c[0x0][0x23c] ;  /* 0x00008f0003197a20 */ /* 0x000fc60000410000 */
[----:B------:R-:W-:Y:S02]  /*25d0*/  FSEL R120, R120, RZ, P1 ;  /* 0x000000ff78787208 */ /* 0x000fe40000800000 */
[----:B------:R-:W-:-:S03]  /*25e0*/  FSETP.NEU.FTZ.AND P1, PT, R3, -INF , PT ;  /* 0xff8000000300780b */ /* 0x000fc60003f3d000 */
[--C-:B------:R-:W-:Y:S01]  /*25f0*/  FFMA.FTZ R105, R20, c[0x0][0x23c], -R120.reuse ;  /* 0x00008f0014697a23 */ /* 0x100fe20000010878 */
[----:B------:R-:W-:Y:S01]  /*2600*/  FSEL R25, R25, RZ, P1 ;  /* 0x000000ff19197208 */ /* 0x000fe20000800000 */
[--C-:B------:R-:W-:Y:S01]  /*2610*/  FFMA.FTZ R102, R17, c[0x0][0x23c], -R120.reuse ;  /* 0x00008f0011667a23 */ /* 0x100fe20000010878 */
[----:B------:R-:W-:Y:S01]  /*2620*/  LDSM.16.MT88.4 R20, [R143+0x8800] ;  /* 0x008800008f14783b */ /* 0x000fe20000004200 */
[--C-:B------:R-:W-:Y:S02]  /*2630*/  FFMA.FTZ R103, R19, c[0x0][0x23c], -R120.reuse ;  /* 0x00008f0013677a23 */ /* 0x100fe40000010878 */
[----:B------:R-:W-:Y:S01]  /*2640*/  FFMA.FTZ R32, R67, c[0x0][0x23c], -R120 ;  /* 0x00008f0043207a23 */ /* 0x000fe20000010878 */
[----:B------:R-:W-:Y:S01]  /*2650*/  MUFU.EX2 R105, R105 ;  /* 0x0000006900697308 */ /* 0x000fe20000000800 */
[--C-:B------:R-:W-:Y:S02]  /*2660*/  FFMA.FTZ R107, R65, c[0x0][0x23c], -R25.reuse ;  /* 0x00008f00416b7a23 */ /* 0x100fe40000010819 */
[----:B------:R-:W-:-:S02]  /*2670*/  FFMA.FTZ R106, R76, c[0x0][0x23c], -R25 ;  /* 0x00008f004c6a7a23 */ /* 0x000fc40000010819 */
[--C-:B------:R-:W-:Y:S01]  /*2680*/  FFMA.FTZ R104, R16, c[0x0][0x23c], -R25.reuse ;  /* 0x00008f0010687a23 */ /* 0x100fe20000010819 */
[----:B------:R-:W1:Y:S01]  /*2690*/  LDSM.16.MT88.4 R76, [R141+0x8000] ;  /* 0x008000008d4c783b */ /* 0x000e620000004200 */
[--C-:B------:R-:W-:Y:S01]  /*26a0*/  FFMA.FTZ R35, R6, c[0x0][0x23c], -R25.reuse ;  /* 0x00008f0006237a23 */ /* 0x100fe20000010819 */
[----:B------:R-:W2:Y:S01]  /*26b0*/  MUFU.EX2 R102, R102 ;  /* 0x0000006600667308 */ /* 0x000ea20000000800 */
[--C-:B------:R-:W-:Y:S01]  /*26c0*/  FFMA.FTZ R101, R7, c[0x0][0x23c], -R120.reuse ;  /* 0x00008f0007657a23 */ /* 0x100fe20000010878 */
[----:B------:R-:W-:Y:S01]  /*26d0*/  LDSM.16.MT88.4 R16, [R141+0x8800] ;  /* 0x008800008d10783b */ /* 0x000fe20000004200 */
[--C-:B------:R-:W-:Y:S02]  /*26e0*/  FFMA.FTZ R31, R11, c[0x0][0x23c], -R120.reuse ;  /* 0x00008f000b1f7a23 */ /* 0x100fe40000010878 */
[----:B------:R-:W-:Y:S01]  /*26f0*/  FFMA.FTZ R0, R9, c[0x0][0x23c], -R120 ;  /* 0x00008f0009007a23 */ /* 0x000fe20000010878 */
[----:B------:R-:W3:Y:S01]  /*2700*/  LDSM.16.MT88.4 R4, [R140+0xa000] ;  /* 0x00a000008c04783b */ /* 0x000ee20000004200 */
[--C-:B------:R-:W-:Y:S01]  /*2710*/  FFMA.FTZ R29, R10, c[0x0][0x23c], -R25.reuse ;  /* 0x00008f000a1d7a23 */ /* 0x100fe20000010819 */
[----:B------:R-:W-:Y:S01]  /*2720*/  MUFU.EX2 R103, R103 ;  /* 0x0000006700677308 */ /* 0x000fe20000000800 */
[----:B------:R-:W-:-:S02]  /*2730*/  FFMA.FTZ R33, R8, c[0x0][0x23c], -R25 ;  /* 0x00008f0008217a23 */ /* 0x000fc40000010819 */
[----:B------:R-:W4:Y:S01]  /*2740*/  LDSM.16.MT88.4 R8, [R142+0x8800] ;  /* 0x008800008e08783b */ /* 0x000f220000004200 */
[--C-:B------:R-:W-:Y:S02]  /*2750*/  FFMA.FTZ R30, R61, c[0x0][0x23c], -R120.reuse ;  /* 0x00008f003d1e7a23 */ /* 0x100fe40000010878 */
[--C-:B------:R-:W-:Y:S02]  /*2760*/  FFMA.FTZ R34, R12, c[0x0][0x23c], -R25.reuse ;  /* 0x00008f000c227a23 */ /* 0x100fe40000010819 */
[----:B------:R-:W5:Y:S01]  /*2770*/  MUFU.EX2 R32, R32 ;  /* 0x0000002000207308 */ /* 0x000f620000000800 */
[----:B--2---:R-:W-:Y:S01]  /*2780*/  F2FP.BF16.PACK_AB R64, R102, R105 ;  /* 0x000000696640723e */ /* 0x004fe200000010ff */
[----:B------:R-:W-:Y:S01]  /*2790*/  FFMA.FTZ R2, R2, c[0x0][0x23c], -R25 ;  /* 0x00008f0002027a23 */ /* 0x000fe20000010819 */
[----:B------:R-:W2:Y:S01]  /*27a0*/  LDSM.16.MT88.4 R12, [R140+0x8800] ;  /* 0x008800008c0c783b */ /* 0x000ea20000004200 */
[--C-:B------:R-:W-:Y:S02]  /*27b0*/  FFMA.FTZ R108, R115, c[0x0][0x23c], -R120.reuse ;  /* 0x00008f00736c7a23 */ /* 0x100fe40000010878 */
[----:B------:R-:W-:-:S02]  /*27c0*/  FFMA.FTZ R110, R113, c[0x0][0x23c], -R120 ;  /* 0x00008f00716e7a23 */ /* 0x000fc40000010878 */
[----:B------:R-:W-:Y:S01]  /*27d0*/  MUFU.EX2 R107, R107 ;  /* 0x0000006b006b7308 */ /* 0x000fe20000000800 */
[--C-:B------:R-:W-:Y:S02]  /*27e0*/  FFMA.FTZ R111, R111, c[0x0][0x23c], -R120.reuse ;  /* 0x00008f006f6f7a23 */ /* 0x100fe40000010878 */
[----:B------:R-:W-:Y:S02]  /*27f0*/  FFMA.FTZ R109, R109, c[0x0][0x23c], -R120 ;  /* 0x00008f006d6d7a23 */ /* 0x000fe40000010878 */
[--C-:B------:R-:W-:Y:S02]  /*2800*/  FFMA.FTZ R112, R112, c[0x0][0x23c], -R25.reuse ;  /* 0x00008f0070707a23 */ /* 0x100fe40000010819 */
[--C-:B------:R-:W-:Y:S01]  /*2810*/  FFMA.FTZ R113, R124, c[0x0][0x23c], -R25.reuse ;  /* 0x00008f007c717a23 */ /* 0x100fe20000010819 */
[----:B------:R-:W1:Y:S01]  /*2820*/  MUFU.EX2 R106, R106 ;  /* 0x0000006a006a7308 */ /* 0x000e620000000800 */
[----:B-----5:R-:W-:Y:S01]  /*2830*/  F2FP.BF16.PACK_AB R66, R32, R103 ;  /* 0x000000672042723e */ /* 0x020fe200000010ff */
[----:B------:R-:W-:-:S02]  /*2840*/  FFMA.FTZ R115, R122, c[0x0][0x23c], -R25 ;  /* 0x00008f007a737a23 */ /* 0x000fc40000010819 */
[--C-:B------:R-:W-:Y:S02]  /*2850*/  FFMA.FTZ R116, R116, c[0x0][0x23c], -R25.reuse ;  /* 0x00008f0074747a23 */ /* 0x100fe40000010819 */
[--C-:B------:R-:W-:Y:S02]  /*2860*/  FFMA.FTZ R122, R119, c[0x0][0x23c], -R120.reuse ;  /* 0x00008f00777a7a23 */ /* 0x100fe40000010878 */
[----:B------:R-:W-:Y:S01]  /*2870*/  MUFU.EX2 R104, R104 ;  /* 0x0000006800687308 */ /* 0x000fe20000000800 */
[--C-:B------:R-:W-:Y:S02]  /*2880*/  FFMA.FTZ R121, R121, c[0x0][0x23c], -R120.reuse ;  /* 0x00008f0079797a23 */ /* 0x100fe40000010878 */
[--C-:B------:R-:W-:Y:S02]  /*2890*/  FFMA.FTZ R117, R117, c[0x0][0x23c], -R120.reuse ;  /* 0x00008f0075757a23 */ /* 0x100fe40000010878 */
[--C-:B------:R-:W-:Y:S02]  /*28a0*/  FFMA.FTZ R119, R114, c[0x0][0x23c], -R25.reuse ;  /* 0x00008f0072777a23 */ /* 0x100fe40000010819 */
[----:B------:R-:W-:Y:S01]  /*28b0*/  FFMA.FTZ R120, R27, c[0x0][0x23c], -R120 ;  /* 0x00008f001b787a23 */ /* 0x000fe20000010878 */
[----:B------:R-:W5:Y:S01]  /*28c0*/  MUFU.EX2 R35, R35 ;  /* 0x0000002300237308 */ /* 0x000f620000000800 */
[----:B-1----:R-:W-:Y:S01]  /*28d0*/  F2FP.BF16.PACK_AB R65, R106, R107 ;  /* 0x0000006b6a41723e */ /* 0x002fe200000010ff */
[----:B------:R-:W-:-:S02]  /*28e0*/  FFMA.FTZ R118, R118, c[0x0][0x23c], -R25 ;  /* 0x00008f0076767a23 */ /* 0x000fc40000010819 */
[--C-:B------:R-:W-:Y:S02]  /*28f0*/  FFMA.FTZ R114, R26, c[0x0][0x23c], -R25.reuse ;  /* 0x00008f001a727a23 */ /* 0x100fe40000010819 */
[----:B------:R-:W-:Y:S02]  /*2900*/  FFMA.FTZ R123, R24, c[0x0][0x23c], -R25 ;  /* 0x00008f00187b7a23 */ /* 0x000fe40000010819 */
[----:B------:R-:W-:Y:S01]  /*2910*/  MUFU.EX2 R101, R101 ;  /* 0x0000006500657308 */ /* 0x000fe20000000800 */
[----:B------:R-:W-:Y:S01]  /*2920*/  FADD.FTZ R102, R105, R102 ;  /* 0x0000006669667221 */ /* 0x000fe20000010000 */
[----:B------:R-:W-:Y:S01]  /*2930*/  LDSM.16.MT88.4 R24, [R142+0x9800] ;  /* 0x009800008e18783b */ /* 0x000fe20000004200 */
[----:B------:R-:W-:Y:S02]  /*2940*/  FADD.FTZ R107, R107, R106 ;  /* 0x0000006a6b6b7221 */ /* 0x000fe40000010000 */
[----:B------:R-:W-:Y:S01]  /*2950*/  FADD.FTZ R103, R103, R102 ;  /* 0x0000006667677221 */ /* 0x000fe20000010000 */
[----:B-----5:R-:W-:-:S02]  /*2960*/  F2FP.BF16.PACK_AB R67, R35, R104 ;  /* 0x000000682343723e */ /* 0x020fc400000010ff */
[----:B------:R-:W1:Y:S01]  /*2970*/  MUFU.EX2 R30, R30 ;  /* 0x0000001e001e7308 */ /* 0x000e620000000800 */
[----:B------:R-:W-:Y:S02]  /*2980*/  FADD.FTZ R104, R104, R107 ;  /* 0x0000006b68687221 */ /* 0x000fe40000010000 */
[----:B------:R-:W-:Y:S02]  /*2990*/  FADD.FTZ R32, R32, R103 ;  /* 0x0000006720207221 */ /* 0x000fe40000010000 */
        /* <DEDUP_REMOVED lines=8> */
[----:B------:R-:W5:Y:S06]  /*2a20*/  MUFU.EX2 R29, R29 ;  /* 0x0000001d001d7308 */ /* 0x000f6c0000000800 */
        /* <DEDUP_REMOVED lines=20> */
[C---:B---3--:R-:W-:Y:S02]  /*2b70*/  HMMA.16816.F32.BF16 R60, R64.reuse, R4, RZ ;  /* 0x00000004403c723c */ /* 0x048fe400000418ff */
[----:B------:R-:W-:Y:S05]  /*2b80*/  MUFU.EX2 R121, R121 ;  /* 0x0000007900797308 */ /* 0x000fea0000000800 */
[----:B-1----:R-:W-:Y:S01]  /*2b90*/  F2FP.BF16.PACK_AB R4, R30, R101 ;  /* 0x000000651e04723e */ /* 0x002fe200000010ff */
[----:B------:R-:W-:Y:S01]  /*2ba0*/  HMMA.16816.F32.BF16 R64, R64, R6, RZ ;  /* 0x000000064040723c */ /* 0x000fe200000418ff */
[----:B-----5:R-:W-:Y:S01]  /*2bb0*/  F2FP.BF16.PACK_AB R5, R29, R34 ;  /* 0x000000221d05723e */ /* 0x020fe200000010ff */
        /* <DEDUP_REMOVED lines=10> */
[----:B----4-:R-:W-:Y:S01]  /*2c60*/  HMMA.16816.F32.BF16 R88, R4, R8, R88 ;  /* 0x000000080458723c */ /* 0x010fe20000041858 */
[----:B------:R-:W-:Y:S01]  /*2c70*/  FADD.FTZ R31, R0, R31 ;  /* 0x0000001f001f7221 */ /* 0x000fe20000010000 */
[----:B------:R-:W-:Y:S01]  /*2c80*/  MUFU.EX2 R120, R120 ;  /* 0x0000007800787308 */ /* 0x000fe20000000800 */
[----:B------:R-:W-:-:S05]  /*2c90*/  FADD.FTZ R33, R2, R33 ;  /* 0x0000002102217221 */ /* 0x000fca0000010000 */
[C---:B------:R-:W-:Y:S01]  /*2ca0*/  HMMA.16816.F32.BF16 R84, R4.reuse, R10, R84 ;  /* 0x0000000a0454723c */ /* 0x040fe20000041854 */
[----:B------:R-:W3:Y:S01]  /*2cb0*/  LDSM.16.MT88.4 R8, [R142+0xa800] ;  /* 0x00a800008e08783b */ /* 0x000ee20000004200 */
[----:B------:R-:W-:Y:S06]  /*2cc0*/  MUFU.EX2 R118, R118 ;  /* 0x0000007600767308 */ /* 0x000fec0000000800 */
[C---:B------:R-:W-:Y:S02]  /*2cd0*/  HMMA.16816.F32.BF16 R96, R4.reuse, R20, R96 ;  /* 0x000000140460723c */ /* 0x040fe40000041860 */
[----:B------:R-:W4:Y:S06]  /*2ce0*/  MUFU.EX2 R119, R119 ;  /* 0x0000007700777308 */ /* 0x000f2c0000000800 */
[C---:B------:R-:W-:Y:S01]  /*2cf0*/  HMMA.16816.F32.BF16 R92, R4.reuse, R22, R92 ;  /* 0x00000016045c723c */ /* 0x040fe2000004185c */
[----:B------:R-:W5:Y:S01]  /*2d00*/  LDSM.16.MT88.4 R20, [R143+0xa800] ;  /* 0x00a800008f14783b */ /* 0x000f620000004200 */
[----:B------:R-:W-:Y:S06]  /*2d10*/  MUFU.EX2 R114, R114 ;  /* 0x0000007200727308 */ /* 0x000fec0000000800 */
[C---:B------:R-:W-:Y:S02]  /*2d20*/  HMMA.16816.F32.BF16 R80, R4.reuse, R16, R80 ;  /* 0x000000100450723c */ /* 0x040fe40000041850 */
[----:B------:R-:W1:Y:S06]  /*2d30*/  MUFU.EX2 R123, R123 ;  /* 0x0000007b007b7308 */ /* 0x000e6c0000000800 */
[C---:B------:R-:W-:Y:S01]  /*2d40*/  HMMA.16816.F32.BF16 R76, R4.reuse, R18, R76 ;  /* 0x00000012044c723c */ /* 0x040fe2000004184c */
[----:B------:R-:W1:Y:S07]  /*2d50*/  LDSM.16.MT88.4 R16, [R141+0xa800] ;  /* 0x00a800008d10783b */ /* 0x000e6e0000004200 */
[C---:B--2---:R-:W-:Y:S08]  /*2d60*/  HMMA.16816.F32.BF16 R72, R4.reuse, R12, R72 ;  /* 0x0000000c0448723c */ /* 0x044ff00000041848 */
[C---:B------:R-:W-:Y:S01]  /*2d70*/  HMMA.16816.F32.BF16 R68, R4.reuse, R14, R68 ;  /* 0x0000000e0444723c */ /* 0x040fe20000041844 */
[----:B------:R-:W2:Y:S07]  /*2d80*/  LDSM.16.MT88.4 R12, [R140+0xa800] ;  /* 0x00a800008c0c783b */ /* 0x000eae0000004200 */
[C---:B---3--:R-:W-:Y:S08]  /*2d90*/  HMMA.16816.F32.BF16 R44, R4.reuse, R8, R44 ;  /* 0x00000008042c723c */ /* 0x048ff0000004182c */
[C---:B------:R-:W-:Y:S01]  /*2da0*/  HMMA.16816.F32.BF16 R48, R4.reuse, R10, R48 ;  /* 0x0000000a0430723c */ /* 0x040fe20000041830 */
[----:B------:R-:W3:Y:S07]  /*2db0*/  LDSM.16.MT88.4 R8, [R143+0x9000] ;  /* 0x009000008f08783b */ /* 0x000eee0000004200 */
[C---:B-----5:R-:W-:Y:S08]  /*2dc0*/  HMMA.16816.F32.BF16 R36, R4.reuse, R20, R36 ;  /* 0x000000140424723c */ /* 0x060ff00000041824 */
[C---:B------:R-:W-:Y:S01]  /*2dd0*/  HMMA.16816.F32.BF16 R40, R4.reuse, R22, R40 ;  /* 0x000000160428723c */ /* 0x040fe20000041828 */
[----:B------:R-:W5:Y:S07]  /*2de0*/  LDSM.16.MT88.4 R20, [R142+0x9000] ;  /* 0x009000008e14783b */ /* 0x000f6e0000004200 */
[C---:B-1----:R-:W-:Y:S08]  /*2df0*/  HMMA.16816.F32.BF16 R52, R4.reuse, R16, R52 ;  /* 0x000000100434723c */ /* 0x042ff00000041834 */
[C---:B------:R-:W-:Y:S01]  /*2e00*/  HMMA.16816.F32.BF16 R56, R4.reuse, R18, R56 ;  /* 0x000000120438723c */ /* 0x040fe20000041838 */
[----:B------:R-:W1:Y:S07]  /*2e10*/  LDSM.16.MT88.4 R16, [R141+0x9000] ;  /* 0x009000008d10783b */ /* 0x000e6e0000004200 */
        /* <DEDUP_REMOVED lines=32> */
[----:B------:R-:W-:Y:S07]  /*3020*/  LDSM.16.MT88.4 R20, [R140+0x9800] ;  /* 0x009800008c14783b */ /* 0x000fee0000004200 */
[C---:B-1----:R-:W-:Y:S08]  /*3030*/  HMMA.16816.F32.BF16 R60, R4.reuse, R16, R60 ;  /* 0x00000010043c723c */ /* 0x042ff0000004183c */
[C---:B--2---:R-:W-:Y:S08]  /*3040*/  HMMA.16816.F32.BF16 R52, R4.reuse, R12, R52 ;  /* 0x0000000c0434723c */ /* 0x044ff00000041834 */
[C---:B------:R-:W-:Y:S01]  /*3050*/  HMMA.16816.F32.BF16 R56, R4.reuse, R14, R56 ;  /* 0x0000000e0438723c */ /* 0x040fe20000041838 */
[----:B------:R-:W1:Y:S07]  /*3060*/  LDSM.16.MT88.4 R12, [R141+0x9800] ;  /* 0x009800008d0c783b */ /* 0x000e6e0000004200 */
[----:B------:R-:W-:Y:S01]  /*3070*/  HMMA.16816.F32.BF16 R64, R4, R18, R64 ;  /* 0x000000120440723c */ /* 0x000fe20000041840 */
[----:B------:R-:W-:Y:S06]  /*3080*/  LDSM.16.MT88.4 R16, [R142+0xb800] ;  /* 0x00b800008e10783b */ /* 0x000fec0000004200 */
[----:B------:R-:W-:Y:S01]  /*3090*/  F2FP.BF16.PACK_AB R4, R122, R121 ;  /* 0x000000797a04723e */ /* 0x000fe200000010ff */
[----:B------:R-:W-:Y:S01]  /*30a0*/  FADD.FTZ R121, R121, R110 ;  /* 0x0000006e79797221 */ /* 0x000fe20000010000 */
[----:B----4-:R-:W-:Y:S01]  /*30b0*/  F2FP.BF16.PACK_AB R5, R119, R118 ;  /* 0x000000767705723e */ /* 0x010fe200000010ff */
        /* <DEDUP_REMOVED lines=34> */
.L_x_472:
        /* <DEDUP_REMOVED lines=29> */
.L_x_470:
[----:B------:R-:W-:Y:S01]  /*34b0*/  SHF.R.S32.HI R2, RZ, 0x1f, R161 ;  /* 0x0000001fff027819 */ /* 0x000fe200000114a1 */
[----:B------:R-:W-:Y:S04]  /*34c0*/  DEPBAR.LE SB0, 0x0 ;  /* 0x000080000000791a */ /* 0x000fe80000000000 */
[----:B------:R-:W-:Y:S01]  /*34d0*/  BAR.SYNC.DEFER_BLOCKING 0x0 ;  /* 0x0000000000007b1d */ /* 0x000fe20000010000 */
[----:B------:R-:W-:Y:S02]  /*34e0*/  IMAD R2, R2, c[0x0][0x1a0], RZ ;  /* 0x0000680002027a24 */ /* 0x000fe400078e02ff */
[C---:B------:R-:W-:Y:S04]  /*34f0*/  IMAD.WIDE.U32 R100, R161.reuse, c[0x0][0x1a0], RZ ;  /* 0x00006800a1647a25 */ /* 0x040fe800078e00ff */
[----:B------:R-:W-:Y:S01]  /*3500*/  IMAD R2, R161, c[0x0][0x1a4], R2 ;  /* 0x00006900a1027a24 */ /* 0x000fe200078e0202 */
[C---:B------:R-:W-:Y:S04]  /*3510*/  LEA R3, P0, R100.reuse, R154, 0x6 ;  /* 0x0000009a64037211 */ /* 0x040fe800078030ff */
[----:B------:R-:W-:Y:S02]  /*3520*/  IADD3 R2, R101, R2, RZ ;  /* 0x0000000265027210 */ /* 0x000fe40007ffe0ff */
[C---:B------:R-:W-:Y:S02]  /*3530*/  LEA R168, P1, R3.reuse, c[0x0][0x170], 0x1 ;  /* 0x00005c0003a87a11 */ /* 0x040fe400078208ff */
        /* <DEDUP_REMOVED lines=10> */
[----:B------:R-:W-:Y:S04]  /*35e0*/  IADD3.X R3, R101, UR5, RZ, P1, !PT ;  /* 0x0000000565037c10 */ /* 0x000fe80008ffe4ff */
[----:B------:R1:W-:Y:S01]  /*35f0*/  LDGSTS.E.BYPASS.LTC128B.128 [R152+0xa000], [R168.64+0x80] ;  /* 0x0a000080a8987fae */ /* 0x0003e2000b901d4a */
[----:B------:R-:W-:Y:S02]  /*3600*/  IADD3.X R171, R3, UR5, RZ, P0, !PT ;  /* 0x0000000503ab7c10 */ /* 0x000fe400087fe4ff */
[----:B------:R-:W-:Y:S04]  /*3610*/  ISETP.GT.AND P0, PT, R161, RZ, PT ;  /* 0x000000ffa100720c */ /* 0x000fe80003f04270 */
[----:B------:R2:W-:Y:S07]  /*3620*/  LDGSTS.E.BYPASS.LTC128B.128 [R152+0x8800], [R100.64] ;  /* 0x0880000064987fae */ /* 0x0005ee000b901d4a */
[----:B------:R2:W-:Y:S07]  /*3630*/  LDGSTS.E.BYPASS.LTC128B.128 [R152+0xa800], [R100.64+0x80] ;  /* 0x0a80008064987fae */ /* 0x0005ee000b901d4a */
[----:B------:R3:W-:Y:S07]  /*3640*/  LDGSTS.E.BYPASS.LTC128B.128 [R152+0x9000], [R2.64] ;  /* 0x0900000002987fae */ /* 0x0007ee000b901d4a */
[----:B------:R3:W-:Y:S07]  /*3650*/  LDGSTS.E.BYPASS.LTC128B.128 [R152+0xb000], [R2.64+0x80] ;  /* 0x0b00008002987fae */ /* 0x0007ee000b901d4a */
[----:B------:R4:W-:Y:S07]  /*3660*/  LDGSTS.E.BYPASS.LTC128B.128 [R152+0x9800], [R170.64] ;  /* 0x09800000aa987fae */ /* 0x0009ee000b901d4a */
[----:B------:R4:W-:Y:S07]  /*3670*/  LDGSTS.E.BYPASS.LTC128B.128 [R152+0xb800], [R170.64+0x80] ;  /* 0x0b800080aa987fae */ /* 0x0009ee000b901d4a */
[----:B------:R-:W-:Y:S07]  /*3680*/  LDSM.16.M88.4 R104, [R150] ;  /* 0x000000009668783b */ /* 0x000fee0000000200 */
[----:B------:R-:W5:Y:S07]  /*3690*/  LDSM.16.M88.4 R108, [R149] ;  /* 0x00000000956c783b */ /* 0x000f6e0000000200 */
[----:B------:R-:W1:Y:S07]  /*36a0*/  LDSM.16.M88.4 R112, [R149+0x800] ;  /* 0x000800009570783b */ /* 0x000e6e0000000200 */
[----:B------:R-:W1:Y:S07]  /*36b0*/  LDSM.16.M88.4 R116, [R149+0x1000] ;  /* 0x001000009574783b */ /* 0x000e6e0000000200 */
[----:B------:R-:W0:Y:S07]  /*36c0*/  LDGDEPBAR ;  /* 0x00000000000079af */ /* 0x000e2e0000000000 */
[----:B------:R-:W2:Y:S07]  /*36d0*/  LDSM.16.M88.4 R120, [R149+0x1800] ;  /* 0x001800009578783b */ /* 0x000eae0000000200 */
[----:B------:R-:W-:Y:S01]  /*36e0*/  LDSM.16.M88.4 R124, [R148] ;  /* 0x00000000947c783b */ /* 0x000fe20000000200 */
[C---:B-----5:R-:W-:Y:S06]  /*36f0*/  HMMA.16816.F32.BF16 R4, R104.reuse, R108, RZ ;  /* 0x0000006c6804723c */ /* 0x060fec00000418ff */
[----:B------:R-:W5:Y:S02]  /*3700*/  LDSM.16.M88.4 R128, [R147] ;  /* 0x000000009380783b */ /* 0x000f640000000200 */
[C---:B------:R-:W-:Y:S05]  /*3710*/  HMMA.16816.F32.BF16 R8, R104.reuse, R110, RZ ;  /* 0x0000006e6808723c */ /* 0x040fea00000418ff */
[----:B------:R-:W3:Y:S03]  /*3720*/  LDSM.16.M88.4 R108, [R139] ;  /* 0x000000008b6c783b */ /* 0x000ee60000000200 */
[C---:B-1----:R-:W-:Y:S08]  /*3730*/  HMMA.16816.F32.BF16 R12, R104.reuse, R112, RZ ;  /* 0x00000070680c723c */ /* 0x042ff000000418ff */
[C---:B------:R-:W-:Y:S01]  /*3740*/  HMMA.16816.F32.BF16 R16, R104.reuse, R114, RZ ;  /* 0x000000726810723c */ /* 0x040fe200000418ff */
[----:B------:R-:W1:Y:S07]  /*3750*/  LDSM.16.M88.4 R112, [R138] ;  /* 0x000000008a70783b */ /* 0x000e6e0000000200 */
[C---:B------:R-:W-:Y:S08]  /*3760*/  HMMA.16816.F32.BF16 R20, R104.reuse, R116, RZ ;  /* 0x000000746814723c */ /* 0x040ff000000418ff */
[C---:B------:R-:W-:Y:S01]  /*3770*/  HMMA.16816.F32.BF16 R24, R104.reuse, R118, RZ ;  /* 0x000000766818723c */ /* 0x040fe200000418ff */
[----:B------:R-:W-:Y:S07]  /*3780*/  LDSM.16.M88.4 R116, [R146] ;  /* 0x000000009274783b */ /* 0x000fee0000000200 */
[C---:B--2---:R-:W-:Y:S08]  /*3790*/  HMMA.16816.F32.BF16 R28, R104.reuse, R120, RZ ;  /* 0x00000078681c723c */ /* 0x044ff000000418ff */
[----:B------:R-:W-:Y:S01]  /*37a0*/  HMMA.16816.F32.BF16 R32, R104, R122, RZ ;  /* 0x0000007a6820723c */ /* 0x000fe200000418ff */
[----:B------:R-:W2:Y:S07]  /*37b0*/  LDSM.16.M88.4 R104, [R137] ;  /* 0x000000008968783b */ /* 0x000eae0000000200 */
[C---:B-----5:R-:W-:Y:S01]  /*37c0*/  HMMA.16816.F32.BF16 R4, R124.reuse, R128, R4 ;  /* 0x000000807c04723c */ /* 0x060fe20000041804 */
[----:B------:R-:W5:Y:S07]  /*37d0*/  LDSM.16.M88.4 R120, [R145] ;  /* 0x000000009178783b */ /* 0x000f6e0000000200 */
[C---:B------:R-:W-:Y:S01]  /*37e0*/  HMMA.16816.F32.BF16 R8, R124.reuse, R130, R8 ;  /* 0x000000827c08723c */ /* 0x040fe20000041808 */
[----:B------:R-:W4:Y:S07]  /*37f0*/  LDSM.16.M88.4 R128, [R145+0x800] ;  /* 0x000800009180783b */ /* 0x000f2e0000000200 */
[C---:B---3--:R-:W-:Y:S08]  /*3800*/  HMMA.16816.F32.BF16 R12, R124.reuse, R108, R12 ;  /* 0x0000006c7c0c723c */ /* 0x048ff0000004180c */
[C---:B------:R-:W-:Y:S01]  /*3810*/  HMMA.16816.F32.BF16 R16, R124.reuse, R110, R16 ;  /* 0x0000006e7c10723c */ /* 0x040fe20000041810 */
[----:B------:R-:W-:Y:S07]  /*3820*/  LDSM.16.M88.4 R108, [R145+0x1800] ;  /* 0x00180000916c783b */ /* 0x000fee0000000200 */
[C---:B-1----:R-:W-:Y:S08]  /*3830*/  HMMA.16816.F32.BF16 R20, R124.reuse, R112, R20 ;  /* 0x000000707c14723c */ /* 0x042ff00000041814 */
[C---:B------:R-:W-:Y:S01]  /*3840*/  HMMA.16816.F32.BF16 R24, R124.reuse, R114, R24 ;  /* 0x000000727c18723c */ /* 0x040fe20000041818 */
[----:B------:R-:W-:Y:S07]  /*3850*/  LDSM.16.M88.4 R112, [R144] ;  /* 0x000000009070783b */ /* 0x000fee0000000200 */
[C---:B--2---:R-:W-:Y:S08]  /*3860*/  HMMA.16816.F32.BF16 R28, R124.reuse, R104, R28 ;  /* 0x000000687c1c723c */ /* 0x044ff0000004181c */
[----:B------:R-:W-:Y:S01]  /*3870*/  HMMA.16816.F32.BF16 R32, R124, R106, R32 ;  /* 0x0000006a7c20723c */ /* 0x000fe20000041820 */
[----:B------:R-:W1:Y:S07]  /*3880*/  LDSM.16.M88.4 R104, [R145+0x1000] ;  /* 0x001000009168783b */ /* 0x000e6e0000000200 */
[C---:B-----5:R-:W-:Y:S01]  /*3890*/  HMMA.16816.F32.BF16 R4, R116.reuse, R120, R4 ;  /* 0x000000787404723c */ /* 0x060fe20000041804 */
[----:B------:R-:W2:Y:S07]  /*38a0*/  LDSM.16.M88.4 R124, [R136] ;  /* 0x00000000887c783b */ /* 0x000eae0000000200 */
[C---:B------:R-:W-:Y:S01]  /*38b0*/  HMMA.16816.F32.BF16 R8, R116.reuse, R122, R8 ;  /* 0x0000007a7408723c */ /* 0x040fe20000041808 */
[----:B------:R-:W3:Y:S07]  /*38c0*/  LDSM.16.M88.4 R120, [R136+0x800] ;  /* 0x000800008878783b */ /* 0x000eee0000000200 */
[C---:B----4-:R-:W-:Y:S08]  /*38d0*/  HMMA.16816.F32.BF16 R12, R116.reuse, R128, R12 ;  /* 0x00000080740c723c */ /* 0x050ff0000004180c */
[C---:B------:R-:W-:Y:S01]  /*38e0*/  HMMA.16816.F32.BF16 R16, R116.reuse, R130, R16 ;  /* 0x000000827410723c */ /* 0x040fe20000041810 */
[----:B------:R-:W4:Y:S07]  /*38f0*/  LDSM.16.M88.4 R128, [R136+0x1000] ;  /* 0x001000008880783b */ /* 0x000f2e0000000200 */
[C---:B-1----:R-:W-:Y:S08]  /*3900*/  HMMA.16816.F32.BF16 R20, R116.reuse, R104, R20 ;  /* 0x000000687414723c */ /* 0x042ff00000041814 */
[C---:B------:R-:W-:Y:S01]  /*3910*/  HMMA.16816.F32.BF16 R24, R116.reuse, R106, R24 ;  /* 0x0000006a7418723c */ /* 0x040fe20000041818 */
[----:B------:R-:W1:Y:S07]  /*3920*/  LDSM.16.M88.4 R104, [R136+0x1800] ;  /* 0x001800008868783b */ /* 0x000e6e0000000200 */
[C---:B------:R-:W-:Y:S08]  /*3930*/  HMMA.16816.F32.BF16 R28, R116.reuse, R108, R28 ;  /* 0x0000006c741c723c */ /* 0x040ff0000004181c */
[----:B------:R-:W-:Y:S01]  /*3940*/  HMMA.16816.F32.BF16 R32, R116, R110, R32 ;  /* 0x0000006e7420723c */ /* 0x000fe20000041820 */
[----:B------:R-:W-:Y:S07]  /*3950*/  LDSM.16.M88.4 R108, [R150+0x2000] ;  /* 0x00200000966c783b */ /* 0x000fee0000000200 */
[C---:B--2---:R-:W-:Y:S01]  /*3960*/  HMMA.16816.F32.BF16 R4, R112.reuse, R124, R4 ;  /* 0x0000007c7004723c */ /* 0x044fe20000041804 */
[----:B------:R-:W2:Y:S07]  /*3970*/  LDSM.16.M88.4 R116, [R149+0x2000] ;  /* 0x002000009574783b */ /* 0x000eae0000000200 */
[C---:B------:R-:W-:Y:S01]  /*3980*/  HMMA.16816.F32.BF16 R8, R112.reuse, R126, R8 ;  /* 0x0000007e7008723c */ /* 0x040fe20000041808 */
[----:B------:R-:W5:Y:S07]  /*3990*/  LDSM.16.M88.4 R124, [R149+0x2800] ;  /* 0x00280000957c783b */ /* 0x000f6e0000000200 */
[C---:B---3--:R-:W-:Y:S08]  /*39a0*/  HMMA.16816.F32.BF16 R12, R112.reuse, R120, R12 ;  /* 0x00000078700c723c */ /* 0x048ff0000004180c */
[C---:B------:R-:W-:Y:S01]  /*39b0*/  HMMA.16816.F32.BF16 R16, R112.reuse, R122, R16 ;  /* 0x0000007a7010723c */ /* 0x040fe20000041810 */
[----:B------:R-:W3:Y:S07]  /*39c0*/  LDSM.16.M88.4 R120, [R149+0x3000] ;  /* 0x003000009578783b */ /* 0x000eee0000000200 */
[C---:B----4-:R-:W-:Y:S08]  /*39d0*/  HMMA.16816.F32.BF16 R20, R112.reuse, R128, R20 ;  /* 0x000000807014723c */ /* 0x050ff00000041814 */
[C---:B------:R-:W-:Y:S01]  /*39e0*/  HMMA.16816.F32.BF16 R24, R112.reuse, R130, R24 ;  /* 0x000000827018723c */ /* 0x040fe20000041818 */
[----:B------:R-:W4:Y:S07]  /*39f0*/  LDSM.16.M88.4 R128, [R149+0x3800] ;  /* 0x003800009580783b */ /* 0x000f2e0000000200 */
[C---:B-1----:R-:W-:Y:S08]  /*3a00*/  HMMA.16816.F32.BF16 R28, R112.reuse, R104, R28 ;  /* 0x00000068701c723c */ /* 0x042ff0000004181c */
[----:B------:R-:W-:Y:S01]  /*3a10*/  HMMA.16816.F32.BF16 R32, R112, R106, R32 ;  /* 0x0000006a7020723c */ /* 0x000fe20000041820 */
[----:B------:R-:W-:Y:S07]  /*3a20*/  LDSM.16.M88.4 R104, [R148+0x2000] ;  /* 0x002000009468783b */ /* 0x000fee0000000200 */
[C---:B--2---:R-:W-:Y:S01]  /*3a30*/  HMMA.16816.F32.BF16 R4, R108.reuse, R116, R4 ;  /* 0x000000746c04723c */ /* 0x044fe20000041804 */
[----:B------:R-:W1:Y:S07]  /*3a40*/  LDSM.16.M88.4 R112, [R135] ;  /* 0x000000008770783b */ /* 0x000e6e0000000200 */
[C---:B------:R-:W-:Y:S01]  /*3a50*/  HMMA.16816.F32.BF16 R8, R108.reuse, R118, R8 ;  /* 0x000000766c08723c */ /* 0x040fe20000041808 */
[----:B------:R-:W2:Y:S07]  /*3a60*/  LDSM.16.M88.4 R116, [R134] ;  /* 0x000000008674783b */ /* 0x000eae0000000200 */
[C---:B-----5:R-:W-:Y:S08]  /*3a70*/  HMMA.16816.F32.BF16 R12, R108.reuse, R124, R12 ;  /* 0x0000007c6c0c723c */ /* 0x060ff0000004180c */
[C---:B------:R-:W-:Y:S01]  /*3a80*/  HMMA.16816.F32.BF16 R16, R108.reuse, R126, R16 ;  /* 0x0000007e6c10723c */ /* 0x040fe20000041810 */
[----:B------:R-:W5:Y:S07]  /*3a90*/  LDSM.16.M88.4 R124, [R133] ;  /* 0x00000000857c783b */ /* 0x000f6e0000000200 */
[C---:B---3--:R-:W-:Y:S08]  /*3aa0*/  HMMA.16816.F32.BF16 R20, R108.reuse, R120, R20 ;  /* 0x000000786c14723c */ /* 0x048ff00000041814 */
[C---:B------:R-:W-:Y:S01]  /*3ab0*/  HMMA.16816.F32.BF16 R24, R108.reuse, R122, R24 ;  /* 0x0000007a6c18723c */ /* 0x040fe20000041818 */
[----:B------:R-:W3:Y:S07]  /*3ac0*/  LDSM.16.M88.4 R120, [R132] ;  /* 0x000000008478783b */ /* 0x000eee0000000200 */
[C---:B----4-:R-:W-:Y:S08]  /*3ad0*/  HMMA.16816.F32.BF16 R28, R108.reuse, R128, R28 ;  /* 0x000000806c1c723c */ /* 0x050ff0000004181c */
[----:B------:R-:W-:Y:S01]  /*3ae0*/  HMMA.16816.F32.BF16 R32, R108, R130, R32 ;  /* 0x000000826c20723c */ /* 0x000fe20000041820 */
[----:B------:R-:W-:Y:S07]  /*3af0*/  LDSM.16.M88.4 R108, [R146+0x2000] ;  /* 0x00200000926c783b */ /* 0x000fee0000000200 */
[----:B------:R-:W4:Y:S01]  /*3b00*/  LDSM.16.M88.4 R128, [R145+0x2000] ;  /* 0x002000009180783b */ /* 0x000f220000000200 */
[C---:B-1----:R-:W-:Y:S08]  /*3b10*/  HMMA.16816.F32.BF16 R4, R104.reuse, R112, R4 ;  /* 0x000000706804723c */ /* 0x042ff00000041804 */
[C---:B------:R-:W-:Y:S01]  /*3b20*/  HMMA.16816.F32.BF16 R8, R104.reuse, R114, R8 ;  /* 0x000000726808723c */ /* 0x040fe20000041808 */
[----:B------:R-:W1:Y:S07]  /*3b30*/  LDSM.16.M88.4 R112, [R145+0x2800] ;  /* 0x002800009170783b */ /* 0x000e6e0000000200 */
[C---:B--2---:R-:W-:Y:S08]  /*3b40*/  HMMA.16816.F32.BF16 R12, R104.reuse, R116, R12 ;  /* 0x00000074680c723c */ /* 0x044ff0000004180c */
[C---:B------:R-:W-:Y:S01]  /*3b50*/  HMMA.16816.F32.BF16 R16, R104.reuse, R118, R16 ;  /* 0x000000766810723c */ /* 0x040fe20000041810 */
[----:B------:R-:W2:Y:S07]  /*3b60*/  LDSM.16.M88.4 R116, [R145+0x3000] ;  /* 0x003000009174783b */ /* 0x000eae0000000200 */
[C---:B-----5:R-:W-:Y:S08]  /*3b70*/  HMMA.16816.F32.BF16 R20, R104.reuse, R124, R20 ;  /* 0x0000007c6814723c */ /* 0x060ff00000041814 */
[C---:B------:R-:W-:Y:S01]  /*3b80*/  HMMA.16816.F32.BF16 R24, R104.reuse, R126, R24 ;  /* 0x0000007e6818723c */ /* 0x040fe20000041818 */
[----:B------:R-:W-:Y:S07]  /*3b90*/  LDSM.16.M88.4 R124, [R136+0x2000] ;  /* 0x00200000887c783b */ /* 0x000fee0000000200 */
[C---:B---3--:R-:W-:Y:S08]  /*3ba0*/  HMMA.16816.F32.BF16 R28, R104.reuse, R120, R28 ;  /* 0x00000078681c723c */ /* 0x048ff0000004181c */
[----:B------:R-:W-:Y:S01]  /*3bb0*/  HMMA.16816.F32.BF16 R32, R104, R122, R32 ;  /* 0x0000007a6820723c */ /* 0x000fe20000041820 */
[----:B------:R-:W3:Y:S07]  /*3bc0*/  LDSM.16.M88.4 R104, [R145+0x3800] ;  /* 0x003800009168783b */ /* 0x000eee0000000200 */
[----:B------:R-:W5:Y:S01]  /*3bd0*/  LDSM.16.M88.4 R120, [R144+0x2000] ;  /* 0x002000009078783b */ /* 0x000f620000000200 */
[C---:B----4-:R-:W-:Y:S08]  /*3be0*/  HMMA.16816.F32.BF16 R4, R108.reuse, R128, R4 ;  /* 0x000000806c04723c */ /* 0x050ff00000041804 */
[C---:B------:R-:W-:Y:S08]  /*3bf0*/  HMMA.16816.F32.BF16 R8, R108.reuse, R130, R8 ;  /* 0x000000826c08723c */ /* 0x040ff00000041808 */
[C---:B-1----:R-:W-:Y:S08]  /*3c00*/  HMMA.16816.F32.BF16 R12, R108.reuse, R112, R12 ;  /* 0x000000706c0c723c */ /* 0x042ff0000004180c */
[C---:B------:R-:W-:Y:S08]  /*3c10*/  HMMA.16816.F32.BF16 R16, R108.reuse, R114, R16 ;  /* 0x000000726c10723c */ /* 0x040ff00000041810 */
[C---:B--2---:R-:W-:Y:S08]  /*3c20*/  HMMA.16816.F32.BF16 R20, R108.reuse, R116, R20 ;  /* 0x000000746c14723c */ /* 0x044ff00000041814 */
[C---:B------:R-:W-:Y:S08]  /*3c30*/  HMMA.16816.F32.BF16 R24, R108.reuse, R118, R24 ;  /* 0x000000766c18723c */ /* 0x040ff00000041818 */
[C---:B---3--:R-:W-:Y:S08]  /*3c40*/  HMMA.16816.F32.BF16 R28, R108.reuse, R104, R28 ;  /* 0x000000686c1c723c */ /* 0x048ff0000004181c */
[----:B------:R-:W-:Y:S01]  /*3c50*/  HMMA.16816.F32.BF16 R32, R108, R106, R32 ;  /* 0x0000006a6c20723c */ /* 0x000fe20000041820 */
[----:B------:R-:W1:Y:S07]  /*3c60*/  LDSM.16.M88.4 R104, [R136+0x2800] ;  /* 0x002800008868783b */ /* 0x000e6e0000000200 */
[----:B------:R-:W2:Y:S01]  /*3c70*/  LDSM.16.M88.4 R108, [R136+0x3000] ;  /* 0x00300000886c783b */ /* 0x000ea20000000200 */
[C---:B-----5:R-:W-:Y:S08]  /*3c80*/  HMMA.16816.F32.BF16 R4, R120.reuse, R124, R4 ;  /* 0x0000007c7804723c */ /* 0x060ff00000041804 */
[C---:B------:R-:W-:Y:S11]  /*3c90*/  HMMA.16816.F32.BF16 R8, R120.reuse, R126, R8 ;  /* 0x0000007e7808723c */ /* 0x040ff60000041808 */
[----:B------:R-:W-:Y:S05]  /*3ca0*/  @!UPT UIADD3 URZ, URZ, URZ, URZ ;  /* 0x0000003f3f3ff290 */ /* 0x000fea000fffe03f */
[----:B------:R-:W-:Y:S02]  /*3cb0*/  FMUL.FTZ R194, R4, c[0x0][0x2ec] ;  /* 0x0000bb0004c27a20 */ /* 0x000fe40000410000 */
[----:B------:R-:W-:Y:S02]  /*3cc0*/  FMUL.FTZ R192, R5, c[0x0][0x2ec] ;  /* 0x0000bb0005c07a20 */ /* 0x000fe40000410000 */
[----:B------:R-:W-:Y:S02]  /*3cd0*/  FMUL.FTZ R193, R6, c[0x0][0x2ec] ;  /* 0x0000bb0006c17a20 */ /* 0x000fe40000410000 */
[----:B------:R-:W3:Y:S01]  /*3ce0*/  MUFU.TANH R194, R194 ;  /* 0x000000c200c27308 */ /* 0x000ee20000002400 */
[----:B------:R-:W-:Y:S01]  /*3cf0*/  FMUL.FTZ R191, R7, c[0x0][0x2ec] ;  /* 0x0000bb0007bf7a20 */ /* 0x000fe20000410000 */
[C---:B-1----:R-:W-:Y:S03]  /*3d00*/  HMMA.16816.F32.BF16 R12, R120.reuse, R104, R12 ;  /* 0x00000068780c723c */ /* 0x042fe6000004180c */
[----:B------:R-:W-:Y:S02]  /*3d10*/  FMUL.FTZ R190, R8, c[0x0][0x2ec] ;  /* 0x0000bb0008be7a20 */ /* 0x000fe40000410000 */
[----:B------:R-:W-:Y:S02]  /*3d20*/  FMUL.FTZ R196, R9, c[0x0][0x2ec] ;  /* 0x0000bb0009c47a20 */ /* 0x000fe40000410000 */
[----:B------:R-:W-:Y:S01]  /*3d30*/  FMUL.FTZ R197, R10, c[0x0][0x2ec] ;  /* 0x0000bb000ac57a20 */ /* 0x000fe20000410000 */
[----:B------:R-:W1:Y:S01]  /*3d40*/  MUFU.TANH R192, R192 ;  /* 0x000000c000c07308 */ /* 0x000e620000002400 */
[C---:B------:R-:W-:Y:S01]  /*3d50*/  HMMA.16816.F32.BF16 R16, R120.reuse, R106, R16 ;  /* 0x0000006a7810723c */ /* 0x040fe20000041810 */
[----:B------:R-:W4:Y:S01]  /*3d60*/  LDSM.16.M88.4 R104, [R136+0x3800] ;  /* 0x003800008868783b */ /* 0x000f220000000200 */
[----:B------:R-:W-:Y:S04]  /*3d70*/  DEPBAR.LE SB0, 0x0 ;  /* 0x000080000000791a */ /* 0x000fe80000000000 */
[----:B------:R-:W-:Y:S02]  /*3d80*/  FMUL.FTZ R195, R11, c[0x0][0x2ec] ;  /* 0x0000bb000bc37a20 */ /* 0x000fe40000410000 */
[C---:B--2---:R-:W-:Y:S01]  /*3d90*/  HMMA.16816.F32.BF16 R20, R120.reuse, R108, R20 ;  /* 0x0000006c7814723c */ /* 0x044fe20000041814 */
[----:B------:R-:W2:Y:S01]  /*3da0*/  MUFU.TANH R193, R193 ;  /* 0x000000c100c17308 */ /* 0x000ea20000002400 */
[----:B------:R-:W-:Y:S05]  /*3db0*/  BAR.SYNC.DEFER_BLOCKING 0x0 ;  /* 0x0000000000007b1d */ /* 0x000fea0000010000 */
[----:B------:R-:W-:Y:S01]  /*3dc0*/  FMUL.FTZ R188, R12, c[0x0][0x2ec] ;  /* 0x0000bb000cbc7a20 */ /* 0x000fe20000410000 */
[C---:B------:R-:W-:Y:S03]  /*3dd0*/  HMMA.16816.F32.BF16 R24, R120.reuse, R110, R24 ;  /* 0x0000006e7818723c */ /* 0x040fe60000041818 */
[----:B------:R-:W1:Y:S01]  /*3de0*/  MUFU.TANH R191, R191 ;  /* 0x000000bf00bf7308 */ /* 0x000e620000002400 */
[----:B------:R-:W-:Y:S02]  /*3df0*/  FMUL.FTZ R186, R13, c[0x0][0x2ec] ;  /* 0x0000bb000dba7a20 */ /* 0x000fe40000410000 */
[----:B------:R-:W-:Y:S02]  /*3e00*/  FMUL.FTZ R189, R14, c[0x0][0x2ec] ;  /* 0x0000bb000ebd7a20 */ /* 0x000fe40000410000 */
[----:B------:R-:W-:Y:S04]  /*3e10*/  FMUL.FTZ R175, R15, c[0x0][0x2ec] ;  /* 0x0000bb000faf7a20 */ /* 0x000fe80000410000 */
[----:B------:R-:W-:Y:S01]  /*3e20*/  FMUL.FTZ R176, R16, c[0x0][0x2ec] ;  /* 0x0000bb0010b07a20 */ /* 0x000fe20000410000 */
[----:B------:R-:W1:Y:S01]  /*3e30*/  MUFU.TANH R190, R190 ;  /* 0x000000be00be7308 */ /* 0x000e620000002400 */
[----:B------:R-:W-:Y:S02]  /*3e40*/  FMUL.FTZ R174, R17, c[0x0][0x2ec] ;  /* 0x0000bb0011ae7a20 */ /* 0x000fe40000410000 */
[----:B------:R-:W-:Y:S02]  /*3e50*/  FMUL.FTZ R187, R18, c[0x0][0x2ec] ;  /* 0x0000bb0012bb7a20 */ /* 0x000fe40000410000 */
[----:B------:R-:W-:Y:S02]  /*3e60*/  FMUL.FTZ R177, R19, c[0x0][0x2ec] ;  /* 0x0000bb0013b17a20 */ /* 0x000fe40000410000 */
[----:B------:R-:W-:Y:S02]  /*3e70*/  FMUL.FTZ R182, R20, c[0x0][0x2ec] ;  /* 0x0000bb0014b67a20 */ /* 0x000fe40000410000 */
[----:B------:R-:W-:Y:S01]  /*3e80*/  FMUL.FTZ R184, R21, c[0x0][0x2ec] ;  /* 0x0000bb0015b87a20 */ /* 0x000fe20000410000 */
[----:B------:R-:W1:Y:S01]  /*3e90*/  MUFU.TANH R196, R196 ;  /* 0x000000c400c47308 */ /* 0x000e620000002400 */
[----:B------:R-:W-:Y:S01]  /*3ea0*/  FMUL.FTZ R185, R22, c[0x0][0x2ec] ;  /* 0x0000bb0016b97a20 */ /* 0x000fe20000410000 */
[C---:B----4-:R-:W-:Y:S03]  /*3eb0*/  HMMA.16816.F32.BF16 R28, R120.reuse, R104, R28 ;  /* 0x00000068781c723c */ /* 0x050fe6000004181c */
[----:B------:R-:W-:Y:S02]  /*3ec0*/  FMUL.FTZ R183, R23, c[0x0][0x2ec] ;  /* 0x0000bb0017b77a20 */ /* 0x000fe40000410000 */
[----:B------:R-:W-:Y:S02]  /*3ed0*/  FMUL.FTZ R180, R24, c[0x0][0x2ec] ;  /* 0x0000bb0018b47a20 */ /* 0x000fe40000410000 */
[----:B------:R-:W-:Y:S01]  /*3ee0*/  FMUL.FTZ R178, R25, c[0x0][0x2ec] ;  /* 0x0000bb0019b27a20 */ /* 0x000fe20000410000 */
[----:B------:R-:W4:Y:S01]  /*3ef0*/  MUFU.TANH R197, R197 ;  /* 0x000000c500c57308 */ /* 0x000f220000002400 */
[----:B------:R-:W-:Y:S03]  /*3f00*/  HMMA.16816.F32.BF16 R32, R120, R106, R32 ;  /* 0x0000006a7820723c */ /* 0x000fe60000041820 */
[----:B------:R-:W-:Y:S02]  /*3f10*/  FMUL.FTZ R181, R26, c[0x0][0x2ec] ;  /* 0x0000bb001ab57a20 */ /* 0x000fe40000410000 */
[----:B------:R-:W-:Y:S04]  /*3f20*/  FMUL.FTZ R179, R27, c[0x0][0x2ec] ;  /* 0x0000bb001bb37a20 */ /* 0x000fe80000410000 */
[----:B------:R-:W1:Y:S06]  /*3f30*/  MUFU.TANH R195, R195 ;  /* 0x000000c300c37308 */ /* 0x000e6c0000002400 */
[----:B------:R-:W-:Y:S02]  /*3f40*/  FMUL.FTZ R172, R28, c[0x0][0x2ec] ;  /* 0x0000bb001cac7a20 */ /* 0x000fe40000410000 */
[----:B------:R-:W-:Y:S02]  /*3f50*/  FMUL.FTZ R170, R29, c[0x0][0x2ec] ;  /* 0x0000bb001daa7a20 */ /* 0x000fe40000410000 */
[----:B------:R-:W1:Y:S01]  /*3f60*/  MUFU.TANH R188, R188 ;  /* 0x000000bc00bc7308 */ /* 0x000e620000002400 */
[----:B------:R-:W-:Y:S02]  /*3f70*/  FMUL.FTZ R173, R30, c[0x0][0x2ec] ;  /* 0x0000bb001ead7a20 */ /* 0x000fe40000410000 */
[----:B------:R-:W-:Y:S02]  /*3f80*/  FMUL.FTZ R171, R31, c[0x0][0x2ec] ;  /* 0x0000bb001fab7a20 */ /* 0x000fe40000410000 */
[----:B------:R-:W-:Y:S02]  /*3f90*/  FMUL.FTZ R169, R32, c[0x0][0x2ec] ;  /* 0x0000bb0020a97a20 */ /* 0x000fe40000410000 */
[----:B------:R-:W-:Y:S02]  /*3fa0*/  FMUL.FTZ R168, R33, c[0x0][0x2ec] ;  /* 0x0000bb0021a87a20 */ /* 0x000fe40000410000 */
[----:B------:R-:W-:Y:S01]  /*3fb0*/  FMUL.FTZ R102, R34, c[0x0][0x2ec] ;  /* 0x0000bb0022667a20 */ /* 0x000fe20000410000 */
[----:B------:R-:W1:Y:S01]  /*3fc0*/  MUFU.TANH R186, R186 ;  /* 0x000000ba00ba7308 */ /* 0x000e620000002400 */
[----:B------:R-:W-:Y:S09]  /*3fd0*/  FMUL.FTZ R35, R35, c[0x0][0x2ec] ;  /* 0x0000bb0023237a20 */ /* 0x000ff20000410000 */
        /* <DEDUP_REMOVED lines=21> */
[----:B------:R1:W1:Y:S02]  /*4130*/  MUFU.TANH R101, R35 ;  /* 0x0000002300657308 */ /* 0x0002640000002400 */
[----:B-1234-:R-:W-:-:S05]  /*4140*/  @P0 BRA `(.L_x_472) ;  /* 0xfffff19000000947 */ /* 0x01efca000383ffff */
.L_x_471:
        /* <DEDUP_REMOVED lines=38> */
[----:B------:R-:W-:Y:S01]  /*43b0*/  IADD3 R161, R161, -0x1, RZ ;  /* 0xffffffffa1a17810 */ /* 0x000fe20007ffe0ff */
[----:B------:R-:W-:Y:S08]  /*43c0*/  SHFL.BFLY PT, R6, R5, 0x2, 0x1f ;  /* 0x0c401f0005067f89 */ /* 0x000ff000000e0000 */
[----:B------:R-:W1:Y:S02]  /*43d0*/  SHFL.BFLY PT, R2, R7, 0x2, 0x1f ;  /* 0x0c401f0007027f89 */ /* 0x000e6400000e0000 */
[----:B-1----:R-:W-:Y:S02]  /*43e0*/  FMNMX.FTZ R4, R7, R2, !PT ;  /* 0x0000000207047209 */ /* 0x002fe40007810000 */
[----:B------:R-:W-:Y:S04]  /*43f0*/  FMNMX.FTZ R9, R5, R6, !PT ;  /* 0x0000000605097209 */ /* 0x000fe80007810000 */
[----:B------:R-:W1:Y:S08]  /*4400*/  SHFL.BFLY PT, R3, R4, 0x1, 0x1f ;  /* 0x0c201f0004037f89 */ /* 0x000e7000000e0000 */
[----:B------:R-:W2:Y:S01]  /*4410*/  SHFL.BFLY PT, R100, R9, 0x1, 0x1f ;  /* 0x0c201f0009647f89 */ /* 0x000ea200000e0000 */
[----:B-1----:R-:W-:Y:S05]  /*4420*/  FMNMX.FTZ R3, R4, R3, !PT ;  /* 0x0000000304037209 */ /* 0x002fea0007810000 */
[C---:B------:R-:W-:Y:S02]  /*4430*/  FMUL.FTZ R104, R3.reuse, c[0x0][0x23c] ;  /* 0x00008f0003687a20 */ /* 0x040fe40000410000 */
[----:B------:R-:W-:Y:S01]  /*4440*/  FADD.FTZ R5, -R3, R0 ;  /* 0x0000000003057221 */ /* 0x000fe20000010100 */
[----:B--2---:R-:W-:Y:S03]  /*4450*/  FMNMX.FTZ R100, R9, R100, !PT ;  /* 0x0000006409647209 */ /* 0x004fe60007810000 */
[----:B------:R-:W-:Y:S01]  /*4460*/  FMUL.FTZ R0, R5, c[0x0][0x23c] ;  /* 0x00008f0005007a20 */ /* 0x000fe20000410000 */
[C---:B------:R-:W-:Y:S01]  /*4470*/  FSETP.NEU.FTZ.AND P1, PT, R100.reuse, -INF , PT ;  /* 0xff8000006400780b */ /* 0x040fe20003f3d000 */
[C---:B------:R-:W-:Y:S02]  /*4480*/  FMUL.FTZ R105, R100.reuse, c[0x0][0x23c] ;  /* 0x00008f0064697a20 */ /* 0x040fe40000410000 */
[----:B------:R-:W-:Y:S01]  /*4490*/  FADD.FTZ R2, -R100, R103 ;  /* 0x0000006764027221 */ /* 0x000fe20000010100 */
[----:B------:R-:W-:Y:S01]  /*44a0*/  MOV R103, R100 ;  /* 0x0000006400677202 */ /* 0x000fe20000000f00 */
[----:B------:R-:W1:Y:S01]  /*44b0*/  MUFU.EX2 R0, R0 ;  /* 0x0000000000007308 */ /* 0x000e620000000800 */
[----:B------:R-:W-:Y:S01]  /*44c0*/  FSEL R105, R105, RZ, P1 ;  /* 0x000000ff69697208 */ /* 0x000fe20000800000 */
[----:B------:R-:W-:Y:S01]  /*44d0*/  FMUL.FTZ R6, R2, c[0x0][0x23c] ;  /* 0x00008f0002067a20 */ /* 0x000fe20000410000 */
[----:B------:R-:W-:Y:S03]  /*44e0*/  FSETP.NEU.FTZ.AND P1, PT, R3, -INF , PT ;  /* 0xff8000000300780b */ /* 0x000fe60003f3d000 */
[--C-:B------:R-:W-:Y:S01]  /*44f0*/  FFMA.FTZ R127, R194, c[0x0][0x23c], -R105.reuse ;  /* 0x00008f00c27f7a23 */ /* 0x100fe20000010869 */
[----:B------:R-:W-:Y:S01]  /*4500*/  FSEL R104, R104, RZ, P1 ;  /* 0x000000ff68687208 */ /* 0x000fe20000800000 */
[--C-:B------:R-:W-:Y:S02]  /*4510*/  FFMA.FTZ R126, R192, c[0x0][0x23c], -R105.reuse ;  /* 0x00008f00c07e7a23 */ /* 0x100fe40000010869 */
[--C-:B------:R-:W-:Y:S01]  /*4520*/  FFMA.FTZ R125, R190, c[0x0][0x23c], -R105.reuse ;  /* 0x00008f00be7d7a23 */ /* 0x100fe20000010869 */
[----:B------:R-:W2:Y:S01]  /*4530*/  MUFU.EX2 R2, R6 ;  /* 0x0000000600027308 */ /* 0x000ea20000000800 */
[--C-:B------:R-:W-:Y:S02]  /*4540*/  FFMA.FTZ R123, R193, c[0x0][0x23c], -R104.reuse ;  /* 0x00008f00c17b7a23 */ /* 0x100fe40000010868 */
[--C-:B------:R-:W-:Y:S02]  /*4550*/  FFMA.FTZ R122, R191, c[0x0][0x23c], -R104.reuse ;  /* 0x00008f00bf7a7a23 */ /* 0x100fe40000010868 */
[--C-:B------:R-:W-:Y:S02]  /*4560*/  FFMA.FTZ R124, R196, c[0x0][0x23c], -R105.reuse ;  /* 0x00008f00c47c7a23 */ /* 0x100fe40000010869 */
[--C-:B------:R-:W-:Y:S02]  /*4570*/  FFMA.FTZ R121, R197, c[0x0][0x23c], -R104.reuse ;  /* 0x00008f00c5797a23 */ /* 0x100fe40000010868 */
[--C-:B------:R-:W-:Y:S01]  /*4580*/  FFMA.FTZ R120, R195, c[0x0][0x23c], -R104.reuse ;  /* 0x00008f00c3787a23 */ /* 0x100fe20000010868 */
[----:B------:R-:W-:Y:S01]  /*4590*/  MUFU.EX2 R127, R127 ;  /* 0x0000007f007f7308 */ /* 0x000fe20000000800 */
[--C-:B------:R-:W-:Y:S02]  /*45a0*/  FFMA.FTZ R128, R188, c[0x0][0x23c], -R105.reuse ;  /* 0x00008f00bc807a23 */ /* 0x100fe40000010869 */
[C---:B-1----:R-:W-:Y:S02]  /*45b0*/  FMUL.FTZ R7, R0.reuse, R99 ;  /* 0x0000006300077220 */ /* 0x042fe40000410000 */
[C---:B------:R-:W-:Y:S02]  /*45c0*/  FMUL.FTZ R10, R0.reuse, R94 ;  /* 0x0000005e000a7220 */ /* 0x040fe40000410000 */
[C---:B------:R-:W-:Y:S02]  /*45d0*/  FMUL.FTZ R11, R0.reuse, R95 ;  /* 0x0000005f000b7220 */ /* 0x040fe40000410000 */
[C---:B------:R-:W-:Y:S01]  /*45e0*/  FMUL.FTZ R18, R0.reuse, R86 ;  /* 0x0000005600127220 */ /* 0x040fe20000410000 */
[----:B------:R-:W1:Y:S01]  /*45f0*/  MUFU.EX2 R126, R126 ;  /* 0x0000007e007e7308 */ /* 0x000e620000000800 */
[C---:B------:R-:W-:Y:S02]  /*4600*/  FMUL.FTZ R19, R0.reuse, R87 ;  /* 0x0000005700137220 */ /* 0x040fe40000410000 */
[----:B------:R-:W-:Y:S02]  /*4610*/  FMUL.FTZ R26, R0, R78 ;  /* 0x0000004e001a7220 */ /* 0x000fe40000410000 */
[C---:B--2---:R-:W-:Y:S02]  /*4620*/  FMUL.FTZ R4, R2.reuse, R96 ;  /* 0x0000006002047220 */ /* 0x044fe40000410000 */
[----:B------:R-:W-:Y:S02]  /*4630*/  FMUL.FTZ R5, R2, R97 ;  /* 0x0000006102057220 */ /* 0x000fe40000410000 */
[----:B------:R-:W-:Y:S01]  /*4640*/  FMUL.FTZ R6, R0, R98 ;  /* 0x0000006200067220 */ /* 0x000fe20000410000 */
[----:B------:R-:W-:Y:S01]  /*4650*/  MUFU.EX2 R123, R123 ;  /* 0x0000007b007b7308 */ /* 0x000fe20000000800 */
[C---:B------:R-:W-:Y:S02]  /*4660*/  FMUL.FTZ R8, R2.reuse, R92 ;  /* 0x0000005c02087220 */ /* 0x040fe40000410000 */
[C---:B------:R-:W-:Y:S02]  /*4670*/  FMUL.FTZ R9, R2.reuse, R93 ;  /* 0x0000005d02097220 */ /* 0x040fe40000410000 */
[C---:B------:R-:W-:Y:S01]  /*4680*/  FMUL.FTZ R16, R2.reuse, R84 ;  /* 0x0000005402107220 */ /* 0x040fe20000410000 */
[----:B------:R-:W-:Y:S01]  /*4690*/  LDSM.16.MT88.4 R92, [R143+0x9800] ;  /* 0x009800008f5c783b */ /* 0x000fe20000004200 */
[C---:B------:R-:W-:Y:S02]  /*46a0*/  FMUL.FTZ R17, R2.reuse, R85 ;  /* 0x0000005502117220 */ /* 0x040fe40000410000 */
[C---:B------:R-:W-:Y:S01]  /*46b0*/  FMUL.FTZ R24, R2.reuse, R76 ;  /* 0x0000004c02187220 */ /* 0x040fe20000410000 */
[----:B------:R-:W2:Y:S01]  /*46c0*/  MUFU.EX2 R122, R122 ;  /* 0x0000007a007a7308 */ /* 0x000ea20000000800 */
[----:B------:R-:W-:Y:S02]  /*46d0*/  FMUL.FTZ R25, R2, R77 ;  /* 0x0000004d02197220 */ /* 0x000fe40000410000 */
[----:B------:R-:W-:Y:S01]  /*46e0*/  FMUL.FTZ R27, R0, R79 ;  /* 0x0000004f001b7220 */ /* 0x000fe20000410000 */
[----:B-1----:R-:W-:Y:S01]  /*46f0*/  F2FP.BF16.PACK_AB R96, R126, R127 ;  /* 0x0000007f7e60723e */ /* 0x002fe200000010ff */
[----:B------:R-:W-:Y:S01]  /*4700*/  LDSM.16.MT88.4 R76, [R140+0xa000] ;  /* 0x00a000008c4c783b */ /* 0x000fe20000004200 */
[C---:B------:R-:W-:Y:S02]  /*4710*/  FMUL.FTZ R32, R2.reuse, R68 ;  /* 0x0000004402207220 */ /* 0x040fe40000410000 */
[----:B------:R-:W-:Y:S02]  /*4720*/  FMUL.FTZ R33, R2, R69 ;  /* 0x0000004502217220 */ /* 0x000fe40000410000 */
[----:B------:R-:W-:Y:S01]  /*4730*/  MUFU.EX2 R125, R125 ;  /* 0x0000007d007d7308 */ /* 0x000fe20000000800 */
[C---:B------:R-:W-:Y:S02]  /*4740*/  FMUL.FTZ R34, R0.reuse, R70 ;  /* 0x0000004600227220 */ /* 0x040fe40000410000 */
[----:B------:R-:W-:Y:S01]  /*4750*/  LDSM.16.MT88.4 R84, [R141+0x8800] ;  /* 0x008800008d54783b */ /* 0x000fe20000004200 */
[----:B------:R-:W-:Y:S02]  /*4760*/  FMUL.FTZ R35, R0, R71 ;  /* 0x0000004700237220 */ /* 0x000fe40000410000 */
[C---:B------:R-:W-:Y:S02]  /*4770*/  FMUL.FTZ R36, R2.reuse, R36 ;  /* 0x0000002402247220 */ /* 0x040fe40000410000 */
[----:B------:R-:W-:Y:S02]  /*4780*/  FMUL.FTZ R37, R2, R37 ;  /* 0x0000002502257220 */ /* 0x000fe40000410000 */
[----:B------:R-:W1:Y:S01]  /*4790*/  MUFU.EX2 R124, R124 ;  /* 0x0000007c007c7308 */ /* 0x000e620000000800 */
[----:B------:R-:W-:Y:S01]  /*47a0*/  LDSM.16.MT88.4 R68, [R141+0xa000] ;  /* 0x00a000008d44783b */ /* 0x000fe20000004200 */
[----:B------:R-:W-:Y:S01]  /*47b0*/  FMUL.FTZ R38, R0, R38 ;  /* 0x0000002600267220 */ /* 0x000fe20000410000 */
[----:B--2---:R-:W-:Y:S01]  /*47c0*/  F2FP.BF16.PACK_AB R97, R122, R123 ;  /* 0x0000007b7a61723e */ /* 0x004fe200000010ff */
[----:B------:R-:W-:Y:S02]  /*47d0*/  FMUL.FTZ R39, R0, R39 ;  /* 0x0000002700277220 */ /* 0x000fe40000410000 */
[C---:B------:R-:W-:Y:S02]  /*47e0*/  FMUL.FTZ R40, R2.reuse, R40 ;  /* 0x0000002802287220 */ /* 0x040fe40000410000 */
[----:B------:R-:W-:Y:S02]  /*47f0*/  FMUL.FTZ R41, R2, R41 ;  /* 0x0000002902297220 */ /* 0x000fe40000410000 */
[----:B------:R-:W-:Y:S01]  /*4800*/  MUFU.EX2 R121, R121 ;  /* 0x0000007900797308 */ /* 0x000fe20000000800 */
[C---:B------:R-:W-:Y:S02]  /*4810*/  FMUL.FTZ R42, R0.reuse, R42 ;  /* 0x0000002a002a7220 */ /* 0x040fe40000410000 */
[----:B------:R-:W-:Y:S02]  /*4820*/  FMUL.FTZ R43, R0, R43 ;  /* 0x0000002b002b7220 */ /* 0x000fe40000410000 */
[C---:B------:R-:W-:Y:S02]  /*4830*/  FMUL.FTZ R44, R2.reuse, R44 ;  /* 0x0000002c022c7220 */ /* 0x040fe40000410000 */
[----:B------:R-:W-:Y:S02]  /*4840*/  FMUL.FTZ R45, R2, R45 ;  /* 0x0000002d022d7220 */ /* 0x000fe40000410000 */
[C---:B------:R-:W-:Y:S01]  /*4850*/  FMUL.FTZ R46, R0.reuse, R46 ;  /* 0x0000002e002e7220 */ /* 0x040fe20000410000 */
[----:B------:R-:W2:Y:S01]  /*4860*/  MUFU.EX2 R120, R120 ;  /* 0x0000007800787308 */ /* 0x000ea20000000800 */
[----:B------:R-:W-:Y:S02]  /*4870*/  FMUL.FTZ R47, R0, R47 ;  /* 0x0000002f002f7220 */ /* 0x000fe40000410000 */
[----:B------:R-:W-:Y:S01]  /*4880*/  FMUL.FTZ R48, R2, R48 ;  /* 0x0000003002307220 */ /* 0x000fe20000410000 */
[----:B-1----:R-:W-:Y:S01]  /*4890*/  F2FP.BF16.PACK_AB R98, R124, R125 ;  /* 0x0000007d7c62723e */ /* 0x002fe200000010ff */
        /* <DEDUP_REMOVED lines=8> */
[C---:B------:R-:W-:Y:S02]  /*4920*/  FMUL.FTZ R64, R2.reuse, R64 ;  /* 0x0000004002407220 */ /* 0x040fe40000410000 */
[----:B------:R-:W-:Y:S02]  /*4930*/  FMUL.FTZ R65, R2, R65 ;  /* 0x0000004102417220 */ /* 0x000fe40000410000 */
[----:B------:R-:W-:Y:S01]  /*4940*/  FMUL.FTZ R66, R0, R66 ;  /* 0x0000004200427220 */ /* 0x000fe20000410000 */
[----:B--2---:R-:W-:Y:S01]  /*4950*/  F2FP.BF16.PACK_AB R99, R120, R121 ;  /* 0x000000797863723e */ /* 0x004fe200000010ff */
[----:B------:R-:W-:Y:S02]  /*4960*/  FMUL.FTZ R67, R0, R67 ;  /* 0x0000004300437220 */ /* 0x000fe40000410000 */
[C---:B------:R-:W-:Y:S02]  /*4970*/  FMUL.FTZ R52, R2.reuse, R52 ;  /* 0x0000003402347220 */ /* 0x040fe40000410000 */
[----:B------:R-:W-:Y:S02]  /*4980*/  FMUL.FTZ R53, R2, R53 ;  /* 0x0000003502357220 */ /* 0x000fe40000410000 */
[C---:B------:R-:W-:Y:S05]  /*4990*/  HMMA.16816.F32.BF16 R4, R96.reuse, R12, R4 ;  /* 0x0000000c6004723c */ /* 0x040fea0000041804 */
[----:B------:R-:W-:Y:S02]  /*49a0*/  FMUL.FTZ R54, R0, R54 ;  /* 0x0000003600367220 */ /* 0x000fe40000410000 */
[C---:B------:R-:W-:Y:S01]  /*49b0*/  FMUL.FTZ R12, R2.reuse, R88 ;  /* 0x00000058020c7220 */ /* 0x040fe20000410000 */
[C---:B------:R-:W-:Y:S04]  /*49c0*/  HMMA.16816.F32.BF16 R8, R96.reuse, R14, R8 ;  /* 0x0000000e6008723c */ /* 0x040fe80000041808 */
[----:B------:R-:W-:Y:S02]  /*49d0*/  FMUL.FTZ R13, R2, R89 ;  /* 0x00000059020d7220 */ /* 0x000fe40000410000 */
[C---:B------:R-:W-:Y:S02]  /*49e0*/  FMUL.FTZ R55, R0.reuse, R55 ;  /* 0x0000003700377220 */ /* 0x040fe40000410000 */
[C---:B------:R-:W-:Y:S04]  /*49f0*/  FMUL.FTZ R14, R0.reuse, R90 ;  /* 0x0000005a000e7220 */ /* 0x040fe80000410000 */
[----:B------:R-:W-:Y:S02]  /*4a00*/  FMUL.FTZ R15, R0, R91 ;  /* 0x0000005b000f7220 */ /* 0x000fe40000410000 */
[----:B------:R-:W1:Y:S01]  /*4a10*/  LDSM.16.MT88.4 R88, [R140+0x8000] ;  /* 0x008000008c58783b */ /* 0x000e620000004200 */
[C---:B------:R-:W-:Y:S02]  /*4a20*/  FMUL.FTZ R56, R2.reuse, R56 ;  /* 0x0000003802387220 */ /* 0x040fe40000410000 */
[----:B------:R-:W-:Y:S02]  /*4a30*/  FMUL.FTZ R57, R2, R57 ;  /* 0x0000003902397220 */ /* 0x000fe40000410000 */
[C---:B------:R-:W-:Y:S03]  /*4a40*/  HMMA.16816.F32.BF16 R12, R96.reuse, R20, R12 ;  /* 0x00000014600c723c */ /* 0x040fe6000004180c */
[C---:B------:R-:W-:Y:S02]  /*4a50*/  FMUL.FTZ R58, R0.reuse, R58 ;  /* 0x0000003a003a7220 */ /* 0x040fe40000410000 */
[----:B------:R-:W-:Y:S02]  /*4a60*/  FMUL.FTZ R59, R0, R59 ;  /* 0x0000003b003b7220 */ /* 0x000fe40000410000 */
[C---:B------:R-:W-:Y:S01]  /*4a70*/  FMUL.FTZ R20, R2.reuse, R80 ;  /* 0x0000005002147220 */ /* 0x040fe20000410000 */
[C---:B------:R-:W-:Y:S04]  /*4a80*/  HMMA.16816.F32.BF16 R16, R96.reuse, R22, R16 ;  /* 0x000000166010723c */ /* 0x040fe80000041810 */
[----:B------:R-:W-:Y:S02]  /*4a90*/  FMUL.FTZ R21, R2, R81 ;  /* 0x0000005102157220 */ /* 0x000fe40000410000 */
[--C-:B------:R-:W-:Y:S02]  /*4aa0*/  FFMA.FTZ R129, R186, c[0x0][0x23c], -R105.reuse ;  /* 0x00008f00ba817a23 */ /* 0x100fe40000010869 */
[C---:B------:R-:W-:Y:S04]  /*4ab0*/  FMUL.FTZ R22, R0.reuse, R82 ;  /* 0x0000005200167220 */ /* 0x040fe80000410000 */
[----:B------:R-:W-:Y:S01]  /*4ac0*/  FMUL.FTZ R23, R0, R83 ;  /* 0x0000005300177220 */ /* 0x000fe20000410000 */
[----:B------:R-:W2:Y:S01]  /*4ad0*/  MUFU.EX2 R129, R129 ;  /* 0x0000008100817308 */ /* 0x000ea20000000800 */
[----:B------:R-:W3:Y:S01]  /*4ae0*/  LDSM.16.MT88.4 R80, [R143+0xa000] ;  /* 0x00a000008f50783b */ /* 0x000ee20000004200 */
[--C-:B------:R-:W-:Y:S02]  /*4af0*/  FFMA.FTZ R130, R189, c[0x0][0x23c], -R104.reuse ;  /* 0x00008f00bd827a23 */ /* 0x100fe40000010868 */
[--C-:B------:R-:W-:Y:S02]  /*4b00*/  FFMA.FTZ R131, R175, c[0x0][0x23c], -R104.reuse ;  /* 0x00008f00af837a23 */ /* 0x100fe40000010868 */
[C---:B------:R-:W-:Y:S03]  /*4b10*/  HMMA.16816.F32.BF16 R20, R96.reuse, R28, R20 ;  /* 0x0000001c6014723c */ /* 0x040fe60000041814 */
[--C-:B------:R-:W-:Y:S01]  /*4b20*/  FFMA.FTZ R175, R176, c[0x0][0x23c], -R105.reuse ;  /* 0x00008f00b0af7a23 */ /* 0x100fe20000010869 */
[----:B------:R-:W-:Y:S01]  /*4b30*/  MUFU.EX2 R130, R130 ;  /* 0x0000008200827308 */ /* 0x000fe20000000800 */
[--C-:B------:R-:W-:Y:S02]  /*4b40*/  FFMA.FTZ R174, R174, c[0x0][0x23c], -R105.reuse ;  /* 0x00008f00aeae7a23 */ /* 0x100fe40000010869 */
[C---:B------:R-:W-:Y:S01]  /*4b50*/  FMUL.FTZ R28, R2.reuse, R72 ;  /* 0x00000048021c7220 */ /* 0x040fe20000410000 */
[C---:B------:R-:W-:Y:S04]  /*4b60*/  HMMA.16816.F32.BF16 R24, R96.reuse, R30, R24 ;  /* 0x0000001e6018723c */ /* 0x040fe80000041818 */
[----:B------:R-:W-:Y:S02]  /*4b70*/  FMUL.FTZ R29, R2, R73 ;  /* 0x00000049021d7220 */ /* 0x000fe40000410000 */
[----:B------:R-:W4:Y:S01]  /*4b80*/  MUFU.EX2 R131, R131 ;  /* 0x0000008300837308 */ /* 0x000f220000000800 */
[C---:B------:R-:W-:Y:S02]  /*4b90*/  FMUL.FTZ R30, R0.reuse, R74 ;  /* 0x0000004a001e7220 */ /* 0x040fe40000410000 */
[----:B------:R-:W-:Y:S02]  /*4ba0*/  FMUL.FTZ R31, R0, R75 ;  /* 0x0000004b001f7220 */ /* 0x000fe40000410000 */
[----:B------:R-:W5:Y:S01]  /*4bb0*/  LDSM.16.MT88.4 R72, [R142+0xa000] ;  /* 0x00a000008e48783b */ /* 0x000f620000004200 */
[--C-:B------:R-:W-:Y:S02]  /*4bc0*/  FFMA.FTZ R176, R187, c[0x0][0x23c], -R104.reuse ;  /* 0x00008f00bbb07a23 */ /* 0x100fe40000010868 */
[--C-:B------:R-:W-:Y:S02]  /*4bd0*/  FFMA.FTZ R177, R177, c[0x0][0x23c], -R104.reuse ;  /* 0x00008f00b1b17a23 */ /* 0x100fe40000010868 */
[C---:B-1----:R-:W-:Y:S01]  /*4be0*/  HMMA.16816.F32.BF16 R28, R96.reuse, R88, R28 ;  /* 0x00000058601c723c */ /* 0x042fe2000004181c */
[----:B------:R-:W-:Y:S02]  /*4bf0*/  MUFU.EX2 R175, R175 ;  /* 0x000000af00af7308 */ /* 0x000fe40000000800 */
[--C-:B------:R-:W-:Y:S02]  /*4c00*/  FFMA.FTZ R182, R182, c[0x0][0x23c], -R105.reuse ;  /* 0x00008f00b6b67a23 */ /* 0x100fe40000010869 */
[--C-:B------:R-:W-:Y:S02]  /*4c10*/  FFMA.FTZ R187, R184, c[0x0][0x23c], -R105.reuse ;  /* 0x00008f00b8bb7a23 */ /* 0x100fe40000010869 */
[--C-:B------:R-:W-:Y:S01]  /*4c20*/  FFMA.FTZ R184, R185, c[0x0][0x23c], -R104.reuse ;  /* 0x00008f00b9b87a23 */ /* 0x100fe20000010868 */
[C---:B------:R-:W-:Y:S01]  /*4c30*/  HMMA.16816.F32.BF16 R32, R96.reuse, R90, R32 ;  /* 0x0000005a6020723c */ /* 0x040fe20000041820 */
[----:B------:R-:W-:Y:S02]  /*4c40*/  LDSM.16.MT88.4 R88, [R140+0x8800] ;  /* 0x008800008c58783b */ /* 0x000fe40000004200 */
[----:B------:R-:W1:Y:S01]  /*4c50*/  MUFU.EX2 R174, R174 ;  /* 0x000000ae00ae7308 */ /* 0x000e620000000800 */
[--C-:B------:R-:W-:Y:S02]  /*4c60*/  FFMA.FTZ R183, R183, c[0x0][0x23c], -R104.reuse ;  /* 0x00008f00b7b77a23 */ /* 0x100fe40000010868 */
[--C-:B------:R-:W-:Y:S02]  /*4c70*/  FFMA.FTZ R180, R180, c[0x0][0x23c], -R105.reuse ;  /* 0x00008f00b4b47a23 */ /* 0x100fe40000010869 */
[C---:B---3--:R-:W-:Y:S04]  /*4c80*/  HMMA.16816.F32.BF16 R36, R96.reuse, R80, R36 ;  /* 0x000000506024723c */ /* 0x048fe80000041824 */
[--C-:B------:R-:W-:Y:S01]  /*4c90*/  FFMA.FTZ R185, R178, c[0x0][0x23c], -R105.reuse ;  /* 0x00008f00b2b97a23 */ /* 0x100fe20000010869 */
[----:B------:R-:W-:Y:S01]  /*4ca0*/  MUFU.EX2 R176, R176 ;  /* 0x000000b000b07308 */ /* 0x000fe20000000800 */
[--C-:B------:R-:W-:Y:S02]  /*4cb0*/  FFMA.FTZ R178, R181, c[0x0][0x23c], -R104.reuse ;  /* 0x00008f00b5b27a23 */ /* 0x100fe40000010868 */
[C---:B------:R-:W-:Y:S01]  /*4cc0*/  HMMA.16816.F32.BF16 R40, R96.reuse, R82, R40 ;  /* 0x000000526028723c */ /* 0x040fe20000041828 */
[----:B------:R-:W-:Y:S03]  /*4cd0*/  LDSM.16.MT88.4 R80, [R142+0x8800] ;  /* 0x008800008e50783b */ /* 0x000fe60000004200 */
[--C-:B------:R-:W-:Y:S02]  /*4ce0*/  FFMA.FTZ R179, R179, c[0x0][0x23c], -R104.reuse ;  /* 0x00008f00b3b37a23 */ /* 0x100fe40000010868 */
[--C-:B------:R-:W-:Y:S01]  /*4cf0*/  FFMA.FTZ R172, R172, c[0x0][0x23c], -R105.reuse ;  /* 0x00008f00acac7a23 */ /* 0x100fe20000010869 */
[----:B------:R-:W3:Y:S01]  /*4d00*/  MUFU.EX2 R177, R177 ;  /* 0x000000b100b17308 */ /* 0x000ee20000000800 */
[--C-:B------:R-:W-:Y:S01]  /*4d10*/  FFMA.FTZ R181, R170, c[0x0][0x23c], -R105.reuse ;  /* 0x00008f00aab57a23 */ /* 0x100fe20000010869 */
[C---:B-----5:R-:W-:Y:S03]  /*4d20*/  HMMA.16816.F32.BF16 R44, R96.reuse, R72, R44 ;  /* 0x00000048602c723c */ /* 0x060fe6000004182c */
[--C-:B------:R-:W-:Y:S02]  /*4d30*/  FFMA.FTZ R170, R173, c[0x0][0x23c], -R104.reuse ;  /* 0x00008f00adaa7a23 */ /* 0x100fe40000010868 */
[--C-:B------:R-:W-:Y:S03]  /*4d40*/  FFMA.FTZ R171, R171, c[0x0][0x23c], -R104.reuse ;  /* 0x00008f00abab7a23 */ /* 0x100fe60000010868 */
[----:B------:R-:W-:Y:S01]  /*4d50*/  MUFU.EX2 R182, R182 ;  /* 0x000000b600b67308 */ /* 0x000fe20000000800 */
[--C-:B------:R-:W-:Y:S01]  /*4d60*/  FFMA.FTZ R169, R169, c[0x0][0x23c], -R105.reuse ;  /* 0x00008f00a9a97a23 */ /* 0x100fe20000010869 */
[C---:B------:R-:W-:Y:S01]  /*4d70*/  HMMA.16816.F32.BF16 R48, R96.reuse, R74, R48 ;  /* 0x0000004a6030723c */ /* 0x040fe20000041830 */
[----:B------:R-:W5:Y:S02]  /*4d80*/  LDSM.16.MT88.4 R72, [R143+0x8800] ;  /* 0x008800008f48783b */ /* 0x000f640000004200 */
[----:B------:R-:W-:Y:S02]  /*4d90*/  FFMA.FTZ R105, R168, c[0x0][0x23c], -R105 ;  /* 0x00008f00a8697a23 */ /* 0x000fe40000010869 */
[--C-:B------:R-:W-:Y:S03]  /*4da0*/  FFMA.FTZ R102, R102, c[0x0][0x23c], -R104.reuse ;  /* 0x00008f0066667a23 */ /* 0x100fe60000010868 */
[C---:B------:R-:W-:Y:S01]  /*4db0*/  HMMA.16816.F32.BF16 R52, R96.reuse, R68, R52 ;  /* 0x000000446034723c */ /* 0x040fe20000041834 */
[----:B------:R-:W-:Y:S03]  /*4dc0*/  MUFU.EX2 R187, R187 ;  /* 0x000000bb00bb7308 */ /* 0x000fe60000000800 */
[----:B------:R-:W-:Y:S02]  /*4dd0*/  FFMA.FTZ R104, R101, c[0x0][0x23c], -R104 ;  /* 0x00008f0065687a23 */ /* 0x000fe40000010868 */
[----:B------:R-:W-:Y:S01]  /*4de0*/  FFMA.FTZ R127, R2, R167, R127 ;  /* 0x000000a7027f7223 */ /* 0x000fe2000001007f */
[----:B--2---:R-:W-:Y:S01]  /*4df0*/  F2FP.BF16.PACK_AB R68, R129, R128 ;  /* 0x000000808144723e */ /* 0x004fe200000010ff */
[C---:B------:R-:W-:Y:S03]  /*4e00*/  HMMA.16816.F32.BF16 R56, R96.reuse, R70, R56 ;  /* 0x000000466038723c */ /* 0x040fe60000041838 */
[----:B------:R-:W-:Y:S01]  /*4e10*/  MUFU.EX2 R184, R184 ;  /* 0x000000b800b87308 */ /* 0x000fe20000000800 */
[----:B----4-:R-:W-:Y:S01]  /*4e20*/  F2FP.BF16.PACK_AB R69, R131, R130 ;  /* 0x000000828345723e */ /* 0x010fe200000010ff */
[----:B------:R-:W-:Y:S01]  /*4e30*/  FFMA.FTZ R123, R0, R166, R123 ;  /* 0x000000a6007b7223 */ /* 0x000fe2000001007b */
[----:B------:R-:W-:Y:S01]  /*4e40*/  MOV R0, R3 ;  /* 0x0000000300007202 */ /* 0x000fe20000000f00 */
[----:B------:R-:W-:Y:S01]  /*4e50*/  FADD.FTZ R126, R126, R127 ;  /* 0x0000007f7e7e7221 */ /* 0x000fe20000010000 */
[C---:B------:R-:W-:Y:S04]  /*4e60*/  HMMA.16816.F32.BF16 R60, R96.reuse, R76, R60 ;  /* 0x0000004c603c723c */ /* 0x040fe8000004183c */
[----:B-1----:R-:W-:Y:S01]  /*4e70*/  F2FP.BF16.PACK_AB R70, R174, R175 ;  /* 0x000000afae46723e */ /* 0x002fe200000010ff */
[----:B------:R-:W-:Y:S01]  /*4e80*/  MUFU.EX2 R183, R183 ;  /* 0x000000b700b77308 */ /* 0x000fe20000000800 */
[----:B---3--:R-:W-:Y:S01]  /*4e90*/  F2FP.BF16.PACK_AB R71, R177, R176 ;  /* 0x000000b0b147723e */ /* 0x008fe200000010ff */
[----:B------:R-:W-:Y:S01]  /*4ea0*/  FADD.FTZ R122, R122, R123 ;  /* 0x0000007b7a7a7221 */ /* 0x000fe20000010000 */
[----:B------:R-:W-:Y:S01]  /*4eb0*/  HMMA.16816.F32.BF16 R64, R96, R78, R64 ;  /* 0x0000004e6040723c */ /* 0x000fe20000041840 */
[----:B------:R-:W1:Y:S03]  /*4ec0*/  LDSM.16.MT88.4 R76, [R143+0xa800] ;  /* 0x00a800008f4c783b */ /* 0x000e660000004200 */
[----:B------:R-:W-:Y:S03]  /*4ed0*/  FADD.FTZ R125, R125, R126 ;  /* 0x0000007e7d7d7221 */ /* 0x000fe60000010000 */
[----:B------:R-:W-:Y:S01]  /*4ee0*/  MUFU.EX2 R180, R180 ;  /* 0x000000b400b47308 */ /* 0x000fe20000000800 */
[----:B------:R-:W-:Y:S01]  /*4ef0*/  FADD.FTZ R125, R124, R125 ;  /* 0x0000007d7c7d7221 */ /* 0x000fe20000010000 */
[C---:B-----5:R-:W-:Y:S05]  /*4f00*/  HMMA.16816.F32.BF16 R4, R68.reuse, R72, R4 ;  /* 0x000000484404723c */ /* 0x060fea0000041804 */
[----:B------:R-:W-:Y:S03]  /*4f10*/  FADD.FTZ R128, R128, R125 ;  /* 0x0000007d80807221 */ /* 0x000fe60000010000 */
[C---:B------:R-:W-:Y:S01]  /*4f20*/  HMMA.16816.F32.BF16 R8, R68.reuse, R74, R8 ;  /* 0x0000004a4408723c */ /* 0x040fe20000041808 */
[----:B------:R-:W2:Y:S01]  /*4f30*/  LDSM.16.MT88.4 R72, [R142+0xa800] ;  /* 0x00a800008e48783b */ /* 0x000ea20000004200 */
[----:B------:R-:W-:Y:S02]  /*4f40*/  MUFU.EX2 R185, R185 ;  /* 0x000000b900b97308 */ /* 0x000fe40000000800 */
[----:B------:R-:W-:Y:S04]  /*4f50*/  FADD.FTZ R128, R129, R128 ;  /* 0x0000008081807221 */ /* 0x000fe80000010000 */
[C---:B------:R-:W-:Y:S04]  /*4f60*/  HMMA.16816.F32.BF16 R12, R68.reuse, R80, R12 ;  /* 0x00000050440c723c */ /* 0x040fe8000004180c */
[----:B------:R-:W-:Y:S01]  /*4f70*/  MUFU.EX2 R178, R178 ;  /* 0x000000b200b27308 */ /* 0x000fe20000000800 */
[----:B------:R-:W-:Y:S03]  /*4f80*/  FADD.FTZ R175, R175, R128 ;  /* 0x00000080afaf7221 */ /* 0x000fe60000010000 */
[C---:B------:R-:W-:Y:S01]  /*4f90*/  HMMA.16816.F32.BF16 R16, R68.reuse, R82, R16 ;  /* 0x000000524410723c */ /* 0x040fe20000041810 */
[----:B------:R-:W3:Y:S03]  /*4fa0*/  LDSM.16.MT88.4 R80, [R141+0xa800] ;  /* 0x00a800008d50783b */ /* 0x000ee60000004200 */
[----:B------:R-:W-:Y:S02]  /*4fb0*/  FADD.FTZ R175, R174, R175 ;  /* 0x000000afaeaf7221 */ /* 0x000fe40000010000 */
[----:B------:R-:W-:Y:S02]  /*4fc0*/  MUFU.EX2 R179, R179 ;  /* 0x000000b300b37308 */ /* 0x000fe40000000800 */
[C---:B------:R-:W-:Y:S08]  /*4fd0*/  HMMA.16816.F32.BF16 R20, R68.reuse, R84, R20 ;  /* 0x000000544414723c */ /* 0x040ff00000041814 */
[C---:B------:R-:W-:Y:S01]  /*4fe0*/  HMMA.16816.F32.BF16 R24, R68.reuse, R86, R24 ;  /* 0x000000564418723c */ /* 0x040fe20000041818 */
[----:B------:R-:W-:Y:S01]  /*4ff0*/  LDSM.16.MT88.4 R84, [R143+0x9000] ;  /* 0x009000008f54783b */ /* 0x000fe20000004200 */
[----:B------:R-:W-:Y:S06]  /*5000*/  MUFU.EX2 R172, R172 ;  /* 0x000000ac00ac7308 */ /* 0x000fec0000000800 */
[C---:B------:R-:W-:Y:S04]  /*5010*/  HMMA.16816.F32.BF16 R28, R68.reuse, R88, R28 ;  /* 0x00000058441c723c */ /* 0x040fe8000004181c */
[----:B------:R-:W-:Y:S04]  /*5020*/  MUFU.EX2 R181, R181 ;  /* 0x000000b500b57308 */ /* 0x000fe80000000800 */
[C---:B------:R-:W-:Y:S01]  /*5030*/  HMMA.16816.F32.BF16 R32, R68.reuse, R90, R32 ;  /* 0x0000005a4420723c */ /* 0x040fe20000041820 */
[----:B------:R-:W-:Y:S05]  /*5040*/  LDSM.16.MT88.4 R88, [R142+0x9000] ;  /* 0x009000008e58783b */ /* 0x000fea0000004200 */
[----:B------:R-:W-:Y:S02]  /*5050*/  MUFU.EX2 R170, R170 ;  /* 0x000000aa00aa7308 */ /* 0x000fe40000000800 */
[C---:B-1----:R-:W-:Y:S08]  /*5060*/  HMMA.16816.F32.BF16 R36, R68.reuse, R76, R36 ;  /* 0x0000004c4424723c */ /* 0x042ff00000041824 */
[C---:B------:R-:W-:Y:S01]  /*5070*/  HMMA.16816.F32.BF16 R40, R68.reuse, R78, R40 ;  /* 0x0000004e4428723c */ /* 0x040fe20000041828 */
[----:B------:R-:W1:Y:S01]  /*5080*/  LDSM.16.MT88.4 R76, [R140+0xa800] ;  /* 0x00a800008c4c783b */ /* 0x000e620000004200 */
[----:B------:R-:W4:Y:S06]  /*5090*/  MUFU.EX2 R171, R171 ;  /* 0x000000ab00ab7308 */ /* 0x000f2c0000000800 */
[C---:B--2---:R-:W-:Y:S04]  /*50a0*/  HMMA.16816.F32.BF16 R44, R68.reuse, R72, R44 ;  /* 0x00000048442c723c */ /* 0x044fe8000004182c */
[----:B------:R-:W-:Y:S04]  /*50b0*/  MUFU.EX2 R169, R169 ;  /* 0x000000a900a97308 */ /* 0x000fe80000000800 */
[C---:B------:R-:W-:Y:S01]  /*50c0*/  HMMA.16816.F32.BF16 R48, R68.reuse, R74, R48 ;  /* 0x0000004a4430723c */ /* 0x040fe20000041830 */
[----:B------:R-:W2:Y:S05]  /*50d0*/  LDSM.16.MT88.4 R72, [R141+0x9000] ;  /* 0x009000008d48783b */ /* 0x000eaa0000004200 */
[----:B------:R4:W5:Y:S02]  /*50e0*/  MUFU.EX2 R168, R105 ;  /* 0x0000006900a87308 */ /* 0x0009640000000800 */
[C---:B---3--:R-:W-:Y:S08]  /*50f0*/  HMMA.16816.F32.BF16 R52, R68.reuse, R80, R52 ;  /* 0x000000504434723c */ /* 0x048ff00000041834 */
[C---:B------:R-:W-:Y:S01]  /*5100*/  HMMA.16816.F32.BF16 R56, R68.reuse, R82, R56 ;  /* 0x000000524438723c */ /* 0x040fe20000041838 */
[----:B------:R-:W3:Y:S01]  /*5110*/  LDSM.16.MT88.4 R80, [R140+0x9000] ;  /* 0x009000008c50783b */ /* 0x000ee20000004200 */
[----:B------:R-:W-:Y:S06]  /*5120*/  MUFU.EX2 R102, R102 ;  /* 0x0000006600667308 */ /* 0x000fec0000000800 */
[C---:B-1----:R-:W-:Y:S04]  /*5130*/  HMMA.16816.F32.BF16 R60, R68.reuse, R76, R60 ;  /* 0x0000004c443c723c */ /* 0x042fe8000004183c */
[----:B------:R1:W1:Y:S01]  /*5140*/  MUFU.EX2 R101, R104 ;  /* 0x0000006800657308 */ /* 0x0002620000000800 */
[----:B----4-:R-:W-:Y:S02]  /*5150*/  F2FP.BF16.PACK_AB R105, R171, R170 ;  /* 0x000000aaab69723e */ /* 0x010fe400000010ff */
[----:B-----5:R-:W-:Y:S01]  /*5160*/  F2FP.BF16.PACK_AB R106, R168, R169 ;  /* 0x000000a9a86a723e */ /* 0x020fe200000010ff */
[----:B------:R-:W-:Y:S01]  /*5170*/  HMMA.16816.F32.BF16 R64, R68, R78, R64 ;  /* 0x0000004e4440723c */ /* 0x000fe20000041840 */
[----:B------:R-:W4:Y:S06]  /*5180*/  LDSM.16.MT88.4 R76, [R143+0xb000] ;  /* 0x00b000008f4c783b */ /* 0x000f2c0000004200 */
[----:B------:R-:W-:Y:S01]  /*5190*/  F2FP.BF16.PACK_AB R68, R187, R182 ;  /* 0x000000b6bb44723e */ /* 0x000fe200000010ff */
[----:B------:R-:W-:Y:S01]  /*51a0*/  FADD.FTZ R182, R182, R175 ;  /* 0x000000afb6b67221 */ /* 0x000fe20000010000 */
[----:B------:R-:W-:Y:S03]  /*51b0*/  F2FP.BF16.PACK_AB R69, R183, R184 ;  /* 0x000000b8b745723e */ /* 0x000fe600000010ff */
[----:B------:R-:W-:Y:S01]  /*51c0*/  F2FP.BF16.PACK_AB R70, R185, R180 ;  /* 0x000000b4b946723e */ /* 0x000fe200000010ff */
[----:B------:R-:W-:Y:S01]  /*51d0*/  FADD.FTZ R187, R187, R182 ;  /* 0x000000b6bbbb7221 */ /* 0x000fe20000010000 */
[----:B------:R-:W-:Y:S03]  /*51e0*/  F2FP.BF16.PACK_AB R71, R179, R178 ;  /* 0x000000b2b347723e */ /* 0x000fe600000010ff */
[----:B------:R-:W-:Y:S01]  /*51f0*/  FADD.FTZ R180, R180, R187 ;  /* 0x000000bbb4b47221 */ /* 0x000fe20000010000 */
[----:B-1----:R-:W-:Y:S03]  /*5200*/  F2FP.BF16.PACK_AB R104, R181, R172 ;  /* 0x000000acb568723e */ /* 0x002fe600000010ff */
[C---:B------:R-:W-:Y:S03]  /*5210*/  HMMA.16816.F32.BF16 R4, R68.reuse, R84, R4 ;  /* 0x000000544404723c */ /* 0x040fe60000041804 */
[----:B------:R-:W-:Y:S01]  /*5220*/  F2FP.BF16.PACK_AB R107, R101, R102 ;  /* 0x00000066656b723e */ /* 0x000fe200000010ff */
[----:B------:R-:W-:Y:S04]  /*5230*/  FADD.FTZ R185, R185, R180 ;  /* 0x000000b4b9b97221 */ /* 0x000fe80000010000 */
[C---:B------:R-:W-:Y:S01]  /*5240*/  HMMA.16816.F32.BF16 R8, R68.reuse, R86, R8 ;  /* 0x000000564408723c */ /* 0x040fe20000041808 */
[----:B------:R-:W1:Y:S03]  /*5250*/  LDSM.16.MT88.4 R84, [R142+0xb000] ;  /* 0x00b000008e54783b */ /* 0x000e660000004200 */
[----:B------:R-:W-:Y:S04]  /*5260*/  FADD.FTZ R172, R172, R185 ;  /* 0x000000b9acac7221 */ /* 0x000fe80000010000 */
[C---:B------:R-:W-:Y:S04]  /*5270*/  HMMA.16816.F32.BF16 R12, R68.reuse, R88, R12 ;  /* 0x00000058440c723c */ /* 0x040fe8000004180c */
[----:B------:R-:W-:Y:S04]  /*5280*/  FADD.FTZ R172, R181, R172 ;  /* 0x000000acb5ac7221 */ /* 0x000fe80000010000 */
[C---:B------:R-:W-:Y:S04]  /*5290*/  HMMA.16816.F32.BF16 R16, R68.reuse, R90, R16 ;  /* 0x0000005a4410723c */ /* 0x040fe80000041810 */
[----:B------:R-:W-:Y:S04]  /*52a0*/  FADD.FTZ R167, R169, R172 ;  /* 0x000000aca9a77221 */ /* 0x000fe80000010000 */
[C---:B--2---:R-:W-:Y:S04]  /*52b0*/  HMMA.16816.F32.BF16 R20, R68.reuse, R72, R20 ;  /* 0x000000484414723c */ /* 0x044fe80000041814 */
[----:B------:R-:W-:Y:S04]  /*52c0*/  FADD.FTZ R167, R168, R167 ;  /* 0x000000a7a8a77221 */ /* 0x000fe80000010000 */
[C---:B------:R-:W-:Y:S01]  /*52d0*/  HMMA.16816.F32.BF16 R24, R68.reuse, R74, R24 ;  /* 0x0000004a4418723c */ /* 0x040fe20000041818 */
[----:B------:R-:W2:Y:S07]  /*52e0*/  LDSM.16.MT88.4 R72, [R141+0xb000] ;  /* 0x00b000008d48783b */ /* 0x000eae0000004200 */
[C---:B---3--:R-:W-:Y:S08]  /*52f0*/  HMMA.16816.F32.BF16 R28, R68.reuse, R80, R28 ;  /* 0x00000050441c723c */ /* 0x048ff0000004181c */
[C---:B------:R-:W-:Y:S01]  /*5300*/  HMMA.16816.F32.BF16 R32, R68.reuse, R82, R32 ;  /* 0x000000524420723c */ /* 0x040fe20000041820 */
[----:B------:R-:W3:Y:S07]  /*5310*/  LDSM.16.MT88.4 R80, [R140+0xb000] ;  /* 0x00b000008c50783b */ /* 0x000eee0000004200 */
[C---:B----4-:R-:W-:Y:S08]  /*5320*/  HMMA.16816.F32.BF16 R36, R68.reuse, R76, R36 ;  /* 0x0000004c4424723c */ /* 0x050ff00000041824 */
[C---:B------:R-:W-:Y:S01]  /*5330*/  HMMA.16816.F32.BF16 R40, R68.reuse, R78, R40 ;  /* 0x0000004e4428723c */ /* 0x040fe20000041828 */
[----:B------:R-:W-:Y:S07]  /*5340*/  LDSM.16.MT88.4 R76, [R141+0x9800] ;  /* 0x009800008d4c783b */ /* 0x000fee0000004200 */
[C---:B-1----:R-:W-:Y:S08]  /*5350*/  HMMA.16816.F32.BF16 R44, R68.reuse, R84, R44 ;  /* 0x00000054442c723c */ /* 0x042ff0000004182c */
[C---:B------:R-:W-:Y:S01]  /*5360*/  HMMA.16816.F32.BF16 R48, R68.reuse, R86, R48 ;  /* 0x000000564430723c */ /* 0x040fe20000041830 */
[----:B------:R-:W1:Y:S07]  /*5370*/  LDSM.16.MT88.4 R84, [R142+0x9800] ;  /* 0x009800008e54783b */ /* 0x000e6e0000004200 */
[C---:B--2---:R-:W-:Y:S08]  /*5380*/  HMMA.16816.F32.BF16 R52, R68.reuse, R72, R52 ;  /* 0x000000484434723c */ /* 0x044ff00000041834 */
[C---:B------:R-:W-:Y:S08]  /*5390*/  HMMA.16816.F32.BF16 R56, R68.reuse, R74, R56 ;  /* 0x0000004a4438723c */ /* 0x040ff00000041838 */
[C---:B---3--:R-:W-:Y:S08]  /*53a0*/  HMMA.16816.F32.BF16 R60, R68.reuse, R80, R60 ;  /* 0x00000050443c723c */ /* 0x048ff0000004183c */
[----:B------:R-:W-:Y:S08]  /*53b0*/  HMMA.16816.F32.BF16 R64, R68, R82, R64 ;  /* 0x000000524440723c */ /* 0x000ff00000041840 */
[C---:B------:R-:W-:Y:S01]  /*53c0*/  HMMA.16816.F32.BF16 R96, R104.reuse, R92, R4 ;  /* 0x0000005c6860723c */ /* 0x040fe20000041804 */
[----:B------:R-:W2:Y:S07]  /*53d0*/  LDSM.16.MT88.4 R4, [R141+0xb800] ;  /* 0x00b800008d04783b */ /* 0x000eae0000004200 */
[C---:B------:R-:W-:Y:S01]  /*53e0*/  HMMA.16816.F32.BF16 R92, R104.reuse, R94, R8 ;  /* 0x0000005e685c723c */ /* 0x040fe20000041808 */
[----:B------:R-:W3:Y:S07]  /*53f0*/  LDSM.16.MT88.4 R8, [R140+0xb800] ;  /* 0x00b800008c08783b */ /* 0x000eee0000004200 */
[C---:B-1----:R-:W-:Y:S07]  /*5400*/  HMMA.16816.F32.BF16 R88, R104.reuse, R84, R12 ;  /* 0x000000546858723c */ /* 0x042fee000004180c */
[----:B------:R-:W-:Y:S01]  /*5410*/  FADD.FTZ R13, R121, R122 ;  /* 0x0000007a790d7221 */ /* 0x000fe20000010000 */
[C---:B------:R-:W-:Y:S04]  /*5420*/  HMMA.16816.F32.BF16 R84, R104.reuse, R86, R16 ;  /* 0x000000566854723c */ /* 0x040fe80000041810 */
[----:B------:R-:W-:Y:S04]  /*5430*/  FADD.FTZ R13, R120, R13 ;  /* 0x0000000d780d7221 */ /* 0x000fe80000010000 */
        /* <DEDUP_REMOVED lines=16> */
[C---:B--2---:R-:W-:Y:S04]  /*5540*/  HMMA.16816.F32.BF16 R52, R104.reuse, R4, R52 ;  /* 0x000000046834723c */ /* 0x044fe80000041834 */
[----:B------:R-:W-:Y:S04]  /*5550*/  FADD.FTZ R170, R170, R179 ;  /* 0x000000b3aaaa7221 */ /* 0x000fe80000010000 */
[C---:B------:R-:W-:Y:S04]  /*5560*/  HMMA.16816.F32.BF16 R56, R104.reuse, R6, R56 ;  /* 0x000000066838723c */ /* 0x040fe80000041838 */
[----:B------:R-:W-:Y:S04]  /*5570*/  FADD.FTZ R171, R171, R170 ;  /* 0x000000aaabab7221 */ /* 0x000fe80000010000 */
[C---:B---3--:R-:W-:Y:S04]  /*5580*/  HMMA.16816.F32.BF16 R60, R104.reuse, R8, R60 ;  /* 0x00000008683c723c */ /* 0x048fe8000004183c */
[----:B------:R-:W-:Y:S04]  /*5590*/  FADD.FTZ R102, R102, R171 ;  /* 0x000000ab66667221 */ /* 0x000fe80000010000 */
[----:B------:R-:W-:Y:S04]  /*55a0*/  HMMA.16816.F32.BF16 R64, R104, R10, R64 ;  /* 0x0000000a6840723c */ /* 0x000fe80000041840 */
[----:B------:R-:W-:Y:S04]  /*55b0*/  FADD.FTZ R166, R101, R102 ;  /* 0x0000006665a67221 */ /* 0x000fe80000010000 */
[----:B------:R-:W-:-:S05]  /*55c0*/  @P0 BRA `(.L_x_470) ;  /* 0xffffdee000000947 */ /* 0x000fca000383ffff */
.L_x_469:
        /* <DEDUP_REMOVED lines=18> */
[----:B-1----:R-:W-:Y:S02]  /*56f0*/  FADD.FTZ R6, R11, R6 ;  /* 0x000000060b067221 */ /* 0x002fe40000010000 */
[----:B--2---:R-:W-:Y:S01]  /*5700*/  FADD.FTZ R5, R0, R5 ;  /* 0x0000000500057221 */ /* 0x004fe20000010000 */
[----:B------:R-:W-:Y:S02]  /*5710*/  SHF.R.S32.HI R0, RZ, 0x5, R2 ;  /* 0x00000005ff007819 */ /* 0x000fe40000011402 */
[----:B------:R-:W-:Y:S02]  /*5720*/  FSETP.NE.FTZ.AND P4, PT, R6, RZ, PT ;  /* 0x000000ff0600720b */ /* 0x000fe40003f95000 */
[----:B------:R-:W-:Y:S01]  /*5730*/  FSETP.NE.FTZ.AND P3, PT, R5, RZ, PT ;  /* 0x000000ff0500720b */ /* 0x000fe20003f75000 */
[----:B------:R-:W-:Y:S01]  /*5740*/  IMAD R0, R0, 0x200, R7 ;  /* 0x0000020000007824 */ /* 0x000fe200078e0207 */
[----:B------:R-:W-:-:S02]  /*5750*/  SHF.R.S32.HI R7, RZ, 0x2, R8 ;  /* 0x00000002ff077819 */ /* 0x000fc40000011408 */
[----:B------:R-:W-:-:S04]  /*5760*/  SHF.R.S32.HI R8, RZ, 0x1f, R8 ;  /* 0x0000001fff087819 */ /* 0x000fc80000011408 */
[----:B------:R-:W-:-:S03]  /*5770*/  LEA.HI R8, R8, R7, RZ, 0x3 ;  /* 0x0000000708087211 */ /* 0x000fc600078f18ff */
[----:B------:R-:W1:Y:S01]  /*5780*/  @P4 MUFU.RCP R9, R6 ;  /* 0x0000000600094308 */ /* 0x000e620000001000 */
[----:B------:R-:W-:-:S04]  /*5790*/  LOP3.LUT R8, R8, 0xfffffff8, RZ, 0xc0, !PT ;  /* 0xfffffff808087812 */ /* 0x000fc800078ec0ff */
[----:B------:R-:W-:-:S03]  /*57a0*/  IADD3 R8, R7, -R8, RZ ;  /* 0x8000000807087210 */ /* 0x000fc60007ffe0ff */
[----:B------:R-:W2:Y:S01]  /*57b0*/  @P3 MUFU.RCP R10, R5 ;  /* 0x00000005000a3308 */ /* 0x000ea20000001000 */
[C---:B------:R-:W-:Y:S02]  /*57c0*/  SHF.L.U32 R7, R8.reuse, 0x6, RZ ;  /* 0x0000000608077819 */ /* 0x040fe400000006ff */
[C---:B------:R-:W-:Y:S02]  /*57d0*/  LOP3.LUT R11, R8.reuse, 0x1, RZ, 0xc0, !PT ;  /* 0x00000001080b7812 */ /* 0x040fe400078ec0ff */
[----:B------:R-:W-:Y:S02]  /*57e0*/  LOP3.LUT R7, R7, 0x1c0, RZ, 0xc0, !PT ;  /* 0x000001c007077812 */ /* 0x000fe400078ec0ff */
[----:B------:R-:W-:Y:S01]  /*57f0*/  ISETP.NE.U32.AND P0, PT, R11, 0x1, PT ;  /* 0x000000010b00780c */ /* 0x000fe20003f05070 */
[----:B-1----:R-:W-:Y:S01]  /*5800*/  FMUL.FTZ R96, R9, R96 ;  /* 0x0000006009607220 */ /* 0x002fe20000410000 */
[----:B------:R-:W-:Y:S01]  /*5810*/  LEA.HI R7, R7, R7, RZ, 0x1d ;  /* 0x0000000707077211 */ /* 0x000fe200078fe8ff */
[C---:B------:R-:W-:Y:S01]  /*5820*/  FMUL.FTZ R97, R9.reuse, R97 ;  /* 0x0000006109617220 */ /* 0x040fe20000410000 */
[----:B------:R-:W-:Y:S01]  /*5830*/  R2P PR, R8, 0x6 ;  /* 0x0000000608007804 */ /* 0x000fe20000000000 */
[C---:B------:R-:W-:Y:S01]  /*5840*/  FMUL.FTZ R92, R9.reuse, R92 ;  /* 0x0000005c095c7220 */ /* 0x040fe20000410000 */
[----:B------:R-:W-:Y:S01]  /*5850*/  LEA R0, R0, R7, 0x1 ;  /* 0x0000000700007211 */ /* 0x000fe200078e08ff */
[----:B------:R-:W-:Y:S01]  /*5860*/  FMUL.FTZ R93, R9, R93 ;  /* 0x0000005d095d7220 */ /* 0x000fe20000410000 */
[----:B------:R-:W-:Y:S01]  /*5870*/  MOV R8, 0x40 ;  /* 0x0000004000087802 */ /* 0x000fe20000000f00 */
[----:B--2---:R-:W-:Y:S01]  /*5880*/  FMUL.FTZ R99, R10, R99 ;  /* 0x000000630a637220 */ /* 0x004fe20000410000 */
[----:B------:R-:W-:Y:S01]  /*5890*/  F2FP.BF16.PACK_AB R96, R97, R96 ;  /* 0x000000606160723e */ /* 0x000fe200000010ff */
[----:B------:R-:W-:Y:S01]  /*58a0*/  IMAD.SHL.U32 R7, R0, 0x2, RZ ;  /* 0x0000000200077824 */ /* 0x000fe200078e00ff */
[----:B------:R-:W-:Y:S01]  /*58b0*/  MOV R0, 0x20 ;  /* 0x0000002000007802 */ /* 0x000fe20000000f00 */
[----:B------:R-:W-:Y:S01]  /*58c0*/  FMUL.FTZ R98, R10, R98 ;  /* 0x000000620a627220 */ /* 0x000fe20000410000 */
[----:B------:R-:W-:Y:S01]  /*58d0*/  SEL R8, R8, 0xffffffc0, !P2 ;  /* 0xffffffc008087807 */ /* 0x000fe20005000000 */
[C---:B------:R-:W-:Y:S01]  /*58e0*/  FMUL.FTZ R95, R10.reuse, R95 ;  /* 0x0000005f0a5f7220 */ /* 0x040fe20000410000 */
[----:B------:R-:W-:Y:S01]  /*58f0*/  IADD3 R11, R7, -0x10, RZ ;  /* 0xfffffff0070b7810 */ /* 0x000fe20007ffe0ff */
[----:B------:R-:W-:Y:S01]  /*5900*/  FMUL.FTZ R94, R10, R94 ;  /* 0x0000005e0a5e7220 */ /* 0x000fe20000410000 */
[----:B------:R-:W-:Y:S01]  /*5910*/  SEL R0, R0, 0xffffffe0, !P1 ;  /* 0xffffffe000007807 */ /* 0x000fe20004800000 */
[----:B------:R-:W-:Y:S01]  /*5920*/  FMUL.FTZ R88, R9, R88 ;  /* 0x0000005809587220 */ /* 0x000fe20000410000 */
[----:B------:R-:W-:Y:S01]  /*5930*/  @P0 IADD3 R11, R7, 0x10, RZ ;  /* 0x00000010070b0810 */ /* 0x000fe20007ffe0ff */
[----:B------:R-:W-:Y:S01]  /*5940*/  FMUL.FTZ R89, R9, R89 ;  /* 0x0000005909597220 */ /* 0x000fe20000410000 */
[----:B------:R-:W-:Y:S01]  /*5950*/  F2FP.BF16.PACK_AB R98, R99, R98 ;  /* 0x000000626362723e */ /* 0x000fe200000010ff */
[C---:B------:R-:W-:Y:S01]  /*5960*/  FMUL.FTZ R91, R10.reuse, R91 ;  /* 0x0000005b0a5b7220 */ /* 0x040fe20000410000 */
[----:B------:R-:W-:Y:S01]  /*5970*/  F2FP.BF16.PACK_AB R92, R93, R92 ;  /* 0x0000005c5d5c723e */ /* 0x000fe200000010ff */
[C---:B------:R-:W-:Y:S01]  /*5980*/  FMUL.FTZ R90, R10.reuse, R90 ;  /* 0x0000005a0a5a7220 */ /* 0x040fe20000410000 */
[----:B------:R-:W-:Y:S01]  /*5990*/  F2FP.BF16.PACK_AB R94, R95, R94 ;  /* 0x0000005e5f5e723e */ /* 0x000fe200000010ff */
[----:B------:R-:W-:Y:S01]  /*59a0*/  FMUL.FTZ R84, R9, R84 ;  /* 0x0000005409547220 */ /* 0x000fe20000410000 */
[----:B------:R-:W-:Y:S01]  /*59b0*/  F2FP.BF16.PACK_AB R88, R89, R88 ;  /* 0x000000585958723e */ /* 0x000fe200000010ff */
[----:B------:R-:W-:Y:S01]  /*59c0*/  FMUL.FTZ R85, R9, R85 ;  /* 0x0000005509557220 */ /* 0x000fe20000410000 */
[----:B------:R-:W-:Y:S01]  /*59d0*/  F2FP.BF16.PACK_AB R90, R91, R90 ;  /* 0x0000005a5b5a723e */ /* 0x000fe200000010ff */
[C---:B------:R-:W-:Y:S01]  /*59e0*/  FMUL.FTZ R87, R10.reuse, R87 ;  /* 0x000000570a577220 */ /* 0x040fe20000410000 */
[----:B------:R-:W-:Y:S01]  /*59f0*/  IADD3 R13, R7, R0, RZ ;  /* 0x00000000070d7210 */ /* 0x000fe20007ffe0ff */
[C---:B------:R-:W-:Y:S01]  /*5a00*/  FMUL.FTZ R86, R10.reuse, R86 ;  /* 0x000000560a567220 */ /* 0x040fe20000410000 */
[----:B------:R-:W-:Y:S01]  /*5a10*/  F2FP.BF16.PACK_AB R84, R85, R84 ;  /* 0x000000545554723e */ /* 0x000fe200000010ff */
[----:B------:R-:W-:Y:S01]  /*5a20*/  FMUL.FTZ R80, R9, R80 ;  /* 0x0000005009507220 */ /* 0x000fe20000410000 */
        /* <DEDUP_REMOVED lines=11> */
[----:B------:R-:W-:Y:S01]  /*5ae0*/  FMUL.FTZ R79, R10, R79 ;  /* 0x0000004f0a4f7220 */ /* 0x000fe20000410000 */
        /* <DEDUP_REMOVED lines=24> */
[----:B------:R-:W-:Y:S01]  /*5c70*/  ISETP.NE.AND P0, PT, RZ, UR4, PT ;  /* 0x00000004ff007c0c */ /* 0x000fe2000bf05270 */
[----:B------:R-:W-:Y:S01]  /*5c80*/  FMUL.FTZ R38, R10, R38 ;  /* 0x000000260a267220 */ /* 0x000fe20000410000 */
[----:B------:R-:W-:Y:S01]  /*5c90*/  F2FP.BF16.PACK_AB R36, R37, R36 ;  /* 0x000000242524723e */ /* 0x000fe200000010ff */
[----:B------:R-:W-:Y:S01]  /*5ca0*/  IMAD.IADD R15, R0, 0x1, R11 ;  /* 0x00000001000f7824 */ /* 0x000fe200078e020b */
[----:B------:R-:W-:Y:S01]  /*5cb0*/  ISETP.NE.AND P1, PT, RZ, UR5, PT ;  /* 0x00000005ff007c0c */ /* 0x000fe2000bf25270 */
[----:B------:R-:W-:Y:S01]  /*5cc0*/  FMUL.FTZ R40, R9, R40 ;  /* 0x0000002809287220 */ /* 0x000fe20000410000 */
[----:B------:R-:W-:Y:S01]  /*5cd0*/  F2FP.BF16.PACK_AB R38, R39, R38 ;  /* 0x000000262726723e */ /* 0x000fe200000010ff */
[C---:B------:R-:W-:Y:S01]  /*5ce0*/  FMUL.FTZ R41, R9.reuse, R41 ;  /* 0x0000002909297220 */ /* 0x040fe20000410000 */
[----:B------:R-:W-:Y:S01]  /*5cf0*/  STS [R15], R84 ;  /* 0x000000540f007388 */ /* 0x000fe20000000800 */
[C---:B------:R-:W-:Y:S01]  /*5d00*/  FMUL.FTZ R43, R10.reuse, R43 ;  /* 0x0000002b0a2b7220 */ /* 0x040fe20000410000 */
[----:B------:R-:W-:Y:S01]  /*5d10*/  ISETP.NE.OR P2, PT, RZ, UR4, !P1 ;  /* 0x00000004ff007c0c */ /* 0x000fe2000cf45670 */
[C---:B------:R-:W-:Y:S01]  /*5d20*/  FMUL.FTZ R42, R10.reuse, R42 ;  /* 0x0000002a0a2a7220 */ /* 0x040fe20000410000 */
[----:B------:R-:W-:Y:S01]  /*5d30*/  STS [R15+0x400], R86 ;  /* 0x000400560f007388 */ /* 0x000fe20000000800 */
        /* <DEDUP_REMOVED lines=31> */
[----:B------:R-:W-:Y:S01]  /*5f30*/  @!P0 MOV R41, c[0x0][0x214] ;  /* 0x0000850000298a02 */ /* 0x000fe20000000f00 */
        /* <DEDUP_REMOVED lines=11> */
[----:B------:R-:W-:Y:S01]  /*5ff0*/  STS [R7+0x2400], R38 ;  /* 0x0024002607007388 */ /* 0x000fe20000000800 */
[C---:B------:R-:W-:Y:S01]  /*6000*/  FMUL.FTZ R67, R10.reuse, R67 ;  /* 0x000000430a437220 */ /* 0x040fe20000410000 */
[----:B------:R-:W1:Y:S01]  /*6010*/  @P4 MUFU.LG2 R6, R6 ;  /* 0x0000000600064308 */ /* 0x000e620000000c00 */
[----:B------:R-:W-:Y:S01]  /*6020*/  FMUL.FTZ R9, R9, R65 ;  /* 0x0000004109097220 */ /* 0x000fe20000410000 */
[----:B------:R-:W-:Y:S01]  /*6030*/  F2FP.BF16.PACK_AB R62, R63, R62 ;  /* 0x0000003e3f3e723e */ /* 0x000fe200000010ff */
[----:B------:R-:W-:Y:S01]  /*6040*/  FMUL.FTZ R10, R10, R66 ;  /* 0x000000420a0a7220 */ /* 0x000fe20000410000 */
[----:B------:R-:W-:Y:S01]  /*6050*/  STS [R11+0x2000], R40 ;  /* 0x002000280b007388 */ /* 0x000fe20000000800 */
[----:B------:R-:W-:Y:S01]  /*6060*/  LOP3.LUT R45, R2, 0xffffffe0, RZ, 0xc0, !PT ;  /* 0xffffffe0022d7812 */ /* 0x000fe200078ec0ff */
[----:B------:R-:W-:Y:S01]  /*6070*/  @P0 IMAD.MOV.U32 R43, RZ, RZ, c[0x0][0x210] ;  /* 0x00008400ff2b0624 */ /* 0x000fe200078e00ff */
[----:B------:R-:W-:Y:S01]  /*6080*/  F2FP.BF16.PACK_AB R9, R9, R64 ;  /* 0x000000400909723e */ /* 0x000fe200000010ff */
[----:B------:R2:W-:Y:S01]  /*6090*/  STS [R11+0x2400], R42 ;  /* 0x0024002a0b007388 */ /* 0x0005e20000000800 */
[----:B------:R-:W-:Y:S01]  /*60a0*/  F2FP.BF16.PACK_AB R10, R67, R10 ;  /* 0x0000000a430a723e */ /* 0x000fe200000010ff */
[----:B------:R-:W3:Y:S01]  /*60b0*/  @P3 MUFU.LG2 R5, R5 ;  /* 0x0000000500053308 */ /* 0x000ee20000000c00 */
[----:B------:R-:W-:Y:S01]  /*60c0*/  @!P0 MOV R43, 0x1 ;  /* 0x00000001002b8802 */ /* 0x000fe20000000f00 */
[----:B------:R-:W-:Y:S01]  /*60d0*/  STS [R13+0x2000], R44 ;  /* 0x0020002c0d007388 */ /* 0x000fe20000000800 */
[----:B------:R-:W-:-:S03]  /*60e0*/  IADD3 R45, -R45, R4, RZ ;  /* 0x000000042d2d7210 */ /* 0x000fc60007ffe1ff */
[----:B------:R4:W-:Y:S04]  /*60f0*/  STS [R13+0x2400], R46 ;  /* 0x0024002e0d007388 */ /* 0x0009e80000000800 */
[----:B------:R1:W-:Y:S04]  /*6100*/  STS [R15+0x2000], R48 ;  /* 0x002000300f007388 */ /* 0x0003e80000000800 */
[----:B------:R1:W-:Y:S04]  /*6110*/  STS [R15+0x2400], R50 ;  /* 0x002400320f007388 */ /* 0x0003e80000000800 */
[----:B------:R1:W-:Y:S04]  /*6120*/  STS [R17+0x2000], R52 ;  /* 0x0020003411007388 */ /* 0x0003e80000000800 */
[----:B------:R1:W-:Y:S01]  /*6130*/  STS [R17+0x2400], R54 ;  /* 0x0024003611007388 */ /* 0x0003e20000000800 */
[----:B--2---:R-:W-:-:S03]  /*6140*/  @P0 MOV R42, c[0x0][0x210] ;  /* 0x00008400002a0a02 */ /* 0x004fc60000000f00 */
[----:B------:R2:W-:Y:S02]  /*6150*/  STS [R19+0x2000], R56 ;  /* 0x0020003813007388 */ /* 0x0005e40000000800 */
[----:B------:R-:W-:Y:S01]  /*6160*/  @P0 IMAD R42, R42, c[0x0][0x214], RZ ;  /* 0x000085002a2a0a24 */ /* 0x000fe200078e02ff */
[----:B------:R-:W-:Y:S01]  /*6170*/  @!P0 SEL R42, R41, c[0x0][0x234], !P1 ;  /* 0x00008d00292a8a07 */ /* 0x000fe20004800000 */
[----:B------:R2:W-:Y:S01]  /*6180*/  STS [R19+0x2400], R58 ;  /* 0x0024003a13007388 */ /* 0x0005e20000000800 */
[----:B------:R-:W-:Y:S01]  /*6190*/  @P0 MOV R41, 0x1 ;  /* 0x0000000100290802 */ /* 0x000fe20000000f00 */
[----:B----4-:R-:W-:Y:S02]  /*61a0*/  CS2R R46, SRZ ;  /* 0x00000000002e7805 */ /* 0x010fe4000001ff00 */
[----:B------:R2:W-:Y:S01]  /*61b0*/  STS [R21+0x2000], R60 ;  /* 0x0020003c15007388 */ /* 0x0005e20000000800 */
[----:B------:R-:W-:-:S03]  /*61c0*/  @!P0 IMAD R41, R42, c[0x0][0x1c0], RZ ;  /* 0x000070002a298a24 */ /* 0x000fc600078e02ff */
[----:B------:R2:W-:Y:S04]  /*61d0*/  STS [R21+0x2400], R62 ;  /* 0x0024003e15007388 */ /* 0x0005e80000000800 */
[----:B------:R2:W-:Y:S04]  /*61e0*/  STS [R23+0x2000], R9 ;  /* 0x0020000917007388 */ /* 0x0005e80000000800 */
[----:B------:R2:W-:Y:S04]  /*61f0*/  STS [R23+0x2400], R10 ;  /* 0x0024000a17007388 */ /* 0x0005e80000000800 */
[----:B------:R-:W-:Y:S06]  /*6200*/  BAR.SYNC.DEFER_BLOCKING 0x0 ;  /* 0x0000000000007b1d */ /* 0x000fec0000010000 */
[----:B------:R-:W4:Y:S04]  /*6210*/  S2R R40, SR_CTAID.Y ;  /* 0x0000000000287919 */ /* 0x000f280000002600 */
[----:B------:R-:W5:Y:S04]  /*6220*/  S2R R0, SR_CTAID.X ;  /* 0x0000000000007919 */ /* 0x000f680000002500 */
[----:B------:R-:W1:Y:S04]  /*6230*/  S2R R7, SR_CTAID.Z ;  /* 0x0000000000077919 */ /* 0x000e680000002700 */
[----:B------:R2:W2:Y:S04]  /*6240*/  LDS.128 R32, [R152] ;  /* 0x0000000098207984 */ /* 0x0004a80000000c00 */
[----:B------:R2:W2:Y:S01]  /*6250*/  LDS.128 R28, [R152+0x800] ;  /* 0x00080000981c7984 */ /* 0x0004a20000000c00 */
[----:B----4-:R-:W-:-:S03]  /*6260*/  @!P2 IMAD R2, R40, c[0x0][0x214], RZ ;  /* 0x000085002802aa24 */ /* 0x010fc600078e02ff */
[----:B------:R4:W2:Y:S01]  /*6270*/  LDS.128 R24, [R152+0x1000] ;  /* 0x0010000098187984 */ /* 0x0008a20000000c00 */
[----:B------:R-:W-:Y:S01]  /*6280*/  IMAD R41, R40, R41, RZ ;  /* 0x0000002928297224 */ /* 0x000fe200078e02ff */
[----:B------:R-:W-:Y:S02]  /*6290*/  @!P2 SHF.R.S32.HI R47, RZ, 0x1f, R2 ;  /* 0x0000001fff2fa819 */ /* 0x000fe40000011402 */
[----:B------:R4:W2:Y:S01]  /*62a0*/  LDS.128 R20, [R152+0x1800] ;  /* 0x0018000098147984 */ /* 0x0008a20000000c00 */
[----:B------:R-:W-:Y:S01]  /*62b0*/  @!P2 MOV R46, R2 ;  /* 0x00000002002ea202 */ /* 0x000fe20000000f00 */
[----:B-----5:R-:W-:Y:S01]  /*62c0*/  IMAD R4, R0, R43, RZ ;  /* 0x0000002b00047224 */ /* 0x020fe200078e02ff */
[----:B------:R-:W-:Y:S01]  /*62d0*/  SEL R41, R41, RZ, P2 ;  /* 0x000000ff29297207 */ /* 0x000fe20001000000 */
[----:B------:R4:W2:Y:S01]  /*62e0*/  LDS.128 R16, [R152+0x2000] ;  /* 0x0020000098107984 */ /* 0x0008a20000000c00 */
[----:B------:R-:W-:Y:S01]  /*62f0*/  LOP3.LUT P2, RZ, R45, 0x3, RZ, 0xc0, !PT ;  /* 0x000000032dff7812 */ /* 0x000fe2000784c0ff */
[----:B-1----:R-:W-:-:S02]  /*6300*/  @P4 FMUL.FTZ R45, R6, 0.69314718246459960938 ;  /* 0x3f317218062d4820 */ /* 0x002fc40000410000 */
[----:B------:R4:W1:Y:S01]  /*6310*/  LDS.128 R12, [R152+0x2800] ;  /* 0x00280000980c7984 */ /* 0x0008620000000c00 */
[----:B------:R-:W-:Y:S01]  /*6320*/  IMAD R42, R7, R42, R41 ;  /* 0x0000002a072a7224 */ /* 0x000fe200078e0229 */
[----:B------:R-:W-:Y:S01]  /*6330*/  SHF.L.U32 R41, R4, 0x6, RZ ;  /* 0x0000000604297819 */ /* 0x000fe200000006ff */
[----:B---3--:R-:W-:Y:S01]  /*6340*/  @P3 FMUL.FTZ R6, R5, 0.69314718246459960938 ;  /* 0x3f31721805063820 */ /* 0x008fe20000410000 */
[----:B------:R4:W3:Y:S01]  /*6350*/  LDS.128 R8, [R152+0x3000] ;  /* 0x0030000098087984 */ /* 0x0008e20000000c00 */
        /* <DEDUP_REMOVED lines=27> */
.L_x_474:
[----:B------:R-:W-:Y:S05]  /*6510*/  BSYNC B0 ;  /* 0x0000000000007941 */ /* 0x000fea0003800000 */
.L_x_473:
[----:B------:R-:W-:Y:S01]  /*6520*/  SHF.R.S32.HI R3, RZ, 0x1f, R40 ;  /* 0x0000001fff037819 */ /* 0x000fe20000011428 */
[----:B------:R-:W-:Y:S01]  /*6530*/  ULDC.64 UR4, c[0x0][0x1e8] ;  /* 0x00007a0000047ab9 */ /* 0x000fe20000000a00 */
[--C-:B------:R-:W-:Y:S01]  /*6540*/  SHF.R.S32.HI R163, RZ, 0x1f, R162.reuse ;  /* 0x0000001fffa37819 */ /* 0x100fe200000114a2 */
[----:B------:R-:W-:Y:S01]  /*6550*/  USHF.L.U32 UR7, UR4, 0x5, URZ ;  /* 0x0000000504077899 */ /* 0x000fe2000800063f */
[----:B------:R-:W-:Y:S01]  /*6560*/  SHF.R.S32.HI R0, RZ, 0x1f, R7 ;  /* 0x0000001fff007819 */ /* 0x000fe20000011407 */
[----:B------:R-:W-:Y:S01]  /*6570*/  IMAD R3, R3, c[0x0][0x1e0], RZ ;  /* 0x0000780003037a24 */ /* 0x000fe200078e02ff */
[----:B------:R-:W-:Y:S01]  /*6580*/  UMOV UR6, 0x5 ;  /* 0x0000000500067882 */ /* 0x000fe20000000000 */
[----:B----4-:R-:W-:Y:S01]  /*6590*/  IMAD.WIDE.U32 R4, R40, c[0x0][0x1e0], R162 ;  /* 0x0000780028047a25 */ /* 0x010fe200078e00a2 */
        /* <DEDUP_REMOVED lines=14> */
[----:B--2---:R-:W-:Y:S01]  /*6680*/  STG.E.128 [R2.64], R32 ;  /* 0x0000002002007986 */ /* 0x004fe2000c101d0a */
[----:B------:R-:W-:Y:S02]  /*6690*/  IADD3.X R7, R3, UR5, RZ, P0, !PT ;  /* 0x0000000503077c10 */ /* 0x000fe400087fe4ff */
[----:B------:R-:W-:Y:S01]  /*66a0*/  IADD3 R4, P0, R6, UR7, RZ ;  /* 0x0000000706047c10 */ /* 0x000fe2000ff1e0ff */
[----:B------:R-:W-:Y:S03]  /*66b0*/  STG.E.128 [R2.64+0x80], R16 ;  /* 0x0000801002007986 */ /* 0x000fe6000c101d0a */
[----:B------:R-:W-:Y:S01]  /*66c0*/  IADD3.X R5, R7, UR5, RZ, P0, !PT ;  /* 0x0000000507057c10 */ /* 0x000fe200087fe4ff */
[----:B------:R-:W-:Y:S01]  /*66d0*/  STG.E.128 [R6.64], R28 ;  /* 0x0000001c06007986 */ /* 0x000fe2000c101d0a */
[----:B------:R-:W-:-:S03]  /*66e0*/  IADD3 R40, P0, R4, UR7, RZ ;  /* 0x0000000704287c10 */ /* 0x000fc6000ff1e0ff */
[----:B-1----:R-:W-:Y:S01]  /*66f0*/  STG.E.128 [R6.64+0x80], R12 ;  /* 0x0000800c06007986 */ /* 0x002fe2000c101d0a */
[----:B------:R-:W-:-:S03]  /*6700*/  IADD3.X R41, R5, UR5, RZ, P0, !PT ;  /* 0x0000000505297c10 */ /* 0x000fc600087fe4ff */
[----:B------:R-:W-:Y:S04]  /*6710*/  STG.E.128 [R4.64], R24 ;  /* 0x0000001804007986 */ /* 0x000fe8000c101d0a */
[----:B---3--:R-:W-:Y:S04]  /*6720*/  STG.E.128 [R4.64+0x80], R8 ;  /* 0x0000800804007986 */ /* 0x008fe8000c101d0a */
[----:B------:R-:W-:Y:S04]  /*6730*/  STG.E.128 [R40.64], R20 ;  /* 0x0000001428007986 */ /* 0x000fe8000c101d0a */
[----:B------:R-:W-:Y:S01]  /*6740*/  STG.E.128 [R40.64+0x80], R36 ;  /* 0x0000802428007986 */ /* 0x000fe2000c101d0a */
[----:B------:R-:W-:Y:S05]  /*6750*/  EXIT ;  /* 0x000000000000794d */ /* 0x000fea0003800000 */
.L_x_467:
        /* <DEDUP_REMOVED lines=109> */
.L_x_475:
        /* <DEDUP_REMOVED lines=13> */
.L_x_1401:


//--------------------- .text._ZN5flash16flash_fwd_kernelI23Flash_fwd_kernel_traitsILi128ELi64ELi64ELi4ELb0ELb0EN7cutlass10bfloat16_tE19Flash_kernel_traitsILi128ELi64ELi64ELi4ES3_EELb0ELb1ELb0ELb0ELb0ELb1ELb0ELb0EEEvNS_16Flash_fwd_paramsE --------------------------
	.section	.text._ZN5flash16flash_fwd_kernelI23Flash_fwd_kernel_traitsILi128ELi64ELi64ELi4ELb0ELb0EN7cutlass10bfloat16_tE19Flash_kernel_traitsILi128ELi64ELi64ELi4ES3_EELb0ELb1ELb0ELb0ELb0ELb1ELb0ELb0EEEvNS_16Flash_fwd_paramsE,"ax",@progbits
	.sectioninfo	@"SHI_REGISTERS=191"
	.align	128
        .global         _ZN5flash16flash_fwd_kernelI23Flash_fwd_kernel_traitsILi128ELi64ELi64ELi4ELb0ELb0EN7cutlass10bfloat16_tE19Flash_kernel_traitsILi128ELi64ELi64ELi4ES3_EELb0ELb1ELb0ELb0ELb0ELb1ELb0ELb0EEEvNS_16Flash_fwd_paramsE
        .type           _ZN5flash16flash_fwd_kernelI23Flash_fwd_kernel_traitsILi128ELi64ELi64ELi4ELb0ELb0EN7cutlass10bfloat16_tE19Flash_kernel_traitsILi128ELi64ELi64ELi4ES3_EELb0ELb1ELb0ELb0ELb0ELb1ELb0ELb0EEEvNS_16Flash_fwd_paramsE,@function
        .size           _ZN5flash16flash_fwd_kernelI23Flash_fwd_kernel_traitsILi128ELi64ELi64ELi4ELb0ELb0EN7cutlass10bfloat16_tE19Flash_kernel_traitsILi128ELi64ELi64ELi4ES3_EELb0ELb1ELb0ELb0ELb0ELb1ELb0ELb0EEEvNS_16Flash_fwd_paramsE,(.L_x_1402 - _ZN5flash16flash_fwd_kernelI23Flash_fwd_kernel_traitsILi128ELi64ELi64ELi4ELb0ELb0EN7cutlass10bfloat16_tE19Flash_kernel_traitsILi128ELi64ELi64ELi4ES3_EELb0ELb1ELb0ELb0ELb0ELb1ELb0ELb0EEEvNS_16Flash_fwd_paramsE)
        .other          _ZN5flash16flash_fwd_kernelI23Flash_fwd_kernel_traitsILi128ELi64ELi64ELi4ELb0ELb0EN7cutlass10bfloat16_tE19Flash_kernel_traitsILi128ELi64ELi64ELi4ES3_EELb0ELb1ELb0ELb0ELb0ELb1ELb0ELb0EEEvNS_16Flash_fwd_paramsE,@"STO_CUDA_ENTRY STV_DEFAULT"
_ZN5flash16flash_fwd_kernelI23Flash_fwd_kernel_traitsILi128ELi64ELi64ELi4ELb0ELb0EN7cutlass10bfloat16_tE19Flash_kernel_traitsILi128ELi64ELi64ELi4ES3_EELb0ELb1ELb0ELb0ELb0ELb1ELb0ELb0EEEvNS_16Flash_fwd_paramsE:
.text._ZN5flash16flash_fwd_kernelI23Flash_fwd_kernel_traitsILi128ELi64ELi64ELi4ELb0ELb0EN7cutlass10bfloat16_tE19Flash_kernel_traitsILi128ELi64ELi64ELi4ES3_EELb0ELb1ELb0ELb0ELb0ELb1ELb0ELb0EEEvNS_16Flash_fwd_paramsE:
[----:B------:R-:W-:Y:S02]  /*0000*/  MOV R1, c[0x0][0x28] ;  /* 0x00000a0000017a02 */ /* 0x000fe40000000f00 */
[----:B------:R-:W1:Y:S01]  /*0010*/  LDC.U8 R2, c[0x0][0x312] ;  /* 0x0000c480ff027b82 */ /* 0x000e620000000000 */
[----:B------:R-:W2:Y:S01]  /*0020*/  S2R R0, SR_CTAID.Y ;  /* 0x0000000000007919 */ /* 0x000ea20000002600 */
[----:B------:R-:W-:Y:S01]  /*0030*/  ISETP.NE.U32.AND P2, PT, RZ, c[0x0][0x240], PT ;  /* 0x00009000ff007a0c */ /* 0x000fe20003f45070 */
[----:B------:R-:W-:Y:S01]  /*0040*/  IMAD.MOV.U32 R3, RZ, RZ, 0x4 ;  /* 0x00000004ff037424 */ /* 0x000fe200078e00ff */
[----:B------:R-:W-:Y:S01]  /*0050*/  ISETP.EQ.U32.AND P1, PT, RZ, c[0x0][0x248], PT ;  /* 0x00009200ff007a0c */ /* 0x000fe20003f22070 */
[----:B------:R-:W-:Y:S01]  /*0060*/  IMAD.MOV.U32 R150, RZ, RZ, -0x1 ;  /* 0xffffffffff967424 */ /* 0x000fe200078e00ff */
[----:B------:R-:W-:Y:S01]  /*0070*/  ISETP.NE.AND.EX P2, PT, RZ, c[0x0][0x244], PT, P2 ;  /* 0x00009100ff007a0c */ /* 0x000fe20003f45320 */
[----:B------:R-:W-:Y:S01]  /*0080*/  ULDC.64 UR6, c[0x0][0x118] ;  /* 0x0000460000067ab9 */ /* 0x000fe20000000a00 */
[----:B------:R-:W-:Y:S01]  /*0090*/  IMAD.MOV.U32 R7, RZ, RZ, -0x1 ;  /* 0xffffffffff077424 */ /* 0x000fe200078e00ff */
[----:B------:R-:W-:-:S04]  /*00a0*/  ISETP.NE.U32.AND P0, PT, RZ, c[0x0][0x250], PT ;  /* 0x00009400ff007a0c */ /* 0x000fc80003f05070 */
[----:B------:R-:W-:Y:S02]  /*00b0*/  ISETP.NE.AND.EX P0, PT, RZ, c[0x0][0x254], PT, P0 ;  /* 0x00009500ff007a0c */ /* 0x000fe40003f05300 */
[----:B-1----:R-:W-:Y:S01]  /*00c0*/  ISETP.NE.AND P3, PT, R2, RZ, PT ;  /* 0x000000ff0200720c */ /* 0x002fe20003f65270 */
[----:B--2---:R-:W-:-:S03]  /*00d0*/  IMAD.WIDE R10, R0, R3, c[0x0][0x240] ;  /* 0x00009000000a7625 */ /* 0x004fc600078e0203 */
[----:B------:R-:W-:Y:S01]  /*00e0*/  ISETP.EQ.OR.EX P1, PT, RZ, c[0x0][0x24c], !P3, P1 ;  /* 0x00009300ff007a0c */ /* 0x000fe20005f22710 */
[CC--:B------:R-:W-:Y:S01]  /*00f0*/  IMAD.WIDE R8, R0.reuse, R3.reuse, c[0x0][0x248] ;  /* 0x0000920000087625 */ /* 0x0c0fe200078e0203 */
[----:B------:R-:W2:Y:S04]  /*0100*/  @P2 LDG.E R150, [R10.64] ;  /* 0x000000060a962981 */ /* 0x000ea8000c1e1900 */
[----:B------:R-:W2:Y:S01]  /*0110*/  @P2 LDG.E R153, [R10.64+0x4] ;  /* 0x000004060a992981 */ /* 0x000ea2000c1e1900 */
[----:B------:R-:W-:Y:S02]  /*0120*/  IMAD.MOV.U32 R2, RZ, RZ, RZ ;  /* 0x000000ffff027224 */ /* 0x000fe400078e00ff */
[----:B------:R-:W-:-:S04]  /*0130*/  @P0 IMAD.WIDE R4, R0, R3, c[0x0][0x250] ;  /* 0x0000940000040625 */ /* 0x000fc800078e0203 */
[----:B------:R1:W5:Y:S04]  /*0140*/  @!P1 LDG.E R7, [R8.64] ;  /* 0x0000000608079981 */ /* 0x000368000c1e1900 */
[----:B------:R1:W5:Y:S01]  /*0150*/  @P0 LDG.E R2, [R4.64] ;  /* 0x0000000604020981 */ /* 0x000362000c1e1900 */
[----:B------:R-:W-:-:S03]  /*0160*/  ISETP.NE.U32.AND P0, PT, RZ, c[0x0][0x248], PT ;  /* 0x00009200ff007a0c */ /* 0x000fc60003f05070 */
[----:B------:R-:W3:Y:S04]  /*0170*/  S2R R165, SR_CTAID.X ;  /* 0x0000000000a57919 */ /* 0x000ee80000002500 */
[----:B------:R-:W4:Y:S04]  /*0180*/  S2R R18, SR_CTAID.Z ;  /* 0x0000000000127919 */ /* 0x000f280000002700 */
[----:B------:R-:W1:Y:S01]  /*0190*/  S2R R86, SR_TID.X ;  /* 0x0000000000567919 */ /* 0x000e620000002100 */
[----:B------:R-:W-:Y:S01]  /*01a0*/  ISETP.NE.AND.EX P0, PT, RZ, c[0x0][0x24c], PT, P0 ;  /* 0x00009300ff007a0c */ /* 0x000fe20003f05300 */
[----:B--2---:R-:W-:-:S02]  /*01b0*/  @P2 IMAD.IADD R153, R153, 0x1, -R150 ;  /* 0x0000000199992824 */ /* 0x004fc400078e0a96 */
[----:B------:R-:W-:-:S10]  /*01c0*/  @!P2 IMAD.MOV.U32 R153, RZ, RZ, c[0x0][0x214] ;  /* 0x00008500ff99a624 */ /* 0x000fd400078e00ff */
[----:B------:R-:W-:Y:S05]  /*01d0*/  @!P0 BRA `(.L_x_476) ;  /* 0x0000004000008947 */ /* 0x000fea0003800000 */
[----:B-1-34-:R-:W2:Y:S02]  /*01e0*/  @P3 LDG.E R4, [R8.64+0x4] ;  /* 0x0000040608043981 */ /* 0x01aea4000c1e1900 */
[----:B--2--5:R-:W-:-:S06]  /*01f0*/  @P3 IADD3 R4, R4, -R7, RZ ;  /* 0x8000000704043210 */ /* 0x024fcc0007ffe0ff */
[----:B------:R1:W5:Y:S01]  /*0200*/  @!P3 LDG.E R4, [R8.64] ;  /* 0x000000060804b981 */ /* 0x000362000c1e1900 */
[----:B------:R-:W-:Y:S05]  /*0210*/  BRA `(.L_x_477) ;  /* 0x0000001000007947 */ /* 0x000fea0003800000 */
.L_x_476:
[----:B-1-34-:R-:W-:Y:S02]  /*0220*/  MOV R4, c[0x0][0x218] ;  /* 0x0000860000047a02 */ /* 0x01afe40000000f00 */
.L_x_477:
[----:B------:R-:W-:-:S04]  /*0230*/  ISETP.NE.U32.AND P2, PT, RZ, c[0x0][0x258], PT ;  /* 0x00009600ff007a0c */ /* 0x000fc80003f45070 */
[----:B------:R-:W-:-:S13]  /*0240*/  ISETP.NE.AND.EX P2, PT, RZ, c[0x0][0x25c], PT, P2 ;  /* 0x00009700ff007a0c */ /* 0x000fda0003f45320 */
[----:B-1----:R-:W-:-:S05]  /*0250*/  @P2 IMAD.WIDE R8, R0, R3, c[0x0][0x258] ;  /* 0x0000960000082625 */ /* 0x002fca00078e0203 */
[----:B------:R-:W2:Y:S01]  /*0260*/  @P2 LDG.E R5, [R8.64] ;  /* 0x0000000608052981 */ /* 0x000ea2000c1e1900 */
[----:B------:R-:W-:Y:S01]  /*0270*/  IMAD.SHL.U32 R90, R165, 0x40, RZ ;  /* 0x00000040a55a7824 */ /* 0x000fe200078e00ff */
[----:B------:R-:W-:-:S04]  /*0280*/  @!P2 ISETP.NE.U32.AND P1, PT, RZ, c[0x0][0x268], PT ;  /* 0x00009a00ff00aa0c */ /* 0x000fc80003f25070 */
[----:B------:R-:W-:Y:S02]  /*0290*/  ISETP.GT.AND P0, PT, R153, R90, PT ;  /* 0x0000005a9900720c */ /* 0x000fe40003f04270 */
[----:B------:R-:W-:-:S04]  /*02a0*/  @!P2 ISETP.NE.AND.EX P1, PT, RZ, c[0x0][0x26c], PT, P1 ;  /* 0x00009b00ff00aa0c */ /* 0x000fc80003f25310 */
[----:B------:R-:W-:Y:S01]  /*02b0*/  @!P2 SEL R3, RZ, c[0x0][0x21c], !P1 ;  /* 0x00008700ff03aa07 */ /* 0x000fe20004800000 */
[----:B--2--5:R-:W-:-:S03]  /*02c0*/  @P2 IMAD.IADD R84, R5, 0x1, -R2 ;  /* 0x0000000105542824 */ /* 0x024fc600078e0a02 */
[----:B------:R-:W-:-:S03]  /*02d0*/  @!P2 IADD3 R84, R3, R4, -R2 ;  /* 0x000000040354a210 */ /* 0x000fc60007ffe802 */
[----:B------:R-:W-:Y:S05]  /*02e0*/  @!P0 EXIT ;  /* 0x000000000000894d */ /* 0x000fea0003800000 */
[----:B------:R-:W-:Y:S02]  /*02f0*/  IADD3 R3, -R153, 0x7f, R90 ;  /* 0x0000007f99037810 */ /* 0x000fe40007ffe15a */
[----:B------:R-:W-:Y:S02]  /*0300*/  IADD3 R6, R84, 0x3f, RZ ;  /* 0x0000003f54067810 */ /* 0x000fe40007ffe0ff */
[----:B------:R-:W-:Y:S02]  /*0310*/  IADD3 R4, R3, c[0x0][0x2e8], R84 ;  /* 0x0000ba0003047a10 */ /* 0x000fe40007ffe054 */
[----:B------:R-:W-:Y:S02]  /*0320*/  SHF.R.S32.HI R5, RZ, 0x1f, R6 ;  /* 0x0000001fff057819 */ /* 0x000fe40000011406 */
[----:B------:R-:W-:Y:S02]  /*0330*/  SHF.R.S32.HI R3, RZ, 0x1f, R4 ;  /* 0x0000001fff037819 */ /* 0x000fe40000011404 */
[----:B------:R-:W-:-:S02]  /*0340*/  LEA.HI R5, R5, R6, RZ, 0x6 ;  /* 0x0000000605057211 */ /* 0x000fc400078f30ff */
[----:B------:R-:W-:Y:S02]  /*0350*/  LEA.HI R3, R3, R4, RZ, 0x6 ;  /* 0x0000000403037211 */ /* 0x000fe400078f30ff */
[----:B------:R-:W-:Y:S02]  /*0360*/  SHF.R.S32.HI R5, RZ, 0x6, R5 ;  /* 0x00000006ff057819 */ /* 0x000fe40000011405 */
[----:B------:R-:W-:-:S04]  /*0370*/  SHF.R.S32.HI R120, RZ, 0x6, R3 ;  /* 0x00000006ff787819 */ /* 0x000fc80000011403 */
[----:B------:R-:W-:-:S04]  /*0380*/  IMNMX R120, R5, R120, PT ;  /* 0x0000007805787217 */ /* 0x000fc80003800200 */
[----:B------:R-:W-:-:S13]  /*0390*/  ISETP.GE.AND P0, PT, R120, 0x1, PT ;  /* 0x000000017800780c */ /* 0x000fda0003f06270 */
[----:B------:R-:W-:Y:S05]  /*03a0*/  @!P0 BRA `(.L_x_478) ;  /* 0x00008b1000008947 */ /* 0x000fea0003800000 */
[----:B------:R-:W-:Y:S02]  /*03b0*/  ISETP.NE.AND P1, PT, R150, -0x1, PT ;  /* 0xffffffff9600780c */ /* 0x000fe40003f25270 */
[----:B------:R-:W-:-:S11]  /*03c0*/  ISETP.NE.AND P0, PT, R7, -0x1, PT ;  /* 0xffffffff0700780c */ /* 0x000fd60003f05270 */
[----:B------:R-:W-:Y:S01]  /*03d0*/  @!P1 SHF.R.S32.HI R5, RZ, 0x1f, R0 ;  /* 0x0000001fff059819 */ /* 0x000fe20000011400 */
[----:B------:R-:W-:Y:S01]  /*03e0*/  @P1 IMAD.WIDE.U32 R10, R150, c[0x0][0x190], RZ ;  /* 0x00006400960a1a25 */ /* 0x000fe200078e00ff */
[----:B------:R-:W-:-:S03]  /*03f0*/  @P0 IADD3 R3, R2, R7, RZ ;  /* 0x0000000702030210 */ /* 0x000fc60007ffe0ff */
[----:B------:R-:W-:Y:S02]  /*0400*/  @!P1 IMAD R5, R5, c[0x0][0x178], RZ ;  /* 0x00005e0005059a24 */ /* 0x000fe400078e02ff */
[----:B------:R-:W-:-:S04]  /*0410*/  @!P1 IMAD.WIDE.U32 R12, R0, c[0x0][0x178], RZ ;  /* 0x00005e00000c9a25 */ /* 0x000fc800078e00ff */
[----:B------:R-:W-:Y:S01]  /*0420*/  @!P1 IMAD R4, R0, c[0x0][0x17c], R5 ;  /* 0x00005f0000049a24 */ /* 0x000fe200078e0205 */
[----:B------:R-:W-:Y:S01]  /*0430*/  @!P1 MOV R10, R12 ;  /* 0x0000000c000a9202 */ /* 0x000fe20000000f00 */
[----:B------:R-:W-:-:S04]  /*0440*/  @P0 IMAD.WIDE.U32 R158, R3, c[0x0][0x198], RZ ;  /* 0x00006600039e0a25 */ /* 0x000fc800078e00ff */
[----:B------:R-:W-:Y:S01]  /*0450*/  @P1 IMAD R9, R150, c[0x0][0x194], R11 ;  /* 0x0000650096091a24 */ /* 0x000fe200078e020b */
[----:B------:R-:W-:Y:S01]  /*0460*/  @!P1 IADD3 R9, R13, R4, RZ ;  /* 0x000000040d099210 */ /* 0x000fe20007ffe0ff */
[----:B------:R-:W-:Y:S01]  /*0470*/  @P0 IMAD R3, R3, c[0x0][0x19c], R159 ;  /* 0x0000670003030a24 */ /* 0x000fe200078e029f */
[----:B------:R-:W-:Y:S05]  /*0480*/  @P0 BRA `(.L_x_479) ;  /* 0x000000a000000947 */ /* 0x000fea0003800000 */
[----:B------:R-:W-:Y:S01]  /*0490*/  SHF.R.S32.HI R5, RZ, 0x1f, R2 ;  /* 0x0000001fff057819 */ /* 0x000fe20000011402 */
[----:B------:R-:W-:Y:S01]  /*04a0*/  IMAD.WIDE.U32 R12, R2, c[0x0][0x198], RZ ;  /* 0x00006600020c7a25 */ /* 0x000fe200078e00ff */
[----:B------:R-:W-:-:S03]  /*04b0*/  SHF.R.S32.HI R3, RZ, 0x1f, R0 ;  /* 0x0000001fff037819 */ /* 0x000fc60000011400 */
[----:B------:R-:W-:Y:S02]  /*04c0*/  IMAD R5, R5, c[0x0][0x198], RZ ;  /* 0x0000660005057a24 */ /* 0x000fe400078e02ff */
[----:B------:R-:W-:Y:S02]  /*04d0*/  IMAD R3, R3, c[0x0][0x180], RZ ;  /* 0x0000600003037a24 */ /* 0x000fe400078e02ff */
[----:B------:R-:W-:Y:S02]  /*04e0*/  IMAD R4, R2, c[0x0][0x19c], R5 ;  /* 0x0000670002047a24 */ /* 0x000fe400078e0205 */
[----:B------:R-:W-:-:S03]  /*04f0*/  IMAD R3, R0, c[0x0][0x184], R3 ;  /* 0x0000610000037a24 */ /* 0x000fc600078e0203 */
[----:B------:R-:W-:-:S05]  /*0500*/  IADD3 R13, R13, R4, RZ ;  /* 0x000000040d0d7210 */ /* 0x000fca0007ffe0ff */
[----:B------:R-:W-:-:S05]  /*0510*/  IMAD.WIDE.U32 R158, R0, c[0x0][0x180], R12 ;  /* 0x00006000009e7a25 */ /* 0x000fca00078e000c */
[----:B------:R-:W-:Y:S02]  /*0520*/  IADD3 R3, R159, R3, RZ ;  /* 0x000000039f037210 */ /* 0x000fe40007ffe0ff */
.L_x_479:
[----:B------:R-:W-:Y:S01]  /*0530*/  IABS R6, c[0x0][0x1c8] ;  /* 0x0000720000067a13 */ /* 0x000fe20000000000 */
[----:B------:R-:W-:-:S03]  /*0540*/  @P0 IMAD.IADD R7, R2, 0x1, R7 ;  /* 0x0000000102070824 */ /* 0x000fc600078e0207 */
[----:B------:R-:W1:Y:S01]  /*0550*/  I2F.RP R8, R6 ;  /* 0x0000000600087306 */ /* 0x000e620000209400 */
[----:B------:R-:W-:-:S07]  /*0560*/  @P0 IMAD.WIDE.U32 R24, R7, c[0x0][0x1a0], RZ ;  /* 0x0000680007180a25 */ /* 0x000fce00078e00ff */
[----:B-1----:R-:W1:Y:S02]  /*0570*/  MUFU.RCP R12, R8 ;  /* 0x00000008000c7308 */ /* 0x002e640000001000 */
[----:B-1----:R-:W-:-:S06]  /*0580*/  IADD3 R12, R12, 0xffffffe, RZ ;  /* 0x0ffffffe0c0c7810 */ /* 0x002fcc0007ffe0ff */
[----:B------:R-:W1:Y:S02]  /*0590*/  F2I.FTZ.U32.TRUNC.NTZ R13, R12 ;  /* 0x0000000c000d7305 */ /* 0x000e64000021f000 */
[----:B-1----:R-:W-:Y:S02]  /*05a0*/  IMAD.MOV R4, RZ, RZ, -R13 ;  /* 0x000000ffff047224 */ /* 0x002fe400078e0a0d */
[----:B------:R-:W-:Y:S02]  /*05b0*/  IMAD.MOV.U32 R12, RZ, RZ, RZ ;  /* 0x000000ffff0c7224 */ /* 0x000fe400078e00ff */
[----:B------:R-:W-:Y:S01]  /*05c0*/  IMAD R5, R4, R6, RZ ;  /* 0x0000000604057224 */ /* 0x000fe200078e02ff */
[----:B------:R-:W-:-:S03]  /*05d0*/  IABS R4, R18 ;  /* 0x0000001200047213 */ /* 0x000fc60000000000 */
[----:B------:R-:W-:-:S04]  /*05e0*/  IMAD.HI.U32 R5, R13, R5, R12 ;  /* 0x000000050d057227 */ /* 0x000fc800078e000c */
[----:B------:R-:W-:Y:S02]  /*05f0*/  @P0 IMAD R12, R7, c[0x0][0x1a4], R25 ;  /* 0x00006900070c0a24 */ /* 0x000fe400078e0219 */
[----:B------:R-:W-:-:S04]  /*0600*/  IMAD.HI.U32 R118, R5, R4, RZ ;  /* 0x0000000405767227 */ /* 0x000fc800078e00ff */
[----:B------:R-:W-:-:S04]  /*0610*/  IMAD.MOV R5, RZ, RZ, -R118 ;  /* 0x000000ffff057224 */ /* 0x000fc800078e0a76 */
[----:B------:R-:W-:Y:S01]  /*0620*/  IMAD R5, R6, R5, R4 ;  /* 0x0000000506057224 */ /* 0x000fe200078e0204 */
[----:B------:R-:W-:-:S04]  /*0630*/  LOP3.LUT R4, R18, c[0x0][0x1c8], RZ, 0x3c, !PT ;  /* 0x0000720012047a12 */ /* 0x000fc800078e3cff */
[----:B------:R-:W-:Y:S02]  /*0640*/  ISETP.GT.U32.AND P2, PT, R6, R5, PT ;  /* 0x000000050600720c */ /* 0x000fe40003f44070 */
[----:B------:R-:W-:-:S11]  /*0650*/  ISETP.GE.AND P1, PT, R4, RZ, PT ;  /* 0x000000ff0400720c */ /* 0x000fd60003f26270 */
[----:B------:R-:W-:Y:S01]  /*0660*/  @!P2 IMAD.IADD R5, R5, 0x1, -R6 ;  /* 0x000000010505a824 */ /* 0x000fe200078e0a06 */
[----:B------:R-:W-:Y:S02]  /*0670*/  @!P2 IADD3 R118, R118, 0x1, RZ ;  /* 0x000000017676a810 */ /* 0x000fe40007ffe0ff */
[----:B------:R-:W-:Y:S02]  /*0680*/  ISETP.NE.AND P2, PT, RZ, c[0x0][0x1c8], PT ;  /* 0x00007200ff007a0c */ /* 0x000fe40003f45270 */
[----:B------:R-:W-:Y:S02]  /*0690*/  ISETP.GE.U32.AND P3, PT, R5, R6, PT ;  /* 0x000000060500720c */ /* 0x000fe40003f66070 */
[----:B------:R-:W-:-:S11]  /*06a0*/  SHF.R.S32.HI R5, RZ, 0x1f, R18 ;  /* 0x0000001fff057819 */ /* 0x000fd60000011412 */
[----:B------:R-:W-:-:S05]  /*06b0*/  @P3 IADD3 R118, R118, 0x1, RZ ;  /* 0x0000000176763810 */ /* 0x000fca0007ffe0ff */
[----:B------:R-:W-:Y:S01]  /*06c0*/  @!P1 IMAD.MOV R118, RZ, RZ, -R118 ;  /* 0x000000ffff769224 */ /* 0x000fe200078e0a76 */
[----:B------:R-:W-:Y:S01]  /*06d0*/  @!P2 LOP3.LUT R118, RZ, c[0x0][0x1c8], RZ, 0x33, !PT ;  /* 0x00007200ff76aa12 */ /* 0x000fe200078e33ff */
        /* <DEDUP_REMOVED lines=11> */
.L_x_480:
[----:B------:R-:W-:Y:S01]  /*0790*/  SHF.R.S32.HI R89, RZ, 0x1f, R86 ;  /* 0x0000001fff597819 */ /* 0x000fe20000011456 */
[----:B------:R-:W-:Y:S01]  /*07a0*/  IMAD.MOV.U32 R7, RZ, RZ, c[0x0][0x198] ;  /* 0x00006600ff077624 */ /* 0x000fe200078e00ff */
[----:B------:R-:W-:Y:S01]  /*07b0*/  IADD3 R126, R120, -0x1, RZ ;  /* 0xffffffff787e7810 */ /* 0x000fe20007ffe0ff */
[----:B------:R-:W-:Y:S01]  /*07c0*/  IMAD.MOV.U32 R148, RZ, RZ, 0x6 ;  /* 0x00000006ff947424 */ /* 0x000fe200078e00ff */
[----:B------:R-:W-:Y:S01]  /*07d0*/  LEA.HI R28, R89, R86, RZ, 0x3 ;  /* 0x00000056591c7211 */ /* 0x000fe200078f18ff */
[----:B------:R-:W-:Y:S01]  /*07e0*/  IMAD.MOV.U32 R116, RZ, RZ, c[0x0][0x1a0] ;  /* 0x00006800ff747624 */ /* 0x000fe200078e00ff */
[----:B------:R-:W-:Y:S01]  /*07f0*/  SHF.R.S32.HI R8, RZ, 0x1f, R126 ;  /* 0x0000001fff087819 */ /* 0x000fe2000001147e */
[----:B------:R-:W-:Y:S01]  /*0800*/  IMAD.IADD R147, R153, 0x1, -R90 ;  /* 0x0000000199937824 */ /* 0x000fe200078e0a5a */
[----:B------:R-:W-:Y:S01]  /*0810*/  LOP3.LUT R11, R28, 0xfffffff8, RZ, 0xc0, !PT ;  /* 0xfffffff81c0b7812 */ /* 0x000fe200078ec0ff */
[C---:B------:R-:W-:Y:S01]  /*0820*/  IMAD.SHL.U32 R85, R7.reuse, 0x40, RZ ;  /* 0x0000004007557824 */ /* 0x040fe200078e00ff */
[----:B------:R-:W-:Y:S01]  /*0830*/  SHF.R.S32.HI R28, RZ, 0x3, R28 ;  /* 0x00000003ff1c7819 */ /* 0x000fe2000001141c */
[----:B------:R-:W-:Y:S01]  /*0840*/  IMAD.SHL.U32 R149, R116, 0x40, RZ ;  /* 0x0000004074957824 */ /* 0x000fe200078e00ff */
[-C--:B------:R-:W-:Y:S01]  /*0850*/  SHF.L.U64.HI R6, R7, R148.reuse, c[0x0][0x19c] ;  /* 0x0000670007067619 */ /* 0x080fe20000010294 */
[----:B------:R-:W-:Y:S01]  /*0860*/  IMAD.IADD R0, R86, 0x1, -R11 ;  /* 0x0000000156007824 */ /* 0x000fe200078e0a0b */
[C---:B------:R-:W-:Y:S01]  /*0870*/  IADD3 R156, R28.reuse, 0x10, RZ ;  /* 0x000000101c9c7810 */ /* 0x040fe20007ffe0ff */
[----:B------:R-:W-:Y:S01]  /*0880*/  IMAD.SHL.U32 R151, R28, 0x40, RZ ;  /* 0x000000401c977824 */ /* 0x000fe200078e00ff */
[----:B------:R-:W-:Y:S01]  /*0890*/  SHF.L.U64.HI R148, R116, R148, c[0x0][0x1a4] ;  /* 0x0000690074947619 */ /* 0x000fe20000010294 */
[----:B------:R-:W-:Y:S01]  /*08a0*/  IMAD.SHL.U32 R162, R0, 0x8, RZ ;  /* 0x0000000800a27824 */ /* 0x000fe200078e00ff */
[----:B------:R-:W-:Y:S01]  /*08b0*/  ISETP.GE.AND P2, PT, R156, R147, PT ;  /* 0x000000939c00720c */ /* 0x000fe20003f46270 */
[-C--:B------:R-:W-:Y:S01]  /*08c0*/  IMAD R13, R6, R126.reuse, RZ ;  /* 0x0000007e060d7224 */ /* 0x080fe200078e02ff */
[----:B------:R-:W-:Y:S01]  /*08d0*/  IADD3 R154, R28, 0x20, RZ ;  /* 0x000000201c9a7810 */ /* 0x000fe20007ffe0ff */
[----:B------:R-:W-:Y:S01]  /*08e0*/  IMAD R2, R148, R126, RZ ;  /* 0x0000007e94027224 */ /* 0x000fe200078e02ff */
[----:B------:R-:W-:Y:S01]  /*08f0*/  IADD3 R10, P0, R162, R10, RZ ;  /* 0x0000000aa20a7210 */ /* 0x000fe20007f1e0ff */
[----:B------:R-:W-:Y:S01]  /*0900*/  IMAD R5, R5, c[0x0][0x1a8], RZ ;  /* 0x00006a0005057a24 */ /* 0x000fe200078e02ff */
[----:B------:R-:W-:Y:S01]  /*0910*/  SHF.R.S32.HI R163, RZ, 0x1f, R162 ;  /* 0x0000001fffa37819 */ /* 0x000fe200000114a2 */
[C---:B------:R-:W-:Y:S01]  /*0920*/  IMAD R13, R8.reuse, R85, R13 ;  /* 0x00000055080d7224 */ /* 0x040fe200078e020d */
[----:B------:R-:W-:Y:S01]  /*0930*/  SHF.R.S32.HI R29, RZ, 0x1f, R28 ;  /* 0x0000001fff1d7819 */ /* 0x000fe2000001141c */
[----:B------:R-:W-:Y:S01]  /*0940*/  IMAD R8, R8, R149, R2 ;  /* 0x0000009508087224 */ /* 0x000fe200078e0202 */
[----:B------:R-:W-:Y:S01]  /*0950*/  LOP3.LUT R151, R151, 0x1c0, RZ, 0xc0, !PT ;  /* 0x000001c097977812 */ /* 0x000fe200078ec0ff */
[----:B------:R-:W-:Y:S01]  /*0960*/  IMAD.X R11, R163, 0x1, R9, P0 ;  /* 0x00000001a30b7824 */ /* 0x000fe200000e0609 */
[-C--:B------:R-:W-:Y:S01]  /*0970*/  ISETP.GE.AND P3, PT, R28, R147.reuse, PT ;  /* 0x000000931c00720c */ /* 0x080fe20003f66270 */
[----:B------:R-:W-:Y:S01]  /*0980*/  IMAD R20, R18, c[0x0][0x1ac], R5 ;  /* 0x00006b0012147a24 */ /* 0x000fe200078e0205 */
[----:B------:R-:W-:Y:S01]  /*0990*/  ISETP.GE.AND P1, PT, R154, R147, PT ;  /* 0x000000939a00720c */ /* 0x000fe20003f26270 */
[----:B------:R-:W-:Y:S01]  /*09a0*/  IMAD.WIDE R164, R165, 0x40, R28 ;  /* 0x00000040a5a47825 */ /* 0x000fe200078e021c */
[----:B------:R-:W-:-:S02]  /*09b0*/  LOP3.LUT R2, R151, 0x38, R162, 0xf8, !PT ;  /* 0x0000003897027812 */ /* 0x000fc400078ef8a2 */
[----:B------:R-:W-:Y:S01]  /*09c0*/  SHF.R.U32.HI R151, RZ, 0x3, R151 ;  /* 0x00000003ff977819 */ /* 0x000fe20000011697 */
[----:B------:R-:W-:Y:S01]  /*09d0*/  IMAD.WIDE.U32 R18, R18, c[0x0][0x1a8], R10 ;  /* 0x00006a0012127a25 */ /* 0x000fe200078e000a */
[----:B------:R-:W-:Y:S02]  /*09e0*/  IADD3 R152, R28, 0x30, RZ ;  /* 0x000000301c987810 */ /* 0x000fe40007ffe0ff */
[----:B------:R-:W-:Y:S01]  /*09f0*/  LOP3.LUT R151, R2, R151, RZ, 0x3c, !PT ;  /* 0x0000009702977212 */ /* 0x000fe200078e3cff */
[----:B------:R-:W-:Y:S01]  /*0a00*/  IMAD R5, R29, c[0x0][0x198], RZ ;  /* 0x000066001d057a24 */ /* 0x000fe200078e02ff */
[----:B------:R-:W-:Y:S01]  /*0a10*/  @!P2 IADD3 R16, P5, R164, 0x10, RZ ;  /* 0x00000010a410a810 */ /* 0x000fe20007fbe0ff */
[----:B------:R-:W-:Y:S01]  /*0a20*/  IMAD.WIDE.U32 R10, R28, c[0x0][0x198], R162 ;  /* 0x000066001c0a7a25 */ /* 0x000fe200078e00a2 */
[----:B------:R-:W-:Y:S02]  /*0a30*/  ISETP.GE.AND P0, PT, R152, R147, PT ;  /* 0x000000939800720c */ /* 0x000fe40003f06270 */
[----:B------:R-:W-:Y:S01]  /*0a40*/  LEA.HI R4, R89, R86, RZ, 0x6 ;  /* 0x0000005659047211 */ /* 0x000fe200078f30ff */
[----:B------:R-:W-:Y:S01]  /*0a50*/  IMAD R2, R28, c[0x0][0x19c], R5 ;  /* 0x000067001c027a24 */ /* 0x000fe200078e0205 */
[----:B------:R-:W-:Y:S01]  /*0a60*/  IADD3 R158, P4, R158, R10, RZ ;  /* 0x0000000a9e9e7210 */ /* 0x000fe20007f9e0ff */
[----:B------:R-:W-:Y:S01]  /*0a70*/  @!P2 IMAD.X R9, RZ, RZ, R165, P5 ;  /* 0x000000ffff09a224 */ /* 0x000fe200028e06a5 */
[----:B------:R-:W-:Y:S01]  /*0a80*/  @!P1 IADD3 R14, P5, R164, 0x20, RZ ;  /* 0x00000020a40e9810 */ /* 0x000fe20007fbe0ff */
[----:B------:R-:W-:Y:S01]  /*0a90*/  IMAD.IADD R21, R19, 0x1, R20 ;  /* 0x0000000113157824 */ /* 0x000fe200078e0214 */
[----:B------:R-:W-:Y:S01]  /*0aa0*/  IADD3.X R159, R3, R11, R2, P4, !PT ;  /* 0x0000000b039f7210 */ /* 0x000fe200027fe402 */
[----:B------:R-:W-:Y:S01]  /*0ab0*/  @!P3 IMAD R3, R165, c[0x0][0x190], RZ ;  /* 0x00006400a503ba24 */ /* 0x000fe200078e02ff */
[----:B------:R-:W-:Y:S01]  /*0ac0*/  SHF.R.S32.HI R123, RZ, 0x1f, R118 ;  /* 0x0000001fff7b7819 */ /* 0x000fe20000011476 */
[----:B------:R-:W-:-:S02]  /*0ad0*/  @!P3 IMAD.MOV.U32 R20, RZ, RZ, R18 ;  /* 0x000000ffff14b224 */ /* 0x000fc400078e0012 */
[C---:B------:R-:W-:Y:S01]  /*0ae0*/  @!P3 IMAD R2, R164.reuse, c[0x0][0x194], R3 ;  /* 0x00006500a402ba24 */ /* 0x040fe200078e0203 */
[C---:B------:R-:W-:Y:S01]  /*0af0*/  @!P0 IADD3 R10, P4, R164.reuse, 0x30, RZ ;  /* 0x00000030a40a8810 */ /* 0x040fe20007f9e0ff */
[----:B------:R-:W-:Y:S02]  /*0b00*/  @!P1 IMAD.X R3, RZ, RZ, R165, P5 ;  /* 0x000000ffff039224 */ /* 0x000fe400028e06a5 */
[--C-:B------:R-:W-:Y:S02]  /*0b10*/  @!P2 IMAD.MOV.U32 R27, RZ, RZ, R21.reuse ;  /* 0x000000ffff1ba224 */ /* 0x100fe400078e0015 */
[--C-:B------:R-:W-:Y:S02]  /*0b20*/  @!P1 IMAD.MOV.U32 R23, RZ, RZ, R21.reuse ;  /* 0x000000ffff179224 */ /* 0x100fe400078e0015 */
[--C-:B------:R-:W-:Y:S02]  /*0b30*/  @!P0 IMAD.MOV.U32 R19, RZ, RZ, R21.reuse ;  /* 0x000000ffff138224 */ /* 0x100fe400078e0015 */
[----:B------:R-:W-:-:S04]  /*0b40*/  @!P3 IMAD.WIDE.U32 R20, R164, c[0x0][0x190], R20 ;  /* 0x00006400a414ba25 */ /* 0x000fc800078e0014 */
[----:B------:R-:W-:Y:S02]  /*0b50*/  @!P1 IMAD R3, R3, c[0x0][0x190], RZ ;  /* 0x0000640003039a24 */ /* 0x000fe400078e02ff */
[----:B------:R-:W-:Y:S02]  /*0b60*/  @!P1 IMAD.MOV.U32 R22, RZ, RZ, R18 ;  /* 0x000000ffff169224 */ /* 0x000fe400078e0012 */
[----:B------:R-:W-:Y:S02]  /*0b70*/  IMAD.SHL.U32 R4, R4, 0x8, RZ ;  /* 0x0000000804047824 */ /* 0x000fe400078e00ff */
[----:B------:R-:W-:Y:S01]  /*0b80*/  @!P0 IMAD.X R5, RZ, RZ, R165, P4 ;  /* 0x000000ffff058224 */ /* 0x000fe200020e06a5 */
[----:B------:R-:W-:Y:S01]  /*0b90*/  @!P3 LEA R32, P4, R20, c[0x0][0x160], 0x1 ;  /* 0x000058001420ba11 */ /* 0x000fe200078808ff */
[----:B------:R-:W-:Y:S01]  /*0ba0*/  @!P3 IMAD.IADD R2, R21, 0x1, R2 ;  /* 0x000000011502b824 */ /* 0x000fe200078e0202 */
[----:B------:R-:W-:Y:S01]  /*0bb0*/  LOP3.LUT R151, R151, 0xfffffe00, R4, 0xf8, !PT ;  /* 0xfffffe0097977812 */ /* 0x000fe200078ef804 */
[----:B------:R-:W-:-:S02]  /*0bc0*/  @!P1 IMAD R3, R14, c[0x0][0x194], R3 ;  /* 0x000065000e039a24 */ /* 0x000fc400078e0203 */
[----:B------:R-:W-:Y:S01]  /*0bd0*/  @!P2 IMAD R9, R9, c[0x0][0x190], RZ ;  /* 0x000064000909aa24 */ /* 0x000fe200078e02ff */
[----:B------:R-:W-:Y:S01]  /*0be0*/  @!P3 LEA.HI.X R33, R20, c[0x0][0x164], R2, 0x1, P4 ;  /* 0x000059001421ba11 */ /* 0x000fe200020f0c02 */
[----:B------:R-:W-:-:S04]  /*0bf0*/  @!P1 IMAD.WIDE.U32 R14, R14, c[0x0][0x190], R22 ;  /* 0x000064000e0e9a25 */ /* 0x000fc800078e0016 */
[----:B------:R-:W-:Y:S01]  /*0c00*/  @!P2 IMAD.MOV.U32 R26, RZ, RZ, R18 ;  /* 0x000000ffff1aa224 */ /* 0x000fe200078e0012 */
[----:B------:R-:W-:Y:S01]  /*0c10*/  @!P1 LEA R30, P4, R14, c[0x0][0x160], 0x1 ;  /* 0x000058000e1e9a11 */ /* 0x000fe200078808ff */
[----:B------:R-:W-:Y:S02]  /*0c20*/  @!P2 IMAD R4, R16, c[0x0][0x194], R9 ;  /* 0x000065001004aa24 */ /* 0x000fe400078e0209 */
[----:B------:R-:W-:Y:S02]  /*0c30*/  @!P1 IMAD.IADD R3, R15, 0x1, R3 ;  /* 0x000000010f039824 */ /* 0x000fe400078e0203 */
[----:B------:R-:W-:Y:S02]  /*0c40*/  IMAD R9, R126, -0x40, R84 ;  /* 0xffffffc07e097824 */ /* 0x000fe400078e0254 */
[----:B------:R-:W-:Y:S01]  /*0c50*/  IMAD R161, R123, c[0x0][0x1b0], RZ ;  /* 0x00006c007ba17a24 */ /* 0x000fe200078e02ff */
[----:B------:R-:W-:Y:S01]  /*0c60*/  @!P1 LEA.HI.X R31, R14, c[0x0][0x164], R3, 0x1, P4 ;  /* 0x000059000e1f9a11 */ /* 0x000fe200020f0c03 */
[----:B------:R-:W-:Y:S01]  /*0c70*/  @!P2 IMAD.WIDE.U32 R16, R16, c[0x0][0x190], R26 ;  /* 0x000064001010aa25 */ /* 0x000fe200078e001a */
[----:B------:R-:W-:-:S03]  /*0c80*/  ISETP.GE.AND P4, PT, R156, R9, PT ;  /* 0x000000099c00720c */ /* 0x000fc60003f86270 */
[----:B------:R-:W-:Y:S01]  /*0c90*/  @!P0 IMAD R5, R5, c[0x0][0x190], RZ ;  /* 0x0000640005058a24 */ /* 0x000fe200078e02ff */
[----:B------:R-:W-:Y:S01]  /*0ca0*/  @!P2 LEA R20, P5, R16, c[0x0][0x160], 0x1 ;  /* 0x000058001014aa11 */ /* 0x000fe200078a08ff */
[C---:B------:R-:W-:Y:S02]  /*0cb0*/  IMAD R161, R118.reuse, c[0x0][0x1b4], R161 ;  /* 0x00006d0076a17a24 */ /* 0x040fe400078e02a1 */
[----:B------:R-:W-:-:S04]  /*0cc0*/  IMAD.WIDE.U32 R158, R118, c[0x0][0x1b0], R158 ;  /* 0x00006c00769e7a25 */ /* 0x000fc800078e009e */
[C---:B------:R-:W-:Y:S01]  /*0cd0*/  @!P0 IMAD R2, R10.reuse, c[0x0][0x194], R5 ;  /* 0x000065000a028a24 */ /* 0x040fe200078e0205 */
[-C--:B------:R-:W-:Y:S01]  /*0ce0*/  LEA.HI R5, R89, R86.reuse, RZ, 0x4 ;  /* 0x0000005659057211 */ /* 0x080fe200078f20ff */
[----:B------:R-:W-:Y:S01]  /*0cf0*/  @!P2 IMAD.IADD R4, R17, 0x1, R4 ;  /* 0x000000011104a824 */ /* 0x000fe200078e0204 */
[----:B------:R-:W-:Y:S01]  /*0d00*/  LEA.HI R89, R89, R86, RZ, 0x5 ;  /* 0x0000005659597211 */ /* 0x000fe200078f28ff */
[----:B------:R-:W-:-:S03]  /*0d10*/  @!P0 IMAD.WIDE.U32 R10, R10, c[0x0][0x190], R18 ;  /* 0x000064000a0a8a25 */ /* 0x000fc600078e0012 */
[----:B------:R-:W-:Y:S01]  /*0d20*/  @!P2 LEA.HI.X R21, R16, c[0x0][0x164], R4, 0x1, P5 ;  /* 0x000059001015aa11 */ /* 0x000fe200028f0c04 */
[----:B------:R-:W-:Y:S01]  /*0d30*/  IMAD.IADD R161, R159, 0x1, R161 ;  /* 0x000000019fa17824 */ /* 0x000fe200078e02a1 */
[----:B------:R-:W-:Y:S01]  /*0d40*/  @!P0 LEA R22, P5, R10, c[0x0][0x160], 0x1 ;  /* 0x000058000a168a11 */ /* 0x000fe200078a08ff */
[----:B------:R-:W-:Y:S01]  /*0d50*/  IMAD.MOV.U32 R160, RZ, RZ, R158 ;  /* 0x000000ffffa07224 */ /* 0x000fe200078e009e */
[----:B------:R-:W-:Y:S01]  /*0d60*/  SHF.R.S32.HI R88, RZ, 0x5, R89 ;  /* 0x00000005ff587819 */ /* 0x000fe20000011459 */
[----:B------:R-:W-:Y:S01]  /*0d70*/  @!P0 IMAD.IADD R2, R11, 0x1, R2 ;  /* 0x000000010b028824 */ /* 0x000fe200078e0202 */
[----:B------:R-:W-:Y:S01]  /*0d80*/  SHF.R.S32.HI R11, RZ, 0x4, R5 ;  /* 0x00000004ff0b7819 */ /* 0x000fe20000011405 */
[----:B------:R-:W-:Y:S01]  /*0d90*/  IMAD R3, R29, c[0x0][0x1a0], RZ ;  /* 0x000068001d037a24 */ /* 0x000fe200078e02ff */
[----:B------:R-:W-:Y:S01]  /*0da0*/  LOP3.LUT R89, R89, 0xffffffe0, RZ, 0xc0, !PT ;  /* 0xffffffe059597812 */ /* 0x000fe200078ec0ff */
[----:B------:R-:W-:Y:S01]  /*0db0*/  IMAD.WIDE.U32 R16, R28, c[0x0][0x1a0], R162 ;  /* 0x000068001c107a25 */ /* 0x000fe200078e00a2 */
[----:B------:R-:W-:-:S02]  /*0dc0*/  @!P0 LEA.HI.X R23, R10, c[0x0][0x164], R2, 0x1, P5 ;  /* 0x000059000a178a11 */ /* 0x000fc400028f0c02 */
[----:B------:R-:W-:Y:S01]  /*0dd0*/  LEA.HI R10, R5, R11, RZ, 0x1 ;  /* 0x0000000b050a7211 */ /* 0x000fe200078f08ff */
[----:B------:R-:W-:Y:S01]  /*0de0*/  IMAD.WIDE.U32 R14, R126, R85, R160 ;  /* 0x000000557e0e7225 */ /* 0x000fe200078e00a0 */
[----:B------:R-:W-:Y:S02]  /*0df0*/  IADD3 R24, P6, R24, R16, RZ ;  /* 0x0000001018187210 */ /* 0x000fe40007fde0ff */
[----:B------:R-:W-:Y:S01]  /*0e00*/  LOP3.LUT R10, R10, 0xfffffffe, RZ, 0xc0, !PT ;  /* 0xfffffffe0a0a7812 */ /* 0x000fe200078ec0ff */
[----:B------:R-:W-:Y:S01]  /*0e10*/  IMAD R3, R28, c[0x0][0x1a4], R3 ;  /* 0x000069001c037a24 */ /* 0x000fe200078e0203 */
[----:B------:R-:W-:Y:S01]  /*0e20*/  @!P4 LEA R4, P5, R7, R14, 0x4 ;  /* 0x0000000e0704c211 */ /* 0x000fe200078a20ff */
[----:B------:R-:W-:Y:S02]  /*0e30*/  IMAD.MOV.U32 R2, RZ, RZ, c[0x0][0x19c] ;  /* 0x00006700ff027624 */ /* 0x000fe400078e00ff */
[----:B------:R-:W-:Y:S01]  /*0e40*/  IMAD.IADD R15, R15, 0x1, R13 ;  /* 0x000000010f0f7824 */ /* 0x000fe200078e020d */
[----:B------:R-:W-:Y:S01]  /*0e50*/  IADD3.X R25, R12, R17, R3, P6, !PT ;  /* 0x000000110c197210 */ /* 0x000fe200037fe403 */
[----:B------:R-:W-:Y:S01]  /*0e60*/  IMAD.SHL.U32 R151, R151, 0x2, RZ ;  /* 0x0000000297977824 */ /* 0x000fe200078e00ff */
[----:B------:R-:W-:Y:S01]  /*0e70*/  ISETP.GE.AND P6, PT, R28, R9, PT ;  /* 0x000000091c00720c */ /* 0x000fe20003fc6270 */
[C---:B------:R-:W-:Y:S01]  /*0e80*/  IMAD.WIDE.U32 R26, R7.reuse, 0x20, RZ ;  /* 0x00000020071a7825 */ /* 0x040fe200078e00ff */
[----:B------:R-:W-:-:S02]  /*0e90*/  @!P4 LEA.HI.X R3, R7, R15, R2, 0x4, P5 ;  /* 0x0000000f0703c211 */ /* 0x000fc400028f2402 */
[C---:B------:R-:W-:Y:S01]  /*0ea0*/  @!P4 LEA R18, P5, R4.reuse, c[0x0][0x168], 0x1 ;  /* 0x00005a000412ca11 */ /* 0x040fe200078a08ff */
[----:B------:R-:W-:Y:S01]  /*0eb0*/  @!PT LDS RZ, [RZ] ;  /* 0x00000000fffff984 */ /* 0x000fe20000000800 */
[----:B------:R-:W-:Y:S01]  /*0ec0*/  @!PT LDS RZ, [RZ] ;  /* 0x00000000fffff984 */ /* 0x000fe20000000800 */
[----:B------:R-:W-:Y:S01]  /*0ed0*/  @!PT LDS RZ, [RZ] ;  /* 0x00000000fffff984 */ /* 0x000fe20000000800 */
[----:B------:R1:W-:Y:S01]  /*0ee0*/  @!P3 LDGSTS.E.BYPASS.LTC128B.128 [R151], [R32.64] ;  /* 0x000000002097bfae */ /* 0x0003e2000b901d46 */
[----:B------:R-:W-:Y:S02]  /*0ef0*/  IMAD.IADD R10, R11, 0x1, -R10 ;  /* 0x000000010b0a7824 */ /* 0x000fe400078e0a0a */
[----:B------:R-:W-:Y:S01]  /*0f00*/  @!P4 LEA.HI.X R19, R4, c[0x0][0x16c], R3, 0x1, P5 ;  /* 0x00005b000413ca11 */ /* 0x000fe200028f0c03 */
[----:B------:R1:W-:Y:S01]  /*0f10*/  @!P3 LDGSTS.E.BYPASS.LTC128B.128 [R151+0x2000], [R32.64+0x80] ;  /* 0x020000802097bfae */ /* 0x0003e2000b901d46 */
[----:B------:R-:W-:Y:S01]  /*0f20*/  ISETP.GE.AND P5, PT, R28, R9, PT ;  /* 0x000000091c00720c */ /* 0x000fe20003fa6270 */
[----:B------:R-:W-:Y:S01]  /*0f30*/  IMAD.SHL.U32 R4, R2, 0x20, RZ ;  /* 0x0000002002047824 */ /* 0x000fe200078e00ff */
[----:B------:R-:W-:Y:S01]  /*0f40*/  LOP3.LUT R3, R5, 0xfffffff0, RZ, 0xc0, !PT ;  /* 0xfffffff005037812 */ /* 0x000fe200078ec0ff */
[----:B------:R2:W-:Y:S01]  /*0f50*/  @!P2 LDGSTS.E.BYPASS.LTC128B.128 [R151+0x800], [R20.64] ;  /* 0x008000001497afae */ /* 0x0005e2000b901d46 */
[----:B------:R-:W-:-:S02]  /*0f60*/  IMAD.SHL.U32 R145, R0, 0x40, RZ ;  /* 0x0000004000917824 */ /* 0x000fc400078e00ff */
[----:B------:R-:W-:Y:S01]  /*0f70*/  IMAD R123, R123, c[0x0][0x1b8], RZ ;  /* 0x00006e007b7b7a24 */ /* 0x000fe200078e02ff */
[----:B------:R2:W-:Y:S01]  /*0f80*/  @!P2 LDGSTS.E.BYPASS.LTC128B.128 [R151+0x2800], [R20.64+0x80] ;  /* 0x028000801497afae */ /* 0x0005e2000b901d46 */
[----:B------:R-:W-:Y:S01]  /*0f90*/  IMAD.IADD R16, R86, 0x1, -R3 ;  /* 0x0000000156107824 */ /* 0x000fe200078e0a03 */
[----:B------:R-:W-:Y:S01]  /*0fa0*/  ISETP.GE.AND P2, PT, R154, R9, PT ;  /* 0x000000099a00720c */ /* 0x000fe20003f46270 */
[----:B------:R-:W-:Y:S01]  /*0fb0*/  IMAD.SHL.U32 R12, R28, 0x8, RZ ;  /* 0x000000081c0c7824 */ /* 0x000fe200078e00ff */
[----:B------:R3:W-:Y:S01]  /*0fc0*/  @!P1 LDGSTS.E.BYPASS.LTC128B.128 [R151+0x1000], [R30.64] ;  /* 0x010000001e979fae */ /* 0x0007e2000b901d46 */
[----:B------:R-:W-:Y:S01]  /*0fd0*/  LOP3.LUT R145, R145, 0x1c0, RZ, 0xc0, !PT ;  /* 0x000001c091917812 */ /* 0x000fe200078ec0ff */
[C---:B------:R-:W-:Y:S01]  /*0fe0*/  IMAD R123, R118.reuse, c[0x0][0x1bc], R123 ;  /* 0x00006f00767b7a24 */ /* 0x040fe200078e027b */
[----:B------:R-:W-:Y:S01]  /*0ff0*/  SHF.R.S32.HI R5, RZ, 0x1f, R16 ;  /* 0x0000001fff057819 */ /* 0x000fe20000011410 */
[----:B------:R3:W-:Y:S01]  /*1000*/  @!P1 LDGSTS.E.BYPASS.LTC128B.128 [R151+0x3000], [R30.64+0x80] ;  /* 0x030000801e979fae */ /* 0x0007e2000b901d46 */
[----:B------:R-:W-:Y:S01]  /*1010*/  IMAD.WIDE.U32 R118, R118, c[0x0][0x1b8], R24 ;  /* 0x00006e0076767a25 */ /* 0x000fe200078e0018 */
[----:B------:R-:W-:-:S02]  /*1020*/  LOP3.LUT R12, R145, 0x8, R12, 0xf8, !PT ;  /* 0x00000008910c7812 */ /* 0x000fc400078ef80c */
[----:B------:R-:W-:Y:S01]  /*1030*/  LEA.HI R5, R5, R16, RZ, 0x3 ;  /* 0x0000001005057211 */ /* 0x000fe200078f18ff */
[----:B------:R4:W-:Y:S01]  /*1040*/  @!P0 LDGSTS.E.BYPASS.LTC128B.128 [R151+0x1800], [R22.64] ;  /* 0x0180000016978fae */ /* 0x0009e2000b901d46 */
[----:B------:R-:W-:Y:S01]  /*1050*/  SHF.R.U32.HI R145, RZ, 0x3, R145 ;  /* 0x00000003ff917819 */ /* 0x000fe20000011691 */
[----:B------:R-:W-:Y:S01]  /*1060*/  IMAD.IADD R123, R119, 0x1, R123 ;  /* 0x00000001777b7824 */ /* 0x000fe200078e027b */
[----:B------:R-:W-:Y:S01]  /*1070*/  LOP3.LUT R3, R5, 0xfffffff8, RZ, 0xc0, !PT ;  /* 0xfffffff805037812 */ /* 0x000fe200078ec0ff */
[----:B------:R4:W-:Y:S01]  /*1080*/  @!P0 LDGSTS.E.BYPASS.LTC128B.128 [R151+0x3800], [R22.64+0x80] ;  /* 0x0380008016978fae */ /* 0x0009e2000b901d46 */
[----:B------:R-:W-:Y:S01]  /*1090*/  @!P2 IADD3 R11, P3, R14, R26, RZ ;  /* 0x0000001a0e0ba210 */ /* 0x000fe20007f7e0ff */
[----:B------:R-:W-:Y:S01]  /*10a0*/  IMAD.MOV.U32 R122, RZ, RZ, R118 ;  /* 0x000000ffff7a7224 */ /* 0x000fe200078e0076 */
[----:B------:R-:W-:Y:S01]  /*10b0*/  LOP3.LUT R145, R12, R145, RZ, 0x3c, !PT ;  /* 0x000000910c917212 */ /* 0x000fe200078e3cff */
[----:B------:R-:W-:Y:S01]  /*10c0*/  IMAD.IADD R3, R16, 0x1, -R3 ;  /* 0x0000000110037824 */ /* 0x000fe200078e0a03 */
[----:B------:R-:W-:Y:S01]  /*10d0*/  @!P2 IADD3.X R4, R15, R27, R4, P3, !PT ;  /* 0x0000001b0f04a210 */ /* 0x000fe20001ffe404 */
[----:B------:R-:W-:Y:S01]  /*10e0*/  IMAD.SHL.U32 R12, R10, 0x8, RZ ;  /* 0x000000080a0c7824 */ /* 0x000fe200078e00ff */
[----:B------:R-:W-:Y:S01]  /*10f0*/  @!P2 LEA R16, P3, R11, c[0x0][0x168], 0x1 ;  /* 0x00005a000b10aa11 */ /* 0x000fe200078608ff */
[----:B------:R-:W-:Y:S01]  /*1100*/  IMAD.MOV.U32 R117, RZ, RZ, c[0x0][0x1a4] ;  /* 0x00006900ff757624 */ /* 0x000fe200078e00ff */
[C---:B--2---:R-:W-:Y:S01]  /*1110*/  @!P5 LEA R20, P1, R14.reuse, c[0x0][0x168], 0x1 ;  /* 0x00005a000e14da11 */ /* 0x044fe200078208ff */
[----:B------:R-:W-:Y:S01]  /*1120*/  IMAD.SHL.U32 R87, R5, 0x40, RZ ;  /* 0x0000004005577824 */ /* 0x000fe200078e00ff */
[----:B------:R-:W-:Y:S01]  /*1130*/  @!P2 LEA.HI.X R17, R11, c[0x0][0x16c], R4, 0x1, P3 ;  /* 0x00005b000b11aa11 */ /* 0x000fe200018f0c04 */
[----:B------:R-:W-:Y:S01]  /*1140*/  IMAD.SHL.U32 R4, R3, 0x40, RZ ;  /* 0x0000004003047824 */ /* 0x000fe200078e00ff */
[----:B------:R-:W-:Y:S01]  /*1150*/  @!P5 LEA.HI.X R21, R14, c[0x0][0x16c], R15, 0x1, P1 ;  /* 0x00005b000e15da11 */ /* 0x000fe200008f0c0f */
[----:B------:R-:W-:Y:S01]  /*1160*/  IMAD R145, R10, 0x200, R145 ;  /* 0x000002000a917824 */ /* 0x000fe200078e0291 */
[-C--:B------:R-:W-:Y:S01]  /*1170*/  ISETP.GE.AND P1, PT, R152, R9.reuse, PT ;  /* 0x000000099800720c */ /* 0x080fe20003f26270 */
[----:B------:R-:W-:Y:S01]  /*1180*/  IMAD.SHL.U32 R125, R86, 0x2, RZ ;  /* 0x00000002567d7824 */ /* 0x000fe200078e00ff */
[----:B------:R-:W-:Y:S01]  /*1190*/  LOP3.LUT R13, R4, 0x1c0, RZ, 0xc0, !PT ;  /* 0x000001c0040d7812 */ /* 0x000fe200078ec0ff */
[----:B------:R2:W-:Y:S01]  /*11a0*/  @!P5 LDGSTS.E.BYPASS.LTC128B.128 [R151+0x4000], [R20.64] ;  /* 0x040000001497dfae */ /* 0x0005e2000b901d46 */
[-C--:B------:R-:W-:Y:S01]  /*11b0*/  ISETP.GE.AND P3, PT, R152, R9.reuse, PT ;  /* 0x000000099800720c */ /* 0x080fe20003f66270 */
[----:B------:R-:W-:Y:S01]  /*11c0*/  IMAD.SHL.U32 R145, R145, 0x2, RZ ;  /* 0x0000000291917824 */ /* 0x000fe200078e00ff */
[----:B------:R-:W-:Y:S01]  /*11d0*/  LOP3.LUT R4, R13, 0x8, R12, 0xf8, !PT ;  /* 0x000000080d047812 */ /* 0x000fe200078ef80c */
[----:B------:R2:W-:Y:S01]  /*11e0*/  @!P5 LDGSTS.E.BYPASS.LTC128B.128 [R151+0x6000], [R20.64+0x80] ;  /* 0x060000801497dfae */ /* 0x0005e2000b901d46 */
[----:B------:R-:W-:-:S02]  /*11f0*/  ISETP.GE.AND P5, PT, R156, R9, PT ;  /* 0x000000099c00720c */ /* 0x000fc40003fa6270 */
[----:B------:R-:W-:Y:S01]  /*1200*/  SHF.R.U32.HI R13, RZ, 0x3, R13 ;  /* 0x00000003ff0d7819 */ /* 0x000fe2000001160d */
[----:B------:R5:W-:Y:S01]  /*1210*/  @!P4 LDGSTS.E.BYPASS.LTC128B.128 [R151+0x4800], [R18.64] ;  /* 0x048000001297cfae */ /* 0x000be2000b901d46 */
[----:B------:R-:W-:Y:S01]  /*1220*/  LOP3.LUT R87, R87, 0xfffffe00, RZ, 0xc0, !PT ;  /* 0xfffffe0057577812 */ /* 0x000fe200078ec0ff */
[----:B------:R-:W-:Y:S01]  /*1230*/  @!P1 IMAD R11, R2, 0x30, RZ ;  /* 0x00000030020b9824 */ /* 0x000fe200078e02ff */
[----:B------:R-:W-:Y:S01]  /*1240*/  LOP3.LUT R4, R4, R13, RZ, 0x3c, !PT ;  /* 0x0000000d04047212 */ /* 0x000fe200078e3cff */
[----:B------:R-:W-:Y:S01]  /*1250*/  @!P1 IMAD.WIDE.U32 R14, R7, 0x30, R14 ;  /* 0x00000030070e9825 */ /* 0x000fe200078e000e */
[----:B------:R5:W-:Y:S01]  /*1260*/  @!P4 LDGSTS.E.BYPASS.LTC128B.128 [R151+0x6800], [R18.64+0x80] ;  /* 0x068000801297cfae */ /* 0x000be2000b901d46 */
[----:B------:R-:W-:Y:S02]  /*1270*/  ISETP.GE.AND P4, PT, R154, R9, PT ;  /* 0x000000099a00720c */ /* 0x000fe40003f86270 */
[----:B------:R-:W-:Y:S01]  /*1280*/  @!P1 IMAD.IADD R11, R15, 0x1, R11 ;  /* 0x000000010f0b9824 */ /* 0x000fe200078e020b */
[----:B------:R1:W-:Y:S01]  /*1290*/  @!P2 LDGSTS.E.BYPASS.LTC128B.128 [R151+0x5000], [R16.64] ;  /* 0x050000001097afae */ /* 0x0003e2000b901d46 */
[----:B------:R-:W-:Y:S01]  /*12a0*/  IMAD.SHL.U32 R9, R117, 0x20, RZ ;  /* 0x0000002075097824 */ /* 0x000fe200078e00ff */
[----:B------:R-:W-:Y:S01]  /*12b0*/  IADD3 R143, R145, 0x4020, RZ ;  /* 0x00004020918f7810 */ /* 0x000fe20007ffe0ff */
[----:B------:R-:W-:Y:S01]  /*12c0*/  @!P3 IMAD R10, R117, 0x30, RZ ;  /* 0x00000030750ab824 */ /* 0x000fe200078e02ff */
[----:B------:R1:W-:Y:S01]  /*12d0*/  @!P2 LDGSTS.E.BYPASS.LTC128B.128 [R151+0x7000], [R16.64+0x80] ;  /* 0x070000801097afae */ /* 0x0003e2000b901d46 */
[C---:B------:R-:W-:Y:S01]  /*12e0*/  IMAD R5, R88.reuse, 0x400, R87 ;  /* 0x0000040058057824 */ /* 0x040fe200078e0257 */
[----:B------:R-:W-:Y:S01]  /*12f0*/  LOP3.LUT R125, R125, 0x6, RZ, 0xc0, !PT ;  /* 0x000000067d7d7812 */ /* 0x000fe200078ec0ff */
[----:B------:R-:W-:-:S02]  /*1300*/  IMAD R88, R88, 0x10, R90 ;  /* 0x0000001058587824 */ /* 0x000fc400078e025a */
[----:B------:R-:W-:Y:S02]  /*1310*/  IMAD.IADD R146, R4, 0x1, R5 ;  /* 0x0000000104927824 */ /* 0x000fe400078e0205 */
[----:B------:R-:W-:Y:S02]  /*1320*/  IMAD.MOV.U32 R5, RZ, RZ, 0x10 ;  /* 0x00000010ff057424 */ /* 0x000fe400078e00ff */
[----:B------:R-:W-:Y:S01]  /*1330*/  IMAD.SHL.U32 R146, R146, 0x2, RZ ;  /* 0x0000000292927824 */ /* 0x000fe200078e00ff */
[----:B--2---:R-:W-:Y:S01]  /*1340*/  @!P1 LEA R20, P0, R14, c[0x0][0x168], 0x1 ;  /* 0x00005a000e149a11 */ /* 0x004fe200078008ff */
[----:B------:R-:W-:-:S03]  /*1350*/  IMAD.IADD R4, R87, 0x1, R4 ;  /* 0x0000000157047824 */ /* 0x000fc600078e0204 */
[----:B------:R-:W-:Y:S01]  /*1360*/  @!P1 LEA.HI.X R21, R14, c[0x0][0x16c], R11, 0x1, P0 ;  /* 0x00005b000e159a11 */ /* 0x000fe200000f0c0b */
[----:B------:R-:W-:-:S04]  /*1370*/  IMAD.WIDE.U32 R14, R116, 0x20, RZ ;  /* 0x00000020740e7825 */ /* 0x000fc800078e00ff */
[----:B------:R2:W-:Y:S01]  /*1380*/  @!P1 LDGSTS.E.BYPASS.LTC128B.128 [R151+0x5800], [R20.64] ;  /* 0x0580000014979fae */ /* 0x0005e2000b901d46 */
[----:B-----5:R-:W-:-:S03]  /*1390*/  IMAD.WIDE.U32 R18, R126, R149, R122 ;  /* 0x000000957e127225 */ /* 0x020fc600078e007a */
[----:B------:R2:W-:Y:S01]  /*13a0*/  @!P1 LDGSTS.E.BYPASS.LTC128B.128 [R151+0x7800], [R20.64+0x80] ;  /* 0x0780008014979fae */ /* 0x0005e2000b901d46 */
[----:B------:R-:W-:Y:S01]  /*13b0*/  IMAD.IADD R19, R19, 0x1, R8 ;  /* 0x0000000113137824 */ /* 0x000fe200078e0208 */
[----:B------:R-:W-:Y:S02]  /*13c0*/  @!P5 LEA R12, P1, R116, R18, 0x4 ;  /* 0x00000012740cd211 */ /* 0x000fe400078220ff */
[----:B------:R-:W0:Y:S01]  /*13d0*/  LDGDEPBAR ;  /* 0x00000000000079af */ /* 0x000e220000000000 */
[C---:B-1----:R-:W-:Y:S02]  /*13e0*/  @!P6 LEA R16, P2, R18.reuse, c[0x0][0x170], 0x1 ;  /* 0x00005c001210ea11 */ /* 0x042fe400078408ff */
[----:B------:R-:W-:Y:S02]  /*13f0*/  @!P4 IADD3 R8, P0, R18, R14, RZ ;  /* 0x0000000e1208c210 */ /* 0x000fe40007f1e0ff */
[----:B------:R-:W-:Y:S02]  /*1400*/  @!P5 LEA.HI.X R11, R116, R19, R117, 0x4, P1 ;  /* 0x00000013740bd211 */ /* 0x000fe400008f2475 */
[----:B------:R-:W-:-:S02]  /*1410*/  @!P5 LEA R14, P1, R12, c[0x0][0x170], 0x1 ;  /* 0x00005c000c0eda11 */ /* 0x000fc400078208ff */
[----:B------:R-:W-:Y:S02]  /*1420*/  @!P4 IADD3.X R9, R19, R15, R9, P0, !PT ;  /* 0x0000000f1309c210 */ /* 0x000fe400007fe409 */
[----:B------:R-:W-:Y:S02]  /*1430*/  @!P6 LEA.HI.X R17, R18, c[0x0][0x174], R19, 0x1, P2 ;  /* 0x00005d001211ea11 */ /* 0x000fe400010f0c13 */
[----:B------:R-:W-:Y:S02]  /*1440*/  @!P5 LEA.HI.X R15, R12, c[0x0][0x174], R11, 0x1, P1 ;  /* 0x00005d000c0fda11 */ /* 0x000fe400008f0c0b */
[----:B------:R-:W-:-:S04]  /*1450*/  @!P4 LEA R24, P1, R8, c[0x0][0x170], 0x1 ;  /* 0x00005c000818ca11 */ /* 0x000fc800078208ff */
[----:B------:R-:W-:Y:S01]  /*1460*/  @!P4 LEA.HI.X R25, R8, c[0x0][0x174], R9, 0x1, P1 ;  /* 0x00005d000819ca11 */ /* 0x000fe200008f0c09 */
[----:B------:R-:W-:Y:S02]  /*1470*/  IMAD.MOV.U32 R8, RZ, RZ, 0x20 ;  /* 0x00000020ff087424 */ /* 0x000fe400078e00ff */
[----:B--2---:R-:W-:Y:S01]  /*1480*/  @!P3 IMAD.WIDE.U32 R20, R116, 0x30, R18 ;  /* 0x000000307414b825 */ /* 0x004fe200078e0012 */
[----:B------:R-:W-:-:S04]  /*1490*/  DEPBAR.LE SB0, 0x0 ;  /* 0x000080000000791a */ /* 0x000fc80000000000 */
[----:B------:R-:W-:Y:S01]  /*14a0*/  BAR.SYNC.DEFER_BLOCKING 0x0 ;  /* 0x0000000000007b1d */ /* 0x000fe20000010000 */
[----:B------:R-:W-:Y:S01]  /*14b0*/  @!P3 IMAD.IADD R10, R21, 0x1, R10 ;  /* 0x00000001150ab824 */ /* 0x000fe200078e020a */
[----:B------:R-:W-:-:S04]  /*14c0*/  @!P3 LEA R18, P0, R20, c[0x0][0x170], 0x1 ;  /* 0x00005c001412ba11 */ /* 0x000fc800078008ff */
[----:B------:R-:W-:Y:S02]  /*14d0*/  @!P3 LEA.HI.X R19, R20, c[0x0][0x174], R10, 0x1, P0 ;  /* 0x00005d001413ba11 */ /* 0x000fe400000f0c0a */
[----:B------:R-:W-:-:S04]  /*14e0*/  LOP3.LUT P0, RZ, R0, 0x2, RZ, 0xc0, !PT ;  /* 0x0000000200ff7812 */ /* 0x000fc8000780c0ff */
[----:B------:R-:W-:Y:S02]  /*14f0*/  R2P PR, R3, 0x6 ;  /* 0x0000000603007804 */ /* 0x000fe40000000000 */
[----:B------:R-:W-:-:S03]  /*1500*/  IADD3 R3, R145, 0x4000, RZ ;  /* 0x0000400091037810 */ /* 0x000fc60007ffe0ff */
[----:B------:R-:W-:-:S04]  /*1510*/  SEL R5, R5, 0xfffffff0, !P1 ;  /* 0xfffffff005057807 */ /* 0x000fc80004800000 */
[----:B------:R-:W-:Y:S01]  /*1520*/  @P0 IADD3 R143, R3, -0x20, RZ ;  /* 0xffffffe0038f0810 */ /* 0x000fe20007ffe0ff */
[--C-:B------:R-:W-:Y:S01]  /*1530*/  IMAD R144, R5, 0x2, R146.reuse ;  /* 0x0000000205907824 */ /* 0x100fe200078e0292 */
[----:B------:R-:W-:Y:S01]  /*1540*/  LOP3.LUT P0, RZ, R0, 0x4, RZ, 0xc0, !PT ;  /* 0x0000000400ff7812 */ /* 0x000fe2000780c0ff */
[----:B------:R-:W-:Y:S01]  /*1550*/  @P6 STS.128 [R151+0x8000], RZ ;  /* 0x008000ff97006388 */ /* 0x000fe20000000c00 */
[C---:B------:R-:W-:Y:S02]  /*1560*/  SEL R3, R8.reuse, 0xffffffe0, !P2 ;  /* 0xffffffe008037807 */ /* 0x040fe40005000000 */
[----:B------:R-:W-:Y:S01]  /*1570*/  SEL R0, R8, 0xffffffe0, !P0 ;  /* 0xffffffe008007807 */ /* 0x000fe20004000000 */
[----:B------:R-:W-:Y:S01]  /*1580*/  @P6 STS.128 [R151+0xa000], RZ ;  /* 0x00a000ff97006388 */ /* 0x000fe20000000c00 */
[----:B------:R-:W-:Y:S01]  /*1590*/  IADD3 R135, R143, 0x800, RZ ;  /* 0x000008008f877810 */ /* 0x000fe20007ffe0ff */
[----:B------:R-:W-:Y:S01]  /*15a0*/  IMAD R142, R3, 0x2, R146 ;  /* 0x00000002038e7824 */ /* 0x000fe200078e0292 */
[C---:B------:R-:W-:Y:S01]  /*15b0*/  IADD3 R134, R143.reuse, 0x1000, RZ ;  /* 0x000010008f867810 */ /* 0x040fe20007ffe0ff */
[----:B------:R-:W-:Y:S01]  /*15c0*/  @!PT LDS RZ, [RZ] ;  /* 0x00000000fffff984 */ /* 0x000fe20000000800 */
[----:B------:R-:W-:Y:S01]  /*15d0*/  @!PT LDS RZ, [RZ] ;  /* 0x00000000fffff984 */ /* 0x000fe20000000800 */
[----:B------:R-:W-:Y:S01]  /*15e0*/  @!PT LDS RZ, [RZ] ;  /* 0x00000000fffff984 */ /* 0x000fe20000000800 */
[----:B------:R1:W-:Y:S01]  /*15f0*/  @!P6 LDGSTS.E.BYPASS.LTC128B.128 [R151+0x8000], [R16.64] ;  /* 0x080000001097efae */ /* 0x0003e2000b901d46 */
[C---:B------:R-:W-:Y:S01]  /*1600*/  IMAD R139, R0.reuse, 0x2, R145 ;  /* 0x00000002008b7824 */ /* 0x040fe200078e0291 */
[----:B------:R-:W-:Y:S01]  /*1610*/  IADD3 R133, R143, 0x1800, RZ ;  /* 0x000018008f857810 */ /* 0x000fe20007ffe0ff */
[----:B------:R-:W-:Y:S01]  /*1620*/  IMAD R141, R3, 0x2, R144 ;  /* 0x00000002038d7824 */ /* 0x000fe200078e0290 */
[----:B------:R1:W-:Y:S01]  /*1630*/  @!P6 LDGSTS.E.BYPASS.LTC128B.128 [R151+0xa000], [R16.64+0x80] ;  /* 0x0a0000801097efae */ /* 0x0003e2000b901d46 */
[----:B------:R-:W-:Y:S01]  /*1640*/  IMAD R132, R0, 0x2, R143 ;  /* 0x0000000200847824 */ /* 0x000fe200078e028f */
[C---:B------:R-:W-:Y:S01]  /*1650*/  IADD3 R131, R143.reuse, 0x2000, RZ ;  /* 0x000020008f837810 */ /* 0x040fe20007ffe0ff */
[----:B------:R-:W-:Y:S01]  /*1660*/  IMAD.IADD R0, R86, 0x1, -R89 ;  /* 0x0000000156007824 */ /* 0x000fe200078e0a59 */
[----:B------:R-:W-:Y:S01]  /*1670*/  @P5 STS.128 [R151+0x8800], RZ ;  /* 0x008800ff97005388 */ /* 0x000fe20000000c00 */
[----:B------:R-:W-:-:S02]  /*1680*/  IADD3 R130, R143, 0x2800, RZ ;  /* 0x000028008f827810 */ /* 0x000fc40007ffe0ff */
[C---:B------:R-:W-:Y:S01]  /*1690*/  IADD3 R129, R143.reuse, 0x3000, RZ ;  /* 0x000030008f817810 */ /* 0x040fe20007ffe0ff */
[----:B------:R-:W-:Y:S01]  /*16a0*/  @P5 STS.128 [R151+0xa800], RZ ;  /* 0x00a800ff97005388 */ /* 0x000fe20000000c00 */
[----:B------:R-:W-:Y:S02]  /*16b0*/  SHF.R.S32.HI R155, RZ, 0x1f, R0 ;  /* 0x0000001fff9b7819 */ /* 0x000fe40000011400 */
[----:B------:R-:W-:Y:S01]  /*16c0*/  IADD3 R128, R143, 0x3800, RZ ;  /* 0x000038008f807810 */ /* 0x000fe20007ffe0ff */
[----:B------:R-:W-:Y:S01]  /*16d0*/  @!PT LDS RZ, [RZ] ;  /* 0x00000000fffff984 */ /* 0x000fe20000000800 */
[----:B------:R-:W-:Y:S01]  /*16e0*/  @!PT LDS RZ, [RZ] ;  /* 0x00000000fffff984 */ /* 0x000fe20000000800 */
[----:B------:R-:W-:Y:S01]  /*16f0*/  @!PT LDS RZ, [RZ] ;  /* 0x00000000fffff984 */ /* 0x000fe20000000800 */
[----:B------:R2:W-:Y:S01]  /*1700*/  @!P5 LDGSTS.E.BYPASS.LTC128B.128 [R151+0x8800], [R14.64] ;  /* 0x088000000e97dfae */ /* 0x0005e2000b901d46 */
[----:B------:R-:W-:Y:S01]  /*1710*/  LEA.HI R155, R155, R0, RZ, 0x2 ;  /* 0x000000009b9b7211 */ /* 0x000fe200078f10ff */
[----:B------:R-:W-:Y:S02]  /*1720*/  IMAD R0, R126, 0x40, R125 ;  /* 0x000000407e007824 */ /* 0x000fe400078e027d */
[----:B------:R2:W-:Y:S01]  /*1730*/  @!P5 LDGSTS.E.BYPASS.LTC128B.128 [R151+0xa800], [R14.64+0x80] ;  /* 0x0a8000800e97dfae */ /* 0x0005e2000b901d46 */
[----:B------:R-:W-:-:S03]  /*1740*/  SHF.R.S32.HI R155, RZ, 0x2, R155 ;  /* 0x00000002ff9b7819 */ /* 0x000fc6000001149b */
[----:B------:R-:W-:Y:S01]  /*1750*/  @P4 STS.128 [R151+0x9000], RZ ;  /* 0x009000ff97004388 */ /* 0x000fe20000000c00 */
[----:B------:R-:W-:-:S03]  /*1760*/  IADD3 R88, R88, 0x1, R155 ;  /* 0x0000000158587810 */ /* 0x000fc60007ffe09b */
[----:B------:R-:W-:Y:S04]  /*1770*/  @P4 STS.128 [R151+0xb000], RZ ;  /* 0x00b000ff97004388 */ /* 0x000fe80000000c00 */
[----:B------:R-:W-:Y:S01]  /*1780*/  @!PT LDS RZ, [RZ] ;  /* 0x00000000fffff984 */ /* 0x000fe20000000800 */
[----:B------:R-:W-:Y:S01]  /*1790*/  @!PT LDS RZ, [RZ] ;  /* 0x00000000fffff984 */ /* 0x000fe20000000800 */
[----:B------:R-:W-:Y:S01]  /*17a0*/  @!PT LDS RZ, [RZ] ;  /* 0x00000000fffff984 */ /* 0x000fe20000000800 */
[----:B------:R5:W-:Y:S04]  /*17b0*/  @!P4 LDGSTS.E.BYPASS.LTC128B.128 [R151+0x9000], [R24.64] ;  /* 0x090000001897cfae */ /* 0x000be8000b901d46 */
[----:B------:R5:W-:Y:S04]  /*17c0*/  @!P4 LDGSTS.E.BYPASS.LTC128B.128 [R151+0xb000], [R24.64+0x80] ;  /* 0x0b0000801897cfae */ /* 0x000be8000b901d46 */
[----:B------:R-:W-:Y:S04]  /*17d0*/  @P3 STS.128 [R151+0x9800], RZ ;  /* 0x009800ff97003388 */ /* 0x000fe80000000c00 */
[----:B------:R-:W-:Y:S04]  /*17e0*/  @P3 STS.128 [R151+0xb800], RZ ;  /* 0x00b800ff97003388 */ /* 0x000fe80000000c00 */
[----:B------:R-:W-:Y:S01]  /*17f0*/  @!PT LDS RZ, [RZ] ;  /* 0x00000000fffff984 */ /* 0x000fe20000000800 */
[----:B------:R-:W-:Y:S01]  /*1800*/  @!PT LDS RZ, [RZ] ;  /* 0x00000000fffff984 */ /* 0x000fe20000000800 */
[----:B------:R-:W-:Y:S01]  /*1810*/  @!PT LDS RZ, [RZ] ;  /* 0x00000000fffff984 */ /* 0x000fe20000000800 */
[----:B------:R1:W-:Y:S04]  /*1820*/  @!P3 LDGSTS.E.BYPASS.LTC128B.128 [R151+0x9800], [R18.64] ;  /* 0x098000001297bfae */ /* 0x0003e8000b901d46 */
[----:B------:R1:W-:Y:S04]  /*1830*/  @!P3 LDGSTS.E.BYPASS.LTC128B.128 [R151+0xb800], [R18.64+0x80] ;  /* 0x0b8000801297bfae */ /* 0x0003e8000b901d46 */
[----:B------:R-:W-:Y:S04]  /*1840*/  LDSM.16.M88.4 R44, [R146] ;  /* 0x00000000922c783b */ /* 0x000fe80000000200 */
[----:B----4-:R-:W5:Y:S04]  /*1850*/  LDSM.16.M88.4 R20, [R145+0x4000] ;  /* 0x004000009114783b */ /* 0x010f680000000200 */
[----:B--2---:R-:W1:Y:S04]  /*1860*/  LDSM.16.M88.4 R12, [R145+0x4800] ;  /* 0x00480000910c783b */ /* 0x004e680000000200 */
[----:B------:R-:W2:Y:S04]  /*1870*/  LDSM.16.M88.4 R72, [R145+0x5800] ;  /* 0x005800009148783b */ /* 0x000ea80000000200 */
[----:B------:R-:W4:Y:S04]  /*1880*/  LDSM.16.M88.4 R76, [R145+0x5000] ;  /* 0x00500000914c783b */ /* 0x000f280000000200 */
[----:B------:R-:W-:Y:S04]  /*1890*/  LDSM.16.M88.4 R56, [R144] ;  /* 0x000000009038783b */ /* 0x000fe80000000200 */
[----:B------:R-:W2:Y:S04]  /*18a0*/  LDSM.16.M88.4 R68, [R143] ;  /* 0x000000008f44783b */ /* 0x000ea80000000200 */
[----:B------:R-:W2:Y:S04]  /*18b0*/  LDSM.16.M88.4 R64, [R143+0x800] ;  /* 0x000800008f40783b */ /* 0x000ea80000000200 */
[----:B------:R-:W2:Y:S04]  /*18c0*/  LDSM.16.M88.4 R52, [R143+0x1800] ;  /* 0x001800008f34783b */ /* 0x000ea80000000200 */
[----:B------:R-:W2:Y:S04]  /*18d0*/  LDSM.16.M88.4 R60, [R143+0x1000] ;  /* 0x001000008f3c783b */ /* 0x000ea80000000200 */
[----:B------:R-:W-:Y:S01]  /*18e0*/  LDSM.16.M88.4 R40, [R142] ;  /* 0x000000008e28783b */ /* 0x000fe20000000200 */
[C---:B-----5:R-:W-:Y:S03]  /*18f0*/  HMMA.16816.F32.BF16 R24, R44.reuse, R20, RZ ;  /* 0x000000142c18723c */ /* 0x060fe600000418ff */
[----:B------:R-:W5:Y:S04]  /*1900*/  LDSM.16.M88.4 R36, [R139+0x4000] ;  /* 0x004000008b24783b */ /* 0x000f680000000200 */
[----:B------:R-:W5:Y:S01]  /*1910*/  LDSM.16.M88.4 R32, [R139+0x4800] ;  /* 0x004800008b20783b */ /* 0x000f620000000200 */
[C---:B-1----:R-:W-:Y:S03]  /*1920*/  HMMA.16816.F32.BF16 R16, R44.reuse, R12, RZ ;  /* 0x0000000c2c10723c */ /* 0x042fe600000418ff */
[----:B------:R-:W1:Y:S04]  /*1930*/  LDSM.16.M88.4 R80, [R139+0x5800] ;  /* 0x005800008b50783b */ /* 0x000e680000000200 */
[----:B---3--:R-:W3:Y:S01]  /*1940*/  LDSM.16.M88.4 R28, [R139+0x5000] ;  /* 0x005000008b1c783b */ /* 0x008ee20000000200 */
[C---:B------:R-:W-:Y:S03]  /*1950*/  HMMA.16816.F32.BF16 R20, R44.reuse, R22, RZ ;  /* 0x000000162c14723c */ /* 0x040fe600000418ff */
[----:B------:R-:W0:Y:S05]  /*1960*/  LDGDEPBAR ;  /* 0x00000000000079af */ /* 0x000e2a0000000000 */
[C---:B------:R-:W-:Y:S08]  /*1970*/  HMMA.16816.F32.BF16 R12, R44.reuse, R14, RZ ;  /* 0x0000000e2c0c723c */ /* 0x040ff000000418ff */
[C---:B--2---:R-:W-:Y:S08]  /*1980*/  HMMA.16816.F32.BF16 R48, R44.reuse, R72, RZ ;  /* 0x000000482c30723c */ /* 0x044ff000000418ff */
[C---:B----4-:R-:W-:Y:S08]  /*1990*/  HMMA.16816.F32.BF16 R8, R44.reuse, R76, RZ ;  /* 0x0000004c2c08723c */ /* 0x050ff000000418ff */
[C---:B------:R-:W-:Y:S08]  /*19a0*/  HMMA.16816.F32.BF16 R76, R44.reuse, R78, RZ ;  /* 0x0000004e2c4c723c */ /* 0x040ff000000418ff */
[----:B------:R-:W-:Y:S01]  /*19b0*/  HMMA.16816.F32.BF16 R44, R44, R74, RZ ;  /* 0x0000004a2c2c723c */ /* 0x000fe200000418ff */
[----:B------:R-:W-:Y:S07]  /*19c0*/  LDSM.16.M88.4 R72, [R141] ;  /* 0x000000008d48783b */ /* 0x000fee0000000200 */
[C---:B------:R-:W-:Y:S08]  /*19d0*/  HMMA.16816.F32.BF16 R24, R56.reuse, R68, R24 ;  /* 0x000000443818723c */ /* 0x040ff00000041818 */
[C---:B------:R-:W-:Y:S01]  /*19e0*/  HMMA.16816.F32.BF16 R20, R56.reuse, R70, R20 ;  /* 0x000000463814723c */ /* 0x040fe20000041814 */
[----:B------:R-:W2:Y:S07]  /*19f0*/  LDSM.16.M88.4 R68, [R132] ;  /* 0x000000008444783b */ /* 0x000eae0000000200 */
[C---:B------:R-:W-:Y:S08]  /*1a00*/  HMMA.16816.F32.BF16 R16, R56.reuse, R64, R16 ;  /* 0x000000403810723c */ /* 0x040ff00000041810 */
[C---:B------:R-:W-:Y:S01]  /*1a10*/  HMMA.16816.F32.BF16 R12, R56.reuse, R66, R12 ;  /* 0x00000042380c723c */ /* 0x040fe2000004180c */
[----:B------:R-:W4:Y:S07]  /*1a20*/  LDSM.16.M88.4 R64, [R132+0x800] ;  /* 0x000800008440783b */ /* 0x000f2e0000000200 */
[C---:B------:R-:W-:Y:S08]  /*1a30*/  HMMA.16816.F32.BF16 R48, R56.reuse, R52, R48 ;  /* 0x000000343830723c */ /* 0x040ff00000041830 */
[C---:B------:R-:W-:Y:S08]  /*1a40*/  HMMA.16816.F32.BF16 R8, R56.reuse, R60, R8 ;  /* 0x0000003c3808723c */ /* 0x040ff00000041808 */
[C---:B------:R-:W-:Y:S01]  /*1a50*/  HMMA.16816.F32.BF16 R76, R56.reuse, R62, R76 ;  /* 0x0000003e384c723c */ /* 0x040fe2000004184c */
[----:B------:R-:W-:Y:S07]  /*1a60*/  LDSM.16.M88.4 R60, [R132+0x1000] ;  /* 0x00100000843c783b */ /* 0x000fee0000000200 */
[----:B------:R-:W-:Y:S01]  /*1a70*/  HMMA.16816.F32.BF16 R44, R56, R54, R44 ;  /* 0x00000036382c723c */ /* 0x000fe2000004182c */
[----:B------:R-:W2:Y:S04]  /*1a80*/  LDSM.16.M88.4 R52, [R132+0x1800] ;  /* 0x001800008434783b */ /* 0x000ea80000000200 */
[----:B------:R-:W-:Y:S03]  /*1a90*/  LDSM.16.M88.4 R56, [R145+0x6800] ;  /* 0x006800009138783b */ /* 0x000fe60000000200 */
[C---:B-----5:R-:W-:Y:S08]  /*1aa0*/  HMMA.16816.F32.BF16 R24, R40.reuse, R36, R24 ;  /* 0x000000242818723c */ /* 0x060ff00000041818 */
[C---:B------:R-:W-:Y:S08]  /*1ab0*/  HMMA.16816.F32.BF16 R20, R40.reuse, R38, R20 ;  /* 0x000000262814723c */ /* 0x040ff00000041814 */
[C---:B------:R-:W-:Y:S08]  /*1ac0*/  HMMA.16816.F32.BF16 R16, R40.reuse, R32, R16 ;  /* 0x000000202810723c */ /* 0x040ff00000041810 */
[C---:B------:R-:W-:Y:S01]  /*1ad0*/  HMMA.16816.F32.BF16 R12, R40.reuse, R34, R12 ;  /* 0x00000022280c723c */ /* 0x040fe2000004180c */
[----:B------:R-:W5:Y:S07]  /*1ae0*/  LDSM.16.M88.4 R32, [R146+0x2000] ;  /* 0x002000009220783b */ /* 0x000f6e0000000200 */
[C---:B-1----:R-:W-:Y:S08]  /*1af0*/  HMMA.16816.F32.BF16 R48, R40.reuse, R80, R48 ;  /* 0x000000502830723c */ /* 0x042ff00000041830 */
[C---:B---3--:R-:W-:Y:S01]  /*1b00*/  HMMA.16816.F32.BF16 R36, R40.reuse, R28, R8 ;  /* 0x0000001c2824723c */ /* 0x048fe20000041808 */
[----:B------:R-:W-:Y:S07]  /*1b10*/  LDSM.16.M88.4 R8, [R145+0x6000] ;  /* 0x006000009108783b */ /* 0x000fee0000000200 */
[C---:B------:R-:W-:Y:S01]  /*1b20*/  HMMA.16816.F32.BF16 R76, R40.reuse, R30, R76 ;  /* 0x0000001e284c723c */ /* 0x040fe2000004184c */
[----:B------:R-:W-:Y:S07]  /*1b30*/  LDSM.16.M88.4 R28, [R145+0x7000] ;  /* 0x00700000911c783b */ /* 0x000fee0000000200 */
[----:B------:R-:W-:Y:S01]  /*1b40*/  HMMA.16816.F32.BF16 R44, R40, R82, R44 ;  /* 0x00000052282c723c */ /* 0x000fe2000004182c */
[----:B------:R-:W-:Y:S07]  /*1b50*/  LDSM.16.M88.4 R40, [R144+0x2000] ;  /* 0x002000009028783b */ /* 0x000fee0000000200 */
[C---:B--2---:R-:W-:Y:S08]  /*1b60*/  HMMA.16816.F32.BF16 R24, R72.reuse, R68, R24 ;  /* 0x000000444818723c */ /* 0x044ff00000041818 */
[C---:B------:R-:W-:Y:S01]  /*1b70*/  HMMA.16816.F32.BF16 R20, R72.reuse, R70, R20 ;  /* 0x000000464814723c */ /* 0x040fe20000041814 */
[----:B------:R-:W1:Y:S07]  /*1b80*/  LDSM.16.M88.4 R68, [R145+0x7800] ;  /* 0x007800009144783b */ /* 0x000e6e0000000200 */
[C---:B----4-:R-:W-:Y:S08]  /*1b90*/  HMMA.16816.F32.BF16 R16, R72.reuse, R64, R16 ;  /* 0x000000404810723c */ /* 0x050ff00000041810 */
[C---:B------:R-:W-:Y:S08]  /*1ba0*/  HMMA.16816.F32.BF16 R12, R72.reuse, R66, R12 ;  /* 0x00000042480c723c */ /* 0x040ff0000004180c */
[C---:B------:R-:W-:Y:S08]  /*1bb0*/  HMMA.16816.F32.BF16 R48, R72.reuse, R52, R48 ;  /* 0x000000344830723c */ /* 0x040ff00000041830 */
[C---:B------:R-:W-:Y:S01]  /*1bc0*/  HMMA.16816.F32.BF16 R64, R72.reuse, R60, R36 ;  /* 0x0000003c4840723c */ /* 0x040fe20000041824 */
[----:B------:R-:W-:Y:S07]  /*1bd0*/  LDSM.16.M88.4 R36, [R143+0x2000] ;  /* 0x002000008f24783b */ /* 0x000fee0000000200 */
[C---:B------:R-:W-:Y:S01]  /*1be0*/  HMMA.16816.F32.BF16 R80, R72.reuse, R62, R76 ;  /* 0x0000003e4850723c */ /* 0x040fe2000004184c */
[----:B------:R-:W-:Y:S04]  /*1bf0*/  LDSM.16.M88.4 R60, [R143+0x3000] ;  /* 0x003000008f3c783b */ /* 0x000fe80000000200 */
[----:B------:R-:W-:Y:S03]  /*1c00*/  LDSM.16.M88.4 R76, [R143+0x2800] ;  /* 0x002800008f4c783b */ /* 0x000fe60000000200 */
[----:B------:R-:W-:Y:S01]  /*1c10*/  HMMA.16816.F32.BF16 R44, R72, R54, R44 ;  /* 0x00000036482c723c */ /* 0x000fe2000004182c */
[----:B------:R-:W-:Y:S04]  /*1c20*/  LDSM.16.M88.4 R52, [R139+0x6000] ;  /* 0x006000008b34783b */ /* 0x000fe80000000200 */
[----:B------:R-:W-:Y:S03]  /*1c30*/  LDSM.16.M88.4 R72, [R139+0x6800] ;  /* 0x006800008b48783b */ /* 0x000fe60000000200 */
[C---:B-----5:R-:W-:Y:S08]  /*1c40*/  HMMA.16816.F32.BF16 R16, R32.reuse, R56, R16 ;  /* 0x000000382010723c */ /* 0x060ff00000041810 */
[C---:B------:R-:W-:Y:S01]  /*1c50*/  HMMA.16816.F32.BF16 R12, R32.reuse, R58, R12 ;  /* 0x0000003a200c723c */ /* 0x040fe2000004180c */
[----:B------:R-:W2:Y:S07]  /*1c60*/  LDSM.16.M88.4 R56, [R143+0x3800] ;  /* 0x003800008f38783b */ /* 0x000eae0000000200 */
[C---:B-1----:R-:W-:Y:S08]  /*1c70*/  HMMA.16816.F32.BF16 R48, R32.reuse, R68, R48 ;  /* 0x000000442030723c */ /* 0x042ff00000041830 */
[C---:B------:R-:W-:Y:S08]  /*1c80*/  HMMA.16816.F32.BF16 R24, R32.reuse, R8, R24 ;  /* 0x000000082018723c */ /* 0x040ff00000041818 */
[C---:B------:R-:W-:Y:S08]  /*1c90*/  HMMA.16816.F32.BF16 R64, R32.reuse, R28, R64 ;  /* 0x0000001c2040723c */ /* 0x040ff00000041840 */
[C---:B------:R-:W-:Y:S01]  /*1ca0*/  HMMA.16816.F32.BF16 R80, R32.reuse, R30, R80 ;  /* 0x0000001e2050723c */ /* 0x040fe20000041850 */
[----:B------:R-:W-:Y:S07]  /*1cb0*/  LDSM.16.M88.4 R28, [R139+0x7000] ;  /* 0x007000008b1c783b */ /* 0x000fee0000000200 */
[C---:B------:R-:W-:Y:S01]  /*1cc0*/  HMMA.16816.F32.BF16 R20, R32.reuse, R10, R20 ;  /* 0x0000000a2014723c */ /* 0x040fe20000041814 */
[----:B------:R-:W-:Y:S07]  /*1cd0*/  LDSM.16.M88.4 R8, [R142+0x2000] ;  /* 0x002000008e08783b */ /* 0x000fee0000000200 */
[----:B------:R-:W-:Y:S01]  /*1ce0*/  HMMA.16816.F32.BF16 R44, R32, R70, R44 ;  /* 0x00000046202c723c */ /* 0x000fe2000004182c */
[----:B------:R-:W1:Y:S07]  /*1cf0*/  LDSM.16.M88.4 R32, [R139+0x7800] ;  /* 0x007800008b20783b */ /* 0x000e6e0000000200 */
[C---:B--2---:R-:W-:Y:S08]  /*1d00*/  HMMA.16816.F32.BF16 R48, R40.reuse, R56, R48 ;  /* 0x000000382830723c */ /* 0x044ff00000041830 */
[C---:B------:R-:W-:Y:S08]  /*1d10*/  HMMA.16816.F32.BF16 R24, R40.reuse, R36, R24 ;  /* 0x000000242818723c */ /* 0x040ff00000041818 */
[C---:B------:R-:W-:Y:S08]  /*1d20*/  HMMA.16816.F32.BF16 R64, R40.reuse, R60, R64 ;  /* 0x0000003c2840723c */ /* 0x040ff00000041840 */
[C---:B------:R-:W-:Y:S01]  /*1d30*/  HMMA.16816.F32.BF16 R80, R40.reuse, R62, R80 ;  /* 0x0000003e2850723c */ /* 0x040fe20000041850 */
[----:B------:R-:W-:Y:S07]  /*1d40*/  LDSM.16.M88.4 R60, [R132+0x2000] ;  /* 0x00200000843c783b */ /* 0x000fee0000000200 */
[C---:B------:R-:W-:Y:S01]  /*1d50*/  HMMA.16816.F32.BF16 R20, R40.reuse, R38, R20 ;  /* 0x000000262814723c */ /* 0x040fe20000041814 */
[----:B------:R-:W2:Y:S07]  /*1d60*/  LDSM.16.M88.4 R36, [R141+0x2000] ;  /* 0x002000008d24783b */ /* 0x000eae0000000200 */
[C---:B------:R-:W-:Y:S08]  /*1d70*/  HMMA.16816.F32.BF16 R16, R40.reuse, R76, R16 ;  /* 0x0000004c2810723c */ /* 0x040ff00000041810 */
[C---:B------:R-:W-:Y:S08]  /*1d80*/  HMMA.16816.F32.BF16 R12, R40.reuse, R78, R12 ;  /* 0x0000004e280c723c */ /* 0x040ff0000004180c */
[----:B------:R-:W-:Y:S01]  /*1d90*/  HMMA.16816.F32.BF16 R44, R40, R58, R44 ;  /* 0x0000003a282c723c */ /* 0x000fe2000004182c */
[----:B------:R-:W3:Y:S07]  /*1da0*/  LDSM.16.M88.4 R40, [R132+0x2800] ;  /* 0x002800008428783b */ /* 0x000eee0000000200 */
[C---:B-1----:R-:W-:Y:S07]  /*1db0*/  HMMA.16816.F32.BF16 R48, R8.reuse, R32, R48 ;  /* 0x000000200830723c */ /* 0x042fee0000041830 */
[----:B------:R-:W-:Y:S01]  /*1dc0*/  IADD3 R33, R84, R88, -R153 ;  /* 0x0000005854217210 */ /* 0x000fe20007ffe899 */
[----:B------:R-:W-:Y:S01]  /*1dd0*/  HMMA.16816.F32.BF16 R24, R8, R52, R24 ;  /* 0x000000340818723c */ /* 0x000fe20000041818 */
[----:B------:R-:W-:-:S02]  /*1de0*/  IADD3 R32, R0, 0x1, RZ ;  /* 0x0000000100207810 */ /* 0x000fc40007ffe0ff */
[----:B------:R-:W-:-:S04]  /*1df0*/  IADD3 R33, R33, c[0x0][0x2e8], RZ ;  /* 0x0000ba0021217a10 */ /* 0x000fc80007ffe0ff */
[C---:B------:R-:W-:Y:S01]  /*1e00*/  IADD3 R121, R33.reuse, 0x8, RZ ;  /* 0x0000000821797810 */ /* 0x040fe20007ffe0ff */
[C---:B------:R-:W-:Y:S01]  /*1e10*/  HMMA.16816.F32.BF16 R64, R8.reuse, R28, R64 ;  /* 0x0000001c0840723c */ /* 0x040fe20000041840 */
[-C--:B------:R-:W-:Y:S02]  /*1e20*/  IMNMX R124, R33, R84.reuse, PT ;  /* 0x00000054217c7217 */ /* 0x080fe40003800200 */
[----:B------:R-:W-:Y:S02]  /*1e30*/  IMNMX R121, R121, R84, PT ;  /* 0x0000005479797217 */ /* 0x000fe40003800200 */
[C---:B------:R-:W-:Y:S02]  /*1e40*/  ISETP.GE.AND P0, PT, R32.reuse, R124, PT ;  /* 0x0000007c2000720c */ /* 0x040fe40003f06270 */
[----:B------:R-:W-:Y:S01]  /*1e50*/  ISETP.GE.AND P3, PT, R32, R121, PT ;  /* 0x000000792000720c */ /* 0x000fe20003f66270 */
[----:B------:R-:W-:Y:S01]  /*1e60*/  HMMA.16816.F32.BF16 R80, R8, R30, R80 ;  /* 0x0000001e0850723c */ /* 0x000fe20000041850 */
[----:B------:R-:W1:Y:S01]  /*1e70*/  LDSM.16.M88.4 R28, [R132+0x3000] ;  /* 0x00300000841c783b */ /* 0x000e620000000200 */
[----:B------:R-:W-:-:S02]  /*1e80*/  IADD3 R32, R0, 0x9, RZ ;  /* 0x0000000900207810 */ /* 0x000fc40007ffe0ff */
[----:B------:R-:W-:Y:S02]  /*1e90*/  IADD3 R33, R0, 0x10, RZ ;  /* 0x0000001000217810 */ /* 0x000fe40007ffe0ff */
[CC--:B------:R-:W-:Y:S02]  /*1ea0*/  ISETP.GE.AND P2, PT, R32.reuse, R124.reuse, PT ;  /* 0x0000007c2000720c */ /* 0x0c0fe40003f46270 */
[----:B------:R-:W-:Y:S01]  /*1eb0*/  HMMA.16816.F32.BF16 R20, R8, R54, R20 ;  /* 0x000000360814723c */ /* 0x000fe20000041814 */
[----:B------:R-:W-:Y:S02]  /*1ec0*/  ISETP.GE.AND P5, PT, R32, R121, PT ;  /* 0x000000792000720c */ /* 0x000fe40003fa6270 */
[----:B------:R-:W-:-:S05]  /*1ed0*/  ISETP.GE.AND P1, PT, R33, R124, PT ;  /* 0x0000007c2100720c */ /* 0x000fca0003f26270 */
[C---:B------:R-:W-:Y:S08]  /*1ee0*/  HMMA.16816.F32.BF16 R16, R8.reuse, R72, R16 ;  /* 0x000000480810723c */ /* 0x040ff00000041810 */
[C---:B------:R-:W-:Y:S08]  /*1ef0*/  HMMA.16816.F32.BF16 R12, R8.reuse, R74, R12 ;  /* 0x0000004a080c723c */ /* 0x040ff0000004180c */
[----:B------:R-:W-:Y:S07]  /*1f00*/  HMMA.16816.F32.BF16 R44, R8, R34, R44 ;  /* 0x00000022082c723c */ /* 0x000fee000004182c */
[----:B------:R-:W-:Y:S01]  /*1f10*/  IADD3 R8, R0, 0x8, RZ ;  /* 0x0000000800087810 */ /* 0x000fe20007ffe0ff */
[----:B--2---:R-:W-:Y:S03]  /*1f20*/  HMMA.16816.F32.BF16 R24, R36, R60, R24 ;  /* 0x0000003c2418723c */ /* 0x004fe60000041818 */
[----:B------:R-:W-:-:S02]  /*1f30*/  ISETP.GE.AND P4, PT, R8, R124, PT ;  /* 0x0000007c0800720c */ /* 0x000fc40003f86270 */
[----:B------:R-:W-:Y:S02]  /*1f40*/  ISETP.GE.AND P6, PT, R8, R121, PT ;  /* 0x000000790800720c */ /* 0x000fe40003fc6270 */
[----:B------:R-:W2:Y:S01]  /*1f50*/  LDSM.16.M88.4 R8, [R132+0x3800] ;  /* 0x003800008408783b */ /* 0x000ea20000000200 */
[----:B------:R-:W-:Y:S01]  /*1f60*/  HMMA.16816.F32.BF16 R20, R36, R62, R20 ;  /* 0x0000003e2414723c */ /* 0x000fe20000041814 */
[----:B------:R-:W-:-:S07]  /*1f70*/  DEPBAR.LE SB0, 0x0 ;  /* 0x000080000000791a */ /* 0x000fce0000000000 */
[C---:B---3--:R-:W-:Y:S08]  /*1f80*/  HMMA.16816.F32.BF16 R16, R36.reuse, R40, R16 ;  /* 0x000000282410723c */ /* 0x048ff00000041810 */
[----:B------:R-:W-:Y:S01]  /*1f90*/  HMMA.16816.F32.BF16 R12, R36, R42, R12 ;  /* 0x0000002a240c723c */ /* 0x000fe2000004180c */
[----:B------:R-:W-:Y:S02]  /*1fa0*/  FSEL R32, R25, -INF , !P0 ;  /* 0xff80000019207808 */ /* 0x000fe40004000000 */
[----:B------:R-:W-:-:S02]  /*1fb0*/  IADD3 R25, R0, 0x11, RZ ;  /* 0x0000001100197810 */ /* 0x000fc40007ffe0ff */
[----:B------:R-:W-:Y:S02]  /*1fc0*/  ISETP.GE.AND P0, PT, R33, R121, PT ;  /* 0x000000792100720c */ /* 0x000fe40003f06270 */
[----:B------:R-:W-:Y:S01]  /*1fd0*/  FSEL R27, R27, -INF , !P3 ;  /* 0xff8000001b1b7808 */ /* 0x000fe20005800000 */
[C---:B-1----:R-:W-:Y:S01]  /*1fe0*/  HMMA.16816.F32.BF16 R64, R36.reuse, R28, R64 ;  /* 0x0000001c2440723c */ /* 0x042fe20000041840 */
[----:B------:R-:W-:Y:S02]  /*1ff0*/  FSEL R34, R20, -INF , !P4 ;  /* 0xff80000014227808 */ /* 0x000fe40006000000 */
[C---:B------:R-:W-:Y:S02]  /*2000*/  IADD3 R33, R0.reuse, 0x18, RZ ;  /* 0x0000001800217810 */ /* 0x040fe40007ffe0ff */
[----:B------:R-:W-:Y:S02]  /*2010*/  ISETP.GE.AND P3, PT, R25, R124, PT ;  /* 0x0000007c1900720c */ /* 0x000fe40003f66270 */
[----:B------:R-:W-:Y:S01]  /*2020*/  FSEL R20, R21, -INF , !P2 ;  /* 0xff80000015147808 */ /* 0x000fe20005000000 */
[----:B------:R-:W-:Y:S01]  /*2030*/  HMMA.16816.F32.BF16 R80, R36, R30, R80 ;  /* 0x0000001e2450723c */ /* 0x000fe20000041850 */
[----:B------:R-:W-:-:S02]  /*2040*/  IADD3 R21, R0, 0x19, RZ ;  /* 0x0000001900157810 */ /* 0x000fc40007ffe0ff */
[----:B------:R-:W-:Y:S02]  /*2050*/  FSEL R41, R22, -INF , !P6 ;  /* 0xff80000016297808 */ /* 0x000fe40007000000 */
[----:B------:R-:W-:Y:S02]  /*2060*/  FSEL R22, R16, -INF , !P1 ;  /* 0xff80000010167808 */ /* 0x000fe40004800000 */
[----:B------:R-:W-:Y:S01]  /*2070*/  ISETP.GE.AND P4, PT, R25, R121, PT ;  /* 0x000000791900720c */ /* 0x000fe20003f86270 */
[----:B--2---:R-:W-:Y:S01]  /*2080*/  HMMA.16816.F32.BF16 R44, R36, R10, R44 ;  /* 0x0000000a242c723c */ /* 0x004fe2000004182c */
[----:B------:R-:W-:Y:S02]  /*2090*/  ISETP.GE.AND P6, PT, R33, R124, PT ;  /* 0x0000007c2100720c */ /* 0x000fe40003fc6270 */
[----:B------:R-:W-:Y:S02]  /*20a0*/  FSEL R43, R23, -INF , !P5 ;  /* 0xff800000172b7808 */ /* 0x000fe40006800000 */
[----:B------:R-:W-:-:S02]  /*20b0*/  FSEL R16, R17, -INF , !P3 ;  /* 0xff80000011107808 */ /* 0x000fc40005800000 */
[C---:B------:R-:W-:Y:S01]  /*20c0*/  IADD3 R23, R0.reuse, 0x20, RZ ;  /* 0x0000002000177810 */ /* 0x040fe20007ffe0ff */
[----:B------:R-:W-:Y:S01]  /*20d0*/  HMMA.16816.F32.BF16 R48, R36, R8, R48 ;  /* 0x000000082430723c */ /* 0x000fe20000041830 */
[----:B------:R-:W-:Y:S02]  /*20e0*/  ISETP.GE.AND P5, PT, R21, R124, PT ;  /* 0x0000007c1500720c */ /* 0x000fe40003fa6270 */
[----:B------:R-:W-:Y:S02]  /*20f0*/  IADD3 R17, R0, 0x21, RZ ;  /* 0x0000002100117810 */ /* 0x000fe40007ffe0ff */
[----:B------:R-:W-:Y:S02]  /*2100*/  FSEL R25, R18, -INF , !P0 ;  /* 0xff80000012197808 */ /* 0x000fe40004000000 */
[----:B------:R-:W-:Y:S02]  /*2110*/  FSEL R19, R19, -INF , !P4 ;  /* 0xff80000013137808 */ /* 0x000fe40006000000 */
[----:B------:R-:W-:-:S02]  /*2120*/  FSEL R18, R12, -INF , !P6 ;  /* 0xff8000000c127808 */ /* 0x000fc40007000000 */
[-C--:B------:R-:W-:Y:S02]  /*2130*/  ISETP.GE.AND P2, PT, R33, R121.reuse, PT ;  /* 0x000000792100720c */ /* 0x080fe40003f46270 */
[CC--:B------:R-:W-:Y:S02]  /*2140*/  ISETP.GE.AND P0, PT, R23.reuse, R124.reuse, PT ;  /* 0x0000007c1700720c */ /* 0x0c0fe40003f06270 */
[----:B------:R-:W-:Y:S02]  /*2150*/  ISETP.GE.AND P3, PT, R23, R121, PT ;  /* 0x000000791700720c */ /* 0x000fe40003f66270 */
[----:B------:R-:W-:Y:S02]  /*2160*/  ISETP.GE.AND P4, PT, R17, R124, PT ;  /* 0x0000007c1100720c */ /* 0x000fe40003f86270 */
[----:B------:R-:W-:Y:S02]  /*2170*/  FSEL R12, R13, -INF , !P5 ;  /* 0xff8000000d0c7808 */ /* 0x000fe40006800000 */
[----:B------:R-:W-:-:S02]  /*2180*/  IADD3 R23, R0, 0x28, RZ ;  /* 0x0000002800177810 */ /* 0x000fc40007ffe0ff */
[C---:B------:R-:W-:Y:S02]  /*2190*/  IADD3 R13, R0.reuse, 0x29, RZ ;  /* 0x00000029000d7810 */ /* 0x040fe40007ffe0ff */
[----:B------:R-:W-:Y:S01]  /*21a0*/  IADD3 R8, R0, 0x30, RZ ;  /* 0x0000003000087810 */ /* 0x000fe20007ffe0ff */
[----:B------:R-:W-:Y:S01]  /*21b0*/  BAR.SYNC.DEFER_BLOCKING 0x0 ;  /* 0x0000000000007b1d */ /* 0x000fe20000010000 */
[----:B------:R-:W-:Y:S02]  /*21c0*/  ISETP.GE.AND P1, PT, R21, R121, PT ;  /* 0x000000791500720c */ /* 0x000fe40003f26270 */
[----:B------:R-:W-:Y:S02]  /*21d0*/  FSEL R21, R14, -INF , !P2 ;  /* 0xff8000000e157808 */ /* 0x000fe40005000000 */
[----:B------:R-:W-:Y:S02]  /*21e0*/  FSEL R114, R64, -INF , !P0 ;  /* 0xff80000040727808 */ /* 0x000fe40004000000 */
[----:B------:R-:W-:-:S02]  /*21f0*/  FSEL R115, R66, -INF , !P3 ;  /* 0xff80000042737808 */ /* 0x000fc40005800000 */
[----:B------:R-:W-:Y:S02]  /*2200*/  FSEL R168, R65, -INF , !P4 ;  /* 0xff80000041a87808 */ /* 0x000fe40006000000 */
[-C--:B------:R-:W-:Y:S02]  /*2210*/  ISETP.GE.AND P6, PT, R17, R121.reuse, PT ;  /* 0x000000791100720c */ /* 0x080fe40003fc6270 */
[-C--:B------:R-:W-:Y:S02]  /*2220*/  ISETP.GE.AND P2, PT, R23, R124.reuse, PT ;  /* 0x0000007c1700720c */ /* 0x080fe40003f46270 */
[-C--:B------:R-:W-:Y:S02]  /*2230*/  ISETP.GE.AND P0, PT, R13, R121.reuse, PT ;  /* 0x000000790d00720c */ /* 0x080fe40003f06270 */
[C---:B------:R-:W-:Y:S02]  /*2240*/  ISETP.GE.AND P3, PT, R8.reuse, R124, PT ;  /* 0x0000007c0800720c */ /* 0x040fe40003f66270 */
[----:B------:R-:W-:-:S02]  /*2250*/  ISETP.GE.AND P4, PT, R8, R121, PT ;  /* 0x000000790800720c */ /* 0x000fc40003f86270 */
[----:B------:R-:W-:Y:S02]  /*2260*/  IADD3 R8, R0, 0x31, RZ ;  /* 0x0000003100087810 */ /* 0x000fe40007ffe0ff */
[----:B------:R-:W-:Y:S02]  /*2270*/  FSEL R157, R67, -INF , !P6 ;  /* 0xff800000439d7808 */ /* 0x000fe40007000000 */
[----:B------:R-:W-:Y:S02]  /*2280*/  FSEL R170, R80, -INF , !P2 ;  /* 0xff80000050aa7808 */ /* 0x000fe40005000000 */
[----:B------:R-:W-:Y:S02]  /*2290*/  FSEL R127, R83, -INF , !P0 ;  /* 0xff800000537f7808 */ /* 0x000fe40004000000 */
[C---:B------:R-:W-:Y:S02]  /*22a0*/  ISETP.GE.AND P6, PT, R8.reuse, R124, PT ;  /* 0x0000007c0800720c */ /* 0x040fe40003fc6270 */
[----:B------:R-:W-:-:S02]  /*22b0*/  ISETP.GE.AND P2, PT, R8, R121, PT ;  /* 0x000000790800720c */ /* 0x000fc40003f46270 */
[C---:B------:R-:W-:Y:S02]  /*22c0*/  ISETP.GE.AND P0, PT, R0.reuse, R124, PT ;  /* 0x0000007c0000720c */ /* 0x040fe40003f06270 */
[----:B------:R-:W-:Y:S02]  /*22d0*/  IADD3 R8, R0, 0x39, RZ ;  /* 0x0000003900087810 */ /* 0x000fe40007ffe0ff */
[----:B------:R-:W-:Y:S02]  /*22e0*/  FSEL R24, R24, -INF , !P0 ;  /* 0xff80000018187808 */ /* 0x000fe40004000000 */
[-C--:B------:R-:W-:Y:S02]  /*22f0*/  ISETP.GE.AND P0, PT, R8, R121.reuse, PT ;  /* 0x000000790800720c */ /* 0x080fe40003f06270 */
[----:B------:R-:W-:Y:S02]  /*2300*/  ISETP.GE.AND P5, PT, R23, R121, PT ;  /* 0x000000791700720c */ /* 0x000fe40003fa6270 */
[----:B------:R-:W-:-:S02]  /*2310*/  FSEL R105, R47, -INF , !P0 ;  /* 0xff8000002f697808 */ /* 0x000fc40004000000 */
[----:B------:R-:W-:Y:S02]  /*2320*/  ISETP.GE.AND P0, PT, R120, 0x2, PT ;  /* 0x000000027800780c */ /* 0x000fe40003f06270 */
[----:B------:R-:W-:Y:S02]  /*2330*/  FSEL R23, R15, -INF , !P1 ;  /* 0xff8000000f177808 */ /* 0x000fe40004800000 */
[----:B------:R-:W-:Y:S02]  /*2340*/  ISETP.GE.AND P1, PT, R13, R124, PT ;  /* 0x0000007c0d00720c */ /* 0x000fe40003f26270 */
[----:B------:R-:W-:Y:S02]  /*2350*/  IADD3 R9, R0, 0x38, RZ ;  /* 0x0000003800097810 */ /* 0x000fe40007ffe0ff */
[----:B------:R-:W-:Y:S02]  /*2360*/  FSEL R167, R82, -INF , !P5 ;  /* 0xff80000052a77808 */ /* 0x000fe40006800000 */
[----:B------:R-:W-:-:S02]  /*2370*/  FSEL R172, R81, -INF , !P1 ;  /* 0xff80000051ac7808 */ /* 0x000fc40004800000 */
[----:B------:R-:W-:Y:S02]  /*2380*/  FSEL R104, R48, -INF , !P3 ;  /* 0xff80000030687808 */ /* 0x000fe40005800000 */
[----:B------:R-:W-:Y:S02]  /*2390*/  FSEL R103, R50, -INF , !P4 ;  /* 0xff80000032677808 */ /* 0x000fe40006000000 */
[CC--:B------:R-:W-:Y:S02]  /*23a0*/  ISETP.GE.AND P5, PT, R9.reuse, R124.reuse, PT ;  /* 0x0000007c0900720c */ /* 0x0c0fe40003fa6270 */
[-C--:B------:R-:W-:Y:S02]  /*23b0*/  ISETP.GE.AND P1, PT, R9, R121.reuse, PT ;  /* 0x000000790900720c */ /* 0x080fe40003f26270 */
[----:B------:R-:W-:Y:S02]  /*23c0*/  ISETP.GE.AND P3, PT, R0, R121, PT ;  /* 0x000000790000720c */ /* 0x000fe40003f66270 */
        /* <DEDUP_REMOVED lines=8> */
[----:B------:R-:W-:Y:S02]  /*2450*/  IADD3 R9, R120, -0x2, RZ ;  /* 0xfffffffe78097810 */ /* 0x000fe40007ffe0ff */
[----:B------:R-:W-:-:S02]  /*2460*/  SHF.L.U64.HI R2, R7, 0x5, R2 ;  /* 0x0000000507027819 */ /* 0x000fc40000010202 */
[----:B------:R-:W-:Y:S01]  /*2470*/  SHF.R.S32.HI R0, RZ, 0x1f, R9 ;  /* 0x0000001fff007819 */ /* 0x000fe20000011409 */
[----:B------:R-:W-:Y:S02]  /*2480*/  IMAD R6, R6, R9, RZ ;  /* 0x0000000906067224 */ /* 0x000fe400078e02ff */
[----:B------:R-:W-:-:S04]  /*2490*/  IMAD.WIDE.U32 R8, R9, R85, R160 ;  /* 0x0000005509087225 */ /* 0x000fc800078e00a0 */
[----:B------:R-:W-:Y:S01]  /*24a0*/  IMAD R0, R0, R85, R6 ;  /* 0x0000005500007224 */ /* 0x000fe200078e0206 */
[----:B------:R-:W-:Y:S01]  /*24b0*/  LEA R10, P2, R8, c[0x0][0x168], 0x1 ;  /* 0x00005a00080a7a11 */ /* 0x000fe200078408ff */
[----:B------:R-:W-:Y:S02]  /*24c0*/  IMAD.SHL.U32 R6, R7, 0x20, RZ ;  /* 0x0000002007067824 */ /* 0x000fe400078e00ff */
[----:B------:R-:W-:-:S03]  /*24d0*/  IMAD.IADD R0, R9, 0x1, R0 ;  /* 0x0000000109007824 */ /* 0x000fc600078e0200 */
[----:B------:R-:W-:Y:S02]  /*24e0*/  IADD3 R14, P1, R6, R10, RZ ;  /* 0x0000000a060e7210 */ /* 0x000fe40007f3e0ff */
[----:B------:R-:W-:Y:S02]  /*24f0*/  LEA.HI.X R11, R8, c[0x0][0x16c], R0, 0x1, P2 ;  /* 0x00005b00080b7a11 */ /* 0x000fe400010f0c00 */
[----:B------:R-:W-:-:S03]  /*2500*/  IADD3 R8, P2, R14, R6, RZ ;  /* 0x000000060e087210 */ /* 0x000fc60007f5e0ff */
[----:B------:R-:W-:Y:S01]  /*2510*/  IMAD.X R15, R2, 0x1, R11, P1 ;  /* 0x00000001020f7824 */ /* 0x000fe200008e060b */
[----:B------:R-:W-:Y:S01]  /*2520*/  IADD3 R6, P1, R8, R6, RZ ;  /* 0x0000000608067210 */ /* 0x000fe20007f3e0ff */
        /* <DEDUP_REMOVED lines=14> */
.L_x_481:
        /* <DEDUP_REMOVED lines=25> */
[----:B------:R-:W-:-:S02]  /*27a0*/  SHF.L.U32 R140, R4, 0x1, RZ ;  /* 0x00000001048c7819 */ /* 0x000fc400000006ff */
[----:B------:R-:W-:Y:S02]  /*27b0*/  FMNMX.FTZ R7, R109, R0, !PT ;  /* 0x000000006d077209 */ /* 0x000fe40007810000 */
[----:B------:R-:W-:Y:S01]  /*27c0*/  LEA R138, R5, R140, 0x1 ;  /* 0x0000008c058a7211 */ /* 0x000fe200078e08ff */
[----:B------:R-:W-:Y:S01]  /*27d0*/  LDSM.16.MT88.4 R36, [R140+0x8000] ;  /* 0x008000008c24783b */ /* 0x000fe20000004200 */
[----:B------:R-:W-:Y:S02]  /*27e0*/  FMNMX.FTZ R0, R108, R7, !PT ;  /* 0x000000076c007209 */ /* 0x000fe40007810000 */
[----:B------:R-:W-:Y:S01]  /*27f0*/  FMNMX.FTZ R7, R107, R2, !PT ;  /* 0x000000026b077209 */ /* 0x000fe20007810000 */
[----:B------:R-:W-:Y:S01]  /*2800*/  LDSM.16.MT88.4 R44, [R138+0x8000] ;  /* 0x008000008a2c783b */ /* 0x000fe20000004200 */
[C---:B------:R-:W-:Y:S02]  /*2810*/  LEA R137, R3.reuse, R140, 0x1 ;  /* 0x0000008c03897211 */ /* 0x040fe400078e08ff */
[----:B------:R-:W-:Y:S01]  /*2820*/  FMNMX.FTZ R6, R106, R7, !PT ;  /* 0x000000076a067209 */ /* 0x000fe20007810000 */
[----:B------:R-:W1:Y:S01]  /*2830*/  SHFL.BFLY PT, R9, R0, 0x2, 0x1f ;  /* 0x0c401f0000097f89 */ /* 0x000e6200000e0000 */
[----:B------:R-:W-:-:S02]  /*2840*/  LEA R136, R3, R138, 0x1 ;  /* 0x0000008a03887211 */ /* 0x000fc400078e08ff */
[----:B------:R-:W-:Y:S01]  /*2850*/  FMNMX.FTZ R6, R105, R6, !PT ;  /* 0x0000000669067209 */ /* 0x000fe20007810000 */
[----:B------:R-:W-:Y:S04]  /*2860*/  LDSM.16.MT88.4 R68, [R140+0xa000] ;  /* 0x00a000008c44783b */ /* 0x000fe80000004200 */
[----:B------:R-:W2:Y:S04]  /*2870*/  SHFL.BFLY PT, R7, R6, 0x2, 0x1f ;  /* 0x0c401f0006077f89 */ /* 0x000ea800000e0000 */
[----:B------:R-:W-:Y:S04]  /*2880*/  LDSM.16.MT88.4 R52, [R137+0x8000] ;  /* 0x008000008934783b */ /* 0x000fe80000004200 */
[----:B------:R-:W-:Y:S04]  /*2890*/  LDSM.16.MT88.4 R60, [R136+0x8000] ;  /* 0x00800000883c783b */ /* 0x000fe80000004200 */
[----:B------:R-:W-:Y:S01]  /*28a0*/  LDSM.16.MT88.4 R76, [R138+0xa000] ;  /* 0x00a000008a4c783b */ /* 0x000fe20000004200 */
[----:B-1----:R-:W-:-:S03]  /*28b0*/  FMNMX.FTZ R9, R0, R9, !PT ;  /* 0x0000000900097209 */ /* 0x002fc60007810000 */
[----:B------:R-:W-:Y:S04]  /*28c0*/  LDSM.16.MT88.4 R80, [R137+0xa000] ;  /* 0x00a000008950783b */ /* 0x000fe80000004200 */
[----:B------:R-:W1:Y:S01]  /*28d0*/  SHFL.BFLY PT, R2, R9, 0x1, 0x1f ;  /* 0x0c201f0009027f89 */ /* 0x000e6200000e0000 */
[----:B--2---:R-:W-:-:S05]  /*28e0*/  FMNMX.FTZ R7, R6, R7, !PT ;  /* 0x0000000706077209 */ /* 0x004fca0007810000 */
[----:B------:R-:W2:Y:S01]  /*28f0*/  SHFL.BFLY PT, R0, R7, 0x1, 0x1f ;  /* 0x0c201f0007007f89 */ /* 0x000ea200000e0000 */
[----:B-1----:R-:W-:-:S03]  /*2900*/  FMNMX.FTZ R2, R9, R2, !PT ;  /* 0x0000000209027209 */ /* 0x002fc60007810000 */
[----:B------:R-:W1:Y:S01]  /*2910*/  LDSM.16.MT88.4 R8, [R138+0x8800] ;  /* 0x008800008a08783b */ /* 0x000e620000004200 */
[C---:B------:R-:W-:Y:S01]  /*2920*/  FSETP.NEU.FTZ.AND P1, PT, R2.reuse, -INF , PT ;  /* 0xff8000000200780b */ /* 0x040fe20003f3d000 */
[----:B------:R-:W-:Y:S01]  /*2930*/  FMUL.FTZ R111, R2, c[0x0][0x23c] ;  /* 0x00008f00026f7a20 */ /* 0x000fe20000410000 */
[----:B--2---:R-:W-:-:S04]  /*2940*/  FMNMX.FTZ R0, R7, R0, !PT ;  /* 0x0000000007007209 */ /* 0x004fc80007810000 */
[----:B------:R-:W-:Y:S02]  /*2950*/  FSEL R111, R111, RZ, P1 ;  /* 0x000000ff6f6f7208 */ /* 0x000fe40000800000 */
[C---:B------:R-:W-:Y:S01]  /*2960*/  FSETP.NEU.FTZ.AND P1, PT, R0.reuse, -INF , PT ;  /* 0xff8000000000780b */ /* 0x040fe20003f3d000 */
[----:B------:R-:W-:Y:S02]  /*2970*/  FMUL.FTZ R112, R0, c[0x0][0x23c] ;  /* 0x00008f0000707a20 */ /* 0x000fe40000410000 */
[--C-:B------:R-:W-:Y:S02]  /*2980*/  FFMA.FTZ R33, R34, c[0x0][0x23c], -R111.reuse ;  /* 0x00008f0022217a23 */ /* 0x100fe4000001086f */
[--C-:B------:R-:W-:Y:S01]  /*2990*/  FFMA.FTZ R100, R24, c[0x0][0x23c], -R111.reuse ;  /* 0x00008f0018647a23 */ /* 0x100fe2000001086f */
[----:B------:R-:W-:Y:S01]  /*29a0*/  FSEL R112, R112, RZ, P1 ;  /* 0x000000ff70707208 */ /* 0x000fe20000800000 */
[--C-:B------:R-:W-:Y:S02]  /*29b0*/  FFMA.FTZ R35, R32, c[0x0][0x23c], -R111.reuse ;  /* 0x00008f0020237a23 */ /* 0x100fe4000001086f */
[----:B------:R-:W-:Y:S01]  /*29c0*/  FFMA.FTZ R30, R20, c[0x0][0x23c], -R111 ;  /* 0x00008f00141e7a23 */ /* 0x000fe2000001086f */
[----:B------:R-:W-:Y:S01]  /*29d0*/  MUFU.EX2 R33, R33 ;  /* 0x0000002100217308 */ /* 0x000fe20000000800 */
[----:B------:R-:W-:-:S02]  /*29e0*/  FFMA.FTZ R102, R26, c[0x0][0x23c], -R112 ;  /* 0x00008f001a667a23 */ /* 0x000fc40000010870 */
[--C-:B------:R-:W-:Y:S02]  /*29f0*/  FFMA.FTZ R101, R27, c[0x0][0x23c], -R112.reuse ;  /* 0x00008f001b657a23 */ /* 0x100fe40000010870 */
[--C-:B------:R-:W-:Y:S02]  /*2a00*/  FFMA.FTZ R34, R41, c[0x0][0x23c], -R112.reuse ;  /* 0x00008f0029227a23 */ /* 0x100fe40000010870 */
[--C-:B------:R-:W-:Y:S01]  /*2a10*/  FFMA.FTZ R31, R43, c[0x0][0x23c], -R112.reuse ;  /* 0x00008f002b1f7a23 */ /* 0x100fe20000010870 */
[----:B------:R-:W-:Y:S01]  /*2a20*/  MUFU.EX2 R100, R100 ;  /* 0x0000006400647308 */ /* 0x000fe20000000800 */
[----:B------:R-:W-:Y:S02]  /*2a30*/  FFMA.FTZ R32, R25, c[0x0][0x23c], -R112 ;  /* 0x00008f0019207a23 */ /* 0x000fe40000010870 */
[--C-:B------:R-:W-:Y:S02]  /*2a40*/  FFMA.FTZ R29, R22, c[0x0][0x23c], -R111.reuse ;  /* 0x00008f00161d7a23 */ /* 0x100fe4000001086f */
[----:B------:R-:W-:-:S02]  /*2a50*/  FFMA.FTZ R28, R16, c[0x0][0x23c], -R111 ;  /* 0x00008f00101c7a23 */ /* 0x000fc4000001086f */
[--C-:B------:R-:W-:Y:S01]  /*2a60*/  FFMA.FTZ R27, R18, c[0x0][0x23c], -R111.reuse ;  /* 0x00008f00121b7a23 */ /* 0x100fe2000001086f */
[----:B------:R-:W2:Y:S01]  /*2a70*/  MUFU.EX2 R35, R35 ;  /* 0x0000002300237308 */ /* 0x000ea20000000800 */
[--C-:B------:R-:W-:Y:S02]  /*2a80*/  FFMA.FTZ R24, R12, c[0x0][0x23c], -R111.reuse ;  /* 0x00008f000c187a23 */ /* 0x100fe4000001086f */
[--C-:B------:R-:W-:Y:S01]  /*2a90*/  FFMA.FTZ R25, R19, c[0x0][0x23c], -R112.reuse ;  /* 0x00008f0013197a23 */ /* 0x100fe20000010870 */
[----:B------:R-:W3:Y:S01]  /*2aa0*/  LDSM.16.MT88.4 R12, [R140+0x8800] ;  /* 0x008800008c0c783b */ /* 0x000ee20000004200 */
[--C-:B------:R-:W-:Y:S02]  /*2ab0*/  FFMA.FTZ R26, R21, c[0x0][0x23c], -R112.reuse ;  /* 0x00008f00151a7a23 */ /* 0x100fe40000010870 */
[----:B------:R-:W-:Y:S01]  /*2ac0*/  FFMA.FTZ R23, R23, c[0x0][0x23c], -R112 ;  /* 0x00008f0017177a23 */ /* 0x000fe20000010870 */
[----:B------:R-:W4:Y:S01]  /*2ad0*/  MUFU.EX2 R30, R30 ;  /* 0x0000001e001e7308 */ /* 0x000f220000000800 */
[----:B------:R-:W-:Y:S01]  /*2ae0*/  LDSM.16.MT88.4 R16, [R137+0x8800] ;  /* 0x008800008910783b */ /* 0x000fe20000004200 */
[----:B------:R-:W-:-:S02]  /*2af0*/  FFMA.FTZ R166, R114, c[0x0][0x23c], -R111 ;  /* 0x00008f0072a67a23 */ /* 0x000fc4000001086f */
[--C-:B------:R-:W-:Y:S02]  /*2b00*/  FFMA.FTZ R113, R168, c[0x0][0x23c], -R111.reuse ;  /* 0x00008f00a8717a23 */ /* 0x100fe4000001086f */
[--C-:B------:R-:W-:Y:S02]  /*2b10*/  FFMA.FTZ R114, R170, c[0x0][0x23c], -R111.reuse ;  /* 0x00008f00aa727a23 */ /* 0x100fe4000001086f */
[----:B------:R-:W-:Y:S01]  /*2b20*/  MUFU.EX2 R102, R102 ;  /* 0x0000006600667308 */ /* 0x000fe20000000800 */
[----:B--2---:R-:W-:Y:S01]  /*2b30*/  F2FP.BF16.PACK_AB R88, R35, R100 ;  /* 0x000000642358723e */ /* 0x004fe200000010ff */
[----:B------:R-:W-:Y:S02]  /*2b40*/  FFMA.FTZ R115, R115, c[0x0][0x23c], -R112 ;  /* 0x00008f0073737a23 */ /* 0x000fe40000010870 */
[--C-:B------:R-:W-:Y:S02]  /*2b50*/  FFMA.FTZ R104, R104, c[0x0][0x23c], -R111.reuse ;  /* 0x00008f0068687a23 */ /* 0x100fe4000001086f */
[----:B------:R-:W-:-:S02]  /*2b60*/  FFMA.FTZ R109, R109, c[0x0][0x23c], -R111 ;  /* 0x00008f006d6d7a23 */ /* 0x000fc4000001086f */
[----:B------:R-:W2:Y:S01]  /*2b70*/  MUFU.EX2 R101, R101 ;  /* 0x0000006500657308 */ /* 0x000ea20000000800 */
[----:B----4-:R-:W-:Y:S01]  /*2b80*/  F2FP.BF16.PACK_AB R90, R30, R33 ;  /* 0x000000211e5a723e */ /* 0x010fe200000010ff */
[----:B------:R-:W-:Y:S02]  /*2b90*/  FFMA.FTZ R108, R108, c[0x0][0x23c], -R111 ;  /* 0x00008f006c6c7a23 */ /* 0x000fe4000001086f */
[--C-:B------:R-:W-:Y:S02]  /*2ba0*/  FFMA.FTZ R103, R103, c[0x0][0x23c], -R112.reuse ;  /* 0x00008f0067677a23 */ /* 0x100fe40000010870 */
[--C-:B------:R-:W-:Y:S02]  /*2bb0*/  FFMA.FTZ R170, R105, c[0x0][0x23c], -R112.reuse ;  /* 0x00008f0069aa7a23 */ /* 0x100fe40000010870 */
[----:B------:R-:W-:Y:S01]  /*2bc0*/  MUFU.EX2 R34, R34 ;  /* 0x0000002200227308 */ /* 0x000fe20000000800 */
[----:B------:R-:W-:Y:S02]  /*2bd0*/  FFMA.FTZ R106, R106, c[0x0][0x23c], -R112 ;  /* 0x00008f006a6a7a23 */ /* 0x000fe40000010870 */
[----:B------:R-:W-:-:S04]  /*2be0*/  FADD.FTZ R100, R100, R35 ;  /* 0x0000002364647221 */ /* 0x000fc80000010000 */
[----:B------:R-:W-:Y:S01]  /*2bf0*/  FADD.FTZ R33, R33, R100 ;  /* 0x0000006421217221 */ /* 0x000fe20000010000 */
[----:B------:R-:W4:Y:S01]  /*2c00*/  MUFU.EX2 R31, R31 ;  /* 0x0000001f001f7308 */ /* 0x000f220000000800 */
[----:B--2---:R-:W-:Y:S01]  /*2c10*/  F2FP.BF16.PACK_AB R89, R101, R102 ;  /* 0x000000666559723e */ /* 0x004fe200000010ff */
[----:B------:R-:W-:Y:S02]  /*2c20*/  FADD.FTZ R101, R102, R101 ;  /* 0x0000006566657221 */ /* 0x000fe40000010000 */
[----:B------:R-:W-:-:S04]  /*2c30*/  FADD.FTZ R30, R30, R33 ;  /* 0x000000211e1e7221 */ /* 0x000fc80000010000 */
[----:B------:R-:W-:Y:S01]  /*2c40*/  MUFU.EX2 R29, R29 ;  /* 0x0000001d001d7308 */ /* 0x000fe20000000800 */
[----:B----4-:R-:W-:-:S07]  /*2c50*/  F2FP.BF16.PACK_AB R91, R31, R34 ;  /* 0x000000221f5b723e */ /* 0x010fce00000010ff */
[----:B------:R-:W2:Y:S01]  /*2c60*/  MUFU.EX2 R28, R28 ;  /* 0x0000001c001c7308 */ /* 0x000ea20000000800 */
[----:B------:R-:W-:-:S04]  /*2c70*/  FADD.FTZ R34, R34, R101 ;  /* 0x0000006522227221 */ /* 0x000fc80000010000 */
[----:B------:R-:W-:Y:S01]  /*2c80*/  FADD.FTZ R31, R31, R34 ;  /* 0x000000221f1f7221 */ /* 0x000fe20000010000 */
[C---:B------:R-:W-:Y:S02]  /*2c90*/  HMMA.16816.F32.BF16 R40, R88.reuse, R44, RZ ;  /* 0x0000002c5828723c */ /* 0x040fe400000418ff */
[----:B------:R-:W-:Y:S06]  /*2ca0*/  MUFU.EX2 R27, R27 ;  /* 0x0000001b001b7308 */ /* 0x000fec0000000800 */
[----:B------:R-:W-:Y:S02]  /*2cb0*/  HMMA.16816.F32.BF16 R44, R88, R46, RZ ;  /* 0x0000002e582c723c */ /* 0x000fe400000418ff */
[----:B------:R-:W4:Y:S01]  /*2cc0*/  MUFU.EX2 R24, R24 ;  /* 0x0000001800187308 */ /* 0x000f220000000800 */
[----:B--2---:R-:W-:Y:S01]  /*2cd0*/  F2FP.BF16.PACK_AB R4, R28, R29 ;  /* 0x0000001d1c04723e */ /* 0x004fe200000010ff */
[----:B------:R-:W-:-:S04]  /*2ce0*/  FADD.FTZ R29, R29, R30 ;  /* 0x0000001e1d1d7221 */ /* 0x000fc80000010000 */
[C---:B------:R-:W-:Y:S01]  /*2cf0*/  HMMA.16816.F32.BF16 R96, R88.reuse, R36, RZ ;  /* 0x000000245860723c */ /* 0x040fe200000418ff */
[----:B------:R-:W-:Y:S01]  /*2d00*/  FADD.FTZ R28, R28, R29 ;  /* 0x0000001d1c1c7221 */ /* 0x000fe20000010000 */
[----:B------:R-:W-:Y:S06]  /*2d10*/  MUFU.EX2 R32, R32 ;  /* 0x0000002000207308 */ /* 0x000fec0000000800 */
[----:B------:R-:W-:Y:S02]  /*2d20*/  HMMA.16816.F32.BF16 R36, R88, R38, RZ ;  /* 0x000000265824723c */ /* 0x000fe400000418ff */
[----:B------:R-:W2:Y:S01]  /*2d30*/  MUFU.EX2 R25, R25 ;  /* 0x0000001900197308 */ /* 0x000ea20000000800 */
[----:B----4-:R-:W-:Y:S01]  /*2d40*/  F2FP.BF16.PACK_AB R6, R24, R27 ;  /* 0x0000001b1806723e */ /* 0x010fe200000010ff */
[----:B------:R-:W-:-:S04]  /*2d50*/  FADD.FTZ R27, R27, R28 ;  /* 0x0000001c1b1b7221 */ /* 0x000fc80000010000 */
[C---:B------:R-:W-:Y:S01]  /*2d60*/  HMMA.16816.F32.BF16 R64, R88.reuse, R68, RZ ;  /* 0x000000445840723c */ /* 0x040fe200000418ff */
[----:B------:R-:W-:Y:S01]  /*2d70*/  FADD.FTZ R27, R24, R27 ;  /* 0x0000001b181b7221 */ /* 0x000fe20000010000 */
        /* <DEDUP_REMOVED lines=8> */
[----:B------:R-:W-:Y:S01]  /*2e00*/  HMMA.16816.F32.BF16 R52, R88, R54, RZ ;  /* 0x000000365834723c */ /* 0x000fe200000418ff */
[----:B----4-:R-:W-:Y:S01]  /*2e10*/  F2FP.BF16.PACK_AB R7, R3, R26 ;  /* 0x0000001a0307723e */ /* 0x010fe200000010ff */
[----:B------:R-:W-:Y:S01]  /*2e20*/  LDSM.16.MT88.4 R20, [R136+0x8800] ;  /* 0x008800008814783b */ /* 0x000fe20000004200 */
[----:B------:R-:W2:Y:S01]  /*2e30*/  MUFU.EX2 R113, R113 ;  /* 0x0000007100717308 */ /* 0x000ea20000000800 */
[----:B------:R-:W-:-:S04]  /*2e40*/  FADD.FTZ R26, R26, R25 ;  /* 0x000000191a1a7221 */ /* 0x000fc80000010000 */
[----:B------:R-:W-:Y:S01]  /*2e50*/  HMMA.16816.F32.BF16 R56, R88, R60, RZ ;  /* 0x0000003c5838723c */ /* 0x000fe200000418ff */
[----:B------:R-:W-:Y:S02]  /*2e60*/  FADD.FTZ R26, R3, R26 ;  /* 0x0000001a031a7221 */ /* 0x000fe40000010000 */
[----:B------:R-:W-:Y:S05]  /*2e70*/  MUFU.EX2 R114, R114 ;  /* 0x0000007200727308 */ /* 0x000fea0000000800 */
[C---:B-1----:R-:W-:Y:S03]  /*2e80*/  HMMA.16816.F32.BF16 R40, R4.reuse, R8, R40 ;  /* 0x000000080428723c */ /* 0x042fe60000041828 */
[----:B------:R-:W-:Y:S05]  /*2e90*/  MUFU.EX2 R115, R115 ;  /* 0x0000007300737308 */ /* 0x000fea0000000800 */
[C---:B------:R-:W-:Y:S01]  /*2ea0*/  HMMA.16816.F32.BF16 R44, R4.reuse, R10, R44 ;  /* 0x0000000a042c723c */ /* 0x040fe2000004182c */
[----:B------:R-:W1:Y:S02]  /*2eb0*/  LDSM.16.MT88.4 R8, [R140+0xa800] ;  /* 0x00a800008c08783b */ /* 0x000e640000004200 */
[----:B------:R-:W-:Y:S05]  /*2ec0*/  MUFU.EX2 R104, R104 ;  /* 0x0000006800687308 */ /* 0x000fea0000000800 */
[C---:B---3--:R-:W-:Y:S03]  /*2ed0*/  HMMA.16816.F32.BF16 R96, R4.reuse, R12, R96 ;  /* 0x0000000c0460723c */ /* 0x048fe60000041860 */
[----:B------:R-:W-:Y:S05]  /*2ee0*/  MUFU.EX2 R109, R109 ;  /* 0x0000006d006d7308 */ /* 0x000fea0000000800 */
[----:B------:R-:W-:Y:S01]  /*2ef0*/  HMMA.16816.F32.BF16 R36, R4, R14, R36 ;  /* 0x0000000e0424723c */ /* 0x000fe20000041824 */
[----:B------:R-:W3:Y:S02]  /*2f00*/  LDSM.16.MT88.4 R12, [R136+0xa000] ;  /* 0x00a00000880c783b */ /* 0x000ee40000004200 */
[----:B------:R-:W-:Y:S05]  /*2f10*/  MUFU.EX2 R108, R108 ;  /* 0x0000006c006c7308 */ /* 0x000fea0000000800 */
[C---:B------:R-:W-:Y:S03]  /*2f20*/  HMMA.16816.F32.BF16 R72, R88.reuse, R76, RZ ;  /* 0x0000004c5848723c */ /* 0x040fe600000418ff */
[----:B------:R-:W-:Y:S05]  /*2f30*/  MUFU.EX2 R103, R103 ;  /* 0x0000006700677308 */ /* 0x000fea0000000800 */
[C---:B------:R-:W-:Y:S03]  /*2f40*/  HMMA.16816.F32.BF16 R92, R88.reuse, R80, RZ ;  /* 0x00000050585c723c */ /* 0x040fe600000418ff */
[----:B------:R-:W-:Y:S05]  /*2f50*/  MUFU.EX2 R105, R106 ;  /* 0x0000006a00697308 */ /* 0x000fea0000000800 */
[----:B------:R-:W-:Y:S03]  /*2f60*/  HMMA.16816.F32.BF16 R60, R88, R62, RZ ;  /* 0x0000003e583c723c */ /* 0x000fe600000418ff */
[----:B------:R-:W-:Y:S05]  /*2f70*/  MUFU.EX2 R170, R170 ;  /* 0x000000aa00aa7308 */ /* 0x000fea0000000800 */
[C---:B-1----:R-:W-:Y:S08]  /*2f80*/  HMMA.16816.F32.BF16 R64, R4.reuse, R8, R64 ;  /* 0x000000080440723c */ /* 0x042ff00000041840 */
[----:B------:R-:W-:Y:S01]  /*2f90*/  HMMA.16816.F32.BF16 R68, R4, R10, R68 ;  /* 0x0000000a0444723c */ /* 0x000fe20000041844 */
[----:B------:R-:W1:Y:S07]  /*2fa0*/  LDSM.16.MT88.4 R8, [R136+0xa800] ;  /* 0x00a800008808783b */ /* 0x000e6e0000004200 */
[C---:B------:R-:W-:Y:S08]  /*2fb0*/  HMMA.16816.F32.BF16 R76, R88.reuse, R78, RZ ;  /* 0x0000004e584c723c */ /* 0x040ff000000418ff */
[C---:B------:R-:W-:Y:S08]  /*2fc0*/  HMMA.16816.F32.BF16 R80, R88.reuse, R82, RZ ;  /* 0x000000525850723c */ /* 0x040ff000000418ff */
[C---:B---3--:R-:W-:Y:S08]  /*2fd0*/  HMMA.16816.F32.BF16 R84, R88.reuse, R12, RZ ;  /* 0x0000000c5854723c */ /* 0x048ff000000418ff */
[----:B------:R-:W-:Y:S01]  /*2fe0*/  HMMA.16816.F32.BF16 R88, R88, R14, RZ ;  /* 0x0000000e5858723c */ /* 0x000fe200000418ff */
[----:B------:R-:W-:Y:S07]  /*2ff0*/  LDSM.16.MT88.4 R12, [R137+0xa800] ;  /* 0x00a80000890c783b */ /* 0x000fee0000004200 */
[C---:B------:R-:W-:Y:S08]  /*3000*/  HMMA.16816.F32.BF16 R48, R4.reuse, R16, R48 ;  /* 0x000000100430723c */ /* 0x040ff00000041830 */
[C---:B------:R-:W-:Y:S01]  /*3010*/  HMMA.16816.F32.BF16 R52, R4.reuse, R18, R52 ;  /* 0x000000120434723c */ /* 0x040fe20000041834 */
[----:B------:R-:W3:Y:S07]  /*3020*/  LDSM.16.MT88.4 R16, [R138+0xa800] ;  /* 0x00a800008a10783b */ /* 0x000eee0000004200 */
[C---:B-1----:R-:W-:Y:S08]  /*3030*/  HMMA.16816.F32.BF16 R84, R4.reuse, R8, R84 ;  /* 0x000000080454723c */ /* 0x042ff00000041854 */
[C---:B------:R-:W-:Y:S01]  /*3040*/  HMMA.16816.F32.BF16 R88, R4.reuse, R10, R88 ;  /* 0x0000000a0458723c */ /* 0x040fe20000041858 */
[----:B------:R-:W1:Y:S07]  /*3050*/  LDSM.16.MT88.4 R8, [R140+0x9000] ;  /* 0x009000008c08783b */ /* 0x000e6e0000004200 */
[C---:B------:R-:W-:Y:S07]  /*3060*/  HMMA.16816.F32.BF16 R56, R4.reuse, R20, R56 ;  /* 0x000000140438723c */ /* 0x040fee0000041838 */
[----:B------:R-:W-:Y:S01]  /*3070*/  FFMA.FTZ R21, R172, c[0x0][0x23c], -R111 ;  /* 0x00008f00ac157a23 */ /* 0x000fe2000001086f */
[----:B------:R-:W-:Y:S01]  /*3080*/  HMMA.16816.F32.BF16 R60, R4, R22, R60 ;  /* 0x00000016043c723c */ /* 0x000fe2000004183c */
[----:B------:R-:W-:-:S02]  /*3090*/  FFMA.FTZ R20, R127, c[0x0][0x23c], -R112 ;  /* 0x00008f007f147a23 */ /* 0x000fc40000010870 */
[----:B------:R-:W-:Y:S02]  /*30a0*/  FFMA.FTZ R127, R110, c[0x0][0x23c], -R111 ;  /* 0x00008f006e7f7a23 */ /* 0x000fe4000001086f */
[----:B------:R-:W-:Y:S01]  /*30b0*/  MUFU.EX2 R21, R21 ;  /* 0x0000001500157308 */ /* 0x000fe20000000800 */
[--C-:B------:R-:W-:Y:S02]  /*30c0*/  FFMA.FTZ R110, R107, c[0x0][0x23c], -R112.reuse ;  /* 0x00008f006b6e7a23 */ /* 0x100fe40000010870 */
[--C-:B------:R-:W-:Y:S01]  /*30d0*/  FFMA.FTZ R22, R157, c[0x0][0x23c], -R112.reuse ;  /* 0x00008f009d167a23 */ /* 0x100fe20000010870 */
[----:B---3--:R-:W-:Y:S01]  /*30e0*/  HMMA.16816.F32.BF16 R72, R4, R16, R72 ;  /* 0x000000100448723c */ /* 0x008fe20000041848 */
[----:B------:R-:W-:-:S03]  /*30f0*/  FFMA.FTZ R23, R167, c[0x0][0x23c], -R112 ;  /* 0x00008f00a7177a23 */ /* 0x000fc60000010870 */
[----:B------:R-:W-:Y:S04]  /*3100*/  MUFU.EX2 R20, R20 ;  /* 0x0000001400147308 */ /* 0x000fe80000000800 */
[C---:B------:R-:W-:Y:S01]  /*3110*/  HMMA.16816.F32.BF16 R76, R4.reuse, R18, R76 ;  /* 0x00000012044c723c */ /* 0x040fe2000004184c */
[----:B------:R-:W3:Y:S03]  /*3120*/  LDSM.16.MT88.4 R16, [R138+0x9000] ;  /* 0x009000008a10783b */ /* 0x000ee60000004200 */
[----:B------:R-:W4:Y:S04]  /*3130*/  MUFU.EX2 R22, R22 ;  /* 0x0000001600167308 */ /* 0x000f280000000800 */
[C---:B------:R-:W-:Y:S04]  /*3140*/  HMMA.16816.F32.BF16 R92, R4.reuse, R12, R92 ;  /* 0x0000000c045c723c */ /* 0x040fe8000004185c */
[----:B------:R-:W5:Y:S04]  /*3150*/  MUFU.EX2 R23, R23 ;  /* 0x0000001700177308 */ /* 0x000f680000000800 */
[----:B------:R-:W-:Y:S01]  /*3160*/  HMMA.16816.F32.BF16 R80, R4, R14, R80 ;  /* 0x0000000e0450723c */ /* 0x000fe20000041850 */
[----:B------:R-:W3:Y:S03]  /*3170*/  LDSM.16.MT88.4 R12, [R136+0x9000] ;  /* 0x00900000880c783b */ /* 0x000ee60000004200 */
[----:B------:R-:W1:Y:S03]  /*3180*/  MUFU.EX2 R127, R127 ;  /* 0x0000007f007f7308 */ /* 0x000e660000000800 */
[----:B--2---:R-:W-:Y:S01]  /*3190*/  F2FP.BF16.PACK_AB R4, R113, R166 ;  /* 0x000000a67104723e */ /* 0x004fe200000010ff */
[----:B------:R-:W-:Y:S01]  /*31a0*/  FADD.FTZ R166, R166, R27 ;  /* 0x0000001ba6a67221 */ /* 0x000fe20000010000 */
[----:B----4-:R-:W-:Y:S01]  /*31b0*/  F2FP.BF16.PACK_AB R5, R22, R115 ;  /* 0x000000731605723e */ /* 0x010fe200000010ff */
[----:B------:R-:W-:Y:S01]  /*31c0*/  FADD.FTZ R115, R115, R26 ;  /* 0x0000001a73737221 */ /* 0x000fe20000010000 */
[----:B------:R-:W-:Y:S01]  /*31d0*/  F2FP.BF16.PACK_AB R6, R21, R114 ;  /* 0x000000721506723e */ /* 0x000fe200000010ff */
[----:B------:R-:W2:Y:S01]  /*31e0*/  MUFU.EX2 R110, R110 ;  /* 0x0000006e006e7308 */ /* 0x000ea20000000800 */
[----:B-----5:R-:W-:Y:S01]  /*31f0*/  F2FP.BF16.PACK_AB R7, R20, R23 ;  /* 0x000000171407723e */ /* 0x020fe200000010ff */
[----:B------:R-:W-:-:S02]  /*3200*/  FADD.FTZ R113, R113, R166 ;  /* 0x000000a671717221 */ /* 0x000fc40000010000 */
[----:B------:R-:W-:Y:S02]  /*3210*/  FADD.FTZ R22, R22, R115 ;  /* 0x0000007316167221 */ /* 0x000fe40000010000 */
[----:B------:R-:W-:Y:S02]  /*3220*/  FADD.FTZ R114, R114, R113 ;  /* 0x0000007172727221 */ /* 0x000fe40000010000 */
[----:B-1----:R-:W-:Y:S01]  /*3230*/  HMMA.16816.F32.BF16 R96, R4, R8, R96 ;  /* 0x000000080460723c */ /* 0x002fe20000041860 */
[----:B------:R-:W-:Y:S02]  /*3240*/  FADD.FTZ R23, R23, R22 ;  /* 0x0000001617177221 */ /* 0x000fe40000010000 */
[----:B------:R-:W-:Y:S02]  /*3250*/  FADD.FTZ R21, R21, R114 ;  /* 0x0000007215157221 */ /* 0x000fe40000010000 */
[----:B------:R-:W-:-:S03]  /*3260*/  FADD.FTZ R20, R20, R23 ;  /* 0x0000001714147221 */ /* 0x000fc60000010000 */
[C---:B------:R-:W-:Y:S01]  /*3270*/  HMMA.16816.F32.BF16 R36, R4.reuse, R10, R36 ;  /* 0x0000000a0424723c */ /* 0x040fe20000041824 */
[----:B------:R-:W1:Y:S07]  /*3280*/  LDSM.16.MT88.4 R8, [R137+0x9000] ;  /* 0x009000008908783b */ /* 0x000e6e0000004200 */
[C---:B---3--:R-:W-:Y:S08]  /*3290*/  HMMA.16816.F32.BF16 R40, R4.reuse, R16, R40 ;  /* 0x000000100428723c */ /* 0x048ff00000041828 */
[C---:B------:R-:W-:Y:S08]  /*32a0*/  HMMA.16816.F32.BF16 R56, R4.reuse, R12, R56 ;  /* 0x0000000c0438723c */ /* 0x040ff00000041838 */
[C---:B------:R-:W-:Y:S01]  /*32b0*/  HMMA.16816.F32.BF16 R60, R4.reuse, R14, R60 ;  /* 0x0000000e043c723c */ /* 0x040fe2000004183c */
[----:B------:R-:W3:Y:S07]  /*32c0*/  LDSM.16.MT88.4 R12, [R137+0xb000] ;  /* 0x00b00000890c783b */ /* 0x000eee0000004200 */
[C---:B------:R-:W-:Y:S01]  /*32d0*/  HMMA.16816.F32.BF16 R44, R4.reuse, R18, R44 ;  /* 0x00000012042c723c */ /* 0x040fe2000004182c */
[----:B------:R-:W4:Y:S07]  /*32e0*/  LDSM.16.MT88.4 R16, [R138+0xb000] ;  /* 0x00b000008a10783b */ /* 0x000f2e0000004200 */
[C---:B-1----:R-:W-:Y:S08]  /*32f0*/  HMMA.16816.F32.BF16 R48, R4.reuse, R8, R48 ;  /* 0x000000080430723c */ /* 0x042ff00000041830 */
[C---:B------:R-:W-:Y:S01]  /*3300*/  HMMA.16816.F32.BF16 R52, R4.reuse, R10, R52 ;  /* 0x0000000a0434723c */ /* 0x040fe20000041834 */
[----:B------:R-:W1:Y:S07]  /*3310*/  LDSM.16.MT88.4 R8, [R140+0xb000] ;  /* 0x00b000008c08783b */ /* 0x000e6e0000004200 */
[C---:B---3--:R-:W-:Y:S08]  /*3320*/  HMMA.16816.F32.BF16 R92, R4.reuse, R12, R92 ;  /* 0x0000000c045c723c */ /* 0x048ff0000004185c */
[C---:B------:R-:W-:Y:S01]  /*3330*/  HMMA.16816.F32.BF16 R80, R4.reuse, R14, R80 ;  /* 0x0000000e0450723c */ /* 0x040fe20000041850 */
[----:B------:R-:W-:Y:S07]  /*3340*/  LDSM.16.MT88.4 R12, [R140+0x9800] ;  /* 0x009800008c0c783b */ /* 0x000fee0000004200 */
[C---:B----4-:R-:W-:Y:S08]  /*3350*/  HMMA.16816.F32.BF16 R72, R4.reuse, R16, R72 ;  /* 0x000000100448723c */ /* 0x050ff00000041848 */
[C---:B------:R-:W-:Y:S01]  /*3360*/  HMMA.16816.F32.BF16 R76, R4.reuse, R18, R76 ;  /* 0x00000012044c723c */ /* 0x040fe2000004184c */
[----:B------:R-:W-:Y:S07]  /*3370*/  LDSM.16.MT88.4 R16, [R137+0x9800] ;  /* 0x009800008910783b */ /* 0x000fee0000004200 */
[C---:B-1----:R-:W-:Y:S08]  /*3380*/  HMMA.16816.F32.BF16 R64, R4.reuse, R8, R64 ;  /* 0x000000080440723c */ /* 0x042ff00000041840 */
[C---:B------:R-:W-:Y:S01]  /*3390*/  HMMA.16816.F32.BF16 R68, R4.reuse, R10, R68 ;  /* 0x0000000a0444723c */ /* 0x040fe20000041844 */
[----:B------:R-:W1:Y:S07]  /*33a0*/  LDSM.16.MT88.4 R8, [R136+0xb000] ;  /* 0x00b000008808783b */ /* 0x000e6e0000004200 */
[C---:B-1----:R-:W-:Y:S08]  /*33b0*/  HMMA.16816.F32.BF16 R84, R4.reuse, R8, R84 ;  /* 0x000000080454723c */ /* 0x042ff00000041854 */
[----:B------:R-:W-:Y:S01]  /*33c0*/  HMMA.16816.F32.BF16 R88, R4, R10, R88 ;  /* 0x0000000a0458723c */ /* 0x000fe20000041858 */
[----:B------:R-:W1:Y:S06]  /*33d0*/  LDSM.16.MT88.4 R8, [R138+0x9800] ;  /* 0x009800008a08783b */ /* 0x000e6c0000004200 */
[----:B------:R-:W-:Y:S01]  /*33e0*/  F2FP.BF16.PACK_AB R4, R127, R104 ;  /* 0x000000687f04723e */ /* 0x000fe200000010ff */
[----:B------:R-:W-:Y:S01]  /*33f0*/  FADD.FTZ R104, R104, R21 ;  /* 0x0000001568687221 */ /* 0x000fe20000010000 */
[----:B--2---:R-:W-:Y:S01]  /*3400*/  F2FP.BF16.PACK_AB R5, R110, R103 ;  /* 0x000000676e05723e */ /* 0x004fe200000010ff */
[----:B------:R-:W-:Y:S01]  /*3410*/  FADD.FTZ R103, R103, R20 ;  /* 0x0000001467677221 */ /* 0x000fe20000010000 */
[----:B------:R-:W-:Y:S01]  /*3420*/  F2FP.BF16.PACK_AB R6, R108, R109 ;  /* 0x0000006d6c06723e */ /* 0x000fe200000010ff */
[----:B------:R-:W-:Y:S01]  /*3430*/  FADD.FTZ R104, R127, R104 ;  /* 0x000000687f687221 */ /* 0x000fe20000010000 */
[----:B------:R-:W-:Y:S01]  /*3440*/  F2FP.BF16.PACK_AB R7, R170, R105 ;  /* 0x00000069aa07723e */ /* 0x000fe200000010ff */
[----:B------:R-:W-:-:S02]  /*3450*/  FADD.FTZ R110, R110, R103 ;  /* 0x000000676e6e7221 */ /* 0x000fc40000010000 */
[----:B------:R-:W-:Y:S02]  /*3460*/  FADD.FTZ R109, R109, R104 ;  /* 0x000000686d6d7221 */ /* 0x000fe40000010000 */
[----:B------:R-:W-:Y:S02]  /*3470*/  FADD.FTZ R105, R105, R110 ;  /* 0x0000006e69697221 */ /* 0x000fe40000010000 */
[----:B------:R-:W-:Y:S01]  /*3480*/  HMMA.16816.F32.BF16 R96, R4, R12, R96 ;  /* 0x0000000c0460723c */ /* 0x000fe20000041860 */
[----:B------:R-:W-:Y:S02]  /*3490*/  FADD.FTZ R171, R108, R109 ;  /* 0x0000006d6cab7221 */ /* 0x000fe40000010000 */
[----:B------:R-:W-:-:S05]  /*34a0*/  FADD.FTZ R170, R170, R105 ;  /* 0x00000069aaaa7221 */ /* 0x000fca0000010000 */
[C---:B------:R-:W-:Y:S01]  /*34b0*/  HMMA.16816.F32.BF16 R36, R4.reuse, R14, R36 ;  /* 0x0000000e0424723c */ /* 0x040fe20000041824 */
[----:B------:R-:W2:Y:S07]  /*34c0*/  LDSM.16.MT88.4 R12, [R136+0x9800] ;  /* 0x00980000880c783b */ /* 0x000eae0000004200 */
[C---:B------:R-:W-:Y:S08]  /*34d0*/  HMMA.16816.F32.BF16 R48, R4.reuse, R16, R48 ;  /* 0x000000100430723c */ /* 0x040ff00000041830 */
[C---:B-1----:R-:W-:Y:S08]  /*34e0*/  HMMA.16816.F32.BF16 R40, R4.reuse, R8, R40 ;  /* 0x000000080428723c */ /* 0x042ff00000041828 */
[C---:B------:R-:W-:Y:S01]  /*34f0*/  HMMA.16816.F32.BF16 R44, R4.reuse, R10, R44 ;  /* 0x0000000a042c723c */ /* 0x040fe2000004182c */
[----:B------:R-:W1:Y:S07]  /*3500*/  LDSM.16.MT88.4 R8, [R140+0xb800] ;  /* 0x00b800008c08783b */ /* 0x000e6e0000004200 */
[C---:B------:R-:W-:Y:S01]  /*3510*/  HMMA.16816.F32.BF16 R52, R4.reuse, R18, R52 ;  /* 0x000000120434723c */ /* 0x040fe20000041834 */
[----:B------:R-:W3:Y:S07]  /*3520*/  LDSM.16.MT88.4 R16, [R138+0xb800] ;  /* 0x00b800008a10783b */ /* 0x000eee0000004200 */
[C---:B--2---:R-:W-:Y:S08]  /*3530*/  HMMA.16816.F32.BF16 R56, R4.reuse, R12, R56 ;  /* 0x0000000c0438723c */ /* 0x044ff00000041838 */
[C---:B------:R-:W-:Y:S01]  /*3540*/  HMMA.16816.F32.BF16 R60, R4.reuse, R14, R60 ;  /* 0x0000000e043c723c */ /* 0x040fe2000004183c */
[----:B------:R-:W2:Y:S07]  /*3550*/  LDSM.16.MT88.4 R12, [R137+0xb800] ;  /* 0x00b80000890c783b */ /* 0x000eae0000004200 */
[C---:B-1----:R-:W-:Y:S08]  /*3560*/  HMMA.16816.F32.BF16 R64, R4.reuse, R8, R64 ;  /* 0x000000080440723c */ /* 0x042ff00000041840 */
[C---:B------:R-:W-:Y:S01]  /*3570*/  HMMA.16816.F32.BF16 R68, R4.reuse, R10, R68 ;  /* 0x0000000a0444723c */ /* 0x040fe20000041844 */
[----:B------:R-:W1:Y:S07]  /*3580*/  LDSM.16.MT88.4 R8, [R136+0xb800] ;  /* 0x00b800008808783b */ /* 0x000e6e0000004200 */
[C---:B---3--:R-:W-:Y:S08]  /*3590*/  HMMA.16816.F32.BF16 R72, R4.reuse, R16, R72 ;  /* 0x000000100448723c */ /* 0x048ff00000041848 */
[C---:B------:R-:W-:Y:S08]  /*35a0*/  HMMA.16816.F32.BF16 R76, R4.reuse, R18, R76 ;  /* 0x00000012044c723c */ /* 0x040ff0000004184c */
[C---:B--2---:R-:W-:Y:S08]  /*35b0*/  HMMA.16816.F32.BF16 R92, R4.reuse, R12, R92 ;  /* 0x0000000c045c723c */ /* 0x044ff0000004185c */
[C---:B------:R-:W-:Y:S08]  /*35c0*/  HMMA.16816.F32.BF16 R80, R4.reuse, R14, R80 ;  /* 0x0000000e0450723c */ /* 0x040ff00000041850 */
[C---:B-1----:R-:W-:Y:S08]  /*35d0*/  HMMA.16816.F32.BF16 R84, R4.reuse, R8, R84 ;  /* 0x000000080454723c */ /* 0x042ff00000041854 */
[----:B------:R-:W-:Y:S01]  /*35e0*/  HMMA.16816.F32.BF16 R88, R4, R10, R88 ;  /* 0x0000000a0458723c */ /* 0x000fe20000041858 */
[----:B------:R-:W-:Y:S05]  /*35f0*/  @!UPT UIADD3 URZ, URZ, URZ, URZ ;  /* 0x0000003f3f3ff290 */ /* 0x000fea000fffe03f */
[----:B------:R-:W-:Y:S11]  /*3600*/  @!P0 BRA `(.L_x_482) ;  /* 0x000024a000008947 */ /* 0x000ff60003800000 */
[----:B------:R-:W-:Y:S01]  /*3610*/  IADD3 R126, R120, -0x2, RZ ;  /* 0xfffffffe787e7810 */ /* 0x000fe20007ffe0ff */
[----:B------:R-:W-:Y:S01]  /*3620*/  IMAD.MOV.U32 R6, RZ, RZ, R118 ;  /* 0x000000ffff067224 */ /* 0x000fe200078e0076 */
[----:B------:R-:W-:-:S04]  /*3630*/  DEPBAR.LE SB0, 0x0 ;  /* 0x000080000000791a */ /* 0x000fc80000000000 */
[----:B------:R-:W-:Y:S01]  /*3640*/  SHF.R.S32.HI R4, RZ, 0x1f, R126 ;  /* 0x0000001fff047819 */ /* 0x000fe2000001147e */
[----:B------:R-:W-:Y:S02]  /*3650*/  IMAD R3, R148, R126, RZ ;  /* 0x0000007e94037224 */ /* 0x000fe400078e02ff */
[----:B------:R-:W-:Y:S02]  /*3660*/  IMAD.MOV.U32 R7, RZ, RZ, R123 ;  /* 0x000000ffff077224 */ /* 0x000fe400078e007b */
[-C--:B------:R-:W-:Y:S01]  /*3670*/  IMAD R3, R4, R149.reuse, R3 ;  /* 0x0000009504037224 */ /* 0x080fe200078e0203 */
[----:B------:R-:W-:Y:S01]  /*3680*/  SHF.L.U64.HI R4, R116, 0x5, R117 ;  /* 0x0000000574047819 */ /* 0x000fe20000010275 */
[----:B------:R-:W-:-:S04]  /*3690*/  IMAD.WIDE.U32 R6, R126, R149, R6 ;  /* 0x000000957e067225 */ /* 0x000fc800078e0006 */
[----:B------:R-:W-:Y:S01]  /*36a0*/  IMAD.SHL.U32 R5, R116, 0x20, RZ ;  /* 0x0000002074057824 */ /* 0x000fe200078e00ff */
[----:B------:R-:W-:Y:S01]  /*36b0*/  BAR.SYNC.DEFER_BLOCKING 0x0 ;  /* 0x0000000000007b1d */ /* 0x000fe20000010000 */
[----:B------:R-:W-:Y:S01]  /*36c0*/  IMAD.IADD R3, R7, 0x1, R3 ;  /* 0x0000000107037824 */ /* 0x000fe200078e0203 */
[----:B------:R-:W-:Y:S01]  /*36d0*/  LEA R12, P1, R6, c[0x0][0x170], 0x1 ;  /* 0x00005c00060c7a11 */ /* 0x000fe200078208ff */
[----:B------:R-:W-:-:S03]  /*36e0*/  IMAD R125, R126, 0x40, R125 ;  /* 0x000000407e7d7824 */ /* 0x000fc600078e027d */
[----:B------:R-:W-:Y:S02]  /*36f0*/  IADD3 R14, P0, R5, R12, RZ ;  /* 0x0000000c050e7210 */ /* 0x000fe40007f1e0ff */
[----:B------:R-:W-:Y:S02]  /*3700*/  LEA.HI.X R13, R6, c[0x0][0x174], R3, 0x1, P1 ;  /* 0x00005d00060d7a11 */ /* 0x000fe400008f0c03 */
[-C--:B------:R-:W-:Y:S02]  /*3710*/  IADD3 R6, P1, R14, R5.reuse, RZ ;  /* 0x000000050e067210 */ /* 0x080fe40007f3e0ff */
[----:B------:R-:W-:Y:S01]  /*3720*/  IADD3 R3, R125, 0x8, RZ ;  /* 0x000000087d037810 */ /* 0x000fe20007ffe0ff */
[----:B------:R-:W-:Y:S01]  /*3730*/  IMAD.X R15, R4, 0x1, R13, P0 ;  /* 0x00000001040f7824 */ /* 0x000fe200000e060d */
[----:B------:R-:W-:Y:S02]  /*3740*/  IADD3 R20, P0, R6, R5, RZ ;  /* 0x0000000506147210 */ /* 0x000fe40007f1e0ff */
[----:B------:R-:W-:Y:S01]  /*3750*/  ISETP.GE.AND P4, PT, R3, R121, PT ;  /* 0x000000790300720c */ /* 0x000fe20003f86270 */
[----:B------:R-:W-:Y:S01]  /*3760*/  IMAD.X R7, R15, 0x1, R4, P1 ;  /* 0x000000010f077824 */ /* 0x000fe200008e0604 */
[----:B------:R-:W-:-:S02]  /*3770*/  ISETP.GE.AND P1, PT, R3, R124, PT ;  /* 0x0000007c0300720c */ /* 0x000fc40003f26270 */
[----:B------:R-:W-:Y:S01]  /*3780*/  IADD3 R3, R125, 0x10, RZ ;  /* 0x000000107d037810 */ /* 0x000fe20007ffe0ff */
[----:B------:R-:W-:Y:S01]  /*3790*/  IMAD.X R21, R7, 0x1, R4, P0 ;  /* 0x0000000107157824 */ /* 0x000fe200000e0604 */
[----:B------:R-:W-:Y:S01]  /*37a0*/  @!PT LDS RZ, [RZ] ;  /* 0x00000000fffff984 */ /* 0x000fe20000000800 */
[----:B------:R-:W-:Y:S01]  /*37b0*/  @!PT LDS RZ, [RZ] ;  /* 0x00000000fffff984 */ /* 0x000fe20000000800 */
[----:B------:R-:W-:Y:S01]  /*37c0*/  @!PT LDS RZ, [RZ] ;  /* 0x00000000fffff984 */ /* 0x000fe20000000800 */
[----:B------:R1:W-:Y:S02]  /*37d0*/  LDGSTS.E.BYPASS.LTC128B.128 [R151+0x8000], [R12.64] ;  /* 0x080000000c977fae */ /* 0x0003e4000b901d46 */
[----:B------:R-:W-:Y:S02]  /*37e0*/  ISETP.GE.AND P0, PT, R3, R124, PT ;  /* 0x0000007c0300720c */ /* 0x000fe40003f06270 */
        /* <DEDUP_REMOVED lines=8> */
[----:B------:R-:W1:Y:S04]  /*3870*/  LDSM.16.M88.4 R8, [R145+0x4000] ;  /* 0x004000009108783b */ /* 0x000e680000000200 */
[----:B------:R-:W2:Y:S04]  /*3880*/  LDSM.16.M88.4 R32, [R145+0x4800] ;  /* 0x004800009120783b */ /* 0x000ea80000000200 */
[----:B------:R-:W4:Y:S04]  /*3890*/  LDSM.16.M88.4 R24, [R145+0x5000] ;  /* 0x005000009118783b */ /* 0x000f280000000200 */
[----:B------:R-:W3:Y:S04]  /*38a0*/  LDSM.16.M88.4 R108, [R145+0x5800] ;  /* 0x00580000916c783b */ /* 0x000ee80000000200 */
[----:B------:R-:W-:Y:S04]  /*38b0*/  LDSM.16.M88.4 R100, [R144] ;  /* 0x000000009064783b */ /* 0x000fe80000000200 */
[----:B------:R-:W5:Y:S04]  /*38c0*/  LDSM.16.M88.4 R104, [R143] ;  /* 0x000000008f68783b */ /* 0x000f680000000200 */
[----:B------:R-:W3:Y:S04]  /*38d0*/  LDSM.16.M88.4 R112, [R135] ;  /* 0x000000008770783b */ /* 0x000ee80000000200 */
[----:B------:R-:W0:Y:S01]  /*38e0*/  LDGDEPBAR ;  /* 0x00000000000079af */ /* 0x000e220000000000 */
[C---:B-1----:R-:W-:Y:S08]  /*38f0*/  HMMA.16816.F32.BF16 R12, R16.reuse, R8, RZ ;  /* 0x00000008100c723c */ /* 0x042ff000000418ff */
[C---:B------:R-:W-:Y:S08]  /*3900*/  HMMA.16816.F32.BF16 R8, R16.reuse, R10, RZ ;  /* 0x0000000a1008723c */ /* 0x040ff000000418ff */
[C---:B--2---:R-:W-:Y:S08]  /*3910*/  HMMA.16816.F32.BF16 R4, R16.reuse, R32, RZ ;  /* 0x000000201004723c */ /* 0x044ff000000418ff */
[C---:B----4-:R-:W-:Y:S08]  /*3920*/  HMMA.16816.F32.BF16 R28, R16.reuse, R24, RZ ;  /* 0x00000018101c723c */ /* 0x050ff000000418ff */
[C---:B------:R-:W-:Y:S08]  /*3930*/  HMMA.16816.F32.BF16 R32, R16.reuse, R34, RZ ;  /* 0x000000221020723c */ /* 0x040ff000000418ff */
[C---:B------:R-:W-:Y:S08]  /*3940*/  HMMA.16816.F32.BF16 R24, R16.reuse, R26, RZ ;  /* 0x0000001a1018723c */ /* 0x040ff000000418ff */
[C---:B---3--:R-:W-:Y:S08]  /*3950*/  HMMA.16816.F32.BF16 R20, R16.reuse, R108, RZ ;  /* 0x0000006c1014723c */ /* 0x048ff000000418ff */
[----:B------:R-:W-:Y:S01]  /*3960*/  HMMA.16816.F32.BF16 R16, R16, R110, RZ ;  /* 0x0000006e1010723c */ /* 0x000fe200000418ff */
[----:B------:R-:W1:Y:S07]  /*3970*/  LDSM.16.M88.4 R108, [R134] ;  /* 0x00000000866c783b */ /* 0x000e6e0000000200 */
[C---:B-----5:R-:W-:Y:S08]  /*3980*/  HMMA.16816.F32.BF16 R12, R100.reuse, R104, R12 ;  /* 0x00000068640c723c */ /* 0x060ff0000004180c */
[C---:B------:R-:W-:Y:S01]  /*3990*/  HMMA.16816.F32.BF16 R8, R100.reuse, R106, R8 ;  /* 0x0000006a6408723c */ /* 0x040fe20000041808 */
[----:B------:R-:W2:Y:S07]  /*39a0*/  LDSM.16.M88.4 R104, [R133] ;  /* 0x000000008568783b */ /* 0x000eae0000000200 */
[C---:B------:R-:W-:Y:S08]  /*39b0*/  HMMA.16816.F32.BF16 R4, R100.reuse, R112, R4 ;  /* 0x000000706404723c */ /* 0x040ff00000041804 */
[C---:B------:R-:W-:Y:S01]  /*39c0*/  HMMA.16816.F32.BF16 R32, R100.reuse, R114, R32 ;  /* 0x000000726420723c */ /* 0x040fe20000041820 */
[----:B------:R-:W-:Y:S07]  /*39d0*/  LDSM.16.M88.4 R112, [R139+0x4800] ;  /* 0x004800008b70783b */ /* 0x000fee0000000200 */
[C---:B-1----:R-:W-:Y:S08]  /*39e0*/  HMMA.16816.F32.BF16 R28, R100.reuse, R108, R28 ;  /* 0x0000006c641c723c */ /* 0x042ff0000004181c */
[C---:B------:R-:W-:Y:S01]  /*39f0*/  HMMA.16816.F32.BF16 R24, R100.reuse, R110, R24 ;  /* 0x0000006e6418723c */ /* 0x040fe20000041818 */
[----:B------:R-:W-:Y:S07]  /*3a00*/  LDSM.16.M88.4 R108, [R139+0x5000] ;  /* 0x005000008b6c783b */ /* 0x000fee0000000200 */
[C---:B--2---:R-:W-:Y:S08]  /*3a10*/  HMMA.16816.F32.BF16 R20, R100.reuse, R104, R20 ;  /* 0x000000686414723c */ /* 0x044ff00000041814 */
[----:B------:R-:W-:Y:S01]  /*3a20*/  HMMA.16816.F32.BF16 R16, R100, R106, R16 ;  /* 0x0000006a6410723c */ /* 0x000fe20000041810 */
[----:B------:R-:W1:Y:S04]  /*3a30*/  LDSM.16.M88.4 R100, [R142] ;  /* 0x000000008e64783b */ /* 0x000e680000000200 */
[----:B------:R-:W2:Y:S03]  /*3a40*/  LDSM.16.M88.4 R104, [R139+0x4000] ;  /* 0x004000008b68783b */ /* 0x000ea60000000200 */
[C---:B-1----:R-:W-:Y:S08]  /*3a50*/  HMMA.16816.F32.BF16 R4, R100.reuse, R112, R4 ;  /* 0x000000706404723c */ /* 0x042ff00000041804 */
[C---:B--2---:R-:W-:Y:S08]  /*3a60*/  HMMA.16816.F32.BF16 R12, R100.reuse, R104, R12 ;  /* 0x00000068640c723c */ /* 0x044ff0000004180c */
[C---:B------:R-:W-:Y:S01]  /*3a70*/  HMMA.16816.F32.BF16 R8, R100.reuse, R106, R8 ;  /* 0x0000006a6408723c */ /* 0x040fe20000041808 */
[----:B------:R-:W1:Y:S07]  /*3a80*/  LDSM.16.M88.4 R104, [R139+0x5800] ;  /* 0x005800008b68783b */ /* 0x000e6e0000000200 */
[C---:B------:R-:W-:Y:S01]  /*3a90*/  HMMA.16816.F32.BF16 R32, R100.reuse, R114, R32 ;  /* 0x000000726420723c */ /* 0x040fe20000041820 */
[----:B------:R-:W-:Y:S07]  /*3aa0*/  LDSM.16.M88.4 R112, [R132+0x800] ;  /* 0x000800008470783b */ /* 0x000fee0000000200 */
[C---:B------:R-:W-:Y:S08]  /*3ab0*/  HMMA.16816.F32.BF16 R28, R100.reuse, R108, R28 ;  /* 0x0000006c641c723c */ /* 0x040ff0000004181c */
[C---:B------:R-:W-:Y:S01]  /*3ac0*/  HMMA.16816.F32.BF16 R24, R100.reuse, R110, R24 ;  /* 0x0000006e6418723c */ /* 0x040fe20000041818 */
[----:B------:R-:W-:Y:S07]  /*3ad0*/  LDSM.16.M88.4 R108, [R132+0x1000] ;  /* 0x00100000846c783b */ /* 0x000fee0000000200 */
[C---:B-1----:R-:W-:Y:S08]  /*3ae0*/  HMMA.16816.F32.BF16 R20, R100.reuse, R104, R20 ;  /* 0x000000686414723c */ /* 0x042ff00000041814 */
[----:B------:R-:W-:Y:S01]  /*3af0*/  HMMA.16816.F32.BF16 R16, R100, R106, R16 ;  /* 0x0000006a6410723c */ /* 0x000fe20000041810 */
[----:B------:R-:W1:Y:S04]  /*3b00*/  LDSM.16.M88.4 R100, [R141] ;  /* 0x000000008d64783b */ /* 0x000e680000000200 */
[----:B------:R-:W2:Y:S03]  /*3b10*/  LDSM.16.M88.4 R104, [R132] ;  /* 0x000000008468783b */ /* 0x000ea60000000200 */
        /* <DEDUP_REMOVED lines=11> */
[----:B------:R-:W1:Y:S04]  /*3bd0*/  LDSM.16.M88.4 R100, [R146+0x2000] ;  /* 0x002000009264783b */ /* 0x000e680000000200 */
[----:B------:R-:W2:Y:S03]  /*3be0*/  LDSM.16.M88.4 R104, [R145+0x6000] ;  /* 0x006000009168783b */ /* 0x000ea60000000200 */
[C---:B-1----:R-:W-:Y:S08]  /*3bf0*/  HMMA.16816.F32.BF16 R4, R100.reuse, R112, R4 ;  /* 0x000000706404723c */ /* 0x042ff00000041804 */
[C---:B--2---:R-:W-:Y:S08]  /*3c00*/  HMMA.16816.F32.BF16 R12, R100.reuse, R104, R12 ;  /* 0x00000068640c723c */ /* 0x044ff0000004180c */
[C---:B------:R-:W-:Y:S01]  /*3c10*/  HMMA.16816.F32.BF16 R8, R100.reuse, R106, R8 ;  /* 0x0000006a6408723c */ /* 0x040fe20000041808 */
[----:B------:R-:W1:Y:S07]  /*3c20*/  LDSM.16.M88.4 R104, [R145+0x7800] ;  /* 0x007800009168783b */ /* 0x000e6e0000000200 */
[C---:B------:R-:W-:Y:S01]  /*3c30*/  HMMA.16816.F32.BF16 R32, R100.reuse, R114, R32 ;  /* 0x000000726420723c */ /* 0x040fe20000041820 */
[----:B------:R-:W-:Y:S07]  /*3c40*/  LDSM.16.M88.4 R112, [R130] ;  /* 0x000000008270783b */ /* 0x000fee0000000200 */
[C---:B------:R-:W-:Y:S08]  /*3c50*/  HMMA.16816.F32.BF16 R28, R100.reuse, R108, R28 ;  /* 0x0000006c641c723c */ /* 0x040ff0000004181c */
[C---:B------:R-:W-:Y:S01]  /*3c60*/  HMMA.16816.F32.BF16 R24, R100.reuse, R110, R24 ;  /* 0x0000006e6418723c */ /* 0x040fe20000041818 */
[----:B------:R-:W-:Y:S07]  /*3c70*/  LDSM.16.M88.4 R108, [R129] ;  /* 0x00000000816c783b */ /* 0x000fee0000000200 */
[C---:B-1----:R-:W-:Y:S08]  /*3c80*/  HMMA.16816.F32.BF16 R20, R100.reuse, R104, R20 ;  /* 0x000000686414723c */ /* 0x042ff00000041814 */
[----:B------:R-:W-:Y:S01]  /*3c90*/  HMMA.16816.F32.BF16 R16, R100, R106, R16 ;  /* 0x0000006a6410723c */ /* 0x000fe20000041810 */
[----:B------:R-:W1:Y:S04]  /*3ca0*/  LDSM.16.M88.4 R100, [R144+0x2000] ;  /* 0x002000009064783b */ /* 0x000e680000000200 */
[----:B------:R-:W2:Y:S03]  /*3cb0*/  LDSM.16.M88.4 R104, [R131] ;  /* 0x000000008368783b */ /* 0x000ea60000000200 */
[C---:B-1----:R-:W-:Y:S08]  /*3cc0*/  HMMA.16816.F32.BF16 R4, R100.reuse, R112, R4 ;  /* 0x000000706404723c */ /* 0x042ff00000041804 */
[C---:B--2---:R-:W-:Y:S08]  /*3cd0*/  HMMA.16816.F32.BF16 R12, R100.reuse, R104, R12 ;  /* 0x00000068640c723c */ /* 0x044ff0000004180c */
[C---:B------:R-:W-:Y:S01]  /*3ce0*/  HMMA.16816.F32.BF16 R8, R100.reuse, R106, R8 ;  /* 0x0000006a6408723c */ /* 0x040fe20000041808 */
[----:B------:R-:W1:Y:S07]  /*3cf0*/  LDSM.16.M88.4 R104, [R128] ;  /* 0x000000008068783b */ /* 0x000e6e0000000200 */
        /* <DEDUP_REMOVED lines=17> */
[----:B------:R-:W2:Y:S07]  /*3e10*/  LDSM.16.M88.4 R108, [R141+0x2000] ;  /* 0x002000008d6c783b */ /* 0x000eae0000000200 */
[C---:B-1----:R-:W-:Y:S08]  /*3e20*/  HMMA.16816.F32.BF16 R20, R100.reuse, R104, R20 ;  /* 0x000000686414723c */ /* 0x042ff00000041814 */
[----:B------:R-:W-:Y:S01]  /*3e30*/  HMMA.16816.F32.BF16 R16, R100, R106, R16 ;  /* 0x0000006a6410723c */ /* 0x000fe20000041810 */
[----:B------:R-:W1:Y:S04]  /*3e40*/  LDSM.16.M88.4 R100, [R132+0x2000] ;  /* 0x002000008464783b */ /* 0x000e680000000200 */
[----:B------:R-:W3:Y:S03]  /*3e50*/  LDSM.16.M88.4 R104, [R132+0x3000] ;  /* 0x003000008468783b */ /* 0x000ee60000000200 */
[C---:B--2---:R-:W-:Y:S08]  /*3e60*/  HMMA.16816.F32.BF16 R4, R108.reuse, R112, R4 ;  /* 0x000000706c04723c */ /* 0x044ff00000041804 */
[C---:B------:R-:W-:Y:S11]  /*3e70*/  HMMA.16816.F32.BF16 R32, R108.reuse, R114, R32 ;  /* 0x000000726c20723c */ /* 0x040ff60000041820 */
[----:B------:R-:W-:Y:S05]  /*3e80*/  @!UPT UIADD3 URZ, URZ, URZ, URZ ;  /* 0x0000003f3f3ff290 */ /* 0x000fea000fffe03f */
[----:B------:R-:W-:Y:S01]  /*3e90*/  FSEL R168, R4, -INF , !P0 ;  /* 0xff80000004a87808 */ /* 0x000fe20004000000 */
[----:B-1----:R-:W-:Y:S01]  /*3ea0*/  HMMA.16816.F32.BF16 R12, R108, R100, R12 ;  /* 0x000000646c0c723c */ /* 0x002fe2000004180c */
[----:B------:R-:W-:-:S07]  /*3eb0*/  IADD3 R4, R125, 0x21, RZ ;  /* 0x000000217d047810 */ /* 0x000fce0007ffe0ff */
[----:B------:R-:W-:Y:S01]  /*3ec0*/  HMMA.16816.F32.BF16 R8, R108, R102, R8 ;  /* 0x000000666c08723c */ /* 0x000fe20000041808 */
[----:B------:R-:W1:Y:S01]  /*3ed0*/  LDSM.16.M88.4 R100, [R132+0x3800] ;  /* 0x003800008464783b */ /* 0x000e620000000200 */
[----:B------:R-:W-:-:S06]  /*3ee0*/  DEPBAR.LE SB0, 0x0 ;  /* 0x000080000000791a */ /* 0x000fcc0000000000 */
[C---:B---3--:R-:W-:Y:S08]  /*3ef0*/  HMMA.16816.F32.BF16 R28, R108.reuse, R104, R28 ;  /* 0x000000686c1c723c */ /* 0x048ff0000004181c */
[----:B------:R-:W-:Y:S08]  /*3f00*/  HMMA.16816.F32.BF16 R24, R108, R106, R24 ;  /* 0x0000006a6c18723c */ /* 0x000ff00000041818 */
[----:B------:R-:W-:Y:S01]  /*3f10*/  FSEL R8, R8, -INF , !P1 ;  /* 0xff80000008087808 */ /* 0x000fe20004800000 */
[----:B------:R-:W-:Y:S01]  /*3f20*/  BAR.SYNC.DEFER_BLOCKING 0x0 ;  /* 0x0000000000007b1d */ /* 0x000fe20000010000 */
[----:B------:R-:W-:-:S02]  /*3f30*/  ISETP.GE.AND P1, PT, R3, R121, PT ;  /* 0x000000790300720c */ /* 0x000fc40003f26270 */
[----:B------:R-:W-:Y:S02]  /*3f40*/  IADD3 R3, R125, 0x18, RZ ;  /* 0x000000187d037810 */ /* 0x000fe40007ffe0ff */
[----:B------:R-:W-:Y:S02]  /*3f50*/  FSEL R173, R6, -INF , !P1 ;  /* 0xff80000006ad7808 */ /* 0x000fe40004800000 */
[----:B------:R-:W-:-:S04]  /*3f60*/  ISETP.GE.AND P0, PT, R3, R121, PT ;  /* 0x000000790300720c */ /* 0x000fc80003f06270 */
[----:B------:R-:W-:Y:S02]  /*3f70*/  FSEL R187, R34, -INF , !P0 ;  /* 0xff80000022bb7808 */ /* 0x000fe40004000000 */
[-C--:B------:R-:W-:Y:S01]  /*3f80*/  ISETP.GE.AND P0, PT, R4, R124.reuse, PT ;  /* 0x0000007c0400720c */ /* 0x080fe20003f06270 */
[C---:B-1----:R-:W-:Y:S07]  /*3f90*/  HMMA.16816.F32.BF16 R20, R108.reuse, R100, R20 ;  /* 0x000000646c14723c */ /* 0x042fee0000041814 */
[----:B------:R-:W-:Y:S01]  /*3fa0*/  IADD3 R100, R125, 0x1, RZ ;  /* 0x000000017d647810 */ /* 0x000fe20007ffe0ff */
[----:B------:R-:W-:Y:S03]  /*3fb0*/  HMMA.16816.F32.BF16 R16, R108, R102, R16 ;  /* 0x000000666c10723c */ /* 0x000fe60000041810 */
[----:B------:R-:W-:-:S02]  /*3fc0*/  ISETP.GE.AND P5, PT, R100, R124, PT ;  /* 0x0000007c6400720c */ /* 0x000fc40003fa6270 */
[-C--:B------:R-:W-:Y:S02]  /*3fd0*/  ISETP.GE.AND P3, PT, R100, R121.reuse, PT ;  /* 0x000000796400720c */ /* 0x080fe40003f66270 */
[C---:B------:R-:W-:Y:S02]  /*3fe0*/  IADD3 R100, R125.reuse, 0x9, RZ ;  /* 0x000000097d647810 */ /* 0x040fe40007ffe0ff */
[----:B------:R-:W-:Y:S02]  /*3ff0*/  FSEL R111, R10, -INF , !P4 ;  /* 0xff8000000a6f7808 */ /* 0x000fe40006000000 */
[C---:B------:R-:W-:Y:S02]  /*4000*/  ISETP.GE.AND P6, PT, R100.reuse, R124, PT ;  /* 0x0000007c6400720c */ /* 0x040fe40003fc6270 */
[----:B------:R-:W-:Y:S02]  /*4010*/  ISETP.GE.AND P2, PT, R100, R121, PT ;  /* 0x000000796400720c */ /* 0x000fe40003f46270 */
[----:B------:R-:W-:-:S02]  /*4020*/  IADD3 R100, R125, 0x11, RZ ;  /* 0x000000117d647810 */ /* 0x000fc40007ffe0ff */
[----:B------:R-:W-:Y:S02]  /*4030*/  FSEL R10, R9, -INF , !P6 ;  /* 0xff800000090a7808 */ /* 0x000fe40007000000 */
[----:B------:R-:W-:Y:S02]  /*4040*/  IADD3 R9, R125, 0x19, RZ ;  /* 0x000000197d097810 */ /* 0x000fe40007ffe0ff */
[----:B------:R-:W-:Y:S02]  /*4050*/  FSEL R169, R11, -INF , !P2 ;  /* 0xff8000000ba97808 */ /* 0x000fe40005000000 */
[CC--:B------:R-:W-:Y:S02]  /*4060*/  ISETP.GE.AND P4, PT, R100.reuse, R124.reuse, PT ;  /* 0x0000007c6400720c */ /* 0x0c0fe40003f86270 */
[----:B------:R-:W-:Y:S02]  /*4070*/  ISETP.GE.AND P6, PT, R100, R121, PT ;  /* 0x000000796400720c */ /* 0x000fe40003fc6270 */
[----:B------:R-:W-:-:S02]  /*4080*/  ISETP.GE.AND P2, PT, R3, R124, PT ;  /* 0x0000007c0300720c */ /* 0x000fc40003f46270 */
[----:B------:R-:W-:Y:S02]  /*4090*/  IADD3 R3, R125, 0x20, RZ ;  /* 0x000000207d037810 */ /* 0x000fe40007ffe0ff */
[----:B------:R-:W-:Y:S02]  /*40a0*/  ISETP.GE.AND P1, PT, R9, R124, PT ;  /* 0x0000007c0900720c */ /* 0x000fe40003f26270 */
[----:B------:R-:W-:Y:S02]  /*40b0*/  FSEL R172, R5, -INF , !P4 ;  /* 0xff80000005ac7808 */ /* 0x000fe40006000000 */
[----:B------:R-:W-:Y:S02]  /*40c0*/  FSEL R185, R7, -INF , !P6 ;  /* 0xff80000007b97808 */ /* 0x000fe40007000000 */
[----:B------:R-:W-:Y:S02]  /*40d0*/  FSEL R174, R32, -INF , !P2 ;  /* 0xff80000020ae7808 */ /* 0x000fe40005000000 */
[----:B------:R-:W-:-:S02]  /*40e0*/  FSEL R15, R15, -INF , !P3 ;  /* 0xff8000000f0f7808 */ /* 0x000fc40005800000 */
[-C--:B------:R-:W-:Y:S02]  /*40f0*/  ISETP.GE.AND P4, PT, R9, R121.reuse, PT ;  /* 0x000000790900720c */ /* 0x080fe40003f86270 */
[C---:B------:R-:W-:Y:S02]  /*4100*/  ISETP.GE.AND P6, PT, R3.reuse, R124, PT ;  /* 0x0000007c0300720c */ /* 0x040fe40003fc6270 */
[-C--:B------:R-:W-:Y:S02]  /*4110*/  ISETP.GE.AND P2, PT, R3, R121.reuse, PT ;  /* 0x000000790300720c */ /* 0x080fe40003f46270 */
[----:B------:R-:W-:Y:S02]  /*4120*/  FSEL R182, R33, -INF , !P1 ;  /* 0xff80000021b67808 */ /* 0x000fe40004800000 */
[C---:B------:R-:W-:Y:S02]  /*4130*/  ISETP.GE.AND P3, PT, R125.reuse, R121, PT ;  /* 0x000000797d00720c */ /* 0x040fe40003f66270 */
[----:B------:R-:W-:-:S02]  /*4140*/  IADD3 R3, R125, 0x28, RZ ;  /* 0x000000287d037810 */ /* 0x000fc40007ffe0ff */
[----:B------:R-:W-:Y:S02]  /*4150*/  ISETP.GE.AND P1, PT, R4, R121, PT ;  /* 0x000000790400720c */ /* 0x000fe40003f26270 */
[----:B------:R-:W-:Y:S02]  /*4160*/  IADD3 R4, R125, 0x29, RZ ;  /* 0x000000297d047810 */ /* 0x000fe40007ffe0ff */
[----:B------:R-:W-:Y:S02]  /*4170*/  FSEL R183, R35, -INF , !P4 ;  /* 0xff80000023b77808 */ /* 0x000fe40006000000 */
[----:B------:R-:W-:Y:S02]  /*4180*/  FSEL R100, R28, -INF , !P6 ;  /* 0xff8000001c647808 */ /* 0x000fe40007000000 */
[----:B------:R-:W-:Y:S02]  /*4190*/  FSEL R5, R14, -INF , !P3 ;  /* 0xff8000000e057808 */ /* 0x000fe40005800000 */
[----:B------:R-:W-:-:S02]  /*41a0*/  ISETP.GE.AND P4, PT, R3, R124, PT ;  /* 0x0000007c0300720c */ /* 0x000fc40003f86270 */
[-C--:B------:R-:W-:Y:S02]  /*41b0*/  ISETP.GE.AND P6, PT, R3, R121.reuse, PT ;  /* 0x000000790300720c */ /* 0x080fe40003fc6270 */
[----:B------:R-:W-:Y:S02]  /*41c0*/  FSEL R102, R29, -INF , !P0 ;  /* 0xff8000001d667808 */ /* 0x000fe40004000000 */
[----:B------:R-:W-:Y:S02]  /*41d0*/  ISETP.NE.AND P3, PT, R120, 0x2, PT ;  /* 0x000000027800780c */ /* 0x000fe40003f65270 */
[----:B------:R-:W-:Y:S02]  /*41e0*/  IADD3 R3, R125, 0x30, RZ ;  /* 0x000000307d037810 */ /* 0x000fe40007ffe0ff */
[----:B------:R-:W-:Y:S02]  /*41f0*/  ISETP.GE.AND P0, PT, R4, R121, PT ;  /* 0x000000790400720c */ /* 0x000fe40003f06270 */
[----:B------:R-:W-:-:S02]  /*4200*/  FSEL R103, R30, -INF , !P2 ;  /* 0xff8000001e677808 */ /* 0x000fc40005000000 */
[-C--:B------:R-:W-:Y:S02]  /*4210*/  ISETP.GE.AND P2, PT, R4, R124.reuse, PT ;  /* 0x0000007c0400720c */ /* 0x080fe40003f46270 */
[----:B------:R-:W-:Y:S02]  /*4220*/  FSEL R177, R31, -INF , !P1 ;  /* 0xff8000001fb17808 */ /* 0x000fe40004800000 */
[----:B------:R-:W-:Y:S02]  /*4230*/  FSEL R176, R24, -INF , !P4 ;  /* 0xff80000018b07808 */ /* 0x000fe40006000000 */
[----:B------:R-:W-:Y:S02]  /*4240*/  IADD3 R4, R125, 0x31, RZ ;  /* 0x000000317d047810 */ /* 0x000fe40007ffe0ff */
[C---:B------:R-:W-:Y:S02]  /*4250*/  ISETP.GE.AND P1, PT, R3.reuse, R124, PT ;  /* 0x0000007c0300720c */ /* 0x040fe40003f26270 */
[----:B------:R-:W-:-:S02]  /*4260*/  ISETP.GE.AND P4, PT, R3, R121, PT ;  /* 0x000000790300720c */ /* 0x000fc40003f86270 */
[----:B------:R-:W-:Y:S02]  /*4270*/  FSEL R101, R27, -INF , !P0 ;  /* 0xff8000001b657808 */ /* 0x000fe40004000000 */
[C---:B------:R-:W-:Y:S02]  /*4280*/  ISETP.GE.AND P0, PT, R125.reuse, R124, PT ;  /* 0x0000007c7d00720c */ /* 0x040fe40003f06270 */
[C---:B------:R-:W-:Y:S02]  /*4290*/  IADD3 R3, R125.reuse, 0x38, RZ ;  /* 0x000000387d037810 */ /* 0x040fe40007ffe0ff */
[----:B------:R-:W-:Y:S02]  /*42a0*/  IADD3 R125, R125, 0x39, RZ ;  /* 0x000000397d7d7810 */ /* 0x000fe40007ffe0ff */
[----:B------:R-:W-:Y:S02]  /*42b0*/  FSEL R181, R26, -INF , !P6 ;  /* 0xff8000001ab57808 */ /* 0x000fe40007000000 */
[----:B------:R-:W-:-:S02]  /*42c0*/  FSEL R180, R25, -INF , !P2 ;  /* 0xff80000019b47808 */ /* 0x000fc40005000000 */
[C---:B------:R-:W-:Y:S02]  /*42d0*/  ISETP.GE.AND P6, PT, R4.reuse, R124, PT ;  /* 0x0000007c0400720c */ /* 0x040fe40003fc6270 */
[----:B------:R-:W-:Y:S02]  /*42e0*/  ISETP.GE.AND P2, PT, R4, R121, PT ;  /* 0x000000790400720c */ /* 0x000fe40003f46270 */
[----:B------:R-:W-:Y:S02]  /*42f0*/  FSEL R4, R13, -INF , !P5 ;  /* 0xff8000000d047808 */ /* 0x000fe40006800000 */
[----:B------:R-:W-:Y:S02]  /*4300*/  FSEL R104, R20, -INF , !P1 ;  /* 0xff80000014687808 */ /* 0x000fe40004800000 */
[----:B------:R-:W-:Y:S02]  /*4310*/  FSEL R105, R22, -INF , !P4 ;  /* 0xff80000016697808 */ /* 0x000fe40006000000 */
        /* <DEDUP_REMOVED lines=12> */
[----:B------:R-:W-:Y:S01]  /*43e0*/  IADD3 R6, R120, -0x3, RZ ;  /* 0xfffffffd78067810 */ /* 0x000fe20007ffe0ff */
[----:B------:R-:W-:Y:S02]  /*43f0*/  ULDC.64 UR4, c[0x0][0x198] ;  /* 0x0000660000047ab9 */ /* 0x000fe40000000a00 */
[----:B------:R-:W-:Y:S01]  /*4400*/  USHF.L.U32 UR8, UR4, 0x5, URZ ;  /* 0x0000000504087899 */ /* 0x000fe2000800063f */
[----:B------:R-:W-:Y:S01]  /*4410*/  SHF.R.S32.HI R3, RZ, 0x1f, R6 ;  /* 0x0000001fff037819 */ /* 0x000fe20000011406 */
[----:B------:R-:W-:Y:S01]  /*4420*/  IMAD.WIDE.U32 R16, R6, c[0x0][0x198], RZ ;  /* 0x0000660006107a25 */ /* 0x000fe200078e00ff */
[----:B------:R-:W-:-:S03]  /*4430*/  USHF.L.U64.HI UR5, UR4, 0x5, UR5 ;  /* 0x0000000504057899 */ /* 0x000fc60008010205 */
[----:B------:R-:W-:-:S04]  /*4440*/  IMAD R3, R3, c[0x0][0x198], RZ ;  /* 0x0000660003037a24 */ /* 0x000fc800078e02ff */
[----:B------:R-:W-:Y:S01]  /*4450*/  IMAD R3, R6, c[0x0][0x19c], R3 ;  /* 0x0000670006037a24 */ /* 0x000fe200078e0203 */
[----:B------:R-:W-:-:S03]  /*4460*/  LEA R6, P0, R16, R158, 0x6 ;  /* 0x0000009e10067211 */ /* 0x000fc600078030ff */
[----:B------:R-:W-:Y:S01]  /*4470*/  IMAD.IADD R3, R17, 0x1, R3 ;  /* 0x0000000111037824 */ /* 0x000fe200078e0203 */
[----:B------:R-:W-:-:S04]  /*4480*/  LEA R18, P1, R6, c[0x0][0x168], 0x1 ;  /* 0x00005a0006127a11 */ /* 0x000fc800078208ff */
        /* <DEDUP_REMOVED lines=20> */
.L_x_483:
[----:B-1----:R-:W-:Y:S01]  /*45d0*/  FMNMX.FTZ R6, R0, R5, !PT ;  /* 0x0000000500067209 */ /* 0x002fe20007810000 */
[----:B------:R-:W-:Y:S01]  /*45e0*/  LDSM.16.MT88.4 R16, [R138+0x8000] ;  /* 0x008000008a10783b */ /* 0x000fe20000004200 */
[----:B------:R-:W-:-:S02]  /*45f0*/  FMNMX.FTZ R3, R2, R12, !PT ;  /* 0x0000000c02037209 */ /* 0x000fc40007810000 */
[----:B------:R-:W-:Y:S01]  /*4600*/  FMNMX.FTZ R6, R15, R6, !PT ;  /* 0x000000060f067209 */ /* 0x000fe20007810000 */
[----:B------:R-:W-:Y:S01]  /*4610*/  LDSM.16.MT88.4 R24, [R137+0x8000] ;  /* 0x008000008918783b */ /* 0x000fe20000004200 */
[----:B------:R-:W-:Y:S02]  /*4620*/  FMNMX.FTZ R3, R4, R3, !PT ;  /* 0x0000000304037209 */ /* 0x000fe40007810000 */
[----:B------:R-:W-:Y:S01]  /*4630*/  FMNMX.FTZ R6, R111, R6, !PT ;  /* 0x000000066f067209 */ /* 0x000fe20007810000 */
[----:B------:R-:W-:Y:S01]  /*4640*/  LDSM.16.MT88.4 R32, [R136+0x8000] ;  /* 0x008000008820783b */ /* 0x000fe20000004200 */
        /* <DEDUP_REMOVED lines=42> */
[--C-:B------:R-:W-:Y:S01]  /*48f0*/  FFMA.FTZ R111, R111, c[0x0][0x23c], -R112.reuse ;  /* 0x00008f006f6f7a23 */ /* 0x100fe20000010870 */
[----:B------:R-:W-:Y:S01]  /*4900*/  FSEL R7, R108, RZ, P1 ;  /* 0x000000ff6c077208 */ /* 0x000fe20000800000 */
[----:B------:R-:W-:Y:S01]  /*4910*/  FFMA.FTZ R179, R173, c[0x0][0x23c], -R112 ;  /* 0x00008f00adb37a23 */ /* 0x000fe20000010870 */
[----:B------:R-:W-:Y:S01]  /*4920*/  FSEL R167, R167, RZ, P1 ;  /* 0x000000ffa7a77208 */ /* 0x000fe20000800000 */
[----:B------:R-:W-:Y:S01]  /*4930*/  FADD.FTZ R5, R0, -R5 ;  /* 0x8000000500057221 */ /* 0x000fe20000010000 */
[----:B------:R-:W-:Y:S01]  /*4940*/  MUFU.EX2 R107, R107 ;  /* 0x0000006b006b7308 */ /* 0x000fe20000000800 */
[----:B------:R-:W-:Y:S01]  /*4950*/  FADD.FTZ R7, R2, -R7 ;  /* 0x8000000702077221 */ /* 0x000fe20000010000 */
[----:B------:R-:W-:Y:S01]  /*4960*/  ISETP.GE.AND P0, PT, R120, 0x3, PT ;  /* 0x000000037800780c */ /* 0x000fe20003f06270 */
[----:B------:R-:W-:-:S02]  /*4970*/  FMUL.FTZ R121, R5, c[0x0][0x23c] ;  /* 0x00008f0005797a20 */ /* 0x000fc40000410000 */
[----:B------:R-:W-:Y:S02]  /*4980*/  FMUL.FTZ R7, R7, c[0x0][0x23c] ;  /* 0x00008f0007077a20 */ /* 0x000fe40000410000 */
[--C-:B------:R-:W-:Y:S01]  /*4990*/  FFMA.FTZ R114, R12, c[0x0][0x23c], -R167.reuse ;  /* 0x00008f000c727a23 */ /* 0x100fe200000108a7 */
[----:B------:R-:W-:Y:S01]  /*49a0*/  MUFU.EX2 R111, R111 ;  /* 0x0000006f006f7308 */ /* 0x000fe20000000800 */
[--C-:B------:R-:W-:Y:S02]  /*49b0*/  FFMA.FTZ R113, R4, c[0x0][0x23c], -R167.reuse ;  /* 0x00008f0004717a23 */ /* 0x100fe400000108a7 */
[--C-:B------:R-:W-:Y:S02]  /*49c0*/  FFMA.FTZ R110, R8, c[0x0][0x23c], -R167.reuse ;  /* 0x00008f00086e7a23 */ /* 0x100fe400000108a7 */
[--C-:B------:R-:W-:Y:S02]  /*49d0*/  FFMA.FTZ R109, R10, c[0x0][0x23c], -R167.reuse ;  /* 0x00008f000a6d7a23 */ /* 0x100fe400000108a7 */
[--C-:B------:R-:W-:Y:S01]  /*49e0*/  FFMA.FTZ R2, R15, c[0x0][0x23c], -R112.reuse ;  /* 0x00008f000f027a23 */ /* 0x100fe20000010870 */
[----:B------:R-:W1:Y:S01]  /*49f0*/  MUFU.EX2 R124, R7 ;  /* 0x00000007007c7308 */ /* 0x000e620000000800 */
[----:B------:R-:W-:Y:S01]  /*4a00*/  FFMA.FTZ R0, R169, c[0x0][0x23c], -R112 ;  /* 0x00008f00a9007a23 */ /* 0x000fe20000010870 */
[----:B------:R-:W2:Y:S01]  /*4a10*/  LDSM.16.MT88.4 R8, [R140+0x8000] ;  /* 0x008000008c08783b */ /* 0x000ea20000004200 */
[----:B------:R-:W-:-:S02]  /*4a20*/  FFMA.FTZ R178, R168, c[0x0][0x23c], -R167 ;  /* 0x00008f00a8b27a23 */ /* 0x000fc400000108a7 */
[--C-:B------:R-:W-:Y:S02]  /*4a30*/  FFMA.FTZ R175, R172, c[0x0][0x23c], -R167.reuse ;  /* 0x00008f00acaf7a23 */ /* 0x100fe400000108a7 */
[--C-:B------:R-:W-:Y:S01]  /*4a40*/  FFMA.FTZ R174, R174, c[0x0][0x23c], -R167.reuse ;  /* 0x00008f00aeae7a23 */ /* 0x100fe200000108a7 */
[----:B------:R-:W3:Y:S01]  /*4a50*/  MUFU.EX2 R121, R121 ;  /* 0x0000007900797308 */ /* 0x000ee20000000800 */
[----:B------:R-:W-:Y:S02]  /*4a60*/  FFMA.FTZ R169, R182, c[0x0][0x23c], -R167 ;  /* 0x00008f00b6a97a23 */ /* 0x000fe400000108a7 */
[--C-:B------:R-:W-:Y:S02]  /*4a70*/  FFMA.FTZ R172, R185, c[0x0][0x23c], -R112.reuse ;  /* 0x00008f00b9ac7a23 */ /* 0x100fe40000010870 */
[--C-:B------:R-:W-:Y:S02]  /*4a80*/  FFMA.FTZ R173, R187, c[0x0][0x23c], -R112.reuse ;  /* 0x00008f00bbad7a23 */ /* 0x100fe40000010870 */
[----:B------:R-:W-:Y:S01]  /*4a90*/  FFMA.FTZ R168, R183, c[0x0][0x23c], -R112 ;  /* 0x00008f00b7a87a23 */ /* 0x000fe20000010870 */
[----:B------:R-:W-:Y:S01]  /*4aa0*/  MUFU.EX2 R114, R114 ;  /* 0x0000007200727308 */ /* 0x000fe20000000800 */
[----:B-1----:R-:W-:-:S02]  /*4ab0*/  FMUL.FTZ R20, R48, R124 ;  /* 0x0000007c30147220 */ /* 0x002fc40000410000 */
[-C--:B------:R-:W-:Y:S02]  /*4ac0*/  FMUL.FTZ R21, R49, R124.reuse ;  /* 0x0000007c31157220 */ /* 0x080fe40000410000 */
[-C--:B------:R-:W-:Y:S02]  /*4ad0*/  FMUL.FTZ R4, R96, R124.reuse ;  /* 0x0000007c60047220 */ /* 0x080fe40000410000 */
[----:B------:R-:W-:Y:S01]  /*4ae0*/  FMUL.FTZ R5, R97, R124 ;  /* 0x0000007c61057220 */ /* 0x000fe20000410000 */
[----:B------:R-:W1:Y:S01]  /*4af0*/  MUFU.EX2 R113, R113 ;  /* 0x0000007100717308 */ /* 0x000e620000000800 */
[-C--:B---3--:R-:W-:Y:S02]  /*4b00*/  FMUL.FTZ R22, R50, R121.reuse ;  /* 0x0000007932167220 */ /* 0x088fe40000410000 */
[-C--:B------:R-:W-:Y:S02]  /*4b10*/  FMUL.FTZ R23, R51, R121.reuse ;  /* 0x0000007933177220 */ /* 0x080fe40000410000 */
[----:B------:R-:W3:Y:S01]  /*4b20*/  LDSM.16.MT88.4 R48, [R138+0xa000] ;  /* 0x00a000008a30783b */ /* 0x000ee20000004200 */
[----:B------:R-:W-:-:S02]  /*4b30*/  FMUL.FTZ R6, R98, R121 ;  /* 0x0000007962067220 */ /* 0x000fc40000410000 */
[----:B------:R-:W-:Y:S01]  /*4b40*/  MUFU.EX2 R110, R110 ;  /* 0x0000006e006e7308 */ /* 0x000fe20000000800 */
[-C--:B------:R-:W-:Y:S02]  /*4b50*/  FMUL.FTZ R7, R99, R121.reuse ;  /* 0x0000007963077220 */ /* 0x080fe40000410000 */
[-C--:B------:R-:W-:Y:S02]  /*4b60*/  FMUL.FTZ R12, R40, R124.reuse ;  /* 0x0000007c280c7220 */ /* 0x080fe40000410000 */
[----:B------:R-:W-:Y:S02]  /*4b70*/  FMUL.FTZ R13, R41, R124 ;  /* 0x0000007c290d7220 */ /* 0x000fe40000410000 */
[-C--:B------:R-:W-:Y:S01]  /*4b80*/  FMUL.FTZ R14, R42, R121.reuse ;  /* 0x000000792a0e7220 */ /* 0x080fe20000410000 */
[----:B------:R-:W4:Y:S01]  /*4b90*/  MUFU.EX2 R109, R109 ;  /* 0x0000006d006d7308 */ /* 0x000f220000000800 */
[----:B-1----:R-:W-:Y:S01]  /*4ba0*/  F2FP.BF16.PACK_AB R96, R113, R114 ;  /* 0x000000727160723e */ /* 0x002fe200000010ff */
[----:B------:R-:W-:-:S02]  /*4bb0*/  FMUL.FTZ R15, R43, R121 ;  /* 0x000000792b0f7220 */ /* 0x000fc40000410000 */
[-C--:B------:R-:W-:Y:S01]  /*4bc0*/  FMUL.FTZ R44, R44, R124.reuse ;  /* 0x0000007c2c2c7220 */ /* 0x080fe20000410000 */
[----:B------:R-:W1:Y:S01]  /*4bd0*/  LDSM.16.MT88.4 R40, [R140+0xa000] ;  /* 0x00a000008c28783b */ /* 0x000e620000004200 */
[-C--:B------:R-:W-:Y:S02]  /*4be0*/  FMUL.FTZ R45, R45, R124.reuse ;  /* 0x0000007c2d2d7220 */ /* 0x080fe40000410000 */
[----:B------:R-:W5:Y:S01]  /*4bf0*/  MUFU.EX2 R2, R2 ;  /* 0x0000000200027308 */ /* 0x000f620000000800 */
[-C--:B------:R-:W-:Y:S02]  /*4c00*/  FMUL.FTZ R46, R46, R121.reuse ;  /* 0x000000792e2e7220 */ /* 0x080fe40000410000 */
[-C--:B------:R-:W-:Y:S02]  /*4c10*/  FMUL.FTZ R47, R47, R121.reuse ;  /* 0x000000792f2f7220 */ /* 0x080fe40000410000 */
[-C--:B------:R-:W-:Y:S02]  /*4c20*/  FMUL.FTZ R76, R76, R124.reuse ;  /* 0x0000007c4c4c7220 */ /* 0x080fe40000410000 */
[----:B------:R-:W-:Y:S01]  /*4c30*/  FMUL.FTZ R77, R77, R124 ;  /* 0x0000007c4d4d7220 */ /* 0x000fe20000410000 */
[----:B------:R-:W2:Y:S01]  /*4c40*/  MUFU.EX2 R0, R0 ;  /* 0x0000000000007308 */ /* 0x000ea20000000800 */
[----:B----4-:R-:W-:Y:S01]  /*4c50*/  F2FP.BF16.PACK_AB R98, R109, R110 ;  /* 0x0000006e6d62723e */ /* 0x010fe200000010ff */
[----:B------:R-:W-:-:S02]  /*4c60*/  FMUL.FTZ R78, R78, R121 ;  /* 0x000000794e4e7220 */ /* 0x000fc40000410000 */
[----:B------:R-:W-:Y:S02]  /*4c70*/  FMUL.FTZ R79, R79, R121 ;  /* 0x000000794f4f7220 */ /* 0x000fe40000410000 */
[-C--:B------:R-:W-:Y:S01]  /*4c80*/  FMUL.FTZ R36, R36, R124.reuse ;  /* 0x0000007c24247220 */ /* 0x080fe20000410000 */
[----:B-----5:R-:W-:Y:S01]  /*4c90*/  F2FP.BF16.PACK_AB R97, R2, R107 ;  /* 0x0000006b0261723e */ /* 0x020fe200000010ff */
[-C--:B------:R-:W-:Y:S01]  /*4ca0*/  FMUL.FTZ R37, R37, R124.reuse ;  /* 0x0000007c25257220 */ /* 0x080fe20000410000 */
[----:B------:R-:W-:Y:S01]  /*4cb0*/  MUFU.EX2 R178, R178 ;  /* 0x000000b200b27308 */ /* 0x000fe20000000800 */
[-C--:B------:R-:W-:Y:S02]  /*4cc0*/  FMUL.FTZ R38, R38, R121.reuse ;  /* 0x0000007926267220 */ /* 0x080fe40000410000 */
[----:B------:R-:W-:Y:S02]  /*4cd0*/  FMUL.FTZ R39, R39, R121 ;  /* 0x0000007927277220 */ /* 0x000fe40000410000 */
[-C--:B------:R-:W-:Y:S01]  /*4ce0*/  FMUL.FTZ R68, R68, R124.reuse ;  /* 0x0000007c44447220 */ /* 0x080fe20000410000 */
[----:B--2---:R-:W-:Y:S01]  /*4cf0*/  F2FP.BF16.PACK_AB R99, R0, R111 ;  /* 0x0000006f0063723e */ /* 0x004fe200000010ff */
[----:B------:R-:W-:Y:S01]  /*4d00*/  FMUL.FTZ R69, R69, R124 ;  /* 0x0000007c45457220 */ /* 0x000fe20000410000 */
[----:B------:R-:W2:Y:S01]  /*4d10*/  MUFU.EX2 R175, R175 ;  /* 0x000000af00af7308 */ /* 0x000ea20000000800 */
[----:B------:R-:W-:-:S02]  /*4d20*/  FMUL.FTZ R70, R70, R121 ;  /* 0x0000007946467220 */ /* 0x000fc40000410000 */
[-C--:B------:R-:W-:Y:S02]  /*4d30*/  FMUL.FTZ R71, R71, R121.reuse ;  /* 0x0000007947477220 */ /* 0x080fe40000410000 */
[C---:B------:R-:W-:Y:S01]  /*4d40*/  HMMA.16816.F32.BF16 R12, R96.reuse, R16, R12 ;  /* 0x00000010600c723c */ /* 0x040fe2000004180c */
[-C--:B------:R-:W-:Y:S02]  /*4d50*/  FMUL.FTZ R28, R56, R124.reuse ;  /* 0x0000007c381c7220 */ /* 0x080fe40000410000 */
[----:B------:R-:W-:Y:S01]  /*4d60*/  MUFU.EX2 R174, R174 ;  /* 0x000000ae00ae7308 */ /* 0x000fe20000000800 */
[----:B------:R-:W-:Y:S02]  /*4d70*/  FMUL.FTZ R29, R57, R124 ;  /* 0x0000007c391d7220 */ /* 0x000fe40000410000 */
[-C--:B------:R-:W-:Y:S02]  /*4d80*/  FMUL.FTZ R30, R58, R121.reuse ;  /* 0x000000793a1e7220 */ /* 0x080fe40000410000 */
[----:B------:R-:W-:Y:S01]  /*4d90*/  HMMA.16816.F32.BF16 R16, R96, R18, R44 ;  /* 0x000000126010723c */ /* 0x000fe2000004182c */
[----:B------:R-:W-:-:S02]  /*4da0*/  FMUL.FTZ R31, R59, R121 ;  /* 0x000000793b1f7220 */ /* 0x000fc40000410000 */
[----:B------:R-:W-:Y:S01]  /*4db0*/  MUFU.EX2 R169, R169 ;  /* 0x000000a900a97308 */ /* 0x000fe20000000800 */
[-C--:B------:R-:W-:Y:S01]  /*4dc0*/  FMUL.FTZ R52, R52, R124.reuse ;  /* 0x0000007c34347220 */ /* 0x080fe20000410000 */
[----:B------:R-:W-:Y:S01]  /*4dd0*/  LDSM.16.MT88.4 R56, [R137+0xa000] ;  /* 0x00a000008938783b */ /* 0x000fe20000004200 */
[-C--:B------:R-:W-:Y:S02]  /*4de0*/  FMUL.FTZ R53, R53, R124.reuse ;  /* 0x0000007c35357220 */ /* 0x080fe40000410000 */
[-C--:B------:R-:W-:Y:S01]  /*4df0*/  FMUL.FTZ R44, R72, R124.reuse ;  /* 0x0000007c482c7220 */ /* 0x080fe20000410000 */
[----:B------:R-:W-:Y:S01]  /*4e00*/  HMMA.16816.F32.BF16 R4, R96, R8, R4 ;  /* 0x000000086004723c */ /* 0x000fe20000041804 */
[----:B------:R-:W-:Y:S01]  /*4e10*/  FMUL.FTZ R45, R73, R124 ;  /* 0x0000007c492d7220 */ /* 0x000fe20000410000 */
[----:B------:R-:W-:Y:S01]  /*4e20*/  MUFU.EX2 R179, R179 ;  /* 0x000000b300b37308 */ /* 0x000fe20000000800 */
[-C--:B------:R-:W-:Y:S02]  /*4e30*/  FMUL.FTZ R46, R74, R121.reuse ;  /* 0x000000794a2e7220 */ /* 0x080fe40000410000 */
[----:B------:R-:W-:-:S02]  /*4e40*/  FMUL.FTZ R47, R75, R121 ;  /* 0x000000794b2f7220 */ /* 0x000fc40000410000 */
[----:B------:R-:W4:Y:S01]  /*4e50*/  LDSM.16.MT88.4 R72, [R138+0x8800] ;  /* 0x008800008a48783b */ /* 0x000f220000004200 */
[C---:B------:R-:W-:Y:S01]  /*4e60*/  HMMA.16816.F32.BF16 R8, R96.reuse, R10, R36 ;  /* 0x0000000a6008723c */ /* 0x040fe20000041824 */
[-C--:B------:R-:W-:Y:S01]  /*4e70*/  FMUL.FTZ R54, R54, R121.reuse ;  /* 0x0000007936367220 */ /* 0x080fe20000410000 */
[----:B------:R-:W5:Y:S01]  /*4e80*/  MUFU.EX2 R172, R172 ;  /* 0x000000ac00ac7308 */ /* 0x000f620000000800 */
[-C--:B------:R-:W-:Y:S02]  /*4e90*/  FMUL.FTZ R55, R55, R121.reuse ;  /* 0x0000007937377220 */ /* 0x080fe40000410000 */
[-C--:B------:R-:W-:Y:S02]  /*4ea0*/  FMUL.FTZ R60, R60, R124.reuse ;  /* 0x0000007c3c3c7220 */ /* 0x080fe40000410000 */
[-C--:B------:R-:W-:Y:S01]  /*4eb0*/  FMUL.FTZ R36, R64, R124.reuse ;  /* 0x0000007c40247220 */ /* 0x080fe20000410000 */
[----:B---3--:R-:W-:Y:S01]  /*4ec0*/  HMMA.16816.F32.BF16 R44, R96, R48, R44 ;  /* 0x00000030602c723c */ /* 0x008fe2000004182c */
[----:B------:R-:W-:Y:S01]  /*4ed0*/  FMUL.FTZ R37, R65, R124 ;  /* 0x0000007c41257220 */ /* 0x000fe20000410000 */
[----:B------:R-:W-:Y:S01]  /*4ee0*/  MUFU.EX2 R173, R173 ;  /* 0x000000ad00ad7308 */ /* 0x000fe20000000800 */
[----:B------:R-:W-:-:S02]  /*4ef0*/  FMUL.FTZ R38, R66, R121 ;  /* 0x0000007942267220 */ /* 0x000fc40000410000 */
[-C--:B------:R-:W-:Y:S02]  /*4f00*/  FMUL.FTZ R39, R67, R121.reuse ;  /* 0x0000007943277220 */ /* 0x080fe40000410000 */
[-C--:B------:R-:W-:Y:S01]  /*4f10*/  FMUL.FTZ R61, R61, R124.reuse ;  /* 0x0000007c3d3d7220 */ /* 0x080fe20000410000 */
[C---:B------:R-:W-:Y:S01]  /*4f20*/  HMMA.16816.F32.BF16 R48, R96.reuse, R50, R76 ;  /* 0x000000326030723c */ /* 0x040fe2000004184c */
[----:B------:R-:W3:Y:S01]  /*4f30*/  LDSM.16.MT88.4 R76, [R140+0x8800] ;  /* 0x008800008c4c783b */ /* 0x000ee20000004200 */
[----:B------:R-:W2:Y:S01]  /*4f40*/  MUFU.EX2 R168, R168 ;  /* 0x000000a800a87308 */ /* 0x000ea20000000800 */
[-C--:B------:R-:W-:Y:S02]  /*4f50*/  FMUL.FTZ R62, R62, R121.reuse ;  /* 0x000000793e3e7220 */ /* 0x080fe40000410000 */
[----:B------:R-:W-:Y:S01]  /*4f60*/  FMUL.FTZ R63, R63, R121 ;  /* 0x000000793f3f7220 */ /* 0x000fe20000410000 */
[----:B------:R-:W-:Y:S01]  /*4f70*/  LDSM.16.MT88.4 R64, [R136+0xa000] ;  /* 0x00a000008840783b */ /* 0x000fe20000004200 */
[-C--:B------:R-:W-:Y:S01]  /*4f80*/  FMUL.FTZ R88, R88, R124.reuse ;  /* 0x0000007c58587220 */ /* 0x080fe20000410000 */
[----:B-1----:R-:W-:Y:S01]  /*4f90*/  HMMA.16816.F32.BF16 R36, R96, R40, R36 ;  /* 0x000000286024723c */ /* 0x002fe20000041824 */
[----:B------:R-:W-:-:S02]  /*4fa0*/  FMUL.FTZ R89, R89, R124 ;  /* 0x0000007c59597220 */ /* 0x000fc40000410000 */
[-C--:B------:R-:W-:Y:S02]  /*4fb0*/  FMUL.FTZ R90, R90, R121.reuse ;  /* 0x000000795a5a7220 */ /* 0x080fe40000410000 */
[-C--:B------:R-:W-:Y:S02]  /*4fc0*/  FMUL.FTZ R91, R91, R121.reuse ;  /* 0x000000795b5b7220 */ /* 0x080fe40000410000 */
[-C--:B------:R-:W-:Y:S01]  /*4fd0*/  FMUL.FTZ R80, R80, R124.reuse ;  /* 0x0000007c50507220 */ /* 0x080fe20000410000 */
[----:B------:R-:W-:Y:S01]  /*4fe0*/  HMMA.16816.F32.BF16 R40, R96, R42, R68 ;  /* 0x0000002a6028723c */ /* 0x000fe20000041844 */
[----:B------:R-:W-:Y:S02]  /*4ff0*/  FMUL.FTZ R81, R81, R124 ;  /* 0x0000007c51517220 */ /* 0x000fe40000410000 */
[-C--:B------:R-:W-:Y:S02]  /*5000*/  FMUL.FTZ R82, R82, R121.reuse ;  /* 0x0000007952527220 */ /* 0x080fe40000410000 */
[----:B------:R-:W-:-:S02]  /*5010*/  FMUL.FTZ R83, R83, R121 ;  /* 0x0000007953537220 */ /* 0x000fc40000410000 */
[----:B--2---:R-:W-:Y:S01]  /*5020*/  F2FP.BF16.PACK_AB R68, R175, R178 ;  /* 0x000000b2af44723e */ /* 0x004fe200000010ff */
[C---:B------:R-:W-:Y:S01]  /*5030*/  HMMA.16816.F32.BF16 R20, R96.reuse, R24, R20 ;  /* 0x000000186014723c */ /* 0x040fe20000041814 */
[----:B-----5:R-:W-:Y:S01]  /*5040*/  F2FP.BF16.PACK_AB R69, R172, R179 ;  /* 0x000000b3ac45723e */ /* 0x020fe200000010ff */
[--C-:B------:R-:W-:Y:S01]  /*5050*/  FFMA.FTZ R183, R176, c[0x0][0x23c], -R167.reuse ;  /* 0x00008f00b0b77a23 */ /* 0x100fe200000108a7 */
[----:B------:R-:W-:Y:S01]  /*5060*/  F2FP.BF16.PACK_AB R70, R169, R174 ;  /* 0x000000aea946723e */ /* 0x000fe200000010ff */
[--C-:B------:R-:W-:Y:S01]  /*5070*/  FFMA.FTZ R176, R180, c[0x0][0x23c], -R167.reuse ;  /* 0x00008f00b4b07a23 */ /* 0x100fe200000108a7 */
[----:B------:R-:W-:Y:S01]  /*5080*/  F2FP.BF16.PACK_AB R71, R168, R173 ;  /* 0x000000ada847723e */ /* 0x000fe200000010ff */
[----:B------:R-:W-:Y:S02]  /*5090*/  FFMA.FTZ R180, R177, c[0x0][0x23c], -R112 ;  /* 0x00008f00b1b47a23 */ /* 0x000fe40000010870 */
[----:B------:R-:W-:Y:S01]  /*50a0*/  HMMA.16816.F32.BF16 R28, R96, R32, R28 ;  /* 0x00000020601c723c */ /* 0x000fe2000004181c */
[--C-:B------:R-:W-:Y:S01]  /*50b0*/  FFMA.FTZ R185, R100, c[0x0][0x23c], -R167.reuse ;  /* 0x00008f0064b97a23 */ /* 0x100fe200000108a7 */
[----:B------:R-:W-:Y:S01]  /*50c0*/  MUFU.EX2 R183, R183 ;  /* 0x000000b700b77308 */ /* 0x000fe20000000800 */
[----:B------:R-:W-:-:S02]  /*50d0*/  FFMA.FTZ R182, R102, c[0x0][0x23c], -R167 ;  /* 0x00008f0066b67a23 */ /* 0x000fc400000108a7 */
[--C-:B------:R-:W-:Y:S02]  /*50e0*/  FFMA.FTZ R187, R103, c[0x0][0x23c], -R112.reuse ;  /* 0x00008f0067bb7a23 */ /* 0x100fe40000010870 */
[--C-:B------:R-:W-:Y:S01]  /*50f0*/  FFMA.FTZ R184, R181, c[0x0][0x23c], -R112.reuse ;  /* 0x00008f00b5b87a23 */ /* 0x100fe20000010870 */
[C---:B----4-:R-:W-:Y:S01]  /*5100*/  HMMA.16816.F32.BF16 R12, R68.reuse, R72, R12 ;  /* 0x00000048440c723c */ /* 0x050fe2000004180c */
[--C-:B------:R-:W-:Y:S01]  /*5110*/  FFMA.FTZ R177, R101, c[0x0][0x23c], -R112.reuse ;  /* 0x00008f0065b17a23 */ /* 0x100fe20000010870 */
[----:B------:R-:W-:Y:S01]  /*5120*/  MUFU.EX2 R185, R185 ;  /* 0x000000b900b97308 */ /* 0x000fe20000000800 */
[----:B------:R-:W-:Y:S01]  /*5130*/  LDSM.16.MT88.4 R100, [R136+0xb000] ;  /* 0x00b000008864783b */ /* 0x000fe20000004200 */
[--C-:B------:R-:W-:Y:S02]  /*5140*/  FFMA.FTZ R186, R115, c[0x0][0x23c], -R167.reuse ;  /* 0x00008f0073ba7a23 */ /* 0x100fe400000108a7 */
[----:B------:R-:W-:Y:S02]  /*5150*/  FFMA.FTZ R115, R127, c[0x0][0x23c], -R167 ;  /* 0x00008f007f737a23 */ /* 0x000fe400000108a7 */
[----:B---3--:R-:W-:Y:S01]  /*5160*/  HMMA.16816.F32.BF16 R4, R68, R76, R4 ;  /* 0x0000004c4404723c */ /* 0x008fe20000041804 */
[--C-:B------:R-:W-:Y:S01]  /*5170*/  FFMA.FTZ R188, R125, c[0x0][0x23c], -R112.reuse ;  /* 0x00008f007dbc7a23 */ /* 0x100fe20000010870 */
[----:B------:R-:W-:Y:S01]  /*5180*/  MUFU.EX2 R182, R182 ;  /* 0x000000b600b67308 */ /* 0x000fe20000000800 */
[----:B------:R-:W-:-:S02]  /*5190*/  FFMA.FTZ R127, R105, c[0x0][0x23c], -R112 ;  /* 0x00008f00697f7a23 */ /* 0x000fc40000010870 */
[--C-:B------:R-:W-:Y:S02]  /*51a0*/  FFMA.FTZ R125, R157, c[0x0][0x23c], -R112.reuse ;  /* 0x00008f009d7d7a23 */ /* 0x100fe40000010870 */
[--C-:B------:R-:W-:Y:S01]  /*51b0*/  FFMA.FTZ R181, R104, c[0x0][0x23c], -R167.reuse ;  /* 0x00008f0068b57a23 */ /* 0x100fe200000108a7 */
[C---:B------:R-:W-:Y:S01]  /*51c0*/  HMMA.16816.F32.BF16 R8, R68.reuse, R78, R8 ;  /* 0x0000004e4408723c */ /* 0x040fe20000041808 */
[----:B------:R-:W1:Y:S01]  /*51d0*/  LDSM.16.MT88.4 R76, [R137+0x8800] ;  /* 0x00880000894c783b */ /* 0x000e620000004200 */
[----:B------:R-:W-:Y:S01]  /*51e0*/  MUFU.EX2 R176, R176 ;  /* 0x000000b000b07308 */ /* 0x000fe20000000800 */
[----:B------:R-:W-:Y:S01]  /*51f0*/  FFMA.FTZ R166, R166, c[0x0][0x23c], -R167 ;  /* 0x00008f00a6a67a23 */ /* 0x000fe200000108a7 */
[----:B------:R-:W-:Y:S01]  /*5200*/  @P0 IADD3 R167, R120, -0x3, RZ ;  /* 0xfffffffd78a70810 */ /* 0x000fe20007ffe0ff */
[----:B------:R-:W-:Y:S02]  /*5210*/  FFMA.FTZ R112, R106, c[0x0][0x23c], -R112 ;  /* 0x00008f006a707a23 */ /* 0x000fe40000010870 */
[----:B------:R-:W-:Y:S01]  /*5220*/  FFMA.FTZ R114, R171, R124, R114 ;  /* 0x0000007cab727223 */ /* 0x000fe20000010072 */
[----:B------:R-:W-:Y:S01]  /*5230*/  HMMA.16816.F32.BF16 R16, R68, R74, R16 ;  /* 0x0000004a4410723c */ /* 0x000fe20000041810 */
[----:B------:R-:W2:Y:S01]  /*5240*/  LDSM.16.MT88.4 R72, [R136+0x8800] ;  /* 0x008800008848783b */ /* 0x000ea20000004200 */
[----:B------:R-:W-:Y:S01]  /*5250*/  MUFU.EX2 R187, R187 ;  /* 0x000000bb00bb7308 */ /* 0x000fe20000000800 */
[----:B------:R-:W-:-:S04]  /*5260*/  FADD.FTZ R113, R113, R114 ;  /* 0x0000007271717221 */ /* 0x000fc80000010000 */
[----:B------:R-:W-:Y:S01]  /*5270*/  FADD.FTZ R110, R110, R113 ;  /* 0x000000716e6e7221 */ /* 0x000fe20000010000 */
[----:B------:R-:W-:Y:S02]  /*5280*/  HMMA.16816.F32.BF16 R24, R96, R26, R52 ;  /* 0x0000001a6018723c */ /* 0x000fe40000041834 */
[----:B------:R-:W-:Y:S01]  /*5290*/  MUFU.EX2 R180, R180 ;  /* 0x000000b400b47308 */ /* 0x000fe20000000800 */
[----:B------:R-:W-:-:S04]  /*52a0*/  FADD.FTZ R109, R109, R110 ;  /* 0x0000006e6d6d7221 */ /* 0x000fc80000010000 */
[-C--:B------:R-:W-:Y:S01]  /*52b0*/  FMUL.FTZ R52, R92, R124.reuse ;  /* 0x0000007c5c347220 */ /* 0x080fe20000410000 */
[C---:B------:R-:W-:Y:S01]  /*52c0*/  HMMA.16816.F32.BF16 R32, R96.reuse, R34, R60 ;  /* 0x000000226020723c */ /* 0x040fe2000004183c */
[-C--:B------:R-:W-:Y:S01]  /*52d0*/  FMUL.FTZ R53, R93, R124.reuse ;  /* 0x0000007c5d357220 */ /* 0x080fe20000410000 */
[----:B------:R-:W-:Y:S01]  /*52e0*/  MUFU.EX2 R184, R184 ;  /* 0x000000b800b87308 */ /* 0x000fe20000000800 */
[-C--:B------:R-:W-:Y:S02]  /*52f0*/  FMUL.FTZ R54, R94, R121.reuse ;  /* 0x000000795e367220 */ /* 0x080fe40000410000 */
[-C--:B------:R-:W-:Y:S02]  /*5300*/  FMUL.FTZ R55, R95, R121.reuse ;  /* 0x000000795f377220 */ /* 0x080fe40000410000 */
[-C--:B------:R-:W-:Y:S02]  /*5310*/  FMUL.FTZ R60, R84, R124.reuse ;  /* 0x0000007c543c7220 */ /* 0x080fe40000410000 */
[----:B------:R-:W-:Y:S01]  /*5320*/  FMUL.FTZ R61, R85, R124 ;  /* 0x0000007c553d7220 */ /* 0x000fe20000410000 */
[----:B------:R-:W-:Y:S01]  /*5330*/  MUFU.EX2 R177, R177 ;  /* 0x000000b100b17308 */ /* 0x000fe20000000800 */
[-C--:B------:R-:W-:Y:S01]  /*5340*/  FMUL.FTZ R62, R86, R121.reuse ;  /* 0x00000079563e7220 */ /* 0x080fe20000410000 */
[----:B------:R-:W-:Y:S01]  /*5350*/  HMMA.16816.F32.BF16 R52, R96, R56, R52 ;  /* 0x000000386034723c */ /* 0x000fe20000041834 */
[----:B------:R-:W-:-:S02]  /*5360*/  FMUL.FTZ R63, R87, R121 ;  /* 0x00000079573f7220 */ /* 0x000fc40000410000 */
[----:B------:R-:W-:Y:S02]  /*5370*/  FFMA.FTZ R121, R170, R121, R107 ;  /* 0x00000079aa797223 */ /* 0x000fe4000001006b */
[----:B------:R-:W-:Y:S01]  /*5380*/  FADD.FTZ R178, R178, R109 ;  /* 0x0000006db2b27221 */ /* 0x000fe20000010000 */
[----:B------:R-:W-:Y:S01]  /*5390*/  MUFU.EX2 R181, R181 ;  /* 0x000000b500b57308 */ /* 0x000fe20000000800 */
[----:B------:R-:W-:Y:S01]  /*53a0*/  FADD.FTZ R2, R2, R121 ;  /* 0x0000007902027221 */ /* 0x000fe20000010000 */
[C---:B-1----:R-:W-:Y:S01]  /*53b0*/  HMMA.16816.F32.BF16 R20, R68.reuse, R76, R20 ;  /* 0x0000004c4414723c */ /* 0x042fe20000041814 */
[----:B------:R-:W-:Y:S02]  /*53c0*/  FADD.FTZ R175, R175, R178 ;  /* 0x000000b2afaf7221 */ /* 0x000fe40000010000 */
[----:B------:R-:W-:Y:S01]  /*53d0*/  FADD.FTZ R111, R111, R2 ;  /* 0x000000026f6f7221 */ /* 0x000fe20000010000 */
[-C--:B------:R-:W-:Y:S01]  /*53e0*/  MOV R2, R108.reuse ;  /* 0x0000006c00027202 */ /* 0x080fe20000000f00 */
[----:B------:R-:W-:Y:S01]  /*53f0*/  FADD.FTZ R174, R174, R175 ;  /* 0x000000afaeae7221 */ /* 0x000fe20000010000 */
[----:B------:R-:W1:Y:S01]  /*5400*/  MUFU.EX2 R186, R186 ;  /* 0x000000ba00ba7308 */ /* 0x000e620000000800 */
[----:B------:R-:W-:Y:S01]  /*5410*/  FADD.FTZ R0, R0, R111 ;  /* 0x0000006f00007221 */ /* 0x000fe20000010000 */
[C---:B------:R-:W-:Y:S01]  /*5420*/  HMMA.16816.F32.BF16 R24, R68.reuse, R78, R24 ;  /* 0x0000004e4418723c */ /* 0x040fe20000041818 */
[----:B------:R-:W3:Y:S01]  /*5430*/  LDSM.16.MT88.4 R76, [R140+0xa800] ;  /* 0x00a800008c4c783b */ /* 0x000ee20000004200 */
[----:B------:R-:W-:Y:S01]  /*5440*/  FADD.FTZ R174, R169, R174 ;  /* 0x000000aea9ae7221 */ /* 0x000fe20000010000 */
[----:B------:R-:W-:Y:S01]  /*5450*/  @P0 MOV R2, R108 ;  /* 0x0000006c00020202 */ /* 0x000fe20000000f00 */
[----:B------:R-:W-:Y:S01]  /*5460*/  FADD.FTZ R179, R179, R0 ;  /* 0x00000000b3b37221 */ /* 0x000fe20000010000 */
[-C--:B------:R-:W-:Y:S01]  /*5470*/  MOV R0, R3.reuse ;  /* 0x0000000300007202 */ /* 0x080fe20000000f00 */
[----:B------:R-:W-:Y:S01]  /*5480*/  MUFU.EX2 R115, R115 ;  /* 0x0000007300737308 */ /* 0x000fe20000000800 */
[----:B------:R-:W-:Y:S01]  /*5490*/  @P0 MOV R0, R3 ;  /* 0x0000000300000202 */ /* 0x000fe20000000f00 */
[----:B--2---:R-:W-:Y:S01]  /*54a0*/  HMMA.16816.F32.BF16 R28, R68, R72, R28 ;  /* 0x00000048441c723c */ /* 0x004fe2000004181c */
[----:B------:R-:W-:-:S04]  /*54b0*/  FADD.FTZ R172, R172, R179 ;  /* 0x000000b3acac7221 */ /* 0x000fc80000010000 */
[----:B------:R-:W-:Y:S01]  /*54c0*/  FADD.FTZ R173, R173, R172 ;  /* 0x000000acadad7221 */ /* 0x000fe20000010000 */
[----:B------:R-:W2:Y:S01]  /*54d0*/  MUFU.EX2 R166, R166 ;  /* 0x000000a600a67308 */ /* 0x000ea20000000800 */
[----:B-1----:R-:W-:Y:S01]  /*54e0*/  F2FP.BF16.PACK_AB R104, R186, R181 ;  /* 0x000000b5ba68723e */ /* 0x002fe200000010ff */
[----:B------:R-:W-:Y:S01]  /*54f0*/  HMMA.16816.F32.BF16 R32, R68, R74, R32 ;  /* 0x0000004a4420723c */ /* 0x000fe20000041820 */
[----:B------:R-:W1:Y:S01]  /*5500*/  LDSM.16.MT88.4 R72, [R138+0xa800] ;  /* 0x00a800008a48783b */ /* 0x000e620000004200 */
[----:B------:R-:W-:-:S04]  /*5510*/  FADD.FTZ R168, R168, R173 ;  /* 0x000000ada8a87221 */ /* 0x000fc80000010000 */
[----:B------:R-:W-:Y:S02]  /*5520*/  MUFU.EX2 R127, R127 ;  /* 0x0000007f007f7308 */ /* 0x000fe40000000800 */
[C---:B------:R-:W-:Y:S06]  /*5530*/  HMMA.16816.F32.BF16 R60, R96.reuse, R64, R60 ;  /* 0x00000040603c723c */ /* 0x040fec000004183c */
[----:B------:R-:W4:Y:S01]  /*5540*/  MUFU.EX2 R188, R188 ;  /* 0x000000bc00bc7308 */ /* 0x000f220000000800 */
[----:B--2---:R-:W-:Y:S01]  /*5550*/  F2FP.BF16.PACK_AB R106, R166, R115 ;  /* 0x00000073a66a723e */ /* 0x004fe200000010ff */
[C---:B------:R-:W-:Y:S01]  /*5560*/  HMMA.16816.F32.BF16 R64, R96.reuse, R66, R88 ;  /* 0x000000426040723c */ /* 0x040fe20000041858 */
[----:B------:R-:W-:Y:S05]  /*5570*/  LDSM.16.MT88.4 R88, [R140+0x9000] ;  /* 0x009000008c58783b */ /* 0x000fea0000004200 */
[----:B------:R-:W-:Y:S02]  /*5580*/  MUFU.EX2 R125, R125 ;  /* 0x0000007d007d7308 */ /* 0x000fe40000000800 */
[----:B------:R-:W-:Y:S01]  /*5590*/  HMMA.16816.F32.BF16 R56, R96, R58, R80 ;  /* 0x0000003a6038723c */ /* 0x000fe20000041850 */
[----:B------:R-:W-:Y:S05]  /*55a0*/  LDSM.16.MT88.4 R80, [R137+0xb000] ;  /* 0x00b000008950783b */ /* 0x000fea0000004200 */
[----:B------:R-:W2:Y:S01]  /*55b0*/  MUFU.EX2 R112, R112 ;  /* 0x0000007000707308 */ /* 0x000ea20000000800 */
[----:B----4-:R-:W-:Y:S01]  /*55c0*/  F2FP.BF16.PACK_AB R105, R188, R127 ;  /* 0x0000007fbc69723e */ /* 0x010fe200000010ff */
[C---:B---3--:R-:W-:Y:S08]  /*55d0*/  HMMA.16816.F32.BF16 R36, R68.reuse, R76, R36 ;  /* 0x0000004c4424723c */ /* 0x048ff00000041824 */
[----:B------:R-:W-:Y:S01]  /*55e0*/  HMMA.16816.F32.BF16 R40, R68, R78, R40 ;  /* 0x0000004e4428723c */ /* 0x000fe20000041828 */
[----:B------:R-:W3:Y:S01]  /*55f0*/  LDSM.16.MT88.4 R76, [R137+0xa800] ;  /* 0x00a80000894c783b */ /* 0x000ee20000004200 */
[----:B--2---:R-:W-:-:S06]  /*5600*/  F2FP.BF16.PACK_AB R107, R112, R125 ;  /* 0x0000007d706b723e */ /* 0x004fcc00000010ff */
[C---:B-1----:R-:W-:Y:S08]  /*5610*/  HMMA.16816.F32.BF16 R44, R68.reuse, R72, R44 ;  /* 0x00000048442c723c */ /* 0x042ff0000004182c */
[C---:B------:R-:W-:Y:S01]  /*5620*/  HMMA.16816.F32.BF16 R48, R68.reuse, R74, R48 ;  /* 0x0000004a4430723c */ /* 0x040fe20000041830 */
[----:B------:R-:W1:Y:S07]  /*5630*/  LDSM.16.MT88.4 R72, [R136+0xa800] ;  /* 0x00a800008848783b */ /* 0x000e6e0000004200 */
[C---:B---3--:R-:W-:Y:S08]  /*5640*/  HMMA.16816.F32.BF16 R52, R68.reuse, R76, R52 ;  /* 0x0000004c4434723c */ /* 0x048ff00000041834 */
[C---:B------:R-:W-:Y:S01]  /*5650*/  HMMA.16816.F32.BF16 R56, R68.reuse, R78, R56 ;  /* 0x0000004e4438723c */ /* 0x040fe20000041838 */
[----:B------:R-:W-:Y:S07]  /*5660*/  LDSM.16.MT88.4 R76, [R138+0xb000] ;  /* 0x00b000008a4c783b */ /* 0x000fee0000004200 */
[C---:B-1----:R-:W-:Y:S08]  /*5670*/  HMMA.16816.F32.BF16 R60, R68.reuse, R72, R60 ;  /* 0x00000048443c723c */ /* 0x042ff0000004183c */
[----:B------:R-:W-:Y:S01]  /*5680*/  HMMA.16816.F32.BF16 R64, R68, R74, R64 ;  /* 0x0000004a4440723c */ /* 0x000fe20000041840 */
[----:B------:R-:W1:Y:S06]  /*5690*/  LDSM.16.MT88.4 R72, [R138+0x9000] ;  /* 0x009000008a48783b */ /* 0x000e6c0000004200 */
        /* <DEDUP_REMOVED lines=11> */
[----:B------:R-:W2:Y:S01]  /*5750*/  LDSM.16.MT88.4 R4, [R136+0x9000] ;  /* 0x009000008804783b */ /* 0x000ea20000004200 */
[----:B------:R-:W-:Y:S02]  /*5760*/  FADD.FTZ R176, R176, R183 ;  /* 0x000000b7b0b07221 */ /* 0x000fe40000010000 */
[----:B------:R-:W-:Y:S02]  /*5770*/  FADD.FTZ R184, R177, R184 ;  /* 0x000000b8b1b87221 */ /* 0x000fe40000010000 */
[----:B------:R-:W-:-:S02]  /*5780*/  FADD.FTZ R181, R181, R176 ;  /* 0x000000b0b5b57221 */ /* 0x000fc40000010000 */
[C---:B------:R-:W-:Y:S01]  /*5790*/  HMMA.16816.F32.BF16 R88, R68.reuse, R90, R8 ;  /* 0x0000005a4458723c */ /* 0x040fe20000041808 */
[----:B------:R-:W3:Y:S01]  /*57a0*/  LDSM.16.MT88.4 R8, [R137+0x9000] ;  /* 0x009000008908783b */ /* 0x000ee20000004200 */
[----:B------:R-:W-:Y:S02]  /*57b0*/  FADD.FTZ R127, R127, R184 ;  /* 0x000000b87f7f7221 */ /* 0x000fe40000010000 */
[----:B------:R-:W-:Y:S02]  /*57c0*/  FADD.FTZ R186, R186, R181 ;  /* 0x000000b5baba7221 */ /* 0x000fe40000010000 */
[----:B------:R-:W-:Y:S02]  /*57d0*/  FADD.FTZ R188, R188, R127 ;  /* 0x0000007fbcbc7221 */ /* 0x000fe40000010000 */
[----:B------:R-:W-:Y:S01]  /*57e0*/  HMMA.16816.F32.BF16 R92, R68, R80, R52 ;  /* 0x00000050445c723c */ /* 0x000fe20000041834 */
[----:B------:R-:W-:Y:S01]  /*57f0*/  LDSM.16.MT88.4 R52, [R137+0x9800] ;  /* 0x009800008934783b */ /* 0x000fe20000004200 */
[----:B------:R-:W-:-:S02]  /*5800*/  FADD.FTZ R115, R115, R186 ;  /* 0x000000ba73737221 */ /* 0x000fc40000010000 */
[----:B------:R-:W-:Y:S02]  /*5810*/  FADD.FTZ R125, R125, R188 ;  /* 0x000000bc7d7d7221 */ /* 0x000fe40000010000 */
[----:B------:R-:W-:Y:S02]  /*5820*/  FADD.FTZ R171, R166, R115 ;  /* 0x00000073a6ab7221 */ /* 0x000fe40000010000 */
[----:B-1----:R-:W-:Y:S01]  /*5830*/  HMMA.16816.F32.BF16 R12, R68, R72, R12 ;  /* 0x00000048440c723c */ /* 0x002fe2000004180c */
[----:B------:R-:W-:-:S07]  /*5840*/  FADD.FTZ R170, R112, R125 ;  /* 0x0000007d70aa7221 */ /* 0x000fce0000010000 */
[C---:B------:R-:W-:Y:S08]  /*5850*/  HMMA.16816.F32.BF16 R16, R68.reuse, R74, R16 ;  /* 0x0000004a4410723c */ /* 0x040ff00000041810 */
[C---:B------:R-:W-:Y:S01]  /*5860*/  HMMA.16816.F32.BF16 R72, R68.reuse, R76, R44 ;  /* 0x0000004c4448723c */ /* 0x040fe2000004182c */
[----:B------:R-:W-:Y:S07]  /*5870*/  LDSM.16.MT88.4 R44, [R138+0x9800] ;  /* 0x009800008a2c783b */ /* 0x000fee0000004200 */
[C---:B--2---:R-:W-:Y:S08]  /*5880*/  HMMA.16816.F32.BF16 R28, R68.reuse, R4, R28 ;  /* 0x00000004441c723c */ /* 0x044ff0000004181c */
[C---:B------:R-:W-:Y:S01]  /*5890*/  HMMA.16816.F32.BF16 R32, R68.reuse, R6, R32 ;  /* 0x000000064420723c */ /* 0x040fe20000041820 */
[----:B------:R-:W1:Y:S07]  /*58a0*/  LDSM.16.MT88.4 R4, [R140+0xb000] ;  /* 0x00b000008c04783b */ /* 0x000e6e0000004200 */
[C---:B---3--:R-:W-:Y:S08]  /*58b0*/  HMMA.16816.F32.BF16 R20, R68.reuse, R8, R20 ;  /* 0x000000084414723c */ /* 0x048ff00000041814 */
[C---:B------:R-:W-:Y:S08]  /*58c0*/  HMMA.16816.F32.BF16 R24, R68.reuse, R10, R24 ;  /* 0x0000000a4418723c */ /* 0x040ff00000041818 */
[C---:B------:R-:W-:Y:S01]  /*58d0*/  HMMA.16816.F32.BF16 R84, R68.reuse, R100, R60 ;  /* 0x000000644454723c */ /* 0x040fe2000004183c */
[----:B------:R-:W2:Y:S07]  /*58e0*/  LDSM.16.MT88.4 R60, [R136+0x9800] ;  /* 0x00980000883c783b */ /* 0x000eae0000004200 */
[C---:B------:R-:W-:Y:S08]  /*58f0*/  HMMA.16816.F32.BF16 R76, R68.reuse, R78, R48 ;  /* 0x0000004e444c723c */ /* 0x040ff00000041830 */
[C---:B------:R-:W-:Y:S08]  /*5900*/  HMMA.16816.F32.BF16 R80, R68.reuse, R82, R56 ;  /* 0x000000524450723c */ /* 0x040ff00000041838 */
[C---:B-1----:R-:W-:Y:S01]  /*5910*/  HMMA.16816.F32.BF16 R8, R68.reuse, R4, R36 ;  /* 0x000000044408723c */ /* 0x042fe20000041824 */
[----:B------:R-:W1:Y:S07]  /*5920*/  LDSM.16.MT88.4 R36, [R140+0x9800] ;  /* 0x009800008c24783b */ /* 0x000e6e0000004200 */
[C---:B------:R-:W-:Y:S08]  /*5930*/  HMMA.16816.F32.BF16 R4, R68.reuse, R6, R40 ;  /* 0x000000064404723c */ /* 0x040ff00000041828 */
[----:B------:R-:W-:Y:S01]  /*5940*/  HMMA.16816.F32.BF16 R100, R68, R102, R64 ;  /* 0x000000664464723c */ /* 0x000fe20000041840 */
[----:B------:R-:W3:Y:S07]  /*5950*/  LDSM.16.MT88.4 R68, [R140+0xb800] ;  /* 0x00b800008c44783b */ /* 0x000eee0000004200 */
[C---:B------:R-:W-:Y:S01]  /*5960*/  HMMA.16816.F32.BF16 R40, R104.reuse, R44, R12 ;  /* 0x0000002c6828723c */ /* 0x040fe2000004180c */
[----:B------:R-:W-:Y:S07]  /*5970*/  LDSM.16.MT88.4 R12, [R138+0xb800] ;  /* 0x00b800008a0c783b */ /* 0x000fee0000004200 */
[C---:B------:R-:W-:Y:S08]  /*5980*/  HMMA.16816.F32.BF16 R48, R104.reuse, R52, R20 ;  /* 0x000000346830723c */ /* 0x040ff00000041814 */
[C---:B--2---:R-:W-:Y:S08]  /*5990*/  HMMA.16816.F32.BF16 R56, R104.reuse, R60, R28 ;  /* 0x0000003c6838723c */ /* 0x044ff0000004181c */
[C---:B-1----:R-:W-:Y:S08]  /*59a0*/  HMMA.16816.F32.BF16 R96, R104.reuse, R36, R96 ;  /* 0x000000246860723c */ /* 0x042ff00000041860 */
[C---:B------:R-:W-:Y:S01]  /*59b0*/  HMMA.16816.F32.BF16 R36, R104.reuse, R38, R88 ;  /* 0x000000266824723c */ /* 0x040fe20000041858 */
[----:B------:R-:W1:Y:S07]  /*59c0*/  LDSM.16.MT88.4 R88, [R136+0xb800] ;  /* 0x00b800008858783b */ /* 0x000e6e0000004200 */
[C---:B---3--:R-:W-:Y:S08]  /*59d0*/  HMMA.16816.F32.BF16 R64, R104.reuse, R68, R8 ;  /* 0x000000446840723c */ /* 0x048ff00000041808 */
[C---:B------:R-:W-:Y:S01]  /*59e0*/  HMMA.16816.F32.BF16 R68, R104.reuse, R70, R4 ;  /* 0x000000466844723c */ /* 0x040fe20000041804 */
[----:B------:R-:W2:Y:S07]  /*59f0*/  LDSM.16.MT88.4 R4, [R137+0xb800] ;  /* 0x00b800008904783b */ /* 0x000eae0000004200 */
[C---:B------:R-:W-:Y:S08]  /*5a00*/  HMMA.16816.F32.BF16 R44, R104.reuse, R46, R16 ;  /* 0x0000002e682c723c */ /* 0x040ff00000041810 */
[C---:B------:R-:W-:Y:S08]  /*5a10*/  HMMA.16816.F32.BF16 R52, R104.reuse, R54, R24 ;  /* 0x000000366834723c */ /* 0x040ff00000041818 */
[C---:B------:R-:W-:Y:S08]  /*5a20*/  HMMA.16816.F32.BF16 R60, R104.reuse, R62, R32 ;  /* 0x0000003e683c723c */ /* 0x040ff00000041820 */
[C---:B-1----:R-:W-:Y:S08]  /*5a30*/  HMMA.16816.F32.BF16 R84, R104.reuse, R88, R84 ;  /* 0x000000586854723c */ /* 0x042ff00000041854 */
[C---:B------:R-:W-:Y:S08]  /*5a40*/  HMMA.16816.F32.BF16 R72, R104.reuse, R12, R72 ;  /* 0x0000000c6848723c */ /* 0x040ff00000041848 */
[C---:B------:R-:W-:Y:S08]  /*5a50*/  HMMA.16816.F32.BF16 R76, R104.reuse, R14, R76 ;  /* 0x0000000e684c723c */ /* 0x040ff0000004184c */
[C---:B--2---:R-:W-:Y:S08]  /*5a60*/  HMMA.16816.F32.BF16 R92, R104.reuse, R4, R92 ;  /* 0x00000004685c723c */ /* 0x044ff0000004185c */
[C---:B------:R-:W-:Y:S08]  /*5a70*/  HMMA.16816.F32.BF16 R80, R104.reuse, R6, R80 ;  /* 0x000000066850723c */ /* 0x040ff00000041850 */
[----:B------:R-:W-:Y:S01]  /*5a80*/  HMMA.16816.F32.BF16 R88, R104, R90, R100 ;  /* 0x0000005a6858723c */ /* 0x000fe20000041864 */
[----:B------:R-:W-:Y:S05]  /*5a90*/  @!UPT UIADD3 URZ, URZ, URZ, URZ ;  /* 0x0000003f3f3ff290 */ /* 0x000fea000fffe03f */
[----:B------:R-:W-:Y:S11]  /*5aa0*/  @P0 BRA `(.L_x_484) ;  /* 0x0000001000000947 */ /* 0x000ff60003800000 */
.L_x_482:
[----:B------:R-:W-:-:S07]  /*5ab0*/  IADD3 R167, R126, -0x1, RZ ;  /* 0xffffffff7ea77810 */ /* 0x000fce0007ffe0ff */
.L_x_484:
[----:B------:R-:W-:-:S13]  /*5ac0*/  ISETP.GE.AND P0, PT, R167, RZ, PT ;  /* 0x000000ffa700720c */ /* 0x000fda0003f06270 */
[----:B------:R-:W-:Y:S05]  /*5ad0*/  @!P0 BRA `(.L_x_485) ;  /* 0x00001f6000008947 */ /* 0x000fea0003800000 */
[----:B------:R-:W-:Y:S01]  /*5ae0*/  ULDC.64 UR4, c[0x0][0x198] ;  /* 0x0000660000047ab9 */ /* 0x000fe20000000a00 */
[C---:B------:R-:W-:Y:S01]  /*5af0*/  SHF.L.U64.HI R166, R116.reuse, 0x5, R117 ;  /* 0x0000000574a67819 */ /* 0x040fe20000010275 */
[----:B------:R-:W-:Y:S01]  /*5b00*/  IMAD.SHL.U32 R157, R116, 0x20, RZ ;  /* 0x00000020749d7824 */ /* 0x000fe200078e00ff */
[----:B------:R-:W-:Y:S01]  /*5b10*/  MOV R3, R0 ;  /* 0x0000000000037202 */ /* 0x000fe20000000f00 */
[----:B------:R-:W-:Y:S01]  /*5b20*/  IMAD.MOV.U32 R101, RZ, RZ, R2 ;  /* 0x000000ffff657224 */ /* 0x000fe200078e0002 */
[----:B------:R-:W-:Y:S01]  /*5b30*/  MOV R168, R118 ;  /* 0x0000007600a87202 */ /* 0x000fe20000000f00 */
[----:B------:R-:W-:Y:S01]  /*5b40*/  IMAD.MOV.U32 R169, RZ, RZ, R123 ;  /* 0x000000ffffa97224 */ /* 0x000fe200078e007b */
[----:B------:R-:W-:Y:S02]  /*5b50*/  USHF.L.U64.HI UR5, UR4, 0x5, UR5 ;  /* 0x0000000504057899 */ /* 0x000fe40008010205 */
[----:B------:R-:W-:Y:S01]  /*5b60*/  USHF.L.U32 UR4, UR4, 0x5, URZ ;  /* 0x0000000504047899 */ /* 0x000fe2000800063f */
[----:B------:R-:W-:Y:S05]  /*5b70*/  BRA `(.L_x_486) ;  /* 0x000001d000007947 */ /* 0x000fea0003800000 */
.L_x_488:
[----:B------:R-:W-:Y:S04]  /*5b80*/  IADD3 R103, R167, -0x1, RZ ;  /* 0xffffffffa7677810 */ /* 0x000fe80007ffe0ff */
[----:B------:R-:W-:Y:S01]  /*5b90*/  SHF.R.S32.HI R0, RZ, 0x1f, R103 ;  /* 0x0000001fff007819 */ /* 0x000fe20000011467 */
[C---:B------:R-:W-:Y:S04]  /*5ba0*/  IMAD.WIDE.U32 R104, R103.reuse, c[0x0][0x198], RZ ;  /* 0x0000660067687a25 */ /* 0x040fe800078e00ff */
[----:B------:R-:W-:Y:S01]  /*5bb0*/  IMAD R0, R0, c[0x0][0x198], RZ ;  /* 0x0000660000007a24 */ /* 0x000fe200078e02ff */
[----:B------:R-:W-:Y:S03]  /*5bc0*/  LEA R2, P1, R104, R158, 0x6 ;  /* 0x0000009e68027211 */ /* 0x000fe600078230ff */
[----:B------:R-:W-:Y:S01]  /*5bd0*/  IMAD R0, R103, c[0x0][0x19c], R0 ;  /* 0x0000670067007a24 */ /* 0x000fe200078e0200 */
[----:B------:R-:W-:Y:S03]  /*5be0*/  LEA R106, P2, R2, c[0x0][0x168], 0x1 ;  /* 0x00005a00026a7a11 */ /* 0x000fe600078408ff */
[----:B------:R-:W-:Y:S05]  /*5bf0*/  IMAD.IADD R103, R105, 0x1, R0 ;  /* 0x0000000169677824 */ /* 0x000fea00078e0200 */
        /* <DEDUP_REMOVED lines=21> */
.L_x_486:
[----:B------:R-:W-:Y:S04]  /*5d50*/  DEPBAR.LE SB0, 0x0 ;  /* 0x000080000000791a */ /* 0x000fe80000000000 */
[----:B------:R-:W-:Y:S01]  /*5d60*/  BAR.SYNC.DEFER_BLOCKING 0x0 ;  /* 0x0000000000007b1d */ /* 0x000fe20000010000 */
[----:B------:R-:W-:Y:S01]  /*5d70*/  SHF.R.S32.HI R2, RZ, 0x1f, R167 ;  /* 0x0000001fff027819 */ /* 0x000fe200000114a7 */
[----:B------:R-:W-:Y:S02]  /*5d80*/  IMAD R0, R148, R167, RZ ;  /* 0x000000a794007224 */ /* 0x000fe400078e02ff */
[-C--:B------:R-:W-:Y:S04]  /*5d90*/  IMAD.WIDE.U32 R102, R167, R149.reuse, R168 ;  /* 0x00000095a7667225 */ /* 0x080fe800078e00a8 */
[----:B------:R-:W-:Y:S01]  /*5da0*/  IMAD R0, R2, R149, R0 ;  /* 0x0000009502007224 */ /* 0x000fe200078e0200 */
[----:B------:R-:W-:Y:S03]  /*5db0*/  LEA R172, P1, R102, c[0x0][0x170], 0x1 ;  /* 0x00005c0066ac7a11 */ /* 0x000fe600078208ff */
[----:B------:R-:W-:Y:S01]  /*5dc0*/  IMAD.IADD R0, R103, 0x1, R0 ;  /* 0x0000000167007824 */ /* 0x000fe200078e0200 */
[-C--:B------:R-:W-:Y:S04]  /*5dd0*/  IADD3 R174, P0, R172, R157.reuse, RZ ;  /* 0x0000009dacae7210 */ /* 0x080fe80007f1e0ff */
[----:B------:R-:W-:Y:S02]  /*5de0*/  LEA.HI.X R173, R102, c[0x0][0x174], R0, 0x1, P1 ;  /* 0x00005d0066ad7a11 */ /* 0x000fe400008f0c00 */
[-C--:B------:R-:W-:Y:S03]  /*5df0*/  IADD3 R102, P1, R174, R157.reuse, RZ ;  /* 0x0000009dae667210 */ /* 0x080fe60007f3e0ff */
[--C-:B------:R-:W-:Y:S01]  /*5e00*/  IMAD.X R175, R173, 0x1, R166.reuse, P0 ;  /* 0x00000001adaf7824 */ /* 0x100fe200000e06a6 */
[----:B------:R-:W-:Y:S01]  /*5e10*/  IADD3 R176, P0, R102, R157, RZ ;  /* 0x0000009d66b07210 */ /* 0x000fe20007f1e0ff */
[----:B------:R-:W-:Y:S01]  /*5e20*/  @!PT LDS RZ, [RZ] ;  /* 0x00000000fffff984 */ /* 0x000fe20000000800 */
[----:B------:R-:W-:Y:S01]  /*5e30*/  @!PT LDS RZ, [RZ] ;  /* 0x00000000fffff984 */ /* 0x000fe20000000800 */
[----:B------:R-:W-:Y:S01]  /*5e40*/  @!PT LDS RZ, [RZ] ;  /* 0x00000000fffff984 */ /* 0x000fe20000000800 */
[----:B------:R1:W-:Y:S02]  /*5e50*/  LDGSTS.E.BYPASS.LTC128B.128 [R151+0x8000], [R172.64] ;  /* 0x08000000ac977fae */ /* 0x0003e4000b901d46 */
[--C-:B------:R-:W-:Y:S02]  /*5e60*/  IMAD.X R103, R175, 0x1, R166.reuse, P1 ;  /* 0x00000001af677824 */ /* 0x100fe400008e06a6 */
[----:B------:R1:W-:Y:S02]  /*5e70*/  LDGSTS.E.BYPASS.LTC128B.128 [R151+0xa000], [R172.64+0x80] ;  /* 0x0a000080ac977fae */ /* 0x0003e4000b901d46 */
[----:B------:R-:W-:Y:S01]  /*5e80*/  IMAD.X R177, R103, 0x1, R166, P0 ;  /* 0x0000000167b17824 */ /* 0x000fe200000e06a6 */
[----:B------:R-:W-:Y:S01]  /*5e90*/  ISETP.GT.AND P0, PT, R167, RZ, PT ;  /* 0x000000ffa700720c */ /* 0x000fe20003f04270 */
        /* <DEDUP_REMOVED lines=8> */
[----:B------:R-:W3:Y:S04]  /*5f20*/  LDSM.16.M88.4 R112, [R145+0x4800] ;  /* 0x004800009170783b */ /* 0x000ee80000000200 */
[----:B------:R-:W4:Y:S04]  /*5f30*/  LDSM.16.M88.4 R116, [R145+0x5000] ;  /* 0x005000009174783b */ /* 0x000f280000000200 */
[----:B------:R-:W0:Y:S04]  /*5f40*/  LDGDEPBAR ;  /* 0x00000000000079af */ /* 0x000e280000000000 */
[----:B------:R-:W5:Y:S04]  /*5f50*/  LDSM.16.M88.4 R120, [R145+0x5800] ;  /* 0x005800009178783b */ /* 0x000f680000000200 */
[----:B------:R-:W-:Y:S01]  /*5f60*/  LDSM.16.M88.4 R124, [R134] ;  /* 0x00000000867c783b */ /* 0x000fe20000000200 */
[C---:B--2---:R-:W-:Y:S08]  /*5f70*/  HMMA.16816.F32.BF16 R4, R104.reuse, R108, RZ ;  /* 0x0000006c6804723c */ /* 0x044ff000000418ff */
[C---:B------:R-:W-:Y:S01]  /*5f80*/  HMMA.16816.F32.BF16 R8, R104.reuse, R110, RZ ;  /* 0x0000006e6808723c */ /* 0x040fe200000418ff */
[----:B------:R-:W-:Y:S07]  /*5f90*/  LDSM.16.M88.4 R108, [R144] ;  /* 0x00000000906c783b */ /* 0x000fee0000000200 */
[C---:B---3--:R-:W-:Y:S08]  /*5fa0*/  HMMA.16816.F32.BF16 R12, R104.reuse, R112, RZ ;  /* 0x00000070680c723c */ /* 0x048ff000000418ff */
[C---:B------:R-:W-:Y:S01]  /*5fb0*/  HMMA.16816.F32.BF16 R16, R104.reuse, R114, RZ ;  /* 0x000000726810723c */ /* 0x040fe200000418ff */
[----:B------:R-:W2:Y:S07]  /*5fc0*/  LDSM.16.M88.4 R112, [R143] ;  /* 0x000000008f70783b */ /* 0x000eae0000000200 */
[C---:B----4-:R-:W-:Y:S08]  /*5fd0*/  HMMA.16816.F32.BF16 R20, R104.reuse, R116, RZ ;  /* 0x000000746814723c */ /* 0x050ff000000418ff */
[C---:B------:R-:W-:Y:S01]  /*5fe0*/  HMMA.16816.F32.BF16 R24, R104.reuse, R118, RZ ;  /* 0x000000766818723c */ /* 0x040fe200000418ff */
[----:B------:R-:W3:Y:S07]  /*5ff0*/  LDSM.16.M88.4 R116, [R135] ;  /* 0x000000008774783b */ /* 0x000eee0000000200 */
[C---:B-----5:R-:W-:Y:S08]  /*6000*/  HMMA.16816.F32.BF16 R28, R104.reuse, R120, RZ ;  /* 0x00000078681c723c */ /* 0x060ff000000418ff */
[----:B------:R-:W-:Y:S01]  /*6010*/  HMMA.16816.F32.BF16 R32, R104, R122, RZ ;  /* 0x0000007a6820723c */ /* 0x000fe200000418ff */
[----:B------:R-:W4:Y:S04]  /*6020*/  LDSM.16.M88.4 R104, [R133] ;  /* 0x000000008568783b */ /* 0x000f280000000200 */
[----:B------:R-:W-:Y:S03]  /*6030*/  LDSM.16.M88.4 R120, [R139+0x4800] ;  /* 0x004800008b78783b */ /* 0x000fe60000000200 */
[C---:B--2---:R-:W-:Y:S08]  /*6040*/  HMMA.16816.F32.BF16 R4, R108.reuse, R112, R4 ;  /* 0x000000706c04723c */ /* 0x044ff00000041804 */
[C---:B------:R-:W-:Y:S01]  /*6050*/  HMMA.16816.F32.BF16 R8, R108.reuse, R114, R8 ;  /* 0x000000726c08723c */ /* 0x040fe20000041808 */
[----:B------:R-:W-:Y:S07]  /*6060*/  LDSM.16.M88.4 R112, [R142] ;  /* 0x000000008e70783b */ /* 0x000fee0000000200 */
[C---:B---3--:R-:W-:Y:S08]  /*6070*/  HMMA.16816.F32.BF16 R12, R108.reuse, R116, R12 ;  /* 0x000000746c0c723c */ /* 0x048ff0000004180c */
[C---:B------:R-:W-:Y:S01]  /*6080*/  HMMA.16816.F32.BF16 R16, R108.reuse, R118, R16 ;  /* 0x000000766c10723c */ /* 0x040fe20000041810 */
[----:B------:R-:W2:Y:S07]  /*6090*/  LDSM.16.M88.4 R116, [R139+0x4000] ;  /* 0x004000008b74783b */ /* 0x000eae0000000200 */
[C---:B------:R-:W-:Y:S08]  /*60a0*/  HMMA.16816.F32.BF16 R20, R108.reuse, R124, R20 ;  /* 0x0000007c6c14723c */ /* 0x040ff00000041814 */
[C---:B------:R-:W-:Y:S08]  /*60b0*/  HMMA.16816.F32.BF16 R24, R108.reuse, R126, R24 ;  /* 0x0000007e6c18723c */ /* 0x040ff00000041818 */
[C---:B----4-:R-:W-:Y:S08]  /*60c0*/  HMMA.16816.F32.BF16 R28, R108.reuse, R104, R28 ;  /* 0x000000686c1c723c */ /* 0x050ff0000004181c */
[----:B------:R-:W-:Y:S01]  /*60d0*/  HMMA.16816.F32.BF16 R32, R108, R106, R32 ;  /* 0x0000006a6c20723c */ /* 0x000fe20000041820 */
[----:B------:R-:W3:Y:S04]  /*60e0*/  LDSM.16.M88.4 R104, [R139+0x5000] ;  /* 0x005000008b68783b */ /* 0x000ee80000000200 */
[----:B------:R-:W4:Y:S03]  /*60f0*/  LDSM.16.M88.4 R108, [R139+0x5800] ;  /* 0x005800008b6c783b */ /* 0x000f260000000200 */
[C---:B--2---:R-:W-:Y:S08]  /*6100*/  HMMA.16816.F32.BF16 R4, R112.reuse, R116, R4 ;  /* 0x000000747004723c */ /* 0x044ff00000041804 */
[C---:B------:R-:W-:Y:S01]  /*6110*/  HMMA.16816.F32.BF16 R8, R112.reuse, R118, R8 ;  /* 0x000000767008723c */ /* 0x040fe20000041808 */
[----:B------:R-:W-:Y:S07]  /*6120*/  LDSM.16.M88.4 R116, [R132] ;  /* 0x000000008474783b */ /* 0x000fee0000000200 */
[C---:B------:R-:W-:Y:S08]  /*6130*/  HMMA.16816.F32.BF16 R12, R112.reuse, R120, R12 ;  /* 0x00000078700c723c */ /* 0x040ff0000004180c */
[C---:B------:R-:W-:Y:S01]  /*6140*/  HMMA.16816.F32.BF16 R16, R112.reuse, R122, R16 ;  /* 0x0000007a7010723c */ /* 0x040fe20000041810 */
[----:B------:R-:W-:Y:S07]  /*6150*/  LDSM.16.M88.4 R120, [R132+0x800] ;  /* 0x000800008478783b */ /* 0x000fee0000000200 */
[C---:B---3--:R-:W-:Y:S08]  /*6160*/  HMMA.16816.F32.BF16 R20, R112.reuse, R104, R20 ;  /* 0x000000687014723c */ /* 0x048ff00000041814 */
[C---:B------:R-:W-:Y:S01]  /*6170*/  HMMA.16816.F32.BF16 R24, R112.reuse, R106, R24 ;  /* 0x0000006a7018723c */ /* 0x040fe20000041818 */
[----:B------:R-:W2:Y:S07]  /*6180*/  LDSM.16.M88.4 R104, [R141] ;  /* 0x000000008d68783b */ /* 0x000eae0000000200 */
[C---:B----4-:R-:W-:Y:S08]  /*6190*/  HMMA.16816.F32.BF16 R28, R112.reuse, R108, R28 ;  /* 0x0000006c701c723c */ /* 0x050ff0000004181c */
[----:B------:R-:W-:Y:S01]  /*61a0*/  HMMA.16816.F32.BF16 R32, R112, R110, R32 ;  /* 0x0000006e7020723c */ /* 0x000fe20000041820 */
[----:B------:R-:W3:Y:S04]  /*61b0*/  LDSM.16.M88.4 R108, [R132+0x1000] ;  /* 0x00100000846c783b */ /* 0x000ee80000000200 */
[----:B------:R-:W4:Y:S03]  /*61c0*/  LDSM.16.M88.4 R112, [R132+0x1800] ;  /* 0x001800008470783b */ /* 0x000f260000000200 */
[C---:B--2---:R-:W-:Y:S08]  /*61d0*/  HMMA.16816.F32.BF16 R4, R104.reuse, R116, R4 ;  /* 0x000000746804723c */ /* 0x044ff00000041804 */
[C---:B------:R-:W-:Y:S01]  /*61e0*/  HMMA.16816.F32.BF16 R8, R104.reuse, R118, R8 ;  /* 0x000000766808723c */ /* 0x040fe20000041808 */
[----:B------:R-:W-:Y:S07]  /*61f0*/  LDSM.16.M88.4 R116, [R145+0x6000] ;  /* 0x006000009174783b */ /* 0x000fee0000000200 */
[C---:B------:R-:W-:Y:S08]  /*6200*/  HMMA.16816.F32.BF16 R12, R104.reuse, R120, R12 ;  /* 0x00000078680c723c */ /* 0x040ff0000004180c */
[C---:B------:R-:W-:Y:S01]  /*6210*/  HMMA.16816.F32.BF16 R16, R104.reuse, R122, R16 ;  /* 0x0000007a6810723c */ /* 0x040fe20000041810 */
[----:B------:R-:W-:Y:S07]  /*6220*/  LDSM.16.M88.4 R120, [R145+0x6800] ;  /* 0x006800009178783b */ /* 0x000fee0000000200 */
[C---:B---3--:R-:W-:Y:S08]  /*6230*/  HMMA.16816.F32.BF16 R20, R104.reuse, R108, R20 ;  /* 0x0000006c6814723c */ /* 0x048ff00000041814 */
[C---:B------:R-:W-:Y:S01]  /*6240*/  HMMA.16816.F32.BF16 R24, R104.reuse, R110, R24 ;  /* 0x0000006e6818723c */ /* 0x040fe20000041818 */
[----:B------:R-:W2:Y:S07]  /*6250*/  LDSM.16.M88.4 R108, [R146+0x2000] ;  /* 0x00200000926c783b */ /* 0x000eae0000000200 */
        /* <DEDUP_REMOVED lines=9> */
[----:B------:R-:W-:Y:S07]  /*62f0*/  LDSM.16.M88.4 R120, [R130] ;  /* 0x000000008278783b */ /* 0x000fee0000000200 */
[C---:B---3--:R-:W-:Y:S08]  /*6300*/  HMMA.16816.F32.BF16 R20, R108.reuse, R104, R20 ;  /* 0x000000686c14723c */ /* 0x048ff00000041814 */
[C---:B------:R-:W-:Y:S01]  /*6310*/  HMMA.16816.F32.BF16 R24, R108.reuse, R106, R24 ;  /* 0x0000006a6c18723c */ /* 0x040fe20000041818 */
[----:B------:R-:W2:Y:S07]  /*6320*/  LDSM.16.M88.4 R104, [R144+0x2000] ;  /* 0x002000009068783b */ /* 0x000eae0000000200 */
[C---:B----4-:R-:W-:Y:S08]  /*6330*/  HMMA.16816.F32.BF16 R28, R108.reuse, R112, R28 ;  /* 0x000000706c1c723c */ /* 0x050ff0000004181c */
[----:B------:R-:W-:Y:S01]  /*6340*/  HMMA.16816.F32.BF16 R32, R108, R114, R32 ;  /* 0x000000726c20723c */ /* 0x000fe20000041820 */
[----:B------:R-:W3:Y:S04]  /*6350*/  LDSM.16.M88.4 R108, [R129] ;  /* 0x00000000816c783b */ /* 0x000ee80000000200 */
[----:B------:R-:W4:Y:S03]  /*6360*/  LDSM.16.M88.4 R112, [R128] ;  /* 0x000000008070783b */ /* 0x000f260000000200 */
        /* <DEDUP_REMOVED lines=26> */
[----:B------:R-:W-:Y:S04]  /*6510*/  DEPBAR.LE SB0, 0x0 ;  /* 0x000080000000791a */ /* 0x000fe80000000000 */
[----:B------:R-:W-:Y:S01]  /*6520*/  BAR.SYNC.DEFER_BLOCKING 0x0 ;  /* 0x0000000000007b1d */ /* 0x000fe20000010000 */
[C---:B--2---:R-:W-:Y:S08]  /*6530*/  HMMA.16816.F32.BF16 R4, R104.reuse, R116, R4 ;  /* 0x000000746804723c */ /* 0x044ff00000041804 */
[C---:B------:R-:W-:Y:S08]  /*6540*/  HMMA.16816.F32.BF16 R8, R104.reuse, R118, R8 ;  /* 0x000000766808723c */ /* 0x040ff00000041808 */
[C---:B------:R-:W-:Y:S08]  /*6550*/  HMMA.16816.F32.BF16 R12, R104.reuse, R120, R12 ;  /* 0x00000078680c723c */ /* 0x040ff0000004180c */
[C---:B------:R-:W-:Y:S08]  /*6560*/  HMMA.16816.F32.BF16 R16, R104.reuse, R122, R16 ;  /* 0x0000007a6810723c */ /* 0x040ff00000041810 */
[C---:B---3--:R-:W-:Y:S08]  /*6570*/  HMMA.16816.F32.BF16 R20, R104.reuse, R108, R20 ;  /* 0x0000006c6814723c */ /* 0x048ff00000041814 */
[C---:B------:R-:W-:Y:S08]  /*6580*/  HMMA.16816.F32.BF16 R24, R104.reuse, R110, R24 ;  /* 0x0000006e6818723c */ /* 0x040ff00000041818 */
[C---:B----4-:R-:W-:Y:S08]  /*6590*/  HMMA.16816.F32.BF16 R28, R104.reuse, R112, R28 ;  /* 0x00000070681c723c */ /* 0x050ff0000004181c */
[----:B------:R-:W-:Y:S01]  /*65a0*/  HMMA.16816.F32.BF16 R32, R104, R114, R32 ;  /* 0x000000726820723c */ /* 0x000fe20000041820 */
[----:B-1----:R-:W-:-:S07]  /*65b0*/  @P0 BRA `(.L_x_488) ;  /* 0xfffff5c000000947 */ /* 0x002fce000383ffff */
.L_x_487:
[----:B------:R-:W-:Y:S01]  /*65c0*/  FMNMX.FTZ R0, R4, R101, !PT ;  /* 0x0000006504007209 */ /* 0x000fe20007810000 */
[----:B------:R-:W-:Y:S01]  /*65d0*/  LDSM.16.MT88.4 R112, [R137+0x8000] ;  /* 0x008000008970783b */ /* 0x000fe20000004200 */
[----:B------:R-:W-:Y:S02]  /*65e0*/  FMNMX.FTZ R2, R6, R3, !PT ;  /* 0x0000000306027209 */ /* 0x000fe40007810000 */
        /* <DEDUP_REMOVED lines=29> */
[----:B------:R-:W-:Y:S03]  /*67c0*/  FMNMX.FTZ R0, R34, R107, !PT ;  /* 0x0000006b22007209 */ /* 0x000fe60007810000 */
[----:B------:R-:W-:Y:S01]  /*67d0*/  SHFL.BFLY PT, R107, R104, 0x2, 0x1f ;  /* 0x0c401f00686b7f89 */ /* 0x000fe200000e0000 */
[----:B------:R-:W-:Y:S07]  /*67e0*/  FMNMX.FTZ R105, R35, R0, !PT ;  /* 0x0000000023697209 */ /* 0x000fee0007810000 */
[----:B------:R-:W1:Y:S02]  /*67f0*/  SHFL.BFLY PT, R0, R105, 0x2, 0x1f ;  /* 0x0c401f0069007f89 */ /* 0x000e6400000e0000 */
[----:B-1----:R-:W-:Y:S02]  /*6800*/  FMNMX.FTZ R103, R105, R0, !PT ;  /* 0x0000000069677209 */ /* 0x002fe40007810000 */
[----:B------:R-:W-:Y:S04]  /*6810*/  FMNMX.FTZ R109, R104, R107, !PT ;  /* 0x0000006b686d7209 */ /* 0x000fe80007810000 */
[----:B------:R-:W-:Y:S08]  /*6820*/  LDSM.16.MT88.4 R104, [R140+0x8000] ;  /* 0x008000008c68783b */ /* 0x000ff00000004200 */
[----:B------:R-:W1:Y:S08]  /*6830*/  SHFL.BFLY PT, R2, R109, 0x1, 0x1f ;  /* 0x0c201f006d027f89 */ /* 0x000e7000000e0000 */
[----:B------:R-:W2:Y:S01]  /*6840*/  SHFL.BFLY PT, R0, R103, 0x1, 0x1f ;  /* 0x0c201f0067007f89 */ /* 0x000ea200000e0000 */
[----:B-1----:R-:W-:Y:S07]  /*6850*/  FMNMX.FTZ R2, R109, R2, !PT ;  /* 0x000000026d027209 */ /* 0x002fee0007810000 */
[----:B------:R-:W1:Y:S01]  /*6860*/  LDSM.16.MT88.4 R108, [R138+0x8000] ;  /* 0x008000008a6c783b */ /* 0x000e620000004200 */
[C---:B------:R-:W-:Y:S01]  /*6870*/  FSETP.NEU.FTZ.AND P1, PT, R2.reuse, -INF , PT ;  /* 0xff8000000200780b */ /* 0x040fe20003f3d000 */
[C---:B------:R-:W-:Y:S02]  /*6880*/  FADD.FTZ R100, -R2.reuse, R101 ;  /* 0x0000006502647221 */ /* 0x040fe40000010100 */
[----:B------:R-:W-:Y:S01]  /*6890*/  FMUL.FTZ R120, R2, c[0x0][0x23c] ;  /* 0x00008f0002787a20 */ /* 0x000fe20000410000 */
[----:B--2---:R-:W-:Y:S01]  /*68a0*/  FMNMX.FTZ R0, R103, R0, !PT ;  /* 0x0000000067007209 */ /* 0x004fe20007810000 */
[----:B------:R-:W-:Y:S03]  /*68b0*/  FMUL.FTZ R102, R100, c[0x0][0x23c] ;  /* 0x00008f0064667a20 */ /* 0x000fe60000410000 */
[----:B------:R-:W-:Y:S01]  /*68c0*/  FSEL R120, R120, RZ, P1 ;  /* 0x000000ff78787208 */ /* 0x000fe20000800000 */
[----:B------:R2:W3:Y:S01]  /*68d0*/  MUFU.EX2 R100, R102 ;  /* 0x0000006600647308 */ /* 0x0004e20000000800 */
[C---:B------:R-:W-:Y:S01]  /*68e0*/  FMUL.FTZ R119, R0.reuse, c[0x0][0x23c] ;  /* 0x00008f0000777a20 */ /* 0x040fe20000410000 */
[C---:B------:R-:W-:Y:S01]  /*68f0*/  FSETP.NEU.FTZ.AND P1, PT, R0.reuse, -INF , PT ;  /* 0xff8000000000780b */ /* 0x040fe20003f3d000 */
[----:B------:R-:W-:Y:S02]  /*6900*/  FADD.FTZ R101, -R0, R3 ;  /* 0x0000000300657221 */ /* 0x000fe40000010100 */
[--C-:B------:R-:W-:Y:S01]  /*6910*/  FFMA.FTZ R118, R4, c[0x0][0x23c], -R120.reuse ;  /* 0x00008f0004767a23 */ /* 0x100fe20000010878 */
[----:B------:R-:W-:Y:S01]  /*6920*/  FSEL R119, R119, RZ, P1 ;  /* 0x000000ff77777208 */ /* 0x000fe20000800000 */
[--C-:B------:R-:W-:Y:S02]  /*6930*/  FFMA.FTZ R5, R5, c[0x0][0x23c], -R120.reuse ;  /* 0x00008f0005057a23 */ /* 0x100fe40000010878 */
[----:B------:R-:W-:Y:S01]  /*6940*/  FMUL.FTZ R3, R101, c[0x0][0x23c] ;  /* 0x00008f0065037a20 */ /* 0x000fe20000410000 */
[----:B------:R-:W-:Y:S01]  /*6950*/  MOV R101, R2 ;  /* 0x0000000200657202 */ /* 0x000fe20000000f00 */
[--C-:B------:R-:W-:Y:S01]  /*6960*/  FFMA.FTZ R117, R6, c[0x0][0x23c], -R119.reuse ;  /* 0x00008f0006757a23 */ /* 0x100fe20000010877 */
[----:B------:R-:W-:Y:S01]  /*6970*/  MUFU.EX2 R118, R118 ;  /* 0x0000007600767308 */ /* 0x000fe20000000800 */
[--C-:B------:R-:W-:Y:S02]  /*6980*/  FFMA.FTZ R6, R7, c[0x0][0x23c], -R119.reuse ;  /* 0x00008f0007067a23 */ /* 0x100fe40000010877 */
[--C-:B------:R-:W-:Y:S02]  /*6990*/  FFMA.FTZ R7, R8, c[0x0][0x23c], -R120.reuse ;  /* 0x00008f0008077a23 */ /* 0x100fe40000010878 */
[--C-:B------:R-:W-:Y:S02]  /*69a0*/  FFMA.FTZ R103, R10, c[0x0][0x23c], -R119.reuse ;  /* 0x00008f000a677a23 */ /* 0x100fe40000010877 */
[--C-:B------:R-:W-:Y:S02]  /*69b0*/  FFMA.FTZ R116, R11, c[0x0][0x23c], -R119.reuse ;  /* 0x00008f000b747a23 */ /* 0x100fe40000010877 */
[--C-:B------:R-:W-:Y:S01]  /*69c0*/  FFMA.FTZ R125, R24, c[0x0][0x23c], -R120.reuse ;  /* 0x00008f00187d7a23 */ /* 0x100fe20000010878 */
[----:B------:R-:W4:Y:S01]  /*69d0*/  MUFU.EX2 R3, R3 ;  /* 0x0000000300037308 */ /* 0x000f220000000800 */
[--C-:B------:R-:W-:Y:S02]  /*69e0*/  FFMA.FTZ R126, R25, c[0x0][0x23c], -R120.reuse ;  /* 0x00008f00197e7a23 */ /* 0x100fe40000010878 */
[--C-:B--2---:R-:W-:Y:S02]  /*69f0*/  FFMA.FTZ R102, R9, c[0x0][0x23c], -R120.reuse ;  /* 0x00008f0009667a23 */ /* 0x104fe40000010878 */
[C---:B---3--:R-:W-:Y:S02]  /*6a00*/  FMUL.FTZ R8, R100.reuse, R96 ;  /* 0x0000006064087220 */ /* 0x048fe40000410000 */
[C---:B------:R-:W-:Y:S02]  /*6a10*/  FMUL.FTZ R9, R100.reuse, R97 ;  /* 0x0000006164097220 */ /* 0x040fe40000410000 */
        /* <DEDUP_REMOVED lines=10> */
[C---:B----4-:R-:W-:Y:S02]  /*6ac0*/  FMUL.FTZ R10, R3.reuse, R98 ;  /* 0x00000062030a7220 */ /* 0x050fe40000410000 */
[C---:B------:R-:W-:Y:S02]  /*6ad0*/  FMUL.FTZ R11, R3.reuse, R99 ;  /* 0x00000063030b7220 */ /* 0x040fe40000410000 */
[C---:B------:R-:W-:Y:S01]  /*6ae0*/  FMUL.FTZ R38, R3.reuse, R38 ;  /* 0x0000002603267220 */ /* 0x040fe20000410000 */
[----:B------:R-:W3:Y:S01]  /*6af0*/  MUFU.EX2 R6, R6 ;  /* 0x0000000600067308 */ /* 0x000ee20000000800 */
[C---:B------:R-:W-:Y:S02]  /*6b00*/  FMUL.FTZ R39, R3.reuse, R39 ;  /* 0x0000002703277220 */ /* 0x040fe40000410000 */
[----:B------:R-:W-:Y:S01]  /*6b10*/  FMUL.FTZ R42, R3, R42 ;  /* 0x0000002a032a7220 */ /* 0x000fe20000410000 */
[----:B--2---:R-:W-:Y:S01]  /*6b20*/  F2FP.BF16.PACK_AB R96, R5, R118 ;  /* 0x000000760560723e */ /* 0x004fe200000010ff */
[C---:B------:R-:W-:Y:S02]  /*6b30*/  FMUL.FTZ R43, R3.reuse, R43 ;  /* 0x0000002b032b7220 */ /* 0x040fe40000410000 */
[C---:B------:R-:W-:Y:S02]  /*6b40*/  FMUL.FTZ R46, R3.reuse, R46 ;  /* 0x0000002e032e7220 */ /* 0x040fe40000410000 */
[C---:B------:R-:W-:Y:S01]  /*6b50*/  FMUL.FTZ R47, R3.reuse, R47 ;  /* 0x0000002f032f7220 */ /* 0x040fe20000410000 */
[----:B------:R-:W-:Y:S01]  /*6b60*/  MUFU.EX2 R7, R7 ;  /* 0x0000000700077308 */ /* 0x000fe20000000800 */
[C---:B------:R-:W-:Y:S02]  /*6b70*/  FMUL.FTZ R50, R3.reuse, R50 ;  /* 0x0000003203327220 */ /* 0x040fe40000410000 */
[C---:B------:R-:W-:Y:S02]  /*6b80*/  FMUL.FTZ R51, R3.reuse, R51 ;  /* 0x0000003303337220 */ /* 0x040fe40000410000 */
[C---:B------:R-:W-:Y:S02]  /*6b90*/  FMUL.FTZ R52, R100.reuse, R52 ;  /* 0x0000003464347220 */ /* 0x040fe40000410000 */
[C---:B------:R-:W-:Y:S02]  /*6ba0*/  FMUL.FTZ R53, R100.reuse, R53 ;  /* 0x0000003564357220 */ /* 0x040fe40000410000 */
[C---:B------:R-:W-:Y:S01]  /*6bb0*/  FMUL.FTZ R54, R3.reuse, R54 ;  /* 0x0000003603367220 */ /* 0x040fe20000410000 */
[----:B------:R-:W2:Y:S01]  /*6bc0*/  MUFU.EX2 R102, R102 ;  /* 0x0000006600667308 */ /* 0x000ea20000000800 */
[C---:B------:R-:W-:Y:S02]  /*6bd0*/  FMUL.FTZ R55, R3.reuse, R55 ;  /* 0x0000003703377220 */ /* 0x040fe40000410000 */
[----:B------:R-:W-:Y:S01]  /*6be0*/  FMUL.FTZ R56, R100, R56 ;  /* 0x0000003864387220 */ /* 0x000fe20000410000 */
[----:B---3--:R-:W-:Y:S01]  /*6bf0*/  F2FP.BF16.PACK_AB R97, R6, R117 ;  /* 0x000000750661723e */ /* 0x008fe200000010ff */
        /* <DEDUP_REMOVED lines=9> */
[----:B------:R-:W3:Y:S01]  /*6c90*/  MUFU.EX2 R116, R116 ;  /* 0x0000007400747308 */ /* 0x000ee20000000800 */
[----:B------:R-:W-:Y:S02]  /*6ca0*/  FMUL.FTZ R65, R100, R65 ;  /* 0x0000004164417220 */ /* 0x000fe40000410000 */
[C---:B------:R-:W-:Y:S01]  /*6cb0*/  FMUL.FTZ R66, R3.reuse, R66 ;  /* 0x0000004203427220 */ /* 0x040fe20000410000 */
[----:B--2---:R-:W-:Y:S01]  /*6cc0*/  F2FP.BF16.PACK_AB R98, R102, R7 ;  /* 0x000000076662723e */ /* 0x004fe200000010ff */
[C---:B------:R-:W-:Y:S02]  /*6cd0*/  FMUL.FTZ R67, R3.reuse, R67 ;  /* 0x0000004303437220 */ /* 0x040fe40000410000 */
[C---:B------:R-:W-:Y:S02]  /*6ce0*/  FMUL.FTZ R68, R100.reuse, R68 ;  /* 0x0000004464447220 */ /* 0x040fe40000410000 */
[----:B------:R-:W-:Y:S01]  /*6cf0*/  FMUL.FTZ R69, R100, R69 ;  /* 0x0000004564457220 */ /* 0x000fe20000410000 */
[----:B------:R-:W-:Y:S01]  /*6d00*/  MUFU.EX2 R125, R125 ;  /* 0x0000007d007d7308 */ /* 0x000fe20000000800 */
[C---:B------:R-:W-:Y:S02]  /*6d10*/  FMUL.FTZ R70, R3.reuse, R70 ;  /* 0x0000004603467220 */ /* 0x040fe40000410000 */
[----:B------:R-:W-:Y:S02]  /*6d20*/  FMUL.FTZ R71, R3, R71 ;  /* 0x0000004703477220 */ /* 0x000fe40000410000 */
[--C-:B------:R-:W-:Y:S02]  /*6d30*/  FFMA.FTZ R127, R26, c[0x0][0x23c], -R119.reuse ;  /* 0x00008f001a7f7a23 */ /* 0x100fe40000010877 */
[--C-:B------:R-:W-:Y:S02]  /*6d40*/  FFMA.FTZ R172, R31, c[0x0][0x23c], -R119.reuse ;  /* 0x00008f001fac7a23 */ /* 0x100fe40000010877 */
[--C-:B------:R-:W-:Y:S01]  /*6d50*/  FFMA.FTZ R173, R32, c[0x0][0x23c], -R120.reuse ;  /* 0x00008f0020ad7a23 */ /* 0x100fe20000010878 */
[----:B------:R-:W-:Y:S01]  /*6d60*/  MUFU.EX2 R126, R126 ;  /* 0x0000007e007e7308 */ /* 0x000fe20000000800 */
[--C-:B------:R-:W-:Y:S02]  /*6d70*/  FFMA.FTZ R174, R34, c[0x0][0x23c], -R119.reuse ;  /* 0x00008f0022ae7a23 */ /* 0x100fe40000010877 */
[----:B------:R-:W-:Y:S01]  /*6d80*/  FMUL.FTZ R72, R100, R72 ;  /* 0x0000004864487220 */ /* 0x000fe20000410000 */
[----:B---3--:R-:W-:Y:S01]  /*6d90*/  F2FP.BF16.PACK_AB R99, R116, R103 ;  /* 0x000000677463723e */ /* 0x008fe200000010ff */
[C---:B------:R-:W-:Y:S02]  /*6da0*/  FMUL.FTZ R73, R100.reuse, R73 ;  /* 0x0000004964497220 */ /* 0x040fe40000410000 */
[C---:B------:R-:W-:Y:S02]  /*6db0*/  FMUL.FTZ R74, R3.reuse, R74 ;  /* 0x0000004a034a7220 */ /* 0x040fe40000410000 */
[C---:B------:R-:W-:Y:S01]  /*6dc0*/  FMUL.FTZ R75, R3.reuse, R75 ;  /* 0x0000004b034b7220 */ /* 0x040fe20000410000 */
[----:B------:R-:W-:Y:S01]  /*6dd0*/  MUFU.EX2 R127, R127 ;  /* 0x0000007f007f7308 */ /* 0x000fe20000000800 */
[C---:B------:R-:W-:Y:S05]  /*6de0*/  HMMA.16816.F32.BF16 R8, R96.reuse, R104, R8 ;  /* 0x000000686008723c */ /* 0x040fea0000041808 */
[C---:B------:R-:W-:Y:S02]  /*6df0*/  FMUL.FTZ R76, R100.reuse, R76 ;  /* 0x0000004c644c7220 */ /* 0x040fe40000410000 */
[----:B------:R-:W-:Y:S01]  /*6e00*/  FMUL.FTZ R77, R100, R77 ;  /* 0x0000004d644d7220 */ /* 0x000fe20000410000 */
[C---:B------:R-:W-:Y:S01]  /*6e10*/  HMMA.16816.F32.BF16 R36, R96.reuse, R106, R36 ;  /* 0x0000006a6024723c */ /* 0x040fe20000041824 */
[----:B------:R-:W2:Y:S01]  /*6e20*/  LDSM.16.MT88.4 R104, [R136+0x8000] ;  /* 0x008000008868783b */ /* 0x000ea20000004200 */
[----:B------:R-:W-:Y:S02]  /*6e30*/  MUFU.EX2 R172, R172 ;  /* 0x000000ac00ac7308 */ /* 0x000fe40000000800 */
[C---:B------:R-:W-:Y:S02]  /*6e40*/  FMUL.FTZ R78, R3.reuse, R78 ;  /* 0x0000004e034e7220 */ /* 0x040fe40000410000 */
[----:B------:R-:W-:Y:S02]  /*6e50*/  FMUL.FTZ R79, R3, R79 ;  /* 0x0000004f034f7220 */ /* 0x000fe40000410000 */
[C---:B-1----:R-:W-:Y:S04]  /*6e60*/  HMMA.16816.F32.BF16 R40, R96.reuse, R108, R40 ;  /* 0x0000006c6028723c */ /* 0x042fe80000041828 */
[--C-:B------:R-:W-:Y:S01]  /*6e70*/  FFMA.FTZ R121, R12, c[0x0][0x23c], -R120.reuse ;  /* 0x00008f000c797a23 */ /* 0x100fe20000010878 */
[----:B------:R-:W-:Y:S01]  /*6e80*/  MUFU.EX2 R173, R173 ;  /* 0x000000ad00ad7308 */ /* 0x000fe20000000800 */
[C---:B------:R-:W-:Y:S02]  /*6e90*/  FMUL.FTZ R12, R100.reuse, R92 ;  /* 0x0000005c640c7220 */ /* 0x040fe40000410000 */
[C---:B------:R-:W-:Y:S01]  /*6ea0*/  HMMA.16816.F32.BF16 R44, R96.reuse, R110, R44 ;  /* 0x0000006e602c723c */ /* 0x040fe2000004182c */
[----:B------:R-:W1:Y:S03]  /*6eb0*/  LDSM.16.MT88.4 R108, [R140+0xa000] ;  /* 0x00a000008c6c783b */ /* 0x000e660000004200 */
[--C-:B------:R-:W-:Y:S02]  /*6ec0*/  FFMA.FTZ R122, R13, c[0x0][0x23c], -R120.reuse ;  /* 0x00008f000d7a7a23 */ /* 0x100fe40000010878 */
[C---:B------:R-:W-:Y:S01]  /*6ed0*/  FMUL.FTZ R13, R100.reuse, R93 ;  /* 0x0000005d640d7220 */ /* 0x040fe20000410000 */
[----:B------:R-:W-:Y:S01]  /*6ee0*/  MUFU.EX2 R121, R121 ;  /* 0x0000007900797308 */ /* 0x000fe20000000800 */
[C---:B------:R-:W-:Y:S04]  /*6ef0*/  HMMA.16816.F32.BF16 R48, R96.reuse, R112, R48 ;  /* 0x000000706030723c */ /* 0x040fe80000041830 */
[C---:B------:R-:W-:Y:S02]  /*6f00*/  FMUL.FTZ R80, R100.reuse, R80 ;  /* 0x0000005064507220 */ /* 0x040fe40000410000 */
[C---:B------:R-:W-:Y:S02]  /*6f10*/  FMUL.FTZ R81, R100.reuse, R81 ;  /* 0x0000005164517220 */ /* 0x040fe40000410000 */
[C---:B------:R-:W-:Y:S01]  /*6f20*/  HMMA.16816.F32.BF16 R52, R96.reuse, R114, R52 ;  /* 0x000000726034723c */ /* 0x040fe20000041834 */
[----:B------:R-:W3:Y:S01]  /*6f30*/  LDSM.16.MT88.4 R112, [R138+0xa000] ;  /* 0x00a000008a70783b */ /* 0x000ee20000004200 */
[----:B------:R-:W4:Y:S02]  /*6f40*/  MUFU.EX2 R122, R122 ;  /* 0x0000007a007a7308 */ /* 0x000f240000000800 */
[C---:B------:R-:W-:Y:S02]  /*6f50*/  FMUL.FTZ R82, R3.reuse, R82 ;  /* 0x0000005203527220 */ /* 0x040fe40000410000 */
[C---:B------:R-:W-:Y:S02]  /*6f60*/  FMUL.FTZ R83, R3.reuse, R83 ;  /* 0x0000005303537220 */ /* 0x040fe40000410000 */
[C---:B------:R-:W-:Y:S01]  /*6f70*/  FMUL.FTZ R84, R100.reuse, R84 ;  /* 0x0000005464547220 */ /* 0x040fe20000410000 */
[C---:B--2---:R-:W-:Y:S03]  /*6f80*/  HMMA.16816.F32.BF16 R56, R96.reuse, R104, R56 ;  /* 0x000000686038723c */ /* 0x044fe60000041838 */
[----:B------:R-:W-:Y:S01]  /*6f90*/  FMUL.FTZ R85, R100, R85 ;  /* 0x0000005564557220 */ /* 0x000fe20000410000 */
[----:B------:R-:W-:Y:S01]  /*6fa0*/  MUFU.EX2 R174, R174 ;  /* 0x000000ae00ae7308 */ /* 0x000fe20000000800 */
[C---:B------:R-:W-:Y:S02]  /*6fb0*/  FMUL.FTZ R86, R3.reuse, R86 ;  /* 0x0000005603567220 */ /* 0x040fe40000410000 */
[C---:B------:R-:W-:Y:S01]  /*6fc0*/  FMUL.FTZ R87, R3.reuse, R87 ;  /* 0x0000005703577220 */ /* 0x040fe20000410000 */
[C---:B------:R-:W-:Y:S01]  /*6fd0*/  HMMA.16816.F32.BF16 R60, R96.reuse, R106, R60 ;  /* 0x0000006a603c723c */ /* 0x040fe2000004183c */
[----:B------:R-:W2:Y:S03]  /*6fe0*/  LDSM.16.MT88.4 R104, [R137+0xa000] ;  /* 0x00a000008968783b */ /* 0x000ea60000004200 */
[----:B------:R-:W-:Y:S02]  /*6ff0*/  FFMA.FTZ R123, R18, c[0x0][0x23c], -R119 ;  /* 0x00008f00127b7a23 */ /* 0x000fe40000010877 */
[C---:B------:R-:W-:Y:S02]  /*7000*/  FMUL.FTZ R18, R3.reuse, R90 ;  /* 0x0000005a03127220 */ /* 0x040fe40000410000 */
[C---:B-1----:R-:W-:Y:S02]  /*7010*/  HMMA.16816.F32.BF16 R64, R96.reuse, R108, R64 ;  /* 0x0000006c6040723c */ /* 0x042fe40000041840 */
[----:B------:R-:W-:Y:S02]  /*7020*/  MUFU.EX2 R123, R123 ;  /* 0x0000007b007b7308 */ /* 0x000fe40000000800 */
[----:B------:R-:W-:Y:S02]  /*7030*/  FFMA.FTZ R124, R20, c[0x0][0x23c], -R120 ;  /* 0x00008f00147c7a23 */ /* 0x000fe40000010878 */
[----:B------:R-:W-:Y:S02]  /*7040*/  FFMA.FTZ R118, R100, R171, R118 ;  /* 0x000000ab64767223 */ /* 0x000fe40000010076 */
[C---:B------:R-:W-:Y:S01]  /*7050*/  HMMA.16816.F32.BF16 R68, R96.reuse, R110, R68 ;  /* 0x0000006e6044723c */ /* 0x040fe20000041844 */
[----:B------:R-:W1:Y:S03]  /*7060*/  LDSM.16.MT88.4 R108, [R136+0xa000] ;  /* 0x00a00000886c783b */ /* 0x000e660000004200 */
[----:B------:R-:W-:Y:S01]  /*7070*/  MUFU.EX2 R124, R124 ;  /* 0x0000007c007c7308 */ /* 0x000fe20000000800 */
[----:B------:R-:W-:Y:S02]  /*7080*/  FFMA.FTZ R117, R3, R170, R117 ;  /* 0x000000aa03757223 */ /* 0x000fe40000010075 */
[----:B------:R-:W-:Y:S01]  /*7090*/  FADD.FTZ R118, R5, R118 ;  /* 0x0000007605767221 */ /* 0x000fe20000010000 */
[C---:B---3--:R-:W-:Y:S04]  /*70a0*/  HMMA.16816.F32.BF16 R72, R96.reuse, R112, R72 ;  /* 0x000000706048723c */ /* 0x048fe80000041848 */
[----:B------:R-:W-:Y:S02]  /*70b0*/  FADD.FTZ R6, R6, R117 ;  /* 0x0000007506067221 */ /* 0x000fe40000010000 */
[----:B------:R-:W-:Y:S02]  /*70c0*/  FADD.FTZ R7, R7, R118 ;  /* 0x0000007607077221 */ /* 0x000fe40000010000 */
[C---:B------:R-:W-:Y:S04]  /*70d0*/  HMMA.16816.F32.BF16 R76, R96.reuse, R114, R76 ;  /* 0x00000072604c723c */ /* 0x040fe8000004184c */
[--C-:B------:R-:W-:Y:S02]  /*70e0*/  FFMA.FTZ R112, R14, c[0x0][0x23c], -R119.reuse ;  /* 0x00008f000e707a23 */ /* 0x100fe40000010877 */
[----:B------:R-:W-:Y:S02]  /*70f0*/  FMUL.FTZ R14, R3, R94 ;  /* 0x0000005e030e7220 */ /* 0x000fe40000410000 */
[----:B------:R-:W-:Y:S02]  /*7100*/  FFMA.FTZ R113, R15, c[0x0][0x23c], -R119 ;  /* 0x00008f000f717a23 */ /* 0x000fe40000010877 */
[----:B------:R-:W-:Y:S02]  /*7110*/  MUFU.EX2 R112, R112 ;  /* 0x0000007000707308 */ /* 0x000fe40000000800 */
[----:B------:R-:W-:Y:S02]  /*7120*/  FMUL.FTZ R15, R3, R95 ;  /* 0x0000005f030f7220 */ /* 0x000fe40000410000 */
[----:B------:R-:W3:Y:S01]  /*7130*/  LDSM.16.MT88.4 R92, [R140+0x8800] ;  /* 0x008800008c5c783b */ /* 0x000ee20000004200 */
[--C-:B------:R-:W-:Y:S02]  /*7140*/  FFMA.FTZ R114, R16, c[0x0][0x23c], -R120.reuse ;  /* 0x00008f0010727a23 */ /* 0x100fe40000010878 */
[----:B------:R-:W-:Y:S02]  /*7150*/  FFMA.FTZ R115, R17, c[0x0][0x23c], -R120 ;  /* 0x00008f0011737a23 */ /* 0x000fe40000010878 */
[C---:B--2---:R-:W-:Y:S01]  /*7160*/  HMMA.16816.F32.BF16 R12, R96.reuse, R104, R12 ;  /* 0x00000068600c723c */ /* 0x044fe2000004180c */
[----:B------:R-:W2:Y:S02]  /*7170*/  MUFU.EX2 R113, R113 ;  /* 0x0000007100717308 */ /* 0x000ea40000000800 */
[----:B------:R-:W-:Y:S01]  /*7180*/  FMUL.FTZ R16, R100, R88 ;  /* 0x0000005864107220 */ /* 0x000fe20000410000 */
[----:B----4-:R-:W-:Y:S01]  /*7190*/  F2FP.BF16.PACK_AB R88, R122, R121 ;  /* 0x000000797a58723e */ /* 0x010fe200000010ff */
[----:B------:R-:W-:Y:S02]  /*71a0*/  FMUL.FTZ R17, R100, R89 ;  /* 0x0000005964117220 */ /* 0x000fe40000410000 */
[----:B------:R-:W-:Y:S01]  /*71b0*/  FADD.FTZ R102, R102, R7 ;  /* 0x0000000766667221 */ /* 0x000fe20000010000 */
[C---:B------:R-:W-:Y:S01]  /*71c0*/  HMMA.16816.F32.BF16 R80, R96.reuse, R106, R80 ;  /* 0x0000006a6050723c */ /* 0x040fe20000041850 */
[----:B------:R-:W4:Y:S02]  /*71d0*/  LDSM.16.MT88.4 R104, [R138+0x8800] ;  /* 0x008800008a68783b */ /* 0x000f240000004200 */
[----:B------:R-:W-:Y:S01]  /*71e0*/  MUFU.EX2 R114, R114 ;  /* 0x0000007200727308 */ /* 0x000fe20000000800 */
[----:B------:R-:W-:Y:S04]  /*71f0*/  FADD.FTZ R121, R121, R102 ;  /* 0x0000006679797221 */ /* 0x000fe80000010000 */
[C---:B-1----:R-:W-:Y:S04]  /*7200*/  HMMA.16816.F32.BF16 R84, R96.reuse, R108, R84 ;  /* 0x0000006c6054723c */ /* 0x042fe80000041854 */
[----:B------:R-:W-:Y:S01]  /*7210*/  FADD.FTZ R121, R122, R121 ;  /* 0x000000797a797221 */ /* 0x000fe20000010000 */
[----:B------:R-:W1:Y:S02]  /*7220*/  MUFU.EX2 R115, R115 ;  /* 0x0000007300737308 */ /* 0x000e640000000800 */
[--C-:B------:R-:W-:Y:S02]  /*7230*/  FFMA.FTZ R108, R19, c[0x0][0x23c], -R119.reuse ;  /* 0x00008f00136c7a23 */ /* 0x100fe40000010877 */
[----:B------:R-:W-:Y:S03]  /*7240*/  FMUL.FTZ R19, R3, R91 ;  /* 0x0000005b03137220 */ /* 0x000fe60000410000 */
[----:B--2---:R-:W-:Y:S01]  /*7250*/  F2FP.BF16.PACK_AB R89, R113, R112 ;  /* 0x000000707159723e */ /* 0x004fe200000010ff */
[----:B------:R-:W-:Y:S02]  /*7260*/  FFMA.FTZ R109, R21, c[0x0][0x23c], -R120 ;  /* 0x00008f00156d7a23 */ /* 0x000fe40000010878 */
[----:B------:R-:W2:Y:S01]  /*7270*/  MUFU.EX2 R108, R108 ;  /* 0x0000006c006c7308 */ /* 0x000ea20000000800 */
[----:B------:R-:W-:Y:S01]  /*7280*/  HMMA.16816.F32.BF16 R16, R96, R110, R16 ;  /* 0x0000006e6010723c */ /* 0x000fe20000041810 */
[----:B------:R-:W5:Y:S02]  /*7290*/  LDSM.16.MT88.4 R96, [R137+0x8800] ;  /* 0x008800008960783b */ /* 0x000f640000004200 */
[----:B------:R-:W-:Y:S04]  /*72a0*/  FADD.FTZ R3, R103, R6 ;  /* 0x0000000667037221 */ /* 0x000fe80000010000 */
[--C-:B------:R-:W-:Y:S01]  /*72b0*/  FFMA.FTZ R110, R22, c[0x0][0x23c], -R119.reuse ;  /* 0x00008f00166e7a23 */ /* 0x100fe20000010877 */
[----:B------:R-:W-:Y:S01]  /*72c0*/  F2FP.BF16.PACK_AB R22, R126, R125 ;  /* 0x0000007d7e16723e */ /* 0x000fe200000010ff */
[----:B------:R-:W-:Y:S01]  /*72d0*/  FFMA.FTZ R111, R23, c[0x0][0x23c], -R119 ;  /* 0x00008f00176f7a23 */ /* 0x000fe20000010877 */
[----:B------:R-:W4:Y:S02]  /*72e0*/  MUFU.EX2 R109, R109 ;  /* 0x0000006d006d7308 */ /* 0x000f240000000800 */
[----:B------:R-:W-:Y:S01]  /*72f0*/  FADD.FTZ R3, R116, R3 ;  /* 0x0000000374037221 */ /* 0x000fe20000010000 */
[C---:B-1----:R-:W-:Y:S01]  /*7300*/  F2FP.BF16.PACK_AB R90, R115.reuse, R114 ;  /* 0x00000072735a723e */ /* 0x042fe200000010ff */
[----:B------:R-:W-:Y:S02]  /*7310*/  FADD.FTZ R114, R114, R121 ;  /* 0x0000007972727221 */ /* 0x000fe40000010000 */
[----:B------:R-:W-:Y:S02]  /*7320*/  FADD.FTZ R6, R112, R3 ;  /* 0x0000000370067221 */ /* 0x000fe40000010000 */
[----:B------:R-:W-:Y:S02]  /*7330*/  FADD.FTZ R115, R115, R114 ;  /* 0x0000007273737221 */ /* 0x000fe40000010000 */
[----:B------:R-:W1:Y:S01]  /*7340*/  MUFU.EX2 R110, R110 ;  /* 0x0000006e006e7308 */ /* 0x000e620000000800 */
[----:B------:R-:W-:Y:S01]  /*7350*/  FADD.FTZ R6, R113, R6 ;  /* 0x0000000671067221 */ /* 0x000fe20000010000 */
[C---:B--2---:R-:W-:Y:S03]  /*7360*/  F2FP.BF16.PACK_AB R91, R108.reuse, R123 ;  /* 0x0000007b6c5b723e */ /* 0x044fe600000010ff */
[----:B------:R-:W-:Y:S04]  /*7370*/  FADD.FTZ R3, R123, R6 ;  /* 0x000000067b037221 */ /* 0x000fe80000010000 */
[----:B------:R-:W-:Y:S01]  /*7380*/  FADD.FTZ R3, R108, R3 ;  /* 0x000000036c037221 */ /* 0x000fe20000010000 */
[C---:B---3--:R-:W-:Y:S01]  /*7390*/  HMMA.16816.F32.BF16 R8, R88.reuse, R92, R8 ;  /* 0x0000005c5808723c */ /* 0x048fe20000041808 */
[----:B------:R-:W2:Y:S04]  /*73a0*/  MUFU.EX2 R111, R111 ;  /* 0x0000006f006f7308 */ /* 0x000ea80000000800 */
[C---:B----4-:R-:W-:Y:S01]  /*73b0*/  F2FP.BF16.PACK_AB R20, R109.reuse, R124 ;  /* 0x0000007c6d14723e */ /* 0x050fe200000010ff */
[----:B------:R-:W-:Y:S02]  /*73c0*/  FADD.FTZ R124, R124, R115 ;  /* 0x000000737c7c7221 */ /* 0x000fe40000010000 */
[C---:B------:R-:W-:Y:S01]  /*73d0*/  HMMA.16816.F32.BF16 R36, R88.reuse, R94, R36 ;  /* 0x0000005e5824723c */ /* 0x040fe20000041824 */
[----:B------:R-:W3:Y:S03]  /*73e0*/  LDSM.16.MT88.4 R92, [R136+0x8800] ;  /* 0x00880000885c783b */ /* 0x000ee60000004200 */
[----:B------:R-:W-:Y:S02]  /*73f0*/  FADD.FTZ R124, R109, R124 ;  /* 0x0000007c6d7c7221 */ /* 0x000fe40000010000 */
[----:B-1----:R-:W-:Y:S01]  /*7400*/  FADD.FTZ R6, R110, R3 ;  /* 0x000000036e067221 */ /* 0x002fe20000010000 */
[----:B------:R-:W-:Y:S01]  /*7410*/  MOV R3, R0 ;  /* 0x0000000000037202 */ /* 0x000fe20000000f00 */
[C---:B------:R-:W-:Y:S04]  /*7420*/  HMMA.16816.F32.BF16 R40, R88.reuse, R104, R40 ;  /* 0x000000685828723c */ /* 0x040fe80000041828 */
[----:B------:R-:W-:Y:S04]  /*7430*/  FADD.FTZ R125, R125, R124 ;  /* 0x0000007c7d7d7221 */ /* 0x000fe80000010000 */
[C---:B------:R-:W-:Y:S01]  /*7440*/  HMMA.16816.F32.BF16 R44, R88.reuse, R106, R44 ;  /* 0x0000006a582c723c */ /* 0x040fe2000004182c */
[----:B------:R-:W1:Y:S03]  /*7450*/  LDSM.16.MT88.4 R104, [R140+0xa800] ;  /* 0x00a800008c68783b */ /* 0x000e660000004200 */
[C---:B--2---:R-:W-:Y:S01]  /*7460*/  F2FP.BF16.PACK_AB R21, R111.reuse, R110 ;  /* 0x0000006e6f15723e */ /* 0x044fe200000010ff */
[----:B------:R-:W-:Y:S02]  /*7470*/  FADD.FTZ R6, R111, R6 ;  /* 0x000000066f067221 */ /* 0x000fe40000010000 */
[----:B------:R-:W-:Y:S01]  /*7480*/  FADD.FTZ R126, R126, R125 ;  /* 0x0000007d7e7e7221 */ /* 0x000fe20000010000 */
[C---:B-----5:R-:W-:Y:S08]  /*7490*/  HMMA.16816.F32.BF16 R48, R88.reuse, R96, R48 ;  /* 0x000000605830723c */ /* 0x060ff00000041830 */
        /* <DEDUP_REMOVED lines=8> */
[C---:B--2---:R-:W-:Y:S08]  /*7520*/  HMMA.16816.F32.BF16 R72, R88.reuse, R96, R72 ;  /* 0x000000605848723c */ /* 0x044ff00000041848 */
[C---:B------:R-:W-:Y:S01]  /*7530*/  HMMA.16816.F32.BF16 R76, R88.reuse, R98, R76 ;  /* 0x00000062584c723c */ /* 0x040fe2000004184c */
[----:B------:R-:W-:Y:S07]  /*7540*/  LDSM.16.MT88.4 R96, [R138+0x9000] ;  /* 0x009000008a60783b */ /* 0x000fee0000004200 */
[C---:B---3--:R-:W-:Y:S08]  /*7550*/  HMMA.16816.F32.BF16 R12, R88.reuse, R92, R12 ;  /* 0x0000005c580c723c */ /* 0x048ff0000004180c */
[C---:B------:R-:W-:Y:S01]  /*7560*/  HMMA.16816.F32.BF16 R80, R88.reuse, R94, R80 ;  /* 0x0000005e5850723c */ /* 0x040fe20000041850 */
[----:B------:R-:W2:Y:S07]  /*7570*/  LDSM.16.MT88.4 R92, [R140+0x9000] ;  /* 0x009000008c5c783b */ /* 0x000eae0000004200 */
[C---:B-1----:R-:W-:Y:S07]  /*7580*/  HMMA.16816.F32.BF16 R84, R88.reuse, R104, R84 ;  /* 0x000000685854723c */ /* 0x042fee0000041854 */
[--C-:B------:R-:W-:Y:S01]  /*7590*/  FFMA.FTZ R104, R27, c[0x0][0x23c], -R119.reuse ;  /* 0x00008f001b687a23 */ /* 0x100fe20000010877 */
[----:B------:R-:W-:Y:S01]  /*75a0*/  HMMA.16816.F32.BF16 R16, R88, R106, R16 ;  /* 0x0000006a5810723c */ /* 0x000fe20000041810 */
[----:B------:R-:W1:Y:S03]  /*75b0*/  LDSM.16.MT88.4 R24, [R137+0x9000] ;  /* 0x009000008918783b */ /* 0x000e660000004200 */
[--C-:B------:R-:W-:Y:S01]  /*75c0*/  FFMA.FTZ R105, R28, c[0x0][0x23c], -R120.reuse ;  /* 0x00008f001c697a23 */ /* 0x100fe20000010878 */
[----:B------:R-:W3:Y:S02]  /*75d0*/  MUFU.EX2 R104, R104 ;  /* 0x0000006800687308 */ /* 0x000ee40000000800 */
[--C-:B------:R-:W-:Y:S02]  /*75e0*/  FFMA.FTZ R106, R29, c[0x0][0x23c], -R120.reuse ;  /* 0x00008f001d6a7a23 */ /* 0x100fe40000010878 */
[----:B------:R-:W4:Y:S03]  /*75f0*/  LDSM.16.MT88.4 R88, [R136+0x9000] ;  /* 0x009000008858783b */ /* 0x000f260000004200 */
[--C-:B------:R-:W-:Y:S02]  /*7600*/  FFMA.FTZ R107, R30, c[0x0][0x23c], -R119.reuse ;  /* 0x00008f001e6b7a23 */ /* 0x100fe40000010877 */
[----:B------:R-:W-:Y:S01]  /*7610*/  FFMA.FTZ R120, R33, c[0x0][0x23c], -R120 ;  /* 0x00008f0021787a23 */ /* 0x000fe20000010878 */
[----:B------:R-:W-:Y:S01]  /*7620*/  MUFU.EX2 R105, R105 ;  /* 0x0000006900697308 */ /* 0x000fe20000000800 */
[----:B------:R-:W-:Y:S01]  /*7630*/  FFMA.FTZ R119, R35, c[0x0][0x23c], -R119 ;  /* 0x00008f0023777a23 */ /* 0x000fe20000010877 */
[----:B------:R-:W-:Y:S08]  /*7640*/  LDSM.16.MT88.4 R28, [R136+0xb000] ;  /* 0x00b00000881c783b */ /* 0x000ff00000004200 */
[----:B------:R-:W-:Y:S01]  /*7650*/  LDSM.16.MT88.4 R32, [R138+0x9800] ;  /* 0x009800008a20783b */ /* 0x000fe20000004200 */
[----:B------:R-:W5:Y:S01]  /*7660*/  MUFU.EX2 R106, R106 ;  /* 0x0000006a006a7308 */ /* 0x000f620000000800 */
[C---:B---3--:R-:W-:Y:S01]  /*7670*/  F2FP.BF16.PACK_AB R23, R104.reuse, R127 ;  /* 0x0000007f6817723e */ /* 0x048fe200000010ff */
[----:B------:R-:W-:Y:S04]  /*7680*/  FADD.FTZ R127, R127, R6 ;  /* 0x000000067f7f7221 */ /* 0x000fe80000010000 */
[----:B------:R-:W-:Y:S02]  /*7690*/  FADD.FTZ R104, R104, R127 ;  /* 0x0000007f68687221 */ /* 0x000fe40000010000 */
[C---:B--2---:R-:W-:Y:S02]  /*76a0*/  HMMA.16816.F32.BF16 R8, R20.reuse, R92, R8 ;  /* 0x0000005c1408723c */ /* 0x044fe40000041808 */
[----:B------:R-:W2:Y:S06]  /*76b0*/  MUFU.EX2 R107, R107 ;  /* 0x0000006b006b7308 */ /* 0x000eac0000000800 */
[C---:B------:R-:W-:Y:S01]  /*76c0*/  HMMA.16816.F32.BF16 R36, R20.reuse, R94, R36 ;  /* 0x0000005e1424723c */ /* 0x040fe20000041824 */
[----:B------:R-:W3:Y:S03]  /*76d0*/  LDSM.16.MT88.4 R92, [R140+0xb000] ;  /* 0x00b000008c5c783b */ /* 0x000ee60000004200 */
[----:B------:R-:W2:Y:S04]  /*76e0*/  MUFU.EX2 R120, R120 ;  /* 0x0000007800787308 */ /* 0x000ea80000000800 */
[C---:B------:R-:W-:Y:S06]  /*76f0*/  HMMA.16816.F32.BF16 R40, R20.reuse, R96, R40 ;  /* 0x000000601428723c */ /* 0x040fec0000041828 */
[----:B------:R-:W2:Y:S02]  /*7700*/  MUFU.EX2 R119, R119 ;  /* 0x0000007700777308 */ /* 0x000ea40000000800 */
[C---:B------:R-:W-:Y:S08]  /*7710*/  HMMA.16816.F32.BF16 R44, R20.reuse, R98, R44 ;  /* 0x00000062142c723c */ /* 0x040ff0000004182c */
[C---:B-1----:R-:W-:Y:S08]  /*7720*/  HMMA.16816.F32.BF16 R48, R20.reuse, R24, R48 ;  /* 0x000000181430723c */ /* 0x042ff00000041830 */
[C---:B------:R-:W-:Y:S01]  /*7730*/  HMMA.16816.F32.BF16 R52, R20.reuse, R26, R52 ;  /* 0x0000001a1434723c */ /* 0x040fe20000041834 */
[----:B------:R-:W1:Y:S07]  /*7740*/  LDSM.16.MT88.4 R24, [R138+0xb000] ;  /* 0x00b000008a18783b */ /* 0x000e6e0000004200 */
[C---:B----4-:R-:W-:Y:S08]  /*7750*/  HMMA.16816.F32.BF16 R56, R20.reuse, R88, R56 ;  /* 0x000000581438723c */ /* 0x050ff00000041838 */
[C---:B------:R-:W-:Y:S01]  /*7760*/  HMMA.16816.F32.BF16 R60, R20.reuse, R90, R60 ;  /* 0x0000005a143c723c */ /* 0x040fe2000004183c */
[----:B------:R-:W4:Y:S07]  /*7770*/  LDSM.16.MT88.4 R88, [R137+0xb000] ;  /* 0x00b000008958783b */ /* 0x000f2e0000004200 */
[C---:B---3--:R-:W-:Y:S08]  /*7780*/  HMMA.16816.F32.BF16 R64, R20.reuse, R92, R64 ;  /* 0x0000005c1440723c */ /* 0x048ff00000041840 */
[C---:B------:R-:W-:Y:S01]  /*7790*/  HMMA.16816.F32.BF16 R68, R20.reuse, R94, R68 ;  /* 0x0000005e1444723c */ /* 0x040fe20000041844 */
[----:B------:R-:W-:Y:S07]  /*77a0*/  LDSM.16.MT88.4 R92, [R137+0x9800] ;  /* 0x00980000895c783b */ /* 0x000fee0000004200 */
[C---:B-1----:R-:W-:Y:S08]  /*77b0*/  HMMA.16816.F32.BF16 R72, R20.reuse, R24, R72 ;  /* 0x000000181448723c */ /* 0x042ff00000041848 */
[C---:B------:R-:W-:Y:S01]  /*77c0*/  HMMA.16816.F32.BF16 R76, R20.reuse, R26, R76 ;  /* 0x0000001a144c723c */ /* 0x040fe2000004184c */
[----:B------:R-:W1:Y:S07]  /*77d0*/  LDSM.16.MT88.4 R24, [R140+0x9800] ;  /* 0x009800008c18783b */ /* 0x000e6e0000004200 */
[C---:B----4-:R-:W-:Y:S07]  /*77e0*/  HMMA.16816.F32.BF16 R12, R20.reuse, R88, R12 ;  /* 0x00000058140c723c */ /* 0x050fee000004180c */
[----:B-----5:R-:W-:Y:S01]  /*77f0*/  F2FP.BF16.PACK_AB R88, R106, R105 ;  /* 0x000000696a58723e */ /* 0x020fe200000010ff */
[C---:B------:R-:W-:Y:S04]  /*7800*/  HMMA.16816.F32.BF16 R80, R20.reuse, R90, R80 ;  /* 0x0000005a1450723c */ /* 0x040fe80000041850 */
[----:B--2---:R-:W-:Y:S01]  /*7810*/  F2FP.BF16.PACK_AB R89, R172, R107 ;  /* 0x0000006bac59723e */ /* 0x004fe200000010ff */
[----:B------:R-:W-:Y:S02]  /*7820*/  FADD.FTZ R105, R105, R126 ;  /* 0x0000007e69697221 */ /* 0x000fe40000010000 */
[----:B------:R-:W-:Y:S01]  /*7830*/  F2FP.BF16.PACK_AB R90, R120, R173 ;  /* 0x000000ad785a723e */ /* 0x000fe200000010ff */
[C---:B------:R-:W-:Y:S04]  /*7840*/  HMMA.16816.F32.BF16 R84, R20.reuse, R28, R84 ;  /* 0x0000001c1454723c */ /* 0x040fe80000041854 */
[----:B------:R-:W-:Y:S01]  /*7850*/  F2FP.BF16.PACK_AB R91, R119, R174 ;  /* 0x000000ae775b723e */ /* 0x000fe200000010ff */
[----:B------:R-:W-:Y:S02]  /*7860*/  FADD.FTZ R107, R107, R104 ;  /* 0x000000686b6b7221 */ /* 0x000fe40000010000 */
[----:B------:R-:W-:Y:S01]  /*7870*/  FADD.FTZ R106, R106, R105 ;  /* 0x000000696a6a7221 */ /* 0x000fe20000010000 */
[----:B------:R-:W-:Y:S01]  /*7880*/  HMMA.16816.F32.BF16 R16, R20, R30, R16 ;  /* 0x0000001e1410723c */ /* 0x000fe20000041810 */
[----:B------:R-:W-:Y:S03]  /*7890*/  LDSM.16.MT88.4 R20, [R140+0xb800] ;  /* 0x00b800008c14783b */ /* 0x000fe60000004200 */
[----:B------:R-:W-:Y:S02]  /*78a0*/  FADD.FTZ R107, R172, R107 ;  /* 0x0000006bac6b7221 */ /* 0x000fe40000010000 */
[----:B------:R-:W-:Y:S02]  /*78b0*/  FADD.FTZ R171, R173, R106 ;  /* 0x0000006aadab7221 */ /* 0x000fe40000010000 */
[----:B------:R-:W-:Y:S01]  /*78c0*/  FADD.FTZ R170, R174, R107 ;  /* 0x0000006baeaa7221 */ /* 0x000fe20000010000 */
[C---:B-1----:R-:W-:Y:S01]  /*78d0*/  HMMA.16816.F32.BF16 R96, R88.reuse, R24, R8 ;  /* 0x000000185860723c */ /* 0x042fe20000041808 */
[----:B------:R-:W1:Y:S04]  /*78e0*/  LDSM.16.MT88.4 R8, [R136+0x9800] ;  /* 0x009800008808783b */ /* 0x000e680000004200 */
[----:B------:R-:W-:Y:S02]  /*78f0*/  FADD.FTZ R171, R120, R171 ;  /* 0x000000ab78ab7221 */ /* 0x000fe40000010000 */
[----:B------:R-:W-:Y:S01]  /*7900*/  FADD.FTZ R170, R119, R170 ;  /* 0x000000aa77aa7221 */ /* 0x000fe20000010000 */
[C---:B------:R-:W-:Y:S01]  /*7910*/  HMMA.16816.F32.BF16 R36, R88.reuse, R26, R36 ;  /* 0x0000001a5824723c */ /* 0x040fe20000041824 */
[----:B------:R-:W2:Y:S07]  /*7920*/  LDSM.16.MT88.4 R24, [R138+0xb800] ;  /* 0x00b800008a18783b */ /* 0x000eae0000004200 */
[C---:B------:R-:W-:Y:S01]  /*7930*/  HMMA.16816.F32.BF16 R40, R88.reuse, R32, R40 ;  /* 0x000000205828723c */ /* 0x040fe20000041828 */
[----:B------:R-:W3:Y:S07]  /*7940*/  LDSM.16.MT88.4 R28, [R137+0xb800] ;  /* 0x00b80000891c783b */ /* 0x000eee0000004200 */
[C---:B------:R-:W-:Y:S08]  /*7950*/  HMMA.16816.F32.BF16 R44, R88.reuse, R34, R44 ;  /* 0x00000022582c723c */ /* 0x040ff0000004182c */
[C---:B------:R-:W-:Y:S08]  /*7960*/  HMMA.16816.F32.BF16 R48, R88.reuse, R92, R48 ;  /* 0x0000005c5830723c */ /* 0x040ff00000041830 */
[C---:B------:R-:W-:Y:S08]  /*7970*/  HMMA.16816.F32.BF16 R52, R88.reuse, R94, R52 ;  /* 0x0000005e5834723c */ /* 0x040ff00000041834 */
[C---:B-1----:R-:W-:Y:S08]  /*7980*/  HMMA.16816.F32.BF16 R56, R88.reuse, R8, R56 ;  /* 0x000000085838723c */ /* 0x042ff00000041838 */
[C---:B------:R-:W-:Y:S01]  /*7990*/  HMMA.16816.F32.BF16 R60, R88.reuse, R10, R60 ;  /* 0x0000000a583c723c */ /* 0x040fe2000004183c */
[----:B------:R-:W1:Y:S07]  /*79a0*/  LDSM.16.MT88.4 R8, [R136+0xb800] ;  /* 0x00b800008808783b */ /* 0x000e6e0000004200 */
[C---:B------:R-:W-:Y:S08]  /*79b0*/  HMMA.16816.F32.BF16 R64, R88.reuse, R20, R64 ;  /* 0x000000145840723c */ /* 0x040ff00000041840 */
[C---:B------:R-:W-:Y:S08]  /*79c0*/  HMMA.16816.F32.BF16 R68, R88.reuse, R22, R68 ;  /* 0x000000165844723c */ /* 0x040ff00000041844 */
[C---:B--2---:R-:W-:Y:S08]  /*79d0*/  HMMA.16816.F32.BF16 R72, R88.reuse, R24, R72 ;  /* 0x000000185848723c */ /* 0x044ff00000041848 */
[C---:B------:R-:W-:Y:S08]  /*79e0*/  HMMA.16816.F32.BF16 R76, R88.reuse, R26, R76 ;  /* 0x0000001a584c723c */ /* 0x040ff0000004184c */
[C---:B---3--:R-:W-:Y:S08]  /*79f0*/  HMMA.16816.F32.BF16 R92, R88.reuse, R28, R12 ;  /* 0x0000001c585c723c */ /* 0x048ff0000004180c */
[C---:B------:R-:W-:Y:S08]  /*7a00*/  HMMA.16816.F32.BF16 R80, R88.reuse, R30, R80 ;  /* 0x0000001e5850723c */ /* 0x040ff00000041850 */
[C---:B-1----:R-:W-:Y:S08]  /*7a10*/  HMMA.16816.F32.BF16 R84, R88.reuse, R8, R84 ;  /* 0x000000085854723c */ /* 0x042ff00000041854 */
[----:B------:R-:W-:Y:S01]  /*7a20*/  HMMA.16816.F32.BF16 R88, R88, R10, R16 ;  /* 0x0000000a5858723c */ /* 0x000fe20000041810 */
[----:B------:R-:W-:-:S07]  /*7a30*/  @P0 BRA `(.L_x_486) ;  /* 0xffffe31000000947 */ /* 0x000fce000383ffff */
.L_x_485:
[----:B------:R-:W1:Y:S01]  /*7a40*/  SHFL.BFLY PT, R6, R171, 0x2, 0x1f ;  /* 0x0c401f00ab067f89 */ /* 0x000e6200000e0000 */
[----:B------:R-:W-:Y:S01]  /*7a50*/  MOV R8, 0x3f800000 ;  /* 0x3f80000000087802 */ /* 0x000fe20000000f00 */
[----:B------:R-:W2:Y:S01]  /*7a60*/  LDC.U8 R16, c[0x0][0x328] ;  /* 0x0000ca00ff107b82 */ /* 0x000ea20000000000 */
[----:B------:R-:W-:Y:S01]  /*7a70*/  MOV R9, 0x3f800000 ;  /* 0x3f80000000097802 */ /* 0x000fe20000000f00 */
[----:B------:R-:W3:Y:S01]  /*7a80*/  SHFL.BFLY PT, R3, R170, 0x2, 0x1f ;  /* 0x0c401f00aa037f89 */ /* 0x000ee200000e0000 */
[----:B------:R-:W-:Y:S01]  /*7a90*/  ISETP.NE.AND P0, PT, R150, -0x1, PT ;  /* 0xffffffff9600780c */ /* 0x000fe20003f05270 */
[----:B------:R-:W-:Y:S01]  /*7aa0*/  BSSY B0, `(.L_x_489) ;  /* 0x00000fb000007945 */ /* 0x000fe20003800000 */
[----:B------:R-:W-:Y:S01]  /*7ab0*/  MOV R14, 0x40 ;  /* 0x00000040000e7802 */ /* 0x000fe20000000f00 */
[----:B-1----:R-:W-:-:S02]  /*7ac0*/  FADD.FTZ R6, R6, R171 ;  /* 0x000000ab06067221 */ /* 0x002fc40000010000 */
[----:B---3--:R-:W-:-:S03]  /*7ad0*/  FADD.FTZ R3, R3, R170 ;  /* 0x000000aa03037221 */ /* 0x008fc60000010000 */
[----:B------:R-:W1:Y:S04]  /*7ae0*/  SHFL.BFLY PT, R5, R6, 0x1, 0x1f ;  /* 0x0c201f0006057f89 */ /* 0x000e6800000e0000 */
[----:B------:R-:W3:Y:S01]  /*7af0*/  SHFL.BFLY PT, R4, R3, 0x1, 0x1f ;  /* 0x0c201f0003047f89 */ /* 0x000ee200000e0000 */
[----:B-1----:R-:W-:Y:S02]  /*7b00*/  FADD.FTZ R5, R6, R5 ;  /* 0x0000000506057221 */ /* 0x002fe40000010000 */
[----:B------:R-:W-:-:S03]  /*7b10*/  @P0 IMAD.WIDE.U32 R6, R150, c[0x0][0x1e8], RZ ;  /* 0x00007a0096060a25 */ /* 0x000fc600078e00ff */
[----:B------:R-:W-:Y:S01]  /*7b20*/  FSETP.NE.FTZ.AND P5, PT, R5, RZ, PT ;  /* 0x000000ff0500720b */ /* 0x000fe20003fb5000 */
[----:B---3--:R-:W-:Y:S02]  /*7b30*/  FADD.FTZ R4, R3, R4 ;  /* 0x0000000403047221 */ /* 0x008fe40000010000 */
[----:B------:R-:W1:Y:S01]  /*7b40*/  S2R R3, SR_TID.X ;  /* 0x0000000000037919 */ /* 0x000e620000002100 */
[----:B------:R-:W-:Y:S02]  /*7b50*/  @P0 IMAD R7, R150, c[0x0][0x1ec], R7 ;  /* 0x00007b0096070a24 */ /* 0x000fe400078e0207 */
[----:B------:R-:W-:-:S07]  /*7b60*/  FSETP.NE.FTZ.AND P4, PT, R4, RZ, PT ;  /* 0x000000ff0400720b */ /* 0x000fce0003f95000 */
[----:B------:R-:W3:Y:S08]  /*7b70*/  @P5 MUFU.RCP R8, R5 ;  /* 0x0000000500085308 */ /* 0x000ef00000001000 */
[----:B------:R-:W4:Y:S01]  /*7b80*/  @P4 MUFU.RCP R9, R4 ;  /* 0x0000000400094308 */ /* 0x000f220000001000 */
[----:B---3--:R-:W-:-:S07]  /*7b90*/  FMUL.FTZ R96, R8, R96 ;  /* 0x0000006008607220 */ /* 0x008fce0000410000 */
[----:B------:R-:W-:Y:S01]  /*7ba0*/  @P4 MUFU.LG2 R4, R4 ;  /* 0x0000000400044308 */ /* 0x000fe20000000c00 */
[C---:B------:R-:W-:Y:S02]  /*7bb0*/  FMUL.FTZ R97, R8.reuse, R97 ;  /* 0x0000006108617220 */ /* 0x040fe40000410000 */
[C---:B------:R-:W-:Y:S02]  /*7bc0*/  FMUL.FTZ R36, R8.reuse, R36 ;  /* 0x0000002408247220 */ /* 0x040fe40000410000 */
[C---:B------:R-:W-:Y:S01]  /*7bd0*/  FMUL.FTZ R37, R8.reuse, R37 ;  /* 0x0000002508257220 */ /* 0x040fe20000410000 */
[----:B------:R-:W-:Y:S01]  /*7be0*/  F2FP.BF16.PACK_AB R96, R97, R96 ;  /* 0x000000606160723e */ /* 0x000fe200000010ff */
[C---:B------:R-:W-:Y:S01]  /*7bf0*/  FMUL.FTZ R40, R8.reuse, R40 ;  /* 0x0000002808287220 */ /* 0x040fe20000410000 */
[----:B------:R-:W3:Y:S01]  /*7c00*/  @P5 MUFU.LG2 R5, R5 ;  /* 0x0000000500055308 */ /* 0x000ee20000000c00 */
        /* <DEDUP_REMOVED lines=40> */
[----:B-1----:R-:W-:Y:S01]  /*7e90*/  SHF.R.S32.HI R8, RZ, 0x1f, R3 ;  /* 0x0000001fff087819 */ /* 0x002fe20000011403 */
[----:B----4-:R-:W-:Y:S01]  /*7ea0*/  FMUL.FTZ R99, R9, R99 ;  /* 0x0000006309637220 */ /* 0x010fe20000410000 */
[----:B------:R-:W-:Y:S01]  /*7eb0*/  F2FP.BF16.PACK_AB R84, R85, R84 ;  /* 0x000000545554723e */ /* 0x000fe200000010ff */
[C---:B------:R-:W-:Y:S01]  /*7ec0*/  FMUL.FTZ R98, R9.reuse, R98 ;  /* 0x0000006209627220 */ /* 0x040fe20000410000 */
[----:B------:R-:W-:Y:S01]  /*7ed0*/  LEA.HI R10, R8, R3, RZ, 0x2 ;  /* 0x00000003080a7211 */ /* 0x000fe200078f10ff */
[----:B------:R-:W-:Y:S01]  /*7ee0*/  FMUL.FTZ R39, R9, R39 ;  /* 0x0000002709277220 */ /* 0x000fe20000410000 */
[----:B------:R-:W-:Y:S01]  /*7ef0*/  F2FP.BF16.PACK_AB R88, R89, R88 ;  /* 0x000000585958723e */ /* 0x000fe200000010ff */
[C---:B------:R-:W-:Y:S01]  /*7f00*/  FMUL.FTZ R38, R9.reuse, R38 ;  /* 0x0000002609267220 */ /* 0x040fe20000410000 */
[--C-:B------:R-:W-:Y:S01]  /*7f10*/  SHF.R.S32.HI R12, RZ, 0x2, R10.reuse ;  /* 0x00000002ff0c7819 */ /* 0x100fe2000001140a */
[C---:B------:R-:W-:Y:S01]  /*7f20*/  FMUL.FTZ R43, R9.reuse, R43 ;  /* 0x0000002b092b7220 */ /* 0x040fe20000410000 */
[----:B------:R-:W-:Y:S01]  /*7f30*/  SHF.R.S32.HI R11, RZ, 0x1f, R10 ;  /* 0x0000001fff0b7819 */ /* 0x000fe2000001140a */
[C---:B------:R-:W-:Y:S01]  /*7f40*/  FMUL.FTZ R42, R9.reuse, R42 ;  /* 0x0000002a092a7220 */ /* 0x040fe20000410000 */
[----:B------:R-:W-:Y:S01]  /*7f50*/  LOP3.LUT R10, R10, 0x3ffffffc, RZ, 0xc0, !PT ;  /* 0x3ffffffc0a0a7812 */ /* 0x000fe200078ec0ff */
[----:B------:R-:W-:Y:S01]  /*7f60*/  FMUL.FTZ R47, R9, R47 ;  /* 0x0000002f092f7220 */ /* 0x000fe20000410000 */
[----:B------:R-:W-:Y:S01]  /*7f70*/  LEA.HI R11, R11, R12, RZ, 0x3 ;  /* 0x0000000c0b0b7211 */ /* 0x000fe200078f18ff */
[C---:B------:R-:W-:Y:S01]  /*7f80*/  FMUL.FTZ R46, R9.reuse, R46 ;  /* 0x0000002e092e7220 */ /* 0x040fe20000410000 */
[----:B------:R-:W-:Y:S01]  /*7f90*/  IADD3 R13, -R10, R3, RZ ;  /* 0x000000030a0d7210 */ /* 0x000fe20007ffe1ff */
[----:B------:R-:W-:Y:S01]  /*7fa0*/  FMUL.FTZ R51, R9, R51 ;  /* 0x0000003309337220 */ /* 0x000fe20000410000 */
[----:B------:R-:W-:Y:S01]  /*7fb0*/  LOP3.LUT R11, R11, 0xfffffff8, RZ, 0xc0, !PT ;  /* 0xfffffff80b0b7812 */ /* 0x000fe200078ec0ff */
[----:B------:R-:W-:Y:S01]  /*7fc0*/  FMUL.FTZ R50, R9, R50 ;  /* 0x0000003209327220 */ /* 0x000fe20000410000 */
[----:B------:R-:W-:Y:S01]  /*7fd0*/  F2FP.BF16.PACK_AB R98, R99, R98 ;  /* 0x000000626362723e */ /* 0x000fe200000010ff */
[----:B------:R-:W-:Y:S01]  /*7fe0*/  FMUL.FTZ R55, R9, R55 ;  /* 0x0000003709377220 */ /* 0x000fe20000410000 */
[----:B------:R-:W-:Y:S01]  /*7ff0*/  F2FP.BF16.PACK_AB R38, R39, R38 ;  /* 0x000000262726723e */ /* 0x000fe200000010ff */
[----:B------:R-:W-:Y:S01]  /*8000*/  IMAD.IADD R11, R12, 0x1, -R11 ;  /* 0x000000010c0b7824 */ /* 0x000fe200078e0a0b */
[----:B------:R-:W-:Y:S01]  /*8010*/  F2FP.BF16.PACK_AB R42, R43, R42 ;  /* 0x0000002a2b2a723e */ /* 0x000fe200000010ff */
[----:B------:R-:W-:Y:S01]  /*8020*/  FMUL.FTZ R54, R9, R54 ;  /* 0x0000003609367220 */ /* 0x000fe20000410000 */
[----:B------:R-:W-:Y:S01]  /*8030*/  F2FP.BF16.PACK_AB R46, R47, R46 ;  /* 0x0000002e2f2e723e */ /* 0x000fe200000010ff */
[----:B------:R-:W-:Y:S01]  /*8040*/  FMUL.FTZ R59, R9, R59 ;  /* 0x0000003b093b7220 */ /* 0x000fe20000410000 */
[----:B------:R-:W-:Y:S01]  /*8050*/  SHF.L.U32 R12, R11, 0x6, RZ ;  /* 0x000000060b0c7819 */ /* 0x000fe200000006ff */
[----:B------:R-:W-:Y:S01]  /*8060*/  FMUL.FTZ R58, R9, R58 ;  /* 0x0000003a093a7220 */ /* 0x000fe20000410000 */
[----:B------:R-:W-:Y:S01]  /*8070*/  LOP3.LUT R10, R11, 0x1, RZ, 0xc0, !PT ;  /* 0x000000010b0a7812 */ /* 0x000fe200078ec0ff */
[C---:B------:R-:W-:Y:S01]  /*8080*/  FMUL.FTZ R63, R9.reuse, R63 ;  /* 0x0000003f093f7220 */ /* 0x040fe20000410000 */
[----:B------:R-:W-:Y:S01]  /*8090*/  LOP3.LUT R12, R12, 0x1c0, RZ, 0xc0, !PT ;  /* 0x000001c00c0c7812 */ /* 0x000fe200078ec0ff */
[C---:B------:R-:W-:Y:S01]  /*80a0*/  FMUL.FTZ R62, R9.reuse, R62 ;  /* 0x0000003e093e7220 */ /* 0x040fe20000410000 */
[----:B------:R-:W-:Y:S01]  /*80b0*/  ISETP.NE.U32.AND P3, PT, R10, 0x1, PT ;  /* 0x000000010a00780c */ /* 0x000fe20003f65070 */
[C---:B------:R-:W-:Y:S01]  /*80c0*/  FMUL.FTZ R67, R9.reuse, R67 ;  /* 0x0000004309437220 */ /* 0x040fe20000410000 */
[----:B------:R-:W-:Y:S01]  /*80d0*/  LEA.HI R12, R12, R12, RZ, 0x1d ;  /* 0x0000000c0c0c7211 */ /* 0x000fe200078fe8ff */
[----:B------:R-:W-:Y:S01]  /*80e0*/  FMUL.FTZ R66, R9, R66 ;  /* 0x0000004209427220 */ /* 0x000fe20000410000 */
[----:B------:R-:W-:Y:S01]  /*80f0*/  R2P PR, R11, 0x6 ;  /* 0x000000060b007804 */ /* 0x000fe20000000000 */
[----:B------:R-:W-:Y:S01]  /*8100*/  FMUL.FTZ R71, R9, R71 ;  /* 0x0000004709477220 */ /* 0x000fe20000410000 */
[----:B------:R-:W-:Y:S01]  /*8110*/  F2FP.BF16.PACK_AB R50, R51, R50 ;  /* 0x000000323332723e */ /* 0x000fe200000010ff */
[----:B------:R-:W-:Y:S01]  /*8120*/  FMUL.FTZ R70, R9, R70 ;  /* 0x0000004609467220 */ /* 0x000fe20000410000 */
[----:B------:R-:W-:Y:S01]  /*8130*/  F2FP.BF16.PACK_AB R54, R55, R54 ;  /* 0x000000363736723e */ /* 0x000fe200000010ff */
[C---:B------:R-:W-:Y:S01]  /*8140*/  FMUL.FTZ R75, R9.reuse, R75 ;  /* 0x0000004b094b7220 */ /* 0x040fe20000410000 */
[----:B------:R-:W-:Y:S01]  /*8150*/  SEL R14, R14, 0xffffffc0, !P2 ;  /* 0xffffffc00e0e7807 */ /* 0x000fe20005000000 */
[----:B------:R-:W-:Y:S01]  /*8160*/  FMUL.FTZ R74, R9, R74 ;  /* 0x0000004a094a7220 */ /* 0x000fe20000410000 */
[----:B------:R-:W-:Y:S01]  /*8170*/  F2FP.BF16.PACK_AB R58, R59, R58 ;  /* 0x0000003a3b3a723e */ /* 0x000fe200000010ff */
        /* <DEDUP_REMOVED lines=12> */
[C---:B------:R-:W-:Y:S01]  /*8240*/  FMUL.FTZ R87, R9.reuse, R87 ;  /* 0x0000005709577220 */ /* 0x040fe20000410000 */
[----:B--2---:R-:W-:Y:S01]  /*8250*/  ISETP.NE.AND P2, PT, R16, RZ, PT ;  /* 0x000000ff1000720c */ /* 0x004fe20003f45270 */
[----:B------:R-:W-:Y:S01]  /*8260*/  FMUL.FTZ R86, R9, R86 ;  /* 0x0000005609567220 */ /* 0x000fe20000410000 */
[----:B------:R-:W-:Y:S01]  /*8270*/  F2FP.BF16.PACK_AB R82, R83, R82 ;  /* 0x000000525352723e */ /* 0x000fe200000010ff */
[----:B------:R-:W-:-:S02]  /*8280*/  FMUL.FTZ R91, R9, R91 ;  /* 0x0000005b095b7220 */ /* 0x000fc40000410000 */
[----:B------:R-:W-:Y:S01]  /*8290*/  FMUL.FTZ R90, R9, R90 ;  /* 0x0000005a095a7220 */ /* 0x000fe20000410000 */
[----:B------:R-:W-:Y:S01]  /*82a0*/  LEA.HI R9, R8, R3, RZ, 0x5 ;  /* 0x0000000308097211 */ /* 0x000fe200078f28ff */
[----:B------:R-:W-:Y:S01]  /*82b0*/  IMAD.MOV.U32 R10, RZ, RZ, 0x20 ;  /* 0x00000020ff0a7424 */ /* 0x000fe200078e00ff */
[----:B------:R-:W-:Y:S01]  /*82c0*/  F2FP.BF16.PACK_AB R86, R87, R86 ;  /* 0x000000565756723e */ /* 0x000fe200000010ff */
[----:B---3--:R-:W-:Y:S01]  /*82d0*/  @P5 FMUL.FTZ R5, R5, 0.69314718246459960938 ;  /* 0x3f31721805055820 */ /* 0x008fe20000410000 */
[----:B------:R-:W-:Y:S02]  /*82e0*/  SHF.R.S32.HI R8, RZ, 0x5, R9 ;  /* 0x00000005ff087819 */ /* 0x000fe40000011409 */
[----:B------:R-:W-:Y:S02]  /*82f0*/  SEL R10, R10, 0xffffffe0, !P1 ;  /* 0xffffffe00a0a7807 */ /* 0x000fe40004800000 */
[----:B------:R-:W-:Y:S01]  /*8300*/  F2FP.BF16.PACK_AB R90, R91, R90 ;  /* 0x0000005a5b5a723e */ /* 0x000fe200000010ff */
[----:B------:R-:W-:-:S05]  /*8310*/  IMAD R13, R8, 0x200, R13 ;  /* 0x00000200080d7824 */ /* 0x000fca00078e020d */
[----:B------:R-:W-:-:S04]  /*8320*/  LEA R12, R13, R12, 0x1 ;  /* 0x0000000c0d0c7211 */ /* 0x000fc800078e08ff */
[----:B------:R-:W-:Y:S02]  /*8330*/  SHF.L.U32 R13, R12, 0x1, RZ ;  /* 0x000000010c0d7819 */ /* 0x000fe400000006ff */
[----:B------:R-:W1:Y:S02]  /*8340*/  LDC.U8 R12, c[0x0][0x329] ;  /* 0x0000ca40ff0c7b82 */ /* 0x000e640000000000 */
[C---:B------:R-:W-:Y:S01]  /*8350*/  IADD3 R11, R13.reuse, -0x10, RZ ;  /* 0xfffffff00d0b7810 */ /* 0x040fe20007ffe0ff */
[----:B------:R-:W-:Y:S01]  /*8360*/  STS [R13], R96 ;  /* 0x000000600d007388 */ /* 0x000fe20000000800 */
[C---:B------:R-:W-:Y:S02]  /*8370*/  @P3 IADD3 R11, R13.reuse, 0x10, RZ ;  /* 0x000000100d0b3810 */ /* 0x040fe40007ffe0ff */
[C---:B------:R-:W-:Y:S01]  /*8380*/  IADD3 R15, R13.reuse, R10, RZ ;  /* 0x0000000a0d0f7210 */ /* 0x040fe20007ffe0ff */
[----:B------:R-:W-:Y:S01]  /*8390*/  STS [R13+0x400], R98 ;  /* 0x000400620d007388 */ /* 0x000fe20000000800 */
[----:B------:R-:W-:Y:S01]  /*83a0*/  IADD3 R19, R13, R14, RZ ;  /* 0x0000000e0d137210 */ /* 0x000fe20007ffe0ff */
[----:B------:R-:W-:Y:S01]  /*83b0*/  IMAD.IADD R17, R10, 0x1, R11 ;  /* 0x000000010a117824 */ /* 0x000fe200078e020b */
[----:B------:R-:W-:Y:S01]  /*83c0*/  IADD3 R21, R14, R11, RZ ;  /* 0x0000000b0e157210 */ /* 0x000fe20007ffe0ff */
[----:B------:R-:W-:Y:S01]  /*83d0*/  STS [R11], R36 ;  /* 0x000000240b007388 */ /* 0x000fe20000000800 */
[----:B------:R-:W-:-:S02]  /*83e0*/  IMAD.IADD R23, R15, 0x1, R14 ;  /* 0x000000010f177824 */ /* 0x000fc400078e020e */
[----:B------:R-:W-:Y:S01]  /*83f0*/  IADD3 R25, R17, R14, RZ ;  /* 0x0000000e11197210 */ /* 0x000fe20007ffe0ff */
[----:B------:R-:W-:Y:S04]  /*8400*/  STS [R11+0x400], R38 ;  /* 0x000400260b007388 */ /* 0x000fe80000000800 */
[----:B------:R-:W-:Y:S04]  /*8410*/  STS [R15], R40 ;  /* 0x000000280f007388 */ /* 0x000fe80000000800 */
[----:B------:R-:W-:Y:S01]  /*8420*/  STS [R15+0x400], R42 ;  /* 0x0004002a0f007388 */ /* 0x000fe20000000800 */
[----:B-1----:R-:W-:-:S02]  /*8430*/  ISETP.NE.AND P1, PT, R12, RZ, PT ;  /* 0x000000ff0c00720c */ /* 0x002fc40003f25270 */
[----:B------:R-:W-:Y:S01]  /*8440*/  ISETP.NE.OR P3, PT, R12, RZ, !P2 ;  /* 0x000000ff0c00720c */ /* 0x000fe20005765670 */
[----:B------:R-:W-:Y:S04]  /*8450*/  STS [R17], R44 ;  /* 0x0000002c11007388 */ /* 0x000fe80000000800 */
[----:B------:R1:W-:Y:S04]  /*8460*/  STS [R17+0x400], R46 ;  /* 0x0004002e11007388 */ /* 0x0003e80000000800 */
[----:B------:R2:W-:Y:S02]  /*8470*/  STS [R19], R48 ;  /* 0x0000003013007388 */ /* 0x0005e40000000800 */
[----:B------:R-:W-:-:S02]  /*8480*/  @P1 IMAD.MOV.U32 R45, RZ, RZ, 0x1 ;  /* 0x00000001ff2d1424 */ /* 0x000fc400078e00ff */
[----:B------:R3:W-:Y:S04]  /*8490*/  STS [R19+0x400], R50 ;  /* 0x0004003213007388 */ /* 0x0007e80000000800 */
[----:B------:R-:W-:Y:S04]  /*84a0*/  STS [R21], R52 ;  /* 0x0000003415007388 */ /* 0x000fe80000000800 */
[----:B------:R-:W-:Y:S04]  /*84b0*/  STS [R21+0x400], R54 ;  /* 0x0004003615007388 */ /* 0x000fe80000000800 */
[----:B------:R-:W3:Y:S04]  /*84c0*/  S2R R10, SR_CTAID.Y ;  /* 0x00000000000a7919 */ /* 0x000ee80000002600 */
[----:B------:R-:W-:Y:S01]  /*84d0*/  STS [R23], R56 ;  /* 0x0000003817007388 */ /* 0x000fe20000000800 */
[----:B-1----:R-:W-:-:S03]  /*84e0*/  @P1 MOV R46, c[0x0][0x210] ;  /* 0x00008400002e1a02 */ /* 0x002fc60000000f00 */
[----:B------:R-:W-:Y:S01]  /*84f0*/  STS [R23+0x400], R58 ;  /* 0x0004003a17007388 */ /* 0x000fe20000000800 */
[----:B--2---:R-:W-:Y:S01]  /*8500*/  LOP3.LUT R48, R9, 0xffffffe0, RZ, 0xc0, !PT ;  /* 0xffffffe009307812 */ /* 0x004fe200078ec0ff */
[----:B------:R-:W-:Y:S02]  /*8510*/  @P1 IMAD R46, R46, c[0x0][0x214], RZ ;  /* 0x000085002e2e1a24 */ /* 0x000fe400078e02ff */
[----:B------:R-:W-:Y:S01]  /*8520*/  STS [R25], R60 ;  /* 0x0000003c19007388 */ /* 0x000fe20000000800 */
[----:B------:R-:W-:Y:S02]  /*8530*/  IADD3 R48, -R48, R3, RZ ;  /* 0x0000000330307210 */ /* 0x000fe40007ffe1ff */
[----:B------:R-:W-:Y:S01]  /*8540*/  SHF.R.S32.HI R3, RZ, 0x1f, R8 ;  /* 0x0000001fff037819 */ /* 0x000fe20000011408 */
[----:B------:R-:W-:Y:S03]  /*8550*/  STS [R25+0x400], R62 ;  /* 0x0004003e19007388 */ /* 0x000fe60000000800 */
[----:B------:R-:W-:Y:S01]  /*8560*/  LEA.HI R3, R3, R8, RZ, 0x2 ;  /* 0x0000000803037211 */ /* 0x000fe200078f10ff */
[----:B------:R-:W-:Y:S03]  /*8570*/  STS [R13+0x2000], R64 ;  /* 0x002000400d007388 */ /* 0x000fe60000000800 */
[----:B------:R-:W-:Y:S01]  /*8580*/  LOP3.LUT R3, R3, 0xffffffc, RZ, 0xc0, !PT ;  /* 0x0ffffffc03037812 */ /* 0x000fe200078ec0ff */
[----:B------:R1:W-:Y:S01]  /*8590*/  STS [R13+0x2400], R66 ;  /* 0x002400420d007388 */ /* 0x0003e20000000800 */
[----:B---3--:R-:W-:-:S02]  /*85a0*/  @!P0 IMAD.WIDE.U32 R50, R10, c[0x0][0x1e0], RZ ;  /* 0x000078000a328a25 */ /* 0x008fc400078e00ff */
[----:B------:R-:W-:Y:S01]  /*85b0*/  IADD3 R8, R8, -R3, RZ ;  /* 0x8000000308087210 */ /* 0x000fe20007ffe0ff */
[----:B------:R-:W-:Y:S01]  /*85c0*/  STS [R11+0x2000], R68 ;  /* 0x002000440b007388 */ /* 0x000fe20000000800 */
[----:B------:R-:W-:Y:S01]  /*85d0*/  @!P3 IMAD R47, R10, c[0x0][0x214], RZ ;  /* 0x000085000a2fba24 */ /* 0x000fe200078e02ff */
[----:B------:R-:W-:Y:S01]  /*85e0*/  @!P0 MOV R6, R50 ;  /* 0x0000003200068202 */ /* 0x000fe20000000f00 */
[----:B------:R-:W-:Y:S01]  /*85f0*/  IMAD.MOV.U32 R3, RZ, RZ, 0x7f800000 ;  /* 0x7f800000ff037424 */ /* 0x000fe200078e00ff */
[----:B------:R2:W-:Y:S01]  /*8600*/  STS [R11+0x2400], R70 ;  /* 0x002400460b007388 */ /* 0x0005e20000000800 */
[----:B------:R-:W-:Y:S01]  /*8610*/  @P5 FFMA.FTZ R3, R2, c[0x0][0x238], R5 ;  /* 0x00008e0002035a23 */ /* 0x000fe20000010005 */
[----:B------:R-:W-:Y:S02]  /*8620*/  @!P3 SEL R47, R47, R150, !P0 ;  /* 0x000000962f2fb207 */ /* 0x000fe40004000000 */
[----:B------:R3:W-:Y:S01]  /*8630*/  STS [R15+0x2000], R72 ;  /* 0x002000480f007388 */ /* 0x0007e20000000800 */
[----:B------:R-:W-:-:S03]  /*8640*/  LEA R8, R8, R155, 0x4 ;  /* 0x0000009b08087211 */ /* 0x000fc600078e20ff */
[----:B------:R3:W-:Y:S04]  /*8650*/  STS [R15+0x2400], R74 ;  /* 0x0024004a0f007388 */ /* 0x0007e80000000800 */
[----:B------:R3:W-:Y:S04]  /*8660*/  STS [R17+0x2000], R76 ;  /* 0x0020004c11007388 */ /* 0x0007e80000000800 */
[----:B------:R3:W-:Y:S01]  /*8670*/  STS [R17+0x2400], R78 ;  /* 0x0024004e11007388 */ /* 0x0007e20000000800 */
[----:B-1----:R-:W-:-:S03]  /*8680*/  @!P0 SHF.R.S32.HI R13, RZ, 0x1f, R10 ;  /* 0x0000001fff0d8819 */ /* 0x002fc6000001140a */
[----:B------:R3:W-:Y:S02]  /*8690*/  STS [R19+0x2000], R92 ;  /* 0x0020005c13007388 */ /* 0x0007e40000000800 */
[----:B------:R-:W-:Y:S02]  /*86a0*/  @!P0 IMAD R13, R13, c[0x0][0x1e0], RZ ;  /* 0x000078000d0d8a24 */ /* 0x000fe400078e02ff */
[----:B------:R3:W-:Y:S01]  /*86b0*/  STS [R19+0x2400], R94 ;  /* 0x0024005e13007388 */ /* 0x0007e20000000800 */
[----:B--2---:R-:W-:Y:S01]  /*86c0*/  @!P1 MOV R11, c[0x0][0x214] ;  /* 0x00008500000b9a02 */ /* 0x004fe20000000f00 */
[----:B------:R-:W-:Y:S02]  /*86d0*/  @!P0 IMAD R9, R10, c[0x0][0x1e4], R13 ;  /* 0x000079000a098a24 */ /* 0x000fe400078e020d */
[----:B------:R3:W-:Y:S01]  /*86e0*/  STS [R21+0x2000], R80 ;  /* 0x0020005015007388 */ /* 0x0007e20000000800 */
[----:B------:R-:W-:Y:S02]  /*86f0*/  @!P1 SEL R46, R11, c[0x0][0x234], !P2 ;  /* 0x00008d000b2e9a07 */ /* 0x000fe40005000000 */
[----:B------:R-:W-:Y:S01]  /*8700*/  @!P0 IADD3 R7, R51, R9, RZ ;  /* 0x0000000933078210 */ /* 0x000fe20007ffe0ff */
[----:B------:R3:W-:Y:S01]  /*8710*/  STS [R21+0x2400], R82 ;  /* 0x0024005215007388 */ /* 0x0007e20000000800 */
[----:B------:R-:W-:Y:S01]  /*8720*/  @P1 IMAD.MOV.U32 R9, RZ, RZ, c[0x0][0x210] ;  /* 0x00008400ff091624 */ /* 0x000fe200078e00ff */
[----:B------:R-:W-:Y:S01]  /*8730*/  @!P1 MOV R9, 0x1 ;  /* 0x0000000100099802 */ /* 0x000fe20000000f00 */
[----:B------:R-:W-:Y:S01]  /*8740*/  @!P1 IMAD R45, R46, c[0x0][0x1c0], RZ ;  /* 0x000070002e2d9a24 */ /* 0x000fe200078e02ff */
[----:B------:R3:W-:Y:S01]  /*8750*/  STS [R23+0x2000], R84 ;  /* 0x0020005417007388 */ /* 0x0007e20000000800 */
[----:B------:R-:W-:Y:S01]  /*8760*/  LOP3.LUT P0, RZ, R48, 0x3, RZ, 0xc0, !PT ;  /* 0x0000000330ff7812 */ /* 0x000fe2000780c0ff */
[----:B------:R-:W-:Y:S01]  /*8770*/  CS2R R50, SRZ ;  /* 0x0000000000327805 */ /* 0x000fe2000001ff00 */
[----:B------:R-:W-:Y:S01]  /*8780*/  IMAD R45, R10, R45, RZ ;  /* 0x0000002d0a2d7224 */ /* 0x000fe200078e02ff */
[----:B------:R3:W-:Y:S01]  /*8790*/  STS [R23+0x2400], R86 ;  /* 0x0024005617007388 */ /* 0x0007e20000000800 */
[----:B------:R-:W-:-:S02]  /*87a0*/  @!P3 MOV R50, R47 ;  /* 0x0000002f0032b202 */ /* 0x000fc40000000f00 */
[----:B------:R-:W-:Y:S01]  /*87b0*/  @!P3 SHF.R.S32.HI R51, RZ, 0x1f, R47 ;  /* 0x0000001fff33b819 */ /* 0x000fe2000001142f */
[----:B------:R3:W-:Y:S01]  /*87c0*/  STS [R25+0x2000], R88 ;  /* 0x0020005819007388 */ /* 0x0007e20000000800 */
[----:B------:R-:W-:Y:S01]  /*87d0*/  SEL R45, R45, RZ, P3 ;  /* 0x000000ff2d2d7207 */ /* 0x000fe20001800000 */
[----:B------:R-:W-:Y:S02]  /*87e0*/  @P4 FMUL.FTZ R47, R4, 0.69314718246459960938 ;  /* 0x3f317218042f4820 */ /* 0x000fe40000410000 */
[----:B------:R3:W-:Y:S04]  /*87f0*/  STS [R25+0x2400], R90 ;  /* 0x0024005a19007388 */ /* 0x0007e80000000800 */
[----:B------:R-:W-:Y:S06]  /*8800*/  BAR.SYNC.DEFER_BLOCKING 0x0 ;  /* 0x0000000000007b1d */ /* 0x000fec0000010000 */
[----:B------:R-:W1:Y:S04]  /*8810*/  S2R R44, SR_CTAID.X ;  /* 0x00000000002c7919 */ /* 0x000e680000002500 */
[----:B------:R-:W2:Y:S04]  /*8820*/  S2R R11, SR_CTAID.Z ;  /* 0x00000000000b7919 */ /* 0x000ea80000002700 */
[----:B------:R3:W4:Y:S04]  /*8830*/  LDS.128 R36, [R151] ;  /* 0x0000000097247984 */ /* 0x0007280000000c00 */
[----:B------:R3:W3:Y:S01]  /*8840*/  LDS.128 R32, [R151+0x800] ;  /* 0x0008000097207984 */ /* 0x0006e20000000c00 */
[----:B-1----:R-:W-:-:S03]  /*8850*/  IMAD R10, R44, R9, RZ ;  /* 0x000000092c0a7224 */ /* 0x002fc600078e02ff */
[----:B------:R1:W1:Y:S01]  /*8860*/  LDS.128 R28, [R151+0x1000] ;  /* 0x00100000971c7984 */ /* 0x0002620000000c00 */
[----:B--2---:R-:W-:Y:S01]  /*8870*/  IMAD R45, R11, R46, R45 ;  /* 0x0000002e0b2d7224 */ /* 0x004fe200078e022d */
[----:B------:R-:W-:Y:S02]  /*8880*/  SHF.L.U32 R10, R10, 0x6, RZ ;  /* 0x000000060a0a7819 */ /* 0x000fe400000006ff */
[----:B------:R2:W1:Y:S01]  /*8890*/  LDS.128 R24, [R151+0x1800] ;  /* 0x0018000097187984 */ /* 0x0004620000000c00 */
[----:B------:R-:W-:Y:S01]  /*88a0*/  MOV R46, 0x7f800000 ;  /* 0x7f800000002e7802 */ /* 0x000fe20000000f00 */
[----:B------:R-:W-:Y:S01]  /*88b0*/  @P4 FFMA.FTZ R46, R0, c[0x0][0x238], R47 ;  /* 0x00008e00002e4a23 */ /* 0x000fe2000001002f */
[--C-:B------:R-:W-:Y:S01]  /*88c0*/  IADD3 R4, P2, P1, R10, R50, R45.reuse ;  /* 0x000000320a047210 */ /* 0x100fe2000795e02d */
[----:B------:R2:W1:Y:S01]  /*88d0*/  LDS.128 R20, [R151+0x2000] ;  /* 0x0020000097147984 */ /* 0x0004620000000c00 */
[----:B------:R-:W-:Y:S02]  /*88e0*/  SHF.R.S32.HI R10, RZ, 0x1f, R10 ;  /* 0x0000001fff0a7819 */ /* 0x000fe4000001140a */
[----:B------:R-:W-:Y:S01]  /*88f0*/  SHF.R.S32.HI R45, RZ, 0x1f, R45 ;  /* 0x0000001fff2d7819 */ /* 0x000fe2000001142d */
[----:B------:R2:W1:Y:S03]  /*8900*/  LDS.128 R16, [R151+0x2800] ;  /* 0x0028000097107984 */ /* 0x0004660000000c00 */
[----:B------:R-:W-:Y:S01]  /*8910*/  IADD3.X R10, R10, R51, R45, P2, P1 ;  /* 0x000000330a0a7210 */ /* 0x000fe200017e242d */
[----:B------:R2:W1:Y:S04]  /*8920*/  LDS.128 R12, [R151+0x3000] ;  /* 0x00300000970c7984 */ /* 0x0004680000000c00 */
[----:B------:R2:W1:Y:S01]  /*8930*/  LDS.128 R40, [R151+0x3800] ;  /* 0x0038000097287984 */ /* 0x0004620000000c00 */
[----:B------:R-:W-:Y:S05]  /*8940*/  @P0 BRA `(.L_x_490) ;  /* 0x0000010000000947 */ /* 0x000fea0003800000 */
        /* <DEDUP_REMOVED lines=16> */
.L_x_490:
[----:B------:R-:W-:Y:S05]  /*8a50*/  BSYNC B0 ;  /* 0x0000000000007941 */ /* 0x000fea0003800000 */
.L_x_489:
[----:B--2---:R-:W2:Y:S01]  /*8a60*/  S2R R3, SR_TID.X ;  /* 0x0000000000037919 */ /* 0x004ea20000002100 */
[----:B------:R-:W-:Y:S01]  /*8a70*/  IADD3 R4, P0, R162, R6, RZ ;  /* 0x00000006a2047210 */ /* 0x000fe20007f1e0ff */
[----:B------:R-:W-:Y:S01]  /*8a80*/  BSSY B0, `(.L_x_491) ;  /* 0x0000015000007945 */ /* 0x000fe20003800000 */
[----:B------:R-:W-:-:S03]  /*8a90*/  SHF.R.S32.HI R2, RZ, 0x1f, R11 ;  /* 0x0000001fff027819 */ /* 0x000fc6000001140b */
[----:B------:R-:W-:Y:S02]  /*8aa0*/  IMAD.X R5, R163, 0x1, R7, P0 ;  /* 0x00000001a3057824 */ /* 0x000fe400000e0607 */
[----:B------:R-:W-:Y:S02]  /*8ab0*/  IMAD R2, R2, c[0x0][0x1f0], RZ ;  /* 0x00007c0002027a24 */ /* 0x000fe400078e02ff */
[----:B------:R-:W-:-:S04]  /*8ac0*/  IMAD.WIDE.U32 R4, R11, c[0x0][0x1f0], R4 ;  /* 0x00007c000b047a25 */ /* 0x000fc800078e0004 */
[----:B------:R-:W-:-:S04]  /*8ad0*/  IMAD R2, R11, c[0x0][0x1f4], R2 ;  /* 0x00007d000b027a24 */ /* 0x000fc800078e0202 */
[----:B------:R-:W-:Y:S01]  /*8ae0*/  IMAD.IADD R7, R5, 0x1, R2 ;  /* 0x0000000105077824 */ /* 0x000fe200078e0202 */
[----:B--2---:R-:W-:-:S04]  /*8af0*/  SHF.R.S32.HI R0, RZ, 0x1f, R3 ;  /* 0x0000001fff007819 */ /* 0x004fc80000011403 */
[----:B------:R-:W-:-:S04]  /*8b00*/  LEA.HI R0, R0, R3, RZ, 0x3 ;  /* 0x0000000300007211 */ /* 0x000fc800078f18ff */
[----:B------:R-:W-:-:S04]  /*8b10*/  SHF.R.S32.HI R0, RZ, 0x3, R0 ;  /* 0x00000003ff007819 */ /* 0x000fc80000011400 */
[----:B------:R-:W-:-:S13]  /*8b20*/  ISETP.GE.AND P0, PT, R0, R147, PT ;  /* 0x000000930000720c */ /* 0x000fda0003f06270 */
[----:B------:R-:W-:Y:S05]  /*8b30*/  @P0 BRA `(.L_x_492) ;  /* 0x0000009000000947 */ /* 0x000fea0003800000 */
[----:B------:R-:W-:Y:S01]  /*8b40*/  MOV R6, R4 ;  /* 0x0000000400067202 */ /* 0x000fe20000000f00 */
[----:B------:R-:W-:-:S04]  /*8b50*/  IMAD R3, R165, c[0x0][0x1e8], RZ ;  /* 0x00007a00a5037a24 */ /* 0x000fc800078e02ff */
[----:B------:R-:W-:-:S04]  /*8b60*/  IMAD.WIDE.U32 R8, R164, c[0x0][0x1e8], R6 ;  /* 0x00007a00a4087a25 */ /* 0x000fc800078e0006 */
[----:B------:R-:W-:Y:S01]  /*8b70*/  IMAD R0, R164, c[0x0][0x1ec], R3 ;  /* 0x00007b00a4007a24 */ /* 0x000fe200078e0203 */
[----:B------:R-:W-:-:S04]  /*8b80*/  LEA R2, P0, R8, c[0x0][0x1d0], 0x1 ;  /* 0x0000740008027a11 */ /* 0x000fc800078008ff */
[----:B------:R-:W-:-:S04]  /*8b90*/  IADD3 R0, R9, R0, RZ ;  /* 0x0000000009007210 */ /* 0x000fc80007ffe0ff */
[----:B------:R-:W-:-:S05]  /*8ba0*/  LEA.HI.X R3, R8, c[0x0][0x1d4], R0, 0x1, P0 ;  /* 0x0000750008037a11 */ /* 0x000fca00000f0c00 */
[----:B----4-:R2:W-:Y:S04]  /*8bb0*/  STG.E.128 [R2.64], R36 ;  /* 0x0000002402007986 */ /* 0x0105e8000c101d06 */
[----:B-1----:R2:W-:Y:S02]  /*8bc0*/  STG.E.128 [R2.64+0x80], R20 ;  /* 0x0000801402007986 */ /* 0x0025e4000c101d06 */
.L_x_492:
[----:B------:R-:W-:Y:S05]  /*8bd0*/  BSYNC B0 ;  /* 0x0000000000007941 */ /* 0x000fea0003800000 */
.L_x_491:
[----:B------:R-:W-:Y:S01]  /*8be0*/  ISETP.GE.AND P0, PT, R156, R147, PT ;  /* 0x000000939c00720c */ /* 0x000fe20003f06270 */
[----:B------:R-:W-:-:S12]  /*8bf0*/  BSSY B0, `(.L_x_493) ;  /* 0x000000e000007945 */ /* 0x000fd80003800000 */
[----:B------:R-:W-:Y:S05]  /*8c00*/  @P0 BRA `(.L_x_494) ;  /* 0x000000c000000947 */ /* 0x000fea0003800000 */
[----:B--2---:R-:W-:Y:S01]  /*8c10*/  IADD3 R2, P0, R164, 0x10, RZ ;  /* 0x00000010a4027810 */ /* 0x004fe20007f1e0ff */
        /* <DEDUP_REMOVED lines=9> */
[----:B---3--:R2:W-:Y:S04]  /*8cb0*/  STG.E.128 [R2.64], R32 ;  /* 0x0000002002007986 */ /* 0x0085e8000c101d06 */
[----:B-1----:R2:W-:Y:S02]  /*8cc0*/  STG.E.128 [R2.64+0x80], R16 ;  /* 0x0000801002007986 */ /* 0x0025e4000c101d06 */
.L_x_494:
[----:B------:R-:W-:Y:S05]  /*8cd0*/  BSYNC B0 ;  /* 0x0000000000007941 */ /* 0x000fea0003800000 */
.L_x_493:
        /* <DEDUP_REMOVED lines=13> */
[----:B-1----:R1:W-:Y:S04]  /*8db0*/  STG.E.128 [R2.64], R28 ;  /* 0x0000001c02007986 */ /* 0x0023e8000c101d06 */
[----:B------:R1:W-:Y:S02]  /*8dc0*/  STG.E.128 [R2.64+0x80], R12 ;  /* 0x0000800c02007986 */ /* 0x0003e4000c101d06 */
.L_x_496:
[----:B------:R-:W-:Y:S05]  /*8dd0*/  BSYNC B0 ;  /* 0x0000000000007941 */ /* 0x000fea0003800000 */
.L_x_495:
[----:B------:R-:W-:-:S13]  /*8de0*/  ISETP.GE.AND P0, PT, R152, R147, PT ;  /* 0x000000939800720c */ /* 0x000fda0003f06270 */
[----:B------:R-:W-:Y:S05]  /*8df0*/  @P0 EXIT ;  /* 0x000000000000094d */ /* 0x000fea0003800000 */
[----:B------:R-:W-:Y:S02]  /*8e00*/  IADD3 R0, P0, R164, 0x30, RZ ;  /* 0x00000030a4007810 */ /* 0x000fe40007f1e0ff */
[----:B------:R-:W-:Y:S02]  /*8e10*/  MOV R5, R7 ;  /* 0x0000000700057202 */ /* 0x000fe40000000f00 */
[----:B------:R-:W-:-:S03]  /*8e20*/  IADD3.X R164, RZ, R165, RZ, P0, !PT ;  /* 0x000000a5ffa47210 */ /* 0x000fc600007fe4ff */
[----:B------:R-:W-:-:S04]  /*8e30*/  IMAD.WIDE.U32 R4, R0, c[0x0][0x1e8], R4 ;  /* 0x00007a0000047a25 */ /* 0x000fc800078e0004 */
[----:B-12---:R-:W-:Y:S01]  /*8e40*/  IMAD R3, R164, c[0x0][0x1e8], RZ ;  /* 0x00007a00a4037a24 */ /* 0x006fe200078e02ff */
[----:B------:R-:W-:-:S03]  /*8e50*/  LEA R2, P0, R4, c[0x0][0x1d0], 0x1 ;  /* 0x0000740004027a11 */ /* 0x000fc600078008ff */
[----:B------:R-:W-:-:S05]  /*8e60*/  IMAD R3, R0, c[0x0][0x1ec], R3 ;  /* 0x00007b0000037a24 */ /* 0x000fca00078e0203 */
[----:B------:R-:W-:-:S04]  /*8e70*/  IADD3 R3, R5, R3, RZ ;  /* 0x0000000305037210 */ /* 0x000fc80007ffe0ff */
[----:B------:R-:W-:-:S05]  /*8e80*/  LEA.HI.X R3, R4, c[0x0][0x1d4], R3, 0x1, P0 ;  /* 0x0000750004037a11 */ /* 0x000fca00000f0c03 */
[----:B------:R-:W-:Y:S04]  /*8e90*/  STG.E.128 [R2.64], R24 ;  /* 0x0000001802007986 */ /* 0x000fe8000c101d06 */
[----:B------:R-:W-:Y:S01]  /*8ea0*/  STG.E.128 [R2.64+0x80], R40 ;  /* 0x0000802802007986 */ /* 0x000fe2000c101d06 */
[----:B------:R-:W-:Y:S05]  /*8eb0*/  EXIT ;  /* 0x000000000000794d */ /* 0x000fea0003800000 */
.L_x_478:
[----:B------:R-:W1:Y:S01]  /*8ec0*/  LDC.U8 R3, c[0x0][0x329] ;  /* 0x0000ca40ff037b82 */ /* 0x000e620000000000 */
[C---:B------:R-:W-:Y:S01]  /*8ed0*/  ISETP.NE.AND P4, PT, R150.reuse, -0x1, PT ;  /* 0xffffffff9600780c */ /* 0x040fe20003f85270 */
[----:B------:R-:W-:Y:S01]  /*8ee0*/  IMAD.IADD R153, R153, 0x1, -R90 ;  /* 0x0000000199997824 */ /* 0x000fe200078e0a5a */
[----:B------:R-:W-:Y:S01]  /*8ef0*/  SHF.R.S32.HI R5, RZ, 0x1f, R86 ;  /* 0x0000001fff057819 */ /* 0x000fe20000011456 */
[----:B------:R-:W-:Y:S04]  /*8f00*/  BSSY B0, `(.L_x_497) ;  /* 0x000003b000007945 */ /* 0x000fe80003800000 */
[----:B------:R-:W2:Y:S06]  /*8f10*/  LDC.U8 R2, c[0x0][0x328] ;  /* 0x0000ca00ff027b82 */ /* 0x000eac0000000000 */
[----:B------:R-:W-:-:S04]  /*8f20*/  @P4 IMAD.WIDE.U32 R8, R150, c[0x0][0x1e8], RZ ;  /* 0x00007a0096084a25 */ /* 0x000fc800078e00ff */
[----:B------:R-:W-:-:S05]  /*8f30*/  @!P4 IMAD.WIDE.U32 R10, R0, c[0x0][0x1e0], RZ ;  /* 0x00007800000aca25 */ /* 0x000fca00078e00ff */
[----:B------:R-:W-:Y:S02]  /*8f40*/  @!P4 MOV R8, R10 ;  /* 0x0000000a0008c202 */ /* 0x000fe40000000f00 */
[----:B-1----:R-:W-:Y:S02]  /*8f50*/  ISETP.NE.AND P1, PT, R3, RZ, PT ;  /* 0x000000ff0300720c */ /* 0x002fe40003f25270 */
[----:B--2---:R-:W-:Y:S02]  /*8f60*/  ISETP.NE.AND P3, PT, R2, RZ, PT ;  /* 0x000000ff0200720c */ /* 0x004fe40003f65270 */
[----:B------:R-:W-:Y:S01]  /*8f70*/  LEA.HI R2, R5, R86, RZ, 0x3 ;  /* 0x0000005605027211 */ /* 0x000fe200078f18ff */
[----:B------:R-:W-:Y:S01]  /*8f80*/  @P4 IMAD R5, R150, c[0x0][0x1ec], R9 ;  /* 0x00007b0096054a24 */ /* 0x000fe200078e0209 */
[----:B------:R-:W-:-:S07]  /*8f90*/  ISETP.NE.OR P2, PT, R3, RZ, !P3 ;  /* 0x000000ff0300720c */ /* 0x000fce0005f45670 */
[----:B------:R-:W-:Y:S01]  /*8fa0*/  @P1 IMAD.MOV.U32 R3, RZ, RZ, c[0x0][0x210] ;  /* 0x00008400ff031624 */ /* 0x000fe200078e00ff */
[----:B------:R-:W-:Y:S01]  /*8fb0*/  @!P4 SHF.R.S32.HI R9, RZ, 0x1f, R0 ;  /* 0x0000001fff09c819 */ /* 0x000fe20000011400 */
[----:B------:R-:W-:Y:S01]  /*8fc0*/  @!P1 IMAD.MOV.U32 R7, RZ, RZ, c[0x0][0x214] ;  /* 0x00008500ff079624 */ /* 0x000fe200078e00ff */
[----:B------:R-:W-:Y:S01]  /*8fd0*/  ISETP.NE.OR P0, PT, R150, -0x1, P2 ;  /* 0xffffffff9600780c */ /* 0x000fe20001705670 */
[----:B------:R-:W-:Y:S01]  /*8fe0*/  @P1 IMAD R3, R3, c[0x0][0x214], RZ ;  /* 0x0000850003031a24 */ /* 0x000fe200078e02ff */
[----:B------:R-:W-:Y:S01]  /*8ff0*/  LOP3.LUT R13, R2, 0x1ffffff8, RZ, 0xc0, !PT ;  /* 0x1ffffff8020d7812 */ /* 0x000fe200078ec0ff */
[----:B------:R-:W-:Y:S01]  /*9000*/  @!P4 IMAD R9, R9, c[0x0][0x1e0], RZ ;  /* 0x000078000909ca24 */ /* 0x000fe200078e02ff */
[----:B------:R-:W-:Y:S01]  /*9010*/  @!P1 SEL R3, R7, c[0x0][0x234], !P3 ;  /* 0x00008d0007039a07 */ /* 0x000fe20005800000 */
[----:B------:R-:W-:Y:S01]  /*9020*/  @P1 IMAD.MOV.U32 R7, RZ, RZ, 0x1 ;  /* 0x00000001ff071424 */ /* 0x000fe200078e00ff */
[----:B------:R-:W-:Y:S01]  /*9030*/  SHF.R.S32.HI R2, RZ, 0x3, R2 ;  /* 0x00000003ff027819 */ /* 0x000fe20000011402 */
[----:B------:R-:W-:Y:S01]  /*9040*/  @!P4 IMAD R4, R0, c[0x0][0x1e4], R9 ;  /* 0x000079000004ca24 */ /* 0x000fe200078e0209 */
[----:B------:R-:W-:Y:S01]  /*9050*/  SHF.R.S32.HI R9, RZ, 0x1f, R18 ;  /* 0x0000001fff097819 */ /* 0x000fe20000011412 */
[----:B------:R-:W-:-:S02]  /*9060*/  @!P1 IMAD R7, R3, c[0x0][0x1c0], RZ ;  /* 0x0000700003079a24 */ /* 0x000fc400078e02ff */
[----:B------:R-:W-:Y:S01]  /*9070*/  IMAD.IADD R6, R86, 0x1, -R13 ;  /* 0x0000000156067824 */ /* 0x000fe200078e0a0d */
[----:B------:R-:W-:Y:S01]  /*9080*/  @!P4 IADD3 R5, R11, R4, RZ ;  /* 0x000000040b05c210 */ /* 0x000fe20007ffe0ff */
[C---:B------:R-:W-:Y:S01]  /*9090*/  @!P0 IMAD R150, R0.reuse, c[0x0][0x214], RZ ;  /* 0x0000850000968a24 */ /* 0x040fe200078e02ff */
[----:B------:R-:W-:Y:S01]  /*90a0*/  CS2R R10, SRZ ;  /* 0x00000000000a7805 */ /* 0x000fe2000001ff00 */
[----:B------:R-:W-:Y:S02]  /*90b0*/  IMAD R0, R0, R7, RZ ;  /* 0x0000000700007224 */ /* 0x000fe400078e02ff */
[----:B------:R-:W-:Y:S01]  /*90c0*/  IMAD.SHL.U32 R6, R6, 0x8, RZ ;  /* 0x0000000806067824 */ /* 0x000fe200078e00ff */
[--C-:B------:R-:W-:Y:S01]  /*90d0*/  @!P2 SHF.R.S32.HI R11, RZ, 0x1f, R150.reuse ;  /* 0x0000001fff0ba819 */ /* 0x100fe20000011496 */
[----:B------:R-:W-:Y:S01]  /*90e0*/  @P1 IMAD.MOV.U32 R7, RZ, RZ, c[0x0][0x210] ;  /* 0x00008400ff071624 */ /* 0x000fe200078e00ff */
[----:B------:R-:W-:Y:S01]  /*90f0*/  @!P1 MOV R7, 0x1 ;  /* 0x0000000100079802 */ /* 0x000fe20000000f00 */
[----:B------:R-:W-:Y:S01]  /*9100*/  @!P2 IMAD.MOV.U32 R10, RZ, RZ, R150 ;  /* 0x000000ffff0aa224 */ /* 0x000fe200078e0096 */
[----:B------:R-:W-:Y:S01]  /*9110*/  SEL R0, R0, RZ, P2 ;  /* 0x000000ff00007207 */ /* 0x000fe20001000000 */
[----:B------:R-:W-:Y:S01]  /*9120*/  IMAD R9, R9, c[0x0][0x1f0], RZ ;  /* 0x00007c0009097a24 */ /* 0x000fe200078e02ff */
[----:B------:R-:W-:Y:S01]  /*9130*/  ISETP.GE.AND P2, PT, R2, R153, PT ;  /* 0x000000990200720c */ /* 0x000fe20003f46270 */
[----:B------:R-:W-:Y:S01]  /*9140*/  IMAD R13, R90, R7, RZ ;  /* 0x000000075a0d7224 */ /* 0x000fe200078e02ff */
[----:B------:R-:W-:Y:S01]  /*9150*/  IADD3 R4, P3, R6, R8, RZ ;  /* 0x0000000806047210 */ /* 0x000fe20007f7e0ff */
[C---:B------:R-:W-:Y:S01]  /*9160*/  IMAD R0, R18.reuse, R3, R0 ;  /* 0x0000000312007224 */ /* 0x040fe200078e0200 */
[----:B------:R-:W-:Y:S01]  /*9170*/  SHF.R.S32.HI R3, RZ, 0x1f, R2 ;  /* 0x0000001fff037819 */ /* 0x000fe20000011402 */
[----:B------:R-:W-:Y:S01]  /*9180*/  IMAD R9, R18, c[0x0][0x1f4], R9 ;  /* 0x00007d0012097a24 */ /* 0x000fe200078e0209 */
[----:B------:R-:W-:-:S02]  /*9190*/  LEA.HI.X.SX32 R5, R6, R5, 0x1, P3 ;  /* 0x0000000506057211 */ /* 0x000fc400018f0eff */
[----:B------:R-:W-:Y:S01]  /*91a0*/  SHF.R.S32.HI R17, RZ, 0x1f, R13 ;  /* 0x0000001fff117819 */ /* 0x000fe2000001140d */
[----:B------:R-:W-:Y:S01]  /*91b0*/  IMAD.WIDE R14, R165, 0x40, R2 ;  /* 0x00000040a50e7825 */ /* 0x000fe200078e0202 */
[--C-:B------:R-:W-:Y:S02]  /*91c0*/  IADD3 R13, P1, P0, R13, R10, R0.reuse ;  /* 0x0000000a0d0d7210 */ /* 0x100fe4000783e000 */
[----:B------:R-:W-:Y:S01]  /*91d0*/  SHF.R.S32.HI R10, RZ, 0x1f, R0 ;  /* 0x0000001fff0a7819 */ /* 0x000fe20000011400 */
[----:B------:R-:W-:-:S03]  /*91e0*/  IMAD.WIDE.U32 R4, R18, c[0x0][0x1f0], R4 ;  /* 0x00007c0012047a25 */ /* 0x000fc600078e0004 */
[----:B------:R-:W-:Y:S02]  /*91f0*/  IADD3.X R10, R17, R11, R10, P1, P0 ;  /* 0x0000000b110a7210 */ /* 0x000fe40000fe040a */
[----:B------:R-:W-:Y:S01]  /*9200*/  IADD3 R17, R9, R5, RZ ;  /* 0x0000000509117210 */ /* 0x000fe20007ffe0ff */
        /* <DEDUP_REMOVED lines=10> */
.L_x_498:
[----:B------:R-:W-:Y:S05]  /*92b0*/  BSYNC B0 ;  /* 0x0000000000007941 */ /* 0x000fea0003800000 */
.L_x_497:
[----:B------:R-:W-:Y:S01]  /*92c0*/  IADD3 R12, R2, 0x10, RZ ;  /* 0x00000010020c7810 */ /* 0x000fe20007ffe0ff */
[----:B------:R-:W-:Y:S03]  /*92d0*/  BSSY B0, `(.L_x_499) ;  /* 0x000000f000007945 */ /* 0x000fe60003800000 */
[----:B------:R-:W-:-:S13]  /*92e0*/  ISETP.GE.AND P0, PT, R12, R153, PT ;  /* 0x000000990c00720c */ /* 0x000fda0003f06270 */
[----:B------:R-:W-:Y:S05]  /*92f0*/  @P0 BRA `(.L_x_500) ;  /* 0x000000c000000947 */ /* 0x000fea0003800000 */
[----:B-1----:R-:W-:Y:S01]  /*9300*/  IADD3 R9, P0, R14, 0x10, RZ ;  /* 0x000000100e097810 */ /* 0x002fe20007f1e0ff */
[----:B------:R-:W-:Y:S01]  /*9310*/  IMAD.MOV.U32 R18, RZ, RZ, R4 ;  /* 0x000000ffff127224 */ /* 0x000fe200078e0004 */
[----:B------:R-:W-:-:S03]  /*9320*/  MOV R19, R17 ;  /* 0x0000001100137202 */ /* 0x000fc60000000f00 */
[----:B------:R-:W-:Y:S02]  /*9330*/  IMAD.X R0, RZ, RZ, R15, P0 ;  /* 0x000000ffff007224 */ /* 0x000fe400000e060f */
[----:B------:R-:W-:-:S04]  /*9340*/  IMAD.WIDE.U32 R18, R9, c[0x0][0x1e8], R18 ;  /* 0x00007a0009127a25 */ /* 0x000fc800078e0012 */
[----:B------:R-:W-:Y:S01]  /*9350*/  IMAD R0, R0, c[0x0][0x1e8], RZ ;  /* 0x00007a0000007a24 */ /* 0x000fe200078e02ff */
[----:B------:R-:W-:-:S03]  /*9360*/  LEA R8, P0, R18, c[0x0][0x1d0], 0x1 ;  /* 0x0000740012087a11 */ /* 0x000fc600078008ff */
[----:B------:R-:W-:-:S05]  /*9370*/  IMAD R0, R9, c[0x0][0x1ec], R0 ;  /* 0x00007b0009007a24 */ /* 0x000fca00078e0200 */
[----:B------:R-:W-:-:S04]  /*9380*/  IADD3 R0, R0, R19, RZ ;  /* 0x0000001300007210 */ /* 0x000fc80007ffe0ff */
[----:B------:R-:W-:-:S05]  /*9390*/  LEA.HI.X R9, R18, c[0x0][0x1d4], R0, 0x1, P0 ;  /* 0x0000750012097a11 */ /* 0x000fca00000f0c00 */
[----:B------:R1:W-:Y:S04]  /*93a0*/  STG.E.128 [R8.64], RZ ;  /* 0x000000ff08007986 */ /* 0x0003e8000c101d06 */
[----:B------:R1:W-:Y:S02]  /*93b0*/  STG.E.128 [R8.64+0x80], RZ ;  /* 0x000080ff08007986 */ /* 0x0003e4000c101d06 */
.L_x_500:
[----:B------:R-:W-:Y:S05]  /*93c0*/  BSYNC B0 ;  /* 0x0000000000007941 */ /* 0x000fea0003800000 */
.L_x_499:
[----:B-1----:R-:W-:Y:S01]  /*93d0*/  IADD3 R8, R2, 0x20, RZ ;  /* 0x0000002002087810 */ /* 0x002fe20007ffe0ff */
[----:B------:R-:W-:Y:S03]  /*93e0*/  BSSY B0, `(.L_x_501) ;  /* 0x000000f000007945 */ /* 0x000fe60003800000 */
[----:B------:R-:W-:-:S13]  /*93f0*/  ISETP.GE.AND P0, PT, R8, R153, PT ;  /* 0x000000990800720c */ /* 0x000fda0003f06270 */
[----:B------:R-:W-:Y:S05]  /*9400*/  @P0 BRA `(.L_x_502) ;  /* 0x000000c000000947 */ /* 0x000fea0003800000 */
[----:B------:R-:W-:Y:S01]  /*9410*/  IADD3 R9, P0, R14, 0x20, RZ ;  /* 0x000000200e097810 */ /* 0x000fe20007f1e0ff */
        /* <DEDUP_REMOVED lines=11> */
.L_x_502:
[----:B------:R-:W-:Y:S05]  /*94d0*/  BSYNC B0 ;  /* 0x0000000000007941 */ /* 0x000fea0003800000 */
.L_x_501:
[----:B------:R-:W-:Y:S01]  /*94e0*/  IADD3 R6, R2, 0x30, RZ ;  /* 0x0000003002067810 */ /* 0x000fe20007ffe0ff */
[----:B------:R-:W-:Y:S03]  /*94f0*/  BSSY B0, `(.L_x_503) ;  /* 0x000000f000007945 */ /* 0x000fe60003800000 */
[----:B------:R-:W-:-:S13]  /*9500*/  ISETP.GE.AND P0, PT, R6, R153, PT ;  /* 0x000000990600720c */ /* 0x000fda0003f06270 */
[----:B------:R-:W-:Y:S05]  /*9510*/  @P0 BRA `(.L_x_504) ;  /* 0x000000c000000947 */ /* 0x000fea0003800000 */
[----:B------:R-:W-:Y:S01]  /*9520*/  IADD3 R0, P0, R14, 0x30, RZ ;  /* 0x000000300e007810 */ /* 0x000fe20007f1e0ff */
[----:B------:R-:W-:-:S04]  /*9530*/  IMAD.MOV.U32 R14, RZ, RZ, R4 ;  /* 0x000000ffff0e7224 */ /* 0x000fc800078e0004 */
[----:B------:R-:W-:Y:S01]  /*9540*/  IMAD.X R5, RZ, RZ, R15, P0 ;  /* 0x000000ffff057224 */ /* 0x000fe200000e060f */
[----:B------:R-:W-:-:S03]  /*9550*/  MOV R15, R17 ;  /* 0x00000011000f7202 */ /* 0x000fc60000000f00 */
[----:B------:R-:W-:Y:S02]  /*9560*/  IMAD R5, R5, c[0x0][0x1e8], RZ ;  /* 0x00007a0005057a24 */ /* 0x000fe400078e02ff */
[----:B------:R-:W-:-:S04]  /*9570*/  IMAD.WIDE.U32 R14, R0, c[0x0][0x1e8], R14 ;  /* 0x00007a00000e7a25 */ /* 0x000fc800078e000e */
[----:B------:R-:W-:Y:S01]  /*9580*/  IMAD R5, R0, c[0x0][0x1ec], R5 ;  /* 0x00007b0000057a24 */ /* 0x000fe200078e0205 */
[----:B------:R-:W-:-:S04]  /*9590*/  LEA R4, P0, R14, c[0x0][0x1d0], 0x1 ;  /* 0x000074000e047a11 */ /* 0x000fc800078008ff */
[----:B------:R-:W-:-:S04]  /*95a0*/  IADD3 R5, R5, R15, RZ ;  /* 0x0000000f05057210 */ /* 0x000fc80007ffe0ff */
[----:B------:R-:W-:-:S05]  /*95b0*/  LEA.HI.X R5, R14, c[0x0][0x1d4], R5, 0x1, P0 ;  /* 0x000075000e057a11 */ /* 0x000fca00000f0c05 */
[----:B------:R2:W-:Y:S04]  /*95c0*/  STG.E.128 [R4.64], RZ ;  /* 0x000000ff04007986 */ /* 0x0005e8000c101d06 */
[----:B------:R2:W-:Y:S02]  /*95d0*/  STG.E.128 [R4.64+0x80], RZ ;  /* 0x000080ff04007986 */ /* 0x0005e4000c101d06 */
.L_x_504:
[----:B------:R-:W-:Y:S05]  /*95e0*/  BSYNC B0 ;  /* 0x0000000000007941 */ /* 0x000fea0003800000 */
.L_x_503:
[----:B------:R-:W-:-:S04]  /*95f0*/  LOP3.LUT P6, RZ, R86, 0x7, RZ, 0xc0, !PT ;  /* 0x0000000756ff7812 */ /* 0x000fc800078cc0ff */
[-C--:B------:R-:W-:Y:S02]  /*9600*/  ISETP.GE.OR P5, PT, R2, R153.reuse, P6 ;  /* 0x000000990200720c */ /* 0x080fe400037a6670 */
[-C--:B------:R-:W-:Y:S02]  /*9610*/  ISETP.GE.OR P4, PT, R12, R153.reuse, P6 ;  /* 0x000000990c00720c */ /* 0x080fe40003786670 */
[-C--:B------:R-:W-:Y:S02]  /*9620*/  ISETP.GE.OR P3, PT, R8, R153.reuse, P6 ;  /* 0x000000990800720c */ /* 0x080fe40003766670 */
[----:B------:R-:W-:-:S07]  /*9630*/  ISETP.GE.OR P6, PT, R6, R153, P6 ;  /* 0x000000990600720c */ /* 0x000fce00037c6670 */
[-C--:B------:R-:W-:Y:S02]  /*9640*/  @!P5 IMAD R9, R2, R7.reuse, RZ ;  /* 0x000000070209d224 */ /* 0x080fe400078e02ff */
[-C--:B------:R-:W-:Y:S02]  /*9650*/  @!P4 IMAD R0, R12, R7.reuse, RZ ;  /* 0x000000070c00c224 */ /* 0x080fe400078e02ff */
[----:B------:R-:W-:Y:S01]  /*9660*/  @!P3 IMAD R2, R8, R7, RZ ;  /* 0x000000070802b224 */ /* 0x000fe200078e02ff */
[CC--:B--2---:R-:W-:Y:S01]  /*9670*/  @!P5 IADD3 R4, P0, R9.reuse, R13.reuse, RZ ;  /* 0x0000000d0904d210 */ /* 0x0c4fe20007f1e0ff */
[----:B------:R-:W-:Y:S01]  /*9680*/  @!P4 IMAD.MOV.U32 R11, RZ, RZ, 0x7f800000 ;  /* 0x7f800000ff0bc424 */ /* 0x000fe200078e00ff */
[----:B------:R-:W-:Y:S02]  /*9690*/  @!P4 IADD3 R3, P1, R0, R13, RZ ;  /* 0x0000000d0003c210 */ /* 0x000fe40007f3e0ff */
[----:B------:R-:W-:Y:S02]  /*96a0*/  @!P5 LEA.HI.X.SX32 R9, R9, R10, 0x1, P0 ;  /* 0x0000000a0909d211 */ /* 0x000fe400000f0eff */
[----:B------:R-:W-:-:S02]  /*96b0*/  @!P5 LEA R14, P2, R4, c[0x0][0x200], 0x2 ;  /* 0x00008000040eda11 */ /* 0x000fc400078410ff */
[----:B------:R-:W-:Y:S02]  /*96c0*/  @!P3 IADD3 R5, P0, R2, R13, RZ ;  /* 0x0000000d0205b210 */ /* 0x000fe40007f1e0ff */
[-C--:B------:R-:W-:Y:S02]  /*96d0*/  @!P4 LEA.HI.X.SX32 R0, R0, R10.reuse, 0x1, P1 ;  /* 0x0000000a0000c211 */ /* 0x080fe400008f0eff */
[----:B------:R-:W-:Y:S02]  /*96e0*/  @!P4 LEA R8, P1, R3, c[0x0][0x200], 0x2 ;  /* 0x000080000308ca11 */ /* 0x000fe400078210ff */
[----:B------:R-:W-:Y:S02]  /*96f0*/  @!P5 LEA.HI.X R15, R4, c[0x0][0x204], R9, 0x2, P2 ;  /* 0x00008100040fda11 */ /* 0x000fe400010f1409 */
[----:B------:R-:W-:Y:S02]  /*9700*/  @!P3 LEA.HI.X.SX32 R2, R2, R10, 0x1, P0 ;  /* 0x0000000a0202b211 */ /* 0x000fe400000f0eff */
[----:B------:R-:W-:-:S02]  /*9710*/  @!P3 LEA R4, P0, R5, c[0x0][0x200], 0x2 ;  /* 0x000080000504ba11 */ /* 0x000fc400078010ff */
[----:B------:R-:W-:Y:S01]  /*9720*/  @!P4 LEA.HI.X R9, R3, c[0x0][0x204], R0, 0x2, P1 ;  /* 0x000081000309ca11 */ /* 0x000fe200008f1400 */
[----:B------:R-:W-:Y:S01]  /*9730*/  @!P5 IMAD.MOV.U32 R0, RZ, RZ, 0x7f800000 ;  /* 0x7f800000ff00d424 */ /* 0x000fe200078e00ff */
[----:B------:R-:W-:Y:S01]  /*9740*/  @!P3 LEA.HI.X R5, R5, c[0x0][0x204], R2, 0x2, P0 ;  /* 0x000081000505ba11 */ /* 0x000fe200000f1402 */
[----:B------:R-:W-:-:S03]  /*9750*/  @!P3 IMAD.MOV.U32 R3, RZ, RZ, 0x7f800000 ;  /* 0x7f800000ff03b424 */ /* 0x000fc600078e00ff */
[----:B------:R2:W-:Y:S04]  /*9760*/  @!P5 STG.E [R14.64], R0 ;  /* 0x000000000e00d986 */ /* 0x0005e8000c101906 */
[----:B------:R2:W-:Y:S04]  /*9770*/  @!P4 STG.E [R8.64], R11 ;  /* 0x0000000b0800c986 */ /* 0x0005e8000c101906 */
[----:B------:R2:W-:Y:S01]  /*9780*/  @!P3 STG.E [R4.64], R3 ;  /* 0x000000030400b986 */ /* 0x0005e2000c101906 */
[----:B------:R-:W-:Y:S05]  /*9790*/  @P6 EXIT ;  /* 0x000000000000694d */ /* 0x000fea0003800000 */
[----:B------:R-:W-:Y:S02]  /*97a0*/  IMAD R6, R6, R7, RZ ;  /* 0x0000000706067224 */ /* 0x000fe400078e02ff */
[----:B--2---:R-:W-:-:S03]  /*97b0*/  IMAD.MOV.U32 R5, RZ, RZ, 0x7f800000 ;  /* 0x7f800000ff057424 */ /* 0x004fc600078e00ff */
[----:B------:R-:W-:-:S04]  /*97c0*/  IADD3 R13, P0, R6, R13, RZ ;  /* 0x0000000d060d7210 */ /* 0x000fc80007f1e0ff */
[----:B------:R-:W-:Y:S02]  /*97d0*/  LEA.HI.X.SX32 R6, R6, R10, 0x1, P0 ;  /* 0x0000000a06067211 */ /* 0x000fe400000f0eff */
[----:B------:R-:W-:-:S04]  /*97e0*/  LEA R2, P0, R13, c[0x0][0x200], 0x2 ;  /* 0x000080000d027a11 */ /* 0x000fc800078010ff */
[----:B------:R-:W-:-:S05]  /*97f0*/  LEA.HI.X R3, R13, c[0x0][0x204], R6, 0x2, P0 ;  /* 0x000081000d037a11 */ /* 0x000fca00000f1406 */
[----:B------:R-:W-:Y:S01]  /*9800*/  STG.E [R2.64], R5 ;  /* 0x0000000502007986 */ /* 0x000fe2000c101906 */
[----:B------:R-:W-:Y:S05]  /*9810*/  EXIT ;  /* 0x000000000000794d */ /* 0x000fea0003800000 */
.L_x_505:
        /* <DEDUP_REMOVED lines=14> */
.L_x_1402:


//--------------------- .text._ZN5flash16flash_fwd_kernelI23Flash_fwd_kernel_traitsILi128ELi64ELi64ELi4ELb0ELb0EN7cutlass10bfloat16_tE19Flash_kernel_traitsILi128ELi64ELi64ELi4ES3_EELb0ELb1ELb0ELb0ELb0ELb1ELb1ELb0EEEvNS_16Flash_fwd_paramsE --------------------------
	.section	.text._ZN5flash16flash_fwd_kernelI23Flash_fwd_kernel_traitsILi128ELi64ELi64ELi4ELb0ELb0EN7cutlass10bfloat16_tE19Flash_kernel_traitsILi128ELi64ELi64ELi4ES3_EELb0ELb1ELb0ELb0ELb0ELb1ELb1ELb0EEEvNS_16Flash_fwd_paramsE,"ax",@progbits
	.sectioninfo	@"SHI_REGISTERS=205"
	.align	128
        .global         _ZN5flash16flash_fwd_kernelI23Flash_fwd_kernel_traitsILi128ELi64ELi64ELi4ELb0ELb0EN7cutlass10bfloat16_tE19Flash_kernel_traitsILi128ELi64ELi64ELi4ES3_EELb0ELb1ELb0ELb0ELb0ELb1ELb1ELb0EEEvNS_16Flash_fwd_paramsE
        .type           _ZN5flash16flash_fwd_kernelI23Flash_fwd_kernel_traitsILi128ELi64ELi64ELi4ELb0ELb0EN7cutlass10bfloat16_tE19Flash_kernel_traitsILi128ELi64ELi64ELi4ES3_EELb0ELb1ELb0ELb0ELb0ELb1ELb1ELb0EEEvNS_16Flash_fwd_paramsE,@function
        .size           _ZN5flash16flash_fwd_kernelI23Flash_fwd_kernel_traitsILi128ELi64ELi64ELi4ELb0ELb0EN7cutlass10bfloat16_tE19Flash_kernel_traitsILi128ELi64ELi64ELi4ES3_EELb0ELb1ELb0ELb0ELb0ELb1ELb1ELb0EEEvNS_16Flash_fwd_paramsE,(.L_x_1403 - _ZN5flash16flash_fwd_kernelI23Flash_fwd_kernel_traitsILi128ELi64ELi64ELi4ELb0ELb0EN7cutlass10bfloat16_tE19Flash_kernel_traitsILi128ELi64ELi64ELi4ES3_EELb0ELb1ELb0ELb0ELb0ELb1ELb1ELb0EEEvNS_16Flash_fwd_paramsE)
        .other          _ZN5flash16flash_fwd_kernelI23Flash_fwd_kernel_traitsILi128ELi64ELi64ELi4ELb0ELb0EN7cutlass10bfloat16_tE19Flash_kernel_traitsILi128ELi64ELi64ELi4ES3_EELb0ELb1ELb0ELb0ELb0ELb1ELb1ELb0EEEvNS_16Flash_fwd_paramsE,@"STO_CUDA_ENTRY STV_DEFAULT"
_ZN5flash16flash_fwd_kernelI23Flash_fwd_kernel_traitsILi128ELi64ELi64ELi4ELb0ELb0EN7cutlass10bfloat16_tE19Flash_kernel_traitsILi128ELi64ELi64ELi4ES3_EELb0ELb1ELb0ELb0ELb0ELb1ELb1ELb0EEEvNS_16Flash_fwd_paramsE:
.text._ZN5flash16flash_fwd_kernelI23Flash_fwd_kernel_traitsILi128ELi64ELi64ELi4ELb0ELb0EN7cutlass10bfloat16_tE19Flash_kernel_traitsILi128ELi64ELi64ELi4ES3_EELb0ELb1ELb0ELb0ELb0ELb1ELb1ELb0EEEvNS_16Flash_fwd_paramsE:
        /* <DEDUP_REMOVED lines=34> */
.L_x_506:
[----:B-1-34-:R-:W-:Y:S02]  /*0220*/  MOV R4, c[0x0][0x218] ;  /* 0x0000860000047a02 */ /* 0x01afe40000000f00 */
.L_x_507:
        /* <DEDUP_REMOVED lines=48> */
.L_x_509:
[----:B------:R-:W-:Y:S01]  /*0530*/  IABS R5, c[0x0][0x1c8] ;  /* 0x0000720000057a13 */ /* 0x000fe20000000000 */
[----:B------:R-:W-:Y:S01]  /*0540*/  @P0 IMAD.IADD R7, R2, 0x1, R7 ;  /* 0x0000000102070824 */ /* 0x000fe200078e0207 */
[----:B------:R-:W-:Y:S02]  /*0550*/  SHF.R.S32.HI R13, RZ, 0x1f, R20 ;  /* 0x0000001fff0d7819 */ /* 0x000fe40000011414 */
        /* <DEDUP_REMOVED lines=20> */
[----:B------:R-:W-:-:S13]  /*06a0*/  ISETP.GE.U32.AND P3, PT, R4, R5, PT ;  /* 0x000000050400720c */ /* 0x000fda0003f66070 */
        /* <DEDUP_REMOVED lines=14> */
.L_x_510:
        /* <DEDUP_REMOVED lines=14> */
[----:B------:R-:W-:Y:S01]  /*0870*/  SHF.L.U64.HI R148, R116, R148, c[0x0][0x1a4] ;  /* 0x0000690074947619 */ /* 0x000fe20000010294 */
[C---:B------:R-:W-:Y:S01]  /*0880*/  IMAD.SHL.U32 R151, R26.reuse, 0x40, RZ ;  /* 0x000000401a977824 */ /* 0x040fe200078e00ff */
[C---:B------:R-:W-:Y:S01]  /*0890*/  IADD3 R156, R26.reuse, 0x10, RZ ;  /* 0x000000101a9c7810 */ /* 0x040fe20007ffe0ff */
[----:B------:R-:W-:Y:S01]  /*08a0*/  IMAD.SHL.U32 R162, R3, 0x8, RZ ;  /* 0x0000000803a27824 */ /* 0x000fe200078e00ff */
[----:B------:R-:W-:Y:S01]  /*08b0*/  IADD3 R154, R26, 0x20, RZ ;  /* 0x000000201a9a7810 */ /* 0x000fe20007ffe0ff */
[-C--:B------:R-:W-:Y:S01]  /*08c0*/  IMAD R5, R6, R126.reuse, RZ ;  /* 0x0000007e06057224 */ /* 0x080fe200078e02ff */
[----:B------:R-:W-:Y:S01]  /*08d0*/  ISETP.GE.AND P2, PT, R156, R147, PT ;  /* 0x000000939c00720c */ /* 0x000fe20003f46270 */
[----:B------:R-:W-:Y:S01]  /*08e0*/  IMAD R0, R148, R126, RZ ;  /* 0x0000007e94007224 */ /* 0x000fe200078e02ff */
[----:B------:R-:W-:Y:S01]  /*08f0*/  IADD3 R14, P0, R162, R14, RZ ;  /* 0x0000000ea20e7210 */ /* 0x000fe20007f1e0ff */
[----:B------:R-:W-:Y:S01]  /*0900*/  IMAD R13, R13, c[0x0][0x1a8], RZ ;  /* 0x00006a000d0d7a24 */ /* 0x000fe200078e02ff */
[----:B------:R-:W-:Y:S01]  /*0910*/  SHF.R.S32.HI R163, RZ, 0x1f, R162 ;  /* 0x0000001fffa37819 */ /* 0x000fe200000114a2 */
[C---:B------:R-:W-:Y:S01]  /*0920*/  IMAD R5, R8.reuse, R93, R5 ;  /* 0x0000005d08057224 */ /* 0x040fe200078e0205 */
[----:B------:R-:W-:Y:S01]  /*0930*/  LOP3.LUT R151, R151, 0x1c0, RZ, 0xc0, !PT ;  /* 0x000001c097977812 */ /* 0x000fe200078ec0ff */
[----:B------:R-:W-:Y:S01]  /*0940*/  IMAD R8, R8, R149, R0 ;  /* 0x0000009508087224 */ /* 0x000fe200078e0200 */
[----:B------:R-:W-:Y:S01]  /*0950*/  SHF.R.S32.HI R27, RZ, 0x1f, R26 ;  /* 0x0000001fff1b7819 */ /* 0x000fe2000001141a */
[----:B------:R-:W-:Y:S01]  /*0960*/  IMAD.X R15, R163, 0x1, R15, P0 ;  /* 0x00000001a30f7824 */ /* 0x000fe200000e060f */
[----:B------:R-:W-:Y:S01]  /*0970*/  LOP3.LUT R0, R151, 0x38, R162, 0xf8, !PT ;  /* 0x0000003897007812 */ /* 0x000fe200078ef8a2 */
[----:B------:R-:W-:Y:S01]  /*0980*/  IMAD R18, R20, c[0x0][0x1ac], R13 ;  /* 0x00006b0014127a24 */ /* 0x000fe200078e020d */
[----:B------:R-:W-:Y:S01]  /*0990*/  ISETP.GE.AND P1, PT, R154, R147, PT ;  /* 0x000000939a00720c */ /* 0x000fe20003f26270 */
[----:B------:R-:W-:Y:S01]  /*09a0*/  IMAD.WIDE.U32 R20, R20, c[0x0][0x1a8], R14 ;  /* 0x00006a0014147a25 */ /* 0x000fe200078e000e */
[----:B------:R-:W-:-:S02]  /*09b0*/  SHF.R.U32.HI R151, RZ, 0x3, R151 ;  /* 0x00000003ff977819 */ /* 0x000fc40000011697 */
[C---:B------:R-:W-:Y:S01]  /*09c0*/  IADD3 R152, R26.reuse, 0x30, RZ ;  /* 0x000000301a987810 */ /* 0x040fe20007ffe0ff */
[----:B------:R-:W-:Y:S01]  /*09d0*/  IMAD.WIDE R164, R165, 0x40, R26 ;  /* 0x00000040a5a47825 */ /* 0x000fe200078e021a */
[----:B------:R-:W-:Y:S02]  /*09e0*/  ISETP.GE.AND P3, PT, R26, R147, PT ;  /* 0x000000931a00720c */ /* 0x000fe40003f66270 */
[----:B------:R-:W-:Y:S01]  /*09f0*/  LOP3.LUT R151, R0, R151, RZ, 0x3c, !PT ;  /* 0x0000009700977212 */ /* 0x000fe200078e3cff */
[----:B------:R-:W-:Y:S01]  /*0a00*/  IMAD R13, R27, c[0x0][0x198], RZ ;  /* 0x000066001b0d7a24 */ /* 0x000fe200078e02ff */
[----:B------:R-:W-:Y:S01]  /*0a10*/  ISETP.GE.AND P0, PT, R152, R147, PT ;  /* 0x000000939800720c */ /* 0x000fe20003f06270 */
[----:B------:R-:W-:Y:S01]  /*0a20*/  IMAD.WIDE.U32 R14, R26, c[0x0][0x198], R162 ;  /* 0x000066001a0e7a25 */ /* 0x000fe200078e00a2 */
[----:B------:R-:W-:Y:S02]  /*0a30*/  @!P2 IADD3 R16, P5, R164, 0x10, RZ ;  /* 0x00000010a410a810 */ /* 0x000fe40007fbe0ff */
[----:B------:R-:W-:Y:S01]  /*0a40*/  LEA.HI R2, R97, R94, RZ, 0x6 ;  /* 0x0000005e61027211 */ /* 0x000fe200078f30ff */
[----:B------:R-:W-:Y:S01]  /*0a50*/  IMAD R0, R26, c[0x0][0x19c], R13 ;  /* 0x000067001a007a24 */ /* 0x000fe200078e020d */
[----:B------:R-:W-:Y:S01]  /*0a60*/  IADD3 R158, P4, R158, R14, RZ ;  /* 0x0000000e9e9e7210 */ /* 0x000fe20007f9e0ff */
[----:B------:R-:W-:Y:S01]  /*0a70*/  IMAD.IADD R19, R21, 0x1, R18 ;  /* 0x0000000115137824 */ /* 0x000fe200078e0212 */
[----:B------:R-:W-:Y:S01]  /*0a80*/  SHF.R.S32.HI R123, RZ, 0x1f, R118 ;  /* 0x0000001fff7b7819 */ /* 0x000fe20000011476 */
[----:B------:R-:W-:Y:S01]  /*0a90*/  @!P3 IMAD.MOV.U32 R18, RZ, RZ, R20 ;  /* 0x000000ffff12b224 */ /* 0x000fe200078e0014 */
[----:B------:R-:W-:Y:S01]  /*0aa0*/  IADD3.X R159, R9, R15, R0, P4, !PT ;  /* 0x0000000f099f7210 */ /* 0x000fe200027fe400 */
[----:B------:R-:W-:Y:S01]  /*0ab0*/  @!P2 IMAD.X R15, RZ, RZ, R165, P5 ;  /* 0x000000ffff0fa224 */ /* 0x000fe200028e06a5 */
[C---:B------:R-:W-:Y:S01]  /*0ac0*/  @!P1 IADD3 R12, P5, R164.reuse, 0x20, RZ ;  /* 0x00000020a40c9810 */ /* 0x040fe20007fbe0ff */
[----:B------:R-:W-:Y:S01]  /*0ad0*/  @!P3 IMAD R9, R165, c[0x0][0x190], RZ ;  /* 0x00006400a509ba24 */ /* 0x000fe200078e02ff */
[----:B------:R-:W-:Y:S01]  /*0ae0*/  @!P0 IADD3 R14, P4, R164, 0x30, RZ ;  /* 0x00000030a40e8810 */ /* 0x000fe20007f9e0ff */
[----:B------:R-:W-:-:S02]  /*0af0*/  IMAD.SHL.U32 R2, R2, 0x8, RZ ;  /* 0x0000000802027824 */ /* 0x000fc400078e00ff */
[----:B------:R-:W-:Y:S02]  /*0b00*/  @!P1 IMAD.X R13, RZ, RZ, R165, P5 ;  /* 0x000000ffff0d9224 */ /* 0x000fe400028e06a5 */
[--C-:B------:R-:W-:Y:S01]  /*0b10*/  @!P2 IMAD.MOV.U32 R29, RZ, RZ, R19.reuse ;  /* 0x000000ffff1da224 */ /* 0x100fe200078e0013 */
[----:B------:R-:W-:Y:S01]  /*0b20*/  LOP3.LUT R151, R151, 0xfffffe00, R2, 0xf8, !PT ;  /* 0xfffffe0097977812 */ /* 0x000fe200078ef802 */
[--C-:B------:R-:W-:Y:S02]  /*0b30*/  @!P1 IMAD.MOV.U32 R25, RZ, RZ, R19.reuse ;  /* 0x000000ffff199224 */ /* 0x100fe400078e0013 */
[----:B------:R-:W-:Y:S02]  /*0b40*/  @!P0 IMAD.MOV.U32 R21, RZ, RZ, R19 ;  /* 0x000000ffff158224 */ /* 0x000fe400078e0013 */
[C---:B------:R-:W-:Y:S02]  /*0b50*/  @!P3 IMAD R0, R164.reuse, c[0x0][0x194], R9 ;  /* 0x00006500a400ba24 */ /* 0x040fe400078e0209 */
[----:B------:R-:W-:-:S04]  /*0b60*/  @!P3 IMAD.WIDE.U32 R18, R164, c[0x0][0x190], R18 ;  /* 0x00006400a412ba25 */ /* 0x000fc800078e0012 */
[----:B------:R-:W-:Y:S02]  /*0b70*/  @!P1 IMAD R13, R13, c[0x0][0x190], RZ ;  /* 0x000064000d0d9a24 */ /* 0x000fe400078e02ff */
[----:B------:R-:W-:Y:S02]  /*0b80*/  @!P1 IMAD.MOV.U32 R24, RZ, RZ, R20 ;  /* 0x000000ffff189224 */ /* 0x000fe400078e0014 */
[----:B------:R-:W-:Y:S01]  /*0b90*/  @!P0 IMAD.X R9, RZ, RZ, R165, P4 ;  /* 0x000000ffff098224 */ /* 0x000fe200020e06a5 */
[----:B------:R-:W-:Y:S01]  /*0ba0*/  @!P3 LEA R30, P4, R18, c[0x0][0x160], 0x1 ;  /* 0x00005800121eba11 */ /* 0x000fe200078808ff */
[----:B------:R-:W-:Y:S02]  /*0bb0*/  @!P2 IMAD R15, R15, c[0x0][0x190], RZ ;  /* 0x000064000f0faa24 */ /* 0x000fe400078e02ff */
[----:B------:R-:W-:Y:S02]  /*0bc0*/  @!P3 IMAD.IADD R0, R19, 0x1, R0 ;  /* 0x000000011300b824 */ /* 0x000fe400078e0200 */
[----:B------:R-:W-:-:S02]  /*0bd0*/  @!P2 IMAD.MOV.U32 R28, RZ, RZ, R20 ;  /* 0x000000ffff1ca224 */ /* 0x000fc400078e0014 */
[----:B------:R-:W-:Y:S01]  /*0be0*/  @!P1 IMAD R2, R12, c[0x0][0x194], R13 ;  /* 0x000065000c029a24 */ /* 0x000fe200078e020d */
[----:B------:R-:W-:Y:S01]  /*0bf0*/  @!P3 LEA.HI.X R31, R18, c[0x0][0x164], R0, 0x1, P4 ;  /* 0x00005900121fba11 */ /* 0x000fe200020f0c00 */
[----:B------:R-:W-:Y:S02]  /*0c00*/  @!P0 IMAD R9, R9, c[0x0][0x190], RZ ;  /* 0x0000640009098a24 */ /* 0x000fe400078e02ff */
[----:B------:R-:W-:-:S04]  /*0c10*/  @!P1 IMAD.WIDE.U32 R12, R12, c[0x0][0x190], R24 ;  /* 0x000064000c0c9a25 */ /* 0x000fc800078e0018 */
[C---:B------:R-:W-:Y:S02]  /*0c20*/  @!P2 IMAD R4, R16.reuse, c[0x0][0x194], R15 ;  /* 0x000065001004aa24 */ /* 0x040fe400078e020f */
[----:B------:R-:W-:Y:S01]  /*0c30*/  @!P2 IMAD.WIDE.U32 R16, R16, c[0x0][0x190], R28 ;  /* 0x000064001010aa25 */ /* 0x000fe200078e001c */
[----:B------:R-:W-:-:S03]  /*0c40*/  @!P1 LEA R28, P4, R12, c[0x0][0x160], 0x1 ;  /* 0x000058000c1c9a11 */ /* 0x000fc600078808ff */
[----:B------:R-:W-:Y:S01]  /*0c50*/  @!P0 IMAD R0, R14, c[0x0][0x194], R9 ;  /* 0x000065000e008a24 */ /* 0x000fe200078e0209 */
[----:B------:R-:W-:Y:S01]  /*0c60*/  @!P2 LEA R18, P5, R16, c[0x0][0x160], 0x1 ;  /* 0x000058001012aa11 */ /* 0x000fe200078a08ff */
[----:B------:R-:W-:Y:S01]  /*0c70*/  @!P1 IMAD.IADD R2, R13, 0x1, R2 ;  /* 0x000000010d029824 */ /* 0x000fe200078e0202 */
[CC--:B------:R-:W-:Y:S01]  /*0c80*/  LEA.HI R13, R97.reuse, R94.reuse, RZ, 0x4 ;  /* 0x0000005e610d7211 */ /* 0x0c0fe200078f20ff */
[----:B------:R-:W-:Y:S01]  /*0c90*/  IMAD R9, R126, -0x40, R92 ;  /* 0xffffffc07e097824 */ /* 0x000fe200078e025c */
[----:B------:R-:W-:Y:S01]  /*0ca0*/  LEA.HI R97, R97, R94, RZ, 0x5 ;  /* 0x0000005e61617211 */ /* 0x000fe200078f28ff */
[----:B------:R-:W-:Y:S01]  /*0cb0*/  IMAD R161, R123, c[0x0][0x1b0], RZ ;  /* 0x00006c007ba17a24 */ /* 0x000fe200078e02ff */
[----:B------:R-:W-:Y:S01]  /*0cc0*/  @!P1 LEA.HI.X R29, R12, c[0x0][0x164], R2, 0x1, P4 ;  /* 0x000059000c1d9a11 */ /* 0x000fe200020f0c02 */
[----:B------:R-:W-:Y:S01]  /*0cd0*/  @!P2 IMAD.IADD R4, R17, 0x1, R4 ;  /* 0x000000011104a824 */ /* 0x000fe200078e0204 */
[----:B------:R-:W-:Y:S01]  /*0ce0*/  ISETP.GE.AND P4, PT, R156, R9, PT ;  /* 0x000000099c00720c */ /* 0x000fe20003f86270 */
[----:B------:R-:W-:Y:S01]  /*0cf0*/  @!P0 IMAD.WIDE.U32 R14, R14, c[0x0][0x190], R20 ;  /* 0x000064000e0e8a25 */ /* 0x000fe200078e0014 */
[----:B------:R-:W-:-:S02]  /*0d00*/  SHF.R.S32.HI R96, RZ, 0x5, R97 ;  /* 0x00000005ff607819 */ /* 0x000fc40000011461 */
[----:B------:R-:W-:Y:S01]  /*0d10*/  @!P2 LEA.HI.X R19, R16, c[0x0][0x164], R4, 0x1, P5 ;  /* 0x000059001013aa11 */ /* 0x000fe200028f0c04 */
[----:B------:R-:W-:Y:S01]  /*0d20*/  IMAD R161, R118, c[0x0][0x1b4], R161 ;  /* 0x00006d0076a17a24 */ /* 0x000fe200078e02a1 */
[----:B------:R-:W-:Y:S01]  /*0d30*/  @!P0 LEA R20, P5, R14, c[0x0][0x160], 0x1 ;  /* 0x000058000e148a11 */ /* 0x000fe200078a08ff */
[----:B------:R-:W-:Y:S01]  /*0d40*/  IMAD.WIDE.U32 R158, R118, c[0x0][0x1b0], R158 ;  /* 0x00006c00769e7a25 */ /* 0x000fe200078e009e */
[----:B------:R-:W-:-:S03]  /*0d50*/  SHF.R.S32.HI R4, RZ, 0x4, R13 ;  /* 0x00000004ff047819 */ /* 0x000fc6000001140d */
[----:B------:R-:W-:Y:S01]  /*0d60*/  @!P0 IMAD.IADD R0, R15, 0x1, R0 ;  /* 0x000000010f008824 */ /* 0x000fe200078e0200 */
[----:B------:R-:W-:Y:S01]  /*0d70*/  LEA.HI R10, R13, R4, RZ, 0x1 ;  /* 0x000000040d0a7211 */ /* 0x000fe200078f08ff */
[----:B------:R-:W-:Y:S01]  /*0d80*/  IMAD.IADD R161, R159, 0x1, R161 ;  /* 0x000000019fa17824 */ /* 0x000fe200078e02a1 */
[----:B------:R-:W-:Y:S01]  /*0d90*/  LOP3.LUT R13, R13, 0xfffffff0, RZ, 0xc0, !PT ;  /* 0xfffffff00d0d7812 */ /* 0x000fe200078ec0ff */
[----:B------:R-:W-:Y:S01]  /*0da0*/  IMAD.MOV.U32 R160, RZ, RZ, R158 ;  /* 0x000000ffffa07224 */ /* 0x000fe200078e009e */
[----:B------:R-:W-:Y:S01]  /*0db0*/  @!P0 LEA.HI.X R21, R14, c[0x0][0x164], R0, 0x1, P5 ;  /* 0x000059000e158a11 */ /* 0x000fe200028f0c00 */
[----:B------:R-:W-:Y:S01]  /*0dc0*/  IMAD R17, R27, c[0x0][0x1a0], RZ ;  /* 0x000068001b117a24 */ /* 0x000fe200078e02ff */
[----:B------:R-:W-:Y:S01]  /*0dd0*/  LOP3.LUT R10, R10, 0xfffffffe, RZ, 0xc0, !PT ;  /* 0xfffffffe0a0a7812 */ /* 0x000fe200078ec0ff */
[----:B------:R-:W-:-:S04]  /*0de0*/  IMAD.WIDE.U32 R24, R26, c[0x0][0x1a0], R162 ;  /* 0x000068001a187a25 */ /* 0x000fc800078e00a2 */
[----:B------:R-:W-:Y:S01]  /*0df0*/  IMAD.WIDE.U32 R14, R126, R93, R160 ;  /* 0x0000005d7e0e7225 */ /* 0x000fe200078e00a0 */
[----:B------:R-:W-:-:S03]  /*0e00*/  IADD3 R22, P6, R22, R24, RZ ;  /* 0x0000001816167210 */ /* 0x000fc60007fde0ff */
[----:B------:R-:W-:Y:S02]  /*0e10*/  IMAD R0, R26, c[0x0][0x1a4], R17 ;  /* 0x000069001a007a24 */ /* 0x000fe400078e0211 */
[----:B------:R-:W-:Y:S02]  /*0e20*/  IMAD.MOV.U32 R2, RZ, RZ, c[0x0][0x19c] ;  /* 0x00006700ff027624 */ /* 0x000fe400078e00ff */
[----:B------:R-:W-:Y:S01]  /*0e30*/  IMAD.IADD R15, R15, 0x1, R5 ;  /* 0x000000010f0f7824 */ /* 0x000fe200078e0205 */
[----:B------:R-:W-:Y:S01]  /*0e40*/  @!P4 LEA R5, P5, R7, R14, 0x4 ;  /* 0x0000000e0705c211 */ /* 0x000fe200078a20ff */
[----:B------:R-:W-:Y:S01]  /*0e50*/  IMAD.SHL.U32 R151, R151, 0x2, RZ ;  /* 0x0000000297977824 */ /* 0x000fe200078e00ff */
[----:B------:R-:W-:Y:S01]  /*0e60*/  IADD3.X R23, R11, R25, R0, P6, !PT ;  /* 0x000000190b177210 */ /* 0x000fe200037fe400 */
[C---:B------:R-:W-:Y:S01]  /*0e70*/  IMAD.WIDE.U32 R24, R7.reuse, 0x20, RZ ;  /* 0x0000002007187825 */ /* 0x040fe200078e00ff */
[----:B------:R-:W-:Y:S02]  /*0e80*/  @!P4 LEA.HI.X R0, R7, R15, R2, 0x4, P5 ;  /* 0x0000000f0700c211 */ /* 0x000fe400028f2402 */
[C---:B------:R-:W-:Y:S01]  /*0e90*/  @!P4 LEA R16, P5, R5.reuse, c[0x0][0x168], 0x1 ;  /* 0x00005a000510ca11 */ /* 0x040fe200078a08ff */
[----:B------:R-:W-:Y:S01]  /*0ea0*/  @!PT LDS RZ, [RZ] ;  /* 0x00000000fffff984 */ /* 0x000fe20000000800 */
[----:B------:R-:W-:Y:S01]  /*0eb0*/  @!PT LDS RZ, [RZ] ;  /* 0x00000000fffff984 */ /* 0x000fe20000000800 */
[----:B------:R-:W-:Y:S01]  /*0ec0*/  @!PT LDS RZ, [RZ] ;  /* 0x00000000fffff984 */ /* 0x000fe20000000800 */
[----:B------:R1:W-:Y:S01]  /*0ed0*/  @!P3 LDGSTS.E.BYPASS.LTC128B.128 [R151], [R30.64] ;  /* 0x000000001e97bfae */ /* 0x0003e2000b901d46 */
[----:B------:R-:W-:Y:S01]  /*0ee0*/  IMAD.IADD R10, R4, 0x1, -R10 ;  /* 0x00000001040a7824 */ /* 0x000fe200078e0a0a */
[-C--:B------:R-:W-:Y:S01]  /*0ef0*/  ISETP.GE.AND P6, PT, R26, R9.reuse, PT ;  /* 0x000000091a00720c */ /* 0x080fe20003fc6270 */
[----:B------:R-:W-:Y:S01]  /*0f00*/  IMAD.SHL.U32 R4, R2, 0x20, RZ ;  /* 0x0000002002047824 */ /* 0x000fe200078e00ff */
[----:B------:R-:W-:Y:S01]  /*0f10*/  @!P4 LEA.HI.X R17, R5, c[0x0][0x16c], R0, 0x1, P5 ;  /* 0x00005b000511ca11 */ /* 0x000fe200028f0c00 */
[----:B------:R1:W-:Y:S01]  /*0f20*/  @!P3 LDGSTS.E.BYPASS.LTC128B.128 [R151+0x2000], [R30.64+0x80] ;  /* 0x020000801e97bfae */ /* 0x0003e2000b901d46 */
[----:B------:R-:W-:Y:S01]  /*0f30*/  ISETP.GE.AND P5, PT, R26, R9, PT ;  /* 0x000000091a00720c */ /* 0x000fe20003fa6270 */
[----:B------:R-:W-:-:S02]  /*0f40*/  IMAD.IADD R13, R94, 0x1, -R13 ;  /* 0x000000015e0d7824 */ /* 0x000fc400078e0a0d */
[----:B------:R2:W-:Y:S01]  /*0f50*/  @!P2 LDGSTS.E.BYPASS.LTC128B.128 [R151+0x800], [R18.64] ;  /* 0x008000001297afae */ /* 0x0005e2000b901d46 */
[----:B------:R-:W-:Y:S02]  /*0f60*/  IMAD.SHL.U32 R145, R3, 0x40, RZ ;  /* 0x0000004003917824 */ /* 0x000fe400078e00ff */
[----:B------:R-:W-:Y:S01]  /*0f70*/  SHF.R.S32.HI R0, RZ, 0x1f, R13 ;  /* 0x0000001fff007819 */ /* 0x000fe2000001140d */
[----:B------:R2:W-:Y:S01]  /*0f80*/  @!P2 LDGSTS.E.BYPASS.LTC128B.128 [R151+0x2800], [R18.64+0x80] ;  /* 0x028000801297afae */ /* 0x0005e2000b901d46 */
[----:B------:R-:W-:Y:S01]  /*0f90*/  ISETP.GE.AND P2, PT, R154, R9, PT ;  /* 0x000000099a00720c */ /* 0x000fe20003f46270 */
[----:B------:R-:W-:Y:S01]  /*0fa0*/  IMAD R123, R123, c[0x0][0x1b8], RZ ;  /* 0x00006e007b7b7a24 */ /* 0x000fe200078e02ff */
[----:B------:R-:W-:Y:S01]  /*0fb0*/  LEA.HI R5, R0, R13, RZ, 0x3 ;  /* 0x0000000d00057211 */ /* 0x000fe200078f18ff */
[----:B------:R1:W-:Y:S01]  /*0fc0*/  @!P1 LDGSTS.E.BYPASS.LTC128B.128 [R151+0x1000], [R28.64] ;  /* 0x010000001c979fae */ /* 0x0003e2000b901d46 */
[----:B------:R-:W-:Y:S01]  /*0fd0*/  IMAD.SHL.U32 R12, R26, 0x8, RZ ;  /* 0x000000081a0c7824 */ /* 0x000fe200078e00ff */
[----:B------:R-:W-:Y:S01]  /*0fe0*/  LOP3.LUT R145, R145, 0x1c0, RZ, 0xc0, !PT ;  /* 0x000001c091917812 */ /* 0x000fe200078ec0ff */
[C---:B------:R-:W-:Y:S01]  /*0ff0*/  IMAD R123, R118.reuse, c[0x0][0x1bc], R123 ;  /* 0x00006f00767b7a24 */ /* 0x040fe200078e027b */
[----:B------:R1:W-:Y:S01]  /*1000*/  @!P1 LDGSTS.E.BYPASS.LTC128B.128 [R151+0x3000], [R28.64+0x80] ;  /* 0x030000801c979fae */ /* 0x0003e2000b901d46 */
[----:B------:R-:W-:Y:S01]  /*1010*/  LOP3.LUT R0, R5, 0xfffffff8, RZ, 0xc0, !PT ;  /* 0xfffffff805007812 */ /* 0x000fe200078ec0ff */
[----:B------:R-:W-:Y:S01]  /*1020*/  IMAD.WIDE.U32 R118, R118, c[0x0][0x1b8], R22 ;  /* 0x00006e0076767a25 */ /* 0x000fe200078e0016 */
[----:B------:R-:W-:Y:S01]  /*1030*/  LOP3.LUT R12, R145, 0x8, R12, 0xf8, !PT ;  /* 0x00000008910c7812 */ /* 0x000fe200078ef80c */
[----:B------:R3:W-:Y:S01]  /*1040*/  @!P0 LDGSTS.E.BYPASS.LTC128B.128 [R151+0x1800], [R20.64] ;  /* 0x0180000014978fae */ /* 0x0007e2000b901d46 */
[----:B------:R-:W-:Y:S01]  /*1050*/  SHF.R.U32.HI R145, RZ, 0x3, R145 ;  /* 0x00000003ff917819 */ /* 0x000fe20000011691 */
[----:B------:R-:W-:Y:S01]  /*1060*/  IMAD.IADD R0, R13, 0x1, -R0 ;  /* 0x000000010d007824 */ /* 0x000fe200078e0a00 */
[----:B------:R-:W-:Y:S01]  /*1070*/  @!P2 IADD3 R11, P3, R14, R24, RZ ;  /* 0x000000180e0ba210 */ /* 0x000fe20007f7e0ff */
[----:B------:R3:W-:Y:S01]  /*1080*/  @!P0 LDGSTS.E.BYPASS.LTC128B.128 [R151+0x3800], [R20.64+0x80] ;  /* 0x0380008014978fae */ /* 0x0007e2000b901d46 */
[----:B------:R-:W-:Y:S01]  /*1090*/  IMAD.IADD R123, R119, 0x1, R123 ;  /* 0x00000001777b7824 */ /* 0x000fe200078e027b */
[----:B------:R-:W-:Y:S01]  /*10a0*/  LOP3.LUT R145, R12, R145, RZ, 0x3c, !PT ;  /* 0x000000910c917212 */ /* 0x000fe200078e3cff */
[----:B------:R-:W-:Y:S01]  /*10b0*/  IMAD.MOV.U32 R122, RZ, RZ, R118 ;  /* 0x000000ffff7a7224 */ /* 0x000fe200078e0076 */
[----:B------:R-:W-:Y:S01]  /*10c0*/  @!P2 IADD3.X R4, R15, R25, R4, P3, !PT ;  /* 0x000000190f04a210 */ /* 0x000fe20001ffe404 */
[----:B------:R-:W-:Y:S01]  /*10d0*/  IMAD.SHL.U32 R12, R10, 0x8, RZ ;  /* 0x000000080a0c7824 */ /* 0x000fe200078e00ff */
[----:B------:R-:W-:Y:S01]  /*10e0*/  @!P2 LEA R24, P3, R11, c[0x0][0x168], 0x1 ;  /* 0x00005a000b18aa11 */ /* 0x000fe200078608ff */
[----:B------:R-:W-:-:S02]  /*10f0*/  IMAD.MOV.U32 R117, RZ, RZ, c[0x0][0x1a4] ;  /* 0x00006900ff757624 */ /* 0x000fc400078e00ff */
[----:B------:R-:W-:Y:S01]  /*1100*/  IMAD.SHL.U32 R95, R5, 0x40, RZ ;  /* 0x00000040055f7824 */ /* 0x000fe200078e00ff */
[----:B------:R-:W-:Y:S01]  /*1110*/  @!P2 LEA.HI.X R25, R11, c[0x0][0x16c], R4, 0x1, P3 ;  /* 0x00005b000b19aa11 */ /* 0x000fe200018f0c04 */
[----:B------:R-:W-:Y:S01]  /*1120*/  IMAD.SHL.U32 R4, R0, 0x40, RZ ;  /* 0x0000004000047824 */ /* 0x000fe200078e00ff */
[----:B--2---:R-:W-:Y:S01]  /*1130*/  @!P5 LEA R18, P1, R14, c[0x0][0x168], 0x1 ;  /* 0x00005a000e12da11 */ /* 0x004fe200078208ff */
[----:B------:R-:W-:Y:S01]  /*1140*/  IMAD R145, R10, 0x200, R145 ;  /* 0x000002000a917824 */ /* 0x000fe200078e0291 */
[-C--:B------:R-:W-:Y:S01]  /*1150*/  ISETP.GE.AND P3, PT, R152, R9.reuse, PT ;  /* 0x000000099800720c */ /* 0x080fe20003f66270 */
[----:B------:R-:W-:Y:S01]  /*1160*/  IMAD.SHL.U32 R125, R94, 0x2, RZ ;  /* 0x000000025e7d7824 */ /* 0x000fe200078e00ff */
[----:B------:R-:W-:Y:S01]  /*1170*/  @!P5 LEA.HI.X R19, R14, c[0x0][0x16c], R15, 0x1, P1 ;  /* 0x00005b000e13da11 */ /* 0x000fe200008f0c0f */
[----:B------:R-:W-:Y:S01]  /*1180*/  IMAD.SHL.U32 R145, R145, 0x2, RZ ;  /* 0x0000000291917824 */ /* 0x000fe200078e00ff */
[----:B------:R-:W-:Y:S02]  /*1190*/  ISETP.GE.AND P1, PT, R152, R9, PT ;  /* 0x000000099800720c */ /* 0x000fe40003f26270 */
[----:B------:R-:W-:Y:S01]  /*11a0*/  LOP3.LUT R13, R4, 0x1c0, RZ, 0xc0, !PT ;  /* 0x000001c0040d7812 */ /* 0x000fe200078ec0ff */
[----:B------:R2:W-:Y:S01]  /*11b0*/  @!P5 LDGSTS.E.BYPASS.LTC128B.128 [R151+0x4000], [R18.64] ;  /* 0x040000001297dfae */ /* 0x0005e2000b901d46 */
[----:B------:R-:W-:-:S02]  /*11c0*/  LOP3.LUT R95, R95, 0xfffffe00, RZ, 0xc0, !PT ;  /* 0xfffffe005f5f7812 */ /* 0x000fc400078ec0ff */
[----:B------:R-:W-:Y:S01]  /*11d0*/  LOP3.LUT R4, R13, 0x8, R12, 0xf8, !PT ;  /* 0x000000080d047812 */ /* 0x000fe200078ef80c */
[----:B------:R2:W-:Y:S01]  /*11e0*/  @!P5 LDGSTS.E.BYPASS.LTC128B.128 [R151+0x6000], [R18.64+0x80] ;  /* 0x060000801297dfae */ /* 0x0005e2000b901d46 */
[-C--:B------:R-:W-:Y:S01]  /*11f0*/  ISETP.GE.AND P5, PT, R156, R9.reuse, PT ;  /* 0x000000099c00720c */ /* 0x080fe20003fa6270 */
[----:B------:R-:W-:Y:S01]  /*1200*/  @!P3 IMAD R10, R117, 0x30, RZ ;  /* 0x00000030750ab824 */ /* 0x000fe200078e02ff */
[----:B------:R-:W-:Y:S01]  /*1210*/  SHF.R.U32.HI R13, RZ, 0x3, R13 ;  /* 0x00000003ff0d7819 */ /* 0x000fe2000001160d */
[----:B------:R4:W-:Y:S01]  /*1220*/  @!P4 LDGSTS.E.BYPASS.LTC128B.128 [R151+0x4800], [R16.64] ;  /* 0x048000001097cfae */ /* 0x0009e2000b901d46 */
[----:B------:R-:W-:Y:S01]  /*1230*/  IMAD R5, R96, 0x400, R95 ;  /* 0x0000040060057824 */ /* 0x000fe200078e025f */
[----:B------:R-:W-:Y:S01]  /*1240*/  IADD3 R143, R145, 0x4020, RZ ;  /* 0x00004020918f7810 */ /* 0x000fe20007ffe0ff */
[----:B------:R-:W-:Y:S01]  /*1250*/  @!P1 IMAD R11, R2, 0x30, RZ ;  /* 0x00000030020b9824 */ /* 0x000fe200078e02ff */
[----:B------:R4:W-:Y:S01]  /*1260*/  @!P4 LDGSTS.E.BYPASS.LTC128B.128 [R151+0x6800], [R16.64+0x80] ;  /* 0x068000801097cfae */ /* 0x0009e2000b901d46 */
[----:B------:R-:W-:Y:S01]  /*1270*/  @!P1 IMAD.WIDE.U32 R14, R7, 0x30, R14 ;  /* 0x00000030070e9825 */ /* 0x000fe200078e000e */
[----:B------:R-:W-:-:S02]  /*1280*/  ISETP.GE.AND P4, PT, R154, R9, PT ;  /* 0x000000099a00720c */ /* 0x000fc40003f86270 */
[----:B------:R5:W-:Y:S01]  /*1290*/  @!P2 LDGSTS.E.BYPASS.LTC128B.128 [R151+0x5000], [R24.64] ;  /* 0x050000001897afae */ /* 0x000be2000b901d46 */
[----:B------:R-:W-:Y:S01]  /*12a0*/  @!P1 IMAD.IADD R11, R15, 0x1, R11 ;  /* 0x000000010f0b9824 */ /* 0x000fe200078e020b */
[----:B---3--:R-:W-:Y:S01]  /*12b0*/  @!P1 LEA R20, P0, R14, c[0x0][0x168], 0x1 ;  /* 0x00005a000e149a11 */ /* 0x008fe200078008ff */
[----:B------:R-:W-:Y:S01]  /*12c0*/  IMAD.SHL.U32 R9, R117, 0x20, RZ ;  /* 0x0000002075097824 */ /* 0x000fe200078e00ff */
[----:B------:R5:W-:Y:S01]  /*12d0*/  @!P2 LDGSTS.E.BYPASS.LTC128B.128 [R151+0x7000], [R24.64+0x80] ;  /* 0x070000801897afae */ /* 0x000be2000b901d46 */
[----:B------:R-:W-:Y:S01]  /*12e0*/  LOP3.LUT R4, R4, R13, RZ, 0x3c, !PT ;  /* 0x0000000d04047212 */ /* 0x000fe200078e3cff */
[----:B------:R-:W-:Y:S01]  /*12f0*/  IMAD R96, R96, 0x10, R98 ;  /* 0x0000001060607824 */ /* 0x000fe200078e0262 */
[----:B------:R-:W-:Y:S01]  /*1300*/  @!P1 LEA.HI.X R21, R14, c[0x0][0x16c], R11, 0x1, P0 ;  /* 0x00005b000e159a11 */ /* 0x000fe200000f0c0b */
[----:B------:R-:W-:Y:S01]  /*1310*/  IMAD.WIDE.U32 R14, R116, 0x20, RZ ;  /* 0x00000020740e7825 */ /* 0x000fe200078e00ff */
[----:B------:R-:W-:-:S03]  /*1320*/  LOP3.LUT R125, R125, 0x6, RZ, 0xc0, !PT ;  /* 0x000000067d7d7812 */ /* 0x000fc600078ec0ff */
[----:B------:R3:W-:Y:S01]  /*1330*/  @!P1 LDGSTS.E.BYPASS.LTC128B.128 [R151+0x5800], [R20.64] ;  /* 0x0580000014979fae */ /* 0x0007e2000b901d46 */
[----:B------:R-:W-:Y:S02]  /*1340*/  IMAD.IADD R146, R4, 0x1, R5 ;  /* 0x0000000104927824 */ /* 0x000fe400078e0205 */
[----:B--2---:R-:W-:Y:S01]  /*1350*/  IMAD.WIDE.U32 R18, R126, R149, R122 ;  /* 0x000000957e127225 */ /* 0x004fe200078e007a */
[----:B------:R3:W-:Y:S03]  /*1360*/  @!P1 LDGSTS.E.BYPASS.LTC128B.128 [R151+0x7800], [R20.64+0x80] ;  /* 0x0780008014979fae */ /* 0x0007e6000b901d46 */
[----:B------:R-:W-:Y:S01]  /*1370*/  IMAD.IADD R19, R19, 0x1, R8 ;  /* 0x0000000113137824 */ /* 0x000fe200078e0208 */
[----:B------:R-:W0:Y:S01]  /*1380*/  LDGDEPBAR ;  /* 0x00000000000079af */ /* 0x000e220000000000 */
[----:B------:R-:W-:Y:S01]  /*1390*/  @!P5 LEA R12, P1, R116, R18, 0x4 ;  /* 0x00000012740cd211 */ /* 0x000fe200078220ff */
[----:B------:R-:W-:Y:S01]  /*13a0*/  IMAD.SHL.U32 R146, R146, 0x2, RZ ;  /* 0x0000000292927824 */ /* 0x000fe200078e00ff */
[C---:B----4-:R-:W-:Y:S01]  /*13b0*/  @!P6 LEA R16, P2, R18.reuse, c[0x0][0x170], 0x1 ;  /* 0x00005c001210ea11 */ /* 0x050fe200078408ff */
[----:B------:R-:W-:Y:S01]  /*13c0*/  IMAD.MOV.U32 R5, RZ, RZ, 0x10 ;  /* 0x00000010ff057424 */ /* 0x000fe200078e00ff */
[----:B------:R-:W-:Y:S01]  /*13d0*/  @!P4 IADD3 R8, P0, R18, R14, RZ ;  /* 0x0000000e1208c210 */ /* 0x000fe20007f1e0ff */
[----:B------:R-:W-:Y:S01]  /*13e0*/  IMAD.IADD R4, R95, 0x1, R4 ;  /* 0x000000015f047824 */ /* 0x000fe200078e0204 */
[----:B------:R-:W-:-:S02]  /*13f0*/  @!P5 LEA.HI.X R11, R116, R19, R117, 0x4, P1 ;  /* 0x00000013740bd211 */ /* 0x000fc400008f2475 */
[----:B------:R-:W-:Y:S02]  /*1400*/  @!P5 LEA R14, P1, R12, c[0x0][0x170], 0x1 ;  /* 0x00005c000c0eda11 */ /* 0x000fe400078208ff */
[----:B------:R-:W-:Y:S02]  /*1410*/  @!P4 IADD3.X R9, R19, R15, R9, P0, !PT ;  /* 0x0000000f1309c210 */ /* 0x000fe400007fe409 */
[----:B------:R-:W-:Y:S02]  /*1420*/  @!P6 LEA.HI.X R17, R18, c[0x0][0x174], R19, 0x1, P2 ;  /* 0x00005d001211ea11 */ /* 0x000fe400010f0c13 */
[----:B------:R-:W-:Y:S02]  /*1430*/  @!P5 LEA.HI.X R15, R12, c[0x0][0x174], R11, 0x1, P1 ;  /* 0x00005d000c0fda11 */ /* 0x000fe400008f0c0b */
[----:B-----5:R-:W-:-:S04]  /*1440*/  @!P4 LEA R24, P1, R8, c[0x0][0x170], 0x1 ;  /* 0x00005c000818ca11 */ /* 0x020fc800078208ff */
[----:B------:R-:W-:Y:S01]  /*1450*/  @!P4 LEA.HI.X R25, R8, c[0x0][0x174], R9, 0x1, P1 ;  /* 0x00005d000819ca11 */ /* 0x000fe200008f0c09 */
[----:B---3--:R-:W-:Y:S01]  /*1460*/  @!P3 IMAD.WIDE.U32 R20, R116, 0x30, R18 ;  /* 0x000000307414b825 */ /* 0x008fe200078e0012 */
        /* <DEDUP_REMOVED lines=10> */
[----:B------:R-:W-:Y:S01]  /*1510*/  IMAD R144, R5, 0x2, R146 ;  /* 0x0000000205907824 */ /* 0x000fe200078e0292 */
[----:B------:R-:W-:Y:S01]  /*1520*/  LOP3.LUT P0, RZ, R3, 0x4, RZ, 0xc0, !PT ;  /* 0x0000000403ff7812 */ /* 0x000fe2000780c0ff */
[----:B------:R-:W-:Y:S01]  /*1530*/  @P6 STS.128 [R151+0x8000], RZ ;  /* 0x008000ff97006388 */ /* 0x000fe20000000c00 */
[----:B------:R-:W-:Y:S01]  /*1540*/  IMAD.MOV.U32 R0, RZ, RZ, 0x20 ;  /* 0x00000020ff007424 */ /* 0x000fe200078e00ff */
[C---:B------:R-:W-:Y:S02]  /*1550*/  IADD3 R135, R143.reuse, 0x800, RZ ;  /* 0x000008008f877810 */ /* 0x040fe40007ffe0ff */
[----:B------:R-:W-:Y:S01]  /*1560*/  @P6 STS.128 [R151+0xa000], RZ ;  /* 0x00a000ff97006388 */ /* 0x000fe20000000c00 */
[----:B------:R-:W-:Y:S02]  /*1570*/  IADD3 R134, R143, 0x1000, RZ ;  /* 0x000010008f867810 */ /* 0x000fe40007ffe0ff */
[C---:B------:R-:W-:Y:S01]  /*1580*/  SEL R3, R0.reuse, 0xffffffe0, !P2 ;  /* 0xffffffe000037807 */ /* 0x040fe20005000000 */
[----:B------:R-:W-:Y:S01]  /*1590*/  @!PT LDS RZ, [RZ] ;  /* 0x00000000fffff984 */ /* 0x000fe20000000800 */
[----:B------:R-:W-:Y:S01]  /*15a0*/  @!PT LDS RZ, [RZ] ;  /* 0x00000000fffff984 */ /* 0x000fe20000000800 */
[----:B------:R-:W-:Y:S01]  /*15b0*/  @!PT LDS RZ, [RZ] ;  /* 0x00000000fffff984 */ /* 0x000fe20000000800 */
[----:B------:R2:W-:Y:S01]  /*15c0*/  @!P6 LDGSTS.E.BYPASS.LTC128B.128 [R151+0x8000], [R16.64] ;  /* 0x080000001097efae */ /* 0x0005e2000b901d46 */
[----:B------:R-:W-:-:S02]  /*15d0*/  SEL R0, R0, 0xffffffe0, !P0 ;  /* 0xffffffe000007807 */ /* 0x000fc40004000000 */
[----:B------:R-:W-:Y:S01]  /*15e0*/  IADD3 R133, R143, 0x1800, RZ ;  /* 0x000018008f857810 */ /* 0x000fe20007ffe0ff */
[----:B------:R2:W-:Y:S01]  /*15f0*/  @!P6 LDGSTS.E.BYPASS.LTC128B.128 [R151+0xa000], [R16.64+0x80] ;  /* 0x0a0000801097efae */ /* 0x0005e2000b901d46 */
[----:B------:R-:W-:Y:S01]  /*1600*/  IMAD R142, R3, 0x2, R146 ;  /* 0x00000002038e7824 */ /* 0x000fe200078e0292 */
[C---:B------:R-:W-:Y:S01]  /*1610*/  IADD3 R131, R143.reuse, 0x2000, RZ ;  /* 0x000020008f837810 */ /* 0x040fe20007ffe0ff */
[C---:B------:R-:W-:Y:S01]  /*1620*/  IMAD R139, R0.reuse, 0x2, R145 ;  /* 0x00000002008b7824 */ /* 0x040fe200078e0291 */
[----:B------:R-:W-:Y:S01]  /*1630*/  @P5 STS.128 [R151+0x8800], RZ ;  /* 0x008800ff97005388 */ /* 0x000fe20000000c00 */
[----:B------:R-:W-:Y:S01]  /*1640*/  IMAD R132, R0, 0x2, R143 ;  /* 0x0000000200847824 */ /* 0x000fe200078e028f */
[----:B------:R-:W-:Y:S01]  /*1650*/  IADD3 R130, R143, 0x2800, RZ ;  /* 0x000028008f827810 */ /* 0x000fe20007ffe0ff */
[----:B------:R-:W-:Y:S01]  /*1660*/  IMAD R141, R3, 0x2, R144 ;  /* 0x00000002038d7824 */ /* 0x000fe200078e0290 */
[----:B------:R-:W-:Y:S01]  /*1670*/  @P5 STS.128 [R151+0xa800], RZ ;  /* 0x00a800ff97005388 */ /* 0x000fe20000000c00 */
[----:B------:R-:W-:-:S02]  /*1680*/  IADD3 R129, R143, 0x3000, RZ ;  /* 0x000030008f817810 */ /* 0x000fc40007ffe0ff */
[----:B------:R-:W-:Y:S01]  /*1690*/  IADD3 R128, R143, 0x3800, RZ ;  /* 0x000038008f807810 */ /* 0x000fe20007ffe0ff */
        /* <DEDUP_REMOVED lines=19> */
[----:B---3--:R-:W-:Y:S04]  /*17d0*/  LDSM.16.M88.4 R12, [R146] ;  /* 0x00000000920c783b */ /* 0x008fe80000000200 */
[----:B------:R-:W2:Y:S04]  /*17e0*/  LDSM.16.M88.4 R20, [R145+0x4000] ;  /* 0x004000009114783b */ /* 0x000ea80000000200 */
[----:B------:R-:W-:Y:S04]  /*17f0*/  LDSM.16.M88.4 R56, [R144] ;  /* 0x000000009038783b */ /* 0x000fe80000000200 */
[----:B------:R-:W-:Y:S04]  /*1800*/  LDSM.16.M88.4 R32, [R143] ;  /* 0x000000008f20783b */ /* 0x000fe80000000200 */
[----:B------:R-:W1:Y:S04]  /*1810*/  LDSM.16.M88.4 R36, [R145+0x4800] ;  /* 0x004800009124783b */ /* 0x000e680000000200 */
[----:B------:R-:W3:Y:S04]  /*1820*/  LDSM.16.M88.4 R48, [R145+0x5000] ;  /* 0x005000009130783b */ /* 0x000ee80000000200 */
[----:B------:R-:W5:Y:S04]  /*1830*/  LDSM.16.M88.4 R8, [R145+0x5800] ;  /* 0x005800009108783b */ /* 0x000f680000000200 */
[----:B------:R-:W-:Y:S04]  /*1840*/  LDSM.16.M88.4 R64, [R142] ;  /* 0x000000008e40783b */ /* 0x000fe80000000200 */
[----:B------:R-:W3:Y:S04]  /*1850*/  LDSM.16.M88.4 R44, [R139+0x4000] ;  /* 0x004000008b2c783b */ /* 0x000ee80000000200 */
[----:B------:R-:W3:Y:S04]  /*1860*/  LDSM.16.M88.4 R72, [R143+0x800] ;  /* 0x000800008f48783b */ /* 0x000ee80000000200 */
[----:B----4-:R-:W4:Y:S01]  /*1870*/  LDSM.16.M88.4 R24, [R143+0x1000] ;  /* 0x001000008f18783b */ /* 0x010f220000000200 */
[C---:B--2---:R-:W-:Y:S03]  /*1880*/  HMMA.16816.F32.BF16 R16, R12.reuse, R20, RZ ;  /* 0x000000140c10723c */ /* 0x044fe600000418ff */
[----:B------:R-:W2:Y:S04]  /*1890*/  LDSM.16.M88.4 R60, [R143+0x1800] ;  /* 0x001800008f3c783b */ /* 0x000ea80000000200 */
[----:B------:R-:W-:Y:S01]  /*18a0*/  LDSM.16.M88.4 R76, [R141] ;  /* 0x000000008d4c783b */ /* 0x000fe20000000200 */
[C---:B------:R-:W-:Y:S03]  /*18b0*/  HMMA.16816.F32.BF16 R20, R12.reuse, R22, RZ ;  /* 0x000000160c14723c */ /* 0x040fe600000418ff */
[----:B------:R-:W-:Y:S04]  /*18c0*/  LDSM.16.M88.4 R40, [R139+0x5000] ;  /* 0x005000008b28783b */ /* 0x000fe80000000200 */
[----:B------:R-:W-:Y:S01]  /*18d0*/  LDSM.16.M88.4 R88, [R132+0x1000] ;  /* 0x001000008458783b */ /* 0x000fe20000000200 */
[----:B-1----:R-:W-:Y:S03]  /*18e0*/  HMMA.16816.F32.BF16 R28, R12, R36, RZ ;  /* 0x000000240c1c723c */ /* 0x002fe600000418ff */
[----:B------:R-:W-:Y:S04]  /*18f0*/  LDSM.16.M88.4 R84, [R143+0x2800] ;  /* 0x002800008f54783b */ /* 0x000fe80000000200 */
[----:B------:R-:W-:Y:S01]  /*1900*/  LDSM.16.M88.4 R80, [R132+0x2000] ;  /* 0x002000008450783b */ /* 0x000fe20000000200 */
[----:B------:R-:W-:Y:S03]  /*1910*/  HMMA.16816.F32.BF16 R16, R56, R32, R16 ;  /* 0x000000203810723c */ /* 0x000fe60000041810 */
[----:B------:R-:W0:Y:S05]  /*1920*/  LDGDEPBAR ;  /* 0x00000000000079af */ /* 0x000e2a0000000000 */
[----:B---3--:R-:W-:Y:S08]  /*1930*/  HMMA.16816.F32.BF16 R52, R12, R48, RZ ;  /* 0x000000300c34723c */ /* 0x008ff000000418ff */
[----:B------:R-:W-:Y:S01]  /*1940*/  HMMA.16816.F32.BF16 R20, R56, R34, R20 ;  /* 0x000000223814723c */ /* 0x000fe20000041814 */
[----:B------:R-:W1:Y:S07]  /*1950*/  LDSM.16.M88.4 R32, [R132] ;  /* 0x000000008420783b */ /* 0x000e6e0000000200 */
[C---:B------:R-:W-:Y:S08]  /*1960*/  HMMA.16816.F32.BF16 R36, R12.reuse, R38, RZ ;  /* 0x000000260c24723c */ /* 0x040ff000000418ff */
[C---:B------:R-:W-:Y:S08]  /*1970*/  HMMA.16816.F32.BF16 R48, R12.reuse, R50, RZ ;  /* 0x000000320c30723c */ /* 0x040ff000000418ff */
[C---:B-----5:R-:W-:Y:S08]  /*1980*/  HMMA.16816.F32.BF16 R68, R12.reuse, R8, RZ ;  /* 0x000000080c44723c */ /* 0x060ff000000418ff */
[----:B------:R-:W-:Y:S01]  /*1990*/  HMMA.16816.F32.BF16 R12, R12, R10, RZ ;  /* 0x0000000a0c0c723c */ /* 0x000fe200000418ff */
[----:B------:R-:W3:Y:S07]  /*19a0*/  LDSM.16.M88.4 R8, [R139+0x4800] ;  /* 0x004800008b08783b */ /* 0x000eee0000000200 */
[C---:B------:R-:W-:Y:S08]  /*19b0*/  HMMA.16816.F32.BF16 R16, R64.reuse, R44, R16 ;  /* 0x0000002c4010723c */ /* 0x040ff00000041810 */
[----:B------:R-:W-:Y:S01]  /*19c0*/  HMMA.16816.F32.BF16 R20, R64, R46, R20 ;  /* 0x0000002e4014723c */ /* 0x000fe20000041814 */
[----:B------:R-:W-:Y:S07]  /*19d0*/  LDSM.16.M88.4 R44, [R144+0x2000] ;  /* 0x00200000902c783b */ /* 0x000fee0000000200 */
[C---:B------:R-:W-:Y:S08]  /*19e0*/  HMMA.16816.F32.BF16 R28, R56.reuse, R72, R28 ;  /* 0x00000048381c723c */ /* 0x040ff0000004181c */
[C---:B------:R-:W-:Y:S01]  /*19f0*/  HMMA.16816.F32.BF16 R36, R56.reuse, R74, R36 ;  /* 0x0000004a3824723c */ /* 0x040fe20000041824 */
[----:B------:R-:W-:Y:S07]  /*1a00*/  LDSM.16.M88.4 R72, [R132+0x1800] ;  /* 0x001800008448783b */ /* 0x000fee0000000200 */
[C---:B----4-:R-:W-:Y:S08]  /*1a10*/  HMMA.16816.F32.BF16 R52, R56.reuse, R24, R52 ;  /* 0x000000183834723c */ /* 0x050ff00000041834 */
[C---:B------:R-:W-:Y:S01]  /*1a20*/  HMMA.16816.F32.BF16 R48, R56.reuse, R26, R48 ;  /* 0x0000001a3830723c */ /* 0x040fe20000041830 */
[----:B------:R-:W-:Y:S07]  /*1a30*/  LDSM.16.M88.4 R24, [R139+0x5800] ;  /* 0x005800008b18783b */ /* 0x000fee0000000200 */
[C---:B--2---:R-:W-:Y:S08]  /*1a40*/  HMMA.16816.F32.BF16 R68, R56.reuse, R60, R68 ;  /* 0x0000003c3844723c */ /* 0x044ff00000041844 */
[----:B------:R-:W-:Y:S01]  /*1a50*/  HMMA.16816.F32.BF16 R12, R56, R62, R12 ;  /* 0x0000003e380c723c */ /* 0x000fe2000004180c */
[----:B------:R-:W-:Y:S04]  /*1a60*/  LDSM.16.M88.4 R60, [R146+0x2000] ;  /* 0x00200000923c783b */ /* 0x000fe80000000200 */
[----:B------:R-:W2:Y:S03]  /*1a70*/  LDSM.16.M88.4 R56, [R145+0x6000] ;  /* 0x006000009138783b */ /* 0x000ea60000000200 */
[C---:B-1----:R-:W-:Y:S08]  /*1a80*/  HMMA.16816.F32.BF16 R16, R76.reuse, R32, R16 ;  /* 0x000000204c10723c */ /* 0x042ff00000041810 */
[----:B------:R-:W-:Y:S01]  /*1a90*/  HMMA.16816.F32.BF16 R20, R76, R34, R20 ;  /* 0x000000224c14723c */ /* 0x000fe20000041814 */
[----:B------:R-:W-:Y:S07]  /*1aa0*/  LDSM.16.M88.4 R32, [R145+0x6800] ;  /* 0x006800009120783b */ /* 0x000fee0000000200 */
[C---:B---3--:R-:W-:Y:S08]  /*1ab0*/  HMMA.16816.F32.BF16 R28, R64.reuse, R8, R28 ;  /* 0x00000008401c723c */ /* 0x048ff0000004181c */
[C---:B------:R-:W-:Y:S01]  /*1ac0*/  HMMA.16816.F32.BF16 R36, R64.reuse, R10, R36 ;  /* 0x0000000a4024723c */ /* 0x040fe20000041824 */
[----:B------:R-:W1:Y:S07]  /*1ad0*/  LDSM.16.M88.4 R8, [R132+0x800] ;  /* 0x000800008408783b */ /* 0x000e6e0000000200 */
[C---:B------:R-:W-:Y:S08]  /*1ae0*/  HMMA.16816.F32.BF16 R52, R64.reuse, R40, R52 ;  /* 0x000000284034723c */ /* 0x040ff00000041834 */
[----:B------:R-:W-:Y:S01]  /*1af0*/  HMMA.16816.F32.BF16 R48, R64, R42, R48 ;  /* 0x0000002a4030723c */ /* 0x000fe20000041830 */
[----:B------:R-:W3:Y:S07]  /*1b00*/  LDSM.16.M88.4 R40, [R143+0x2000] ;  /* 0x002000008f28783b */ /* 0x000eee0000000200 */
[C---:B--2---:R-:W-:Y:S08]  /*1b10*/  HMMA.16816.F32.BF16 R16, R60.reuse, R56, R16 ;  /* 0x000000383c10723c */ /* 0x044ff00000041810 */
[----:B------:R-:W-:Y:S01]  /*1b20*/  HMMA.16816.F32.BF16 R20, R60, R58, R20 ;  /* 0x0000003a3c14723c */ /* 0x000fe20000041814 */
[----:B------:R-:W-:Y:S07]  /*1b30*/  LDSM.16.M88.4 R56, [R145+0x7000] ;  /* 0x007000009138783b */ /* 0x000fee0000000200 */
[C---:B------:R-:W-:Y:S08]  /*1b40*/  HMMA.16816.F32.BF16 R68, R64.reuse, R24, R68 ;  /* 0x000000184044723c */ /* 0x040ff00000041844 */
[----:B------:R-:W-:Y:S01]  /*1b50*/  HMMA.16816.F32.BF16 R64, R64, R26, R12 ;  /* 0x0000001a4040723c */ /* 0x000fe2000004180c */
[----:B------:R-:W-:Y:S04]  /*1b60*/  LDSM.16.M88.4 R12, [R142+0x2000] ;  /* 0x002000008e0c783b */ /* 0x000fe80000000200 */
[----:B------:R-:W2:Y:S03]  /*1b70*/  LDSM.16.M88.4 R24, [R139+0x6000] ;  /* 0x006000008b18783b */ /* 0x000ea60000000200 */
[----:B-1----:R-:W-:Y:S08]  /*1b80*/  HMMA.16816.F32.BF16 R36, R76, R10, R36 ;  /* 0x0000000a4c24723c */ /* 0x002ff00000041824 */
[----:B---3--:R-:W-:Y:S08]  /*1b90*/  HMMA.16816.F32.BF16 R16, R44, R40, R16 ;  /* 0x000000282c10723c */ /* 0x008ff00000041810 */
[----:B------:R-:W-:Y:S01]  /*1ba0*/  HMMA.16816.F32.BF16 R28, R76, R8, R28 ;  /* 0x000000084c1c723c */ /* 0x000fe2000004181c */
[----:B------:R-:W1:Y:S07]  /*1bb0*/  LDSM.16.M88.4 R8, [R141+0x2000] ;  /* 0x002000008d08783b */ /* 0x000e6e0000000200 */
[----:B------:R-:W-:Y:S01]  /*1bc0*/  HMMA.16816.F32.BF16 R20, R44, R42, R20 ;  /* 0x0000002a2c14723c */ /* 0x000fe20000041814 */
[----:B------:R-:W3:Y:S07]  /*1bd0*/  LDSM.16.M88.4 R40, [R143+0x3000] ;  /* 0x003000008f28783b */ /* 0x000eee0000000200 */
[----:B------:R-:W-:Y:S08]  /*1be0*/  HMMA.16816.F32.BF16 R52, R76, R88, R52 ;  /* 0x000000584c34723c */ /* 0x000ff00000041834 */
[----:B------:R-:W-:Y:S08]  /*1bf0*/  HMMA.16816.F32.BF16 R36, R60, R34, R36 ;  /* 0x000000223c24723c */ /* 0x000ff00000041824 */
[----:B--2---:R-:W-:Y:S08]  /*1c00*/  HMMA.16816.F32.BF16 R16, R12, R24, R16 ;  /* 0x000000180c10723c */ /* 0x004ff00000041810 */
[----:B------:R-:W-:Y:S01]  /*1c10*/  HMMA.16816.F32.BF16 R28, R60, R32, R28 ;  /* 0x000000203c1c723c */ /* 0x000fe2000004181c */
[----:B------:R-:W2:Y:S07]  /*1c20*/  LDSM.16.M88.4 R32, [R139+0x6800] ;  /* 0x006800008b20783b */ /* 0x000eae0000000200 */
[----:B------:R-:W-:Y:S01]  /*1c30*/  HMMA.16816.F32.BF16 R20, R12, R26, R20 ;  /* 0x0000001a0c14723c */ /* 0x000fe20000041814 */
[----:B------:R-:W-:Y:S07]  /*1c40*/  LDSM.16.M88.4 R24, [R132+0x2800] ;  /* 0x002800008418783b */ /* 0x000fee0000000200 */
[----:B------:R-:W-:Y:S08]  /*1c50*/  HMMA.16816.F32.BF16 R52, R60, R56, R52 ;  /* 0x000000383c34723c */ /* 0x000ff00000041834 */
[----:B------:R-:W-:Y:S08]  /*1c60*/  HMMA.16816.F32.BF16 R36, R44, R86, R36 ;  /* 0x000000562c24723c */ /* 0x000ff00000041824 */
[----:B-1----:R-:W-:Y:S08]  /*1c70*/  HMMA.16816.F32.BF16 R16, R8, R80, R16 ;  /* 0x000000500810723c */ /* 0x002ff00000041810 */
[----:B------:R-:W-:Y:S01]  /*1c80*/  HMMA.16816.F32.BF16 R28, R44, R84, R28 ;  /* 0x000000542c1c723c */ /* 0x000fe2000004181c */
[----:B------:R-:W-:Y:S07]  /*1c90*/  LDSM.16.M88.4 R84, [R145+0x7800] ;  /* 0x007800009154783b */ /* 0x000fee0000000200 */
[----:B------:R-:W-:Y:S01]  /*1ca0*/  HMMA.16816.F32.BF16 R20, R8, R82, R20 ;  /* 0x000000520814723c */ /* 0x000fe20000041814 */
[----:B------:R-:W1:Y:S07]  /*1cb0*/  LDSM.16.M88.4 R80, [R139+0x7000] ;  /* 0x007000008b50783b */ /* 0x000e6e0000000200 */
[----:B---3--:R-:W-:Y:S01]  /*1cc0*/  HMMA.16816.F32.BF16 R52, R44, R40, R52 ;  /* 0x000000282c34723c */ /* 0x008fe20000041834 */
[----:B------:R-:W-:-:S02]  /*1cd0*/  FMUL.FTZ R17, R17, c[0x0][0x2ec] ;  /* 0x0000bb0011117a20 */ /* 0x000fc40000410000 */
[----:B------:R-:W-:Y:S02]  /*1ce0*/  FMUL.FTZ R18, R18, c[0x0][0x2ec] ;  /* 0x0000bb0012127a20 */ /* 0x000fe40000410000 */
[----:B------:R-:W-:-:S03]  /*1cf0*/  FMUL.FTZ R0, R16, c[0x0][0x2ec] ;  /* 0x0000bb0010007a20 */ /* 0x000fc60000410000 */
[----:B--2---:R-:W-:Y:S03]  /*1d00*/  HMMA.16816.F32.BF16 R36, R12, R34, R36 ;  /* 0x000000220c24723c */ /* 0x004fe60000041824 */
[----:B------:R-:W-:Y:S04]  /*1d10*/  MUFU.TANH R0, R0 ;  /* 0x0000000000007308 */ /* 0x000fe80000002400 */
[----:B------:R-:W-:Y:S01]  /*1d20*/  FMUL.FTZ R34, R19, c[0x0][0x2ec] ;  /* 0x0000bb0013227a20 */ /* 0x000fe20000410000 */
[----:B------:R-:W-:Y:S01]  /*1d30*/  HMMA.16816.F32.BF16 R48, R76, R90, R48 ;  /* 0x0000005a4c30723c */ /* 0x000fe20000041830 */
[----:B------:R-:W-:Y:S02]  /*1d40*/  FMUL.FTZ R20, R20, c[0x0][0x2ec] ;  /* 0x0000bb0014147a20 */ /* 0x000fe40000410000 */
[----:B------:R-:W-:-:S02]  /*1d50*/  FMUL.FTZ R21, R21, c[0x0][0x2ec] ;  /* 0x0000bb0015157a20 */ /* 0x000fc40000410000 */
[----:B------:R-:W-:Y:S01]  /*1d60*/  MUFU.TANH R35, R20 ;  /* 0x0000001400237308 */ /* 0x000fe20000002400 */
[----:B------:R-:W-:Y:S02]  /*1d70*/  FMUL.FTZ R41, R22, c[0x0][0x2ec] ;  /* 0x0000bb0016297a20 */ /* 0x000fe40000410000 */
[----:B------:R-:W-:Y:S01]  /*1d80*/  HMMA.16816.F32.BF16 R28, R12, R32, R28 ;  /* 0x000000200c1c723c */ /* 0x000fe2000004181c */
[----:B------:R-:W-:-:S04]  /*1d90*/  FMUL.FTZ R56, R23, c[0x0][0x2ec] ;  /* 0x0000bb0017387a20 */ /* 0x000fc80000410000 */
[----:B------:R-:W2:Y:S03]  /*1da0*/  MUFU.TANH R33, R17 ;  /* 0x0000001100217308 */ /* 0x000ea60000002400 */
[C---:B------:R-:W-:Y:S05]  /*1db0*/  HMMA.16816.F32.BF16 R68, R76.reuse, R72, R68 ;  /* 0x000000484c44723c */ /* 0x040fea0000041844 */
[----:B------:R3:W-:Y:S03]  /*1dc0*/  MUFU.TANH R32, R18 ;  /* 0x0000001200207308 */ /* 0x0007e60000002400 */
[----:B------:R-:W-:Y:S05]  /*1dd0*/  HMMA.16816.F32.BF16 R64, R76, R74, R64 ;  /* 0x0000004a4c40723c */ /* 0x000fea0000041840 */
[----:B------:R4:W-:Y:S03]  /*1de0*/  MUFU.TANH R40, R21 ;  /* 0x0000001500287308 */ /* 0x0009e60000002400 */
[----:B-1----:R-:W-:Y:S01]  /*1df0*/  HMMA.16816.F32.BF16 R52, R12, R80, R52 ;  /* 0x000000500c34723c */ /* 0x002fe20000041834 */
[----:B---3--:R-:W1:Y:S04]  /*1e00*/  LDSM.16.M88.4 R16, [R132+0x3000] ;  /* 0x003000008410783b */ /* 0x008e680000000200 */
[----:B------:R-:W3:Y:S03]  /*1e10*/  MUFU.TANH R41, R41 ;  /* 0x0000002900297308 */ /* 0x000ee60000002400 */
[----:B------:R-:W-:Y:S01]  /*1e20*/  HMMA.16816.F32.BF16 R36, R8, R26, R36 ;  /* 0x0000001a0824723c */ /* 0x000fe20000041824 */
[----:B----4-:R-:W4:Y:S04]  /*1e30*/  LDSM.16.M88.4 R20, [R143+0x3800] ;  /* 0x003800008f14783b */ /* 0x010f280000000200 */
[----:B------:R-:W5:Y:S03]  /*1e40*/  MUFU.TANH R34, R34 ;  /* 0x0000002200227308 */ /* 0x000f660000002400 */
[C---:B------:R-:W-:Y:S05]  /*1e50*/  HMMA.16816.F32.BF16 R48, R60.reuse, R58, R48 ;  /* 0x0000003a3c30723c */ /* 0x040fea0000041830 */
[----:B------:R-:W1:Y:S03]  /*1e60*/  MUFU.TANH R56, R56 ;  /* 0x0000003800387308 */ /* 0x000e660000002400 */
[----:B------:R-:W-:Y:S08]  /*1e70*/  HMMA.16816.F32.BF16 R68, R60, R84, R68 ;  /* 0x000000543c44723c */ /* 0x000ff00000041844 */
[----:B------:R-:W-:Y:S01]  /*1e80*/  HMMA.16816.F32.BF16 R28, R8, R24, R28 ;  /* 0x00000018081c723c */ /* 0x000fe2000004181c */
[----:B------:R-:W2:Y:S01]  /*1e90*/  LDSM.16.M88.4 R24, [R139+0x7800] ;  /* 0x007800008b18783b */ /* 0x000ea20000000200 */
[----:B------:R-:W-:-:S06]  /*1ea0*/  FMUL.FTZ R39, R39, c[0x0][0x2ec] ;  /* 0x0000bb0027277a20 */ /* 0x000fcc0000410000 */
[----:B------:R-:W-:Y:S08]  /*1eb0*/  HMMA.16816.F32.BF16 R64, R60, R86, R64 ;  /* 0x000000563c40723c */ /* 0x000ff00000041840 */
[----:B-1----:R-:W-:Y:S07]  /*1ec0*/  HMMA.16816.F32.BF16 R52, R8, R16, R52 ;  /* 0x000000100834723c */ /* 0x002fee0000041834 */
[----:B------:R-:W-:Y:S01]  /*1ed0*/  FMUL.FTZ R17, R37, c[0x0][0x2ec] ;  /* 0x0000bb0025117a20 */ /* 0x000fe20000410000 */
[----:B------:R-:W-:Y:S01]  /*1ee0*/  LOP3.LUT R37, R97, 0xffffffe0, RZ, 0xc0, !PT ;  /* 0xffffffe061257812 */ /* 0x000fe200078ec0ff */
[----:B------:R-:W-:Y:S01]  /*1ef0*/  HMMA.16816.F32.BF16 R48, R44, R42, R48 ;  /* 0x0000002a2c30723c */ /* 0x000fe20000041830 */
[----:B------:R-:W-:-:S02]  /*1f00*/  FMUL.FTZ R28, R28, c[0x0][0x2ec] ;  /* 0x0000bb001c1c7a20 */ /* 0x000fc40000410000 */
[----:B------:R-:W-:Y:S01]  /*1f10*/  FMUL.FTZ R30, R30, c[0x0][0x2ec] ;  /* 0x0000bb001e1e7a20 */ /* 0x000fe20000410000 */
[----:B------:R-:W-:Y:S01]  /*1f20*/  MUFU.TANH R17, R17 ;  /* 0x0000001100117308 */ /* 0x000fe20000002400 */
[----:B------:R-:W-:Y:S02]  /*1f30*/  IMAD.IADD R37, R94, 0x1, -R37 ;  /* 0x000000015e257824 */ /* 0x000fe400078e0a25 */
[----:B------:R-:W-:Y:S01]  /*1f40*/  FMUL.FTZ R31, R31, c[0x0][0x2ec] ;  /* 0x0000bb001f1f7a20 */ /* 0x000fe20000410000 */
[----:B----4-:R-:W-:Y:S01]  /*1f50*/  HMMA.16816.F32.BF16 R68, R44, R20, R68 ;  /* 0x000000142c44723c */ /* 0x010fe20000041844 */
[----:B------:R-:W-:Y:S02]  /*1f60*/  FMUL.FTZ R42, R36, c[0x0][0x2ec] ;  /* 0x0000bb00242a7a20 */ /* 0x000fe40000410000 */
[----:B------:R-:W-:Y:S01]  /*1f70*/  FMUL.FTZ R29, R29, c[0x0][0x2ec] ;  /* 0x0000bb001d1d7a20 */ /* 0x000fe20000410000 */
[----:B------:R-:W1:Y:S01]  /*1f80*/  MUFU.TANH R28, R28 ;  /* 0x0000001c001c7308 */ /* 0x000e620000002400 */
[----:B------:R-:W-:-:S02]  /*1f90*/  FMUL.FTZ R36, R38, c[0x0][0x2ec] ;  /* 0x0000bb0026247a20 */ /* 0x000fc40000410000 */
[----:B------:R-:W-:Y:S01]  /*1fa0*/  SHF.R.S32.HI R20, RZ, 0x1f, R37 ;  /* 0x0000001fff147819 */ /* 0x000fe20000011425 */
[----:B------:R-:W-:Y:S01]  /*1fb0*/  HMMA.16816.F32.BF16 R64, R44, R22, R64 ;  /* 0x000000162c40723c */ /* 0x000fe20000041840 */
[----:B------:R-:W-:Y:S02]  /*1fc0*/  FMUL.FTZ R52, R52, c[0x0][0x2ec] ;  /* 0x0000bb0034347a20 */ /* 0x000fe40000410000 */
[----:B------:R-:W-:Y:S01]  /*1fd0*/  LEA.HI R155, R20, R37, RZ, 0x2 ;  /* 0x00000025149b7211 */ /* 0x000fe200078f10ff */
[----:B------:R-:W4:Y:S01]  /*1fe0*/  MUFU.TANH R30, R30 ;  /* 0x0000001e001e7308 */ /* 0x000f220000002400 */
[----:B------:R-:W1:Y:S01]  /*1ff0*/  LDSM.16.M88.4 R20, [R132+0x3800] ;  /* 0x003800008414783b */ /* 0x000e620000000200 */
[----:B------:R-:W-:Y:S01]  /*2000*/  FMUL.FTZ R53, R53, c[0x0][0x2ec] ;  /* 0x0000bb0035357a20 */ /* 0x000fe20000410000 */
[----:B------:R-:W-:Y:S01]  /*2010*/  SHF.R.S32.HI R155, RZ, 0x2, R155 ;  /* 0x00000002ff9b7819 */ /* 0x000fe2000001149b */
[----:B------:R-:W-:Y:S01]  /*2020*/  HMMA.16816.F32.BF16 R48, R12, R82, R48 ;  /* 0x000000520c30723c */ /* 0x000fe20000041830 */
[----:B------:R-:W-:Y:S01]  /*2030*/  FMUL.FTZ R54, R54, c[0x0][0x2ec] ;  /* 0x0000bb0036367a20 */ /* 0x000fe20000410000 */
[----:B------:R-:W-:-:S04]  /*2040*/  DEPBAR.LE SB0, 0x0 ;  /* 0x000080000000791a */ /* 0x000fc80000000000 */
[----:B------:R-:W-:Y:S01]  /*2050*/  IADD3 R96, R96, 0x1, R155 ;  /* 0x0000000160607810 */ /* 0x000fe20007ffe09b */
[----:B------:R-:W1:Y:S01]  /*2060*/  MUFU.TANH R31, R31 ;  /* 0x0000001f001f7308 */ /* 0x000e620000002400 */
[----:B--2---:R-:W-:Y:S01]  /*2070*/  HMMA.16816.F32.BF16 R68, R12, R24, R68 ;  /* 0x000000180c44723c */ /* 0x004fe20000041844 */
[----:B------:R-:W-:-:S06]  /*2080*/  FMUL.FTZ R55, R55, c[0x0][0x2ec] ;  /* 0x0000bb0037377a20 */ /* 0x000fcc0000410000 */
[----:B------:R-:W2:Y:S01]  /*2090*/  MUFU.TANH R16, R42 ;  /* 0x0000002a00107308 */ /* 0x000ea20000002400 */
[----:B------:R-:W-:Y:S07]  /*20a0*/  HMMA.16816.F32.BF16 R64, R12, R26, R64 ;  /* 0x0000001a0c40723c */ /* 0x000fee0000041840 */
[----:B------:R-:W2:Y:S01]  /*20b0*/  MUFU.TANH R29, R29 ;  /* 0x0000001d001d7308 */ /* 0x000ea20000002400 */
[C---:B------:R-:W-:Y:S07]  /*20c0*/  HMMA.16816.F32.BF16 R48, R8.reuse, R18, R48 ;  /* 0x000000120830723c */ /* 0x040fee0000041830 */
[----:B------:R-:W-:Y:S01]  /*20d0*/  IADD3 R19, R92, R96, -R153 ;  /* 0x000000605c137210 */ /* 0x000fe20007ffe899 */
[----:B------:R-:W-:Y:S01]  /*20e0*/  IMAD R18, R126, 0x40, R125 ;  /* 0x000000407e127824 */ /* 0x000fe200078e027d */
[----:B------:R-:W2:Y:S02]  /*20f0*/  MUFU.TANH R36, R36 ;  /* 0x0000002400247308 */ /* 0x000ea40000002400 */
[----:B------:R-:W-:Y:S01]  /*2100*/  IADD3 R19, R19, c[0x0][0x2e8], RZ ;  /* 0x0000ba0013137a10 */ /* 0x000fe20007ffe0ff */
[----:B-1----:R-:W-:Y:S01]  /*2110*/  HMMA.16816.F32.BF16 R68, R8, R20, R68 ;  /* 0x000000140844723c */ /* 0x002fe20000041844 */
[----:B------:R-:W-:-:S02]  /*2120*/  IADD3 R24, R18, 0x8, RZ ;  /* 0x0000000812187810 */ /* 0x000fc40007ffe0ff */
[C---:B------:R-:W-:Y:S02]  /*2130*/  IADD3 R121, R19.reuse, 0x8, RZ ;  /* 0x0000000813797810 */ /* 0x040fe40007ffe0ff */
[----:B------:R-:W1:Y:S01]  /*2140*/  MUFU.TANH R37, R39 ;  /* 0x0000002700257308 */ /* 0x000e620000002400 */
[-C--:B------:R-:W-:Y:S02]  /*2150*/  IMNMX R124, R19, R92.reuse, PT ;  /* 0x0000005c137c7217 */ /* 0x080fe40003800200 */
[----:B------:R-:W-:Y:S01]  /*2160*/  IMNMX R121, R121, R92, PT ;  /* 0x0000005c79797217 */ /* 0x000fe20003800200 */
[----:B------:R-:W-:Y:S01]  /*2170*/  HMMA.16816.F32.BF16 R64, R8, R22, R64 ;  /* 0x000000160840723c */ /* 0x000fe20000041840 */
[C---:B------:R-:W-:Y:S02]  /*2180*/  IADD3 R19, R18.reuse, 0x1, RZ ;  /* 0x0000000112137810 */ /* 0x040fe40007ffe0ff */
[----:B------:R-:W-:Y:S01]  /*2190*/  IADD3 R12, R18, 0x10, RZ ;  /* 0x00000010120c7810 */ /* 0x000fe20007ffe0ff */
[----:B------:R-:W1:Y:S01]  /*21a0*/  MUFU.TANH R157, R52 ;  /* 0x00000034009d7308 */ /* 0x000e620000002400 */
[CC--:B------:R-:W-:Y:S01]  /*21b0*/  ISETP.GE.AND P6, PT, R19.reuse, R124.reuse, PT ;  /* 0x0000007c1300720c */ /* 0x0c0fe20003fc6270 */
[----:B------:R-:W-:Y:S01]  /*21c0*/  FMUL.FTZ R48, R48, c[0x0][0x2ec] ;  /* 0x0000bb0030307a20 */ /* 0x000fe20000410000 */
[-C--:B------:R-:W-:Y:S01]  /*21d0*/  ISETP.GE.AND P3, PT, R19, R121.reuse, PT ;  /* 0x000000791300720c */ /* 0x080fe20003f66270 */
[----:B------:R-:W-:Y:S01]  /*21e0*/  FMUL.FTZ R49, R49, c[0x0][0x2ec] ;  /* 0x0000bb0031317a20 */ /* 0x000fe20000410000 */
[----:B------:R-:W-:Y:S01]  /*21f0*/  IADD3 R19, R18, 0x9, RZ ;  /* 0x0000000912137810 */ /* 0x000fe20007ffe0ff */
[----:B------:R-:W-:Y:S01]  /*2200*/  FMUL.FTZ R50, R50, c[0x0][0x2ec] ;  /* 0x0000bb0032327a20 */ /* 0x000fe20000410000 */
[----:B------:R-:W-:Y:S01]  /*2210*/  FSEL R33, R33, -INF , !P6 ;  /* 0xff80000021217808 */ /* 0x000fe20007000000 */
[----:B------:R-:W1:Y:S01]  /*2220*/  MUFU.TANH R127, R48 ;  /* 0x00000030007f7308 */ /* 0x000e620000002400 */
[-C--:B------:R-:W-:Y:S01]  /*2230*/  ISETP.GE.AND P1, PT, R24, R121.reuse, PT ;  /* 0x000000791800720c */ /* 0x080fe20003f26270 */
[----:B------:R-:W-:Y:S01]  /*2240*/  FMUL.FTZ R51, R51, c[0x0][0x2ec] ;  /* 0x0000bb0033337a20 */ /* 0x000fe20000410000 */
[-C--:B------:R-:W-:Y:S01]  /*2250*/  ISETP.GE.AND P0, PT, R19, R124.reuse, PT ;  /* 0x0000007c1300720c */ /* 0x080fe20003f06270 */
[----:B------:R-:W-:Y:S01]  /*2260*/  FMUL.FTZ R71, R71, c[0x0][0x2ec] ;  /* 0x0000bb0047477a20 */ /* 0x000fe20000410000 */
[-C--:B------:R-:W-:Y:S01]  /*2270*/  ISETP.GE.AND P2, PT, R12, R124.reuse, PT ;  /* 0x0000007c0c00720c */ /* 0x080fe20003f46270 */
[----:B------:R-:W-:Y:S01]  /*2280*/  FMUL.FTZ R68, R68, c[0x0][0x2ec] ;  /* 0x0000bb0044447a20 */ /* 0x000fe20000410000 */
[-C--:B------:R-:W-:Y:S01]  /*2290*/  ISETP.GE.AND P6, PT, R12, R121.reuse, PT ;  /* 0x000000790c00720c */ /* 0x080fe20003fc6270 */
[----:B------:R-:W1:Y:S01]  /*22a0*/  MUFU.TANH R103, R71 ;  /* 0x0000004700677308 */ /* 0x000e620000002400 */
[----:B------:R-:W-:Y:S01]  /*22b0*/  IADD3 R12, R18, 0x18, RZ ;  /* 0x00000018120c7810 */ /* 0x000fe20007ffe0ff */
[----:B------:R-:W-:Y:S01]  /*22c0*/  FMUL.FTZ R69, R69, c[0x0][0x2ec] ;  /* 0x0000bb0045457a20 */ /* 0x000fe20000410000 */
[-C--:B------:R-:W-:Y:S01]  /*22d0*/  ISETP.GE.AND P4, PT, R24, R124.reuse, PT ;  /* 0x0000007c1800720c */ /* 0x080fe20003f86270 */
[----:B------:R-:W-:Y:S01]  /*22e0*/  FMUL.FTZ R70, R70, c[0x0][0x2ec] ;  /* 0x0000bb0046467a20 */ /* 0x000fe20000410000 */
[----:B------:R-:W-:Y:S01]  /*22f0*/  IADD3 R13, R18, 0x11, RZ ;  /* 0x00000011120d7810 */ /* 0x000fe20007ffe0ff */
[----:B------:R-:W-:Y:S01]  /*2300*/  FMUL.FTZ R64, R64, c[0x0][0x2ec] ;  /* 0x0000bb0040407a20 */ /* 0x000fe20000410000 */
[----:B---3--:R-:W-:Y:S01]  /*2310*/  FSEL R14, R41, -INF , !P1 ;  /* 0xff800000290e7808 */ /* 0x008fe20004800000 */
[----:B------:R-:W-:Y:S01]  /*2320*/  MUFU.TANH R113, R53 ;  /* 0x0000003500717308 */ /* 0x000fe20000002400 */
[----:B------:R-:W-:Y:S01]  /*2330*/  FSEL R15, R40, -INF , !P0 ;  /* 0xff800000280f7808 */ /* 0x000fe20004000000 */
[----:B------:R-:W-:Y:S01]  /*2340*/  FMUL.FTZ R65, R65, c[0x0][0x2ec] ;  /* 0x0000bb0041417a20 */ /* 0x000fe20000410000 */
[-C--:B------:R-:W-:Y:S01]  /*2350*/  ISETP.GE.AND P5, PT, R19, R121.reuse, PT ;  /* 0x000000791300720c */ /* 0x080fe20003fa6270 */
[----:B------:R-:W-:Y:S01]  /*2360*/  FMUL.FTZ R66, R66, c[0x0][0x2ec] ;  /* 0x0000bb0042427a20 */ /* 0x000fe20000410000 */
[C---:B------:R-:W-:Y:S01]  /*2370*/  ISETP.GE.AND P1, PT, R12.reuse, R124, PT ;  /* 0x0000007c0c00720c */ /* 0x040fe20003f26270 */
[----:B------:R-:W-:Y:S01]  /*2380*/  FMUL.FTZ R67, R67, c[0x0][0x2ec] ;  /* 0x0000bb0043437a20 */ /* 0x000fe20000410000 */
[----:B------:R-:W-:Y:S01]  /*2390*/  ISETP.GE.AND P0, PT, R12, R121, PT ;  /* 0x000000790c00720c */ /* 0x000fe20003f06270 */
[----:B------:R-:W3:Y:S01]  /*23a0*/  MUFU.TANH R174, R54 ;  /* 0x0000003600ae7308 */ /* 0x000ee20000002400 */
[----:B------:R-:W-:-:S02]  /*23b0*/  FSEL R19, R35, -INF , !P4 ;  /* 0xff80000023137808 */ /* 0x000fc40006000000 */
[C---:B------:R-:W-:Y:S02]  /*23c0*/  IADD3 R12, R18.reuse, 0x19, RZ ;  /* 0x00000019120c7810 */ /* 0x040fe40007ffe0ff */
[----:B------:R-:W-:Y:S02]  /*23d0*/  ISETP.GE.AND P4, PT, R13, R121, PT ;  /* 0x000000790d00720c */ /* 0x000fe40003f86270 */
[C---:B------:R-:W-:Y:S01]  /*23e0*/  IADD3 R20, R18.reuse, 0x20, RZ ;  /* 0x0000002012147810 */ /* 0x040fe20007ffe0ff */
[----:B------:R-:W1:Y:S01]  /*23f0*/  MUFU.TANH R172, R55 ;  /* 0x0000003700ac7308 */ /* 0x000e620000002400 */
[----:B------:R-:W-:Y:S02]  /*2400*/  IADD3 R11, R18, 0x21, RZ ;  /* 0x00000021120b7810 */ /* 0x000fe40007ffe0ff */
[----:B-----5:R-:W-:Y:S02]  /*2410*/  FSEL R34, R34, -INF , !P3 ;  /* 0xff80000022227808 */ /* 0x020fe40005800000 */
[----:B------:R-:W-:-:S02]  /*2420*/  FSEL R56, R56, -INF , !P5 ;  /* 0xff80000038387808 */ /* 0x000fc40006800000 */
[----:B------:R-:W-:Y:S01]  /*2430*/  FSEL R21, R28, -INF , !P2 ;  /* 0xff8000001c157808 */ /* 0x000fe20005000000 */
[----:B------:R-:W-:Y:S01]  /*2440*/  MUFU.TANH R115, R49 ;  /* 0x0000003100737308 */ /* 0x000fe20000002400 */
[-C--:B------:R-:W-:Y:S02]  /*2450*/  ISETP.GE.AND P3, PT, R13, R124.reuse, PT ;  /* 0x0000007c0d00720c */ /* 0x080fe40003f66270 */
[C---:B------:R-:W-:Y:S02]  /*2460*/  ISETP.GE.AND P5, PT, R12.reuse, R124, PT ;  /* 0x0000007c0c00720c */ /* 0x040fe40003fa6270 */
[----:B------:R-:W-:Y:S02]  /*2470*/  ISETP.GE.AND P2, PT, R12, R121, PT ;  /* 0x000000790c00720c */ /* 0x000fe40003f46270 */
[----:B----4-:R-:W-:Y:S01]  /*2480*/  FSEL R12, R30, -INF , !P6 ;  /* 0xff8000001e0c7808 */ /* 0x010fe20007000000 */
[----:B------:R-:W4:Y:S01]  /*2490*/  MUFU.TANH R170, R50 ;  /* 0x0000003200aa7308 */ /* 0x000f220000002400 */
[----:B------:R-:W-:-:S02]  /*24a0*/  FSEL R8, R31, -INF , !P4 ;  /* 0xff8000001f087808 */ /* 0x000fc40006000000 */
[----:B--2---:R-:W-:Y:S02]  /*24b0*/  FSEL R9, R16, -INF , !P1 ;  /* 0xff80000010097808 */ /* 0x004fe40004800000 */
[-C--:B------:R-:W-:Y:S02]  /*24c0*/  ISETP.GE.AND P6, PT, R20, R124.reuse, PT ;  /* 0x0000007c1400720c */ /* 0x080fe40003fc6270 */
[C---:B------:R-:W-:Y:S01]  /*24d0*/  ISETP.GE.AND P4, PT, R11.reuse, R124, PT ;  /* 0x0000007c0b00720c */ /* 0x040fe20003f86270 */
[----:B------:R-:W2:Y:S01]  /*24e0*/  MUFU.TANH R168, R51 ;  /* 0x0000003300a87308 */ /* 0x000ea20000002400 */
[----:B------:R-:W-:Y:S02]  /*24f0*/  ISETP.GE.AND P1, PT, R11, R121, PT ;  /* 0x000000790b00720c */ /* 0x000fe40003f26270 */
[C---:B------:R-:W-:Y:S02]  /*2500*/  IADD3 R10, R18.reuse, 0x28, RZ ;  /* 0x00000028120a7810 */ /* 0x040fe40007ffe0ff */
[----:B------:R-:W-:-:S02]  /*2510*/  IADD3 R11, R18, 0x29, RZ ;  /* 0x00000029120b7810 */ /* 0x000fc40007ffe0ff */
[----:B------:R-:W-:Y:S01]  /*2520*/  FSEL R13, R29, -INF , !P3 ;  /* 0xff8000001d0d7808 */ /* 0x000fe20005800000 */
[----:B------:R-:W5:Y:S01]  /*2530*/  MUFU.TANH R106, R68 ;  /* 0x00000044006a7308 */ /* 0x000f620000002400 */
[----:B------:R-:W-:Y:S02]  /*2540*/  ISETP.GE.AND P3, PT, R20, R121, PT ;  /* 0x000000791400720c */ /* 0x000fe40003f66270 */
[----:B------:R-:W-:Y:S02]  /*2550*/  FSEL R22, R36, -INF , !P0 ;  /* 0xff80000024167808 */ /* 0x000fe40004000000 */
[----:B-1----:R-:W-:Y:S02]  /*2560*/  FSEL R20, R37, -INF , !P2 ;  /* 0xff80000025147808 */ /* 0x002fe40005000000 */
[----:B------:R-:W-:Y:S01]  /*2570*/  FSEL R157, R157, -INF , !P6 ;  /* 0xff8000009d9d7808 */ /* 0x000fe20007000000 */
[----:B------:R-:W-:Y:S01]  /*2580*/  MUFU.TANH R105, R69 ;  /* 0x0000004500697308 */ /* 0x000fe20000002400 */
[----:B------:R-:W-:-:S02]  /*2590*/  ISETP.GE.AND P0, PT, R10, R124, PT ;  /* 0x0000007c0a00720c */ /* 0x000fc40003f06270 */
[C---:B------:R-:W-:Y:S02]  /*25a0*/  ISETP.GE.AND P2, PT, R11.reuse, R124, PT ;  /* 0x0000007c0b00720c */ /* 0x040fe40003f46270 */
[-C--:B------:R-:W-:Y:S02]  /*25b0*/  ISETP.GE.AND P6, PT, R11, R121.reuse, PT ;  /* 0x000000790b00720c */ /* 0x080fe40003fc6270 */
[----:B------:R-:W-:Y:S01]  /*25c0*/  IADD3 R11, R18, 0x31, RZ ;  /* 0x00000031120b7810 */ /* 0x000fe20007ffe0ff */
[----:B------:R-:W1:Y:S01]  /*25d0*/  MUFU.TANH R104, R70 ;  /* 0x0000004600687308 */ /* 0x000e620000002400 */
[----:B------:R-:W-:Y:S02]  /*25e0*/  FSEL R127, R127, -INF , !P0 ;  /* 0xff8000007f7f7808 */ /* 0x000fe40004000000 */
[----:B------:R-:W-:Y:S02]  /*25f0*/  FSEL R17, R17, -INF , !P5 ;  /* 0xff80000011117808 */ /* 0x000fe40006800000 */
[----:B------:R-:W-:-:S02]  /*2600*/  ISETP.GE.AND P0, PT, R11, R121, PT ;  /* 0x000000790b00720c */ /* 0x000fc40003f06270 */
[----:B------:R-:W-:Y:S01]  /*2610*/  ISETP.GE.AND P5, PT, R10, R121, PT ;  /* 0x000000790a00720c */ /* 0x000fe20003fa6270 */
[----:B------:R-:W1:Y:S01]  /*2620*/  MUFU.TANH R110, R64 ;  /* 0x00000040006e7308 */ /* 0x000e620000002400 */
[----:B------:R-:W-:Y:S02]  /*2630*/  IADD3 R10, R18, 0x30, RZ ;  /* 0x00000030120a7810 */ /* 0x000fe40007ffe0ff */
[----:B------:R-:W-:Y:S02]  /*2640*/  FSEL R103, R103, -INF , !P0 ;  /* 0xff80000067677808 */ /* 0x000fe40004000000 */
[----:B---3--:R-:W-:Y:S02]  /*2650*/  FSEL R174, R174, -INF , !P3 ;  /* 0xff800000aeae7808 */ /* 0x008fe40005800000 */
[----:B------:R-:W-:Y:S01]  /*2660*/  FSEL R113, R113, -INF , !P4 ;  /* 0xff80000071717808 */ /* 0x000fe20006000000 */
[----:B------:R-:W-:Y:S01]  /*2670*/  MUFU.TANH R109, R65 ;  /* 0x00000041006d7308 */ /* 0x000fe20000002400 */
[----:B------:R-:W-:-:S02]  /*2680*/  ISETP.GE.AND P0, PT, R120, 0x2, PT ;  /* 0x000000027800780c */ /* 0x000fc40003f06270 */
[CC--:B------:R-:W-:Y:S02]  /*2690*/  ISETP.GE.AND P3, PT, R10.reuse, R124.reuse, PT ;  /* 0x0000007c0a00720c */ /* 0x0c0fe40003f66270 */
[----:B------:R-:W-:Y:S02]  /*26a0*/  ISETP.GE.AND P4, PT, R10, R121, PT ;  /* 0x000000790a00720c */ /* 0x000fe40003f86270 */
[----:B------:R-:W-:Y:S01]  /*26b0*/  IADD3 R10, R18, 0x38, RZ ;  /* 0x00000038120a7810 */ /* 0x000fe20007ffe0ff */
[----:B------:R-:W3:Y:S01]  /*26c0*/  MUFU.TANH R108, R66 ;  /* 0x00000042006c7308 */ /* 0x000ee20000002400 */
[----:B------:R-:W-:Y:S02]  /*26d0*/  FSEL R172, R172, -INF , !P1 ;  /* 0xff800000acac7808 */ /* 0x000fe40004800000 */
[----:B----4-:R-:W-:Y:S02]  /*26e0*/  FSEL R170, R170, -INF , !P5 ;  /* 0xff800000aaaa7808 */ /* 0x010fe40006800000 */
[----:B------:R-:W-:Y:S01]  /*26f0*/  FSEL R115, R115, -INF , !P2 ;  /* 0xff80000073737808 */ /* 0x000fe20005000000 */
[----:B------:R-:W-:Y:S01]  /*2700*/  BAR.SYNC.DEFER_BLOCKING 0x0 ;  /* 0x0000000000007b1d */ /* 0x000fe20000010000 */
[----:B------:R-:W-:-:S02]  /*2710*/  ISETP.GE.AND P1, PT, R11, R124, PT ;  /* 0x0000007c0b00720c */ /* 0x000fc40003f26270 */
[C---:B------:R-:W-:Y:S02]  /*2720*/  ISETP.GE.AND P5, PT, R10.reuse, R124, PT ;  /* 0x0000007c0a00720c */ /* 0x040fe40003fa6270 */
[----:B------:R-:W-:Y:S01]  /*2730*/  ISETP.GE.AND P2, PT, R10, R121, PT ;  /* 0x000000790a00720c */ /* 0x000fe20003f46270 */
[----:B------:R-:W4:Y:S01]  /*2740*/  MUFU.TANH R107, R67 ;  /* 0x00000043006b7308 */ /* 0x000f220000002400 */
[----:B------:R-:W-:Y:S02]  /*2750*/  IADD3 R10, R18, 0x39, RZ ;  /* 0x00000039120a7810 */ /* 0x000fe40007ffe0ff */
[----:B--2---:R-:W-:Y:S02]  /*2760*/  FSEL R168, R168, -INF , !P6 ;  /* 0xff800000a8a87808 */ /* 0x004fe40007000000 */
[----:B-----5:R-:W-:Y:S02]  /*2770*/  FSEL R106, R106, -INF , !P3 ;  /* 0xff8000006a6a7808 */ /* 0x020fe40005800000 */
[----:B-1----:R-:W-:-:S02]  /*2780*/  FSEL R104, R104, -INF , !P4 ;  /* 0xff80000068687808 */ /* 0x002fc40006000000 */
[----:B------:R-:W-:Y:S02]  /*2790*/  FSEL R105, R105, -INF , !P1 ;  /* 0xff80000069697808 */ /* 0x000fe40004800000 */
[CC--:B------:R-:W-:Y:S02]  /*27a0*/  ISETP.GE.AND P6, PT, R18.reuse, R124.reuse, PT ;  /* 0x0000007c1200720c */ /* 0x0c0fe40003fc6270 */
[-C--:B------:R-:W-:Y:S02]  /*27b0*/  ISETP.GE.AND P3, PT, R18, R121.reuse, PT ;  /* 0x000000791200720c */ /* 0x080fe40003f66270 */
[C---:B------:R-:W-:Y:S02]  /*27c0*/  ISETP.GE.AND P4, PT, R10.reuse, R124, PT ;  /* 0x0000007c0a00720c */ /* 0x040fe40003f86270 */
[----:B------:R-:W-:Y:S02]  /*27d0*/  ISETP.GE.AND P1, PT, R10, R121, PT ;  /* 0x000000790a00720c */ /* 0x000fe40003f26270 */
[----:B------:R-:W-:-:S02]  /*27e0*/  FSEL R110, R110, -INF , !P5 ;  /* 0xff8000006e6e7808 */ /* 0x000fc40006800000 */
[----:B---3--:R-:W-:Y:S02]  /*27f0*/  FSEL R108, R108, -INF , !P2 ;  /* 0xff8000006c6c7808 */ /* 0x008fe40005000000 */
[----:B------:R-:W-:Y:S02]  /*2800*/  FSEL R0, R0, -INF , !P6 ;  /* 0xff80000000007808 */ /* 0x000fe40007000000 */
[----:B------:R-:W-:Y:S02]  /*2810*/  FSEL R32, R32, -INF , !P3 ;  /* 0xff80000020207808 */ /* 0x000fe40005800000 */
[----:B------:R-:W-:Y:S02]  /*2820*/  FSEL R109, R109, -INF , !P4 ;  /* 0xff8000006d6d7808 */ /* 0x000fe40006000000 */
[----:B----4-:R-:W-:Y:S01]  /*2830*/  FSEL R107, R107, -INF , !P1 ;  /* 0xff8000006b6b7808 */ /* 0x010fe20004800000 */
        /* <DEDUP_REMOVED lines=29> */
.L_x_511:
        /* <DEDUP_REMOVED lines=25> */
[----:B------:R-:W-:Y:S01]  /*2ba0*/  FMNMX.FTZ R2, R104, R7, !PT ;  /* 0x0000000768027209 */ /* 0x000fe20007810000 */
[----:B------:R-:W-:Y:S01]  /*2bb0*/  LDSM.16.MT88.4 R92, [R140+0x8000] ;  /* 0x008000008c5c783b */ /* 0x000fe20000004200 */
[----:B------:R-:W-:-:S02]  /*2bc0*/  FMNMX.FTZ R6, R110, R11, !PT ;  /* 0x0000000b6e067209 */ /* 0x000fc40007810000 */
[----:B------:R-:W-:Y:S01]  /*2bd0*/  FMNMX.FTZ R7, R103, R2, !PT ;  /* 0x0000000267077209 */ /* 0x000fe20007810000 */
[----:B------:R-:W-:Y:S01]  /*2be0*/  LDSM.16.MT88.4 R40, [R140+0xa000] ;  /* 0x00a000008c28783b */ /* 0x000fe20000004200 */
[----:B------:R-:W-:Y:S02]  /*2bf0*/  FMNMX.FTZ R6, R109, R6, !PT ;  /* 0x000000066d067209 */ /* 0x000fe40007810000 */
[----:B------:R-:W-:Y:S02]  /*2c00*/  FMNMX.FTZ R10, R108, R7, !PT ;  /* 0x000000076c0a7209 */ /* 0x000fe40007810000 */
[----:B------:R-:W-:Y:S01]  /*2c10*/  LEA R138, R5, R140, 0x1 ;  /* 0x0000008c058a7211 */ /* 0x000fe200078e08ff */
[----:B------:R-:W1:Y:S01]  /*2c20*/  SHFL.BFLY PT, R11, R6, 0x2, 0x1f ;  /* 0x0c401f00060b7f89 */ /* 0x000e6200000e0000 */
[----:B------:R-:W-:Y:S02]  /*2c30*/  FMNMX.FTZ R10, R107, R10, !PT ;  /* 0x0000000a6b0a7209 */ /* 0x000fe40007810000 */
[C---:B------:R-:W-:Y:S01]  /*2c40*/  LEA R137, R3.reuse, R140, 0x1 ;  /* 0x0000008c03897211 */ /* 0x040fe200078e08ff */
[----:B------:R-:W-:Y:S01]  /*2c50*/  LDSM.16.MT88.4 R84, [R138+0x8000] ;  /* 0x008000008a54783b */ /* 0x000fe20000004200 */
[----:B------:R-:W-:-:S03]  /*2c60*/  LEA R136, R3, R138, 0x1 ;  /* 0x0000008a03887211 */ /* 0x000fc600078e08ff */
[----:B------:R-:W2:Y:S04]  /*2c70*/  SHFL.BFLY PT, R7, R10, 0x2, 0x1f ;  /* 0x0c401f000a077f89 */ /* 0x000ea800000e0000 */
[----:B------:R-:W-:Y:S04]  /*2c80*/  LDSM.16.MT88.4 R76, [R137+0x8000] ;  /* 0x00800000894c783b */ /* 0x000fe80000004200 */
[----:B------:R-:W-:Y:S04]  /*2c90*/  LDSM.16.MT88.4 R68, [R136+0x8000] ;  /* 0x008000008844783b */ /* 0x000fe80000004200 */
[----:B------:R-:W-:Y:S01]  /*2ca0*/  LDSM.16.MT88.4 R48, [R138+0xa000] ;  /* 0x00a000008a30783b */ /* 0x000fe20000004200 */
[----:B-1----:R-:W-:-:S05]  /*2cb0*/  FMNMX.FTZ R11, R6, R11, !PT ;  /* 0x0000000b060b7209 */ /* 0x002fca0007810000 */
[----:B------:R-:W1:Y:S01]  /*2cc0*/  SHFL.BFLY PT, R2, R11, 0x1, 0x1f ;  /* 0x0c201f000b027f89 */ /* 0x000e6200000e0000 */
[----:B--2---:R-:W-:-:S05]  /*2cd0*/  FMNMX.FTZ R7, R10, R7, !PT ;  /* 0x000000070a077209 */ /* 0x004fca0007810000 */
[----:B------:R-:W2:Y:S01]  /*2ce0*/  SHFL.BFLY PT, R6, R7, 0x1, 0x1f ;  /* 0x0c201f0007067f89 */ /* 0x000ea200000e0000 */
[----:B-1----:R-:W-:-:S04]  /*2cf0*/  FMNMX.FTZ R2, R11, R2, !PT ;  /* 0x000000020b027209 */ /* 0x002fc80007810000 */
[C---:B------:R-:W-:Y:S01]  /*2d00*/  FSETP.NEU.FTZ.AND P1, PT, R2.reuse, -INF , PT ;  /* 0xff8000000200780b */ /* 0x040fe20003f3d000 */
[----:B------:R-:W-:-:S05]  /*2d10*/  FMUL.FTZ R112, R2, c[0x0][0x23c] ;  /* 0x00008f0002707a20 */ /* 0x000fca0000410000 */
[----:B------:R-:W-:-:S05]  /*2d20*/  FSEL R112, R112, RZ, P1 ;  /* 0x000000ff70707208 */ /* 0x000fca0000800000 */
[--C-:B------:R-:W-:Y:S01]  /*2d30*/  FFMA.FTZ R100, R0, c[0x0][0x23c], -R112.reuse ;  /* 0x00008f0000647a23 */ /* 0x100fe20000010870 */
[----:B--2---:R-:W-:Y:S01]  /*2d40*/  FMNMX.FTZ R0, R7, R6, !PT ;  /* 0x0000000607007209 */ /* 0x004fe20007810000 */
[--C-:B------:R-:W-:Y:S02]  /*2d50*/  FFMA.FTZ R35, R33, c[0x0][0x23c], -R112.reuse ;  /* 0x00008f0021237a23 */ /* 0x100fe40000010870 */
[--C-:B------:R-:W-:Y:S01]  /*2d60*/  FFMA.FTZ R33, R19, c[0x0][0x23c], -R112.reuse ;  /* 0x00008f0013217a23 */ /* 0x100fe20000010870 */
[C---:B------:R-:W-:Y:S01]  /*2d70*/  FSETP.NEU.FTZ.AND P1, PT, R0.reuse, -INF , PT ;  /* 0xff8000000000780b */ /* 0x040fe20003f3d000 */
[----:B------:R-:W-:Y:S01]  /*2d80*/  FMUL.FTZ R111, R0, c[0x0][0x23c] ;  /* 0x00008f00006f7a20 */ /* 0x000fe20000410000 */
[----:B------:R-:W-:Y:S01]  /*2d90*/  MUFU.EX2 R100, R100 ;  /* 0x0000006400647308 */ /* 0x000fe20000000800 */
[--C-:B------:R-:W-:Y:S02]  /*2da0*/  FFMA.FTZ R30, R15, c[0x0][0x23c], -R112.reuse ;  /* 0x00008f000f1e7a23 */ /* 0x100fe40000010870 */
[--C-:B------:R-:W-:Y:S01]  /*2db0*/  FFMA.FTZ R27, R9, c[0x0][0x23c], -R112.reuse ;  /* 0x00008f00091b7a23 */ /* 0x100fe20000010870 */
[----:B------:R-:W-:Y:S01]  /*2dc0*/  FSEL R111, R111, RZ, P1 ;  /* 0x000000ff6f6f7208 */ /* 0x000fe20000800000 */
[----:B------:R-:W-:-:S02]  /*2dd0*/  FFMA.FTZ R29, R21, c[0x0][0x23c], -R112 ;  /* 0x00008f00151d7a23 */ /* 0x000fc40000010870 */
[--C-:B------:R-:W-:Y:S01]  /*2de0*/  FFMA.FTZ R28, R13, c[0x0][0x23c], -R112.reuse ;  /* 0x00008f000d1c7a23 */ /* 0x100fe20000010870 */
[----:B------:R-:W1:Y:S01]  /*2df0*/  MUFU.EX2 R35, R35 ;  /* 0x0000002300237308 */ /* 0x000e620000000800 */
[--C-:B------:R-:W-:Y:S02]  /*2e00*/  FFMA.FTZ R101, R34, c[0x0][0x23c], -R111.reuse ;  /* 0x00008f0022657a23 */ /* 0x100fe4000001086f */
[--C-:B------:R-:W-:Y:S02]  /*2e10*/  FFMA.FTZ R102, R32, c[0x0][0x23c], -R111.reuse ;  /* 0x00008f0020667a23 */ /* 0x100fe4000001086f */
[--C-:B------:R-:W-:Y:S02]  /*2e20*/  FFMA.FTZ R34, R14, c[0x0][0x23c], -R111.reuse ;  /* 0x00008f000e227a23 */ /* 0x100fe4000001086f */
[--C-:B------:R-:W-:Y:S01]  /*2e30*/  FFMA.FTZ R31, R56, c[0x0][0x23c], -R111.reuse ;  /* 0x00008f00381f7a23 */ /* 0x100fe2000001086f */
[----:B------:R-:W-:Y:S01]  /*2e40*/  MUFU.EX2 R33, R33 ;  /* 0x0000002100217308 */ /* 0x000fe20000000800 */
[----:B------:R-:W-:Y:S01]  /*2e50*/  FFMA.FTZ R25, R8, c[0x0][0x23c], -R111 ;  /* 0x00008f0008197a23 */ /* 0x000fe2000001086f */
[----:B------:R-:W-:Y:S01]  /*2e60*/  LDSM.16.MT88.4 R56, [R137+0xa000] ;  /* 0x00a000008938783b */ /* 0x000fe20000004200 */
[----:B------:R-:W-:-:S02]  /*2e70*/  FFMA.FTZ R24, R17, c[0x0][0x23c], -R112 ;  /* 0x00008f0011187a23 */ /* 0x000fc40000010870 */
[--C-:B------:R-:W-:Y:S01]  /*2e80*/  FFMA.FTZ R32, R12, c[0x0][0x23c], -R111.reuse ;  /* 0x00008f000c207a23 */ /* 0x100fe2000001086f */
[----:B------:R-:W2:Y:S01]  /*2e90*/  LDSM.16.MT88.4 R8, [R138+0x8800] ;  /* 0x008800008a08783b */ /* 0x000ea20000004200 */
[--C-:B------:R-:W-:Y:S01]  /*2ea0*/  FFMA.FTZ R26, R22, c[0x0][0x23c], -R111.reuse ;  /* 0x00008f00161a7a23 */ /* 0x100fe2000001086f */
[----:B------:R-:W3:Y:S01]  /*2eb0*/  MUFU.EX2 R30, R30 ;  /* 0x0000001e001e7308 */ /* 0x000ee20000000800 */
[----:B-1----:R-:W-:Y:S01]  /*2ec0*/  F2FP.BF16.PACK_AB R64, R35, R100 ;  /* 0x000000642340723e */ /* 0x002fe200000010ff */
[----:B------:R-:W-:Y:S01]  /*2ed0*/  FFMA.FTZ R20, R20, c[0x0][0x23c], -R111 ;  /* 0x00008f0014147a23 */ /* 0x000fe2000001086f */
[----:B------:R-:W1:Y:S01]  /*2ee0*/  LDSM.16.MT88.4 R12, [R140+0x8800] ;  /* 0x008800008c0c783b */ /* 0x000e620000004200 */
[--C-:B------:R-:W-:Y:S02]  /*2ef0*/  FFMA.FTZ R166, R157, c[0x0][0x23c], -R112.reuse ;  /* 0x00008f009da67a23 */ /* 0x100fe40000010870 */
[--C-:B------:R-:W-:Y:S01]  /*2f00*/  FFMA.FTZ R113, R113, c[0x0][0x23c], -R112.reuse ;  /* 0x00008f0071717a23 */ /* 0x100fe20000010870 */
[----:B------:R-:W-:Y:S01]  /*2f10*/  LDSM.16.MT88.4 R16, [R137+0x8800] ;  /* 0x008800008910783b */ /* 0x000fe20000004200 */
[----:B------:R-:W-:Y:S01]  /*2f20*/  MUFU.EX2 R102, R102 ;  /* 0x0000006600667308 */ /* 0x000fe20000000800 */
[----:B------:R-:W-:-:S02]  /*2f30*/  FFMA.FTZ R114, R127, c[0x0][0x23c], -R112 ;  /* 0x00008f007f727a23 */ /* 0x000fc40000010870 */
[--C-:B------:R-:W-:Y:S02]  /*2f40*/  FFMA.FTZ R106, R106, c[0x0][0x23c], -R112.reuse ;  /* 0x00008f006a6a7a23 */ /* 0x100fe40000010870 */
[--C-:B------:R-:W-:Y:S02]  /*2f50*/  FFMA.FTZ R105, R105, c[0x0][0x23c], -R112.reuse ;  /* 0x00008f0069697a23 */ /* 0x100fe40000010870 */
[--C-:B------:R-:W-:Y:S01]  /*2f60*/  FFMA.FTZ R110, R110, c[0x0][0x23c], -R112.reuse ;  /* 0x00008f006e6e7a23 */ /* 0x100fe20000010870 */
[----:B------:R-:W4:Y:S01]  /*2f70*/  MUFU.EX2 R101, R101 ;  /* 0x0000006500657308 */ /* 0x000f220000000800 */
[----:B---3--:R-:W-:Y:S01]  /*2f80*/  F2FP.BF16.PACK_AB R66, R30, R33 ;  /* 0x000000211e42723e */ /* 0x008fe200000010ff */
[----:B------:R-:W-:Y:S02]  /*2f90*/  FFMA.FTZ R171, R109, c[0x0][0x23c], -R112 ;  /* 0x00008f006dab7a23 */ /* 0x000fe40000010870 */
[--C-:B------:R-:W-:Y:S02]  /*2fa0*/  FFMA.FTZ R104, R104, c[0x0][0x23c], -R111.reuse ;  /* 0x00008f0068687a23 */ /* 0x100fe4000001086f */
[----:B------:R-:W-:-:S02]  /*2fb0*/  FFMA.FTZ R103, R103, c[0x0][0x23c], -R111 ;  /* 0x00008f0067677a23 */ /* 0x000fc4000001086f */
[----:B------:R-:W-:Y:S01]  /*2fc0*/  MUFU.EX2 R34, R34 ;  /* 0x0000002200227308 */ /* 0x000fe20000000800 */
[----:B------:R-:W-:Y:S02]  /*2fd0*/  FFMA.FTZ R108, R108, c[0x0][0x23c], -R111 ;  /* 0x00008f006c6c7a23 */ /* 0x000fe4000001086f */
[----:B------:R-:W-:-:S04]  /*2fe0*/  FADD.FTZ R100, R100, R35 ;  /* 0x0000002364647221 */ /* 0x000fc80000010000 */
[----:B------:R-:W-:Y:S01]  /*2ff0*/  FADD.FTZ R33, R33, R100 ;  /* 0x0000006421217221 */ /* 0x000fe20000010000 */
[----:B------:R-:W3:Y:S01]  /*3000*/  MUFU.EX2 R31, R31 ;  /* 0x0000001f001f7308 */ /* 0x000ee20000000800 */
[----:B----4-:R-:W-:Y:S01]  /*3010*/  F2FP.BF16.PACK_AB R65, R101, R102 ;  /* 0x000000666541723e */ /* 0x010fe200000010ff */
[----:B------:R-:W-:Y:S02]  /*3020*/  FADD.FTZ R101, R102, R101 ;  /* 0x0000006566657221 */ /* 0x000fe40000010000 */
[----:B------:R-:W-:-:S04]  /*3030*/  FADD.FTZ R30, R30, R33 ;  /* 0x000000211e1e7221 */ /* 0x000fc80000010000 */
[----:B------:R-:W-:Y:S01]  /*3040*/  MUFU.EX2 R29, R29 ;  /* 0x0000001d001d7308 */ /* 0x000fe20000000800 */
[----:B---3--:R-:W-:-:S07]  /*3050*/  F2FP.BF16.PACK_AB R67, R31, R34 ;  /* 0x000000221f43723e */ /* 0x008fce00000010ff */
[----:B------:R-:W3:Y:S01]  /*3060*/  MUFU.EX2 R28, R28 ;  /* 0x0000001c001c7308 */ /* 0x000ee20000000800 */
[----:B------:R-:W-:-:S04]  /*3070*/  FADD.FTZ R34, R34, R101 ;  /* 0x0000006522227221 */ /* 0x000fc80000010000 */
[----:B------:R-:W-:Y:S01]  /*3080*/  FADD.FTZ R31, R31, R34 ;  /* 0x000000221f1f7221 */ /* 0x000fe20000010000 */
[C---:B------:R-:W-:Y:S02]  /*3090*/  HMMA.16816.F32.BF16 R88, R64.reuse, R84, RZ ;  /* 0x000000544058723c */ /* 0x040fe400000418ff */
[----:B------:R-:W-:Y:S06]  /*30a0*/  MUFU.EX2 R27, R27 ;  /* 0x0000001b001b7308 */ /* 0x000fec0000000800 */
[----:B------:R-:W-:Y:S02]  /*30b0*/  HMMA.16816.F32.BF16 R84, R64, R86, RZ ;  /* 0x000000564054723c */ /* 0x000fe400000418ff */
[----:B------:R-:W4:Y:S01]  /*30c0*/  MUFU.EX2 R24, R24 ;  /* 0x0000001800187308 */ /* 0x000f220000000800 */
[----:B---3--:R-:W-:Y:S01]  /*30d0*/  F2FP.BF16.PACK_AB R4, R28, R29 ;  /* 0x0000001d1c04723e */ /* 0x008fe200000010ff */
[----:B------:R-:W-:-:S04]  /*30e0*/  FADD.FTZ R29, R29, R30 ;  /* 0x0000001e1d1d7221 */ /* 0x000fc80000010000 */
[C---:B------:R-:W-:Y:S01]  /*30f0*/  HMMA.16816.F32.BF16 R96, R64.reuse, R92, RZ ;  /* 0x0000005c4060723c */ /* 0x040fe200000418ff */
[----:B------:R-:W-:Y:S01]  /*3100*/  FADD.FTZ R28, R28, R29 ;  /* 0x0000001d1c1c7221 */ /* 0x000fe20000010000 */
[----:B------:R-:W-:Y:S06]  /*3110*/  MUFU.EX2 R32, R32 ;  /* 0x0000002000207308 */ /* 0x000fec0000000800 */
[----:B------:R-:W-:Y:S02]  /*3120*/  HMMA.16816.F32.BF16 R92, R64, R94, RZ ;  /* 0x0000005e405c723c */ /* 0x000fe400000418ff */
[----:B------:R-:W3:Y:S01]  /*3130*/  MUFU.EX2 R25, R25 ;  /* 0x0000001900197308 */ /* 0x000ee20000000800 */
[----:B----4-:R-:W-:Y:S01]  /*3140*/  F2FP.BF16.PACK_AB R6, R24, R27 ;  /* 0x0000001b1806723e */ /* 0x010fe200000010ff */
[----:B------:R-:W-:-:S04]  /*3150*/  FADD.FTZ R27, R27, R28 ;  /* 0x0000001c1b1b7221 */ /* 0x000fc80000010000 */
[C---:B------:R-:W-:Y:S01]  /*3160*/  HMMA.16816.F32.BF16 R36, R64.reuse, R40, RZ ;  /* 0x000000284024723c */ /* 0x040fe200000418ff */
[----:B------:R-:W-:Y:S01]  /*3170*/  FADD.FTZ R27, R24, R27 ;  /* 0x0000001b181b7221 */ /* 0x000fe20000010000 */
        /* <DEDUP_REMOVED lines=8> */
[----:B------:R-:W-:Y:S01]  /*3200*/  HMMA.16816.F32.BF16 R76, R64, R78, RZ ;  /* 0x0000004e404c723c */ /* 0x000fe200000418ff */
[----:B----4-:R-:W-:Y:S01]  /*3210*/  F2FP.BF16.PACK_AB R7, R3, R26 ;  /* 0x0000001a0307723e */ /* 0x010fe200000010ff */
[----:B------:R-:W-:Y:S01]  /*3220*/  LDSM.16.MT88.4 R20, [R136+0x8800] ;  /* 0x008800008814783b */ /* 0x000fe20000004200 */
[----:B------:R-:W3:Y:S01]  /*3230*/  MUFU.EX2 R113, R113 ;  /* 0x0000007100717308 */ /* 0x000ee20000000800 */
[----:B------:R-:W-:-:S04]  /*3240*/  FADD.FTZ R26, R26, R25 ;  /* 0x000000191a1a7221 */ /* 0x000fc80000010000 */
[----:B------:R-:W-:Y:S01]  /*3250*/  HMMA.16816.F32.BF16 R72, R64, R68, RZ ;  /* 0x000000444048723c */ /* 0x000fe200000418ff */
[----:B------:R-:W-:Y:S02]  /*3260*/  FADD.FTZ R26, R3, R26 ;  /* 0x0000001a031a7221 */ /* 0x000fe40000010000 */
[----:B------:R-:W-:Y:S05]  /*3270*/  MUFU.EX2 R114, R114 ;  /* 0x0000007200727308 */ /* 0x000fea0000000800 */
[C---:B--2---:R-:W-:Y:S03]  /*3280*/  HMMA.16816.F32.BF16 R88, R4.reuse, R8, R88 ;  /* 0x000000080458723c */ /* 0x044fe60000041858 */
[----:B------:R-:W-:Y:S05]  /*3290*/  MUFU.EX2 R106, R106 ;  /* 0x0000006a006a7308 */ /* 0x000fea0000000800 */
[C---:B------:R-:W-:Y:S01]  /*32a0*/  HMMA.16816.F32.BF16 R84, R4.reuse, R10, R84 ;  /* 0x0000000a0454723c */ /* 0x040fe20000041854 */
[----:B------:R-:W2:Y:S02]  /*32b0*/  LDSM.16.MT88.4 R8, [R140+0xa800] ;  /* 0x00a800008c08783b */ /* 0x000ea40000004200 */
[----:B------:R-:W-:Y:S05]  /*32c0*/  MUFU.EX2 R105, R105 ;  /* 0x0000006900697308 */ /* 0x000fea0000000800 */
[C---:B-1----:R-:W-:Y:S03]  /*32d0*/  HMMA.16816.F32.BF16 R96, R4.reuse, R12, R96 ;  /* 0x0000000c0460723c */ /* 0x042fe60000041860 */
[----:B------:R-:W-:Y:S05]  /*32e0*/  MUFU.EX2 R110, R110 ;  /* 0x0000006e006e7308 */ /* 0x000fea0000000800 */
[----:B------:R-:W-:Y:S01]  /*32f0*/  HMMA.16816.F32.BF16 R92, R4, R14, R92 ;  /* 0x0000000e045c723c */ /* 0x000fe2000004185c */
[----:B------:R-:W1:Y:S02]  /*3300*/  LDSM.16.MT88.4 R12, [R136+0xa000] ;  /* 0x00a00000880c783b */ /* 0x000e640000004200 */
[----:B------:R-:W-:Y:S05]  /*3310*/  MUFU.EX2 R171, R171 ;  /* 0x000000ab00ab7308 */ /* 0x000fea0000000800 */
[C---:B------:R-:W-:Y:S03]  /*3320*/  HMMA.16816.F32.BF16 R44, R64.reuse, R48, RZ ;  /* 0x00000030402c723c */ /* 0x040fe600000418ff */
[----:B------:R-:W-:Y:S05]  /*3330*/  MUFU.EX2 R104, R104 ;  /* 0x0000006800687308 */ /* 0x000fea0000000800 */
[C---:B------:R-:W-:Y:S03]  /*3340*/  HMMA.16816.F32.BF16 R52, R64.reuse, R56, RZ ;  /* 0x000000384034723c */ /* 0x040fe600000418ff */
[----:B------:R-:W-:Y:S05]  /*3350*/  MUFU.EX2 R103, R103 ;  /* 0x0000006700677308 */ /* 0x000fea0000000800 */
[----:B------:R-:W-:Y:S08]  /*3360*/  HMMA.16816.F32.BF16 R68, R64, R70, RZ ;  /* 0x000000464044723c */ /* 0x000ff000000418ff */
[C---:B--2---:R-:W-:Y:S08]  /*3370*/  HMMA.16816.F32.BF16 R36, R4.reuse, R8, R36 ;  /* 0x000000080424723c */ /* 0x044ff00000041824 */
[----:B------:R-:W-:Y:S01]  /*3380*/  HMMA.16816.F32.BF16 R40, R4, R10, R40 ;  /* 0x0000000a0428723c */ /* 0x000fe20000041828 */
[----:B------:R-:W2:Y:S07]  /*3390*/  LDSM.16.MT88.4 R8, [R136+0xa800] ;  /* 0x00a800008808783b */ /* 0x000eae0000004200 */
[C---:B------:R-:W-:Y:S08]  /*33a0*/  HMMA.16816.F32.BF16 R48, R64.reuse, R50, RZ ;  /* 0x000000324030723c */ /* 0x040ff000000418ff */
[C---:B------:R-:W-:Y:S08]  /*33b0*/  HMMA.16816.F32.BF16 R56, R64.reuse, R58, RZ ;  /* 0x0000003a4038723c */ /* 0x040ff000000418ff */
[C---:B-1----:R-:W-:Y:S08]  /*33c0*/  HMMA.16816.F32.BF16 R60, R64.reuse, R12, RZ ;  /* 0x0000000c403c723c */ /* 0x042ff000000418ff */
[----:B------:R-:W-:Y:S01]  /*33d0*/  HMMA.16816.F32.BF16 R64, R64, R14, RZ ;  /* 0x0000000e4040723c */ /* 0x000fe200000418ff */
[----:B------:R-:W1:Y:S07]  /*33e0*/  LDSM.16.MT88.4 R12, [R137+0xa800] ;  /* 0x00a80000890c783b */ /* 0x000e6e0000004200 */
[C---:B------:R-:W-:Y:S08]  /*33f0*/  HMMA.16816.F32.BF16 R80, R4.reuse, R16, R80 ;  /* 0x000000100450723c */ /* 0x040ff00000041850 */
[C---:B------:R-:W-:Y:S01]  /*3400*/  HMMA.16816.F32.BF16 R76, R4.reuse, R18, R76 ;  /* 0x00000012044c723c */ /* 0x040fe2000004184c */
[----:B------:R-:W4:Y:S07]  /*3410*/  LDSM.16.MT88.4 R16, [R138+0xa800] ;  /* 0x00a800008a10783b */ /* 0x000f2e0000004200 */
[C---:B--2---:R-:W-:Y:S08]  /*3420*/  HMMA.16816.F32.BF16 R60, R4.reuse, R8, R60 ;  /* 0x00000008043c723c */ /* 0x044ff0000004183c */
[C---:B------:R-:W-:Y:S01]  /*3430*/  HMMA.16816.F32.BF16 R64, R4.reuse, R10, R64 ;  /* 0x0000000a0440723c */ /* 0x040fe20000041840 */
[----:B------:R-:W2:Y:S07]  /*3440*/  LDSM.16.MT88.4 R8, [R140+0x9000] ;  /* 0x009000008c08783b */ /* 0x000eae0000004200 */
[C---:B------:R-:W-:Y:S07]  /*3450*/  HMMA.16816.F32.BF16 R72, R4.reuse, R20, R72 ;  /* 0x000000140448723c */ /* 0x040fee0000041848 */
[----:B------:R-:W-:Y:S01]  /*3460*/  FFMA.FTZ R21, R115, c[0x0][0x23c], -R112 ;  /* 0x00008f0073157a23 */ /* 0x000fe20000010870 */
[----:B------:R-:W-:Y:S01]  /*3470*/  HMMA.16816.F32.BF16 R68, R4, R22, R68 ;  /* 0x000000160444723c */ /* 0x000fe20000041844 */
[----:B------:R-:W-:-:S02]  /*3480*/  FFMA.FTZ R115, R174, c[0x0][0x23c], -R111 ;  /* 0x00008f00ae737a23 */ /* 0x000fc4000001086f */
[--C-:B------:R-:W-:Y:S02]  /*3490*/  FFMA.FTZ R20, R168, c[0x0][0x23c], -R111.reuse ;  /* 0x00008f00a8147a23 */ /* 0x100fe4000001086f */
[----:B------:R-:W-:Y:S02]  /*34a0*/  MUFU.EX2 R21, R21 ;  /* 0x0000001500157308 */ /* 0x000fe40000000800 */
[--C-:B------:R-:W-:Y:S01]  /*34b0*/  FFMA.FTZ R22, R172, c[0x0][0x23c], -R111.reuse ;  /* 0x00008f00ac167a23 */ /* 0x100fe2000001086f */
[C---:B-1----:R-:W-:Y:S01]  /*34c0*/  HMMA.16816.F32.BF16 R52, R4.reuse, R12, R52 ;  /* 0x0000000c0434723c */ /* 0x042fe20000041834 */
[--C-:B------:R-:W-:Y:S02]  /*34d0*/  FFMA.FTZ R23, R170, c[0x0][0x23c], -R111.reuse ;  /* 0x00008f00aa177a23 */ /* 0x100fe4000001086f */
[----:B------:R-:W-:Y:S02]  /*34e0*/  FFMA.FTZ R170, R107, c[0x0][0x23c], -R111 ;  /* 0x00008f006baa7a23 */ /* 0x000fe4000001086f */
[----:B------:R-:W-:Y:S03]  /*34f0*/  MUFU.EX2 R115, R115 ;  /* 0x0000007300737308 */ /* 0x000fe60000000800 */
[C---:B----4-:R-:W-:Y:S05]  /*3500*/  HMMA.16816.F32.BF16 R44, R4.reuse, R16, R44 ;  /* 0x00000010042c723c */ /* 0x050fea000004182c */
[----:B------:R-:W1:Y:S03]  /*3510*/  MUFU.EX2 R22, R22 ;  /* 0x0000001600167308 */ /* 0x000e660000000800 */
[C---:B------:R-:W-:Y:S01]  /*3520*/  HMMA.16816.F32.BF16 R48, R4.reuse, R18, R48 ;  /* 0x000000120430723c */ /* 0x040fe20000041830 */
[----:B------:R-:W-:Y:S04]  /*3530*/  LDSM.16.MT88.4 R16, [R138+0x9000] ;  /* 0x009000008a10783b */ /* 0x000fe80000004200 */
[----:B------:R-:W-:Y:S03]  /*3540*/  MUFU.EX2 R23, R23 ;  /* 0x0000001700177308 */ /* 0x000fe60000000800 */
[----:B------:R-:W-:Y:S01]  /*3550*/  HMMA.16816.F32.BF16 R56, R4, R14, R56 ;  /* 0x0000000e0438723c */ /* 0x000fe20000041838 */
[----:B------:R-:W4:Y:S04]  /*3560*/  LDSM.16.MT88.4 R12, [R136+0x9000] ;  /* 0x00900000880c783b */ /* 0x000f280000004200 */
[----:B------:R-:W5:Y:S02]  /*3570*/  MUFU.EX2 R20, R20 ;  /* 0x0000001400147308 */ /* 0x000f640000000800 */
[----:B---3--:R-:W-:Y:S01]  /*3580*/  F2FP.BF16.PACK_AB R4, R113, R166 ;  /* 0x000000a67104723e */ /* 0x008fe200000010ff */
[----:B------:R-:W-:Y:S01]  /*3590*/  FADD.FTZ R166, R166, R27 ;  /* 0x0000001ba6a67221 */ /* 0x000fe20000010000 */
[C---:B-1----:R-:W-:Y:S01]  /*35a0*/  F2FP.BF16.PACK_AB R5, R22.reuse, R115 ;  /* 0x000000731605723e */ /* 0x042fe200000010ff */
[----:B------:R-:W-:Y:S01]  /*35b0*/  FADD.FTZ R115, R115, R26 ;  /* 0x0000001a73737221 */ /* 0x000fe20000010000 */
[----:B------:R-:W-:Y:S01]  /*35c0*/  F2FP.BF16.PACK_AB R6, R21, R114 ;  /* 0x000000721506723e */ /* 0x000fe200000010ff */
[----:B------:R-:W-:Y:S01]  /*35d0*/  FADD.FTZ R113, R113, R166 ;  /* 0x000000a671717221 */ /* 0x000fe20000010000 */
[----:B------:R-:W-:Y:S01]  /*35e0*/  MUFU.EX2 R107, R108 ;  /* 0x0000006c006b7308 */ /* 0x000fe20000000800 */
[----:B------:R-:W-:-:S02]  /*35f0*/  FADD.FTZ R22, R22, R115 ;  /* 0x0000007316167221 */ /* 0x000fc40000010000 */
[----:B------:R-:W-:-:S04]  /*3600*/  FADD.FTZ R114, R114, R113 ;  /* 0x0000007172727221 */ /* 0x000fc80000010000 */
[----:B------:R-:W-:Y:S01]  /*3610*/  FADD.FTZ R21, R21, R114 ;  /* 0x0000007215157221 */ /* 0x000fe20000010000 */
[----:B-----5:R-:W-:Y:S01]  /*3620*/  F2FP.BF16.PACK_AB R7, R20, R23 ;  /* 0x000000171407723e */ /* 0x020fe200000010ff */
[----:B------:R-:W1:Y:S01]  /*3630*/  MUFU.EX2 R170, R170 ;  /* 0x000000aa00aa7308 */ /* 0x000e620000000800 */
[----:B------:R-:W-:-:S04]  /*3640*/  FADD.FTZ R23, R23, R22 ;  /* 0x0000001617177221 */ /* 0x000fc80000010000 */
[----:B------:R-:W-:Y:S01]  /*3650*/  FADD.FTZ R23, R20, R23 ;  /* 0x0000001714177221 */ /* 0x000fe20000010000 */
[C---:B--2---:R-:W-:Y:S08]  /*3660*/  HMMA.16816.F32.BF16 R96, R4.reuse, R8, R96 ;  /* 0x000000080460723c */ /* 0x044ff00000041860 */
[C---:B------:R-:W-:Y:S01]  /*3670*/  HMMA.16816.F32.BF16 R92, R4.reuse, R10, R92 ;  /* 0x0000000a045c723c */ /* 0x040fe2000004185c */
[----:B------:R-:W2:Y:S07]  /*3680*/  LDSM.16.MT88.4 R8, [R137+0x9000] ;  /* 0x009000008908783b */ /* 0x000eae0000004200 */
[C---:B----4-:R-:W-:Y:S08]  /*3690*/  HMMA.16816.F32.BF16 R72, R4.reuse, R12, R72 ;  /* 0x0000000c0448723c */ /* 0x050ff00000041848 */
[C---:B------:R-:W-:Y:S01]  /*36a0*/  HMMA.16816.F32.BF16 R68, R4.reuse, R14, R68 ;  /* 0x0000000e0444723c */ /* 0x040fe20000041844 */
[----:B------:R-:W3:Y:S07]  /*36b0*/  LDSM.16.MT88.4 R12, [R137+0xb000] ;  /* 0x00b00000890c783b */ /* 0x000eee0000004200 */
[C---:B------:R-:W-:Y:S08]  /*36c0*/  HMMA.16816.F32.BF16 R88, R4.reuse, R16, R88 ;  /* 0x000000100458723c */ /* 0x040ff00000041858 */
[C---:B------:R-:W-:Y:S01]  /*36d0*/  HMMA.16816.F32.BF16 R84, R4.reuse, R18, R84 ;  /* 0x000000120454723c */ /* 0x040fe20000041854 */
[----:B------:R-:W4:Y:S07]  /*36e0*/  LDSM.16.MT88.4 R16, [R138+0xb000] ;  /* 0x00b000008a10783b */ /* 0x000f2e0000004200 */
[C---:B--2---:R-:W-:Y:S08]  /*36f0*/  HMMA.16816.F32.BF16 R80, R4.reuse, R8, R80 ;  /* 0x000000080450723c */ /* 0x044ff00000041850 */
[C---:B------:R-:W-:Y:S01]  /*3700*/  HMMA.16816.F32.BF16 R76, R4.reuse, R10, R76 ;  /* 0x0000000a044c723c */ /* 0x040fe2000004184c */
[----:B------:R-:W2:Y:S07]  /*3710*/  LDSM.16.MT88.4 R8, [R140+0xb000] ;  /* 0x00b000008c08783b */ /* 0x000eae0000004200 */
[C---:B---3--:R-:W-:Y:S08]  /*3720*/  HMMA.16816.F32.BF16 R52, R4.reuse, R12, R52 ;  /* 0x0000000c0434723c */ /* 0x048ff00000041834 */
[C---:B------:R-:W-:Y:S01]  /*3730*/  HMMA.16816.F32.BF16 R56, R4.reuse, R14, R56 ;  /* 0x0000000e0438723c */ /* 0x040fe20000041838 */
[----:B------:R-:W-:Y:S07]  /*3740*/  LDSM.16.MT88.4 R12, [R140+0x9800] ;  /* 0x009800008c0c783b */ /* 0x000fee0000004200 */
[C---:B----4-:R-:W-:Y:S08]  /*3750*/  HMMA.16816.F32.BF16 R44, R4.reuse, R16, R44 ;  /* 0x00000010042c723c */ /* 0x050ff0000004182c */
[C---:B------:R-:W-:Y:S01]  /*3760*/  HMMA.16816.F32.BF16 R48, R4.reuse, R18, R48 ;  /* 0x000000120430723c */ /* 0x040fe20000041830 */
[----:B------:R-:W-:Y:S07]  /*3770*/  LDSM.16.MT88.4 R16, [R137+0x9800] ;  /* 0x009800008910783b */ /* 0x000fee0000004200 */
[C---:B--2---:R-:W-:Y:S08]  /*3780*/  HMMA.16816.F32.BF16 R36, R4.reuse, R8, R36 ;  /* 0x000000080424723c */ /* 0x044ff00000041824 */
[C---:B------:R-:W-:Y:S01]  /*3790*/  HMMA.16816.F32.BF16 R40, R4.reuse, R10, R40 ;  /* 0x0000000a0428723c */ /* 0x040fe20000041828 */
[----:B------:R-:W2:Y:S07]  /*37a0*/  LDSM.16.MT88.4 R8, [R136+0xb000] ;  /* 0x00b000008808783b */ /* 0x000eae0000004200 */
        /* <DEDUP_REMOVED lines=9> */
[----:B-1----:R-:W-:Y:S01]  /*3840*/  F2FP.BF16.PACK_AB R7, R170, R107 ;  /* 0x0000006baa07723e */ /* 0x002fe200000010ff */
[----:B------:R-:W-:-:S02]  /*3850*/  FADD.FTZ R104, R103, R104 ;  /* 0x0000006867687221 */ /* 0x000fc40000010000 */
[----:B------:R-:W-:Y:S02]  /*3860*/  FADD.FTZ R110, R110, R105 ;  /* 0x000000696e6e7221 */ /* 0x000fe40000010000 */
[----:B------:R-:W-:Y:S02]  /*3870*/  FADD.FTZ R107, R107, R104 ;  /* 0x000000686b6b7221 */ /* 0x000fe40000010000 */
[----:B------:R-:W-:Y:S01]  /*3880*/  HMMA.16816.F32.BF16 R96, R4, R12, R96 ;  /* 0x0000000c0460723c */ /* 0x000fe20000041860 */
[----:B------:R-:W-:Y:S02]  /*3890*/  FADD.FTZ R171, R171, R110 ;  /* 0x0000006eabab7221 */ /* 0x000fe40000010000 */
[----:B------:R-:W-:-:S05]  /*38a0*/  FADD.FTZ R170, R170, R107 ;  /* 0x0000006baaaa7221 */ /* 0x000fca0000010000 */
[C---:B------:R-:W-:Y:S01]  /*38b0*/  HMMA.16816.F32.BF16 R92, R4.reuse, R14, R92 ;  /* 0x0000000e045c723c */ /* 0x040fe2000004185c */
[----:B------:R-:W1:Y:S07]  /*38c0*/  LDSM.16.MT88.4 R12, [R136+0x9800] ;  /* 0x00980000880c783b */ /* 0x000e6e0000004200 */
[C---:B------:R-:W-:Y:S08]  /*38d0*/  HMMA.16816.F32.BF16 R80, R4.reuse, R16, R80 ;  /* 0x000000100450723c */ /* 0x040ff00000041850 */
[C---:B--2---:R-:W-:Y:S08]  /*38e0*/  HMMA.16816.F32.BF16 R88, R4.reuse, R8, R88 ;  /* 0x000000080458723c */ /* 0x044ff00000041858 */
[C---:B------:R-:W-:Y:S01]  /*38f0*/  HMMA.16816.F32.BF16 R84, R4.reuse, R10, R84 ;  /* 0x0000000a0454723c */ /* 0x040fe20000041854 */
[----:B------:R-:W2:Y:S07]  /*3900*/  LDSM.16.MT88.4 R8, [R140+0xb800] ;  /* 0x00b800008c08783b */ /* 0x000eae0000004200 */
[C---:B------:R-:W-:Y:S01]  /*3910*/  HMMA.16816.F32.BF16 R76, R4.reuse, R18, R76 ;  /* 0x00000012044c723c */ /* 0x040fe2000004184c */
[----:B------:R-:W3:Y:S07]  /*3920*/  LDSM.16.MT88.4 R16, [R138+0xb800] ;  /* 0x00b800008a10783b */ /* 0x000eee0000004200 */
[C---:B-1----:R-:W-:Y:S08]  /*3930*/  HMMA.16816.F32.BF16 R72, R4.reuse, R12, R72 ;  /* 0x0000000c0448723c */ /* 0x042ff00000041848 */
[C---:B------:R-:W-:Y:S01]  /*3940*/  HMMA.16816.F32.BF16 R68, R4.reuse, R14, R68 ;  /* 0x0000000e0444723c */ /* 0x040fe20000041844 */
[----:B------:R-:W1:Y:S07]  /*3950*/  LDSM.16.MT88.4 R12, [R137+0xb800] ;  /* 0x00b80000890c783b */ /* 0x000e6e0000004200 */
[C---:B--2---:R-:W-:Y:S08]  /*3960*/  HMMA.16816.F32.BF16 R36, R4.reuse, R8, R36 ;  /* 0x000000080424723c */ /* 0x044ff00000041824 */
[C---:B------:R-:W-:Y:S01]  /*3970*/  HMMA.16816.F32.BF16 R40, R4.reuse, R10, R40 ;  /* 0x0000000a0428723c */ /* 0x040fe20000041828 */
[----:B------:R-:W2:Y:S07]  /*3980*/  LDSM.16.MT88.4 R8, [R136+0xb800] ;  /* 0x00b800008808783b */ /* 0x000eae0000004200 */
[C---:B---3--:R-:W-:Y:S08]  /*3990*/  HMMA.16816.F32.BF16 R44, R4.reuse, R16, R44 ;  /* 0x00000010042c723c */ /* 0x048ff0000004182c */
[C---:B------:R-:W-:Y:S08]  /*39a0*/  HMMA.16816.F32.BF16 R48, R4.reuse, R18, R48 ;  /* 0x000000120430723c */ /* 0x040ff00000041830 */
[C---:B-1----:R-:W-:Y:S08]  /*39b0*/  HMMA.16816.F32.BF16 R52, R4.reuse, R12, R52 ;  /* 0x0000000c0434723c */ /* 0x042ff00000041834 */
[C---:B------:R-:W-:Y:S08]  /*39c0*/  HMMA.16816.F32.BF16 R56, R4.reuse, R14, R56 ;  /* 0x0000000e0438723c */ /* 0x040ff00000041838 */
[C---:B--2---:R-:W-:Y:S08]  /*39d0*/  HMMA.16816.F32.BF16 R60, R4.reuse, R8, R60 ;  /* 0x00000008043c723c */ /* 0x044ff0000004183c */
        /* <DEDUP_REMOVED lines=15> */
[----:B------:R-:W-:-:S04]  /*3ad0*/  LEA R12, P1, R6, c[0x0][0x170], 0x1 ;  /* 0x00005c00060c7a11 */ /* 0x000fc800078208ff */
[----:B------:R-:W-:Y:S02]  /*3ae0*/  IADD3 R14, P0, R5, R12, RZ ;  /* 0x0000000c050e7210 */ /* 0x000fe40007f1e0ff */
[----:B------:R-:W-:Y:S02]  /*3af0*/  LEA.HI.X R13, R6, c[0x0][0x174], R3, 0x1, P1 ;  /* 0x00005d00060d7a11 */ /* 0x000fe400008f0c03 */
[----:B------:R-:W-:-:S03]  /*3b00*/  IADD3 R6, P1, R14, R5, RZ ;  /* 0x000000050e067210 */ /* 0x000fc60007f3e0ff */
[----:B------:R-:W-:Y:S01]  /*3b10*/  IMAD.X R15, R4, 0x1, R13, P0 ;  /* 0x00000001040f7824 */ /* 0x000fe200000e060d */
[----:B------:R-:W-:-:S03]  /*3b20*/  IADD3 R20, P0, R6, R5, RZ ;  /* 0x0000000506147210 */ /* 0x000fc60007f1e0ff */
[----:B------:R-:W-:-:S04]  /*3b30*/  IMAD.X R7, R15, 0x1, R4, P1 ;  /* 0x000000010f077824 */ /* 0x000fc800008e0604 */
[----:B------:R-:W-:Y:S01]  /*3b40*/  IMAD.X R21, R7, 0x1, R4, P0 ;  /* 0x0000000107157824 */ /* 0x000fe200000e0604 */
        /* <DEDUP_REMOVED lines=110> */
[----:B------:R-:W-:Y:S01]  /*4230*/  FMUL.FTZ R4, R4, c[0x0][0x2ec] ;  /* 0x0000bb0004047a20 */ /* 0x000fe20000410000 */
[C---:B-1----:R-:W-:Y:S01]  /*4240*/  HMMA.16816.F32.BF16 R12, R108.reuse, R100, R12 ;  /* 0x000000646c0c723c */ /* 0x042fe2000004180c */
[----:B------:R-:W-:Y:S02]  /*4250*/  FMUL.FTZ R5, R5, c[0x0][0x2ec] ;  /* 0x0000bb0005057a20 */ /* 0x000fe40000410000 */
[----:B------:R-:W-:Y:S01]  /*4260*/  MUFU.TANH R167, R4 ;  /* 0x0000000400a77308 */ /* 0x000fe20000002400 */
[----:B------:R-:W-:Y:S02]  /*4270*/  FMUL.FTZ R6, R6, c[0x0][0x2ec] ;  /* 0x0000bb0006067a20 */ /* 0x000fe40000410000 */
[----:B------:R-:W-:Y:S02]  /*4280*/  FMUL.FTZ R7, R7, c[0x0][0x2ec] ;  /* 0x0000bb0007077a20 */ /* 0x000fe40000410000 */
[----:B------:R-:W-:Y:S01]  /*4290*/  HMMA.16816.F32.BF16 R8, R108, R102, R8 ;  /* 0x000000666c08723c */ /* 0x000fe20000041808 */
[----:B------:R-:W1:Y:S01]  /*42a0*/  LDSM.16.M88.4 R100, [R132+0x3800] ;  /* 0x003800008464783b */ /* 0x000e620000000200 */
[----:B------:R-:W-:Y:S01]  /*42b0*/  FMUL.FTZ R32, R32, c[0x0][0x2ec] ;  /* 0x0000bb0020207a20 */ /* 0x000fe20000410000 */
[----:B------:R-:W-:Y:S01]  /*42c0*/  MUFU.TANH R157, R5 ;  /* 0x00000005009d7308 */ /* 0x000fe20000002400 */
[----:B------:R-:W-:Y:S01]  /*42d0*/  FMUL.FTZ R34, R34, c[0x0][0x2ec] ;  /* 0x0000bb0022227a20 */ /* 0x000fe20000410000 */
[----:B------:R-:W-:-:S04]  /*42e0*/  DEPBAR.LE SB0, 0x0 ;  /* 0x000080000000791a */ /* 0x000fc80000000000 */
[C---:B---3--:R-:W-:Y:S01]  /*42f0*/  HMMA.16816.F32.BF16 R28, R108.reuse, R104, R28 ;  /* 0x000000686c1c723c */ /* 0x048fe2000004181c */
[----:B------:R-:W-:Y:S01]  /*4300*/  FMUL.FTZ R35, R35, c[0x0][0x2ec] ;  /* 0x0000bb0023237a20 */ /* 0x000fe20000410000 */
[----:B------:R-:W-:Y:S05]  /*4310*/  MUFU.TANH R174, R6 ;  /* 0x0000000600ae7308 */ /* 0x000fea0000002400 */
[----:B------:R-:W-:Y:S01]  /*4320*/  FMUL.FTZ R3, R12, c[0x0][0x2ec] ;  /* 0x0000bb000c037a20 */ /* 0x000fe20000410000 */
[----:B------:R-:W-:Y:S01]  /*4330*/  HMMA.16816.F32.BF16 R24, R108, R106, R24 ;  /* 0x0000006a6c18723c */ /* 0x000fe20000041818 */
[----:B------:R-:W-:Y:S01]  /*4340*/  FMUL.FTZ R12, R14, c[0x0][0x2ec] ;  /* 0x0000bb000e0c7a20 */ /* 0x000fe20000410000 */
[----:B------:R-:W-:Y:S05]  /*4350*/  MUFU.TANH R188, R7 ;  /* 0x0000000700bc7308 */ /* 0x000fea0000002400 */
[----:B------:R-:W-:-:S02]  /*4360*/  FMUL.FTZ R10, R10, c[0x0][0x2ec] ;  /* 0x0000bb000a0a7a20 */ /* 0x000fc40000410000 */
[----:B------:R-:W-:Y:S01]  /*4370*/  FMUL.FTZ R8, R8, c[0x0][0x2ec] ;  /* 0x0000bb0008087a20 */ /* 0x000fe20000410000 */
[----:B------:R-:W-:Y:S01]  /*4380*/  MUFU.TANH R127, R32 ;  /* 0x00000020007f7308 */ /* 0x000fe20000002400 */
[----:B------:R-:W-:Y:S02]  /*4390*/  FMUL.FTZ R9, R9, c[0x0][0x2ec] ;  /* 0x0000bb0009097a20 */ /* 0x000fe40000410000 */
[----:B------:R-:W-:-:S03]  /*43a0*/  FMUL.FTZ R11, R11, c[0x0][0x2ec] ;  /* 0x0000bb000b0b7a20 */ /* 0x000fc60000410000 */
[----:B------:R-:W-:Y:S02]  /*43b0*/  FMUL.FTZ R28, R28, c[0x0][0x2ec] ;  /* 0x0000bb001c1c7a20 */ /* 0x000fe40000410000 */
[----:B------:R2:W-:Y:S01]  /*43c0*/  MUFU.TANH R14, R11 ;  /* 0x0000000b000e7308 */ /* 0x0005e20000002400 */
[----:B------:R-:W-:Y:S02]  /*43d0*/  FMUL.FTZ R31, R31, c[0x0][0x2ec] ;  /* 0x0000bb001f1f7a20 */ /* 0x000fe40000410000 */
[----:B------:R-:W-:Y:S02]  /*43e0*/  FMUL.FTZ R29, R29, c[0x0][0x2ec] ;  /* 0x0000bb001d1d7a20 */ /* 0x000fe40000410000 */
[----:B------:R-:W-:Y:S01]  /*43f0*/  FMUL.FTZ R30, R30, c[0x0][0x2ec] ;  /* 0x0000bb001e1e7a20 */ /* 0x000fe20000410000 */
[----:B-1----:R-:W-:Y:S01]  /*4400*/  HMMA.16816.F32.BF16 R20, R108, R100, R20 ;  /* 0x000000646c14723c */ /* 0x002fe20000041814 */
[----:B------:R-:W-:Y:S01]  /*4410*/  FMUL.FTZ R24, R24, c[0x0][0x2ec] ;  /* 0x0000bb0018187a20 */ /* 0x000fe20000410000 */
[----:B------:R-:W-:Y:S01]  /*4420*/  MUFU.TANH R168, R34 ;  /* 0x0000002200a87308 */ /* 0x000fe20000002400 */
[----:B------:R-:W-:-:S02]  /*4430*/  FMUL.FTZ R25, R25, c[0x0][0x2ec] ;  /* 0x0000bb0019197a20 */ /* 0x000fc40000410000 */
[----:B------:R-:W-:Y:S02]  /*4440*/  FMUL.FTZ R26, R26, c[0x0][0x2ec] ;  /* 0x0000bb001a1a7a20 */ /* 0x000fe40000410000 */
[----:B------:R-:W-:Y:S01]  /*4450*/  FMUL.FTZ R100, R13, c[0x0][0x2ec] ;  /* 0x0000bb000d647a20 */ /* 0x000fe20000410000 */
[----:B------:R-:W-:Y:S01]  /*4460*/  HMMA.16816.F32.BF16 R16, R108, R102, R16 ;  /* 0x000000666c10723c */ /* 0x000fe20000041810 */
[----:B------:R-:W-:Y:S01]  /*4470*/  FMUL.FTZ R101, R15, c[0x0][0x2ec] ;  /* 0x0000bb000f657a20 */ /* 0x000fe20000410000 */
[----:B------:R1:W3:Y:S01]  /*4480*/  MUFU.TANH R102, R10 ;  /* 0x0000000a00667308 */ /* 0x0002e20000002400 */
[----:B--2---:R-:W-:Y:S02]  /*4490*/  FMUL.FTZ R11, R33, c[0x0][0x2ec] ;  /* 0x0000bb00210b7a20 */ /* 0x004fe40000410000 */
[----:B------:R-:W-:-:S05]  /*44a0*/  FMUL.FTZ R27, R27, c[0x0][0x2ec] ;  /* 0x0000bb001b1b7a20 */ /* 0x000fca0000410000 */
[----:B------:R-:W-:Y:S06]  /*44b0*/  MUFU.TANH R100, R100 ;  /* 0x0000006400647308 */ /* 0x000fec0000002400 */
[----:B------:R-:W-:Y:S02]  /*44c0*/  FMUL.FTZ R23, R23, c[0x0][0x2ec] ;  /* 0x0000bb0017177a20 */ /* 0x000fe40000410000 */
[----:B-1----:R-:W-:Y:S01]  /*44d0*/  IMAD R10, R126, 0x40, R125 ;  /* 0x000000407e0a7824 */ /* 0x002fe200078e027d */
[----:B------:R-:W1:Y:S01]  /*44e0*/  MUFU.TANH R101, R101 ;  /* 0x0000006500657308 */ /* 0x000e620000002400 */
[----:B------:R-:W-:-:S02]  /*44f0*/  FMUL.FTZ R20, R20, c[0x0][0x2ec] ;  /* 0x0000bb0014147a20 */ /* 0x000fc40000410000 */
[----:B------:R-:W-:Y:S01]  /*4500*/  FMUL.FTZ R21, R21, c[0x0][0x2ec] ;  /* 0x0000bb0015157a20 */ /* 0x000fe20000410000 */
[----:B------:R-:W-:Y:S01]  /*4510*/  IADD3 R5, R10, 0x1, RZ ;  /* 0x000000010a057810 */ /* 0x000fe20007ffe0ff */
[----:B------:R-:W-:Y:S01]  /*4520*/  FMUL.FTZ R22, R22, c[0x0][0x2ec] ;  /* 0x0000bb0016167a20 */ /* 0x000fe20000410000 */
[----:B------:R-:W-:Y:S01]  /*4530*/  IADD3 R4, R10, 0x8, RZ ;  /* 0x000000080a047810 */ /* 0x000fe20007ffe0ff */
[----:B------:R-:W-:Y:S01]  /*4540*/  FMUL.FTZ R17, R17, c[0x0][0x2ec] ;  /* 0x0000bb0011117a20 */ /* 0x000fe20000410000 */
[----:B------:R1:W2:Y:S01]  /*4550*/  MUFU.TANH R15, R8 ;  /* 0x00000008000f7308 */ /* 0x0002a20000002400 */
[-C--:B------:R-:W-:Y:S01]  /*4560*/  ISETP.GE.AND P5, PT, R5, R124.reuse, PT ;  /* 0x0000007c0500720c */ /* 0x080fe20003fa6270 */
[----:B------:R-:W-:Y:S01]  /*4570*/  FMUL.FTZ R19, R19, c[0x0][0x2ec] ;  /* 0x0000bb0013137a20 */ /* 0x000fe20000410000 */
[C---:B------:R-:W-:Y:S02]  /*4580*/  ISETP.GE.AND P4, PT, R4.reuse, R124, PT ;  /* 0x0000007c0400720c */ /* 0x040fe40003f86270 */
[----:B------:R-:W-:-:S02]  /*4590*/  ISETP.GE.AND P1, PT, R4, R121, PT ;  /* 0x000000790400720c */ /* 0x000fc40003f26270 */
[----:B------:R-:W-:Y:S01]  /*45a0*/  IADD3 R4, R10, 0x10, RZ ;  /* 0x000000100a047810 */ /* 0x000fe20007ffe0ff */
[----:B------:R4:W5:Y:S01]  /*45b0*/  MUFU.TANH R13, R9 ;  /* 0x00000009000d7308 */ /* 0x0009620000002400 */
[----:B------:R-:W-:Y:S02]  /*45c0*/  ISETP.GE.AND P2, PT, R5, R121, PT ;  /* 0x000000790500720c */ /* 0x000fe40003f46270 */
[----:B------:R-:W-:Y:S02]  /*45d0*/  ISETP.GE.AND P3, PT, R4, R124, PT ;  /* 0x0000007c0400720c */ /* 0x000fe40003f66270 */
[----:B------:R-:W-:Y:S02]  /*45e0*/  IADD3 R5, R10, 0x9, RZ ;  /* 0x000000090a057810 */ /* 0x000fe40007ffe0ff */
[----:B---3--:R-:W-:Y:S01]  /*45f0*/  FSEL R6, R102, -INF , !P1 ;  /* 0xff80000066067808 */ /* 0x008fe20004800000 */
[----:B------:R-:W3:Y:S01]  /*4600*/  MUFU.TANH R186, R35 ;  /* 0x0000002300ba7308 */ /* 0x000ee20000002400 */
[----:B-1----:R-:W-:-:S02]  /*4610*/  FSEL R8, R101, -INF , !P2 ;  /* 0xff80000065087808 */ /* 0x002fc40005000000 */
[----:B--2---:R-:W-:Y:S02]  /*4620*/  FSEL R7, R15, -INF , !P4 ;  /* 0xff8000000f077808 */ /* 0x004fe40006000000 */
[C---:B------:R-:W-:Y:S02]  /*4630*/  ISETP.GE.AND P0, PT, R5.reuse, R124, PT ;  /* 0x0000007c0500720c */ /* 0x040fe40003f06270 */
[-C--:B------:R-:W-:Y:S01]  /*4640*/  ISETP.GE.AND P6, PT, R5, R121.reuse, PT ;  /* 0x000000790500720c */ /* 0x080fe20003fc6270 */
[----:B------:R-:W1:Y:S01]  /*4650*/  MUFU.TANH R169, R28 ;  /* 0x0000001c00a97308 */ /* 0x000e620000002400 */
[----:B----4-:R-:W-:Y:S02]  /*4660*/  FSEL R9, R100, -INF , !P5 ;  /* 0xff80000064097808 */ /* 0x010fe40006800000 */
[----:B------:R-:W-:Y:S02]  /*4670*/  ISETP.GE.AND P5, PT, R4, R121, PT ;  /* 0x000000790400720c */ /* 0x000fe40003fa6270 */
[----:B------:R-:W-:-:S02]  /*4680*/  IADD3 R4, R10, 0x11, RZ ;  /* 0x000000110a047810 */ /* 0x000fc40007ffe0ff */
[----:B-----5:R-:W-:Y:S01]  /*4690*/  FSEL R5, R13, -INF , !P0 ;  /* 0xff8000000d057808 */ /* 0x020fe20004000000 */
[----:B------:R-:W2:Y:S01]  /*46a0*/  MUFU.TANH R182, R31 ;  /* 0x0000001f00b67308 */ /* 0x000ea20000002400 */
[CC--:B------:R-:W-:Y:S02]  /*46b0*/  ISETP.GE.AND P2, PT, R4.reuse, R124.reuse, PT ;  /* 0x0000007c0400720c */ /* 0x0c0fe40003f46270 */
[----:B------:R-:W-:Y:S02]  /*46c0*/  ISETP.GE.AND P4, PT, R4, R121, PT ;  /* 0x000000790400720c */ /* 0x000fe40003f86270 */
[C---:B------:R-:W-:Y:S02]  /*46d0*/  IADD3 R4, R10.reuse, 0x18, RZ ;  /* 0x000000180a047810 */ /* 0x040fe40007ffe0ff */
[----:B------:R-:W-:Y:S01]  /*46e0*/  IADD3 R15, R10, 0x19, RZ ;  /* 0x000000190a0f7810 */ /* 0x000fe20007ffe0ff */
[----:B------:R-:W4:Y:S01]  /*46f0*/  MUFU.TANH R173, R24 ;  /* 0x0000001800ad7308 */ /* 0x000f220000002400 */
[----:B------:R-:W-:-:S02]  /*4700*/  ISETP.GE.AND P1, PT, R4, R124, PT ;  /* 0x0000007c0400720c */ /* 0x000fc40003f26270 */
[----:B------:R-:W-:Y:S02]  /*4710*/  ISETP.GE.AND P0, PT, R4, R121, PT ;  /* 0x000000790400720c */ /* 0x000fe40003f06270 */
[----:B------:R-:W-:Y:S02]  /*4720*/  FSEL R4, R14, -INF , !P6 ;  /* 0xff8000000e047808 */ /* 0x000fe40007000000 */
[C---:B------:R-:W-:Y:S01]  /*4730*/  IADD3 R14, R10.reuse, 0x20, RZ ;  /* 0x000000200a0e7810 */ /* 0x040fe20007ffe0ff */
[----:B------:R-:W5:Y:S01]  /*4740*/  MUFU.TANH R11, R11 ;  /* 0x0000000b000b7308 */ /* 0x000f620000002400 */
[----:B------:R-:W-:Y:S02]  /*4750*/  IADD3 R13, R10, 0x21, RZ ;  /* 0x000000210a0d7810 */ /* 0x000fe40007ffe0ff */
[----:B------:R-:W-:Y:S02]  /*4760*/  FSEL R167, R167, -INF , !P3 ;  /* 0xff800000a7a77808 */ /* 0x000fe40005800000 */
[----:B------:R-:W-:-:S02]  /*4770*/  FSEL R174, R174, -INF , !P5 ;  /* 0xff800000aeae7808 */ /* 0x000fc40006800000 */
[----:B------:R-:W-:Y:S01]  /*4780*/  FSEL R157, R157, -INF , !P2 ;  /* 0xff8000009d9d7808 */ /* 0x000fe20005000000 */
[----:B------:R-:W1:Y:S01]  /*4790*/  MUFU.TANH R114, R23 ;  /* 0x0000001700727308 */ /* 0x000e620000002400 */
[----:B------:R-:W-:Y:S02]  /*47a0*/  FSEL R188, R188, -INF , !P4 ;  /* 0xff800000bcbc7808 */ /* 0x000fe40006000000 */
[----:B------:R-:W-:Y:S02]  /*47b0*/  FSEL R127, R127, -INF , !P1 ;  /* 0xff8000007f7f7808 */ /* 0x000fe40004800000 */
[-C--:B------:R-:W-:Y:S02]  /*47c0*/  ISETP.GE.AND P3, PT, R15, R121.reuse, PT ;  /* 0x000000790f00720c */ /* 0x080fe40003f66270 */
[C---:B------:R-:W-:Y:S01]  /*47d0*/  ISETP.GE.AND P5, PT, R14.reuse, R124, PT ;  /* 0x0000007c0e00720c */ /* 0x040fe20003fa6270 */
[----:B------:R-:W-:Y:S01]  /*47e0*/  MUFU.TANH R175, R29 ;  /* 0x0000001d00af7308 */ /* 0x000fe20000002400 */
[----:B------:R-:W-:-:S02]  /*47f0*/  ISETP.GE.AND P2, PT, R14, R121, PT ;  /* 0x000000790e00720c */ /* 0x000fc40003f46270 */
[C---:B------:R-:W-:Y:S02]  /*4800*/  ISETP.GE.AND P4, PT, R13.reuse, R124, PT ;  /* 0x0000007c0d00720c */ /* 0x040fe40003f86270 */
[----:B------:R-:W-:Y:S02]  /*4810*/  ISETP.GE.AND P1, PT, R13, R121, PT ;  /* 0x000000790d00720c */ /* 0x000fe40003f26270 */
[C---:B------:R-:W-:Y:S01]  /*4820*/  IADD3 R14, R10.reuse, 0x28, RZ ;  /* 0x000000280a0e7810 */ /* 0x040fe20007ffe0ff */
[----:B------:R-:W2:Y:S01]  /*4830*/  MUFU.TANH R180, R30 ;  /* 0x0000001e00b47308 */ /* 0x000ea20000002400 */
[----:B------:R-:W-:Y:S02]  /*4840*/  IADD3 R13, R10, 0x29, RZ ;  /* 0x000000290a0d7810 */ /* 0x000fe40007ffe0ff */
[----:B------:R-:W-:Y:S02]  /*4850*/  FSEL R168, R168, -INF , !P0 ;  /* 0xff800000a8a87808 */ /* 0x000fe40004000000 */
[----:B---3--:R-:W-:-:S02]  /*4860*/  FSEL R186, R186, -INF , !P3 ;  /* 0xff800000baba7808 */ /* 0x008fc40005800000 */
[----:B-1----:R-:W-:Y:S01]  /*4870*/  FSEL R169, R169, -INF , !P5 ;  /* 0xff800000a9a97808 */ /* 0x002fe20006800000 */
[----:B------:R-:W-:Y:S01]  /*4880*/  MUFU.TANH R177, R25 ;  /* 0x0000001900b17308 */ /* 0x000fe20000002400 */
[-C--:B------:R-:W-:Y:S02]  /*4890*/  ISETP.GE.AND P0, PT, R14, R124.reuse, PT ;  /* 0x0000007c0e00720c */ /* 0x080fe40003f06270 */
[CC--:B------:R-:W-:Y:S02]  /*48a0*/  ISETP.GE.AND P3, PT, R13.reuse, R124.reuse, PT ;  /* 0x0000007c0d00720c */ /* 0x0c0fe40003f66270 */
[----:B------:R-:W-:Y:S02]  /*48b0*/  ISETP.GE.AND P5, PT, R13, R121, PT ;  /* 0x000000790d00720c */ /* 0x000fe40003fa6270 */
[----:B------:R-:W-:Y:S01]  /*48c0*/  ISETP.GE.AND P6, PT, R15, R124, PT ;  /* 0x0000007c0f00720c */ /* 0x000fe20003fc6270 */
[----:B------:R-:W1:Y:S01]  /*48d0*/  MUFU.TANH R184, R26 ;  /* 0x0000001a00b87308 */ /* 0x000e620000002400 */
[----:B------:R-:W-:-:S02]  /*48e0*/  IADD3 R13, R10, 0x31, RZ ;  /* 0x000000310a0d7810 */ /* 0x000fc40007ffe0ff */
[----:B--2---:R-:W-:Y:S02]  /*48f0*/  FSEL R182, R182, -INF , !P1 ;  /* 0xff800000b6b67808 */ /* 0x004fe40004800000 */
[----:B----4-:R-:W-:Y:S02]  /*4900*/  FSEL R173, R173, -INF , !P0 ;  /* 0xff800000adad7808 */ /* 0x010fe40004000000 */
[----:B-----5:R-:W-:Y:S01]  /*4910*/  FSEL R125, R11, -INF , !P6 ;  /* 0xff8000000b7d7808 */ /* 0x020fe20007000000 */
[----:B------:R-:W-:Y:S01]  /*4920*/  FMUL.FTZ R11, R16, c[0x0][0x2ec] ;  /* 0x0000bb00100b7a20 */ /* 0x000fe20000410000 */
[C---:B------:R-:W-:Y:S01]  /*4930*/  ISETP.GE.AND P1, PT, R13.reuse, R124, PT ;  /* 0x0000007c0d00720c */ /* 0x040fe20003f26270 */
[----:B------:R-:W2:Y:S01]  /*4940*/  MUFU.TANH R178, R27 ;  /* 0x0000001b00b27308 */ /* 0x000ea20000002400 */
[-C--:B------:R-:W-:Y:S01]  /*4950*/  ISETP.GE.AND P0, PT, R13, R121.reuse, PT ;  /* 0x000000790d00720c */ /* 0x080fe20003f06270 */
[----:B------:R-:W-:Y:S01]  /*4960*/  FMUL.FTZ R13, R18, c[0x0][0x2ec] ;  /* 0x0000bb00120d7a20 */ /* 0x000fe20000410000 */
[----:B------:R-:W-:-:S02]  /*4970*/  ISETP.GE.AND P6, PT, R14, R121, PT ;  /* 0x000000790e00720c */ /* 0x000fc40003fc6270 */
[----:B------:R-:W-:Y:S02]  /*4980*/  FSEL R114, R114, -INF , !P0 ;  /* 0xff80000072727808 */ /* 0x000fe40004000000 */
[----:B------:R-:W-:Y:S01]  /*4990*/  ISETP.NE.AND P0, PT, R120, 0x2, PT ;  /* 0x000000027800780c */ /* 0x000fe20003f05270 */
[----:B------:R-:W3:Y:S01]  /*49a0*/  MUFU.TANH R111, R20 ;  /* 0x00000014006f7308 */ /* 0x000ee20000002400 */
[----:B------:R-:W-:Y:S02]  /*49b0*/  IADD3 R14, R10, 0x30, RZ ;  /* 0x000000300a0e7810 */ /* 0x000fe40007ffe0ff */
[----:B------:R-:W-:Y:S02]  /*49c0*/  FSEL R180, R180, -INF , !P2 ;  /* 0xff800000b4b47808 */ /* 0x000fe40005000000 */
[----:B------:R-:W-:Y:S02]  /*49d0*/  FSEL R175, R175, -INF , !P4 ;  /* 0xff800000afaf7808 */ /* 0x000fe40006000000 */
[C---:B------:R-:W-:Y:S01]  /*49e0*/  ISETP.GE.AND P2, PT, R14.reuse, R124, PT ;  /* 0x0000007c0e00720c */ /* 0x040fe20003f46270 */
[----:B------:R-:W4:Y:S01]  /*49f0*/  MUFU.TANH R113, R21 ;  /* 0x0000001500717308 */ /* 0x000f220000002400 */
[----:B------:R-:W-:-:S02]  /*4a00*/  ISETP.GE.AND P4, PT, R14, R121, PT ;  /* 0x000000790e00720c */ /* 0x000fc40003f86270 */
[----:B-1----:R-:W-:Y:S02]  /*4a10*/  FSEL R184, R184, -INF , !P6 ;  /* 0xff800000b8b87808 */ /* 0x002fe40007000000 */
[----:B------:R-:W-:Y:S02]  /*4a20*/  FSEL R177, R177, -INF , !P3 ;  /* 0xff800000b1b17808 */ /* 0x000fe40005800000 */
[C---:B------:R-:W-:Y:S01]  /*4a30*/  ISETP.GE.AND P6, PT, R10.reuse, R124, PT ;  /* 0x0000007c0a00720c */ /* 0x040fe20003fc6270 */
[----:B------:R-:W1:Y:S01]  /*4a40*/  MUFU.TANH R112, R22 ;  /* 0x0000001600707308 */ /* 0x000e620000002400 */
[C---:B------:R-:W-:Y:S02]  /*4a50*/  ISETP.GE.AND P3, PT, R10.reuse, R121, PT ;  /* 0x000000790a00720c */ /* 0x040fe40003f66270 */
[C---:B------:R-:W-:Y:S02]  /*4a60*/  IADD3 R14, R10.reuse, 0x38, RZ ;  /* 0x000000380a0e7810 */ /* 0x040fe40007ffe0ff */
[----:B------:R-:W-:-:S02]  /*4a70*/  IADD3 R10, R10, 0x39, RZ ;  /* 0x000000390a0a7810 */ /* 0x000fc40007ffe0ff */
[----:B--2---:R-:W-:Y:S01]  /*4a80*/  FSEL R178, R178, -INF , !P5 ;  /* 0xff800000b2b27808 */ /* 0x004fe20006800000 */
[----:B------:R-:W2:Y:S01]  /*4a90*/  MUFU.TANH R3, R3 ;  /* 0x0000000300037308 */ /* 0x000ea20000002400 */
[----:B---3--:R-:W-:Y:S02]  /*4aa0*/  FSEL R111, R111, -INF , !P2 ;  /* 0xff8000006f6f7808 */ /* 0x008fe40005000000 */
[----:B----4-:R-:W-:Y:S02]  /*4ab0*/  FSEL R113, R113, -INF , !P1 ;  /* 0xff80000071717808 */ /* 0x010fe40004800000 */
[C---:B------:R-:W-:Y:S02]  /*4ac0*/  ISETP.GE.AND P5, PT, R14.reuse, R124, PT ;  /* 0x0000007c0e00720c */ /* 0x040fe40003fa6270 */
[----:B------:R-:W-:Y:S01]  /*4ad0*/  ISETP.GE.AND P2, PT, R14, R121, PT ;  /* 0x000000790e00720c */ /* 0x000fe20003f46270 */
[----:B------:R-:W3:Y:S01]  /*4ae0*/  MUFU.TANH R12, R12 ;  /* 0x0000000c000c7308 */ /* 0x000ee20000002400 */
[----:B-1----:R-:W-:-:S02]  /*4af0*/  FSEL R112, R112, -INF , !P4 ;  /* 0xff80000070707808 */ /* 0x002fc40006000000 */
[C---:B------:R-:W-:Y:S01]  /*4b00*/  ISETP.GE.AND P4, PT, R10.reuse, R124, PT ;  /* 0x0000007c0a00720c */ /* 0x040fe20003f86270 */
[----:B------:R-:W-:Y:S01]  /*4b10*/  BAR.SYNC.DEFER_BLOCKING 0x0 ;  /* 0x0000000000007b1d */ /* 0x000fe20000010000 */
[----:B------:R-:W-:Y:S02]  /*4b20*/  ISETP.GE.AND P1, PT, R10, R121, PT ;  /* 0x000000790a00720c */ /* 0x000fe40003f26270 */
[----:B--2---:R-:W-:-:S03]  /*4b30*/  FSEL R3, R3, -INF , !P6 ;  /* 0xff80000003037808 */ /* 0x004fc60007000000 */
[----:B------:R-:W1:Y:S01]  /*4b40*/  MUFU.TANH R11, R11 ;  /* 0x0000000b000b7308 */ /* 0x000e620000002400 */
[----:B---3--:R-:W-:-:S07]  /*4b50*/  FSEL R12, R12, -INF , !P3 ;  /* 0xff8000000c0c7808 */ /* 0x008fce0005800000 */
[----:B------:R-:W2:Y:S08]  /*4b60*/  MUFU.TANH R115, R17 ;  /* 0x0000001100737308 */ /* 0x000eb00000002400 */
[----:B------:R-:W3:Y:S01]  /*4b70*/  MUFU.TANH R13, R13 ;  /* 0x0000000d000d7308 */ /* 0x000ee20000002400 */
[----:B-1----:R-:W-:-:S07]  /*4b80*/  FSEL R121, R11, -INF , !P5 ;  /* 0xff8000000b797808 */ /* 0x002fce0006800000 */
[----:B------:R-:W1:Y:S01]  /*4b90*/  MUFU.TANH R100, R19 ;  /* 0x0000001300647308 */ /* 0x000e620000002400 */
[----:B--2---:R-:W-:Y:S02]  /*4ba0*/  FSEL R115, R115, -INF , !P4 ;  /* 0xff80000073737808 */ /* 0x004fe40006000000 */
[----:B---3--:R-:W-:Y:S02]  /*4bb0*/  FSEL R124, R13, -INF , !P2 ;  /* 0xff8000000d7c7808 */ /* 0x008fe40005000000 */
[----:B-1----:R-:W-:Y:S01]  /*4bc0*/  FSEL R100, R100, -INF , !P1 ;  /* 0xff80000064647808 */ /* 0x002fe20004800000 */
        /* <DEDUP_REMOVED lines=32> */
.L_x_513:
        /* <DEDUP_REMOVED lines=51> */
[----:B------:R-:W-:Y:S01]  /*5100*/  FSEL R5, R104, RZ, P1 ;  /* 0x000000ff68057208 */ /* 0x000fe20000800000 */
[----:B------:R-:W-:Y:S01]  /*5110*/  FFMA.FTZ R102, R9, c[0x0][0x23c], -R166 ;  /* 0x00008f0009667a23 */ /* 0x000fe200000108a6 */
[----:B------:R-:W-:Y:S01]  /*5120*/  FSEL R7, R3, RZ, P0 ;  /* 0x000000ff03077208 */ /* 0x000fe20000000000 */
[----:B------:R-:W-:Y:S01]  /*5130*/  MUFU.EX2 R108, R108 ;  /* 0x0000006c006c7308 */ /* 0x000fe20000000800 */
[----:B------:R-:W-:Y:S01]  /*5140*/  FSEL R103, R103, RZ, P0 ;  /* 0x000000ff67677208 */ /* 0x000fe20000000000 */
[----:B------:R-:W-:Y:S01]  /*5150*/  FADD.FTZ R5, R2, -R5 ;  /* 0x8000000502057221 */ /* 0x000fe20000010000 */
[----:B------:R-:W-:Y:S01]  /*5160*/  ISETP.GE.AND P0, PT, R120, 0x3, PT ;  /* 0x000000037800780c */ /* 0x000fe20003f06270 */
[----:B------:R-:W-:-:S02]  /*5170*/  FADD.FTZ R7, R0, -R7 ;  /* 0x8000000700077221 */ /* 0x000fc40000010000 */
[----:B------:R-:W-:Y:S02]  /*5180*/  FMUL.FTZ R110, R5, c[0x0][0x23c] ;  /* 0x00008f00056e7a20 */ /* 0x000fe40000410000 */
[----:B------:R-:W-:Y:S01]  /*5190*/  FMUL.FTZ R109, R7, c[0x0][0x23c] ;  /* 0x00008f00076d7a20 */ /* 0x000fe20000410000 */
[----:B------:R-:W-:Y:S01]  /*51a0*/  MUFU.EX2 R102, R102 ;  /* 0x0000006600667308 */ /* 0x000fe20000000800 */
[--C-:B------:R-:W-:Y:S02]  /*51b0*/  FFMA.FTZ R101, R12, c[0x0][0x23c], -R103.reuse ;  /* 0x00008f000c657a23 */ /* 0x100fe40000010867 */
[--C-:B------:R-:W-:Y:S02]  /*51c0*/  FFMA.FTZ R2, R8, c[0x0][0x23c], -R103.reuse ;  /* 0x00008f0008027a23 */ /* 0x100fe40000010867 */
[--C-:B------:R-:W-:Y:S01]  /*51d0*/  FFMA.FTZ R107, R6, c[0x0][0x23c], -R103.reuse ;  /* 0x00008f00066b7a23 */ /* 0x100fe20000010867 */
[----:B------:R-:W-:Y:S01]  /*51e0*/  LDSM.16.MT88.4 R8, [R140+0x8000] ;  /* 0x008000008c08783b */ /* 0x000fe20000004200 */
[----:B------:R-:W-:Y:S01]  /*51f0*/  FFMA.FTZ R0, R4, c[0x0][0x23c], -R103 ;  /* 0x00008f0004007a23 */ /* 0x000fe20000010867 */
[----:B------:R-:W1:Y:S01]  /*5200*/  MUFU.EX2 R110, R110 ;  /* 0x0000006e006e7308 */ /* 0x000e620000000800 */
[----:B------:R-:W-:-:S02]  /*5210*/  FFMA.FTZ R176, R167, c[0x0][0x23c], -R166 ;  /* 0x00008f00a7b07a23 */ /* 0x000fc400000108a6 */
[--C-:B------:R-:W-:Y:S02]  /*5220*/  FFMA.FTZ R172, R127, c[0x0][0x23c], -R166.reuse ;  /* 0x00008f007fac7a23 */ /* 0x100fe400000108a6 */
[--C-:B------:R-:W-:Y:S02]  /*5230*/  FFMA.FTZ R167, R157, c[0x0][0x23c], -R166.reuse ;  /* 0x00008f009da77a23 */ /* 0x100fe400000108a6 */
[----:B------:R-:W-:Y:S01]  /*5240*/  FFMA.FTZ R127, R125, c[0x0][0x23c], -R166 ;  /* 0x00008f007d7f7a23 */ /* 0x000fe200000108a6 */
[----:B------:R-:W2:Y:S01]  /*5250*/  MUFU.EX2 R109, R109 ;  /* 0x0000006d006d7308 */ /* 0x000ea20000000800 */
[--C-:B------:R-:W-:Y:S02]  /*5260*/  FFMA.FTZ R174, R174, c[0x0][0x23c], -R103.reuse ;  /* 0x00008f00aeae7a23 */ /* 0x100fe40000010867 */
[--C-:B------:R-:W-:Y:S02]  /*5270*/  FFMA.FTZ R157, R188, c[0x0][0x23c], -R103.reuse ;  /* 0x00008f00bc9d7a23 */ /* 0x100fe40000010867 */
[----:B------:R-:W-:-:S02]  /*5280*/  FFMA.FTZ R168, R168, c[0x0][0x23c], -R103 ;  /* 0x00008f00a8a87a23 */ /* 0x000fc40000010867 */
[----:B------:R-:W-:Y:S01]  /*5290*/  FFMA.FTZ R125, R186, c[0x0][0x23c], -R103 ;  /* 0x00008f00ba7d7a23 */ /* 0x000fe20000010867 */
[----:B------:R-:W-:Y:S01]  /*52a0*/  MUFU.EX2 R106, R106 ;  /* 0x0000006a006a7308 */ /* 0x000fe20000000800 */
[-C--:B-1----:R-:W-:Y:S02]  /*52b0*/  FMUL.FTZ R28, R72, R110.reuse ;  /* 0x0000006e481c7220 */ /* 0x082fe40000410000 */
[-C--:B------:R-:W-:Y:S02]  /*52c0*/  FMUL.FTZ R29, R73, R110.reuse ;  /* 0x0000006e491d7220 */ /* 0x080fe40000410000 */
[----:B------:R-:W-:Y:S01]  /*52d0*/  FMUL.FTZ R4, R96, R110 ;  /* 0x0000006e60047220 */ /* 0x000fe20000410000 */
[----:B------:R-:W-:Y:S01]  /*52e0*/  F2FP.BF16.PACK_AB R96, R102, R108 ;  /* 0x0000006c6660723e */ /* 0x000fe200000010ff */
[----:B------:R-:W-:Y:S01]  /*52f0*/  FMUL.FTZ R5, R97, R110 ;  /* 0x0000006e61057220 */ /* 0x000fe20000410000 */
[----:B------:R-:W1:Y:S01]  /*5300*/  MUFU.EX2 R105, R105 ;  /* 0x0000006900697308 */ /* 0x000e620000000800 */
[----:B--2---:R-:W-:-:S02]  /*5310*/  FMUL.FTZ R30, R74, R109 ;  /* 0x0000006d4a1e7220 */ /* 0x004fc40000410000 */
[-C--:B------:R-:W-:Y:S02]  /*5320*/  FMUL.FTZ R31, R75, R109.reuse ;  /* 0x0000006d4b1f7220 */ /* 0x080fe40000410000 */
[----:B------:R-:W2:Y:S01]  /*5330*/  LDSM.16.MT88.4 R72, [R140+0xa000] ;  /* 0x00a000008c48783b */ /* 0x000ea20000004200 */
[-C--:B------:R-:W-:Y:S02]  /*5340*/  FMUL.FTZ R6, R98, R109.reuse ;  /* 0x0000006d62067220 */ /* 0x080fe40000410000 */
[----:B------:R-:W-:Y:S01]  /*5350*/  MUFU.EX2 R101, R101 ;  /* 0x0000006500657308 */ /* 0x000fe20000000800 */
[----:B------:R-:W-:Y:S02]  /*5360*/  FMUL.FTZ R7, R99, R109 ;  /* 0x0000006d63077220 */ /* 0x000fe40000410000 */
[-C--:B------:R-:W-:Y:S02]  /*5370*/  FMUL.FTZ R68, R68, R110.reuse ;  /* 0x0000006e44447220 */ /* 0x080fe40000410000 */
[----:B------:R-:W-:-:S02]  /*5380*/  FMUL.FTZ R69, R69, R110 ;  /* 0x0000006e45457220 */ /* 0x000fc40000410000 */
[-C--:B------:R-:W-:Y:S01]  /*5390*/  FMUL.FTZ R70, R70, R109.reuse ;  /* 0x0000006d46467220 */ /* 0x080fe20000410000 */
[----:B------:R-:W3:Y:S01]  /*53a0*/  MUFU.EX2 R2, R2 ;  /* 0x0000000200027308 */ /* 0x000ee20000000800 */
[----:B-1----:R-:W-:Y:S01]  /*53b0*/  F2FP.BF16.PACK_AB R98, R105, R106 ;  /* 0x0000006a6962723e */ /* 0x002fe200000010ff */
[-C--:B------:R-:W-:Y:S02]  /*53c0*/  FMUL.FTZ R71, R71, R109.reuse ;  /* 0x0000006d47477220 */ /* 0x080fe40000410000 */
[-C--:B------:R-:W-:Y:S02]  /*53d0*/  FMUL.FTZ R36, R36, R110.reuse ;  /* 0x0000006e24247220 */ /* 0x080fe40000410000 */
[----:B------:R-:W-:Y:S02]  /*53e0*/  FMUL.FTZ R37, R37, R110 ;  /* 0x0000006e25257220 */ /* 0x000fe40000410000 */
[----:B------:R-:W-:Y:S01]  /*53f0*/  MUFU.EX2 R107, R107 ;  /* 0x0000006b006b7308 */ /* 0x000fe20000000800 */
[----:B------:R-:W-:-:S02]  /*5400*/  FMUL.FTZ R38, R38, R109 ;  /* 0x0000006d26267220 */ /* 0x000fc40000410000 */
[----:B------:R-:W-:Y:S02]  /*5410*/  FMUL.FTZ R39, R39, R109 ;  /* 0x0000006d27277220 */ /* 0x000fe40000410000 */
[-C--:B------:R-:W-:Y:S02]  /*5420*/  FMUL.FTZ R40, R40, R110.reuse ;  /* 0x0000006e28287220 */ /* 0x080fe40000410000 */
[-C--:B------:R-:W-:Y:S01]  /*5430*/  FMUL.FTZ R41, R41, R110.reuse ;  /* 0x0000006e29297220 */ /* 0x080fe20000410000 */
[----:B------:R-:W1:Y:S01]  /*5440*/  MUFU.EX2 R0, R0 ;  /* 0x0000000000007308 */ /* 0x000e620000000800 */
[----:B---3--:R-:W-:Y:S01]  /*5450*/  F2FP.BF16.PACK_AB R97, R2, R101 ;  /* 0x000000650261723e */ /* 0x008fe200000010ff */
[-C--:B------:R-:W-:Y:S02]  /*5460*/  FMUL.FTZ R42, R42, R109.reuse ;  /* 0x0000006d2a2a7220 */ /* 0x080fe40000410000 */
[----:B------:R-:W-:Y:S02]  /*5470*/  FMUL.FTZ R43, R43, R109 ;  /* 0x0000006d2b2b7220 */ /* 0x000fe40000410000 */
[----:B------:R-:W-:-:S02]  /*5480*/  FMUL.FTZ R44, R44, R110 ;  /* 0x0000006e2c2c7220 */ /* 0x000fc40000410000 */
[-C--:B------:R-:W-:Y:S01]  /*5490*/  FMUL.FTZ R45, R45, R110.reuse ;  /* 0x0000006e2d2d7220 */ /* 0x080fe20000410000 */
[----:B------:R-:W-:Y:S01]  /*54a0*/  MUFU.EX2 R176, R176 ;  /* 0x000000b000b07308 */ /* 0x000fe20000000800 */
[-C--:B------:R-:W-:Y:S02]  /*54b0*/  FMUL.FTZ R46, R46, R109.reuse ;  /* 0x0000006d2e2e7220 */ /* 0x080fe40000410000 */
[----:B------:R-:W-:Y:S02]  /*54c0*/  FMUL.FTZ R47, R47, R109 ;  /* 0x0000006d2f2f7220 */ /* 0x000fe40000410000 */
[-C--:B------:R-:W-:Y:S01]  /*54d0*/  FMUL.FTZ R48, R48, R110.reuse ;  /* 0x0000006e30307220 */ /* 0x080fe20000410000 */
[----:B-1----:R-:W-:Y:S01]  /*54e0*/  F2FP.BF16.PACK_AB R99, R0, R107 ;  /* 0x0000006b0063723e */ /* 0x002fe200000010ff */
[----:B------:R-:W-:Y:S01]  /*54f0*/  FMUL.FTZ R49, R49, R110 ;  /* 0x0000006e31317220 */ /* 0x000fe20000410000 */
[----:B------:R-:W1:Y:S01]  /*5500*/  MUFU.EX2 R167, R167 ;  /* 0x000000a700a77308 */ /* 0x000e620000000800 */
[----:B------:R-:W-:-:S02]  /*5510*/  FMUL.FTZ R50, R50, R109 ;  /* 0x0000006d32327220 */ /* 0x000fc40000410000 */
[-C--:B------:R-:W-:Y:S02]  /*5520*/  FMUL.FTZ R51, R51, R109.reuse ;  /* 0x0000006d33337220 */ /* 0x080fe40000410000 */
[C---:B------:R-:W-:Y:S01]  /*5530*/  HMMA.16816.F32.BF16 R28, R96.reuse, R32, R28 ;  /* 0x00000020601c723c */ /* 0x040fe2000004181c */
[-C--:B------:R-:W-:Y:S02]  /*5540*/  FMUL.FTZ R20, R80, R110.reuse ;  /* 0x0000006e50147220 */ /* 0x080fe40000410000 */
[-C--:B------:R-:W-:Y:S01]  /*5550*/  FMUL.FTZ R21, R81, R110.reuse ;  /* 0x0000006e51157220 */ /* 0x080fe20000410000 */
[----:B------:R-:W-:Y:S01]  /*5560*/  MUFU.EX2 R172, R172 ;  /* 0x000000ac00ac7308 */ /* 0x000fe20000000800 */
[-C--:B------:R-:W-:Y:S02]  /*5570*/  FMUL.FTZ R22, R82, R109.reuse ;  /* 0x0000006d52167220 */ /* 0x080fe40000410000 */
[----:B------:R-:W-:Y:S01]  /*5580*/  FMUL.FTZ R23, R83, R109 ;  /* 0x0000006d53177220 */ /* 0x000fe20000410000 */
[----:B------:R-:W-:Y:S01]  /*5590*/  HMMA.16816.F32.BF16 R32, R96, R34, R68 ;  /* 0x000000226020723c */ /* 0x000fe20000041844 */
[----:B------:R-:W3:Y:S01]  /*55a0*/  LDSM.16.MT88.4 R68, [R138+0xa000] ;  /* 0x00a000008a44783b */ /* 0x000ee20000004200 */
[----:B------:R-:W-:-:S02]  /*55b0*/  FMUL.FTZ R76, R76, R110 ;  /* 0x0000006e4c4c7220 */ /* 0x000fc40000410000 */
[-C--:B------:R-:W-:Y:S01]  /*55c0*/  FMUL.FTZ R77, R77, R110.reuse ;  /* 0x0000006e4d4d7220 */ /* 0x080fe20000410000 */
[----:B------:R-:W-:Y:S01]  /*55d0*/  MUFU.EX2 R127, R127 ;  /* 0x0000007f007f7308 */ /* 0x000fe20000000800 */
[-C--:B------:R-:W-:Y:S02]  /*55e0*/  FMUL.FTZ R78, R78, R109.reuse ;  /* 0x0000006d4e4e7220 */ /* 0x080fe40000410000 */
[C---:B--2---:R-:W-:Y:S01]  /*55f0*/  HMMA.16816.F32.BF16 R36, R96.reuse, R72, R36 ;  /* 0x000000486024723c */ /* 0x044fe20000041824 */
[-C--:B------:R-:W-:Y:S02]  /*5600*/  FMUL.FTZ R79, R79, R109.reuse ;  /* 0x0000006d4f4f7220 */ /* 0x080fe40000410000 */
[-C--:B------:R-:W-:Y:S02]  /*5610*/  FMUL.FTZ R52, R52, R110.reuse ;  /* 0x0000006e34347220 */ /* 0x080fe40000410000 */
[----:B------:R-:W-:Y:S01]  /*5620*/  FMUL.FTZ R53, R53, R110 ;  /* 0x0000006e35357220 */ /* 0x000fe20000410000 */
[----:B------:R-:W-:Y:S01]  /*5630*/  MUFU.EX2 R174, R174 ;  /* 0x000000ae00ae7308 */ /* 0x000fe20000000800 */
[-C--:B------:R-:W-:Y:S01]  /*5640*/  FMUL.FTZ R54, R54, R109.reuse ;  /* 0x0000006d36367220 */ /* 0x080fe20000410000 */
[----:B------:R-:W-:Y:S01]  /*5650*/  HMMA.16816.F32.BF16 R40, R96, R74, R40 ;  /* 0x0000004a6028723c */ /* 0x000fe20000041828 */
[----:B------:R-:W2:Y:S01]  /*5660*/  LDSM.16.MT88.4 R72, [R137+0xa000] ;  /* 0x00a000008948783b */ /* 0x000ea20000004200 */
[----:B------:R-:W-:-:S02]  /*5670*/  FMUL.FTZ R55, R55, R109 ;  /* 0x0000006d37377220 */ /* 0x000fc40000410000 */
[-C--:B------:R-:W-:Y:S02]  /*5680*/  FMUL.FTZ R56, R56, R110.reuse ;  /* 0x0000006e38387220 */ /* 0x080fe40000410000 */
[-C--:B------:R-:W-:Y:S01]  /*5690*/  FMUL.FTZ R57, R57, R110.reuse ;  /* 0x0000006e39397220 */ /* 0x080fe20000410000 */
[----:B------:R-:W4:Y:S01]  /*56a0*/  MUFU.EX2 R157, R157 ;  /* 0x0000009d009d7308 */ /* 0x000f220000000800 */
[-C--:B------:R-:W-:Y:S01]  /*56b0*/  FMUL.FTZ R58, R58, R109.reuse ;  /* 0x0000006d3a3a7220 */ /* 0x080fe20000410000 */
[C---:B------:R-:W-:Y:S01]  /*56c0*/  HMMA.16816.F32.BF16 R20, R96.reuse, R24, R20 ;  /* 0x000000186014723c */ /* 0x040fe20000041814 */
[-C--:B------:R-:W-:Y:S02]  /*56d0*/  FMUL.FTZ R59, R59, R109.reuse ;  /* 0x0000006d3b3b7220 */ /* 0x080fe40000410000 */
[-C--:B------:R-:W-:Y:S02]  /*56e0*/  FMUL.FTZ R12, R88, R110.reuse ;  /* 0x0000006e580c7220 */ /* 0x080fe40000410000 */
[----:B------:R-:W-:Y:S01]  /*56f0*/  FMUL.FTZ R13, R89, R110 ;  /* 0x0000006e590d7220 */ /* 0x000fe20000410000 */
[----:B------:R-:W-:Y:S01]  /*5700*/  MUFU.EX2 R168, R168 ;  /* 0x000000a800a87308 */ /* 0x000fe20000000800 */
[-C--:B------:R-:W-:Y:S01]  /*5710*/  FMUL.FTZ R14, R90, R109.reuse ;  /* 0x0000006d5a0e7220 */ /* 0x080fe20000410000 */
[----:B------:R-:W-:Y:S01]  /*5720*/  HMMA.16816.F32.BF16 R24, R96, R26, R76 ;  /* 0x0000001a6018723c */ /* 0x000fe2000004184c */
[----:B------:R-:W-:Y:S01]  /*5730*/  LDSM.16.MT88.4 R76, [R140+0x8800] ;  /* 0x008800008c4c783b */ /* 0x000fe20000004200 */
[----:B------:R-:W-:-:S02]  /*5740*/  FMUL.FTZ R15, R91, R109 ;  /* 0x0000006d5b0f7220 */ /* 0x000fc40000410000 */
[-C--:B------:R-:W-:Y:S02]  /*5750*/  FMUL.FTZ R92, R92, R110.reuse ;  /* 0x0000006e5c5c7220 */ /* 0x080fe40000410000 */
[-C--:B------:R-:W-:Y:S01]  /*5760*/  FMUL.FTZ R93, R93, R110.reuse ;  /* 0x0000006e5d5d7220 */ /* 0x080fe20000410000 */
[----:B------:R-:W5:Y:S01]  /*5770*/  MUFU.EX2 R125, R125 ;  /* 0x0000007d007d7308 */ /* 0x000f620000000800 */
[C---:B---3--:R-:W-:Y:S01]  /*5780*/  HMMA.16816.F32.BF16 R44, R96.reuse, R68, R44 ;  /* 0x00000044602c723c */ /* 0x048fe2000004182c */
[-C--:B------:R-:W-:Y:S02]  /*5790*/  FMUL.FTZ R94, R94, R109.reuse ;  /* 0x0000006d5e5e7220 */ /* 0x080fe40000410000 */
        /* <DEDUP_REMOVED lines=8> */
[C---:B--2---:R-:W-:Y:S01]  /*5820*/  HMMA.16816.F32.BF16 R52, R96.reuse, R72, R52 ;  /* 0x000000486034723c */ /* 0x044fe20000041834 */
[-C--:B------:R-:W-:Y:S02]  /*5830*/  FMUL.FTZ R61, R61, R110.reuse ;  /* 0x0000006e3d3d7220 */ /* 0x080fe40000410000 */
[-C--:B------:R-:W-:Y:S02]  /*5840*/  FMUL.FTZ R62, R62, R109.reuse ;  /* 0x0000006d3e3e7220 */ /* 0x080fe40000410000 */
[----:B------:R-:W-:Y:S02]  /*5850*/  FMUL.FTZ R63, R63, R109 ;  /* 0x0000006d3f3f7220 */ /* 0x000fe40000410000 */
[-C--:B------:R-:W-:Y:S01]  /*5860*/  FMUL.FTZ R64, R64, R110.reuse ;  /* 0x0000006e40407220 */ /* 0x080fe20000410000 */
[----:B------:R-:W-:Y:S01]  /*5870*/  HMMA.16816.F32.BF16 R56, R96, R74, R56 ;  /* 0x0000004a6038723c */ /* 0x000fe20000041838 */
[----:B------:R-:W2:Y:S01]  /*5880*/  LDSM.16.MT88.4 R72, [R138+0x8800] ;  /* 0x008800008a48783b */ /* 0x000ea20000004200 */
[----:B------:R-:W-:-:S02]  /*5890*/  FMUL.FTZ R65, R65, R110 ;  /* 0x0000006e41417220 */ /* 0x000fc40000410000 */
[-C--:B------:R-:W-:Y:S02]  /*58a0*/  FMUL.FTZ R66, R66, R109.reuse ;  /* 0x0000006d42427220 */ /* 0x080fe40000410000 */
[----:B------:R-:W-:Y:S02]  /*58b0*/  FMUL.FTZ R67, R67, R109 ;  /* 0x0000006d43437220 */ /* 0x000fe40000410000 */
[C---:B------:R-:W-:Y:S01]  /*58c0*/  HMMA.16816.F32.BF16 R4, R96.reuse, R8, R4 ;  /* 0x000000086004723c */ /* 0x040fe20000041804 */
[--C-:B------:R-:W-:Y:S02]  /*58d0*/  FFMA.FTZ R188, R169, c[0x0][0x23c], -R166.reuse ;  /* 0x00008f00a9bc7a23 */ /* 0x100fe400000108a6 */
[--C-:B------:R-:W-:Y:S02]  /*58e0*/  FFMA.FTZ R186, R173, c[0x0][0x23c], -R166.reuse ;  /* 0x00008f00adba7a23 */ /* 0x100fe400000108a6 */
[--C-:B------:R-:W-:Y:S02]  /*58f0*/  FFMA.FTZ R169, R177, c[0x0][0x23c], -R166.reuse ;  /* 0x00008f00b1a97a23 */ /* 0x100fe400000108a6 */
[--C-:B------:R-:W-:Y:S01]  /*5900*/  FFMA.FTZ R190, R180, c[0x0][0x23c], -R103.reuse ;  /* 0x00008f00b4be7a23 */ /* 0x100fe20000010867 */
[----:B------:R-:W-:Y:S01]  /*5910*/  HMMA.16816.F32.BF16 R12, R96, R16, R12 ;  /* 0x00000010600c723c */ /* 0x000fe2000004180c */
[----:B------:R-:W-:Y:S01]  /*5920*/  FFMA.FTZ R175, R175, c[0x0][0x23c], -R166 ;  /* 0x00008f00afaf7a23 */ /* 0x000fe200000108a6 */
[----:B------:R-:W-:Y:S01]  /*5930*/  MUFU.EX2 R188, R188 ;  /* 0x000000bc00bc7308 */ /* 0x000fe20000000800 */
[----:B------:R-:W-:-:S02]  /*5940*/  FFMA.FTZ R177, R182, c[0x0][0x23c], -R103 ;  /* 0x00008f00b6b17a23 */ /* 0x000fc40000010867 */
[--C-:B------:R-:W-:Y:S02]  /*5950*/  FFMA.FTZ R180, R184, c[0x0][0x23c], -R103.reuse ;  /* 0x00008f00b8b47a23 */ /* 0x100fe40000010867 */
[--C-:B------:R-:W-:Y:S01]  /*5960*/  FFMA.FTZ R173, R178, c[0x0][0x23c], -R103.reuse ;  /* 0x00008f00b2ad7a23 */ /* 0x100fe20000010867 */
[C---:B------:R-:W-:Y:S01]  /*5970*/  HMMA.16816.F32.BF16 R8, R96.reuse, R10, R92 ;  /* 0x0000000a6008723c */ /* 0x040fe2000004185c */
[----:B------:R-:W-:Y:S01]  /*5980*/  LDSM.16.MT88.4 R92, [R140+0x9800] ;  /* 0x009800008c5c783b */ /* 0x000fe20000004200 */
[----:B------:R-:W-:Y:S01]  /*5990*/  MUFU.EX2 R175, R175 ;  /* 0x000000af00af7308 */ /* 0x000fe20000000800 */
[--C-:B------:R-:W-:Y:S02]  /*59a0*/  FFMA.FTZ R178, R111, c[0x0][0x23c], -R166.reuse ;  /* 0x00008f006fb27a23 */ /* 0x100fe400000108a6 */
[--C-:B------:R-:W-:Y:S02]  /*59b0*/  FFMA.FTZ R113, R113, c[0x0][0x23c], -R166.reuse ;  /* 0x00008f0071717a23 */ /* 0x100fe400000108a6 */
[--C-:B------:R-:W-:Y:S01]  /*59c0*/  FFMA.FTZ R111, R121, c[0x0][0x23c], -R166.reuse ;  /* 0x00008f00796f7a23 */ /* 0x100fe200000108a6 */
[----:B------:R-:W-:Y:S01]  /*59d0*/  HMMA.16816.F32.BF16 R16, R96, R18, R84 ;  /* 0x000000126010723c */ /* 0x000fe20000041854 */
[----:B------:R-:W-:Y:S01]  /*59e0*/  FFMA.FTZ R166, R115, c[0x0][0x23c], -R166 ;  /* 0x00008f0073a67a23 */ /* 0x000fe200000108a6 */
[----:B------:R-:W-:Y:S01]  /*59f0*/  MUFU.EX2 R186, R186 ;  /* 0x000000ba00ba7308 */ /* 0x000fe20000000800 */
[--C-:B------:R-:W-:Y:S01]  /*5a00*/  FFMA.FTZ R115, R112, c[0x0][0x23c], -R103.reuse ;  /* 0x00008f0070737a23 */ /* 0x100fe20000010867 */
[----:B------:R-:W-:Y:S01]  /*5a10*/  LDSM.16.MT88.4 R84, [R138+0x9800] ;  /* 0x009800008a54783b */ /* 0x000fe20000004200 */
[----:B------:R-:W-:-:S02]  /*5a20*/  FFMA.FTZ R114, R114, c[0x0][0x23c], -R103 ;  /* 0x00008f0072727a23 */ /* 0x000fc40000010867 */
[--C-:B------:R-:W-:Y:S01]  /*5a30*/  FFMA.FTZ R112, R124, c[0x0][0x23c], -R103.reuse ;  /* 0x00008f007c707a23 */ /* 0x100fe20000010867 */
[C---:B---3--:R-:W-:Y:S01]  /*5a40*/  HMMA.16816.F32.BF16 R60, R96.reuse, R68, R60 ;  /* 0x00000044603c723c */ /* 0x048fe2000004183c */
[----:B------:R-:W-:Y:S01]  /*5a50*/  FFMA.FTZ R121, R100, c[0x0][0x23c], -R103 ;  /* 0x00008f0064797a23 */ /* 0x000fe20000010867 */
[----:B------:R-:W-:Y:S01]  /*5a60*/  MUFU.EX2 R169, R169 ;  /* 0x000000a900a97308 */ /* 0x000fe20000000800 */
[----:B------:R-:W-:Y:S02]  /*5a70*/  FFMA.FTZ R171, R171, R110, R108 ;  /* 0x0000006eabab7223 */ /* 0x000fe4000001006c */
[----:B------:R-:W-:Y:S02]  /*5a80*/  FFMA.FTZ R109, R170, R109, R101 ;  /* 0x0000006daa6d7223 */ /* 0x000fe40000010065 */
[----:B-1----:R-:W-:Y:S01]  /*5a90*/  F2FP.BF16.PACK_AB R68, R167, R176 ;  /* 0x000000b0a744723e */ /* 0x002fe200000010ff */
[----:B------:R-:W-:Y:S01]  /*5aa0*/  HMMA.16816.F32.BF16 R64, R96, R70, R64 ;  /* 0x000000466040723c */ /* 0x000fe20000041840 */
[----:B----4-:R-:W-:Y:S01]  /*5ab0*/  F2FP.BF16.PACK_AB R69, R157, R174 ;  /* 0x000000ae9d45723e */ /* 0x010fe200000010ff */
[----:B------:R-:W-:Y:S01]  /*5ac0*/  MUFU.EX2 R190, R190 ;  /* 0x000000be00be7308 */ /* 0x000fe20000000800 */
[----:B------:R-:W-:-:S02]  /*5ad0*/  FADD.FTZ R171, R102, R171 ;  /* 0x000000ab66ab7221 */ /* 0x000fc40000010000 */
[----:B------:R-:W-:Y:S02]  /*5ae0*/  FADD.FTZ R2, R2, R109 ;  /* 0x0000006d02027221 */ /* 0x000fe40000010000 */
[----:B------:R-:W-:Y:S01]  /*5af0*/  F2FP.BF16.PACK_AB R70, R127, R172 ;  /* 0x000000ac7f46723e */ /* 0x000fe200000010ff */
[----:B------:R-:W-:Y:S01]  /*5b00*/  FADD.FTZ R106, R106, R171 ;  /* 0x000000ab6a6a7221 */ /* 0x000fe20000010000 */
[----:B-----5:R-:W-:Y:S01]  /*5b10*/  F2FP.BF16.PACK_AB R71, R125, R168 ;  /* 0x000000a87d47723e */ /* 0x020fe200000010ff */
[----:B------:R-:W-:Y:S01]  /*5b20*/  MUFU.EX2 R177, R177 ;  /* 0x000000b100b17308 */ /* 0x000fe20000000800 */
[----:B------:R-:W-:Y:S01]  /*5b30*/  FADD.FTZ R107, R107, R2 ;  /* 0x000000026b6b7221 */ /* 0x000fe20000010000 */
[-C--:B------:R-:W-:Y:S01]  /*5b40*/  MOV R2, R104.reuse ;  /* 0x0000006800027202 */ /* 0x080fe20000000f00 */
[----:B------:R-:W-:Y:S01]  /*5b50*/  FADD.FTZ R105, R105, R106 ;  /* 0x0000006a69697221 */ /* 0x000fe20000010000 */
[----:B------:R-:W-:Y:S01]  /*5b60*/  @P0 MOV R2, R104 ;  /* 0x0000006800020202 */ /* 0x000fe20000000f00 */
[----:B------:R-:W-:Y:S01]  /*5b70*/  FADD.FTZ R107, R0, R107 ;  /* 0x0000006b006b7221 */ /* 0x000fe20000010000 */
[C---:B------:R-:W-:Y:S01]  /*5b80*/  HMMA.16816.F32.BF16 R4, R68.reuse, R76, R4 ;  /* 0x0000004c4404723c */ /* 0x040fe20000041804 */
[----:B------:R-:W-:Y:S01]  /*5b90*/  FADD.FTZ R176, R176, R105 ;  /* 0x00000069b0b07221 */ /* 0x000fe20000010000 */
[----:B------:R-:W-:Y:S01]  /*5ba0*/  MUFU.EX2 R180, R180 ;  /* 0x000000b400b47308 */ /* 0x000fe20000000800 */
[----:B------:R-:W-:Y:S01]  /*5bb0*/  FADD.FTZ R174, R174, R107 ;  /* 0x0000006baeae7221 */ /* 0x000fe20000010000 */
[-C--:B------:R-:W-:Y:S01]  /*5bc0*/  MOV R0, R3.reuse ;  /* 0x0000000300007202 */ /* 0x080fe20000000f00 */
[----:B------:R-:W-:Y:S01]  /*5bd0*/  FADD.FTZ R167, R167, R176 ;  /* 0x000000b0a7a77221 */ /* 0x000fe20000010000 */
[----:B------:R-:W-:Y:S01]  /*5be0*/  @P0 MOV R0, R3 ;  /* 0x0000000300000202 */ /* 0x000fe20000000f00 */
[----:B------:R-:W-:Y:S01]  /*5bf0*/  FADD.FTZ R157, R157, R174 ;  /* 0x000000ae9d9d7221 */ /* 0x000fe20000010000 */
[----:B------:R-:W-:Y:S01]  /*5c00*/  HMMA.16816.F32.BF16 R8, R68, R78, R8 ;  /* 0x0000004e4408723c */ /* 0x000fe20000041808 */
[----:B------:R-:W1:Y:S01]  /*5c10*/  LDSM.16.MT88.4 R76, [R137+0x8800] ;  /* 0x00880000894c783b */ /* 0x000e620000004200 */
[----:B------:R-:W-:Y:S01]  /*5c20*/  MUFU.EX2 R173, R173 ;  /* 0x000000ad00ad7308 */ /* 0x000fe20000000800 */
[----:B------:R-:W-:Y:S01]  /*5c30*/  FADD.FTZ R172, R172, R167 ;  /* 0x000000a7acac7221 */ /* 0x000fe20000010000 */
[----:B------:R-:W-:Y:S01]  /*5c40*/  @P0 IADD3 R167, R120, -0x3, RZ ;  /* 0xfffffffd78a70810 */ /* 0x000fe20007ffe0ff */
[----:B------:R-:W-:-:S02]  /*5c50*/  FADD.FTZ R168, R168, R157 ;  /* 0x0000009da8a87221 */ /* 0x000fc40000010000 */
[----:B------:R-:W-:Y:S01]  /*5c60*/  FADD.FTZ R127, R127, R172 ;  /* 0x000000ac7f7f7221 */ /* 0x000fe20000010000 */
[C---:B--2---:R-:W-:Y:S01]  /*5c70*/  HMMA.16816.F32.BF16 R12, R68.reuse, R72, R12 ;  /* 0x00000048440c723c */ /* 0x044fe2000004180c */
[----:B------:R-:W-:Y:S01]  /*5c80*/  FADD.FTZ R125, R125, R168 ;  /* 0x000000a87d7d7221 */ /* 0x000fe20000010000 */
[----:B------:R-:W-:Y:S06]  /*5c90*/  MUFU.EX2 R178, R178 ;  /* 0x000000b200b27308 */ /* 0x000fec0000000800 */
[C---:B------:R-:W-:Y:S01]  /*5ca0*/  HMMA.16816.F32.BF16 R16, R68.reuse, R74, R16 ;  /* 0x0000004a4410723c */ /* 0x040fe20000041810 */
[----:B------:R-:W2:Y:S01]  /*5cb0*/  LDSM.16.MT88.4 R72, [R136+0x8800] ;  /* 0x008800008848783b */ /* 0x000ea20000004200 */
[----:B------:R-:W3:Y:S08]  /*5cc0*/  MUFU.EX2 R113, R113 ;  /* 0x0000007100717308 */ /* 0x000ef00000000800 */
[----:B------:R-:W-:Y:S08]  /*5cd0*/  MUFU.EX2 R111, R111 ;  /* 0x0000006f006f7308 */ /* 0x000ff00000000800 */
[----:B------:R-:W4:Y:S01]  /*5ce0*/  MUFU.EX2 R166, R166 ;  /* 0x000000a600a67308 */ /* 0x000f220000000800 */
[----:B---3--:R-:W-:Y:S01]  /*5cf0*/  F2FP.BF16.PACK_AB R100, R113, R178 ;  /* 0x000000b27164723e */ /* 0x008fe200000010ff */
[C---:B-1----:R-:W-:Y:S06]  /*5d00*/  HMMA.16816.F32.BF16 R20, R68.reuse, R76, R20 ;  /* 0x0000004c4414723c */ /* 0x042fec0000041814 */
[----:B------:R-:W-:Y:S02]  /*5d10*/  MUFU.EX2 R115, R115 ;  /* 0x0000007300737308 */ /* 0x000fe40000000800 */
[C---:B------:R-:W-:Y:S01]  /*5d20*/  HMMA.16816.F32.BF16 R24, R68.reuse, R78, R24 ;  /* 0x0000004e4418723c */ /* 0x040fe20000041818 */
[----:B------:R-:W1:Y:S05]  /*5d30*/  LDSM.16.MT88.4 R76, [R140+0xa800] ;  /* 0x00a800008c4c783b */ /* 0x000e6a0000004200 */
[----:B------:R-:W3:Y:S01]  /*5d40*/  MUFU.EX2 R114, R114 ;  /* 0x0000007200727308 */ /* 0x000ee20000000800 */
[----:B----4-:R-:W-:Y:S01]  /*5d50*/  F2FP.BF16.PACK_AB R102, R166, R111 ;  /* 0x0000006fa666723e */ /* 0x010fe200000010ff */
[C---:B--2---:R-:W-:Y:S06]  /*5d60*/  HMMA.16816.F32.BF16 R28, R68.reuse, R72, R28 ;  /* 0x00000048441c723c */ /* 0x044fec000004181c */
[----:B------:R-:W-:Y:S02]  /*5d70*/  MUFU.EX2 R112, R112 ;  /* 0x0000007000707308 */ /* 0x000fe40000000800 */
[----:B------:R-:W-:Y:S01]  /*5d80*/  HMMA.16816.F32.BF16 R32, R68, R74, R32 ;  /* 0x0000004a4420723c */ /* 0x000fe20000041820 */
[----:B------:R-:W2:Y:S05]  /*5d90*/  LDSM.16.MT88.4 R72, [R138+0xa800] ;  /* 0x00a800008a48783b */ /* 0x000eaa0000004200 */
[----:B------:R-:W4:Y:S01]  /*5da0*/  MUFU.EX2 R121, R121 ;  /* 0x0000007900797308 */ /* 0x000f220000000800 */
[----:B---3--:R-:W-:-:S02]  /*5db0*/  F2FP.BF16.PACK_AB R101, R114, R115 ;  /* 0x000000737265723e */ /* 0x008fc400000010ff */
[----:B----4-:R-:W-:Y:S01]  /*5dc0*/  F2FP.BF16.PACK_AB R103, R121, R112 ;  /* 0x000000707967723e */ /* 0x010fe200000010ff */
[C---:B-1----:R-:W-:Y:S08]  /*5dd0*/  HMMA.16816.F32.BF16 R36, R68.reuse, R76, R36 ;  /* 0x0000004c4424723c */ /* 0x042ff00000041824 */
[C---:B------:R-:W-:Y:S01]  /*5de0*/  HMMA.16816.F32.BF16 R40, R68.reuse, R78, R40 ;  /* 0x0000004e4428723c */ /* 0x040fe20000041828 */
[----:B------:R-:W1:Y:S07]  /*5df0*/  LDSM.16.MT88.4 R76, [R137+0xa800] ;  /* 0x00a80000894c783b */ /* 0x000e6e0000004200 */
[C---:B--2---:R-:W-:Y:S08]  /*5e00*/  HMMA.16816.F32.BF16 R44, R68.reuse, R72, R44 ;  /* 0x00000048442c723c */ /* 0x044ff0000004182c */
[C---:B------:R-:W-:Y:S01]  /*5e10*/  HMMA.16816.F32.BF16 R48, R68.reuse, R74, R48 ;  /* 0x0000004a4430723c */ /* 0x040fe20000041830 */
[----:B------:R-:W2:Y:S07]  /*5e20*/  LDSM.16.MT88.4 R72, [R136+0xa800] ;  /* 0x00a800008848783b */ /* 0x000eae0000004200 */
        /* <DEDUP_REMOVED lines=16> */
[----:B------:R-:W-:Y:S02]  /*5f30*/  FADD.FTZ R169, R169, R186 ;  /* 0x000000baa9a97221 */ /* 0x000fe40000010000 */
[----:B------:R-:W-:Y:S02]  /*5f40*/  FADD.FTZ R180, R173, R180 ;  /* 0x000000b4adb47221 */ /* 0x000fe40000010000 */
[----:B------:R-:W-:Y:S01]  /*5f50*/  FADD.FTZ R178, R178, R169 ;  /* 0x000000a9b2b27221 */ /* 0x000fe20000010000 */
[----:B-1----:R-:W-:Y:S01]  /*5f60*/  HMMA.16816.F32.BF16 R4, R68, R76, R4 ;  /* 0x0000004c4404723c */ /* 0x002fe20000041804 */
[----:B------:R-:W-:-:S02]  /*5f70*/  FADD.FTZ R115, R115, R180 ;  /* 0x000000b473737221 */ /* 0x000fc40000010000 */
[----:B------:R-:W-:Y:S02]  /*5f80*/  FADD.FTZ R178, R113, R178 ;  /* 0x000000b271b27221 */ /* 0x000fe40000010000 */
[----:B------:R-:W-:Y:S02]  /*5f90*/  FADD.FTZ R115, R114, R115 ;  /* 0x0000007372737221 */ /* 0x000fe40000010000 */
[----:B------:R-:W-:Y:S01]  /*5fa0*/  FADD.FTZ R111, R111, R178 ;  /* 0x000000b26f6f7221 */ /* 0x000fe20000010000 */
[----:B------:R-:W-:Y:S01]  /*5fb0*/  HMMA.16816.F32.BF16 R8, R68, R78, R8 ;  /* 0x0000004e4408723c */ /* 0x000fe20000041808 */
[----:B------:R-:W1:Y:S01]  /*5fc0*/  LDSM.16.MT88.4 R76, [R137+0x9000] ;  /* 0x00900000894c783b */ /* 0x000e620000004200 */
[----:B------:R-:W-:Y:S02]  /*5fd0*/  FADD.FTZ R112, R112, R115 ;  /* 0x0000007370707221 */ /* 0x000fe40000010000 */
[----:B------:R-:W-:Y:S02]  /*5fe0*/  FADD.FTZ R171, R166, R111 ;  /* 0x0000006fa6ab7221 */ /* 0x000fe40000010000 */
[----:B------:R-:W-:-:S02]  /*5ff0*/  FADD.FTZ R170, R121, R112 ;  /* 0x0000007079aa7221 */ /* 0x000fc40000010000 */
[C---:B--2---:R-:W-:Y:S08]  /*6000*/  HMMA.16816.F32.BF16 R12, R68.reuse, R72, R12 ;  /* 0x00000048440c723c */ /* 0x044ff0000004180c */
[----:B------:R-:W-:Y:S01]  /*6010*/  HMMA.16816.F32.BF16 R16, R68, R74, R16 ;  /* 0x0000004a4410723c */ /* 0x000fe20000041810 */
[----:B------:R-:W2:Y:S07]  /*6020*/  LDSM.16.MT88.4 R72, [R136+0x9000] ;  /* 0x009000008848783b */ /* 0x000eae0000004200 */
[C---:B------:R-:W-:Y:S01]  /*6030*/  HMMA.16816.F32.BF16 R96, R100.reuse, R92, R4 ;  /* 0x0000005c6460723c */ /* 0x040fe20000041804 */
[----:B------:R-:W-:Y:S07]  /*6040*/  LDSM.16.MT88.4 R4, [R138+0xb800] ;  /* 0x00b800008a04783b */ /* 0x000fee0000004200 */
[C---:B------:R-:W-:Y:S01]  /*6050*/  HMMA.16816.F32.BF16 R92, R100.reuse, R94, R8 ;  /* 0x0000005e645c723c */ /* 0x040fe20000041808 */
[----:B------:R-:W-:Y:S07]  /*6060*/  LDSM.16.MT88.4 R8, [R140+0xb800] ;  /* 0x00b800008c08783b */ /* 0x000fee0000004200 */
[----:B------:R-:W-:Y:S01]  /*6070*/  HMMA.16816.F32.BF16 R88, R100, R84, R12 ;  /* 0x000000546458723c */ /* 0x000fe2000004180c */
[----:B------:R-:W-:Y:S07]  /*6080*/  LDSM.16.MT88.4 R12, [R137+0xb800] ;  /* 0x00b80000890c783b */ /* 0x000fee0000004200 */
[C---:B-1----:R-:W-:Y:S08]  /*6090*/  HMMA.16816.F32.BF16 R20, R68.reuse, R76, R20 ;  /* 0x0000004c4414723c */ /* 0x042ff00000041814 */
[C---:B------:R-:W-:Y:S01]  /*60a0*/  HMMA.16816.F32.BF16 R24, R68.reuse, R78, R24 ;  /* 0x0000004e4418723c */ /* 0x040fe20000041818 */
[----:B------:R-:W1:Y:S07]  /*60b0*/  LDSM.16.MT88.4 R76, [R140+0xb000] ;  /* 0x00b000008c4c783b */ /* 0x000e6e0000004200 */
[C---:B--2---:R-:W-:Y:S08]  /*60c0*/  HMMA.16816.F32.BF16 R28, R68.reuse, R72, R28 ;  /* 0x00000048441c723c */ /* 0x044ff0000004181c */
[----:B------:R-:W-:Y:S01]  /*60d0*/  HMMA.16816.F32.BF16 R32, R68, R74, R32 ;  /* 0x0000004a4420723c */ /* 0x000fe20000041820 */
[----:B------:R-:W2:Y:S07]  /*60e0*/  LDSM.16.MT88.4 R72, [R138+0xb000] ;  /* 0x00b000008a48783b */ /* 0x000eae0000004200 */
[----:B------:R-:W-:Y:S08]  /*60f0*/  HMMA.16816.F32.BF16 R84, R100, R86, R16 ;  /* 0x000000566454723c */ /* 0x000ff00000041810 */
[C---:B-1----:R-:W-:Y:S08]  /*6100*/  HMMA.16816.F32.BF16 R36, R68.reuse, R76, R36 ;  /* 0x0000004c4424723c */ /* 0x042ff00000041824 */
[C---:B------:R-:W-:Y:S01]  /*6110*/  HMMA.16816.F32.BF16 R40, R68.reuse, R78, R40 ;  /* 0x0000004e4428723c */ /* 0x040fe20000041828 */
[----:B------:R-:W1:Y:S07]  /*6120*/  LDSM.16.MT88.4 R76, [R137+0xb000] ;  /* 0x00b00000894c783b */ /* 0x000e6e0000004200 */
[C---:B--2---:R-:W-:Y:S08]  /*6130*/  HMMA.16816.F32.BF16 R44, R68.reuse, R72, R44 ;  /* 0x00000048442c723c */ /* 0x044ff0000004182c */
[----:B------:R-:W-:Y:S01]  /*6140*/  HMMA.16816.F32.BF16 R48, R68, R74, R48 ;  /* 0x0000004a4430723c */ /* 0x000fe20000041830 */
[----:B------:R-:W2:Y:S07]  /*6150*/  LDSM.16.MT88.4 R72, [R136+0xb000] ;  /* 0x00b000008848783b */ /* 0x000eae0000004200 */
[C---:B------:R-:W-:Y:S08]  /*6160*/  HMMA.16816.F32.BF16 R36, R100.reuse, R8, R36 ;  /* 0x000000086424723c */ /* 0x040ff00000041824 */
[C---:B------:R-:W-:Y:S01]  /*6170*/  HMMA.16816.F32.BF16 R40, R100.reuse, R10, R40 ;  /* 0x0000000a6428723c */ /* 0x040fe20000041828 */
[----:B------:R-:W-:Y:S07]  /*6180*/  LDSM.16.MT88.4 R8, [R136+0xb800] ;  /* 0x00b800008808783b */ /* 0x000fee0000004200 */
        /* <DEDUP_REMOVED lines=8> */
[C---:B------:R-:W-:Y:S08]  /*6210*/  HMMA.16816.F32.BF16 R52, R100.reuse, R12, R52 ;  /* 0x0000000c6434723c */ /* 0x040ff00000041834 */
[C---:B------:R-:W-:Y:S08]  /*6220*/  HMMA.16816.F32.BF16 R56, R100.reuse, R14, R56 ;  /* 0x0000000e6438723c */ /* 0x040ff00000041838 */
[C---:B-1----:R-:W-:Y:S08]  /*6230*/  HMMA.16816.F32.BF16 R80, R100.reuse, R76, R20 ;  /* 0x0000004c6450723c */ /* 0x042ff00000041814 */
[C---:B------:R-:W-:Y:S08]  /*6240*/  HMMA.16816.F32.BF16 R76, R100.reuse, R78, R24 ;  /* 0x0000004e644c723c */ /* 0x040ff00000041818 */
[C---:B--2---:R-:W-:Y:S08]  /*6250*/  HMMA.16816.F32.BF16 R72, R100.reuse, R68, R28 ;  /* 0x000000446448723c */ /* 0x044ff0000004181c */
[C---:B------:R-:W-:Y:S08]  /*6260*/  HMMA.16816.F32.BF16 R68, R100.reuse, R70, R32 ;  /* 0x000000466444723c */ /* 0x040ff00000041820 */
[C---:B------:R-:W-:Y:S08]  /*6270*/  HMMA.16816.F32.BF16 R60, R100.reuse, R8, R60 ;  /* 0x00000008643c723c */ /* 0x040ff0000004183c */
[----:B------:R-:W-:Y:S01]  /*6280*/  HMMA.16816.F32.BF16 R64, R100, R10, R64 ;  /* 0x0000000a6440723c */ /* 0x000fe20000041840 */
[----:B------:R-:W-:Y:S05]  /*6290*/  @!UPT UIADD3 URZ, URZ, URZ, URZ ;  /* 0x0000003f3f3ff290 */ /* 0x000fea000fffe03f */
[----:B------:R-:W-:Y:S11]  /*62a0*/  @P0 BRA `(.L_x_514) ;  /* 0x0000001000000947 */ /* 0x000ff60003800000 */
.L_x_512:
[----:B------:R-:W-:-:S07]  /*62b0*/  IADD3 R167, R126, -0x1, RZ ;  /* 0xffffffff7ea77810 */ /* 0x000fce0007ffe0ff */
.L_x_514:
        /* <DEDUP_REMOVED lines=12> */
.L_x_518:
        /* <DEDUP_REMOVED lines=29> */
.L_x_516:
[----:B------:R-:W-:Y:S04]  /*6550*/  DEPBAR.LE SB0, 0x0 ;  /* 0x000080000000791a */ /* 0x000fe80000000000 */
[----:B------:R-:W-:Y:S01]  /*6560*/  BAR.SYNC.DEFER_BLOCKING 0x0 ;  /* 0x0000000000007b1d */ /* 0x000fe20000010000 */
[----:B------:R-:W-:Y:S01]  /*6570*/  SHF.R.S32.HI R2, RZ, 0x1f, R167 ;  /* 0x0000001fff027819 */ /* 0x000fe200000114a7 */
[----:B------:R-:W-:Y:S02]  /*6580*/  IMAD R0, R148, R167, RZ ;  /* 0x000000a794007224 */ /* 0x000fe400078e02ff */
[-C--:B------:R-:W-:Y:S04]  /*6590*/  IMAD.WIDE.U32 R100, R167, R149.reuse, R168 ;  /* 0x00000095a7647225 */ /* 0x080fe800078e00a8 */
[----:B------:R-:W-:Y:S01]  /*65a0*/  IMAD R0, R2, R149, R0 ;  /* 0x0000009502007224 */ /* 0x000fe200078e0200 */
[----:B------:R-:W-:Y:S04]  /*65b0*/  LEA R172, P1, R100, c[0x0][0x170], 0x1 ;  /* 0x00005c0064ac7a11 */ /* 0x000fe800078208ff */
[----:B------:R-:W-:Y:S02]  /*65c0*/  IADD3 R0, R101, R0, RZ ;  /* 0x0000000065007210 */ /* 0x000fe40007ffe0ff */
[-C--:B------:R-:W-:Y:S02]  /*65d0*/  IADD3 R174, P0, R172, R157.reuse, RZ ;  /* 0x0000009dacae7210 */ /* 0x080fe40007f1e0ff */
[----:B------:R-:W-:Y:S02]  /*65e0*/  LEA.HI.X R173, R100, c[0x0][0x174], R0, 0x1, P1 ;  /* 0x00005d0064ad7a11 */ /* 0x000fe400008f0c00 */
[-C--:B------:R-:W-:Y:S02]  /*65f0*/  IADD3 R100, P1, R174, R157.reuse, RZ ;  /* 0x0000009dae647210 */ /* 0x080fe40007f3e0ff */
[-C--:B------:R-:W-:Y:S02]  /*6600*/  IADD3.X R175, R173, R166.reuse, RZ, P0, !PT ;  /* 0x000000a6adaf7210 */ /* 0x080fe400007fe4ff */
[----:B------:R-:W-:Y:S01]  /*6610*/  IADD3 R176, P0, R100, R157, RZ ;  /* 0x0000009d64b07210 */ /* 0x000fe20007f1e0ff */
[----:B------:R-:W-:Y:S01]  /*6620*/  @!PT LDS RZ, [RZ] ;  /* 0x00000000fffff984 */ /* 0x000fe20000000800 */
[----:B------:R-:W-:Y:S01]  /*6630*/  @!PT LDS RZ, [RZ] ;  /* 0x00000000fffff984 */ /* 0x000fe20000000800 */
[----:B------:R-:W-:Y:S01]  /*6640*/  @!PT LDS RZ, [RZ] ;  /* 0x00000000fffff984 */ /* 0x000fe20000000800 */
[----:B------:R1:W-:Y:S01]  /*6650*/  LDGSTS.E.BYPASS.LTC128B.128 [R151+0x8000], [R172.64] ;  /* 0x08000000ac977fae */ /* 0x0003e2000b901d46 */
[-C--:B------:R-:W-:Y:S04]  /*6660*/  IADD3.X R101, R175, R166.reuse, RZ, P1, !PT ;  /* 0x000000a6af657210 */ /* 0x080fe80000ffe4ff */
[----:B------:R-:W-:Y:S02]  /*6670*/  IADD3.X R177, R101, R166, RZ, P0, !PT ;  /* 0x000000a665b17210 */ /* 0x000fe400007fe4ff */
[----:B------:R1:W-:Y:S01]  /*6680*/  LDGSTS.E.BYPASS.LTC128B.128 [R151+0xa000], [R172.64+0x80] ;  /* 0x0a000080ac977fae */ /* 0x0003e2000b901d46 */
[----:B------:R-:W-:Y:S06]  /*6690*/  ISETP.GT.AND P0, PT, R167, RZ, PT ;  /* 0x000000ffa700720c */ /* 0x000fec0003f04270 */
[----:B------:R2:W-:Y:S07]  /*66a0*/  LDGSTS.E.BYPASS.LTC128B.128 [R151+0x8800], [R174.64] ;  /* 0x08800000ae977fae */ /* 0x0005ee000b901d46 */
[----:B------:R2:W-:Y:S07]  /*66b0*/  LDGSTS.E.BYPASS.LTC128B.128 [R151+0xa800], [R174.64+0x80] ;  /* 0x0a800080ae977fae */ /* 0x0005ee000b901d46 */
[----:B------:R3:W-:Y:S07]  /*66c0*/  LDGSTS.E.BYPASS.LTC128B.128 [R151+0x9000], [R100.64] ;  /* 0x0900000064977fae */ /* 0x0007ee000b901d46 */
[----:B------:R3:W-:Y:S07]  /*66d0*/  LDGSTS.E.BYPASS.LTC128B.128 [R151+0xb000], [R100.64+0x80] ;  /* 0x0b00008064977fae */ /* 0x0007ee000b901d46 */
[----:B------:R4:W-:Y:S07]  /*66e0*/  LDGSTS.E.BYPASS.LTC128B.128 [R151+0x9800], [R176.64] ;  /* 0x09800000b0977fae */ /* 0x0009ee000b901d46 */
[----:B------:R4:W-:Y:S07]  /*66f0*/  LDGSTS.E.BYPASS.LTC128B.128 [R151+0xb800], [R176.64+0x80] ;  /* 0x0b800080b0977fae */ /* 0x0009ee000b901d46 */
[----:B------:R-:W-:Y:S07]  /*6700*/  LDSM.16.M88.4 R104, [R146] ;  /* 0x000000009268783b */ /* 0x000fee0000000200 */
[----:B------:R-:W5:Y:S07]  /*6710*/  LDSM.16.M88.4 R108, [R145+0x4000] ;  /* 0x00400000916c783b */ /* 0x000f6e0000000200 */
[----:B------:R-:W1:Y:S07]  /*6720*/  LDSM.16.M88.4 R112, [R145+0x4800] ;  /* 0x004800009170783b */ /* 0x000e6e0000000200 */
[----:B------:R-:W1:Y:S07]  /*6730*/  LDSM.16.M88.4 R116, [R145+0x5000] ;  /* 0x005000009174783b */ /* 0x000e6e0000000200 */
[----:B------:R-:W0:Y:S07]  /*6740*/  LDGDEPBAR ;  /* 0x00000000000079af */ /* 0x000e2e0000000000 */
[----:B------:R-:W2:Y:S07]  /*6750*/  LDSM.16.M88.4 R120, [R145+0x5800] ;  /* 0x005800009178783b */ /* 0x000eae0000000200 */
[----:B------:R-:W-:Y:S01]  /*6760*/  LDSM.16.M88.4 R124, [R134] ;  /* 0x00000000867c783b */ /* 0x000fe20000000200 */
[C---:B-----5:R-:W-:Y:S08]  /*6770*/  HMMA.16816.F32.BF16 R4, R104.reuse, R108, RZ ;  /* 0x0000006c6804723c */ /* 0x060ff000000418ff */
[C---:B------:R-:W-:Y:S01]  /*6780*/  HMMA.16816.F32.BF16 R8, R104.reuse, R110, RZ ;  /* 0x0000006e6808723c */ /* 0x040fe200000418ff */
[----:B------:R-:W-:Y:S07]  /*6790*/  LDSM.16.M88.4 R108, [R144] ;  /* 0x00000000906c783b */ /* 0x000fee0000000200 */
[C---:B-1----:R-:W-:Y:S08]  /*67a0*/  HMMA.16816.F32.BF16 R12, R104.reuse, R112, RZ ;  /* 0x00000070680c723c */ /* 0x042ff000000418ff */
[C---:B------:R-:W-:Y:S01]  /*67b0*/  HMMA.16816.F32.BF16 R16, R104.reuse, R114, RZ ;  /* 0x000000726810723c */ /* 0x040fe200000418ff */
[----:B------:R-:W1:Y:S07]  /*67c0*/  LDSM.16.M88.4 R112, [R143] ;  /* 0x000000008f70783b */ /* 0x000e6e0000000200 */
[C---:B------:R-:W-:Y:S08]  /*67d0*/  HMMA.16816.F32.BF16 R20, R104.reuse, R116, RZ ;  /* 0x000000746814723c */ /* 0x040ff000000418ff */
[C---:B------:R-:W-:Y:S01]  /*67e0*/  HMMA.16816.F32.BF16 R24, R104.reuse, R118, RZ ;  /* 0x000000766818723c */ /* 0x040fe200000418ff */
[----:B------:R-:W5:Y:S07]  /*67f0*/  LDSM.16.M88.4 R116, [R135] ;  /* 0x000000008774783b */ /* 0x000f6e0000000200 */
[C---:B--2---:R-:W-:Y:S08]  /*6800*/  HMMA.16816.F32.BF16 R28, R104.reuse, R120, RZ ;  /* 0x00000078681c723c */ /* 0x044ff000000418ff */
[----:B------:R-:W-:Y:S01]  /*6810*/  HMMA.16816.F32.BF16 R32, R104, R122, RZ ;  /* 0x0000007a6820723c */ /* 0x000fe200000418ff */
[----:B------:R-:W2:Y:S07]  /*6820*/  LDSM.16.M88.4 R104, [R133] ;  /* 0x000000008568783b */ /* 0x000eae0000000200 */
[----:B------:R-:W-:Y:S01]  /*6830*/  LDSM.16.M88.4 R120, [R139+0x4800] ;  /* 0x004800008b78783b */ /* 0x000fe20000000200 */
[C---:B-1----:R-:W-:Y:S08]  /*6840*/  HMMA.16816.F32.BF16 R4, R108.reuse, R112, R4 ;  /* 0x000000706c04723c */ /* 0x042ff00000041804 */
[C---:B------:R-:W-:Y:S01]  /*6850*/  HMMA.16816.F32.BF16 R8, R108.reuse, R114, R8 ;  /* 0x000000726c08723c */ /* 0x040fe20000041808 */
[----:B------:R-:W-:Y:S07]  /*6860*/  LDSM.16.M88.4 R112, [R142] ;  /* 0x000000008e70783b */ /* 0x000fee0000000200 */
[C---:B-----5:R-:W-:Y:S08]  /*6870*/  HMMA.16816.F32.BF16 R12, R108.reuse, R116, R12 ;  /* 0x000000746c0c723c */ /* 0x060ff0000004180c */
[C---:B------:R-:W-:Y:S01]  /*6880*/  HMMA.16816.F32.BF16 R16, R108.reuse, R118, R16 ;  /* 0x000000766c10723c */ /* 0x040fe20000041810 */
[----:B------:R-:W1:Y:S07]  /*6890*/  LDSM.16.M88.4 R116, [R139+0x4000] ;  /* 0x004000008b74783b */ /* 0x000e6e0000000200 */
[C---:B------:R-:W-:Y:S08]  /*68a0*/  HMMA.16816.F32.BF16 R20, R108.reuse, R124, R20 ;  /* 0x0000007c6c14723c */ /* 0x040ff00000041814 */
[C---:B------:R-:W-:Y:S08]  /*68b0*/  HMMA.16816.F32.BF16 R24, R108.reuse, R126, R24 ;  /* 0x0000007e6c18723c */ /* 0x040ff00000041818 */
[C---:B--2---:R-:W-:Y:S08]  /*68c0*/  HMMA.16816.F32.BF16 R28, R108.reuse, R104, R28 ;  /* 0x000000686c1c723c */ /* 0x044ff0000004181c */
[----:B------:R-:W-:Y:S01]  /*68d0*/  HMMA.16816.F32.BF16 R32, R108, R106, R32 ;  /* 0x0000006a6c20723c */ /* 0x000fe20000041820 */
[----:B------:R-:W2:Y:S07]  /*68e0*/  LDSM.16.M88.4 R104, [R139+0x5000] ;  /* 0x005000008b68783b */ /* 0x000eae0000000200 */
[----:B------:R-:W5:Y:S01]  /*68f0*/  LDSM.16.M88.4 R108, [R139+0x5800] ;  /* 0x005800008b6c783b */ /* 0x000f620000000200 */
[C---:B-1----:R-:W-:Y:S08]  /*6900*/  HMMA.16816.F32.BF16 R4, R112.reuse, R116, R4 ;  /* 0x000000747004723c */ /* 0x042ff00000041804 */
[C---:B------:R-:W-:Y:S01]  /*6910*/  HMMA.16816.F32.BF16 R8, R112.reuse, R118, R8 ;  /* 0x000000767008723c */ /* 0x040fe20000041808 */
[----:B------:R-:W-:Y:S07]  /*6920*/  LDSM.16.M88.4 R116, [R132] ;  /* 0x000000008474783b */ /* 0x000fee0000000200 */
[C---:B------:R-:W-:Y:S08]  /*6930*/  HMMA.16816.F32.BF16 R12, R112.reuse, R120, R12 ;  /* 0x00000078700c723c */ /* 0x040ff0000004180c */
[C---:B------:R-:W-:Y:S01]  /*6940*/  HMMA.16816.F32.BF16 R16, R112.reuse, R122, R16 ;  /* 0x0000007a7010723c */ /* 0x040fe20000041810 */
[----:B------:R-:W-:Y:S07]  /*6950*/  LDSM.16.M88.4 R120, [R132+0x800] ;  /* 0x000800008478783b */ /* 0x000fee0000000200 */
[C---:B--2---:R-:W-:Y:S08]  /*6960*/  HMMA.16816.F32.BF16 R20, R112.reuse, R104, R20 ;  /* 0x000000687014723c */ /* 0x044ff00000041814 */
[C---:B------:R-:W-:Y:S01]  /*6970*/  HMMA.16816.F32.BF16 R24, R112.reuse, R106, R24 ;  /* 0x0000006a7018723c */ /* 0x040fe20000041818 */
[----:B------:R-:W1:Y:S07]  /*6980*/  LDSM.16.M88.4 R104, [R141] ;  /* 0x000000008d68783b */ /* 0x000e6e0000000200 */
[C---:B-----5:R-:W-:Y:S08]  /*6990*/  HMMA.16816.F32.BF16 R28, R112.reuse, R108, R28 ;  /* 0x0000006c701c723c */ /* 0x060ff0000004181c */
[----:B------:R-:W-:Y:S01]  /*69a0*/  HMMA.16816.F32.BF16 R32, R112, R110, R32 ;  /* 0x0000006e7020723c */ /* 0x000fe20000041820 */
[----:B------:R-:W2:Y:S07]  /*69b0*/  LDSM.16.M88.4 R108, [R132+0x1000] ;  /* 0x00100000846c783b */ /* 0x000eae0000000200 */
[----:B------:R-:W5:Y:S01]  /*69c0*/  LDSM.16.M88.4 R112, [R132+0x1800] ;  /* 0x001800008470783b */ /* 0x000f620000000200 */
[C---:B-1----:R-:W-:Y:S08]  /*69d0*/  HMMA.16816.F32.BF16 R4, R104.reuse, R116, R4 ;  /* 0x000000746804723c */ /* 0x042ff00000041804 */
[C---:B------:R-:W-:Y:S01]  /*69e0*/  HMMA.16816.F32.BF16 R8, R104.reuse, R118, R8 ;  /* 0x000000766808723c */ /* 0x040fe20000041808 */
[----:B------:R-:W-:Y:S07]  /*69f0*/  LDSM.16.M88.4 R116, [R145+0x6000] ;  /* 0x006000009174783b */ /* 0x000fee0000000200 */
[C---:B------:R-:W-:Y:S08]  /*6a00*/  HMMA.16816.F32.BF16 R12, R104.reuse, R120, R12 ;  /* 0x00000078680c723c */ /* 0x040ff0000004180c */
[C---:B------:R-:W-:Y:S01]  /*6a10*/  HMMA.16816.F32.BF16 R16, R104.reuse, R122, R16 ;  /* 0x0000007a6810723c */ /* 0x040fe20000041810 */
[----:B------:R-:W-:Y:S07]  /*6a20*/  LDSM.16.M88.4 R120, [R145+0x6800] ;  /* 0x006800009178783b */ /* 0x000fee0000000200 */
[C---:B--2---:R-:W-:Y:S08]  /*6a30*/  HMMA.16816.F32.BF16 R20, R104.reuse, R108, R20 ;  /* 0x0000006c6814723c */ /* 0x044ff00000041814 */
[C---:B------:R-:W-:Y:S01]  /*6a40*/  HMMA.16816.F32.BF16 R24, R104.reuse, R110, R24 ;  /* 0x0000006e6818723c */ /* 0x040fe20000041818 */
[----:B------:R-:W1:Y:S07]  /*6a50*/  LDSM.16.M88.4 R108, [R146+0x2000] ;  /* 0x00200000926c783b */ /* 0x000e6e0000000200 */
[C---:B-----5:R-:W-:Y:S08]  /*6a60*/  HMMA.16816.F32.BF16 R28, R104.reuse, R112, R28 ;  /* 0x00000070681c723c */ /* 0x060ff0000004181c */
        /* <DEDUP_REMOVED lines=8> */
[----:B------:R-:W-:Y:S07]  /*6af0*/  LDSM.16.M88.4 R120, [R130] ;  /* 0x000000008278783b */ /* 0x000fee0000000200 */
[C---:B--2---:R-:W-:Y:S08]  /*6b00*/  HMMA.16816.F32.BF16 R20, R108.reuse, R104, R20 ;  /* 0x000000686c14723c */ /* 0x044ff00000041814 */
[C---:B------:R-:W-:Y:S01]  /*6b10*/  HMMA.16816.F32.BF16 R24, R108.reuse, R106, R24 ;  /* 0x0000006a6c18723c */ /* 0x040fe20000041818 */
[----:B------:R-:W1:Y:S07]  /*6b20*/  LDSM.16.M88.4 R104, [R144+0x2000] ;  /* 0x002000009068783b */ /* 0x000e6e0000000200 */
[C---:B-----5:R-:W-:Y:S08]  /*6b30*/  HMMA.16816.F32.BF16 R28, R108.reuse, R112, R28 ;  /* 0x000000706c1c723c */ /* 0x060ff0000004181c */
[----:B------:R-:W-:Y:S01]  /*6b40*/  HMMA.16816.F32.BF16 R32, R108, R114, R32 ;  /* 0x000000726c20723c */ /* 0x000fe20000041820 */
[----:B------:R-:W2:Y:S07]  /*6b50*/  LDSM.16.M88.4 R108, [R129] ;  /* 0x00000000816c783b */ /* 0x000eae0000000200 */
[----:B------:R-:W5:Y:S01]  /*6b60*/  LDSM.16.M88.4 R112, [R128] ;  /* 0x000000008070783b */ /* 0x000f620000000200 */
        /* <DEDUP_REMOVED lines=18> */
[----:B------:R-:W1:Y:S07]  /*6c90*/  LDSM.16.M88.4 R120, [R132+0x2000] ;  /* 0x002000008478783b */ /* 0x000e6e0000000200 */
[C---:B--2---:R-:W-:Y:S08]  /*6ca0*/  HMMA.16816.F32.BF16 R20, R108.reuse, R104, R20 ;  /* 0x000000686c14723c */ /* 0x044ff00000041814 */
[C---:B------:R-:W-:Y:S01]  /*6cb0*/  HMMA.16816.F32.BF16 R24, R108.reuse, R106, R24 ;  /* 0x0000006a6c18723c */ /* 0x040fe20000041818 */
[----:B------:R-:W2:Y:S07]  /*6cc0*/  LDSM.16.M88.4 R104, [R132+0x2800] ;  /* 0x002800008468783b */ /* 0x000eae0000000200 */
[C---:B-----5:R-:W-:Y:S08]  /*6cd0*/  HMMA.16816.F32.BF16 R28, R108.reuse, R112, R28 ;  /* 0x000000706c1c723c */ /* 0x060ff0000004181c */
[----:B------:R-:W-:Y:S01]  /*6ce0*/  HMMA.16816.F32.BF16 R32, R108, R114, R32 ;  /* 0x000000726c20723c */ /* 0x000fe20000041820 */
[----:B------:R-:W5:Y:S07]  /*6cf0*/  LDSM.16.M88.4 R108, [R132+0x3000] ;  /* 0x00300000846c783b */ /* 0x000f6e0000000200 */
[C---:B-1----:R-:W-:Y:S08]  /*6d00*/  HMMA.16816.F32.BF16 R4, R116.reuse, R120, R4 ;  /* 0x000000787404723c */ /* 0x042ff00000041804 */
[C---:B------:R-:W-:Y:S08]  /*6d10*/  HMMA.16816.F32.BF16 R8, R116.reuse, R122, R8 ;  /* 0x0000007a7408723c */ /* 0x040ff00000041808 */
[C---:B--2---:R-:W-:Y:S08]  /*6d20*/  HMMA.16816.F32.BF16 R12, R116.reuse, R104, R12 ;  /* 0x00000068740c723c */ /* 0x044ff0000004180c */
[C---:B------:R-:W-:Y:S01]  /*6d30*/  HMMA.16816.F32.BF16 R16, R116.reuse, R106, R16 ;  /* 0x0000006a7410723c */ /* 0x040fe20000041810 */
[----:B------:R-:W1:Y:S01]  /*6d40*/  LDSM.16.M88.4 R104, [R132+0x3800] ;  /* 0x003800008468783b */ /* 0x000e620000000200 */
[----:B------:R-:W-:Y:S04]  /*6d50*/  DEPBAR.LE SB0, 0x0 ;  /* 0x000080000000791a */ /* 0x000fe80000000000 */
[----:B------:R-:W-:Y:S02]  /*6d60*/  FMUL.FTZ R200, R4, c[0x0][0x2ec] ;  /* 0x0000bb0004c87a20 */ /* 0x000fe40000410000 */
[C---:B-----5:R-:W-:Y:S04]  /*6d70*/  HMMA.16816.F32.BF16 R20, R116.reuse, R108, R20 ;  /* 0x0000006c7414723c */ /* 0x060fe80000041814 */
[----:B------:R-:W2:Y:S01]  /*6d80*/  MUFU.TANH R200, R200 ;  /* 0x000000c800c87308 */ /* 0x000ea20000002400 */
[----:B------:R-:W-:Y:S01]  /*6d90*/  BAR.SYNC.DEFER_BLOCKING 0x0 ;  /* 0x0000000000007b1d */ /* 0x000fe20000010000 */
[----:B------:R-:W-:Y:S02]  /*6da0*/  FMUL.FTZ R198, R5, c[0x0][0x2ec] ;  /* 0x0000bb0005c67a20 */ /* 0x000fe40000410000 */
[C---:B------:R-:W-:Y:S04]  /*6db0*/  HMMA.16816.F32.BF16 R24, R116.reuse, R110, R24 ;  /* 0x0000006e7418723c */ /* 0x040fe80000041818 */
[----:B------:R-:W-:Y:S02]  /*6dc0*/  FMUL.FTZ R196, R6, c[0x0][0x2ec] ;  /* 0x0000bb0006c47a20 */ /* 0x000fe40000410000 */
[----:B------:R-:W2:Y:S01]  /*6dd0*/  MUFU.TANH R198, R198 ;  /* 0x000000c600c67308 */ /* 0x000ea20000002400 */
[----:B------:R-:W-:Y:S02]  /*6de0*/  FMUL.FTZ R195, R7, c[0x0][0x2ec] ;  /* 0x0000bb0007c37a20 */ /* 0x000fe40000410000 */
[----:B------:R-:W-:Y:S03]  /*6df0*/  FMUL.FTZ R194, R8, c[0x0][0x2ec] ;  /* 0x0000bb0008c27a20 */ /* 0x000fe60000410000 */
[----:B------:R-:W-:Y:S02]  /*6e00*/  FMUL.FTZ R202, R9, c[0x0][0x2ec] ;  /* 0x0000bb0009ca7a20 */ /* 0x000fe40000410000 */
[----:B------:R-:W-:Y:S02]  /*6e10*/  FMUL.FTZ R199, R10, c[0x0][0x2ec] ;  /* 0x0000bb000ac77a20 */ /* 0x000fe40000410000 */
[----:B------:R-:W2:Y:S01]  /*6e20*/  MUFU.TANH R196, R196 ;  /* 0x000000c400c47308 */ /* 0x000ea20000002400 */
[----:B------:R-:W-:Y:S02]  /*6e30*/  FMUL.FTZ R197, R11, c[0x0][0x2ec] ;  /* 0x0000bb000bc57a20 */ /* 0x000fe40000410000 */
[----:B------:R-:W-:Y:S02]  /*6e40*/  FMUL.FTZ R192, R12, c[0x0][0x2ec] ;  /* 0x0000bb000cc07a20 */ /* 0x000fe40000410000 */
[----:B------:R-:W-:Y:S02]  /*6e50*/  FMUL.FTZ R190, R13, c[0x0][0x2ec] ;  /* 0x0000bb000dbe7a20 */ /* 0x000fe40000410000 */
[----:B------:R-:W-:Y:S01]  /*6e60*/  FMUL.FTZ R193, R14, c[0x0][0x2ec] ;  /* 0x0000bb000ec17a20 */ /* 0x000fe20000410000 */
[C---:B-1----:R-:W-:Y:S02]  /*6e70*/  HMMA.16816.F32.BF16 R28, R116.reuse, R104, R28 ;  /* 0x00000068741c723c */ /* 0x042fe4000004181c */
[----:B------:R-:W1:Y:S01]  /*6e80*/  MUFU.TANH R195, R195 ;  /* 0x000000c300c37308 */ /* 0x000e620000002400 */
[----:B------:R-:W-:Y:S02]  /*6e90*/  FMUL.FTZ R191, R15, c[0x0][0x2ec] ;  /* 0x0000bb000fbf7a20 */ /* 0x000fe40000410000 */
[----:B------:R-:W-:Y:S02]  /*6ea0*/  FMUL.FTZ R188, R16, c[0x0][0x2ec] ;  /* 0x0000bb0010bc7a20 */ /* 0x000fe40000410000 */
[----:B------:R-:W-:Y:S01]  /*6eb0*/  FMUL.FTZ R186, R17, c[0x0][0x2ec] ;  /* 0x0000bb0011ba7a20 */ /* 0x000fe20000410000 */
[----:B------:R-:W-:Y:S04]  /*6ec0*/  HMMA.16816.F32.BF16 R32, R116, R106, R32 ;  /* 0x0000006a7420723c */ /* 0x000fe80000041820 */
[----:B------:R-:W1:Y:S01]  /*6ed0*/  MUFU.TANH R194, R194 ;  /* 0x000000c200c27308 */ /* 0x000e620000002400 */
[----:B------:R-:W-:Y:S02]  /*6ee0*/  FMUL.FTZ R189, R18, c[0x0][0x2ec] ;  /* 0x0000bb0012bd7a20 */ /* 0x000fe40000410000 */
[----:B------:R-:W-:Y:S02]  /*6ef0*/  FMUL.FTZ R187, R19, c[0x0][0x2ec] ;  /* 0x0000bb0013bb7a20 */ /* 0x000fe40000410000 */
[----:B------:R-:W-:Y:S03]  /*6f00*/  FMUL.FTZ R178, R20, c[0x0][0x2ec] ;  /* 0x0000bb0014b27a20 */ /* 0x000fe60000410000 */
        /* <DEDUP_REMOVED lines=8> */
[----:B------:R-:W-:Y:S02]  /*6f90*/  FMUL.FTZ R179, R27, c[0x0][0x2ec] ;  /* 0x0000bb001bb37a20 */ /* 0x000fe40000410000 */
[----:B----4-:R-:W-:Y:S02]  /*6fa0*/  FMUL.FTZ R176, R28, c[0x0][0x2ec] ;  /* 0x0000bb001cb07a20 */ /* 0x010fe40000410000 */
[----:B------:R-:W-:Y:S02]  /*6fb0*/  FMUL.FTZ R177, R29, c[0x0][0x2ec] ;  /* 0x0000bb001db17a20 */ /* 0x000fe40000410000 */
[----:B------:R-:W-:Y:S02]  /*6fc0*/  FMUL.FTZ R173, R30, c[0x0][0x2ec] ;  /* 0x0000bb001ead7a20 */ /* 0x000fe40000410000 */
[----:B------:R-:W-:Y:S01]  /*6fd0*/  FMUL.FTZ R175, R31, c[0x0][0x2ec] ;  /* 0x0000bb001faf7a20 */ /* 0x000fe20000410000 */
[----:B------:R-:W4:Y:S01]  /*6fe0*/  MUFU.TANH R197, R197 ;  /* 0x000000c500c57308 */ /* 0x000f220000002400 */
[----:B------:R-:W-:Y:S02]  /*6ff0*/  FMUL.FTZ R172, R32, c[0x0][0x2ec] ;  /* 0x0000bb0020ac7a20 */ /* 0x000fe40000410000 */
[----:B------:R-:W-:Y:S02]  /*7000*/  FMUL.FTZ R174, R33, c[0x0][0x2ec] ;  /* 0x0000bb0021ae7a20 */ /* 0x000fe40000410000 */
[----:B------:R-:W-:Y:S02]  /*7010*/  FMUL.FTZ R102, R34, c[0x0][0x2ec] ;  /* 0x0000bb0022667a20 */ /* 0x000fe40000410000 */
[----:B------:R-:W-:Y:S03]  /*7020*/  FMUL.FTZ R35, R35, c[0x0][0x2ec] ;  /* 0x0000bb0023237a20 */ /* 0x000fe60000410000 */
        /* <DEDUP_REMOVED lines=23> */
[----:B---3--:R3:W1:Y:S02]  /*71a0*/  MUFU.TANH R101, R35 ;  /* 0x0000002300657308 */ /* 0x0086640000002400 */
[----:B-1234-:R-:W-:-:S05]  /*71b0*/  @P0 BRA `(.L_x_518) ;  /* 0xfffff1c000000947 */ /* 0x01efca000383ffff */
.L_x_517:
        /* <DEDUP_REMOVED lines=34> */
[----:B------:R-:W-:Y:S01]  /*73e0*/  LDSM.16.MT88.4 R12, [R140+0x8000] ;  /* 0x008000008c0c783b */ /* 0x000fe20000004200 */
[----:B------:R-:W-:Y:S07]  /*73f0*/  IADD3 R167, R167, -0x1, RZ ;  /* 0xffffffffa7a77810 */ /* 0x000fee0007ffe0ff */
[----:B------:R-:W-:Y:S08]  /*7400*/  SHFL.BFLY PT, R9, R6, 0x2, 0x1f ;  /* 0x0c401f0006097f89 */ /* 0x000ff000000e0000 */
[----:B------:R-:W1:Y:S02]  /*7410*/  SHFL.BFLY PT, R0, R7, 0x2, 0x1f ;  /* 0x0c401f0007007f89 */ /* 0x000e6400000e0000 */
[----:B-1----:R-:W-:Y:S02]  /*7420*/  FMNMX.FTZ R5, R7, R0, !PT ;  /* 0x0000000007057209 */ /* 0x002fe40007810000 */
[----:B------:R-:W-:Y:S04]  /*7430*/  FMNMX.FTZ R11, R6, R9, !PT ;  /* 0x00000009060b7209 */ /* 0x000fe80007810000 */
[----:B------:R-:W1:Y:S08]  /*7440*/  SHFL.BFLY PT, R0, R5, 0x1, 0x1f ;  /* 0x0c201f0005007f89 */ /* 0x000e7000000e0000 */
[----:B------:R-:W2:Y:S01]  /*7450*/  SHFL.BFLY PT, R2, R11, 0x1, 0x1f ;  /* 0x0c201f000b027f89 */ /* 0x000ea200000e0000 */
[----:B-1----:R-:W-:Y:S05]  /*7460*/  FMNMX.FTZ R0, R5, R0, !PT ;  /* 0x0000000005007209 */ /* 0x002fea0007810000 */
[----:B------:R-:W-:Y:S01]  /*7470*/  FMUL.FTZ R106, R0, c[0x0][0x23c] ;  /* 0x00008f00006a7a20 */ /* 0x000fe20000410000 */
[----:B--2---:R-:W-:Y:S04]  /*7480*/  FMNMX.FTZ R2, R11, R2, !PT ;  /* 0x000000020b027209 */ /* 0x004fe80007810000 */
[C---:B------:R-:W-:Y:S01]  /*7490*/  FSETP.NEU.FTZ.AND P1, PT, R2.reuse, -INF , PT ;  /* 0xff8000000200780b */ /* 0x040fe20003f3d000 */
[C---:B------:R-:W-:Y:S02]  /*74a0*/  FMUL.FTZ R107, R2.reuse, c[0x0][0x23c] ;  /* 0x00008f00026b7a20 */ /* 0x040fe40000410000 */
[----:B------:R-:W-:Y:S01]  /*74b0*/  FADD.FTZ R4, -R2, R103 ;  /* 0x0000006702047221 */ /* 0x000fe20000010100 */
[----:B------:R-:W-:Y:S02]  /*74c0*/  MOV R103, R2 ;  /* 0x0000000200677202 */ /* 0x000fe40000000f00 */
[----:B------:R-:W-:Y:S01]  /*74d0*/  FSEL R107, R107, RZ, P1 ;  /* 0x000000ff6b6b7208 */ /* 0x000fe20000800000 */
[----:B------:R-:W-:Y:S01]  /*74e0*/  FMUL.FTZ R100, R4, c[0x0][0x23c] ;  /* 0x00008f0004647a20 */ /* 0x000fe20000410000 */
[C---:B------:R-:W-:Y:S01]  /*74f0*/  FSETP.NEU.FTZ.AND P1, PT, R0.reuse, -INF , PT ;  /* 0xff8000000000780b */ /* 0x040fe20003f3d000 */
[----:B------:R-:W-:Y:S02]  /*7500*/  FADD.FTZ R4, -R0, R3 ;  /* 0x0000000300047221 */ /* 0x000fe40000010100 */
[--C-:B------:R-:W-:Y:S01]  /*7510*/  FFMA.FTZ R104, R200, c[0x0][0x23c], -R107.reuse ;  /* 0x00008f00c8687a23 */ /* 0x100fe2000001086b */
[----:B------:R-:W-:Y:S01]  /*7520*/  FSEL R106, R106, RZ, P1 ;  /* 0x000000ff6a6a7208 */ /* 0x000fe20000800000 */
[----:B------:R-:W-:Y:S01]  /*7530*/  FMUL.FTZ R3, R4, c[0x0][0x23c] ;  /* 0x00008f0004037a20 */ /* 0x000fe20000410000 */
[----:B------:R-:W1:Y:S01]  /*7540*/  MUFU.EX2 R100, R100 ;  /* 0x0000006400647308 */ /* 0x000e620000000800 */
        /* <DEDUP_REMOVED lines=13> */
[--C-:B------:R-:W-:Y:S02]  /*7620*/  FFMA.FTZ R126, R184, c[0x0][0x23c], -R107.reuse ;  /* 0x00008f00b87e7a23 */ /* 0x100fe4000001086b */
[C---:B-1----:R-:W-:Y:S02]  /*7630*/  FMUL.FTZ R4, R100.reuse, R96 ;  /* 0x0000006064047220 */ /* 0x042fe40000410000 */
[C---:B------:R-:W-:Y:S02]  /*7640*/  FMUL.FTZ R5, R100.reuse, R97 ;  /* 0x0000006164057220 */ /* 0x040fe40000410000 */
[C---:B------:R-:W-:Y:S01]  /*7650*/  FMUL.FTZ R8, R100.reuse, R92 ;  /* 0x0000005c64087220 */ /* 0x040fe20000410000 */
[----:B------:R-:W1:Y:S01]  /*7660*/  MUFU.EX2 R113, R113 ;  /* 0x0000007100717308 */ /* 0x000e620000000800 */
[C---:B------:R-:W-:Y:S02]  /*7670*/  FMUL.FTZ R9, R100.reuse, R93 ;  /* 0x0000005d64097220 */ /* 0x040fe40000410000 */
[C---:B------:R-:W-:Y:S02]  /*7680*/  FMUL.FTZ R16, R100.reuse, R84 ;  /* 0x0000005464107220 */ /* 0x040fe40000410000 */
[C---:B--2---:R-:W-:Y:S02]  /*7690*/  FMUL.FTZ R6, R3.reuse, R98 ;  /* 0x0000006203067220 */ /* 0x044fe40000410000 */
[C---:B------:R-:W-:Y:S02]  /*76a0*/  FMUL.FTZ R7, R3.reuse, R99 ;  /* 0x0000006303077220 */ /* 0x040fe40000410000 */
[C---:B------:R-:W-:Y:S01]  /*76b0*/  FMUL.FTZ R10, R3.reuse, R94 ;  /* 0x0000005e030a7220 */ /* 0x040fe20000410000 */
[----:B------:R-:W-:Y:S01]  /*76c0*/  MUFU.EX2 R105, R105 ;  /* 0x0000006900697308 */ /* 0x000fe20000000800 */
[C---:B------:R-:W-:Y:S02]  /*76d0*/  FMUL.FTZ R11, R3.reuse, R95 ;  /* 0x0000005f030b7220 */ /* 0x040fe40000410000 */
[C---:B------:R-:W-:Y:S01]  /*76e0*/  FMUL.FTZ R17, R100.reuse, R85 ;  /* 0x0000005564117220 */ /* 0x040fe20000410000 */
[----:B------:R-:W-:Y:S01]  /*76f0*/  LDSM.16.MT88.4 R92, [R140+0x9800] ;  /* 0x009800008c5c783b */ /* 0x000fe20000004200 */
[C---:B------:R-:W-:Y:S02]  /*7700*/  FMUL.FTZ R18, R3.reuse, R86 ;  /* 0x0000005603127220 */ /* 0x040fe40000410000 */
[C---:B------:R-:W-:Y:S02]  /*7710*/  FMUL.FTZ R19, R3.reuse, R87 ;  /* 0x0000005703137220 */ /* 0x040fe40000410000 */
[C---:B------:R-:W-:Y:S01]  /*7720*/  FMUL.FTZ R24, R100.reuse, R76 ;  /* 0x0000004c64187220 */ /* 0x040fe20000410000 */
[----:B------:R-:W2:Y:S01]  /*7730*/  MUFU.EX2 R110, R110 ;  /* 0x0000006e006e7308 */ /* 0x000ea20000000800 */
[C---:B------:R-:W-:Y:S01]  /*7740*/  FMUL.FTZ R25, R100.reuse, R77 ;  /* 0x0000004d64197220 */ /* 0x040fe20000410000 */
[----:B------:R-:W-:Y:S01]  /*7750*/  LDSM.16.MT88.4 R84, [R138+0x9800] ;  /* 0x009800008a54783b */ /* 0x000fe20000004200 */
[----:B------:R-:W-:Y:S01]  /*7760*/  FMUL.FTZ R26, R3, R78 ;  /* 0x0000004e031a7220 */ /* 0x000fe20000410000 */
[----:B-1----:R-:W-:Y:S01]  /*7770*/  F2FP.BF16.PACK_AB R96, R113, R104 ;  /* 0x000000687160723e */ /* 0x002fe200000010ff */
[C---:B------:R-:W-:Y:S02]  /*7780*/  FMUL.FTZ R27, R3.reuse, R79 ;  /* 0x0000004f031b7220 */ /* 0x040fe40000410000 */
[C---:B------:R-:W-:Y:S02]  /*7790*/  FMUL.FTZ R32, R100.reuse, R68 ;  /* 0x0000004464207220 */ /* 0x040fe40000410000 */
[C---:B------:R-:W-:Y:S01]  /*77a0*/  FMUL.FTZ R33, R100.reuse, R69 ;  /* 0x0000004564217220 */ /* 0x040fe20000410000 */
[----:B------:R-:W-:Y:S01]  /*77b0*/  MUFU.EX2 R112, R112 ;  /* 0x0000007000707308 */ /* 0x000fe20000000800 */
[----:B------:R-:W-:Y:S01]  /*77c0*/  LDSM.16.MT88.4 R76, [R140+0xa000] ;  /* 0x00a000008c4c783b */ /* 0x000fe20000004200 */
[C---:B------:R-:W-:Y:S02]  /*77d0*/  FMUL.FTZ R34, R3.reuse, R70 ;  /* 0x0000004603227220 */ /* 0x040fe40000410000 */
[C---:B------:R-:W-:Y:S02]  /*77e0*/  FMUL.FTZ R35, R3.reuse, R71 ;  /* 0x0000004703237220 */ /* 0x040fe40000410000 */
[C---:B------:R-:W-:Y:S02]  /*77f0*/  FMUL.FTZ R36, R100.reuse, R36 ;  /* 0x0000002464247220 */ /* 0x040fe40000410000 */
[----:B------:R-:W-:Y:S01]  /*7800*/  FMUL.FTZ R37, R100, R37 ;  /* 0x0000002564257220 */ /* 0x000fe20000410000 */
[----:B------:R-:W-:Y:S01]  /*7810*/  LDSM.16.MT88.4 R68, [R137+0xa000] ;  /* 0x00a000008944783b */ /* 0x000fe20000004200 */
[----:B------:R-:W1:Y:S01]  /*7820*/  MUFU.EX2 R111, R111 ;  /* 0x0000006f006f7308 */ /* 0x000e620000000800 */
[C---:B------:R-:W-:Y:S02]  /*7830*/  FMUL.FTZ R38, R3.reuse, R38 ;  /* 0x0000002603267220 */ /* 0x040fe40000410000 */
[C---:B------:R-:W-:Y:S01]  /*7840*/  FMUL.FTZ R39, R3.reuse, R39 ;  /* 0x0000002703277220 */ /* 0x040fe20000410000 */
        /* <DEDUP_REMOVED lines=9> */
[----:B------:R-:W-:Y:S01]  /*78e0*/  FMUL.FTZ R47, R3, R47 ;  /* 0x0000002f032f7220 */ /* 0x000fe20000410000 */
[----:B------:R-:W2:Y:S01]  /*78f0*/  MUFU.EX2 R108, R108 ;  /* 0x0000006c006c7308 */ /* 0x000ea20000000800 */
[C---:B------:R-:W-:Y:S02]  /*7900*/  FMUL.FTZ R48, R100.reuse, R48 ;  /* 0x0000003064307220 */ /* 0x040fe40000410000 */
[C---:B------:R-:W-:Y:S01]  /*7910*/  FMUL.FTZ R49, R100.reuse, R49 ;  /* 0x0000003164317220 */ /* 0x040fe20000410000 */
[----:B-1----:R-:W-:Y:S01]  /*7920*/  F2FP.BF16.PACK_AB R98, R111, R112 ;  /* 0x000000706f62723e */ /* 0x002fe200000010ff */
        /* <DEDUP_REMOVED lines=9> */
[----:B------:R-:W-:Y:S01]  /*79c0*/  MUFU.EX2 R122, R122 ;  /* 0x0000007a007a7308 */ /* 0x000fe20000000800 */
[C---:B------:R-:W-:Y:S02]  /*79d0*/  FMUL.FTZ R66, R3.reuse, R66 ;  /* 0x0000004203427220 */ /* 0x040fe40000410000 */
[C---:B------:R-:W-:Y:S01]  /*79e0*/  FMUL.FTZ R67, R3.reuse, R67 ;  /* 0x0000004303437220 */ /* 0x040fe20000410000 */
[----:B--2---:R-:W-:Y:S01]  /*79f0*/  F2FP.BF16.PACK_AB R99, R108, R109 ;  /* 0x0000006d6c63723e */ /* 0x004fe200000010ff */
[C---:B------:R-:W-:Y:S02]  /*7a00*/  FMUL.FTZ R52, R100.reuse, R52 ;  /* 0x0000003464347220 */ /* 0x040fe40000410000 */
[C---:B------:R-:W-:Y:S02]  /*7a10*/  FMUL.FTZ R53, R100.reuse, R53 ;  /* 0x0000003564357220 */ /* 0x040fe40000410000 */
[C---:B------:R-:W-:Y:S01]  /*7a20*/  FMUL.FTZ R54, R3.reuse, R54 ;  /* 0x0000003603367220 */ /* 0x040fe20000410000 */
[----:B------:R-:W-:Y:S01]  /*7a30*/  MUFU.EX2 R123, R123 ;  /* 0x0000007b007b7308 */ /* 0x000fe20000000800 */
[C---:B------:R-:W-:Y:S05]  /*7a40*/  HMMA.16816.F32.BF16 R4, R96.reuse, R12, R4 ;  /* 0x0000000c6004723c */ /* 0x040fea0000041804 */
[C---:B------:R-:W-:Y:S02]  /*7a50*/  FMUL.FTZ R55, R3.reuse, R55 ;  /* 0x0000003703377220 */ /* 0x040fe40000410000 */
[C---:B------:R-:W-:Y:S01]  /*7a60*/  FMUL.FTZ R12, R100.reuse, R88 ;  /* 0x00000058640c7220 */ /* 0x040fe20000410000 */
[C---:B------:R-:W-:Y:S01]  /*7a70*/  HMMA.16816.F32.BF16 R8, R96.reuse, R14, R8 ;  /* 0x0000000e6008723c */ /* 0x040fe20000041808 */
[----:B------:R-:W-:Y:S03]  /*7a80*/  MUFU.EX2 R124, R124 ;  /* 0x0000007c007c7308 */ /* 0x000fe60000000800 */
[C---:B------:R-:W-:Y:S02]  /*7a90*/  FMUL.FTZ R13, R100.reuse, R89 ;  /* 0x00000059640d7220 */ /* 0x040fe40000410000 */
[C---:B------:R-:W-:Y:S02]  /*7aa0*/  FMUL.FTZ R56, R100.reuse, R56 ;  /* 0x0000003864387220 */ /* 0x040fe40000410000 */
[C---:B------:R-:W-:Y:S03]  /*7ab0*/  FMUL.FTZ R14, R3.reuse, R90 ;  /* 0x0000005a030e7220 */ /* 0x040fe60000410000 */
[----:B------:R-:W-:Y:S01]  /*7ac0*/  MUFU.EX2 R126, R126 ;  /* 0x0000007e007e7308 */ /* 0x000fe20000000800 */
[C---:B------:R-:W-:Y:S02]  /*7ad0*/  FMUL.FTZ R15, R3.reuse, R91 ;  /* 0x0000005b030f7220 */ /* 0x040fe40000410000 */
[----:B------:R-:W1:Y:S01]  /*7ae0*/  LDSM.16.MT88.4 R88, [R136+0x8000] ;  /* 0x008000008858783b */ /* 0x000e620000004200 */
[----:B------:R-:W-:Y:S02]  /*7af0*/  FMUL.FTZ R57, R100, R57 ;  /* 0x0000003964397220 */ /* 0x000fe40000410000 */
[C---:B------:R-:W-:Y:S02]  /*7b00*/  FMUL.FTZ R58, R3.reuse, R58 ;  /* 0x0000003a033a7220 */ /* 0x040fe40000410000 */
[C---:B------:R-:W-:Y:S03]  /*7b10*/  HMMA.16816.F32.BF16 R12, R96.reuse, R20, R12 ;  /* 0x00000014600c723c */ /* 0x040fe6000004180c */
[----:B------:R-:W-:Y:S02]  /*7b20*/  FMUL.FTZ R59, R3, R59 ;  /* 0x0000003b033b7220 */ /* 0x000fe40000410000 */
[--C-:B------:R-:W-:Y:S02]  /*7b30*/  FFMA.FTZ R127, R182, c[0x0][0x23c], -R107.reuse ;  /* 0x00008f00b67f7a23 */ /* 0x100fe4000001086b */
[C---:B------:R-:W-:Y:S01]  /*7b40*/  FMUL.FTZ R20, R100.reuse, R80 ;  /* 0x0000005064147220 */ /* 0x040fe20000410000 */
[C---:B------:R-:W-:Y:S03]  /*7b50*/  HMMA.16816.F32.BF16 R16, R96.reuse, R22, R16 ;  /* 0x000000166010723c */ /* 0x040fe60000041810 */
[----:B------:R-:W-:Y:S01]  /*7b60*/  MUFU.EX2 R127, R127 ;  /* 0x0000007f007f7308 */ /* 0x000fe20000000800 */
[----:B------:R-:W-:Y:S02]  /*7b70*/  FMUL.FTZ R21, R100, R81 ;  /* 0x0000005164157220 */ /* 0x000fe40000410000 */
[--C-:B------:R-:W-:Y:S02]  /*7b80*/  FFMA.FTZ R178, R181, c[0x0][0x23c], -R106.reuse ;  /* 0x00008f00b5b27a23 */ /* 0x100fe4000001086a */
[C---:B------:R-:W-:Y:S04]  /*7b90*/  FMUL.FTZ R22, R3.reuse, R82 ;  /* 0x0000005203167220 */ /* 0x040fe80000410000 */
[----:B------:R-:W-:Y:S01]  /*7ba0*/  FMUL.FTZ R23, R3, R83 ;  /* 0x0000005303177220 */ /* 0x000fe20000410000 */
[----:B------:R-:W-:Y:S01]  /*7bb0*/  MUFU.EX2 R178, R178 ;  /* 0x000000b200b27308 */ /* 0x000fe20000000800 */
[----:B------:R-:W-:Y:S01]  /*7bc0*/  LDSM.16.MT88.4 R80, [R138+0x8800] ;  /* 0x008800008a50783b */ /* 0x000fe20000004200 */
[--C-:B------:R-:W-:Y:S02]  /*7bd0*/  FFMA.FTZ R179, R179, c[0x0][0x23c], -R106.reuse ;  /* 0x00008f00b3b37a23 */ /* 0x100fe4000001086a */
[--C-:B------:R-:W-:Y:S02]  /*7be0*/  FFMA.FTZ R115, R192, c[0x0][0x23c], -R107.reuse ;  /* 0x00008f00c0737a23 */ /* 0x100fe4000001086b */
[C---:B------:R-:W-:Y:S03]  /*7bf0*/  HMMA.16816.F32.BF16 R20, R96.reuse, R28, R20 ;  /* 0x0000001c6014723c */ /* 0x040fe60000041814 */
[----:B------:R-:W-:Y:S01]  /*7c00*/  FFMA.FTZ R114, R190, c[0x0][0x23c], -R107 ;  /* 0x00008f00be727a23 */ /* 0x000fe2000001086b */
[----:B------:R-:W-:Y:S01]  /*7c10*/  MUFU.EX2 R179, R179 ;  /* 0x000000b300b37308 */ /* 0x000fe20000000800 */
[--C-:B------:R-:W-:Y:S02]  /*7c20*/  FFMA.FTZ R116, R193, c[0x0][0x23c], -R106.reuse ;  /* 0x00008f00c1747a23 */ /* 0x100fe4000001086a */
[C---:B------:R-:W-:Y:S01]  /*7c30*/  FMUL.FTZ R28, R100.reuse, R72 ;  /* 0x00000048641c7220 */ /* 0x040fe20000410000 */
[C---:B------:R-:W-:Y:S04]  /*7c40*/  HMMA.16816.F32.BF16 R24, R96.reuse, R30, R24 ;  /* 0x0000001e6018723c */ /* 0x040fe80000041818 */
[C---:B------:R-:W-:Y:S02]  /*7c50*/  FMUL.FTZ R29, R100.reuse, R73 ;  /* 0x00000049641d7220 */ /* 0x040fe40000410000 */
[----:B------:R-:W-:Y:S01]  /*7c60*/  FFMA.FTZ R117, R191, c[0x0][0x23c], -R106 ;  /* 0x00008f00bf757a23 */ /* 0x000fe2000001086a */
[----:B------:R-:W-:Y:S01]  /*7c70*/  MUFU.EX2 R115, R115 ;  /* 0x0000007300737308 */ /* 0x000fe20000000800 */
[C---:B------:R-:W-:Y:S04]  /*7c80*/  FMUL.FTZ R30, R3.reuse, R74 ;  /* 0x0000004a031e7220 */ /* 0x040fe80000410000 */
[C---:B------:R-:W-:Y:S02]  /*7c90*/  FMUL.FTZ R31, R3.reuse, R75 ;  /* 0x0000004b031f7220 */ /* 0x040fe40000410000 */
[----:B------:R-:W2:Y:S01]  /*7ca0*/  LDSM.16.MT88.4 R72, [R138+0xa000] ;  /* 0x00a000008a48783b */ /* 0x000ea20000004200 */
[----:B------:R-:W-:Y:S02]  /*7cb0*/  FFMA.FTZ R100, R100, R171, R104 ;  /* 0x000000ab64647223 */ /* 0x000fe40000010068 */
[----:B------:R-:W3:Y:S01]  /*7cc0*/  MUFU.EX2 R114, R114 ;  /* 0x0000007200727308 */ /* 0x000ee20000000800 */
[----:B------:R-:W-:Y:S01]  /*7cd0*/  FFMA.FTZ R3, R3, R170, R105 ;  /* 0x000000aa03037223 */ /* 0x000fe20000010069 */
[C---:B-1----:R-:W-:Y:S03]  /*7ce0*/  HMMA.16816.F32.BF16 R28, R96.reuse, R88, R28 ;  /* 0x00000058601c723c */ /* 0x042fe6000004181c */
[--C-:B------:R-:W-:Y:S02]  /*7cf0*/  FFMA.FTZ R119, R188, c[0x0][0x23c], -R107.reuse ;  /* 0x00008f00bc777a23 */ /* 0x100fe4000001086b */
[--C-:B------:R-:W-:Y:S02]  /*7d00*/  FFMA.FTZ R118, R186, c[0x0][0x23c], -R107.reuse ;  /* 0x00008f00ba767a23 */ /* 0x100fe4000001086b */
[--C-:B------:R-:W-:Y:S01]  /*7d10*/  FFMA.FTZ R120, R189, c[0x0][0x23c], -R106.reuse ;  /* 0x00008f00bd787a23 */ /* 0x100fe2000001086a */
[C---:B------:R-:W-:Y:S01]  /*7d20*/  HMMA.16816.F32.BF16 R32, R96.reuse, R90, R32 ;  /* 0x0000005a6020723c */ /* 0x040fe20000041820 */
[----:B------:R-:W-:Y:S03]  /*7d30*/  MUFU.EX2 R116, R116 ;  /* 0x0000007400747308 */ /* 0x000fe60000000800 */
[--C-:B------:R-:W-:Y:S02]  /*7d40*/  FFMA.FTZ R121, R187, c[0x0][0x23c], -R106.reuse ;  /* 0x00008f00bb797a23 */ /* 0x100fe4000001086a */
[--C-:B------:R-:W-:Y:S02]  /*7d50*/  FFMA.FTZ R176, R176, c[0x0][0x23c], -R107.reuse ;  /* 0x00008f00b0b07a23 */ /* 0x100fe4000001086b */
[C---:B------:R-:W-:Y:S03]  /*7d60*/  HMMA.16816.F32.BF16 R36, R96.reuse, R76, R36 ;  /* 0x0000004c6024723c */ /* 0x040fe60000041824 */
[----:B------:R-:W1:Y:S01]  /*7d70*/  MUFU.EX2 R117, R117 ;  /* 0x0000007500757308 */ /* 0x000e620000000800 */
[--C-:B------:R-:W-:Y:S02]  /*7d80*/  FFMA.FTZ R177, R177, c[0x0][0x23c], -R107.reuse ;  /* 0x00008f00b1b17a23 */ /* 0x100fe4000001086b */
[--C-:B------:R-:W-:Y:S02]  /*7d90*/  FFMA.FTZ R173, R173, c[0x0][0x23c], -R106.reuse ;  /* 0x00008f00adad7a23 */ /* 0x100fe4000001086a */
[C---:B------:R-:W-:Y:S01]  /*7da0*/  HMMA.16816.F32.BF16 R40, R96.reuse, R78, R40 ;  /* 0x0000004e6028723c */ /* 0x040fe20000041828 */
[----:B------:R-:W4:Y:S03]  /*7db0*/  LDSM.16.MT88.4 R76, [R136+0xa000] ;  /* 0x00a00000884c783b */ /* 0x000f260000004200 */
[--C-:B------:R-:W-:Y:S01]  /*7dc0*/  FFMA.FTZ R180, R175, c[0x0][0x23c], -R106.reuse ;  /* 0x00008f00afb47a23 */ /* 0x100fe2000001086a */
[----:B------:R-:W-:Y:S01]  /*7dd0*/  MUFU.EX2 R119, R119 ;  /* 0x0000007700777308 */ /* 0x000fe20000000800 */
[--C-:B------:R-:W-:Y:S02]  /*7de0*/  FFMA.FTZ R172, R172, c[0x0][0x23c], -R107.reuse ;  /* 0x00008f00acac7a23 */ /* 0x100fe4000001086b */
[----:B------:R-:W-:Y:S01]  /*7df0*/  FFMA.FTZ R107, R174, c[0x0][0x23c], -R107 ;  /* 0x00008f00ae6b7a23 */ /* 0x000fe2000001086b */
[C---:B--2---:R-:W-:Y:S03]  /*7e00*/  HMMA.16816.F32.BF16 R44, R96.reuse, R72, R44 ;  /* 0x00000048602c723c */ /* 0x044fe6000004182c */
[--C-:B------:R-:W-:Y:S03]  /*7e10*/  FFMA.FTZ R102, R102, c[0x0][0x23c], -R106.reuse ;  /* 0x00008f0066667a23 */ /* 0x100fe6000001086a */
[----:B------:R-:W2:Y:S01]  /*7e20*/  MUFU.EX2 R118, R118 ;  /* 0x0000007600767308 */ /* 0x000ea20000000800 */
[----:B------:R-:W-:Y:S02]  /*7e30*/  FFMA.FTZ R106, R101, c[0x0][0x23c], -R106 ;  /* 0x00008f00656a7a23 */ /* 0x000fe4000001086a */
[----:B------:R-:W-:Y:S01]  /*7e40*/  FADD.FTZ R113, R113, R100 ;  /* 0x0000006471717221 */ /* 0x000fe20000010000 */
[C---:B------:R-:W-:Y:S01]  /*7e50*/  HMMA.16816.F32.BF16 R48, R96.reuse, R74, R48 ;  /* 0x0000004a6030723c */ /* 0x040fe20000041830 */
[----:B------:R-:W5:Y:S02]  /*7e60*/  LDSM.16.MT88.4 R72, [R140+0x8800] ;  /* 0x008800008c48783b */ /* 0x000f640000004200 */
[----:B------:R-:W-:Y:S03]  /*7e70*/  FADD.FTZ R110, R110, R3 ;  /* 0x000000036e6e7221 */ /* 0x000fe60000010000 */
[----:B------:R-:W-:Y:S01]  /*7e80*/  MUFU.EX2 R120, R120 ;  /* 0x0000007800787308 */ /* 0x000fe20000000800 */
[----:B------:R-:W-:Y:S01]  /*7e90*/  FADD.FTZ R112, R112, R113 ;  /* 0x0000007170707221 */ /* 0x000fe20000010000 */
[C---:B------:R-:W-:Y:S04]  /*7ea0*/  HMMA.16816.F32.BF16 R52, R96.reuse, R68, R52 ;  /* 0x000000446034723c */ /* 0x040fe80000041834 */
[----:B------:R-:W-:Y:S02]  /*7eb0*/  FADD.FTZ R3, R109, R110 ;  /* 0x0000006e6d037221 */ /* 0x000fe40000010000 */
[----:B------:R-:W-:Y:S01]  /*7ec0*/  FADD.FTZ R112, R111, R112 ;  /* 0x000000706f707221 */ /* 0x000fe20000010000 */
[----:B---3--:R-:W-:Y:S01]  /*7ed0*/  F2FP.BF16.PACK_AB R68, R114, R115 ;  /* 0x000000737244723e */ /* 0x008fe200000010ff */
[C---:B------:R-:W-:Y:S01]  /*7ee0*/  HMMA.16816.F32.BF16 R56, R96.reuse, R70, R56 ;  /* 0x000000466038723c */ /* 0x040fe20000041838 */
[----:B------:R-:W3:Y:S03]  /*7ef0*/  MUFU.EX2 R121, R121 ;  /* 0x0000007900797308 */ /* 0x000ee60000000800 */
[----:B-1----:R-:W-:Y:S01]  /*7f00*/  F2FP.BF16.PACK_AB R69, R117, R116 ;  /* 0x000000747545723e */ /* 0x002fe200000010ff */
[----:B------:R-:W-:Y:S02]  /*7f10*/  FADD.FTZ R3, R108, R3 ;  /* 0x000000036c037221 */ /* 0x000fe40000010000 */
[----:B--2---:R-:W-:Y:S01]  /*7f20*/  F2FP.BF16.PACK_AB R70, R118, R119 ;  /* 0x000000777646723e */ /* 0x004fe200000010ff */
[C---:B----4-:R-:W-:Y:S03]  /*7f30*/  HMMA.16816.F32.BF16 R60, R96.reuse, R76, R60 ;  /* 0x0000004c603c723c */ /* 0x050fe6000004183c */
[----:B------:R-:W-:Y:S01]  /*7f40*/  MUFU.EX2 R176, R176 ;  /* 0x000000b000b07308 */ /* 0x000fe20000000800 */
[----:B------:R-:W-:Y:S02]  /*7f50*/  FADD.FTZ R115, R115, R112 ;  /* 0x0000007073737221 */ /* 0x000fe40000010000 */
[----:B------:R-:W-:Y:S02]  /*7f60*/  FADD.FTZ R116, R116, R3 ;  /* 0x0000000374747221 */ /* 0x000fe40000010000 */
[----:B------:R-:W-:Y:S01]  /*7f70*/  HMMA.16816.F32.BF16 R64, R96, R78, R64 ;  /* 0x0000004e6040723c */ /* 0x000fe20000041840 */
[----:B------:R-:W1:Y:S03]  /*7f80*/  LDSM.16.MT88.4 R76, [R137+0x8800] ;  /* 0x00880000894c783b */ /* 0x000e660000004200 */
[----:B------:R-:W-:Y:S01]  /*7f90*/  FADD.FTZ R114, R114, R115 ;  /* 0x0000007372727221 */ /* 0x000fe20000010000 */
[----:B------:R-:W2:Y:S01]  /*7fa0*/  MUFU.EX2 R177, R177 ;  /* 0x000000b100b17308 */ /* 0x000ea20000000800 */
[----:B------:R-:W-:Y:S02]  /*7fb0*/  FADD.FTZ R117, R117, R116 ;  /* 0x0000007475757221 */ /* 0x000fe40000010000 */
[----:B------:R-:W-:Y:S01]  /*7fc0*/  FADD.FTZ R119, R119, R114 ;  /* 0x0000007277777221 */ /* 0x000fe20000010000 */
[----:B---3--:R-:W-:Y:S03]  /*7fd0*/  F2FP.BF16.PACK_AB R71, R121, R120 ;  /* 0x000000787947723e */ /* 0x008fe600000010ff */
[----:B------:R-:W-:Y:S03]  /*7fe0*/  FADD.FTZ R118, R118, R119 ;  /* 0x0000007776767221 */ /* 0x000fe60000010000 */
[----:B------:R-:W-:Y:S01]  /*7ff0*/  MUFU.EX2 R173, R173 ;  /* 0x000000ad00ad7308 */ /* 0x000fe20000000800 */
[C---:B-----5:R-:W-:Y:S08]  /*8000*/  HMMA.16816.F32.BF16 R4, R68.reuse, R72, R4 ;  /* 0x000000484404723c */ /* 0x060ff00000041804 */
[C---:B------:R-:W-:Y:S01]  /*8010*/  HMMA.16816.F32.BF16 R8, R68.reuse, R74, R8 ;  /* 0x0000004a4408723c */ /* 0x040fe20000041808 */
[----:B------:R-:W3:Y:S01]  /*8020*/  LDSM.16.MT88.4 R72, [R136+0x8800] ;  /* 0x008800008848783b */ /* 0x000ee20000004200 */
[----:B------:R-:W4:Y:S02]  /*8030*/  MUFU.EX2 R180, R180 ;  /* 0x000000b400b47308 */ /* 0x000f240000000800 */
[----:B--2---:R-:W-:Y:S04]  /*8040*/  F2FP.BF16.PACK_AB R104, R177, R176 ;  /* 0x000000b0b168723e */ /* 0x004fe800000010ff */
[C---:B------:R-:W-:Y:S04]  /*8050*/  HMMA.16816.F32.BF16 R12, R68.reuse, R80, R12 ;  /* 0x00000050440c723c */ /* 0x040fe8000004180c */
[----:B------:R-:W-:Y:S04]  /*8060*/  MUFU.EX2 R172, R172 ;  /* 0x000000ac00ac7308 */ /* 0x000fe80000000800 */
[C---:B------:R-:W-:Y:S01]  /*8070*/  HMMA.16816.F32.BF16 R16, R68.reuse, R82, R16 ;  /* 0x000000524410723c */ /* 0x040fe20000041810 */
[----:B------:R-:W2:Y:S05]  /*8080*/  LDSM.16.MT88.4 R80, [R140+0xa800] ;  /* 0x00a800008c50783b */ /* 0x000eaa0000004200 */
[----:B------:R-:W5:Y:S02]  /*8090*/  MUFU.EX2 R175, R107 ;  /* 0x0000006b00af7308 */ /* 0x000f640000000800 */
[C---:B-1----:R-:W-:Y:S04]  /*80a0*/  HMMA.16816.F32.BF16 R20, R68.reuse, R76, R20 ;  /* 0x0000004c4414723c */ /* 0x042fe80000041814 */
[----:B----4-:R-:W-:Y:S04]  /*80b0*/  F2FP.BF16.PACK_AB R105, R180, R173 ;  /* 0x000000adb469723e */ /* 0x010fe800000010ff */
[C---:B------:R-:W-:Y:S01]  /*80c0*/  HMMA.16816.F32.BF16 R24, R68.reuse, R78, R24 ;  /* 0x0000004e4418723c */ /* 0x040fe20000041818 */
[----:B------:R-:W1:Y:S01]  /*80d0*/  LDSM.16.MT88.4 R76, [R138+0xa800] ;  /* 0x00a800008a4c783b */ /* 0x000e620000004200 */
[----:B------:R-:W-:Y:S06]  /*80e0*/  MUFU.EX2 R102, R102 ;  /* 0x0000006600667308 */ /* 0x000fec0000000800 */
[C---:B---3--:R-:W-:Y:S04]  /*80f0*/  HMMA.16816.F32.BF16 R28, R68.reuse, R72, R28 ;  /* 0x00000048441c723c */ /* 0x048fe8000004181c */
[----:B------:R5:W3:Y:S04]  /*8100*/  MUFU.EX2 R101, R106 ;  /* 0x0000006a00657308 */ /* 0x000ae80000000800 */
[C---:B------:R-:W-:Y:S01]  /*8110*/  HMMA.16816.F32.BF16 R32, R68.reuse, R74, R32 ;  /* 0x0000004a4420723c */ /* 0x040fe20000041820 */
[----:B------:R-:W4:Y:S07]  /*8120*/  LDSM.16.MT88.4 R72, [R137+0xa800] ;  /* 0x00a800008948783b */ /* 0x000f2e0000004200 */
[C---:B--2---:R-:W-:Y:S08]  /*8130*/  HMMA.16816.F32.BF16 R36, R68.reuse, R80, R36 ;  /* 0x000000504424723c */ /* 0x044ff00000041824 */
[C---:B------:R-:W-:Y:S01]  /*8140*/  HMMA.16816.F32.BF16 R40, R68.reuse, R82, R40 ;  /* 0x000000524428723c */ /* 0x040fe20000041828 */
[----:B------:R-:W2:Y:S03]  /*8150*/  LDSM.16.MT88.4 R80, [R136+0xa800] ;  /* 0x00a800008850783b */ /* 0x000ea60000004200 */
[----:B-----5:R-:W-:Y:S02]  /*8160*/  F2FP.BF16.PACK_AB R106, R175, R172 ;  /* 0x000000acaf6a723e */ /* 0x020fe400000010ff */
[----:B---3--:R-:W-:Y:S02]  /*8170*/  F2FP.BF16.PACK_AB R107, R101, R102 ;  /* 0x00000066656b723e */ /* 0x008fe400000010ff */
[C---:B-1----:R-:W-:Y:S08]  /*8180*/  HMMA.16816.F32.BF16 R44, R68.reuse, R76, R44 ;  /* 0x0000004c442c723c */ /* 0x042ff0000004182c */
[C---:B------:R-:W-:Y:S01]  /*8190*/  HMMA.16816.F32.BF16 R48, R68.reuse, R78, R48 ;  /* 0x0000004e4430723c */ /* 0x040fe20000041830 */
[----:B------:R-:W-:Y:S07]  /*81a0*/  LDSM.16.MT88.4 R76, [R138+0x9000] ;  /* 0x009000008a4c783b */ /* 0x000fee0000004200 */
[C---:B----4-:R-:W-:Y:S08]  /*81b0*/  HMMA.16816.F32.BF16 R52, R68.reuse, R72, R52 ;  /* 0x000000484434723c */ /* 0x050ff00000041834 */
[C---:B------:R-:W-:Y:S01]  /*81c0*/  HMMA.16816.F32.BF16 R56, R68.reuse, R74, R56 ;  /* 0x0000004a4438723c */ /* 0x040fe20000041838 */
[----:B------:R-:W1:Y:S07]  /*81d0*/  LDSM.16.MT88.4 R72, [R140+0x9000] ;  /* 0x009000008c48783b */ /* 0x000e6e0000004200 */
[C---:B--2---:R-:W-:Y:S08]  /*81e0*/  HMMA.16816.F32.BF16 R60, R68.reuse, R80, R60 ;  /* 0x00000050443c723c */ /* 0x044ff0000004183c */
[----:B------:R-:W-:Y:S01]  /*81f0*/  HMMA.16816.F32.BF16 R64, R68, R82, R64 ;  /* 0x000000524440723c */ /* 0x000fe20000041840 */
[----:B------:R-:W2:Y:S06]  /*8200*/  LDSM.16.MT88.4 R80, [R137+0x9000] ;  /* 0x009000008950783b */ /* 0x000eac0000004200 */
[----:B------:R-:W-:Y:S01]  /*8210*/  F2FP.BF16.PACK_AB R68, R122, R125 ;  /* 0x0000007d7a44723e */ /* 0x000fe200000010ff */
[----:B------:R-:W-:Y:S01]  /*8220*/  FADD.FTZ R125, R125, R118 ;  /* 0x000000767d7d7221 */ /* 0x000fe20000010000 */
[----:B------:R-:W-:Y:S03]  /*8230*/  F2FP.BF16.PACK_AB R69, R124, R123 ;  /* 0x0000007b7c45723e */ /* 0x000fe600000010ff */
[----:B------:R-:W-:Y:S01]  /*8240*/  F2FP.BF16.PACK_AB R70, R127, R126 ;  /* 0x0000007e7f46723e */ /* 0x000fe200000010ff */
[----:B------:R-:W-:Y:S01]  /*8250*/  FADD.FTZ R125, R122, R125 ;  /* 0x0000007d7a7d7221 */ /* 0x000fe20000010000 */
[----:B------:R-:W-:Y:S03]  /*8260*/  F2FP.BF16.PACK_AB R71, R179, R178 ;  /* 0x000000b2b347723e */ /* 0x000fe600000010ff */
[----:B------:R-:W-:Y:S04]  /*8270*/  FADD.FTZ R126, R126, R125 ;  /* 0x0000007d7e7e7221 */ /* 0x000fe80000010000 */
[----:B------:R-:W-:Y:S01]  /*8280*/  FADD.FTZ R127, R127, R126 ;  /* 0x0000007e7f7f7221 */ /* 0x000fe20000010000 */
[C---:B-1----:R-:W-:Y:S03]  /*8290*/  HMMA.16816.F32.BF16 R4, R68.reuse, R72, R4 ;  /* 0x000000484404723c */ /* 0x042fe60000041804 */
[----:B------:R-:W-:Y:S04]  /*82a0*/  FADD.FTZ R176, R176, R127 ;  /* 0x0000007fb0b07221 */ /* 0x000fe80000010000 */
[----:B------:R-:W-:Y:S01]  /*82b0*/  FADD.FTZ R177, R177, R176 ;  /* 0x000000b0b1b17221 */ /* 0x000fe20000010000 */
[C---:B------:R-:W-:Y:S01]  /*82c0*/  HMMA.16816.F32.BF16 R8, R68.reuse, R74, R8 ;  /* 0x0000004a4408723c */ /* 0x040fe20000041808 */
[----:B------:R-:W1:Y:S03]  /*82d0*/  LDSM.16.MT88.4 R72, [R136+0x9000] ;  /* 0x009000008848783b */ /* 0x000e660000004200 */
[----:B------:R-:W-:Y:S04]  /*82e0*/  FADD.FTZ R172, R172, R177 ;  /* 0x000000b1acac7221 */ /* 0x000fe80000010000 */
[C---:B------:R-:W-:Y:S04]  /*82f0*/  HMMA.16816.F32.BF16 R12, R68.reuse, R76, R12 ;  /* 0x0000004c440c723c */ /* 0x040fe8000004180c */
[----:B------:R-:W-:Y:S04]  /*8300*/  FADD.FTZ R171, R175, R172 ;  /* 0x000000acafab7221 */ /* 0x000fe80000010000 */
[C---:B------:R-:W-:Y:S01]  /*8310*/  HMMA.16816.F32.BF16 R16, R68.reuse, R78, R16 ;  /* 0x0000004e4410723c */ /* 0x040fe20000041810 */
[----:B------:R-:W3:Y:S07]  /*8320*/  LDSM.16.MT88.4 R76, [R140+0xb000] ;  /* 0x00b000008c4c783b */ /* 0x000eee0000004200 */
[C---:B--2---:R-:W-:Y:S08]  /*8330*/  HMMA.16816.F32.BF16 R20, R68.reuse, R80, R20 ;  /* 0x000000504414723c */ /* 0x044ff00000041814 */
[C---:B------:R-:W-:Y:S01]  /*8340*/  HMMA.16816.F32.BF16 R24, R68.reuse, R82, R24 ;  /* 0x000000524418723c */ /* 0x040fe20000041818 */
[----:B------:R-:W-:Y:S07]  /*8350*/  LDSM.16.MT88.4 R80, [R137+0xb000] ;  /* 0x00b000008950783b */ /* 0x000fee0000004200 */
[C---:B-1----:R-:W-:Y:S08]  /*8360*/  HMMA.16816.F32.BF16 R28, R68.reuse, R72, R28 ;  /* 0x00000048441c723c */ /* 0x042ff0000004181c */
[C---:B------:R-:W-:Y:S01]  /*8370*/  HMMA.16816.F32.BF16 R32, R68.reuse, R74, R32 ;  /* 0x0000004a4420723c */ /* 0x040fe20000041820 */
[----:B------:R-:W1:Y:S07]  /*8380*/  LDSM.16.MT88.4 R72, [R138+0xb000] ;  /* 0x00b000008a48783b */ /* 0x000e6e0000004200 */
[C---:B---3--:R-:W-:Y:S08]  /*8390*/  HMMA.16816.F32.BF16 R36, R68.reuse, R76, R36 ;  /* 0x0000004c4424723c */ /* 0x048ff00000041824 */
[C---:B------:R-:W-:Y:S01]  /*83a0*/  HMMA.16816.F32.BF16 R40, R68.reuse, R78, R40 ;  /* 0x0000004e4428723c */ /* 0x040fe20000041828 */
[----:B------:R-:W2:Y:S07]  /*83b0*/  LDSM.16.MT88.4 R76, [R136+0xb000] ;  /* 0x00b00000884c783b */ /* 0x000eae0000004200 */
[C---:B-1----:R-:W-:Y:S08]  /*83c0*/  HMMA.16816.F32.BF16 R44, R68.reuse, R72, R44 ;  /* 0x00000048442c723c */ /* 0x042ff0000004182c */
[C---:B------:R-:W-:Y:S01]  /*83d0*/  HMMA.16816.F32.BF16 R48, R68.reuse, R74, R48 ;  /* 0x0000004a4430723c */ /* 0x040fe20000041830 */
[----:B------:R-:W1:Y:S07]  /*83e0*/  LDSM.16.MT88.4 R72, [R137+0x9800] ;  /* 0x009800008948783b */ /* 0x000e6e0000004200 */
[C---:B------:R-:W-:Y:S08]  /*83f0*/  HMMA.16816.F32.BF16 R52, R68.reuse, R80, R52 ;  /* 0x000000504434723c */ /* 0x040ff00000041834 */
[C---:B------:R-:W-:Y:S08]  /*8400*/  HMMA.16816.F32.BF16 R56, R68.reuse, R82, R56 ;  /* 0x000000524438723c */ /* 0x040ff00000041838 */
[C---:B--2---:R-:W-:Y:S08]  /*8410*/  HMMA.16816.F32.BF16 R60, R68.reuse, R76, R60 ;  /* 0x0000004c443c723c */ /* 0x044ff0000004183c */
[----:B------:R-:W-:Y:S01]  /*8420*/  HMMA.16816.F32.BF16 R64, R68, R78, R64 ;  /* 0x0000004e4440723c */ /* 0x000fe20000041840 */
[----:B------:R-:W2:Y:S07]  /*8430*/  LDSM.16.MT88.4 R68, [R136+0x9800] ;  /* 0x009800008844783b */ /* 0x000eae0000004200 */
[C---:B------:R-:W-:Y:S01]  /*8440*/  HMMA.16816.F32.BF16 R96, R104.reuse, R92, R4 ;  /* 0x0000005c6860723c */ /* 0x040fe20000041804 */
[----:B------:R-:W3:Y:S07]  /*8450*/  LDSM.16.MT88.4 R4, [R140+0xb800] ;  /* 0x00b800008c04783b */ /* 0x000eee0000004200 */
[C---:B------:R-:W-:Y:S01]  /*8460*/  HMMA.16816.F32.BF16 R92, R104.reuse, R94, R8 ;  /* 0x0000005e685c723c */ /* 0x040fe20000041808 */
[----:B------:R-:W4:Y:S07]  /*8470*/  LDSM.16.MT88.4 R8, [R138+0xb800] ;  /* 0x00b800008a08783b */ /* 0x000f2e0000004200 */
[C---:B------:R-:W-:Y:S01]  /*8480*/  HMMA.16816.F32.BF16 R88, R104.reuse, R84, R12 ;  /* 0x000000546858723c */ /* 0x040fe2000004180c */
[----:B------:R-:W5:Y:S07]  /*8490*/  LDSM.16.MT88.4 R12, [R137+0xb800] ;  /* 0x00b80000890c783b */ /* 0x000f6e0000004200 */
[C---:B------:R-:W-:Y:S08]  /*84a0*/  HMMA.16816.F32.BF16 R84, R104.reuse, R86, R16 ;  /* 0x000000566854723c */ /* 0x040ff00000041810 */
[C---:B-1----:R-:W-:Y:S08]  /*84b0*/  HMMA.16816.F32.BF16 R80, R104.reuse, R72, R20 ;  /* 0x000000486850723c */ /* 0x042ff00000041814 */
[C---:B------:R-:W-:Y:S08]  /*84c0*/  HMMA.16816.F32.BF16 R76, R104.reuse, R74, R24 ;  /* 0x0000004a684c723c */ /* 0x040ff00000041818 */
[C---:B--2---:R-:W-:Y:S08]  /*84d0*/  HMMA.16816.F32.BF16 R72, R104.reuse, R68, R28 ;  /* 0x000000446848723c */ /* 0x044ff0000004181c */
[C---:B------:R-:W-:Y:S08]  /*84e0*/  HMMA.16816.F32.BF16 R68, R104.reuse, R70, R32 ;  /* 0x000000466844723c */ /* 0x040ff00000041820 */
[C---:B---3--:R-:W-:Y:S08]  /*84f0*/  HMMA.16816.F32.BF16 R36, R104.reuse, R4, R36 ;  /* 0x000000046824723c */ /* 0x048ff00000041824 */
[C---:B------:R-:W-:Y:S01]  /*8500*/  HMMA.16816.F32.BF16 R40, R104.reuse, R6, R40 ;  /* 0x000000066828723c */ /* 0x040fe20000041828 */
[----:B------:R-:W1:Y:S07]  /*8510*/  LDSM.16.MT88.4 R4, [R136+0xb800] ;  /* 0x00b800008804783b */ /* 0x000e6e0000004200 */
[C---:B----4-:R-:W-:Y:S07]  /*8520*/  HMMA.16816.F32.BF16 R44, R104.reuse, R8, R44 ;  /* 0x00000008682c723c */ /* 0x050fee000004182c */
[----:B------:R-:W-:Y:S01]  /*8530*/  FADD.FTZ R8, R120, R117 ;  /* 0x0000007578087221 */ /* 0x000fe20000010000 */
[C---:B------:R-:W-:Y:S04]  /*8540*/  HMMA.16816.F32.BF16 R48, R104.reuse, R10, R48 ;  /* 0x0000000a6830723c */ /* 0x040fe80000041830 */
[----:B------:R-:W-:Y:S04]  /*8550*/  FADD.FTZ R8, R121, R8 ;  /* 0x0000000879087221 */ /* 0x000fe80000010000 */
[C---:B-----5:R-:W-:Y:S04]  /*8560*/  HMMA.16816.F32.BF16 R52, R104.reuse, R12, R52 ;  /* 0x0000000c6834723c */ /* 0x060fe80000041834 */
[----:B------:R-:W-:Y:S04]  /*8570*/  FADD.FTZ R3, R123, R8 ;  /* 0x000000087b037221 */ /* 0x000fe80000010000 */
[C---:B------:R-:W-:Y:S04]  /*8580*/  HMMA.16816.F32.BF16 R56, R104.reuse, R14, R56 ;  /* 0x0000000e6838723c */ /* 0x040fe80000041838 */
[----:B------:R-:W-:Y:S04]  /*8590*/  FADD.FTZ R3, R124, R3 ;  /* 0x000000037c037221 */ /* 0x000fe80000010000 */
[C---:B-1----:R-:W-:Y:S07]  /*85a0*/  HMMA.16816.F32.BF16 R60, R104.reuse, R4, R60 ;  /* 0x00000004683c723c */ /* 0x042fee000004183c */
[----:B------:R-:W-:Y:S01]  /*85b0*/  FADD.FTZ R4, R178, R3 ;  /* 0x00000003b2047221 */ /* 0x000fe20000010000 */
[----:B------:R-:W-:Y:S04]  /*85c0*/  HMMA.16816.F32.BF16 R64, R104, R6, R64 ;  /* 0x000000066840723c */ /* 0x000fe80000041840 */
[----:B------:R-:W-:Y:S01]  /*85d0*/  FADD.FTZ R4, R179, R4 ;  /* 0x00000004b3047221 */ /* 0x000fe20000010000 */
[----:B------:R-:W-:Y:S03]  /*85e0*/  MOV R3, R0 ;  /* 0x0000000000037202 */ /* 0x000fe60000000f00 */
[----:B------:R-:W-:Y:S04]  /*85f0*/  FADD.FTZ R173, R173, R4 ;  /* 0x00000004adad7221 */ /* 0x000fe80000010000 */
[----:B------:R-:W-:Y:S04]  /*8600*/  FADD.FTZ R173, R180, R173 ;  /* 0x000000adb4ad7221 */ /* 0x000fe80000010000 */
[----:B------:R-:W-:Y:S04]  /*8610*/  FADD.FTZ R102, R102, R173 ;  /* 0x000000ad66667221 */ /* 0x000fe80000010000 */
[----:B------:R-:W-:Y:S01]  /*8620*/  FADD.FTZ R170, R101, R102 ;  /* 0x0000006665aa7221 */ /* 0x000fe20000010000 */
[----:B------:R-:W-:-:S05]  /*8630*/  @P0 BRA `(.L_x_516) ;  /* 0xffffdf1000000947 */ /* 0x000fca000383ffff */
.L_x_515:
        /* <DEDUP_REMOVED lines=162> */
[----:B------:R-:W-:Y:S04]  /*9060*/  STS [R17+0x400], R86 ;  /* 0x0004005611007388 */ /* 0x000fe80000000800 */
[----:B------:R-:W-:Y:S02]  /*9070*/  STS [R19], R80 ;  /* 0x0000005013007388 */ /* 0x000fe40000000800 */
[----:B------:R-:W-:-:S02]  /*9080*/  @P1 IMAD.MOV.U32 R45, RZ, RZ, 0x1 ;  /* 0x00000001ff2d1424 */ /* 0x000fc400078e00ff */
[----:B------:R-:W-:Y:S04]  /*9090*/  STS [R19+0x400], R82 ;  /* 0x0004005213007388 */ /* 0x000fe80000000800 */
[----:B------:R-:W-:Y:S04]  /*90a0*/  STS [R21], R76 ;  /* 0x0000004c15007388 */ /* 0x000fe80000000800 */
[----:B------:R-:W-:Y:S04]  /*90b0*/  STS [R21+0x400], R78 ;  /* 0x0004004e15007388 */ /* 0x000fe80000000800 */
[----:B------:R-:W1:Y:S04]  /*90c0*/  S2R R10, SR_CTAID.Y ;  /* 0x00000000000a7919 */ /* 0x000e680000002600 */
[----:B------:R-:W-:Y:S04]  /*90d0*/  STS [R23], R72 ;  /* 0x0000004817007388 */ /* 0x000fe80000000800 */
[----:B------:R-:W-:Y:S04]  /*90e0*/  STS [R23+0x400], R74 ;  /* 0x0004004a17007388 */ /* 0x000fe80000000800 */
[----:B------:R-:W-:Y:S04]  /*90f0*/  STS [R25], R68 ;  /* 0x0000004419007388 */ /* 0x000fe80000000800 */
[----:B------:R-:W-:Y:S04]  /*9100*/  STS [R25+0x400], R70 ;  /* 0x0004004619007388 */ /* 0x000fe80000000800 */
[----:B------:R-:W-:Y:S04]  /*9110*/  STS [R13+0x2000], R36 ;  /* 0x002000240d007388 */ /* 0x000fe80000000800 */
[----:B------:R2:W-:Y:S01]  /*9120*/  STS [R13+0x2400], R38 ;  /* 0x002400260d007388 */ /* 0x0005e20000000800 */
[----:B-1----:R-:W-:-:S03]  /*9130*/  @!P3 IMAD R47, R10, c[0x0][0x214], RZ ;  /* 0x000085000a2fba24 */ /* 0x002fc600078e02ff */
[----:B------:R-:W-:Y:S02]  /*9140*/  STS [R11+0x2000], R40 ;  /* 0x002000280b007388 */ /* 0x000fe40000000800 */
[----:B------:R-:W-:Y:S02]  /*9150*/  @!P3 SEL R47, R47, R150, !P0 ;  /* 0x000000962f2fb207 */ /* 0x000fe40004000000 */
[----:B------:R1:W-:Y:S04]  /*9160*/  STS [R11+0x2400], R42 ;  /* 0x0024002a0b007388 */ /* 0x0003e80000000800 */
[----:B------:R-:W-:Y:S04]  /*9170*/  STS [R15+0x2000], R44 ;  /* 0x0020002c0f007388 */ /* 0x000fe80000000800 */
[----:B------:R3:W-:Y:S04]  /*9180*/  STS [R15+0x2400], R46 ;  /* 0x0024002e0f007388 */ /* 0x0007e80000000800 */
[----:B------:R4:W-:Y:S04]  /*9190*/  STS [R17+0x2000], R48 ;  /* 0x0020003011007388 */ /* 0x0009e80000000800 */
[----:B------:R5:W-:Y:S01]  /*91a0*/  STS [R17+0x2400], R50 ;  /* 0x0024003211007388 */ /* 0x000be20000000800 */
[----:B--2---:R-:W-:-:S03]  /*91b0*/  @P1 MOV R13, c[0x0][0x210] ;  /* 0x00008400000d1a02 */ /* 0x004fc60000000f00 */
[----:B------:R2:W-:Y:S04]  /*91c0*/  STS [R19+0x2000], R52 ;  /* 0x0020003413007388 */ /* 0x0005e80000000800 */
[----:B------:R2:W-:Y:S01]  /*91d0*/  STS [R19+0x2400], R54 ;  /* 0x0024003613007388 */ /* 0x0005e20000000800 */
[----:B-1----:R-:W-:-:S03]  /*91e0*/  @!P1 MOV R11, c[0x0][0x214] ;  /* 0x00008500000b9a02 */ /* 0x002fc60000000f00 */
[----:B------:R2:W-:Y:S04]  /*91f0*/  STS [R21+0x2000], R56 ;  /* 0x0020003815007388 */ /* 0x0005e80000000800 */
[----:B------:R2:W-:Y:S01]  /*9200*/  STS [R21+0x2400], R58 ;  /* 0x0024003a15007388 */ /* 0x0005e20000000800 */
[----:B---3--:R-:W-:Y:S01]  /*9210*/  @P1 IMAD R46, R13, c[0x0][0x214], RZ ;  /* 0x000085000d2e1a24 */ /* 0x008fe200078e02ff */
[----:B------:R-:W-:Y:S02]  /*9220*/  @!P0 SHF.R.S32.HI R13, RZ, 0x1f, R10 ;  /* 0x0000001fff0d8819 */ /* 0x000fe4000001140a */
[----:B------:R2:W-:Y:S01]  /*9230*/  STS [R23+0x2000], R60 ;  /* 0x0020003c17007388 */ /* 0x0005e20000000800 */
[----:B----4-:R-:W-:Y:S02]  /*9240*/  LOP3.LUT R48, R9, 0xffffffe0, RZ, 0xc0, !PT ;  /* 0xffffffe009307812 */ /* 0x010fe400078ec0ff */
[----:B------:R-:W-:Y:S01]  /*9250*/  @!P0 IMAD R13, R13, c[0x0][0x1e0], RZ ;  /* 0x000078000d0d8a24 */ /* 0x000fe200078e02ff */
[----:B------:R2:W-:Y:S01]  /*9260*/  STS [R23+0x2400], R62 ;  /* 0x0024003e17007388 */ /* 0x0005e20000000800 */
[----:B------:R-:W-:Y:S01]  /*9270*/  @!P1 SEL R46, R11, c[0x0][0x234], !P2 ;  /* 0x00008d000b2e9a07 */ /* 0x000fe20005000000 */
[----:B-----5:R-:W-:Y:S01]  /*9280*/  @!P0 IMAD.WIDE.U32 R50, R10, c[0x0][0x1e0], RZ ;  /* 0x000078000a328a25 */ /* 0x020fe200078e00ff */
[----:B------:R-:W-:Y:S01]  /*9290*/  IADD3 R48, -R48, R3, RZ ;  /* 0x0000000330307210 */ /* 0x000fe20007ffe1ff */
[----:B------:R2:W-:Y:S01]  /*92a0*/  STS [R25+0x2000], R64 ;  /* 0x0020004019007388 */ /* 0x0005e20000000800 */
[----:B------:R-:W-:Y:S01]  /*92b0*/  SHF.R.S32.HI R3, RZ, 0x1f, R8 ;  /* 0x0000001fff037819 */ /* 0x000fe20000011408 */
[----:B------:R-:W-:Y:S01]  /*92c0*/  @!P0 IMAD R9, R10, c[0x0][0x1e4], R13 ;  /* 0x000079000a098a24 */ /* 0x000fe200078e020d */
[----:B------:R-:W-:Y:S01]  /*92d0*/  @!P0 MOV R6, R50 ;  /* 0x0000003200068202 */ /* 0x000fe20000000f00 */
[----:B------:R2:W-:Y:S01]  /*92e0*/  STS [R25+0x2400], R66 ;  /* 0x0024004219007388 */ /* 0x0005e20000000800 */
[----:B------:R-:W-:Y:S01]  /*92f0*/  @!P1 IMAD R45, R46, c[0x0][0x1c0], RZ ;  /* 0x000070002e2d9a24 */ /* 0x000fe200078e02ff */
[----:B------:R-:W-:-:S02]  /*9300*/  LEA.HI R3, R3, R8, RZ, 0x2 ;  /* 0x0000000803037211 */ /* 0x000fc400078f10ff */
[----:B------:R-:W-:Y:S01]  /*9310*/  BAR.SYNC.DEFER_BLOCKING 0x0 ;  /* 0x0000000000007b1d */ /* 0x000fe20000010000 */
[----:B------:R-:W-:Y:S01]  /*9320*/  @!P0 IADD3 R7, R51, R9, RZ ;  /* 0x0000000933078210 */ /* 0x000fe20007ffe0ff */
[----:B------:R-:W-:Y:S01]  /*9330*/  IMAD R45, R10, R45, RZ ;  /* 0x0000002d0a2d7224 */ /* 0x000fe200078e02ff */
[----:B------:R-:W-:Y:S01]  /*9340*/  LOP3.LUT P0, RZ, R48, 0x3, RZ, 0xc0, !PT ;  /* 0x0000000330ff7812 */ /* 0x000fe2000780c0ff */
[----:B------:R-:W-:Y:S01]  /*9350*/  @P1 IMAD.MOV.U32 R9, RZ, RZ, c[0x0][0x210] ;  /* 0x00008400ff091624 */ /* 0x000fe200078e00ff */
[----:B------:R-:W-:Y:S01]  /*9360*/  @!P1 MOV R9, 0x1 ;  /* 0x0000000100099802 */ /* 0x000fe20000000f00 */
[----:B------:R-:W1:Y:S01]  /*9370*/  S2R R44, SR_CTAID.X ;  /* 0x00000000002c7919 */ /* 0x000e620000002500 */
[----:B------:R-:W-:Y:S01]  /*9380*/  SEL R45, R45, RZ, P3 ;  /* 0x000000ff2d2d7207 */ /* 0x000fe20001800000 */
[----:B------:R-:W-:Y:S01]  /*9390*/  CS2R R50, SRZ ;  /* 0x0000000000327805 */ /* 0x000fe2000001ff00 */
[----:B------:R-:W-:Y:S01]  /*93a0*/  LOP3.LUT R3, R3, 0xffffffc, RZ, 0xc0, !PT ;  /* 0x0ffffffc03037812 */ /* 0x000fe200078ec0ff */
[----:B------:R-:W3:Y:S01]  /*93b0*/  S2R R11, SR_CTAID.Z ;  /* 0x00000000000b7919 */ /* 0x000ee20000002700 */
[----:B------:R-:W-:-:S02]  /*93c0*/  @!P3 MOV R50, R47 ;  /* 0x0000002f0032b202 */ /* 0x000fc40000000f00 */
[----:B------:R-:W-:Y:S01]  /*93d0*/  @!P3 SHF.R.S32.HI R51, RZ, 0x1f, R47 ;  /* 0x0000001fff33b819 */ /* 0x000fe2000001142f */
[----:B------:R-:W-:Y:S01]  /*93e0*/  @P4 FMUL.FTZ R47, R4, 0.69314718246459960938 ;  /* 0x3f317218042f4820 */ /* 0x000fe20000410000 */
[----:B------:R-:W-:Y:S01]  /*93f0*/  IADD3 R8, R8, -R3, RZ ;  /* 0x8000000308087210 */ /* 0x000fe20007ffe0ff */
[----:B------:R-:W-:Y:S02]  /*9400*/  IMAD.MOV.U32 R3, RZ, RZ, 0x7f800000 ;  /* 0x7f800000ff037424 */ /* 0x000fe400078e00ff */
[----:B------:R-:W-:Y:S01]  /*9410*/  @P5 FFMA.FTZ R3, R2, c[0x0][0x238], R5 ;  /* 0x00008e0002035a23 */ /* 0x000fe20000010005 */
[----:B------:R-:W-:Y:S01]  /*9420*/  LEA R8, R8, R155, 0x4 ;  /* 0x0000009b08087211 */ /* 0x000fe200078e20ff */
[----:B------:R2:W4:Y:S04]  /*9430*/  LDS.128 R36, [R151] ;  /* 0x0000000097247984 */ /* 0x0005280000000c00 */
[----:B------:R2:W2:Y:S01]  /*9440*/  LDS.128 R32, [R151+0x800] ;  /* 0x0008000097207984 */ /* 0x0004a20000000c00 */
[----:B-1----:R-:W-:-:S03]  /*9450*/  IMAD R10, R44, R9, RZ ;  /* 0x000000092c0a7224 */ /* 0x002fc600078e02ff */
[----:B------:R1:W1:Y:S01]  /*9460*/  LDS.128 R28, [R151+0x1000] ;  /* 0x00100000971c7984 */ /* 0x0002620000000c00 */
[----:B---3--:R-:W-:Y:S01]  /*9470*/  IMAD R45, R11, R46, R45 ;  /* 0x0000002e0b2d7224 */ /* 0x008fe200078e022d */
        /* <DEDUP_REMOVED lines=29> */
.L_x_520:
[----:B------:R-:W-:Y:S05]  /*9650*/  BSYNC B0 ;  /* 0x0000000000007941 */ /* 0x000fea0003800000 */
.L_x_519:
[----:B---3--:R-:W3:Y:S01]  /*9660*/  S2R R3, SR_TID.X ;  /* 0x0000000000037919 */ /* 0x008ee20000002100 */
        /* <DEDUP_REMOVED lines=8> */
[----:B---3--:R-:W-:-:S04]  /*96f0*/  SHF.R.S32.HI R0, RZ, 0x1f, R3 ;  /* 0x0000001fff007819 */ /* 0x008fc80000011403 */
        /* <DEDUP_REMOVED lines=13> */
.L_x_522:
[----:B------:R-:W-:Y:S05]  /*97d0*/  BSYNC B0 ;  /* 0x0000000000007941 */ /* 0x000fea0003800000 */
.L_x_521:
[----:B------:R-:W-:Y:S01]  /*97e0*/  ISETP.GE.AND P0, PT, R156, R147, PT ;  /* 0x000000939c00720c */ /* 0x000fe20003f06270 */
[----:B------:R-:W-:-:S12]  /*97f0*/  BSSY B0, `(.L_x_523) ;  /* 0x000000e000007945 */ /* 0x000fd80003800000 */
[----:B------:R-:W-:Y:S05]  /*9800*/  @P0 BRA `(.L_x_524) ;  /* 0x000000c000000947 */ /* 0x000fea0003800000 */
[----:B---3--:R-:W-:Y:S01]  /*9810*/  IADD3 R2, P0, R164, 0x10, RZ ;  /* 0x00000010a4027810 */ /* 0x008fe20007f1e0ff */
        /* <DEDUP_REMOVED lines=9> */
[----:B--2---:R2:W-:Y:S04]  /*98b0*/  STG.E.128 [R2.64], R32 ;  /* 0x0000002002007986 */ /* 0x0045e8000c101d06 */
[----:B-1----:R2:W-:Y:S02]  /*98c0*/  STG.E.128 [R2.64+0x80], R16 ;  /* 0x0000801002007986 */ /* 0x0025e4000c101d06 */
.L_x_524:
[----:B------:R-:W-:Y:S05]  /*98d0*/  BSYNC B0 ;  /* 0x0000000000007941 */ /* 0x000fea0003800000 */
.L_x_523:
[----:B------:R-:W-:Y:S01]  /*98e0*/  ISETP.GE.AND P0, PT, R154, R147, PT ;  /* 0x000000939a00720c */ /* 0x000fe20003f06270 */
[----:B------:R-:W-:-:S12]  /*98f0*/  BSSY B0, `(.L_x_525) ;  /* 0x000000e000007945 */ /* 0x000fd80003800000 */
[----:B------:R-:W-:Y:S05]  /*9900*/  @P0 BRA `(.L_x_526) ;  /* 0x000000c000000947 */ /* 0x000fea0003800000 */
[----:B--23--:R-:W-:Y:S01]  /*9910*/  IADD3 R2, P0, R164, 0x20, RZ ;  /* 0x00000020a4027810 */ /* 0x00cfe20007f1e0ff */
        /* <DEDUP_REMOVED lines=11> */
.L_x_526:
[----:B------:R-:W-:Y:S05]  /*99d0*/  BSYNC B0 ;  /* 0x0000000000007941 */ /* 0x000fea0003800000 */
.L_x_525:
[----:B------:R-:W-:-:S13]  /*99e0*/  ISETP.GE.AND P0, PT, R152, R147, PT ;  /* 0x000000939800720c */ /* 0x000fda0003f06270 */
[----:B------:R-:W-:Y:S05]  /*99f0*/  @P0 EXIT ;  /* 0x000000000000094d */ /* 0x000fea0003800000 */
[----:B------:R-:W-:Y:S02]  /*9a00*/  IADD3 R0, P0, R164, 0x30, RZ ;  /* 0x00000030a4007810 */ /* 0x000fe40007f1e0ff */
[----:B------:R-:W-:Y:S02]  /*9a10*/  MOV R5, R7 ;  /* 0x0000000700057202 */ /* 0x000fe40000000f00 */
[----:B------:R-:W-:-:S03]  /*9a20*/  IADD3.X R164, RZ, R165, RZ, P0, !PT ;  /* 0x000000a5ffa47210 */ /* 0x000fc600007fe4ff */
[----:B------:R-:W-:-:S04]  /*9a30*/  IMAD.WIDE.U32 R4, R0, c[0x0][0x1e8], R4 ;  /* 0x00007a0000047a25 */ /* 0x000fc800078e0004 */
[----:B-123--:R-:W-:Y:S01]  /*9a40*/  IMAD R3, R164, c[0x0][0x1e8], RZ ;  /* 0x00007a00a4037a24 */ /* 0x00efe200078e02ff */
[----:B------:R-:W-:-:S03]  /*9a50*/  LEA R2, P0, R4, c[0x0][0x1d0], 0x1 ;  /* 0x0000740004027a11 */ /* 0x000fc600078008ff */
[----:B------:R-:W-:-:S05]  /*9a60*/  IMAD R3, R0, c[0x0][0x1ec], R3 ;  /* 0x00007b0000037a24 */ /* 0x000fca00078e0203 */
[----:B------:R-:W-:-:S04]  /*9a70*/  IADD3 R3, R5, R3, RZ ;  /* 0x0000000305037210 */ /* 0x000fc80007ffe0ff */
[----:B------:R-:W-:-:S05]  /*9a80*/  LEA.HI.X R3, R4, c[0x0][0x1d4], R3, 0x1, P0 ;  /* 0x0000750004037a11 */ /* 0x000fca00000f0c03 */
[----:B------:R-:W-:Y:S04]  /*9a90*/  STG.E.128 [R2.64], R24 ;  /* 0x0000001802007986 */ /* 0x000fe8000c101d06 */
[----:B------:R-:W-:Y:S01]  /*9aa0*/  STG.E.128 [R2.64+0x80], R40 ;  /* 0x0000802802007986 */ /* 0x000fe2000c101d06 */
[----:B------:R-:W-:Y:S05]  /*9ab0*/  EXIT ;  /* 0x000000000000794d */ /* 0x000fea0003800000 */
.L_x_508:
        /* <DEDUP_REMOVED lines=63> */
.L_x_528:
[----:B------:R-:W-:Y:S05]  /*9eb0*/  BSYNC B0 ;  /* 0x0000000000007941 */ /* 0x000fea0003800000 */
.L_x_527:
        /* <DEDUP_REMOVED lines=16> */
.L_x_530:
[----:B------:R-:W-:Y:S05]  /*9fc0*/  BSYNC B0 ;  /* 0x0000000000007941 */ /* 0x000fea0003800000 */
.L_x_529:
        /* <DEDUP_REMOVED lines=16> */
.L_x_532:
[----:B------:R-:W-:Y:S05]  /*a0d0*/  BSYNC B0 ;  /* 0x0000000000007941 */ /* 0x000fea0003800000 */
.L_x_531:
        /* <DEDUP_REMOVED lines=16> */
.L_x_534:
[----:B------:R-:W-:Y:S05]  /*a1e0*/  BSYNC B0 ;  /* 0x0000000000007941 */ /* 0x000fea0003800000 */
.L_x_533:
        /* <DEDUP_REMOVED lines=35> */
.L_x_535:
        /* <DEDUP_REMOVED lines=14> */
.L_x_1403:


//--------------------- .text._ZN5flash16flash_fwd_kernelI23Flash_fwd_kernel_traitsILi128ELi64ELi64ELi4ELb0ELb0EN7cutlass10bfloat16_tE19Flash_kernel_traitsILi128ELi64ELi64ELi4ES3_EELb0ELb1ELb0ELb0ELb0ELb0ELb0ELb0EEEvNS_16Flash_fwd_paramsE --------------------------
	.section	.text._ZN5flash16flash_fwd_kernelI23Flash_fwd_kernel_traitsILi128ELi64ELi64ELi4ELb0ELb0EN7cutlass10bfloat16_tE19Flash_kernel_traitsILi128ELi64ELi64ELi4ES3_EELb0ELb1ELb0ELb0ELb0ELb0ELb0ELb0EEEvNS_16Flash_fwd_paramsE,"ax",@progbits
	.sectioninfo	@"SHI_REGISTERS=190"
	.align	128
        .global         _ZN5flash16flash_fwd_kernelI23Flash_fwd_kernel_traitsILi128ELi64ELi64ELi4ELb0ELb0EN7cutlass10bfloat16_tE19Flash_kernel_traitsILi128ELi64ELi64ELi4ES3_EELb0ELb1ELb0ELb0ELb0ELb0ELb0ELb0EEEvNS_16Flash_fwd_paramsE
        .type           _ZN5flash16flash_fwd_kernelI23Flash_fwd_kernel_traitsILi128ELi64ELi64ELi4ELb0ELb0EN7cutlass10bfloat16_tE19Flash_kernel_traitsILi128ELi64ELi64ELi4ES3_EELb0ELb1ELb0ELb0ELb0ELb0ELb0ELb0EEEvNS_16Flash_fwd_paramsE,@function
        .size           _ZN5flash16flash_fwd_kernelI23Flash_fwd_kernel_traitsILi128ELi64ELi64ELi4ELb0ELb0EN7cutlass10bfloat16_tE19Flash_kernel_traitsILi128ELi64ELi64ELi4ES3_EELb0ELb1ELb0ELb0ELb0ELb0ELb0ELb0EEEvNS_16Flash_fwd_paramsE,(.L_x_1404 - _ZN5flash16flash_fwd_kernelI23Flash_fwd_kernel_traitsILi128ELi64ELi64ELi4ELb0ELb0EN7cutlass10bfloat16_tE19Flash_kernel_traitsILi128ELi64ELi64ELi4ES3_EELb0ELb1ELb0ELb0ELb0ELb0ELb0ELb0EEEvNS_16Flash_fwd_paramsE)
        .other          _ZN5flash16flash_fwd_kernelI23Flash_fwd_kernel_traitsILi128ELi64ELi64ELi4ELb0ELb0EN7cutlass10bfloat16_tE19Flash_kernel_traitsILi128ELi64ELi64ELi4ES3_EELb0ELb1ELb0ELb0ELb0ELb0ELb0ELb0EEEvNS_16Flash_fwd_paramsE,@"STO_CUDA_ENTRY STV_DEFAULT"
_ZN5flash16flash_fwd_kernelI23Flash_fwd_kernel_traitsILi128ELi64ELi64ELi4ELb0ELb0EN7cutlass10bfloat16_tE19Flash_kernel_traitsILi128ELi64ELi64ELi4ES3_EELb0ELb1ELb0ELb0ELb0ELb0ELb0ELb0EEEvNS_16Flash_fwd_paramsE:
.text._ZN5flash16flash_fwd_kernelI23Flash_fwd_kernel_traitsILi128ELi64ELi64ELi4ELb0ELb0EN7cutlass10bfloat16_tE19Flash_kernel_traitsILi128ELi64ELi64ELi4ES3_EELb0ELb1ELb0ELb0ELb0ELb0ELb0ELb0EEEvNS_16Flash_fwd_paramsE:
        /* <DEDUP_REMOVED lines=24> */
[----:B------:R-:W4:Y:S01]  /*0180*/  S2R R26, SR_CTAID.Z ;  /* 0x00000000001a7919 */ /* 0x000f220000002700 */
[----:B------:R-:W-:Y:S01]  /*0190*/  ISETP.NE.AND.EX P0, PT, RZ, c[0x0][0x24c], PT, P0 ;  /* 0x00009300ff007a0c */ /* 0x000fe20003f05300 */
[----:B--2---:R-:W-:Y:S02]  /*01a0*/  @P2 IMAD.IADD R157, R157, 0x1, -R152 ;  /* 0x000000019d9d2824 */ /* 0x004fe400078e0a98 */
[----:B------:R-:W-:-:S10]  /*01b0*/  @!P2 IMAD.MOV.U32 R157, RZ, RZ, c[0x0][0x214] ;  /* 0x00008500ff9da624 */ /* 0x000fd400078e00ff */
[----:B------:R-:W-:Y:S05]  /*01c0*/  @!P0 BRA `(.L_x_536) ;  /* 0x0000004000008947 */ /* 0x000fea0003800000 */
[----:B-1-34-:R-:W2:Y:S02]  /*01d0*/  @P3 LDG.E R2, [R6.64+0x4] ;  /* 0x0000040606023981 */ /* 0x01aea4000c1e1900 */
[----:B--2--5:R-:W-:-:S06]  /*01e0*/  @P3 IADD3 R2, R2, -R9, RZ ;  /* 0x8000000902023210 */ /* 0x024fcc0007ffe0ff */
[----:B------:R1:W5:Y:S01]  /*01f0*/  @!P3 LDG.E R2, [R6.64] ;  /* 0x000000060602b981 */ /* 0x000362000c1e1900 */
[----:B------:R-:W-:Y:S05]  /*0200*/  BRA `(.L_x_537) ;  /* 0x0000001000007947 */ /* 0x000fea0003800000 */
.L_x_536:
[----:B-1-34-:R-:W-:Y:S02]  /*0210*/  MOV R2, c[0x0][0x218] ;  /* 0x0000860000027a02 */ /* 0x01afe40000000f00 */
.L_x_537:
        /* <DEDUP_REMOVED lines=12> */
[----:B------:R-:W-:Y:S01]  /*02e0*/  IADD3 R3, -R157, 0x7f, R18 ;  /* 0x0000007f9d037810 */ /* 0x000fe20007ffe112 */
[----:B------:R-:W1:Y:S01]  /*02f0*/  S2R R92, SR_TID.X ;  /* 0x00000000005c7919 */ /* 0x000e620000002100 */
        /* <DEDUP_REMOVED lines=11> */
[----:B-1----:R-:W-:Y:S02]  /*03b0*/  ISETP.NE.AND P1, PT, R152, -0x1, PT ;  /* 0xffffffff9800780c */ /* 0x002fe40003f25270 */
        /* <DEDUP_REMOVED lines=23> */
.L_x_539:
[----:B------:R-:W-:Y:S01]  /*0530*/  IABS R5, c[0x0][0x1c8] ;  /* 0x0000720000057a13 */ /* 0x000fe20000000000 */
[----:B------:R-:W-:Y:S01]  /*0540*/  IMAD.MOV.U32 R12, RZ, RZ, RZ ;  /* 0x000000ffff0c7224 */ /* 0x000fe200078e00ff */
[----:B------:R-:W-:Y:S02]  /*0550*/  SHF.R.S32.HI R33, RZ, 0x1f, R26 ;  /* 0x0000001fff217819 */ /* 0x000fe4000001141a */
[----:B------:R-:W1:Y:S08]  /*0560*/  I2F.RP R6, R5 ;  /* 0x0000000500067306 */ /* 0x000e700000209400 */
[----:B-1----:R-:W1:Y:S02]  /*0570*/  MUFU.RCP R13, R6 ;  /* 0x00000006000d7308 */ /* 0x002e640000001000 */
[----:B-1----:R-:W-:-:S06]  /*0580*/  IADD3 R13, R13, 0xffffffe, RZ ;  /* 0x0ffffffe0d0d7810 */ /* 0x002fcc0007ffe0ff */
[----:B------:R-:W1:Y:S02]  /*0590*/  F2I.FTZ.U32.TRUNC.NTZ R13, R13 ;  /* 0x0000000d000d7305 */ /* 0x000e64000021f000 */
[----:B-1----:R-:W-:-:S04]  /*05a0*/  IMAD.MOV R2, RZ, RZ, -R13 ;  /* 0x000000ffff027224 */ /* 0x002fc800078e0a0d */
[----:B------:R-:W-:Y:S01]  /*05b0*/  IMAD R3, R2, R5, RZ ;  /* 0x0000000502037224 */ /* 0x000fe200078e02ff */
[----:B------:R-:W-:-:S03]  /*05c0*/  IABS R2, R26 ;  /* 0x0000001a00027213 */ /* 0x000fc60000000000 */
[----:B------:R-:W-:-:S04]  /*05d0*/  IMAD.HI.U32 R12, R13, R3, R12 ;  /* 0x000000030d0c7227 */ /* 0x000fc800078e000c */
[----:B------:R-:W-:-:S04]  /*05e0*/  IMAD.MOV.U32 R3, RZ, RZ, R2 ;  /* 0x000000ffff037224 */ /* 0x000fc800078e0002 */
[----:B------:R-:W-:-:S04]  /*05f0*/  IMAD.HI.U32 R102, R12, R3, RZ ;  /* 0x000000030c667227 */ /* 0x000fc800078e00ff */
[----:B------:R-:W-:-:S04]  /*0600*/  IMAD.MOV R2, RZ, RZ, -R102 ;  /* 0x000000ffff027224 */ /* 0x000fc800078e0a66 */
[----:B------:R-:W-:Y:S02]  /*0610*/  IMAD R2, R5, R2, R3 ;  /* 0x0000000205027224 */ /* 0x000fe400078e0203 */
[----:B------:R-:W-:-:S03]  /*0620*/  @P0 IMAD.IADD R3, R4, 0x1, R9 ;  /* 0x0000000104030824 */ /* 0x000fc600078e0209 */
[----:B------:R-:W-:Y:S01]  /*0630*/  ISETP.GT.U32.AND P2, PT, R5, R2, PT ;  /* 0x000000020500720c */ /* 0x000fe20003f44070 */
[----:B------:R-:W-:-:S04]  /*0640*/  @P0 IMAD.WIDE.U32 R8, R3, c[0x0][0x1a0], RZ ;  /* 0x0000680003080a25 */ /* 0x000fc800078e00ff */
[----:B------:R-:W-:-:S08]  /*0650*/  @P0 IMAD R3, R3, c[0x0][0x1a4], R9 ;  /* 0x0000690003030a24 */ /* 0x000fd000078e0209 */
[-C--:B------:R-:W-:Y:S02]  /*0660*/  @!P2 IADD3 R2, R2, -R5.reuse, RZ ;  /* 0x800000050202a210 */ /* 0x080fe40007ffe0ff */
[----:B------:R-:W-:Y:S02]  /*0670*/  @!P2 IADD3 R102, R102, 0x1, RZ ;  /* 0x000000016666a810 */ /* 0x000fe40007ffe0ff */
[----:B------:R-:W-:Y:S02]  /*0680*/  ISETP.GE.U32.AND P3, PT, R2, R5, PT ;  /* 0x000000050200720c */ /* 0x000fe40003f66070 */
[----:B------:R-:W-:Y:S02]  /*0690*/  LOP3.LUT R2, R26, c[0x0][0x1c8], RZ, 0x3c, !PT ;  /* 0x000072001a027a12 */ /* 0x000fe400078e3cff */
[----:B------:R-:W-:Y:S02]  /*06a0*/  ISETP.NE.AND P2, PT, RZ, c[0x0][0x1c8], PT ;  /* 0x00007200ff007a0c */ /* 0x000fe40003f45270 */
[----:B------:R-:W-:-:S02]  /*06b0*/  ISETP.GE.AND P1, PT, R2, RZ, PT ;  /* 0x000000ff0200720c */ /* 0x000fc40003f26270 */
[----:B------:R-:W-:-:S05]  /*06c0*/  @P0 MOV R2, R8 ;  /* 0x0000000800020202 */ /* 0x000fca0000000f00 */
[----:B------:R-:W-:-:S06]  /*06d0*/  @P3 IADD3 R102, R102, 0x1, RZ ;  /* 0x0000000166663810 */ /* 0x000fcc0007ffe0ff */
        /* <DEDUP_REMOVED lines=13> */
.L_x_540:
[----:B------:R-:W-:Y:S01]  /*07b0*/  SHF.R.S32.HI R5, RZ, 0x1f, R92 ;  /* 0x0000001fff057819 */ /* 0x000fe2000001145c */
[----:B------:R-:W-:Y:S01]  /*07c0*/  IMAD R33, R33, c[0x0][0x1a8], RZ ;  /* 0x00006a0021217a24 */ /* 0x000fe200078e02ff */
[----:B------:R-:W-:Y:S01]  /*07d0*/  SHF.R.S32.HI R129, RZ, 0x1f, R102 ;  /* 0x0000001fff817819 */ /* 0x000fe20000011466 */
[----:B------:R-:W-:Y:S01]  /*07e0*/  IMAD.MOV.U32 R8, RZ, RZ, 0x10 ;  /* 0x00000010ff087424 */ /* 0x000fe200078e00ff */
[CC--:B------:R-:W-:Y:S01]  /*07f0*/  LEA.HI R9, R5.reuse, R92.reuse, RZ, 0x3 ;  /* 0x0000005c05097211 */ /* 0x0c0fe200078f18ff */
[----:B------:R-:W-:Y:S01]  /*0800*/  IMAD R33, R26, c[0x0][0x1ac], R33 ;  /* 0x00006b001a217a24 */ /* 0x000fe200078e0221 */
[-C--:B------:R-:W-:Y:S01]  /*0810*/  LEA.HI R15, R5, R92.reuse, RZ, 0x4 ;  /* 0x0000005c050f7211 */ /* 0x080fe200078f20ff */
[C---:B------:R-:W-:Y:S01]  /*0820*/  IMAD R163, R129.reuse, c[0x0][0x1b0], RZ ;  /* 0x00006c0081a37a24 */ /* 0x040fe200078e02ff */
[----:B------:R-:W-:Y:S01]  /*0830*/  SHF.R.S32.HI R24, RZ, 0x3, R9 ;  /* 0x00000003ff187819 */ /* 0x000fe20000011409 */
[----:B------:R-:W-:Y:S01]  /*0840*/  IMAD R129, R129, c[0x0][0x1b8], RZ ;  /* 0x00006e0081817a24 */ /* 0x000fe200078e02ff */
[----:B------:R-:W-:Y:S01]  /*0850*/  LOP3.LUT R9, R9, 0xfffffff8, RZ, 0xc0, !PT ;  /* 0xfffffff809097812 */ /* 0x000fe200078ec0ff */
[----:B------:R-:W-:Y:S01]  /*0860*/  IMAD R163, R102, c[0x0][0x1b4], R163 ;  /* 0x00006d0066a37a24 */ /* 0x000fe200078e02a3 */
[----:B------:R-:W-:Y:S01]  /*0870*/  LOP3.LUT R19, R15, 0xfffffff0, RZ, 0xc0, !PT ;  /* 0xfffffff00f137812 */ /* 0x000fe200078ec0ff */
[----:B------:R-:W-:Y:S01]  /*0880*/  IMAD.SHL.U32 R155, R24, 0x40, RZ ;  /* 0x00000040189b7824 */ /* 0x000fe200078e00ff */
[-C--:B------:R-:W-:Y:S01]  /*0890*/  LEA.HI R0, R5, R92.reuse, RZ, 0x6 ;  /* 0x0000005c05007211 */ /* 0x080fe200078f30ff */
[C---:B------:R-:W-:Y:S01]  /*08a0*/  IMAD.IADD R9, R92.reuse, 0x1, -R9 ;  /* 0x000000015c097824 */ /* 0x040fe200078e0a09 */
[----:B------:R-:W-:Y:S01]  /*08b0*/  SHF.R.S32.HI R25, RZ, 0x1f, R24 ;  /* 0x0000001fff197819 */ /* 0x000fe20000011418 */
[----:B------:R-:W-:Y:S01]  /*08c0*/  IMAD.IADD R19, R92, 0x1, -R19 ;  /* 0x000000015c137824 */ /* 0x000fe200078e0a13 */
[----:B------:R-:W-:Y:S01]  /*08d0*/  LOP3.LUT R155, R155, 0x1c0, RZ, 0xc0, !PT ;  /* 0x000001c09b9b7812 */ /* 0x000fe200078ec0ff */
[----:B------:R-:W-:Y:S01]  /*08e0*/  IMAD.SHL.U32 R164, R9, 0x8, RZ ;  /* 0x0000000809a47824 */ /* 0x000fe200078e00ff */
[----:B------:R-:W-:Y:S01]  /*08f0*/  LEA.HI R16, R5, R92, RZ, 0x5 ;  /* 0x0000005c05107211 */ /* 0x000fe200078f28ff */
[----:B------:R-:W-:Y:S01]  /*0900*/  IMAD.SHL.U32 R0, R0, 0x8, RZ ;  /* 0x0000000800007824 */ /* 0x000fe200078e00ff */
[----:B------:R-:W-:Y:S01]  /*0910*/  SHF.R.S32.HI R6, RZ, 0x1f, R19 ;  /* 0x0000001fff067819 */ /* 0x000fe20000011413 */
[----:B------:R-:W-:Y:S01]  /*0920*/  IMAD.IADD R5, R157, 0x1, -R18 ;  /* 0x000000019d057824 */ /* 0x000fe200078e0a12 */
[----:B------:R-:W-:Y:S01]  /*0930*/  LOP3.LUT R4, R155, 0x38, R164, 0xf8, !PT ;  /* 0x000000389b047812 */ /* 0x000fe200078ef8a4 */
[----:B------:R-:W-:Y:S01]  /*0940*/  IMAD R129, R102, c[0x0][0x1bc], R129 ;  /* 0x00006f0066817a24 */ /* 0x000fe200078e0281 */
[----:B------:R-:W-:Y:S01]  /*0950*/  SHF.R.U32.HI R155, RZ, 0x3, R155 ;  /* 0x00000003ff9b7819 */ /* 0x000fe2000001169b */
[----:B------:R-:W-:Y:S01]  /*0960*/  BSSY B0, `(.L_x_541) ;  /* 0x000003b000007945 */ /* 0x000fe20003800000 */
[----:B------:R-:W-:Y:S01]  /*0970*/  LEA.HI R13, R6, R19, RZ, 0x3 ;  /* 0x00000013060d7211 */ /* 0x000fe200078f18ff */
[----:B------:R-:W-:Y:S01]  /*0980*/  IMAD.WIDE R166, R167, 0x40, R24 ;  /* 0x00000040a7a67825 */ /* 0x000fe200078e0218 */
[----:B------:R-:W-:-:S02]  /*0990*/  LOP3.LUT R155, R4, R155, RZ, 0x3c, !PT ;  /* 0x0000009b049b7212 */ /* 0x000fc400078e3cff */
[----:B------:R-:W-:Y:S02]  /*09a0*/  LOP3.LUT R4, R13, 0xfffffff8, RZ, 0xc0, !PT ;  /* 0xfffffff80d047812 */ /* 0x000fe400078ec0ff */
[C---:B------:R-:W-:Y:S02]  /*09b0*/  IADD3 R28, P0, R164.reuse, R28, RZ ;  /* 0x0000001ca41c7210 */ /* 0x040fe40007f1e0ff */
[----:B------:R-:W-:Y:S01]  /*09c0*/  SHF.R.S32.HI R165, RZ, 0x1f, R164 ;  /* 0x0000001fffa57819 */ /* 0x000fe200000114a4 */
[----:B------:R-:W-:Y:S01]  /*09d0*/  IMAD.IADD R4, R19, 0x1, -R4 ;  /* 0x0000000113047824 */ /* 0x000fe200078e0a04 */
[----:B------:R-:W-:Y:S01]  /*09e0*/  LOP3.LUT R155, R155, 0xfffffe00, R0, 0xf8, !PT ;  /* 0xfffffe009b9b7812 */ /* 0x000fe200078ef800 */
[----:B------:R-:W-:Y:S01]  /*09f0*/  IMAD R19, R25, c[0x0][0x198], RZ ;  /* 0x0000660019137a24 */ /* 0x000fe200078e02ff */
[----:B------:R-:W-:Y:S01]  /*0a00*/  IADD3 R156, R164, 0x40, RZ ;  /* 0x00000040a49c7810 */ /* 0x000fe20007ffe0ff */
[----:B------:R-:W-:Y:S02]  /*0a10*/  IMAD.X R29, R165, 0x1, R17, P0 ;  /* 0x00000001a51d7824 */ /* 0x000fe400000e0611 */
[----:B------:R-:W-:-:S04]  /*0a20*/  IMAD.WIDE.U32 R22, R24, c[0x0][0x198], R164 ;  /* 0x0000660018167a25 */ /* 0x000fc800078e00a4 */
[----:B------:R-:W-:Y:S01]  /*0a30*/  IMAD R17, R25, c[0x0][0x1a0], RZ ;  /* 0x0000680019117a24 */ /* 0x000fe200078e02ff */
[----:B------:R-:W-:Y:S01]  /*0a40*/  IADD3 R158, P1, R158, R22, RZ ;  /* 0x000000169e9e7210 */ /* 0x000fe20007f3e0ff */
[----:B------:R-:W-:-:S04]  /*0a50*/  IMAD.WIDE.U32 R20, R24, c[0x0][0x1a0], R164 ;  /* 0x0000680018147a25 */ /* 0x000fc800078e00a4 */
[----:B------:R-:W-:Y:S01]  /*0a60*/  IMAD R6, R24, c[0x0][0x19c], R19 ;  /* 0x0000670018067a24 */ /* 0x000fe200078e0213 */
[----:B------:R-:W-:Y:S01]  /*0a70*/  IADD3 R2, P0, R2, R20, RZ ;  /* 0x0000001402027210 */ /* 0x000fe20007f1e0ff */
[----:B------:R-:W-:Y:S02]  /*0a80*/  IMAD R0, R24, c[0x0][0x1a4], R17 ;  /* 0x0000690018007a24 */ /* 0x000fe400078e0211 */
[----:B------:R-:W-:Y:S01]  /*0a90*/  IMAD.WIDE.U32 R26, R26, c[0x0][0x1a8], R28 ;  /* 0x00006a001a1a7a25 */ /* 0x000fe200078e001c */
[----:B------:R-:W-:Y:S02]  /*0aa0*/  IADD3.X R159, R7, R23, R6, P1, !PT ;  /* 0x00000017079f7210 */ /* 0x000fe40000ffe406 */
[----:B------:R-:W-:Y:S01]  /*0ab0*/  IADD3.X R3, R3, R21, R0, P0, !PT ;  /* 0x0000001503037210 */ /* 0x000fe200007fe400 */
[----:B------:R-:W-:Y:S01]  /*0ac0*/  IMAD.SHL.U32 R155, R155, 0x2, RZ ;  /* 0x000000029b9b7824 */ /* 0x000fe200078e00ff */
[----:B------:R-:W-:Y:S01]  /*0ad0*/  R2P PR, R4, 0x6 ;  /* 0x0000000604007804 */ /* 0x000fe20000000000 */
[----:B------:R-:W-:Y:S01]  /*0ae0*/  IMAD.WIDE.U32 R158, R102, c[0x0][0x1b0], R158 ;  /* 0x00006c00669e7a25 */ /* 0x000fe200078e009e */
[----:B------:R-:W-:-:S02]  /*0af0*/  ISETP.GE.AND P0, PT, R24, R5, PT ;  /* 0x000000051800720c */ /* 0x000fc40003f06270 */
[----:B------:R-:W-:Y:S01]  /*0b00*/  LOP3.LUT R21, R16, 0xffffffe0, RZ, 0xc0, !PT ;  /* 0xffffffe010157812 */ /* 0x000fe200078ec0ff */
[----:B------:R-:W-:Y:S01]  /*0b10*/  IMAD.WIDE.U32 R102, R102, c[0x0][0x1b8], R2 ;  /* 0x00006e0066667a25 */ /* 0x000fe200078e0002 */
[----:B------:R-:W-:Y:S02]  /*0b20*/  SHF.R.S32.HI R16, RZ, 0x5, R16 ;  /* 0x00000005ff107819 */ /* 0x000fe40000011410 */
[----:B------:R-:W-:Y:S01]  /*0b30*/  SEL R2, R8, 0xfffffff0, !P1 ;  /* 0xfffffff008027807 */ /* 0x000fe20004800000 */
[----:B------:R-:W-:Y:S02]  /*0b40*/  IMAD.MOV.U32 R3, RZ, RZ, 0x20 ;  /* 0x00000020ff037424 */ /* 0x000fe400078e00ff */
[----:B------:R-:W-:Y:S02]  /*0b50*/  IMAD.IADD R21, R92, 0x1, -R21 ;  /* 0x000000015c157824 */ /* 0x000fe400078e0a15 */
[----:B------:R-:W-:Y:S01]  /*0b60*/  IMAD.IADD R33, R27, 0x1, R33 ;  /* 0x000000011b217824 */ /* 0x000fe200078e0221 */
[----:B------:R-:W-:Y:S01]  /*0b70*/  SEL R0, R3, 0xffffffe0, !P2 ;  /* 0xffffffe003007807 */ /* 0x000fe20005000000 */
[----:B------:R-:W-:-:S02]  /*0b80*/  IMAD.IADD R163, R159, 0x1, R163 ;  /* 0x000000019fa37824 */ /* 0x000fc400078e02a3 */
[----:B------:R-:W-:Y:S01]  /*0b90*/  IMAD.IADD R129, R103, 0x1, R129 ;  /* 0x0000000167817824 */ /* 0x000fe200078e0281 */
[----:B------:R-:W-:Y:S05]  /*0ba0*/  @P0 BRA `(.L_x_542) ;  /* 0x0000016000000947 */ /* 0x000fea0003800000 */
[----:B------:R-:W-:Y:S01]  /*0bb0*/  ISETP.GE.AND P2, PT, R164, c[0x0][0x220], PT ;  /* 0x00008800a4007a0c */ /* 0x000fe20003f46270 */
[----:B------:R-:W-:Y:S01]  /*0bc0*/  IMAD R7, R167, c[0x0][0x190], RZ ;  /* 0x00006400a7077a24 */ /* 0x000fe200078e02ff */
[----:B------:R-:W-:Y:S01]  /*0bd0*/  ISETP.GE.AND P1, PT, R156, c[0x0][0x220], PT ;  /* 0x000088009c007a0c */ /* 0x000fe20003f26270 */
[----:B------:R-:W-:Y:S02]  /*0be0*/  IMAD.MOV.U32 R32, RZ, RZ, R26 ;  /* 0x000000ffff207224 */ /* 0x000fe400078e001a */
        /* <DEDUP_REMOVED lines=18> */
.L_x_542:
[----:B------:R-:W-:Y:S05]  /*0d10*/  BSYNC B0 ;  /* 0x0000000000007941 */ /* 0x000fea0003800000 */
.L_x_541:
[----:B------:R-:W-:Y:S01]  /*0d20*/  IADD3 R14, R24, 0x10, RZ ;  /* 0x00000010180e7810 */ /* 0x000fe20007ffe0ff */
[----:B------:R-:W-:Y:S03]  /*0d30*/  BSSY B0, `(.L_x_543) ;  /* 0x000001c000007945 */ /* 0x000fe60003800000 */
[----:B------:R-:W-:-:S13]  /*0d40*/  ISETP.GE.AND P0, PT, R14, R5, PT ;  /* 0x000000050e00720c */ /* 0x000fda0003f06270 */
[----:B------:R-:W-:Y:S05]  /*0d50*/  @P0 BRA `(.L_x_544) ;  /* 0x0000019000000947 */ /* 0x000fea0003800000 */
[----:B------:R-:W-:Y:S01]  /*0d60*/  IADD3 R7, P0, R166, 0x10, RZ ;  /* 0x00000010a6077810 */ /* 0x000fe20007f1e0ff */
[----:B------:R-:W-:Y:S01]  /*0d70*/  IMAD.MOV.U32 R22, RZ, RZ, R26 ;  /* 0x000000ffff167224 */ /* 0x000fe200078e001a */
[----:B------:R-:W-:Y:S02]  /*0d80*/  ISETP.GE.AND P1, PT, R164, c[0x0][0x220], PT ;  /* 0x00008800a4007a0c */ /* 0x000fe40003f26270 */
[----:B------:R-:W-:Y:S01]  /*0d90*/  MOV R23, R33 ;  /* 0x0000002100177202 */ /* 0x000fe20000000f00 */
[----:B------:R-:W-:Y:S01]  /*0da0*/  IMAD.X R6, RZ, RZ, R167, P0 ;  /* 0x000000ffff067224 */ /* 0x000fe200000e06a7 */
[----:B------:R-:W-:-:S03]  /*0db0*/  ISETP.GE.AND P0, PT, R156, c[0x0][0x220], PT ;  /* 0x000088009c007a0c */ /* 0x000fc60003f06270 */
[----:B------:R-:W-:Y:S02]  /*0dc0*/  IMAD R6, R6, c[0x0][0x190], RZ ;  /* 0x0000640006067a24 */ /* 0x000fe400078e02ff */
[----:B------:R-:W-:-:S04]  /*0dd0*/  IMAD.WIDE.U32 R22, R7, c[0x0][0x190], R22 ;  /* 0x0000640007167a25 */ /* 0x000fc800078e0016 */
[----:B------:R-:W-:Y:S01]  /*0de0*/  IMAD R6, R7, c[0x0][0x194], R6 ;  /* 0x0000650007067a24 */ /* 0x000fe200078e0206 */
[----:B-1----:R-:W-:Y:S01]  /*0df0*/  @!P1 LEA R28, P2, R22, c[0x0][0x160], 0x1 ;  /* 0x00005800161c9a11 */ /* 0x002fe200078408ff */
        /* <DEDUP_REMOVED lines=15> */
.L_x_544:
[----:B------:R-:W-:Y:S05]  /*0ef0*/  BSYNC B0 ;  /* 0x0000000000007941 */ /* 0x000fea0003800000 */
.L_x_543:
        /* <DEDUP_REMOVED lines=29> */
.L_x_546:
[----:B------:R-:W-:Y:S05]  /*10d0*/  BSYNC B0 ;  /* 0x0000000000007941 */ /* 0x000fea0003800000 */
.L_x_545:
[----:B------:R-:W-:Y:S01]  /*10e0*/  IADD3 R10, R24, 0x30, RZ ;  /* 0x00000030180a7810 */ /* 0x000fe20007ffe0ff */
[----:B------:R-:W-:Y:S01]  /*10f0*/  IMAD.MOV.U32 R22, RZ, RZ, c[0x0][0x198] ;  /* 0x00006600ff167624 */ /* 0x000fe200078e00ff */
[----:B------:R-:W-:Y:S01]  /*1100*/  BSSY B0, `(.L_x_547) ;  /* 0x000001e000007945 */ /* 0x000fe20003800000 */
[----:B------:R-:W-:Y:S01]  /*1110*/  IMAD.MOV.U32 R17, RZ, RZ, 0x6 ;  /* 0x00000006ff117424 */ /* 0x000fe200078e00ff */
[----:B------:R-:W-:Y:S01]  /*1120*/  ISETP.GE.AND P0, PT, R10, R5, PT ;  /* 0x000000050a00720c */ /* 0x000fe20003f06270 */
[----:B-1----:R-:W-:-:S03]  /*1130*/  IMAD.SHL.U32 R29, R22, 0x40, RZ ;  /* 0x00000040161d7824 */ /* 0x002fc600078e00ff */
[----:B------:R-:W-:-:S09]  /*1140*/  SHF.L.U64.HI R7, R22, R17, c[0x0][0x19c] ;  /* 0x0000670016077619 */ /* 0x000fd20000010211 */
        /* <DEDUP_REMOVED lines=25> */
.L_x_548:
[----:B------:R-:W-:Y:S05]  /*12e0*/  BSYNC B0 ;  /* 0x0000000000007941 */ /* 0x000fea0003800000 */
.L_x_547:
[----:B------:R-:W-:Y:S01]  /*12f0*/  IADD3 R28, R101, -0x1, RZ ;  /* 0xffffffff651c7810 */ /* 0x000fe20007ffe0ff */
[----:B------:R-:W-:Y:S01]  /*1300*/  BSSY B0, `(.L_x_549) ;  /* 0x000001b000007945 */ /* 0x000fe20003800000 */
[----:B------:R-:W-:Y:S02]  /*1310*/  MOV R162, R158 ;  /* 0x0000009e00a27202 */ /* 0x000fe40000000f00 */
[----:B------:R-:W-:Y:S01]  /*1320*/  SHF.R.S32.HI R20, RZ, 0x1f, R28 ;  /* 0x0000001fff147819 */ /* 0x000fe2000001141c */
[C---:B------:R-:W-:Y:S02]  /*1330*/  IMAD R5, R28.reuse, -0x40, R30 ;  /* 0xffffffc01c057824 */ /* 0x040fe400078e021e */
[----:B-1----:R-:W-:Y:S02]  /*1340*/  IMAD R33, R7, R28, RZ ;  /* 0x0000001c07217224 */ /* 0x002fe400078e02ff */
[----:B------:R-:W-:Y:S01]  /*1350*/  IMAD.WIDE.U32 R26, R28, R29, R162 ;  /* 0x0000001d1c1a7225 */ /* 0x000fe200078e00a2 */
[----:B------:R-:W-:-:S03]  /*1360*/  ISETP.GE.AND P0, PT, R24, R5, PT ;  /* 0x000000051800720c */ /* 0x000fc60003f06270 */
[----:B------:R-:W-:-:S05]  /*1370*/  IMAD R33, R20, R29, R33 ;  /* 0x0000001d14217224 */ /* 0x000fca00078e0221 */
[----:B------:R-:W-:-:S05]  /*1380*/  IADD3 R33, R27, R33, RZ ;  /* 0x000000211b217210 */ /* 0x000fca0007ffe0ff */
        /* <DEDUP_REMOVED lines=18> */
.L_x_550:
[----:B------:R-:W-:Y:S05]  /*14b0*/  BSYNC B0 ;  /* 0x0000000000007941 */ /* 0x000fea0003800000 */
.L_x_549:
[----:B------:R-:W-:Y:S01]  /*14c0*/  ISETP.GE.AND P0, PT, R14, R5, PT ;  /* 0x000000050e00720c */ /* 0x000fe20003f06270 */
[----:B------:R-:W-:Y:S01]  /*14d0*/  BSSY B0, `(.L_x_551) ;  /* 0x0000017000007945 */ /* 0x000fe20003800000 */
[C---:B------:R-:W-:Y:S01]  /*14e0*/  SHF.L.U64.HI R148, R22.reuse, R11, c[0x0][0x19c] ;  /* 0x0000670016947619 */ /* 0x040fe2000001020b */
[----:B------:R-:W-:-:S10]  /*14f0*/  IMAD.SHL.U32 R149, R22, 0x10, RZ ;  /* 0x0000001016957824 */ /* 0x000fd400078e00ff */
[----:B------:R-:W-:Y:S05]  /*1500*/  @P0 BRA `(.L_x_552) ;  /* 0x0000013000000947 */ /* 0x000fea0003800000 */
[----:B------:R-:W-:Y:S02]  /*1510*/  ISETP.GE.AND P1, PT, R164, c[0x0][0x220], PT ;  /* 0x00008800a4007a0c */ /* 0x000fe40003f26270 */
[----:B------:R-:W-:Y:S02]  /*1520*/  IADD3 R19, P2, R149, R26, RZ ;  /* 0x0000001a95137210 */ /* 0x000fe40007f5e0ff */
[----:B------:R-:W-:-:S03]  /*1530*/  ISETP.GE.AND P0, PT, R156, c[0x0][0x220], PT ;  /* 0x000088009c007a0c */ /* 0x000fc60003f06270 */
[----:B------:R-:W-:-:S06]  /*1540*/  IMAD.X R6, R148, 0x1, R33, P2 ;  /* 0x0000000194067824 */ /* 0x000fcc00010e0621 */
        /* <DEDUP_REMOVED lines=15> */
.L_x_552:
[----:B------:R-:W-:Y:S05]  /*1640*/  BSYNC B0 ;  /* 0x0000000000007941 */ /* 0x000fea0003800000 */
.L_x_551:
[----:B------:R-:W-:Y:S01]  /*1650*/  ISETP.GE.AND P0, PT, R12, R5, PT ;  /* 0x000000050c00720c */ /* 0x000fe20003f06270 */
[----:B------:R-:W-:-:S12]  /*1660*/  BSSY B0, `(.L_x_553) ;  /* 0x0000016000007945 */ /* 0x000fd80003800000 */
[----:B------:R-:W-:Y:S05]  /*1670*/  @P0 BRA `(.L_x_554) ;  /* 0x0000014000000947 */ /* 0x000fea0003800000 */
[----:B------:R-:W-:Y:S01]  /*1680*/  ISETP.GE.AND P1, PT, R164, c[0x0][0x220], PT ;  /* 0x00008800a4007a0c */ /* 0x000fe20003f26270 */
[----:B------:R-:W-:Y:S01]  /*1690*/  IMAD.MOV.U32 R23, RZ, RZ, c[0x0][0x19c] ;  /* 0x00006700ff177624 */ /* 0x000fe200078e00ff */
[----:B------:R-:W-:Y:S02]  /*16a0*/  LEA R19, P2, R22, R26, 0x5 ;  /* 0x0000001a16137211 */ /* 0x000fe400078428ff */
[----:B------:R-:W-:Y:S02]  /*16b0*/  ISETP.GE.AND P0, PT, R156, c[0x0][0x220], PT ;  /* 0x000088009c007a0c */ /* 0x000fe40003f06270 */
[----:B------:R-:W-:-:S07]  /*16c0*/  LEA.HI.X R6, R22, R33, R23, 0x5, P2 ;  /* 0x0000002116067211 */ /* 0x000fce00010f2c17 */
        /* <DEDUP_REMOVED lines=15> */
.L_x_554:
[----:B------:R-:W-:Y:S05]  /*17c0*/  BSYNC B0 ;  /* 0x0000000000007941 */ /* 0x000fea0003800000 */
.L_x_553:
[----:B------:R-:W-:Y:S01]  /*17d0*/  ISETP.GE.AND P0, PT, R10, R5, PT ;  /* 0x000000050a00720c */ /* 0x000fe20003f06270 */
[----:B------:R-:W-:Y:S01]  /*17e0*/  IMAD.MOV.U32 R6, RZ, RZ, c[0x0][0x1a0] ;  /* 0x00006800ff067624 */ /* 0x000fe200078e00ff */
[----:B------:R-:W-:Y:S03]  /*17f0*/  BSSY B0, `(.L_x_555) ;  /* 0x000001a000007945 */ /* 0x000fe60003800000 */
[C---:B------:R-:W-:Y:S01]  /*1800*/  IMAD.SHL.U32 R151, R6.reuse, 0x40, RZ ;  /* 0x0000004006977824 */ /* 0x040fe200078e00ff */
[----:B------:R-:W-:-:S07]  /*1810*/  SHF.L.U64.HI R150, R6, R17, c[0x0][0x1a4] ;  /* 0x0000690006967619 */ /* 0x000fce0000010211 */
[----:B------:R-:W-:Y:S05]  /*1820*/  @P0 BRA `(.L_x_556) ;  /* 0x0000016000000947 */ /* 0x000fea0003800000 */
[----:B------:R-:W-:Y:S01]  /*1830*/  ISETP.GE.AND P1, PT, R164, c[0x0][0x220], PT ;  /* 0x00008800a4007a0c */ /* 0x000fe20003f26270 */
[----:B------:R-:W-:Y:S01]  /*1840*/  IMAD.MOV.U32 R32, RZ, RZ, R26 ;  /* 0x000000ffff207224 */ /* 0x000fe200078e001a */
[----:B------:R-:W-:Y:S01]  /*1850*/  ULDC UR4, c[0x0][0x19c] ;  /* 0x0000670000047ab9 */ /* 0x000fe20000000800 */
[----:B------:R-:W-:Y:S01]  /*1860*/  ISETP.GE.AND P0, PT, R156, c[0x0][0x220], PT ;  /* 0x000088009c007a0c */ /* 0x000fe20003f06270 */
[----:B------:R-:W-:Y:S01]  /*1870*/  UIMAD UR4, UR4, 0x30, URZ ;  /* 0x00000030040478a4 */ /* 0x000fe2000f8e023f */
[----:B------:R-:W-:-:S05]  /*1880*/  IMAD.WIDE.U32 R32, R22, 0x30, R32 ;  /* 0x0000003016207825 */ /* 0x000fca00078e0020 */
[----:B------:R-:W-:-:S03]  /*1890*/  IADD3 R17, R33, UR4, RZ ;  /* 0x0000000421117c10 */ /* 0x000fc6000fffe0ff */
        /* <DEDUP_REMOVED lines=9> */
[----:B--2---:R-:W-:-:S04]  /*1930*/  LEA R22, P0, R32, c[0x0][0x168], 0x1 ;  /* 0x00005a0020167a11 */ /* 0x004fc800078008ff */
[----:B------:R-:W-:-:S05]  /*1940*/  LEA.HI.X R23, R32, c[0x0][0x16c], R17, 0x1, P0 ;  /* 0x00005b0020177a11 */ /* 0x000fca00000f0c11 */
[----:B------:R-:W-:Y:S01]  /*1950*/  @!PT LDS RZ, [RZ] ;  /* 0x00000000fffff984 */ /* 0x000fe20000000800 */
[----:B------:R-:W-:Y:S01]  /*1960*/  @!PT LDS RZ, [RZ] ;  /* 0x00000000fffff984 */ /* 0x000fe20000000800 */
[----:B------:R-:W-:Y:S01]  /*1970*/  @!PT LDS RZ, [RZ] ;  /* 0x00000000fffff984 */ /* 0x000fe20000000800 */
[----:B------:R2:W-:Y:S04]  /*1980*/  LDGSTS.E.BYPASS.LTC128B.128 [R155+0x7800], [R22.64+0x80] ;  /* 0x07800080169b7fae */ /* 0x0005e8000b901d46 */
.L_x_556:
[----:B------:R-:W-:Y:S05]  /*1990*/  BSYNC B0 ;  /* 0x0000000000007941 */ /* 0x000fea0003800000 */
.L_x_555:
[----:B------:R-:W0:Y:S01]  /*19a0*/  LDGDEPBAR ;  /* 0x00000000000079af */ /* 0x000e220000000000 */
[----:B--2---:R-:W-:Y:S01]  /*19b0*/  SHF.R.S32.HI R22, RZ, 0x4, R15 ;  /* 0x00000004ff167819 */ /* 0x004fe2000001140f */
[----:B------:R-:W-:Y:S01]  /*19c0*/  IMAD.SHL.U32 R146, R9, 0x40, RZ ;  /* 0x0000004009927824 */ /* 0x000fe200078e00ff */
[----:B------:R-:W-:Y:S01]  /*19d0*/  ISETP.GE.AND P0, PT, R24, R5, PT ;  /* 0x000000051800720c */ /* 0x000fe20003f06270 */
[----:B------:R-:W-:Y:S01]  /*19e0*/  IMAD.SHL.U32 R4, R4, 0x40, RZ ;  /* 0x0000004004047824 */ /* 0x000fe200078e00ff */
[----:B------:R-:W-:Y:S01]  /*19f0*/  LEA.HI R17, R15, R22, RZ, 0x1 ;  /* 0x000000160f117211 */ /* 0x000fe200078f08ff */
[----:B------:R-:W-:Y:S01]  /*1a00*/  IMAD.SHL.U32 R19, R24, 0x8, RZ ;  /* 0x0000000818137824 */ /* 0x000fe200078e00ff */
[----:B------:R-:W-:Y:S01]  /*1a10*/  SHF.R.S32.HI R154, RZ, 0x1f, R21 ;  /* 0x0000001fff9a7819 */ /* 0x000fe20000011415 */
[----:B------:R-:W-:Y:S01]  /*1a20*/  IMAD.SHL.U32 R13, R13, 0x40, RZ ;  /* 0x000000400d0d7824 */ /* 0x000fe200078e00ff */
[----:B------:R-:W-:Y:S01]  /*1a30*/  LOP3.LUT R17, R17, 0xfffffffe, RZ, 0xc0, !PT ;  /* 0xfffffffe11117812 */ /* 0x000fe200078ec0ff */
[----:B------:R-:W-:Y:S01]  /*1a40*/  IMAD R31, R16, 0x10, R18 ;  /* 0x00000010101f7824 */ /* 0x000fe200078e0212 */
[----:B------:R-:W-:Y:S01]  /*1a50*/  LOP3.LUT R146, R146, 0x1c0, RZ, 0xc0, !PT ;  /* 0x000001c092927812 */ /* 0x000fe200078ec0ff */
[----:B------:R-:W-:Y:S01]  /*1a60*/  IMAD.MOV.U32 R128, RZ, RZ, R102 ;  /* 0x000000ffff807224 */ /* 0x000fe200078e0066 */
[----:B------:R-:W-:Y:S01]  /*1a70*/  LOP3.LUT R4, R4, 0x1c0, RZ, 0xc0, !PT ;  /* 0x000001c004047812 */ /* 0x000fe200078ec0ff */
[----:B------:R-:W-:Y:S01]  /*1a80*/  IMAD.IADD R17, R22, 0x1, -R17 ;  /* 0x0000000116117824 */ /* 0x000fe200078e0a11 */
[----:B------:R-:W-:Y:S01]  /*1a90*/  SHF.R.S32.HI R153, RZ, 0x1f, R16 ;  /* 0x0000001fff997819 */ /* 0x000fe20000011410 */
[----:B------:R-:W-:Y:S01]  /*1aa0*/  IMAD.SHL.U32 R92, R92, 0x2, RZ ;  /* 0x000000025c5c7824 */ /* 0x000fe200078e00ff */
[----:B------:R-:W-:Y:S01]  /*1ab0*/  LEA.HI R154, R154, R21, RZ, 0x2 ;  /* 0x000000159a9a7211 */ /* 0x000fe200078f10ff */
[----:B------:R-:W-:Y:S01]  /*1ac0*/  IMAD.SHL.U32 R15, R17, 0x8, RZ ;  /* 0x00000008110f7824 */ /* 0x000fe200078e00ff */
[----:B------:R-:W-:Y:S01]  /*1ad0*/  LOP3.LUT R19, R146, 0x8, R19, 0xf8, !PT ;  /* 0x0000000892137812 */ /* 0x000fe200078ef813 */
[----:B------:R-:W-:Y:S01]  /*1ae0*/  BSSY B0, `(.L_x_557) ;  /* 0x000002e000007945 */ /* 0x000fe20003800000 */
[----:B------:R-:W-:-:S02]  /*1af0*/  SHF.R.U32.HI R146, RZ, 0x3, R146 ;  /* 0x00000003ff927819 */ /* 0x000fc40000011692 */
[----:B------:R-:W-:Y:S01]  /*1b00*/  LOP3.LUT R15, R4, 0x8, R15, 0xf8, !PT ;  /* 0x00000008040f7812 */ /* 0x000fe200078ef80f */
[----:B------:R-:W-:-:S04]  /*1b10*/  DEPBAR.LE SB0, 0x0 ;  /* 0x000080000000791a */ /* 0x000fc80000000000 */
[----:B------:R-:W-:Y:S01]  /*1b20*/  BAR.SYNC.DEFER_BLOCKING 0x0 ;  /* 0x0000000000007b1d */ /* 0x000fe20000010000 */
[----:B------:R-:W-:Y:S02]  /*1b30*/  LEA.HI R153, R153, R16, RZ, 0x2 ;  /* 0x0000001099997211 */ /* 0x000fe400078f10ff */
[----:B------:R-:W-:Y:S02]  /*1b40*/  SHF.R.U32.HI R4, RZ, 0x3, R4 ;  /* 0x00000003ff047819 */ /* 0x000fe40000011604 */
[----:B------:R-:W-:Y:S02]  /*1b50*/  LOP3.LUT R13, R13, 0xfffffe00, RZ, 0xc0, !PT ;  /* 0xfffffe000d0d7812 */ /* 0x000fe400078ec0ff */
[----:B------:R-:W-:Y:S02]  /*1b60*/  SHF.R.S32.HI R154, RZ, 0x2, R154 ;  /* 0x00000002ff9a7819 */ /* 0x000fe4000001149a */
[----:B------:R-:W-:Y:S01]  /*1b70*/  LOP3.LUT R146, R19, R146, RZ, 0x3c, !PT ;  /* 0x0000009213927212 */ /* 0x000fe200078e3cff */
[----:B------:R-:W-:Y:S01]  /*1b80*/  IMAD R19, R150, R28, RZ ;  /* 0x0000001c96137224 */ /* 0x000fe200078e02ff */
[----:B------:R-:W-:Y:S01]  /*1b90*/  LOP3.LUT R153, R153, 0xfffffffc, RZ, 0xc0, !PT ;  /* 0xfffffffc99997812 */ /* 0x000fe200078ec0ff */
[C---:B------:R-:W-:Y:S01]  /*1ba0*/  IMAD R147, R16.reuse, 0x400, R13 ;  /* 0x0000040010937824 */ /* 0x040fe200078e020d */
[----:B------:R-:W-:Y:S01]  /*1bb0*/  LOP3.LUT R4, R15, R4, RZ, 0x3c, !PT ;  /* 0x000000040f047212 */ /* 0x000fe200078e3cff */
[----:B------:R-:W-:Y:S01]  /*1bc0*/  IMAD R146, R17, 0x200, R146 ;  /* 0x0000020011927824 */ /* 0x000fe200078e0292 */
[----:B------:R-:W-:Y:S01]  /*1bd0*/  IADD3 R31, R31, 0x1, R154 ;  /* 0x000000011f1f7810 */ /* 0x000fe20007ffe09a */
[----:B------:R-:W-:Y:S01]  /*1be0*/  IMAD.IADD R153, R16, 0x1, -R153 ;  /* 0x0000000110997824 */ /* 0x000fe200078e0a99 */
[----:B------:R-:W-:Y:S01]  /*1bf0*/  LOP3.LUT R92, R92, 0x6, RZ, 0xc0, !PT ;  /* 0x000000065c5c7812 */ /* 0x000fe200078ec0ff */
[----:B------:R-:W-:Y:S01]  /*1c00*/  IMAD R19, R20, R151, R19 ;  /* 0x0000009714137224 */ /* 0x000fe200078e0213 */
[----:B------:R-:W-:Y:S01]  /*1c10*/  IADD3 R31, R30, R31, -R157 ;  /* 0x0000001f1e1f7210 */ /* 0x000fe20007ffe89d */
[----:B------:R-:W-:-:S03]  /*1c20*/  IMAD.WIDE.U32 R16, R28, R151, R128 ;  /* 0x000000971c107225 */ /* 0x000fc600078e0080 */
[----:B------:R-:W-:Y:S01]  /*1c30*/  IADD3 R31, R31, c[0x0][0x2e8], RZ ;  /* 0x0000ba001f1f7a10 */ /* 0x000fe20007ffe0ff */
[----:B------:R2:W-:Y:S01]  /*1c40*/  @P0 STS.128 [R155+0x8000], RZ ;  /* 0x008000ff9b000388 */ /* 0x0005e20000000c00 */
[C---:B------:R-:W-:Y:S01]  /*1c50*/  IMAD.IADD R147, R4.reuse, 0x1, R147 ;  /* 0x0000000104937824 */ /* 0x040fe200078e0293 */
[----:B------:R-:W-:Y:S01]  /*1c60*/  LOP3.LUT R4, R4, R13, RZ, 0xfc, !PT ;  /* 0x0000000d04047212 */ /* 0x000fe200078efcff */
[----:B------:R-:W-:Y:S01]  /*1c70*/  IMAD.IADD R19, R17, 0x1, R19 ;  /* 0x0000000111137824 */ /* 0x000fe200078e0213 */
[----:B------:R2:W-:Y:S01]  /*1c80*/  @P0 STS.128 [R155+0xa000], RZ ;  /* 0x00a000ff9b000388 */ /* 0x0005e20000000c00 */
[----:B------:R-:W-:Y:S01]  /*1c90*/  IMAD.SHL.U32 R147, R147, 0x2, RZ ;  /* 0x0000000293937824 */ /* 0x000fe200078e00ff */
        /* <DEDUP_REMOVED lines=18> */
.L_x_558:
[----:B------:R-:W-:Y:S05]  /*1dc0*/  BSYNC B0 ;  /* 0x0000000000007941 */ /* 0x000fea0003800000 */
.L_x_557:
[----:B------:R-:W-:Y:S01]  /*1dd0*/  ISETP.GE.AND P0, PT, R14, R5, PT ;  /* 0x000000050e00720c */ /* 0x000fe20003f06270 */
[----:B------:R-:W-:Y:S01]  /*1de0*/  BSSY B0, `(.L_x_559) ;  /* 0x0000019000007945 */ /* 0x000fe20003800000 */
[C---:B------:R-:W-:Y:S01]  /*1df0*/  SHF.L.U64.HI R160, R6.reuse, R11, c[0x0][0x1a4] ;  /* 0x0000690006a07619 */ /* 0x040fe2000001020b */
[----:B------:R-:W-:-:S10]  /*1e00*/  IMAD.SHL.U32 R161, R6, 0x10, RZ ;  /* 0x0000001006a17824 */ /* 0x000fd400078e00ff */
[----:B------:R4:W-:Y:S04]  /*1e10*/  @P0 STS.128 [R155+0x8800], RZ ;  /* 0x008800ff9b000388 */ /* 0x0009e80000000c00 */
[----:B------:R4:W-:Y:S01]  /*1e20*/  @P0 STS.128 [R155+0xa800], RZ ;  /* 0x00a800ff9b000388 */ /* 0x0009e20000000c00 */
[----:B------:R-:W-:Y:S05]  /*1e30*/  @P0 BRA `(.L_x_560) ;  /* 0x0000013000000947 */ /* 0x000fea0003800000 */
[----:B------:R-:W-:Y:S02]  /*1e40*/  ISETP.GE.AND P1, PT, R164, c[0x0][0x220], PT ;  /* 0x00008800a4007a0c */ /* 0x000fe40003f26270 */
[----:B------:R-:W-:Y:S02]  /*1e50*/  IADD3 R14, P2, R161, R16, RZ ;  /* 0x00000010a10e7210 */ /* 0x000fe40007f5e0ff */
[----:B------:R-:W-:-:S03]  /*1e60*/  ISETP.GE.AND P0, PT, R156, c[0x0][0x220], PT ;  /* 0x000088009c007a0c */ /* 0x000fc60003f06270 */
[----:B------:R-:W-:-:S06]  /*1e70*/  IMAD.X R11, R160, 0x1, R19, P2 ;  /* 0x00000001a00b7824 */ /* 0x000fcc00010e0613 */
[C---:B---3--:R-:W-:Y:S01]  /*1e80*/  @!P1 LEA R20, P2, R14.reuse, c[0x0][0x170], 0x1 ;  /* 0x00005c000e149a11 */ /* 0x048fe200078408ff */
        /* <DEDUP_REMOVED lines=14> */
.L_x_560:
[----:B------:R-:W-:Y:S05]  /*1f70*/  BSYNC B0 ;  /* 0x0000000000007941 */ /* 0x000fea0003800000 */
.L_x_559:
[----:B------:R-:W-:Y:S01]  /*1f80*/  ISETP.GE.AND P0, PT, R12, R5, PT ;  /* 0x000000050c00720c */ /* 0x000fe20003f06270 */
[----:B------:R-:W-:-:S12]  /*1f90*/  BSSY B0, `(.L_x_561) ;  /* 0x0000018000007945 */ /* 0x000fd80003800000 */
[----:B------:R1:W-:Y:S04]  /*1fa0*/  @P0 STS.128 [R155+0x9000], RZ ;  /* 0x009000ff9b000388 */ /* 0x0003e80000000c00 */
[----:B------:R1:W-:Y:S01]  /*1fb0*/  @P0 STS.128 [R155+0xb000], RZ ;  /* 0x00b000ff9b000388 */ /* 0x0003e20000000c00 */
[----:B------:R-:W-:Y:S05]  /*1fc0*/  @P0 BRA `(.L_x_562) ;  /* 0x0000014000000947 */ /* 0x000fea0003800000 */
[----:B------:R-:W-:Y:S01]  /*1fd0*/  ISETP.GE.AND P1, PT, R164, c[0x0][0x220], PT ;  /* 0x00008800a4007a0c */ /* 0x000fe20003f26270 */
[----:B------:R-:W-:Y:S01]  /*1fe0*/  IMAD.MOV.U32 R11, RZ, RZ, c[0x0][0x1a4] ;  /* 0x00006900ff0b7624 */ /* 0x000fe200078e00ff */
[----:B------:R-:W-:Y:S02]  /*1ff0*/  LEA R12, P2, R6, R16, 0x5 ;  /* 0x00000010060c7211 */ /* 0x000fe400078428ff */
[----:B------:R-:W-:Y:S02]  /*2000*/  ISETP.GE.AND P0, PT, R156, c[0x0][0x220], PT ;  /* 0x000088009c007a0c */ /* 0x000fe40003f06270 */
[----:B------:R-:W-:-:S07]  /*2010*/  LEA.HI.X R11, R6, R19, R11, 0x5, P2 ;  /* 0x00000013060b7211 */ /* 0x000fce00010f2c0b */
        /* <DEDUP_REMOVED lines=15> */
.L_x_562:
[----:B------:R-:W-:Y:S05]  /*2110*/  BSYNC B0 ;  /* 0x0000000000007941 */ /* 0x000fea0003800000 */
.L_x_561:
[----:B------:R-:W-:Y:S01]  /*2120*/  ISETP.GE.AND P0, PT, R10, R5, PT ;  /* 0x000000050a00720c */ /* 0x000fe20003f06270 */
[----:B------:R-:W-:Y:S03]  /*2130*/  BSSY B0, `(.L_x_563) ;  /* 0x000001d000007945 */ /* 0x000fe60003800000 */
[----:B------:R-:W-:-:S05]  /*2140*/  R2P PR, R9, 0x6 ;  /* 0x0000000609007804 */ /* 0x000fca0000000000 */
[----:B------:R-:W-:Y:S02]  /*2150*/  SEL R5, R8, 0xfffffff0, !P1 ;  /* 0xfffffff008057807 */ /* 0x000fe40004800000 */
[----:B------:R-:W-:Y:S02]  /*2160*/  SEL R3, R3, 0xffffffe0, !P2 ;  /* 0xffffffe003037807 */ /* 0x000fe40005000000 */
[----:B------:R1:W-:Y:S04]  /*2170*/  @P0 STS.128 [R155+0x9800], RZ ;  /* 0x009800ff9b000388 */ /* 0x0003e80000000c00 */
[----:B------:R1:W-:Y:S01]  /*2180*/  @P0 STS.128 [R155+0xb800], RZ ;  /* 0x00b800ff9b000388 */ /* 0x0003e20000000c00 */
        /* <DEDUP_REMOVED lines=23> */
.L_x_564:
[----:B------:R-:W-:Y:S05]  /*2300*/  BSYNC B0 ;  /* 0x0000000000007941 */ /* 0x000fea0003800000 */
.L_x_563:
[----:B------:R-:W-:Y:S01]  /*2310*/  IMAD.SHL.U32 R146, R146, 0x2, RZ ;  /* 0x0000000292927824 */ /* 0x000fe200078e00ff */
[----:B------:R-:W-:Y:S01]  /*2320*/  LDSM.16.M88.4 R16, [R147] ;  /* 0x000000009310783b */ /* 0x000fe20000000200 */
[--C-:B------:R-:W-:Y:S01]  /*2330*/  IMAD R145, R2, 0x2, R147.reuse ;  /* 0x0000000202917824 */ /* 0x100fe200078e0293 */
[----:B------:R-:W-:Y:S01]  /*2340*/  IMNMX R131, R31, R30, PT ;  /* 0x0000001e1f837217 */ /* 0x000fe20003800200 */
[--C-:B------:R-:W-:Y:S01]  /*2350*/  IMAD R93, R5, 0x2, R146.reuse ;  /* 0x00000002055d7824 */ /* 0x100fe200078e0292 */
[----:B------:R-:W5:Y:S01]  /*2360*/  LDSM.16.M88.4 R44, [R146+0x4000] ;  /* 0x00400000922c783b */ /* 0x000f620000000200 */
[----:B------:R-:W-:Y:S01]  /*2370*/  IMAD R143, R0, 0x2, R147 ;  /* 0x00000002008f7824 */ /* 0x000fe200078e0293 */
[----:B------:R-:W-:Y:S01]  /*2380*/  IADD3 R6, R146, 0x4000, RZ ;  /* 0x0000400092067810 */ /* 0x000fe20007ffe0ff */
[----:B------:R-:W-:Y:S01]  /*2390*/  IMAD R139, R3, 0x2, R146 ;  /* 0x00000002038b7824 */ /* 0x000fe200078e0292 */
[----:B------:R-:W1:Y:S01]  /*23a0*/  LDSM.16.M88.4 R36, [R146+0x4800] ;  /* 0x004800009224783b */ /* 0x000e620000000200 */
[----:B------:R-:W-:-:S02]  /*23b0*/  IMAD R142, R0, 0x2, R145 ;  /* 0x00000002008e7824 */ /* 0x000fc400078e0291 */
[----:B------:R-:W-:Y:S01]  /*23c0*/  IMAD R144, R5, 0x2, R6 ;  /* 0x0000000205907824 */ /* 0x000fe200078e0206 */
[----:B------:R-:W2:Y:S01]  /*23d0*/  LDSM.16.M88.4 R24, [R146+0x5000] ;  /* 0x005000009218783b */ /* 0x000ea20000000200 */
[----:B------:R-:W-:Y:S02]  /*23e0*/  IMAD R92, R28, 0x40, R92 ;  /* 0x000000401c5c7824 */ /* 0x000fe400078e025c */
[----:B------:R-:W-:Y:S01]  /*23f0*/  IMAD R141, R3, 0x2, R144 ;  /* 0x00000002038d7824 */ /* 0x000fe200078e0290 */
[----:B------:R-:W3:Y:S01]  /*2400*/  LDSM.16.M88.4 R68, [R146+0x5800] ;  /* 0x005800009244783b */ /* 0x000ee20000000200 */
[----:B------:R-:W-:Y:S02]  /*2410*/  IADD3 R3, R31, 0x8, RZ ;  /* 0x000000081f037810 */ /* 0x000fe40007ffe0ff */
[----:B------:R-:W-:Y:S01]  /*2420*/  IADD3 R5, R92, 0x1, RZ ;  /* 0x000000015c057810 */ /* 0x000fe20007ffe0ff */
[----:B------:R-:W-:Y:S01]  /*2430*/  LDSM.16.M88.4 R60, [R145] ;  /* 0x00000000913c783b */ /* 0x000fe20000000200 */
[----:B------:R-:W-:-:S02]  /*2440*/  IMNMX R130, R3, R30, PT ;  /* 0x0000001e03827217 */ /* 0x000fc40003800200 */
[C---:B------:R-:W-:Y:S01]  /*2450*/  IADD3 R3, R92.reuse, 0x8, RZ ;  /* 0x000000085c037810 */ /* 0x040fe20007ffe0ff */
[----:B------:R-:W4:Y:S01]  /*2460*/  LDSM.16.M88.4 R88, [R93+0x4000] ;  /* 0x004000005d58783b */ /* 0x000f220000000200 */
[CC--:B------:R-:W-:Y:S02]  /*2470*/  ISETP.GE.AND P3, PT, R5.reuse, R131.reuse, PT ;  /* 0x000000830500720c */ /* 0x0c0fe40003f66270 */
[----:B------:R-:W-:Y:S01]  /*2480*/  ISETP.GE.AND P4, PT, R5, R130, PT ;  /* 0x000000820500720c */ /* 0x000fe20003f86270 */
[----:B------:R-:W2:Y:S01]  /*2490*/  LDSM.16.M88.4 R56, [R93+0x4800] ;  /* 0x004800005d38783b */ /* 0x000ea20000000200 */
[C---:B------:R-:W-:Y:S02]  /*24a0*/  IADD3 R6, R92.reuse, 0x9, RZ ;  /* 0x000000095c067810 */ /* 0x040fe40007ffe0ff */
[----:B------:R-:W-:Y:S01]  /*24b0*/  IADD3 R5, R92, 0x10, RZ ;  /* 0x000000105c057810 */ /* 0x000fe20007ffe0ff */
[----:B------:R-:W2:Y:S01]  /*24c0*/  LDSM.16.M88.4 R52, [R93+0x5000] ;  /* 0x005000005d34783b */ /* 0x000ea20000000200 */
[----:B------:R-:W-:-:S02]  /*24d0*/  ISETP.GE.AND P5, PT, R3, R131, PT ;  /* 0x000000830300720c */ /* 0x000fc40003fa6270 */
[-C--:B------:R-:W-:Y:S01]  /*24e0*/  ISETP.GE.AND P0, PT, R3, R130.reuse, PT ;  /* 0x000000820300720c */ /* 0x080fe20003f06270 */
[----:B-1----:R-:W-:Y:S01]  /*24f0*/  LDSM.16.M88.4 R12, [R143] ;  /* 0x000000008f0c783b */ /* 0x002fe20000000200 */
[----:B------:R-:W-:Y:S02]  /*2500*/  IADD3 R3, R92, 0x11, RZ ;  /* 0x000000115c037810 */ /* 0x000fe40007ffe0ff */
[CC--:B------:R-:W-:Y:S01]  /*2510*/  ISETP.GE.AND P2, PT, R6.reuse, R131.reuse, PT ;  /* 0x000000830600720c */ /* 0x0c0fe20003f46270 */
[----:B------:R-:W1:Y:S01]  /*2520*/  LDSM.16.M88.4 R8, [R139+0x4000] ;  /* 0x004000008b08783b */ /* 0x000e620000000200 */
[----:B------:R-:W-:Y:S02]  /*2530*/  ISETP.GE.AND P1, PT, R5, R131, PT ;  /* 0x000000830500720c */ /* 0x000fe40003f26270 */
[----:B------:R-:W-:Y:S01]  /*2540*/  ISETP.GE.AND P6, PT, R6, R130, PT ;  /* 0x000000820600720c */ /* 0x000fe20003fc6270 */
[C---:B-----5:R-:W-:Y:S01]  /*2550*/  HMMA.16816.F32.BF16 R64, R16.reuse, R44, RZ ;  /* 0x0000002c1040723c */ /* 0x060fe200000418ff */
[----:B------:R-:W5:Y:S04]  /*2560*/  LDSM.16.M88.4 R48, [R93+0x5800] ;  /* 0x005800005d30783b */ /* 0x000f680000000200 */
[----:B------:R-:W-:Y:S03]  /*2570*/  LDSM.16.M88.4 R84, [R139+0x5000] ;  /* 0x005000008b54783b */ /* 0x000fe60000000200 */
[C---:B------:R-:W-:Y:S01]  /*2580*/  HMMA.16816.F32.BF16 R44, R16.reuse, R46, RZ ;  /* 0x0000002e102c723c */ /* 0x040fe200000418ff */
[----:B------:R-:W-:Y:S04]  /*2590*/  LDSM.16.M88.4 R76, [R142] ;  /* 0x000000008e4c783b */ /* 0x000fe80000000200 */
[----:B------:R-:W-:Y:S03]  /*25a0*/  LDSM.16.M88.4 R72, [R141] ;  /* 0x000000008d48783b */ /* 0x000fe60000000200 */
[C---:B------:R-:W-:Y:S01]  /*25b0*/  HMMA.16816.F32.BF16 R40, R16.reuse, R36, RZ ;  /* 0x000000241028723c */ /* 0x040fe200000418ff */
[----:B------:R-:W-:Y:S04]  /*25c0*/  LDSM.16.M88.4 R80, [R139+0x5800] ;  /* 0x005800008b50783b */ /* 0x000fe80000000200 */
[----:B------:R-:W0:Y:S03]  /*25d0*/  LDGDEPBAR ;  /* 0x00000000000079af */ /* 0x000e260000000000 */
[C---:B------:R-:W-:Y:S08]  /*25e0*/  HMMA.16816.F32.BF16 R36, R16.reuse, R38, RZ ;  /* 0x000000261024723c */ /* 0x040ff000000418ff */
[C---:B--2---:R-:W-:Y:S08]  /*25f0*/  HMMA.16816.F32.BF16 R32, R16.reuse, R24, RZ ;  /* 0x000000181020723c */ /* 0x044ff000000418ff */
[C---:B------:R-:W-:Y:S08]  /*2600*/  HMMA.16816.F32.BF16 R24, R16.reuse, R26, RZ ;  /* 0x0000001a1018723c */ /* 0x040ff000000418ff */
[C---:B---3--:R-:W-:Y:S08]  /*2610*/  HMMA.16816.F32.BF16 R20, R16.reuse, R68, RZ ;  /* 0x000000441014723c */ /* 0x048ff000000418ff */
[----:B------:R-:W-:Y:S01]  /*2620*/  HMMA.16816.F32.BF16 R16, R16, R70, RZ ;  /* 0x000000461010723c */ /* 0x000fe200000418ff */
[----:B------:R-:W2:Y:S07]  /*2630*/  LDSM.16.M88.4 R68, [R139+0x4800] ;  /* 0x004800008b44783b */ /* 0x000eae0000000200 */
[C---:B----4-:R-:W-:Y:S08]  /*2640*/  HMMA.16816.F32.BF16 R64, R60.reuse, R88, R64 ;  /* 0x000000583c40723c */ /* 0x050ff00000041840 */
[C---:B------:R-:W-:Y:S01]  /*2650*/  HMMA.16816.F32.BF16 R44, R60.reuse, R90, R44 ;  /* 0x0000005a3c2c723c */ /* 0x040fe2000004182c */
[----:B------:R-:W3:Y:S07]  /*2660*/  LDSM.16.M88.4 R88, [R141+0x800] ;  /* 0x000800008d58783b */ /* 0x000eee0000000200 */
[C---:B------:R-:W-:Y:S08]  /*2670*/  HMMA.16816.F32.BF16 R40, R60.reuse, R56, R40 ;  /* 0x000000383c28723c */ /* 0x040ff00000041828 */
[C---:B------:R-:W-:Y:S01]  /*2680*/  HMMA.16816.F32.BF16 R36, R60.reuse, R58, R36 ;  /* 0x0000003a3c24723c */ /* 0x040fe20000041824 */
[----:B------:R-:W-:Y:S07]  /*2690*/  LDSM.16.M88.4 R56, [R141+0x1800] ;  /* 0x001800008d38783b */ /* 0x000fee0000000200 */
[C---:B------:R-:W-:Y:S08]  /*26a0*/  HMMA.16816.F32.BF16 R32, R60.reuse, R52, R32 ;  /* 0x000000343c20723c */ /* 0x040ff00000041820 */
[----:B------:R-:W-:Y:S01]  /*26b0*/  HMMA.16816.F32.BF16 R24, R60, R54, R24 ;  /* 0x000000363c18723c */ /* 0x000fe20000041818 */
[----:B------:R-:W-:Y:S07]  /*26c0*/  LDSM.16.M88.4 R52, [R147+0x2000] ;  /* 0x002000009334783b */ /* 0x000fee0000000200 */
[C---:B-1----:R-:W-:Y:S08]  /*26d0*/  HMMA.16816.F32.BF16 R64, R12.reuse, R8, R64 ;  /* 0x000000080c40723c */ /* 0x042ff00000041840 */
[----:B------:R-:W-:Y:S01]  /*26e0*/  HMMA.16816.F32.BF16 R44, R12, R10, R44 ;  /* 0x0000000a0c2c723c */ /* 0x000fe2000004182c */
[----:B------:R-:W-:Y:S07]  /*26f0*/  LDSM.16.M88.4 R8, [R93+0x6000] ;  /* 0x006000005d08783b */ /* 0x000fee0000000200 */
[C---:B-----5:R-:W-:Y:S08]  /*2700*/  HMMA.16816.F32.BF16 R20, R60.reuse, R48, R20 ;  /* 0x000000303c14723c */ /* 0x060ff00000041814 */
[----:B------:R-:W-:Y:S01]  /*2710*/  HMMA.16816.F32.BF16 R16, R60, R50, R16 ;  /* 0x000000323c10723c */ /* 0x000fe20000041810 */
[----:B------:R-:W1:Y:S04]  /*2720*/  LDSM.16.M88.4 R60, [R141+0x1000] ;  /* 0x001000008d3c783b */ /* 0x000e680000000200 */
[----:B------:R-:W4:Y:S03]  /*2730*/  LDSM.16.M88.4 R48, [R146+0x6000] ;  /* 0x006000009230783b */ /* 0x000f260000000200 */
[C---:B--2---:R-:W-:Y:S08]  /*2740*/  HMMA.16816.F32.BF16 R40, R12.reuse, R68, R40 ;  /* 0x000000440c28723c */ /* 0x044ff00000041828 */
[C---:B------:R-:W-:Y:S01]  /*2750*/  HMMA.16816.F32.BF16 R36, R12.reuse, R70, R36 ;  /* 0x000000460c24723c */ /* 0x040fe20000041824 */
[----:B------:R-:W-:Y:S07]  /*2760*/  LDSM.16.M88.4 R68, [R146+0x7800] ;  /* 0x007800009244783b */ /* 0x000fee0000000200 */
[C---:B------:R-:W-:Y:S08]  /*2770*/  HMMA.16816.F32.BF16 R32, R12.reuse, R84, R32 ;  /* 0x000000540c20723c */ /* 0x040ff00000041820 */
[----:B------:R-:W-:Y:S01]  /*2780*/  HMMA.16816.F32.BF16 R24, R12, R86, R24 ;  /* 0x000000560c18723c */ /* 0x000fe20000041818 */
[----:B------:R-:W2:Y:S07]  /*2790*/  LDSM.16.M88.4 R84, [R146+0x6800] ;  /* 0x006800009254783b */ /* 0x000eae0000000200 */
[C---:B------:R-:W-:Y:S08]  /*27a0*/  HMMA.16816.F32.BF16 R64, R76.reuse, R72, R64 ;  /* 0x000000484c40723c */ /* 0x040ff00000041840 */
[----:B------:R-:W-:Y:S01]  /*27b0*/  HMMA.16816.F32.BF16 R44, R76, R74, R44 ;  /* 0x0000004a4c2c723c */ /* 0x000fe2000004182c */
[----:B------:R-:W-:Y:S07]  /*27c0*/  LDSM.16.M88.4 R72, [R93+0x7800] ;  /* 0x007800005d48783b */ /* 0x000fee0000000200 */
        /* <DEDUP_REMOVED lines=8> */
[----:B------:R-:W-:Y:S01]  /*2850*/  HMMA.16816.F32.BF16 R24, R76, R62, R24 ;  /* 0x0000003e4c18723c */ /* 0x000fe20000041818 */
[----:B------:R-:W-:Y:S07]  /*2860*/  LDSM.16.M88.4 R60, [R143+0x2000] ;  /* 0x002000008f3c783b */ /* 0x000fee0000000200 */
[C---:B----4-:R-:W-:Y:S08]  /*2870*/  HMMA.16816.F32.BF16 R64, R52.reuse, R48, R64 ;  /* 0x000000303440723c */ /* 0x050ff00000041840 */
[----:B------:R-:W-:Y:S01]  /*2880*/  HMMA.16816.F32.BF16 R44, R52, R50, R44 ;  /* 0x00000032342c723c */ /* 0x000fe2000004182c */
[----:B------:R-:W-:Y:S07]  /*2890*/  LDSM.16.M88.4 R48, [R142+0x2000] ;  /* 0x002000008e30783b */ /* 0x000fee0000000200 */
[C---:B------:R-:W-:Y:S08]  /*28a0*/  HMMA.16816.F32.BF16 R20, R76.reuse, R56, R20 ;  /* 0x000000384c14723c */ /* 0x040ff00000041814 */
[----:B------:R-:W-:Y:S01]  /*28b0*/  HMMA.16816.F32.BF16 R16, R76, R58, R16 ;  /* 0x0000003a4c10723c */ /* 0x000fe20000041810 */
[----:B------:R-:W1:Y:S04]  /*28c0*/  LDSM.16.M88.4 R76, [R93+0x7000] ;  /* 0x007000005d4c783b */ /* 0x000e680000000200 */
[----:B------:R-:W4:Y:S03]  /*28d0*/  LDSM.16.M88.4 R56, [R139+0x6000] ;  /* 0x006000008b38783b */ /* 0x000f260000000200 */
[C---:B--2---:R-:W-:Y:S08]  /*28e0*/  HMMA.16816.F32.BF16 R40, R52.reuse, R84, R40 ;  /* 0x000000543428723c */ /* 0x044ff00000041828 */
[C---:B------:R-:W-:Y:S01]  /*28f0*/  HMMA.16816.F32.BF16 R36, R52.reuse, R86, R36 ;  /* 0x000000563424723c */ /* 0x040fe20000041824 */
[----:B------:R-:W2:Y:S07]  /*2900*/  LDSM.16.M88.4 R84, [R139+0x6800] ;  /* 0x006800008b54783b */ /* 0x000eae0000000200 */
[C---:B-----5:R-:W-:Y:S08]  /*2910*/  HMMA.16816.F32.BF16 R32, R52.reuse, R80, R32 ;  /* 0x000000503420723c */ /* 0x060ff00000041820 */
[----:B------:R-:W-:Y:S01]  /*2920*/  HMMA.16816.F32.BF16 R24, R52, R82, R24 ;  /* 0x000000523418723c */ /* 0x000fe20000041818 */
[----:B------:R-:W5:Y:S07]  /*2930*/  LDSM.16.M88.4 R80, [R139+0x7000] ;  /* 0x007000008b50783b */ /* 0x000f6e0000000200 */
[C---:B------:R-:W-:Y:S08]  /*2940*/  HMMA.16816.F32.BF16 R64, R12.reuse, R8, R64 ;  /* 0x000000080c40723c */ /* 0x040ff00000041840 */
[----:B------:R-:W-:Y:S01]  /*2950*/  HMMA.16816.F32.BF16 R44, R12, R10, R44 ;  /* 0x0000000a0c2c723c */ /* 0x000fe2000004182c */
[----:B------:R-:W-:Y:S07]  /*2960*/  LDSM.16.M88.4 R8, [R141+0x2800] ;  /* 0x002800008d08783b */ /* 0x000fee0000000200 */
[C---:B------:R-:W-:Y:S08]  /*2970*/  HMMA.16816.F32.BF16 R20, R52.reuse, R68, R20 ;  /* 0x000000443414723c */ /* 0x040ff00000041814 */
[----:B------:R-:W-:Y:S01]  /*2980*/  HMMA.16816.F32.BF16 R16, R52, R70, R16 ;  /* 0x000000463410723c */ /* 0x000fe20000041810 */
[----:B------:R-:W2:Y:S04]  /*2990*/  LDSM.16.M88.4 R52, [R141+0x2000] ;  /* 0x002000008d34783b */ /* 0x000ea80000000200 */
[----:B------:R-:W2:Y:S03]  /*29a0*/  LDSM.16.M88.4 R68, [R139+0x7800] ;  /* 0x007800008b44783b */ /* 0x000ea60000000200 */
[C---:B---3--:R-:W-:Y:S08]  /*29b0*/  HMMA.16816.F32.BF16 R40, R12.reuse, R88, R40 ;  /* 0x000000580c28723c */ /* 0x048ff00000041828 */
[C---:B------:R-:W-:Y:S08]  /*29c0*/  HMMA.16816.F32.BF16 R36, R12.reuse, R90, R36 ;  /* 0x0000005a0c24723c */ /* 0x040ff00000041824 */
[C---:B-1----:R-:W-:Y:S08]  /*29d0*/  HMMA.16816.F32.BF16 R32, R12.reuse, R76, R32 ;  /* 0x0000004c0c20723c */ /* 0x042ff00000041820 */
[----:B------:R-:W-:Y:S08]  /*29e0*/  HMMA.16816.F32.BF16 R24, R12, R78, R24 ;  /* 0x0000004e0c18723c */ /* 0x000ff00000041818 */
[C---:B----4-:R-:W-:Y:S08]  /*29f0*/  HMMA.16816.F32.BF16 R64, R60.reuse, R56, R64 ;  /* 0x000000383c40723c */ /* 0x050ff00000041840 */
[----:B------:R-:W-:Y:S08]  /*2a00*/  HMMA.16816.F32.BF16 R44, R60, R58, R44 ;  /* 0x0000003a3c2c723c */ /* 0x000ff0000004182c */
[C---:B------:R-:W-:Y:S08]  /*2a10*/  HMMA.16816.F32.BF16 R20, R12.reuse, R72, R20 ;  /* 0x000000480c14723c */ /* 0x040ff00000041814 */
[----:B------:R-:W-:Y:S01]  /*2a20*/  HMMA.16816.F32.BF16 R16, R12, R74, R16 ;  /* 0x0000004a0c10723c */ /* 0x000fe20000041810 */
[----:B------:R-:W1:Y:S07]  /*2a30*/  LDSM.16.M88.4 R12, [R141+0x3000] ;  /* 0x003000008d0c783b */ /* 0x000e6e0000000200 */
[C---:B--2---:R-:W-:Y:S08]  /*2a40*/  HMMA.16816.F32.BF16 R40, R60.reuse, R84, R40 ;  /* 0x000000543c28723c */ /* 0x044ff00000041828 */
[C---:B------:R-:W-:Y:S08]  /*2a50*/  HMMA.16816.F32.BF16 R36, R60.reuse, R86, R36 ;  /* 0x000000563c24723c */ /* 0x040ff00000041824 */
[C---:B-----5:R-:W-:Y:S08]  /*2a60*/  HMMA.16816.F32.BF16 R32, R60.reuse, R80, R32 ;  /* 0x000000503c20723c */ /* 0x060ff00000041820 */
[----:B------:R-:W-:Y:S08]  /*2a70*/  HMMA.16816.F32.BF16 R24, R60, R82, R24 ;  /* 0x000000523c18723c */ /* 0x000ff00000041818 */
[C---:B------:R-:W-:Y:S08]  /*2a80*/  HMMA.16816.F32.BF16 R64, R48.reuse, R52, R64 ;  /* 0x000000343040723c */ /* 0x040ff00000041840 */
[----:B------:R-:W-:Y:S01]  /*2a90*/  HMMA.16816.F32.BF16 R44, R48, R54, R44 ;  /* 0x00000036302c723c */ /* 0x000fe2000004182c */
[----:B------:R-:W2:Y:S01]  /*2aa0*/  LDSM.16.M88.4 R52, [R141+0x3800] ;  /* 0x003800008d34783b */ /* 0x000ea20000000200 */
[----:B------:R-:W-:-:S06]  /*2ab0*/  DEPBAR.LE SB0, 0x0 ;  /* 0x000080000000791a */ /* 0x000fcc0000000000 */
[----:B------:R-:W-:Y:S07]  /*2ac0*/  HMMA.16816.F32.BF16 R40, R48, R8, R40 ;  /* 0x000000083028723c */ /* 0x000fee0000041828 */
[----:B------:R-:W-:Y:S01]  /*2ad0*/  IADD3 R8, R92, 0x20, RZ ;  /* 0x000000205c087810 */ /* 0x000fe20007ffe0ff */
[----:B------:R-:W-:Y:S01]  /*2ae0*/  HMMA.16816.F32.BF16 R20, R60, R68, R20 ;  /* 0x000000443c14723c */ /* 0x000fe20000041814 */
[----:B------:R-:W-:Y:S02]  /*2af0*/  FSEL R65, R65, -INF , !P3 ;  /* 0xff80000041417808 */ /* 0x000fe40005800000 */
[----:B------:R-:W-:-:S02]  /*2b00*/  ISETP.GE.AND P3, PT, R5, R130, PT ;  /* 0x000000820500720c */ /* 0x000fc40003f66270 */
[----:B------:R-:W-:Y:S02]  /*2b10*/  IADD3 R5, R92, 0x18, RZ ;  /* 0x000000185c057810 */ /* 0x000fe40007ffe0ff */
[----:B------:R-:W-:Y:S01]  /*2b20*/  FSEL R56, R67, -INF , !P4 ;  /* 0xff80000043387808 */ /* 0x000fe20006000000 */
[C---:B------:R-:W-:Y:S01]  /*2b30*/  HMMA.16816.F32.BF16 R36, R48.reuse, R10, R36 ;  /* 0x0000000a3024723c */ /* 0x040fe20000041824 */
[----:B------:R-:W-:Y:S02]  /*2b40*/  ISETP.GE.AND P4, PT, R3, R131, PT ;  /* 0x000000830300720c */ /* 0x000fe40003f86270 */
[----:B------:R-:W-:Y:S02]  /*2b50*/  FSEL R45, R45, -INF , !P2 ;  /* 0xff8000002d2d7808 */ /* 0x000fe40005000000 */
[----:B------:R-:W-:Y:S02]  /*2b60*/  FSEL R6, R46, -INF , !P0 ;  /* 0xff8000002e067808 */ /* 0x000fe40004000000 */
[----:B------:R-:W-:Y:S01]  /*2b70*/  ISETP.GE.AND P2, PT, R5, R130, PT ;  /* 0x000000820500720c */ /* 0x000fe20003f46270 */
[----:B-1----:R-:W-:Y:S01]  /*2b80*/  HMMA.16816.F32.BF16 R32, R48, R12, R32 ;  /* 0x0000000c3020723c */ /* 0x002fe20000041820 */
[----:B------:R-:W-:-:S02]  /*2b90*/  FSEL R72, R42, -INF , !P3 ;  /* 0xff8000002a487808 */ /* 0x000fc40005800000 */
[----:B------:R-:W-:Y:S02]  /*2ba0*/  FSEL R31, R44, -INF , !P5 ;  /* 0xff8000002c1f7808 */ /* 0x000fe40006800000 */
[-C--:B------:R-:W-:Y:S02]  /*2bb0*/  ISETP.GE.AND P0, PT, R5, R131.reuse, PT ;  /* 0x000000830500720c */ /* 0x080fe40003f06270 */
[----:B------:R-:W-:Y:S01]  /*2bc0*/  ISETP.GE.AND P3, PT, R8, R131, PT ;  /* 0x000000830800720c */ /* 0x000fe20003f66270 */
[----:B------:R-:W-:Y:S01]  /*2bd0*/  HMMA.16816.F32.BF16 R16, R60, R70, R16 ;  /* 0x000000463c10723c */ /* 0x000fe20000041810 */
[----:B------:R-:W-:Y:S02]  /*2be0*/  IADD3 R10, R92, 0x28, RZ ;  /* 0x000000285c0a7810 */ /* 0x000fe40007ffe0ff */
[----:B------:R-:W-:Y:S02]  /*2bf0*/  ISETP.GE.AND P5, PT, R3, R130, PT ;  /* 0x000000820300720c */ /* 0x000fe40003fa6270 */
[----:B------:R-:W-:-:S02]  /*2c00*/  FSEL R5, R41, -INF , !P4 ;  /* 0xff80000029057808 */ /* 0x000fc40006000000 */
[----:B------:R-:W-:Y:S01]  /*2c10*/  IADD3 R3, R92, 0x19, RZ ;  /* 0x000000195c037810 */ /* 0x000fe20007ffe0ff */
[C---:B------:R-:W-:Y:S01]  /*2c20*/  HMMA.16816.F32.BF16 R24, R48.reuse, R14, R24 ;  /* 0x0000000e3018723c */ /* 0x040fe20000041818 */
[----:B------:R-:W-:Y:S02]  /*2c30*/  ISETP.GE.AND P4, PT, R8, R130, PT ;  /* 0x000000820800720c */ /* 0x000fe40003f86270 */
[----:B------:R-:W-:Y:S02]  /*2c40*/  FSEL R8, R38, -INF , !P2 ;  /* 0xff80000026087808 */ /* 0x000fe40005000000 */
[----:B------:R-:W-:Y:S02]  /*2c50*/  ISETP.GE.AND P2, PT, R10, R131, PT ;  /* 0x000000830a00720c */ /* 0x000fe40003f46270 */
[----:B------:R-:W-:Y:S01]  /*2c60*/  IADD3 R14, R92, 0x29, RZ ;  /* 0x000000295c0e7810 */ /* 0x000fe20007ffe0ff */
[----:B--2---:R-:W-:Y:S01]  /*2c70*/  HMMA.16816.F32.BF16 R20, R48, R52, R20 ;  /* 0x000000343014723c */ /* 0x004fe20000041814 */
[----:B------:R-:W-:-:S02]  /*2c80*/  FSEL R117, R32, -INF , !P3 ;  /* 0xff80000020757808 */ /* 0x000fc40005800000 */
[----:B------:R-:W-:Y:S02]  /*2c90*/  FSEL R58, R47, -INF , !P6 ;  /* 0xff8000002f3a7808 */ /* 0x000fe40007000000 */
[----:B------:R-:W-:Y:S02]  /*2ca0*/  FSEL R13, R40, -INF , !P1 ;  /* 0xff800000280d7808 */ /* 0x000fe40004800000 */
[-C--:B------:R-:W-:Y:S01]  /*2cb0*/  ISETP.GE.AND P3, PT, R14, R130.reuse, PT ;  /* 0x000000820e00720c */ /* 0x080fe20003f66270 */
[----:B------:R-:W-:Y:S01]  /*2cc0*/  HMMA.16816.F32.BF16 R16, R48, R54, R16 ;  /* 0x000000363010723c */ /* 0x000fe20000041810 */
[----:B------:R-:W-:Y:S01]  /*2cd0*/  BAR.SYNC.DEFER_BLOCKING 0x0 ;  /* 0x0000000000007b1d */ /* 0x000fe20000010000 */
[C---:B------:R-:W-:Y:S02]  /*2ce0*/  ISETP.GE.AND P6, PT, R3.reuse, R131, PT ;  /* 0x000000830300720c */ /* 0x040fe40003fc6270 */
[----:B------:R-:W-:Y:S02]  /*2cf0*/  ISETP.GE.AND P1, PT, R3, R130, PT ;  /* 0x000000820300720c */ /* 0x000fe40003f26270 */
[----:B------:R-:W-:-:S02]  /*2d00*/  IADD3 R3, R92, 0x21, RZ ;  /* 0x000000215c037810 */ /* 0x000fc40007ffe0ff */
[----:B------:R-:W-:Y:S02]  /*2d10*/  FSEL R123, R24, -INF , !P2 ;  /* 0xff800000187b7808 */ /* 0x000fe40005000000 */
[----:B------:R-:W-:Y:S02]  /*2d20*/  FSEL R24, R27, -INF , !P3 ;  /* 0xff8000001b187808 */ /* 0x000fe40005800000 */
[----:B------:R-:W-:Y:S02]  /*2d30*/  FSEL R12, R43, -INF , !P5 ;  /* 0xff8000002b0c7808 */ /* 0x000fe40006800000 */
[----:B------:R-:W-:Y:S02]  /*2d40*/  FSEL R11, R36, -INF , !P0 ;  /* 0xff800000240b7808 */ /* 0x000fe40004000000 */
[-C--:B------:R-:W-:Y:S02]  /*2d50*/  ISETP.GE.AND P3, PT, R92, R131.reuse, PT ;  /* 0x000000835c00720c */ /* 0x080fe40003f66270 */
[----:B------:R-:W-:-:S02]  /*2d60*/  ISETP.GE.AND P5, PT, R3, R131, PT ;  /* 0x000000830300720c */ /* 0x000fc40003fa6270 */
[----:B------:R-:W-:Y:S02]  /*2d70*/  ISETP.GE.AND P0, PT, R3, R130, PT ;  /* 0x000000820300720c */ /* 0x000fe40003f06270 */
[----:B------:R-:W-:Y:S02]  /*2d80*/  IADD3 R3, R92, 0x30, RZ ;  /* 0x000000305c037810 */ /* 0x000fe40007ffe0ff */
[----:B------:R-:W-:Y:S02]  /*2d90*/  FSEL R64, R64, -INF , !P3 ;  /* 0xff80000040407808 */ /* 0x000fe40005800000 */
[----:B------:R-:W-:Y:S02]  /*2da0*/  FSEL R126, R34, -INF , !P4 ;  /* 0xff800000227e7808 */ /* 0x000fe40006000000 */
[----:B------:R-:W-:Y:S02]  /*2db0*/  FSEL R115, R33, -INF , !P5 ;  /* 0xff80000021737808 */ /* 0x000fe40006800000 */
[----:B------:R-:W-:-:S02]  /*2dc0*/  ISETP.GE.AND P3, PT, R101, 0x2, PT ;  /* 0x000000026500780c */ /* 0x000fc40003f66270 */
[C---:B------:R-:W-:Y:S02]  /*2dd0*/  ISETP.GE.AND P4, PT, R3.reuse, R131, PT ;  /* 0x000000830300720c */ /* 0x040fe40003f86270 */
[-C--:B------:R-:W-:Y:S02]  /*2de0*/  ISETP.GE.AND P5, PT, R3, R130.reuse, PT ;  /* 0x000000820300720c */ /* 0x080fe40003fa6270 */
[----:B------:R-:W-:Y:S02]  /*2df0*/  IADD3 R3, R92, 0x31, RZ ;  /* 0x000000315c037810 */ /* 0x000fe40007ffe0ff */
[----:B------:R-:W-:Y:S02]  /*2e00*/  FSEL R9, R37, -INF , !P6 ;  /* 0xff80000025097808 */ /* 0x000fe40007000000 */
[----:B------:R-:W-:Y:S02]  /*2e10*/  ISETP.GE.AND P6, PT, R10, R130, PT ;  /* 0x000000820a00720c */ /* 0x000fe40003fc6270 */
[----:B------:R-:W-:-:S02]  /*2e20*/  FSEL R10, R39, -INF , !P1 ;  /* 0xff800000270a7808 */ /* 0x000fc40004800000 */
[----:B------:R-:W-:Y:S02]  /*2e30*/  FSEL R134, R35, -INF , !P0 ;  /* 0xff80000023867808 */ /* 0x000fe40004000000 */
[-C--:B------:R-:W-:Y:S02]  /*2e40*/  ISETP.GE.AND P1, PT, R14, R131.reuse, PT ;  /* 0x000000830e00720c */ /* 0x080fe40003f26270 */
[C---:B------:R-:W-:Y:S02]  /*2e50*/  ISETP.GE.AND P0, PT, R3.reuse, R131, PT ;  /* 0x000000830300720c */ /* 0x040fe40003f06270 */
[----:B------:R-:W-:Y:S02]  /*2e60*/  ISETP.GE.AND P2, PT, R3, R130, PT ;  /* 0x000000820300720c */ /* 0x000fe40003f46270 */
[C---:B------:R-:W-:Y:S02]  /*2e70*/  IADD3 R14, R92.reuse, 0x38, RZ ;  /* 0x000000385c0e7810 */ /* 0x040fe40007ffe0ff */
        /* <DEDUP_REMOVED lines=19> */
[----:B------:R-:W-:Y:S01]  /*2fb0*/  BSSY B0, `(.L_x_566) ;  /* 0x0000047000007945 */ /* 0x000fe20003800000 */
[----:B------:R-:W-:Y:S02]  /*2fc0*/  ISETP.GE.AND P2, PT, R164, c[0x0][0x220], PT ;  /* 0x00008800a4007a0c */ /* 0x000fe40003f46270 */
[----:B------:R-:W-:Y:S01]  /*2fd0*/  ISETP.GE.AND P1, PT, R156, c[0x0][0x220], PT ;  /* 0x000088009c007a0c */ /* 0x000fe20003f26270 */
[----:B------:R-:W-:Y:S01]  /*2fe0*/  IMAD R7, R7, R16, RZ ;  /* 0x0000001007077224 */ /* 0x000fe200078e02ff */
[----:B------:R-:W-:Y:S01]  /*2ff0*/  SHF.R.S32.HI R14, RZ, 0x1f, R16 ;  /* 0x0000001fff0e7819 */ /* 0x000fe20000011410 */
[----:B------:R-:W-:-:S04]  /*3000*/  IMAD.WIDE.U32 R18, R16, R29, R162 ;  /* 0x0000001d10127225 */ /* 0x000fc800078e00a2 */
[----:B------:R-:W-:Y:S01]  /*3010*/  IMAD R7, R14, R29, R7 ;  /* 0x0000001d0e077224 */ /* 0x000fe200078e0207 */
[----:B------:R-:W-:-:S03]  /*3020*/  IADD3 R16, P0, R149, R18, RZ ;  /* 0x0000001295107210 */ /* 0x000fc60007f1e0ff */
[----:B------:R-:W-:Y:S01]  /*3030*/  IMAD.IADD R7, R19, 0x1, R7 ;  /* 0x0000000113077824 */ /* 0x000fe200078e0207 */
[C---:B------:R-:W-:Y:S01]  /*3040*/  @!P2 LEA R32, P5, R18.reuse, c[0x0][0x168], 0x1 ;  /* 0x00005a001220aa11 */ /* 0x040fe200078a08ff */
[----:B------:R1:W-:Y:S01]  /*3050*/  @P2 STS.128 [R155+0x4000], RZ ;  /* 0x004000ff9b002388 */ /* 0x0003e20000000c00 */
[C---:B------:R-:W-:Y:S02]  /*3060*/  @!P1 LEA R34, P4, R18.reuse, c[0x0][0x168], 0x1 ;  /* 0x00005a0012229a11 */ /* 0x040fe400078808ff */
[C-C-:B------:R-:W-:Y:S02]  /*3070*/  @!P2 LEA.HI.X R33, R18.reuse, c[0x0][0x16c], R7.reuse, 0x1, P5 ;  /* 0x00005b001221aa11 */ /* 0x140fe400028f0c07 */
[--C-:B------:R-:W-:Y:S01]  /*3080*/  @!P1 LEA.HI.X R35, R18, c[0x0][0x16c], R7.reuse, 0x1, P4 ;  /* 0x00005b0012239a11 */ /* 0x100fe200020f0c07 */
[----:B------:R-:W-:Y:S01]  /*3090*/  IMAD.X R7, R148, 0x1, R7, P0 ;  /* 0x0000000194077824 */ /* 0x000fe200000e0607 */
[----:B------:R-:W-:Y:S01]  /*30a0*/  @!P2 LEA R18, P5, R16, c[0x0][0x168], 0x1 ;  /* 0x00005a001012aa11 */ /* 0x000fe200078a08ff */
[----:B------:R-:W-:Y:S01]  /*30b0*/  @!PT LDS RZ, [RZ] ;  /* 0x00000000fffff984 */ /* 0x000fe20000000800 */
[----:B------:R-:W-:Y:S01]  /*30c0*/  @!PT LDS RZ, [RZ] ;  /* 0x00000000fffff984 */ /* 0x000fe20000000800 */
[----:B------:R-:W-:Y:S01]  /*30d0*/  @!PT LDS RZ, [RZ] ;  /* 0x00000000fffff984 */ /* 0x000fe20000000800 */
[----:B------:R2:W-:Y:S01]  /*30e0*/  @!P2 LDGSTS.E.BYPASS.LTC128B.128 [R155+0x4000], [R32.64] ;  /* 0x04000000209bafae */ /* 0x0005e2000b901d46 */
[----:B------:R-:W-:-:S02]  /*30f0*/  IADD3 R14, P4, R149, R16, RZ ;  /* 0x00000010950e7210 */ /* 0x000fc40007f9e0ff */
[C---:B------:R-:W-:Y:S01]  /*3100*/  @!P1 LEA R20, P0, R16.reuse, c[0x0][0x168], 0x1 ;  /* 0x00005a0010149a11 */ /* 0x040fe200078008ff */
[----:B------:R1:W-:Y:S01]  /*3110*/  @P1 STS.128 [R155+0x6000], RZ ;  /* 0x006000ff9b001388 */ /* 0x0003e20000000c00 */
[C-C-:B------:R-:W-:Y:S02]  /*3120*/  @!P2 LEA.HI.X R19, R16.reuse, c[0x0][0x16c], R7.reuse, 0x1, P5 ;  /* 0x00005b001013aa11 */ /* 0x140fe400028f0c07 */
[--C-:B------:R-:W-:Y:S01]  /*3130*/  @!P1 LEA.HI.X R21, R16, c[0x0][0x16c], R7.reuse, 0x1, P0 ;  /* 0x00005b0010159a11 */ /* 0x100fe200000f0c07 */
[----:B------:R-:W-:Y:S01]  /*3140*/  IMAD.X R7, R148, 0x1, R7, P4 ;  /* 0x0000000194077824 */ /* 0x000fe200020e0607 */
[C---:B------:R-:W-:Y:S01]  /*3150*/  @!P2 LEA R22, P6, R14.reuse, c[0x0][0x168], 0x1 ;  /* 0x00005a000e16aa11 */ /* 0x040fe200078c08ff */
[----:B------:R-:W-:Y:S01]  /*3160*/  @!PT LDS RZ, [RZ] ;  /* 0x00000000fffff984 */ /* 0x000fe20000000800 */
[----:B------:R-:W-:Y:S01]  /*3170*/  @!PT LDS RZ, [RZ] ;  /* 0x00000000fffff984 */ /* 0x000fe20000000800 */
[----:B------:R-:W-:Y:S01]  /*3180*/  @!PT LDS RZ, [RZ] ;  /* 0x00000000fffff984 */ /* 0x000fe20000000800 */
[----:B------:R1:W-:Y:S01]  /*3190*/  @!P1 LDGSTS.E.BYPASS.LTC128B.128 [R155+0x6000], [R34.64+0x80] ;  /* 0x06000080229b9fae */ /* 0x0003e2000b901d46 */
[----:B------:R-:W-:Y:S02]  /*31a0*/  IADD3 R3, P5, R149, R14, RZ ;  /* 0x0000000e95037210 */ /* 0x000fe40007fbe0ff */
[C---:B------:R-:W-:Y:S01]  /*31b0*/  @!P1 LEA R16, P0, R14.reuse, c[0x0][0x168], 0x1 ;  /* 0x00005a000e109a11 */ /* 0x040fe200078008ff */
[----:B------:R1:W-:Y:S01]  /*31c0*/  @P2 STS.128 [R155+0x4800], RZ ;  /* 0x004800ff9b002388 */ /* 0x0003e20000000c00 */
[----:B------:R-:W-:-:S02]  /*31d0*/  @!P2 LEA.HI.X R23, R14, c[0x0][0x16c], R7, 0x1, P6 ;  /* 0x00005b000e17aa11 */ /* 0x000fc400030f0c07 */
[--C-:B------:R-:W-:Y:S01]  /*31e0*/  @!P1 LEA.HI.X R17, R14, c[0x0][0x16c], R7.reuse, 0x1, P0 ;  /* 0x00005b000e119a11 */ /* 0x100fe200000f0c07 */
[----:B------:R-:W-:Y:S01]  /*31f0*/  IMAD.X R14, R148, 0x1, R7, P5 ;  /* 0x00000001940e7824 */ /* 0x000fe200028e0607 */
[----:B------:R-:W-:Y:S01]  /*3200*/  @!PT LDS RZ, [RZ] ;  /* 0x00000000fffff984 */ /* 0x000fe20000000800 */
[----:B------:R-:W-:Y:S01]  /*3210*/  @!PT LDS RZ, [RZ] ;  /* 0x00000000fffff984 */ /* 0x000fe20000000800 */
[----:B------:R-:W-:Y:S01]  /*3220*/  @!PT LDS RZ, [RZ] ;  /* 0x00000000fffff984 */ /* 0x000fe20000000800 */
[----:B------:R1:W-:Y:S04]  /*3230*/  @!P2 LDGSTS.E.BYPASS.LTC128B.128 [R155+0x4800], [R18.64] ;  /* 0x04800000129bafae */ /* 0x0003e8000b901d46 */
[----:B------:R1:W-:Y:S01]  /*3240*/  @P1 STS.128 [R155+0x6800], RZ ;  /* 0x006800ff9b001388 */ /* 0x0003e20000000c00 */
[----:B--2---:R-:W-:-:S03]  /*3250*/  @!P2 LEA R32, P4, R3, c[0x0][0x168], 0x1 ;  /* 0x00005a000320aa11 */ /* 0x004fc600078808ff */
[----:B------:R-:W-:Y:S01]  /*3260*/  @!PT LDS RZ, [RZ] ;  /* 0x00000000fffff984 */ /* 0x000fe20000000800 */
[----:B------:R-:W-:Y:S01]  /*3270*/  @!PT LDS RZ, [RZ] ;  /* 0x00000000fffff984 */ /* 0x000fe20000000800 */
[----:B------:R-:W-:Y:S01]  /*3280*/  @!PT LDS RZ, [RZ] ;  /* 0x00000000fffff984 */ /* 0x000fe20000000800 */
[----:B------:R1:W-:Y:S01]  /*3290*/  @!P1 LDGSTS.E.BYPASS.LTC128B.128 [R155+0x6800], [R20.64+0x80] ;  /* 0x06800080149b9fae */ /* 0x0003e2000b901d46 */
[----:B------:R-:W-:-:S03]  /*32a0*/  @!P2 LEA.HI.X R33, R3, c[0x0][0x16c], R14, 0x1, P4 ;  /* 0x00005b000321aa11 */ /* 0x000fc600020f0c0e */
        /* <DEDUP_REMOVED lines=23> */
.L_x_567:
[----:B------:R-:W-:Y:S05]  /*3420*/  BSYNC B0 ;  /* 0x0000000000007941 */ /* 0x000fea0003800000 */
.L_x_566:
[----:B------:R-:W0:Y:S02]  /*3430*/  LDGDEPBAR ;  /* 0x00000000000079af */ /* 0x000e240000000000 */
.L_x_565:
        /* <DEDUP_REMOVED lines=26> */
[----:B-1----:R-:W-:Y:S02]  /*35e0*/  FMNMX.FTZ R16, R122, R3, !PT ;  /* 0x000000037a107209 */ /* 0x002fe40007810000 */
[----:B------:R-:W-:Y:S02]  /*35f0*/  FMNMX.FTZ R15, R112, R15, !PT ;  /* 0x0000000f700f7209 */ /* 0x000fe40007810000 */
[----:B------:R-:W-:Y:S02]  /*3600*/  FMNMX.FTZ R16, R121, R16, !PT ;  /* 0x0000001079107209 */ /* 0x000fe40007810000 */
[----:B------:R-:W-:-:S02]  /*3610*/  FMNMX.FTZ R15, R110, R15, !PT ;  /* 0x0000000f6e0f7209 */ /* 0x000fc40007810000 */
[----:B------:R-:W-:Y:S01]  /*3620*/  SHF.L.U32 R140, R4, 0x1, RZ ;  /* 0x00000001048c7819 */ /* 0x000fe200000006ff */
[----:B------:R-:W1:Y:S03]  /*3630*/  SHFL.BFLY PT, R7, R16, 0x2, 0x1f ;  /* 0x0c401f0010077f89 */ /* 0x000e6600000e0000 */
[-C--:B------:R-:W-:Y:S01]  /*3640*/  LEA R138, R2, R140.reuse, 0x1 ;  /* 0x0000008c028a7211 */ /* 0x080fe200078e08ff */
[----:B------:R-:W2:Y:S01]  /*3650*/  SHFL.BFLY PT, R14, R15, 0x2, 0x1f ;  /* 0x0c401f000f0e7f89 */ /* 0x000ea200000e0000 */
[C---:B------:R-:W-:Y:S02]  /*3660*/  LEA R137, R0.reuse, R140, 0x1 ;  /* 0x0000008c00897211 */ /* 0x040fe400078e08ff */
[----:B------:R-:W-:Y:S01]  /*3670*/  LEA R136, R0, R138, 0x1 ;  /* 0x0000008a00887211 */ /* 0x000fe200078e08ff */
        /* <DEDUP_REMOVED lines=9> */
[----:B------:R-:W-:Y:S04]  /*3710*/  LDSM.16.MT88.4 R80, [R137+0xa000] ;  /* 0x00a000008950783b */ /* 0x000fe80000004200 */
[----:B------:R-:W-:Y:S04]  /*3720*/  LDSM.16.MT88.4 R16, [R140+0x8800] ;  /* 0x008800008c10783b */ /* 0x000fe80000004200 */
[----:B------:R-:W-:Y:S01]  /*3730*/  LDSM.16.MT88.4 R20, [R136+0x8800] ;  /* 0x008800008814783b */ /* 0x000fe20000004200 */
        /* <DEDUP_REMOVED lines=9> */
[----:B------:R-:W1:Y:S01]  /*37d0*/  LDSM.16.MT88.4 R44, [R138+0x8000] ;  /* 0x008000008a2c783b */ /* 0x000e620000004200 */
[--C-:B------:R-:W-:Y:S02]  /*37e0*/  FFMA.FTZ R107, R64, c[0x0][0x23c], -R124.reuse ;  /* 0x00008f00406b7a23 */ /* 0x100fe4000001087c */
[--C-:B------:R-:W-:Y:S01]  /*37f0*/  FFMA.FTZ R34, R65, c[0x0][0x23c], -R124.reuse ;  /* 0x00008f0041227a23 */ /* 0x100fe2000001087c */
[----:B------:R-:W-:Y:S01]  /*3800*/  MUFU.EX2 R30, R30 ;  /* 0x0000001e001e7308 */ /* 0x000fe20000000800 */
[----:B------:R-:W-:Y:S02]  /*3810*/  FFMA.FTZ R105, R31, c[0x0][0x23c], -R124 ;  /* 0x00008f001f697a23 */ /* 0x000fe4000001087c */
[--C-:B------:R-:W-:Y:S02]  /*3820*/  FFMA.FTZ R109, R66, c[0x0][0x23c], -R113.reuse ;  /* 0x00008f00426d7a23 */ /* 0x100fe40000010871 */
[----:B------:R-:W-:-:S02]  /*3830*/  FFMA.FTZ R106, R56, c[0x0][0x23c], -R113 ;  /* 0x00008f00386a7a23 */ /* 0x000fc40000010871 */
[--C-:B------:R-:W-:Y:S01]  /*3840*/  FFMA.FTZ R104, R6, c[0x0][0x23c], -R113.reuse ;  /* 0x00008f0006687a23 */ /* 0x100fe20000010871 */
[----:B------:R-:W-:Y:S01]  /*3850*/  MUFU.EX2 R107, R107 ;  /* 0x0000006b006b7308 */ /* 0x000fe20000000800 */
[--C-:B------:R-:W-:Y:S02]  /*3860*/  FFMA.FTZ R33, R58, c[0x0][0x23c], -R113.reuse ;  /* 0x00008f003a217a23 */ /* 0x100fe40000010871 */
[--C-:B------:R-:W-:Y:S02]  /*3870*/  FFMA.FTZ R2, R5, c[0x0][0x23c], -R124.reuse ;  /* 0x00008f0005027a23 */ /* 0x100fe4000001087c */
[----:B------:R-:W2:Y:S01]  /*3880*/  LDSM.16.MT88.4 R4, [R136+0xa000] ;  /* 0x00a000008804783b */ /* 0x000ea20000004200 */
[----:B------:R-:W-:Y:S02]  /*3890*/  FFMA.FTZ R35, R13, c[0x0][0x23c], -R124 ;  /* 0x00008f000d237a23 */ /* 0x000fe4000001087c */
[----:B------:R-:W3:Y:S01]  /*38a0*/  MUFU.EX2 R34, R34 ;  /* 0x0000002200227308 */ /* 0x000ee20000000800 */
[----:B------:R-:W-:-:S02]  /*38b0*/  FFMA.FTZ R32, R12, c[0x0][0x23c], -R113 ;  /* 0x00008f000c207a23 */ /* 0x000fc40000010871 */
[----:B------:R-:W4:Y:S01]  /*38c0*/  LDSM.16.MT88.4 R12, [R138+0x8800] ;  /* 0x008800008a0c783b */ /* 0x000f220000004200 */
[--C-:B------:R-:W-:Y:S02]  /*38d0*/  FFMA.FTZ R29, R11, c[0x0][0x23c], -R124.reuse ;  /* 0x00008f000b1d7a23 */ /* 0x100fe4000001087c */
[----:B------:R-:W-:Y:S02]  /*38e0*/  FFMA.FTZ R0, R9, c[0x0][0x23c], -R124 ;  /* 0x00008f0009007a23 */ /* 0x000fe4000001087c */
[----:B------:R-:W5:Y:S01]  /*38f0*/  MUFU.EX2 R105, R105 ;  /* 0x0000006900697308 */ /* 0x000f620000000800 */
[--C-:B------:R-:W-:Y:S02]  /*3900*/  FFMA.FTZ R108, R8, c[0x0][0x23c], -R113.reuse ;  /* 0x00008f00086c7a23 */ /* 0x100fe40000010871 */
[--C-:B------:R-:W-:Y:S02]  /*3910*/  FFMA.FTZ R31, R10, c[0x0][0x23c], -R113.reuse ;  /* 0x00008f000a1f7a23 */ /* 0x100fe40000010871 */
[----:B------:R-:W1:Y:S01]  /*3920*/  LDSM.16.MT88.4 R8, [R137+0x8800] ;  /* 0x008800008908783b */ /* 0x000e620000004200 */
[----:B------:R-:W-:-:S02]  /*3930*/  FFMA.FTZ R111, R72, c[0x0][0x23c], -R113 ;  /* 0x00008f00486f7a23 */ /* 0x000fc40000010871 */
[----:B------:R-:W-:Y:S01]  /*3940*/  MUFU.EX2 R109, R109 ;  /* 0x0000006d006d7308 */ /* 0x000fe20000000800 */
[----:B---3--:R-:W-:Y:S01]  /*3950*/  F2FP.BF16.PACK_AB R84, R34, R107 ;  /* 0x0000006b2254723e */ /* 0x008fe200000010ff */
[--C-:B------:R-:W-:Y:S02]  /*3960*/  FFMA.FTZ R114, R117, c[0x0][0x23c], -R124.reuse ;  /* 0x00008f0075727a23 */ /* 0x100fe4000001087c */
[--C-:B------:R-:W-:Y:S02]  /*3970*/  FFMA.FTZ R117, R115, c[0x0][0x23c], -R124.reuse ;  /* 0x00008f0073757a23 */ /* 0x100fe4000001087c */
[----:B------:R-:W-:Y:S02]  /*3980*/  FFMA.FTZ R115, R123, c[0x0][0x23c], -R124 ;  /* 0x00008f007b737a23 */ /* 0x000fe4000001087c */
[----:B------:R-:W3:Y:S01]  /*3990*/  MUFU.EX2 R106, R106 ;  /* 0x0000006a006a7308 */ /* 0x000ee20000000800 */
[----:B-----5:R-:W-:Y:S01]  /*39a0*/  F2FP.BF16.PACK_AB R86, R30, R105 ;  /* 0x000000691e56723e */ /* 0x020fe200000010ff */
[----:B------:R-:W-:-:S02]  /*39b0*/  FFMA.FTZ R132, R126, c[0x0][0x23c], -R113 ;  /* 0x00008f007e847a23 */ /* 0x000fc40000010871 */
[--C-:B------:R-:W-:Y:S02]  /*39c0*/  FFMA.FTZ R118, R25, c[0x0][0x23c], -R124.reuse ;  /* 0x00008f0019767a23 */ /* 0x100fe4000001087c */
[--C-:B------:R-:W-:Y:S02]  /*39d0*/  FFMA.FTZ R125, R134, c[0x0][0x23c], -R113.reuse ;  /* 0x00008f00867d7a23 */ /* 0x100fe40000010871 */
[----:B------:R-:W-:Y:S01]  /*39e0*/  MUFU.EX2 R104, R104 ;  /* 0x0000006800687308 */ /* 0x000fe20000000800 */
[--C-:B------:R-:W-:Y:S02]  /*39f0*/  FFMA.FTZ R126, R26, c[0x0][0x23c], -R113.reuse ;  /* 0x00008f001a7e7a23 */ /* 0x100fe40000010871 */
[----:B------:R-:W-:Y:S02]  /*3a00*/  FFMA.FTZ R123, R24, c[0x0][0x23c], -R113 ;  /* 0x00008f00187b7a23 */ /* 0x000fe40000010871 */
[----:B------:R-:W-:Y:S01]  /*3a10*/  LDSM.16.MT88.4 R24, [R138+0x9000] ;  /* 0x009000008a18783b */ /* 0x000fe20000004200 */
[----:B------:R-:W-:-:S02]  /*3a20*/  FFMA.FTZ R171, R121, c[0x0][0x23c], -R124 ;  /* 0x00008f0079ab7a23 */ /* 0x000fc4000001087c */
[----:B------:R-:W5:Y:S01]  /*3a30*/  MUFU.EX2 R33, R33 ;  /* 0x0000002100217308 */ /* 0x000f620000000800 */
[----:B---3--:R-:W-:Y:S01]  /*3a40*/  F2FP.BF16.PACK_AB R85, R106, R109 ;  /* 0x0000006d6a55723e */ /* 0x008fe200000010ff */
[--C-:B------:R-:W-:Y:S02]  /*3a50*/  FFMA.FTZ R116, R116, c[0x0][0x23c], -R113.reuse ;  /* 0x00008f0074747a23 */ /* 0x100fe40000010871 */
[--C-:B------:R-:W-:Y:S02]  /*3a60*/  FFMA.FTZ R112, R112, c[0x0][0x23c], -R113.reuse ;  /* 0x00008f0070707a23 */ /* 0x100fe40000010871 */
[----:B------:R-:W-:Y:S02]  /*3a70*/  FFMA.FTZ R169, R110, c[0x0][0x23c], -R113 ;  /* 0x00008f006ea97a23 */ /* 0x000fe40000010871 */
[----:B------:R-:W-:Y:S01]  /*3a80*/  MUFU.EX2 R35, R35 ;  /* 0x0000002300237308 */ /* 0x000fe20000000800 */
[----:B------:R-:W-:Y:S02]  /*3a90*/  FADD.FTZ R34, R107, R34 ;  /* 0x000000226b227221 */ /* 0x000fe40000010000 */
[----:B------:R-:W-:-:S02]  /*3aa0*/  FADD.FTZ R109, R109, R106 ;  /* 0x0000006a6d6d7221 */ /* 0x000fc40000010000 */
[----:B------:R-:W-:Y:S01]  /*3ab0*/  FADD.FTZ R105, R105, R34 ;  /* 0x0000002269697221 */ /* 0x000fe20000010000 */
[C---:B-----5:R-:W-:Y:S02]  /*3ac0*/  F2FP.BF16.PACK_AB R87, R33.reuse, R104 ;  /* 0x000000682157723e */ /* 0x060fe400000010ff */
[----:B------:R-:W3:Y:S01]  /*3ad0*/  MUFU.EX2 R2, R2 ;  /* 0x0000000200027308 */ /* 0x000ee20000000800 */
[----:B------:R-:W-:Y:S02]  /*3ae0*/  FADD.FTZ R104, R104, R109 ;  /* 0x0000006d68687221 */ /* 0x000fe40000010000 */
[----:B------:R-:W-:Y:S02]  /*3af0*/  FADD.FTZ R30, R30, R105 ;  /* 0x000000691e1e7221 */ /* 0x000fe40000010000 */
[----:B------:R-:W-:Y:S01]  /*3b00*/  FADD.FTZ R104, R33, R104 ;  /* 0x0000006821687221 */ /* 0x000fe20000010000 */
[C---:B-1----:R-:W-:Y:S02]  /*3b10*/  HMMA.16816.F32.BF16 R40, R84.reuse, R44, RZ ;  /* 0x0000002c5428723c */ /* 0x042fe400000418ff */
        /* <DEDUP_REMOVED lines=26> */
[----:B------:R-:W4:Y:S06]  /*3cc0*/  MUFU.EX2 R123, R123 ;  /* 0x0000007b007b7308 */ /* 0x000f2c0000000800 */
[C---:B--2---:R-:W-:Y:S02]  /*3cd0*/  HMMA.16816.F32.BF16 R88, R84.reuse, R4, RZ ;  /* 0x000000045458723c */ /* 0x044fe400000418ff */
[----:B------:R-:W-:Y:S05]  /*3ce0*/  MUFU.EX2 R171, R171 ;  /* 0x000000ab00ab7308 */ /* 0x000fea0000000800 */
[----:B---3--:R-:W-:Y:S01]  /*3cf0*/  F2FP.BF16.PACK_AB R4, R2, R35 ;  /* 0x000000230204723e */ /* 0x008fe200000010ff */
[----:B------:R-:W-:Y:S01]  /*3d00*/  HMMA.16816.F32.BF16 R84, R84, R6, RZ ;  /* 0x000000065454723c */ /* 0x000fe200000418ff */
[----:B-1----:R-:W-:Y:S01]  /*3d10*/  F2FP.BF16.PACK_AB R5, R32, R111 ;  /* 0x0000006f2005723e */ /* 0x002fe200000010ff */
[----:B------:R-:W-:Y:S01]  /*3d20*/  MUFU.EX2 R116, R116 ;  /* 0x0000007400747308 */ /* 0x000fe20000000800 */
[----:B------:R-:W-:-:S02]  /*3d30*/  FADD.FTZ R35, R35, R30 ;  /* 0x0000001e23237221 */ /* 0x000fc40000010000 */
[----:B------:R-:W-:Y:S02]  /*3d40*/  FADD.FTZ R111, R111, R104 ;  /* 0x000000686f6f7221 */ /* 0x000fe40000010000 */
[----:B------:R-:W-:Y:S01]  /*3d50*/  F2FP.BF16.PACK_AB R6, R0, R29 ;  /* 0x0000001d0006723e */ /* 0x000fe200000010ff */
[----:B------:R-:W-:Y:S01]  /*3d60*/  FADD.FTZ R2, R2, R35 ;  /* 0x0000002302027221 */ /* 0x000fe20000010000 */
[----:B-----5:R-:W-:Y:S01]  /*3d70*/  F2FP.BF16.PACK_AB R7, R31, R108 ;  /* 0x0000006c1f07723e */ /* 0x020fe200000010ff */
        /* <DEDUP_REMOVED lines=9> */
[----:B------:R-:W1:Y:S07]  /*3e10*/  LDSM.16.MT88.4 R12, [R138+0xa800] ;  /* 0x00a800008a0c783b */ /* 0x000e6e0000004200 */
[C---:B------:R-:W-:Y:S08]  /*3e20*/  HMMA.16816.F32.BF16 R48, R4.reuse, R8, R48 ;  /* 0x000000080430723c */ /* 0x040ff00000041830 */
[C---:B------:R-:W-:Y:S01]  /*3e30*/  HMMA.16816.F32.BF16 R52, R4.reuse, R10, R52 ;  /* 0x0000000a0434723c */ /* 0x040fe20000041834 */
[----:B------:R-:W2:Y:S07]  /*3e40*/  LDSM.16.MT88.4 R8, [R137+0xa800] ;  /* 0x00a800008908783b */ /* 0x000eae0000004200 */
[C---:B------:R-:W-:Y:S08]  /*3e50*/  HMMA.16816.F32.BF16 R96, R4.reuse, R16, R96 ;  /* 0x000000100460723c */ /* 0x040ff00000041860 */
[C---:B------:R-:W-:Y:S01]  /*3e60*/  HMMA.16816.F32.BF16 R36, R4.reuse, R18, R36 ;  /* 0x000000120424723c */ /* 0x040fe20000041824 */
[----:B------:R-:W3:Y:S07]  /*3e70*/  LDSM.16.MT88.4 R16, [R140+0xa800] ;  /* 0x00a800008c10783b */ /* 0x000eee0000004200 */
[C---:B------:R-:W-:Y:S08]  /*3e80*/  HMMA.16816.F32.BF16 R56, R4.reuse, R20, R56 ;  /* 0x000000140438723c */ /* 0x040ff00000041838 */
[C---:B-1----:R-:W-:Y:S08]  /*3e90*/  HMMA.16816.F32.BF16 R72, R4.reuse, R12, R72 ;  /* 0x0000000c0448723c */ /* 0x042ff00000041848 */
[C---:B------:R-:W-:Y:S01]  /*3ea0*/  HMMA.16816.F32.BF16 R92, R4.reuse, R14, R92 ;  /* 0x0000000e045c723c */ /* 0x040fe2000004185c */
[----:B------:R-:W1:Y:S07]  /*3eb0*/  LDSM.16.MT88.4 R12, [R136+0xa800] ;  /* 0x00a80000880c783b */ /* 0x000e6e0000004200 */
[C---:B--2---:R-:W-:Y:S08]  /*3ec0*/  HMMA.16816.F32.BF16 R76, R4.reuse, R8, R76 ;  /* 0x00000008044c723c */ /* 0x044ff0000004184c */
[C---:B------:R-:W-:Y:S01]  /*3ed0*/  HMMA.16816.F32.BF16 R80, R4.reuse, R10, R80 ;  /* 0x0000000a0450723c */ /* 0x040fe20000041850 */
[----:B------:R-:W2:Y:S07]  /*3ee0*/  LDSM.16.MT88.4 R8, [R140+0x9000] ;  /* 0x009000008c08783b */ /* 0x000eae0000004200 */
[C---:B------:R-:W-:Y:S01]  /*3ef0*/  HMMA.16816.F32.BF16 R60, R4.reuse, R22, R60 ;  /* 0x00000016043c723c */ /* 0x040fe2000004183c */
[----:B------:R-:W4:Y:S07]  /*3f00*/  LDSM.16.MT88.4 R20, [R137+0x9000] ;  /* 0x009000008914783b */ /* 0x000f2e0000004200 */
        /* <DEDUP_REMOVED lines=16> */
[----:B--2---:R-:W-:Y:S01]  /*4010*/  HMMA.16816.F32.BF16 R96, R4, R8, R96 ;  /* 0x000000080460723c */ /* 0x004fe20000041860 */
[----:B------:R-:W-:Y:S02]  /*4020*/  FADD.FTZ R115, R118, R115 ;  /* 0x0000007376737221 */ /* 0x000fe40000010000 */
[----:B------:R-:W-:-:S05]  /*4030*/  FADD.FTZ R126, R123, R126 ;  /* 0x0000007e7b7e7221 */ /* 0x000fca0000010000 */
[C---:B------:R-:W-:Y:S01]  /*4040*/  HMMA.16816.F32.BF16 R36, R4.reuse, R10, R36 ;  /* 0x0000000a0424723c */ /* 0x040fe20000041824 */
[----:B------:R-:W2:Y:S07]  /*4050*/  LDSM.16.MT88.4 R8, [R136+0x9000] ;  /* 0x009000008808783b */ /* 0x000eae0000004200 */
[C---:B----4-:R-:W-:Y:S08]  /*4060*/  HMMA.16816.F32.BF16 R48, R4.reuse, R20, R48 ;  /* 0x000000140430723c */ /* 0x050ff00000041830 */
[C---:B------:R-:W-:Y:S01]  /*4070*/  HMMA.16816.F32.BF16 R52, R4.reuse, R22, R52 ;  /* 0x000000160434723c */ /* 0x040fe20000041834 */
[----:B------:R-:W3:Y:S07]  /*4080*/  LDSM.16.MT88.4 R20, [R136+0xb000] ;  /* 0x00b000008814783b */ /* 0x000eee0000004200 */
[C---:B-1----:R-:W-:Y:S08]  /*4090*/  HMMA.16816.F32.BF16 R72, R4.reuse, R12, R72 ;  /* 0x0000000c0448723c */ /* 0x042ff00000041848 */
[C---:B------:R-:W-:Y:S01]  /*40a0*/  HMMA.16816.F32.BF16 R92, R4.reuse, R14, R92 ;  /* 0x0000000e045c723c */ /* 0x040fe2000004185c */
[----:B------:R-:W-:Y:S07]  /*40b0*/  LDSM.16.MT88.4 R12, [R140+0x9800] ;  /* 0x009800008c0c783b */ /* 0x000fee0000004200 */
[C---:B------:R-:W-:Y:S07]  /*40c0*/  HMMA.16816.F32.BF16 R40, R4.reuse, R24, R40 ;  /* 0x000000180428723c */ /* 0x040fee0000041828 */
[--C-:B------:R-:W-:Y:S01]  /*40d0*/  FFMA.FTZ R24, R127, c[0x0][0x23c], -R124.reuse ;  /* 0x00008f007f187a23 */ /* 0x100fe2000001087c */
[----:B--2---:R-:W-:Y:S01]  /*40e0*/  HMMA.16816.F32.BF16 R56, R4, R8, R56 ;  /* 0x000000080438723c */ /* 0x004fe20000041838 */
[----:B------:R-:W-:-:S04]  /*40f0*/  FFMA.FTZ R25, R119, c[0x0][0x23c], -R124 ;  /* 0x00008f0077197a23 */ /* 0x000fc8000001087c */
[----:B------:R-:W-:Y:S03]  /*4100*/  MUFU.EX2 R24, R24 ;  /* 0x0000001800187308 */ /* 0x000fe60000000800 */
[C---:B------:R-:W-:Y:S01]  /*4110*/  HMMA.16816.F32.BF16 R60, R4.reuse, R10, R60 ;  /* 0x0000000a043c723c */ /* 0x040fe2000004183c */
[----:B------:R-:W1:Y:S04]  /*4120*/  LDSM.16.MT88.4 R8, [R137+0xb000] ;  /* 0x00b000008908783b */ /* 0x000e680000004200 */
[----:B------:R-:W2:Y:S03]  /*4130*/  MUFU.EX2 R25, R25 ;  /* 0x0000001900197308 */ /* 0x000ea60000000800 */
[C---:B------:R-:W-:Y:S07]  /*4140*/  HMMA.16816.F32.BF16 R44, R4.reuse, R26, R44 ;  /* 0x0000001a042c723c */ /* 0x040fee000004182c */
[----:B------:R-:W-:Y:S01]  /*4150*/  FFMA.FTZ R26, R122, c[0x0][0x23c], -R124 ;  /* 0x00008f007a1a7a23 */ /* 0x000fe2000001087c */
[----:B------:R-:W-:Y:S01]  /*4160*/  HMMA.16816.F32.BF16 R64, R4, R16, R64 ;  /* 0x000000100440723c */ /* 0x000fe20000041840 */
[----:B------:R-:W-:-:S04]  /*4170*/  FFMA.FTZ R27, R120, c[0x0][0x23c], -R113 ;  /* 0x00008f00781b7a23 */ /* 0x000fc80000010871 */
[----:B------:R-:W-:Y:S03]  /*4180*/  MUFU.EX2 R26, R26 ;  /* 0x0000001a001a7308 */ /* 0x000fe60000000800 */
[C---:B------:R-:W-:Y:S01]  /*4190*/  HMMA.16816.F32.BF16 R68, R4.reuse, R18, R68 ;  /* 0x000000120444723c */ /* 0x040fe20000041844 */
[----:B------:R-:W4:Y:S04]  /*41a0*/  LDSM.16.MT88.4 R16, [R137+0x9800] ;  /* 0x009800008910783b */ /* 0x000f280000004200 */
[----:B------:R-:W5:Y:S03]  /*41b0*/  MUFU.EX2 R27, R27 ;  /* 0x0000001b001b7308 */ /* 0x000f660000000800 */
[C---:B---3--:R-:W-:Y:S08]  /*41c0*/  HMMA.16816.F32.BF16 R88, R4.reuse, R20, R88 ;  /* 0x000000140458723c */ /* 0x048ff00000041858 */
[C---:B------:R-:W-:Y:S08]  /*41d0*/  HMMA.16816.F32.BF16 R84, R4.reuse, R22, R84 ;  /* 0x000000160454723c */ /* 0x040ff00000041854 */
[C---:B-1----:R-:W-:Y:S08]  /*41e0*/  HMMA.16816.F32.BF16 R76, R4.reuse, R8, R76 ;  /* 0x00000008044c723c */ /* 0x042ff0000004184c */
[----:B------:R-:W-:Y:S01]  /*41f0*/  HMMA.16816.F32.BF16 R80, R4, R10, R80 ;  /* 0x0000000a0450723c */ /* 0x000fe20000041850 */
[----:B------:R-:W1:Y:S06]  /*4200*/  LDSM.16.MT88.4 R8, [R138+0x9800] ;  /* 0x009800008a08783b */ /* 0x000e6c0000004200 */
[----:B--2---:R-:W-:Y:S01]  /*4210*/  F2FP.BF16.PACK_AB R4, R25, R24 ;  /* 0x000000181904723e */ /* 0x004fe200000010ff */
[----:B------:R-:W-:Y:S01]  /*4220*/  FADD.FTZ R24, R24, R115 ;  /* 0x0000007318187221 */ /* 0x000fe20000010000 */
[C---:B-----5:R-:W-:Y:S01]  /*4230*/  F2FP.BF16.PACK_AB R5, R116.reuse, R27 ;  /* 0x0000001b7405723e */ /* 0x060fe200000010ff */
        /* <DEDUP_REMOVED lines=12> */
[C---:B----4-:R-:W-:Y:S08]  /*4300*/  HMMA.16816.F32.BF16 R48, R4.reuse, R16, R48 ;  /* 0x000000100430723c */ /* 0x050ff00000041830 */
        /* <DEDUP_REMOVED lines=20> */
[----:B------:R-:W-:-:S04]  /*4450*/  DEPBAR.LE SB0, 0x0 ;  /* 0x000080000000791a */ /* 0x000fc80000000000 */
[----:B------:R-:W-:Y:S01]  /*4460*/  BAR.SYNC.DEFER_BLOCKING 0x0 ;  /* 0x0000000000007b1d */ /* 0x000fe20000010000 */
[----:B------:R-:W-:Y:S01]  /*4470*/  ISETP.GE.AND P2, PT, R164, c[0x0][0x220], PT ;  /* 0x00008800a4007a0c */ /* 0x000fe20003f46270 */
[----:B------:R-:W-:Y:S01]  /*4480*/  IMAD R2, R150, R0, RZ ;  /* 0x0000000096027224 */ /* 0x000fe200078e02ff */
[----:B------:R-:W-:Y:S01]  /*4490*/  ISETP.GE.AND P1, PT, R156, c[0x0][0x220], PT ;  /* 0x000088009c007a0c */ /* 0x000fe20003f26270 */
[----:B------:R-:W-:Y:S01]  /*44a0*/  IMAD.MOV.U32 R4, RZ, RZ, R102 ;  /* 0x000000ffff047224 */ /* 0x000fe200078e0066 */
[----:B------:R-:W-:Y:S01]  /*44b0*/  SHF.R.S32.HI R7, RZ, 0x1f, R0 ;  /* 0x0000001fff077819 */ /* 0x000fe20000011400 */
[----:B------:R-:W-:-:S04]  /*44c0*/  IMAD.MOV.U32 R5, RZ, RZ, R129 ;  /* 0x000000ffff057224 */ /* 0x000fc800078e0081 */
[----:B------:R-:W-:-:S04]  /*44d0*/  IMAD.WIDE.U32 R4, R0, R151, R4 ;  /* 0x0000009700047225 */ /* 0x000fc800078e0004 */
[----:B------:R-:W-:Y:S01]  /*44e0*/  IMAD R7, R7, R151, R2 ;  /* 0x0000009707077224 */ /* 0x000fe200078e0202 */
[C---:B------:R-:W-:Y:S02]  /*44f0*/  @!P2 LEA R16, P4, R4.reuse, c[0x0][0x170], 0x1 ;  /* 0x00005c000410aa11 */ /* 0x040fe400078808ff */
[----:B------:R-:W-:Y:S01]  /*4500*/  @!P1 LEA R10, P3, R4, c[0x0][0x170], 0x1 ;  /* 0x00005c00040a9a11 */ /* 0x000fe200078608ff */
[----:B------:R-:W-:Y:S01]  /*4510*/  IMAD.IADD R7, R5, 0x1, R7 ;  /* 0x0000000105077824 */ /* 0x000fe200078e0207 */
[----:B------:R-:W-:-:S04]  /*4520*/  IADD3 R2, P0, R161, R4, RZ ;  /* 0x00000004a1027210 */ /* 0x000fc80007f1e0ff */
[C-C-:B------:R-:W-:Y:S01]  /*4530*/  @!P2 LEA.HI.X R17, R4.reuse, c[0x0][0x174], R7.reuse, 0x1, P4 ;  /* 0x00005d000411aa11 */ /* 0x140fe200020f0c07 */
[----:B------:R-:W-:Y:S01]  /*4540*/  @P2 STS.128 [R155+0x8000], RZ ;  /* 0x008000ff9b002388 */ /* 0x000fe20000000c00 */
[--C-:B------:R-:W-:Y:S01]  /*4550*/  @!P1 LEA.HI.X R11, R4, c[0x0][0x174], R7.reuse, 0x1, P3 ;  /* 0x00005d00040b9a11 */ /* 0x100fe200018f0c07 */
[----:B------:R-:W-:Y:S01]  /*4560*/  IMAD.X R7, R160, 0x1, R7, P0 ;  /* 0x00000001a0077824 */ /* 0x000fe200000e0607 */
[C---:B------:R-:W-:Y:S01]  /*4570*/  @!P2 LEA R12, P5, R2.reuse, c[0x0][0x170], 0x1 ;  /* 0x00005c00020caa11 */ /* 0x040fe200078a08ff */
[----:B------:R-:W-:Y:S01]  /*4580*/  @!PT LDS RZ, [RZ] ;  /* 0x00000000fffff984 */ /* 0x000fe20000000800 */
[----:B------:R-:W-:Y:S01]  /*4590*/  @!PT LDS RZ, [RZ] ;  /* 0x00000000fffff984 */ /* 0x000fe20000000800 */
[----:B------:R-:W-:Y:S01]  /*45a0*/  @!PT LDS RZ, [RZ] ;  /* 0x00000000fffff984 */ /* 0x000fe20000000800 */
[----:B------:R1:W-:Y:S01]  /*45b0*/  @!P2 LDGSTS.E.BYPASS.LTC128B.128 [R155+0x8000], [R16.64] ;  /* 0x08000000109bafae */ /* 0x0003e2000b901d46 */
[C---:B------:R-:W-:Y:S02]  /*45c0*/  @!P1 LEA R8, P3, R2.reuse, c[0x0][0x170], 0x1 ;  /* 0x00005c0002089a11 */ /* 0x040fe400078608ff */
[----:B------:R-:W-:Y:S01]  /*45d0*/  IADD3 R4, P4, R161, R2, RZ ;  /* 0x00000002a1047210 */ /* 0x000fe20007f9e0ff */
[----:B------:R-:W-:Y:S01]  /*45e0*/  @P1 STS.128 [R155+0xa000], RZ ;  /* 0x00a000ff9b001388 */ /* 0x000fe20000000c00 */
[----:B------:R-:W-:-:S02]  /*45f0*/  @!P2 LEA.HI.X R13, R2, c[0x0][0x174], R7, 0x1, P5 ;  /* 0x00005d00020daa11 */ /* 0x000fc400028f0c07 */
[----:B------:R-:W-:Y:S01]  /*4600*/  IADD3 R5, P0, R161, R4, RZ ;  /* 0x00000004a1057210 */ /* 0x000fe20007f1e0ff */
[----:B------:R-:W-:Y:S01]  /*4610*/  @!PT LDS RZ, [RZ] ;  /* 0x00000000fffff984 */ /* 0x000fe20000000800 */
[----:B------:R-:W-:Y:S01]  /*4620*/  @!PT LDS RZ, [RZ] ;  /* 0x00000000fffff984 */ /* 0x000fe20000000800 */
[----:B------:R-:W-:Y:S01]  /*4630*/  @!PT LDS RZ, [RZ] ;  /* 0x00000000fffff984 */ /* 0x000fe20000000800 */
[----:B------:R2:W-:Y:S01]  /*4640*/  @!P1 LDGSTS.E.BYPASS.LTC128B.128 [R155+0xa000], [R10.64+0x80] ;  /* 0x0a0000800a9b9fae */ /* 0x0005e2000b901d46 */
[--C-:B------:R-:W-:Y:S01]  /*4650*/  @!P1 LEA.HI.X R9, R2, c[0x0][0x174], R7.reuse, 0x1, P3 ;  /* 0x00005d0002099a11 */ /* 0x100fe200018f0c07 */
[----:B------:R-:W-:Y:S01]  /*4660*/  IMAD.X R7, R160, 0x1, R7, P4 ;  /* 0x00000001a0077824 */ /* 0x000fe200020e0607 */
[C---:B------:R-:W-:Y:S01]  /*4670*/  @!P2 LEA R22, P5, R4.reuse, c[0x0][0x170], 0x1 ;  /* 0x00005c000416aa11 */ /* 0x040fe200078a08ff */
[----:B------:R-:W-:Y:S01]  /*4680*/  @P2 STS.128 [R155+0x8800], RZ ;  /* 0x008800ff9b002388 */ /* 0x000fe20000000c00 */
[----:B------:R-:W-:Y:S01]  /*4690*/  @!P1 LEA R14, P3, R4, c[0x0][0x170], 0x1 ;  /* 0x00005c00040e9a11 */ /* 0x000fe200078608ff */
[--C-:B------:R-:W-:Y:S01]  /*46a0*/  IMAD.X R2, R160, 0x1, R7.reuse, P0 ;  /* 0x00000001a0027824 */ /* 0x100fe200000e0607 */
[----:B------:R-:W-:Y:S01]  /*46b0*/  @!P2 LEA R20, P4, R5, c[0x0][0x170], 0x1 ;  /* 0x00005c000514aa11 */ /* 0x000fe200078808ff */
[----:B------:R-:W-:Y:S01]  /*46c0*/  @!PT LDS RZ, [RZ] ;  /* 0x00000000fffff984 */ /* 0x000fe20000000800 */
[----:B------:R-:W-:Y:S01]  /*46d0*/  @!PT LDS RZ, [RZ] ;  /* 0x00000000fffff984 */ /* 0x000fe20000000800 */
[----:B------:R-:W-:Y:S01]  /*46e0*/  @!PT LDS RZ, [RZ] ;  /* 0x00000000fffff984 */ /* 0x000fe20000000800 */
[----:B------:R3:W-:Y:S01]  /*46f0*/  @!P2 LDGSTS.E.BYPASS.LTC128B.128 [R155+0x8800], [R12.64] ;  /* 0x088000000c9bafae */ /* 0x0007e2000b901d46 */
[----:B------:R-:W-:-:S02]  /*4700*/  @!P2 LEA.HI.X R23, R4, c[0x0][0x174], R7, 0x1, P5 ;  /* 0x00005d000417aa11 */ /* 0x000fc400028f0c07 */
[C---:B------:R-:W-:Y:S01]  /*4710*/  @!P1 LEA R6, P0, R5.reuse, c[0x0][0x170], 0x1 ;  /* 0x00005c0005069a11 */ /* 0x040fe200078008ff */
[----:B------:R-:W-:Y:S01]  /*4720*/  @P1 STS.128 [R155+0xa800], RZ ;  /* 0x00a800ff9b001388 */ /* 0x000fe20000000c00 */
[----:B------:R-:W-:Y:S02]  /*4730*/  @!P1 LEA.HI.X R15, R4, c[0x0][0x174], R7, 0x1, P3 ;  /* 0x00005d00040f9a11 */ /* 0x000fe400018f0c07 */
[C-C-:B------:R-:W-:Y:S01]  /*4740*/  @!P2 LEA.HI.X R21, R5.reuse, c[0x0][0x174], R2.reuse, 0x1, P4 ;  /* 0x00005d000515aa11 */ /* 0x140fe200020f0c02 */
        /* <DEDUP_REMOVED lines=26> */
[----:B------:R-:W3:Y:S04]  /*48f0*/  LDSM.16.M88.4 R24, [R146+0x4000] ;  /* 0x004000009218783b */ /* 0x000ee80000000200 */
[----:B-1----:R-:W4:Y:S04]  /*4900*/  LDSM.16.M88.4 R16, [R146+0x4800] ;  /* 0x004800009210783b */ /* 0x002f280000000200 */
[----:B--2---:R-:W1:Y:S04]  /*4910*/  LDSM.16.M88.4 R8, [R146+0x5000] ;  /* 0x005000009208783b */ /* 0x004e680000000200 */
[----:B------:R-:W5:Y:S04]  /*4920*/  LDSM.16.M88.4 R124, [R146+0x5800] ;  /* 0x00580000927c783b */ /* 0x000f680000000200 */
[----:B------:R-:W-:Y:S04]  /*4930*/  LDSM.16.M88.4 R116, [R145] ;  /* 0x000000009174783b */ /* 0x000fe80000000200 */
[----:B------:R-:W2:Y:S04]  /*4940*/  LDSM.16.M88.4 R112, [R144] ;  /* 0x000000009070783b */ /* 0x000ea80000000200 */
[----:B------:R-:W2:Y:S04]  /*4950*/  LDSM.16.M88.4 R108, [R144+0x800] ;  /* 0x00080000906c783b */ /* 0x000ea80000000200 */
[----:B------:R-:W2:Y:S04]  /*4960*/  LDSM.16.M88.4 R104, [R144+0x1000] ;  /* 0x001000009068783b */ /* 0x000ea80000000200 */
[----:B------:R-:W2:Y:S04]  /*4970*/  LDSM.16.M88.4 R32, [R144+0x1800] ;  /* 0x001800009020783b */ /* 0x000ea80000000200 */
[----:B------:R-:W5:Y:S01]  /*4980*/  S2R R2, SR_TID.X ;  /* 0x0000000000027919 */ /* 0x000f620000002100 */
[C---:B---3--:R-:W-:Y:S03]  /*4990*/  HMMA.16816.F32.BF16 R28, R120.reuse, R24, RZ ;  /* 0x00000018781c723c */ /* 0x048fe600000418ff */
[----:B------:R-:W0:Y:S05]  /*49a0*/  LDGDEPBAR ;  /* 0x00000000000079af */ /* 0x000e2a0000000000 */
[C---:B----4-:R-:W-:Y:S08]  /*49b0*/  HMMA.16816.F32.BF16 R20, R120.reuse, R16, RZ ;  /* 0x000000107814723c */ /* 0x050ff000000418ff */
[----:B-1----:R-:W-:Y:S01]  /*49c0*/  HMMA.16816.F32.BF16 R12, R120, R8, RZ ;  /* 0x00000008780c723c */ /* 0x002fe200000418ff */
[----:B-----5:R-:W-:-:S07]  /*49d0*/  IMAD.SHL.U32 R2, R2, 0x2, RZ ;  /* 0x0000000202027824 */ /* 0x020fce00078e00ff */
[C---:B------:R-:W-:Y:S08]  /*49e0*/  HMMA.16816.F32.BF16 R24, R120.reuse, R26, RZ ;  /* 0x0000001a7818723c */ /* 0x040ff000000418ff */
[C---:B------:R-:W-:Y:S08]  /*49f0*/  HMMA.16816.F32.BF16 R16, R120.reuse, R18, RZ ;  /* 0x000000127810723c */ /* 0x040ff000000418ff */
[C---:B------:R-:W-:Y:S08]  /*4a00*/  HMMA.16816.F32.BF16 R8, R120.reuse, R10, RZ ;  /* 0x0000000a7808723c */ /* 0x040ff000000418ff */
[C---:B------:R-:W-:Y:S08]  /*4a10*/  HMMA.16816.F32.BF16 R4, R120.reuse, R124, RZ ;  /* 0x0000007c7804723c */ /* 0x040ff000000418ff */
[----:B------:R-:W-:Y:S08]  /*4a20*/  HMMA.16816.F32.BF16 R120, R120, R126, RZ ;  /* 0x0000007e7878723c */ /* 0x000ff000000418ff */
[C---:B--2---:R-:W-:Y:S08]  /*4a30*/  HMMA.16816.F32.BF16 R28, R116.reuse, R112, R28 ;  /* 0x00000070741c723c */ /* 0x044ff0000004181c */
[C---:B------:R-:W-:Y:S01]  /*4a40*/  HMMA.16816.F32.BF16 R24, R116.reuse, R114, R24 ;  /* 0x000000727418723c */ /* 0x040fe20000041818 */
[----:B------:R-:W-:Y:S07]  /*4a50*/  LDSM.16.M88.4 R112, [R139+0x4000] ;  /* 0x004000008b70783b */ /* 0x000fee0000000200 */
[C---:B------:R-:W-:Y:S08]  /*4a60*/  HMMA.16816.F32.BF16 R20, R116.reuse, R108, R20 ;  /* 0x0000006c7414723c */ /* 0x040ff00000041814 */
[C---:B------:R-:W-:Y:S01]  /*4a70*/  HMMA.16816.F32.BF16 R16, R116.reuse, R110, R16 ;  /* 0x0000006e7410723c */ /* 0x040fe20000041810 */
[----:B------:R-:W-:Y:S07]  /*4a80*/  LDSM.16.M88.4 R108, [R139+0x4800] ;  /* 0x004800008b6c783b */ /* 0x000fee0000000200 */
[C---:B------:R-:W-:Y:S08]  /*4a90*/  HMMA.16816.F32.BF16 R12, R116.reuse, R104, R12 ;  /* 0x00000068740c723c */ /* 0x040ff0000004180c */
[C---:B------:R-:W-:Y:S01]  /*4aa0*/  HMMA.16816.F32.BF16 R8, R116.reuse, R106, R8 ;  /* 0x0000006a7408723c */ /* 0x040fe20000041808 */
[----:B------:R-:W-:Y:S07]  /*4ab0*/  LDSM.16.M88.4 R104, [R139+0x5000] ;  /* 0x005000008b68783b */ /* 0x000fee0000000200 */
[C---:B------:R-:W-:Y:S08]  /*4ac0*/  HMMA.16816.F32.BF16 R4, R116.reuse, R32, R4 ;  /* 0x000000207404723c */ /* 0x040ff00000041804 */
[----:B------:R-:W-:Y:S01]  /*4ad0*/  HMMA.16816.F32.BF16 R120, R116, R34, R120 ;  /* 0x000000227478723c */ /* 0x000fe20000041878 */
[----:B------:R-:W1:Y:S04]  /*4ae0*/  LDSM.16.M88.4 R116, [R143] ;  /* 0x000000008f74783b */ /* 0x000e680000000200 */
[----:B------:R-:W2:Y:S03]  /*4af0*/  LDSM.16.M88.4 R32, [R139+0x5800] ;  /* 0x005800008b20783b */ /* 0x000ea60000000200 */
[C---:B-1----:R-:W-:Y:S08]  /*4b00*/  HMMA.16816.F32.BF16 R28, R116.reuse, R112, R28 ;  /* 0x00000070741c723c */ /* 0x042ff0000004181c */
[C---:B------:R-:W-:Y:S01]  /*4b10*/  HMMA.16816.F32.BF16 R24, R116.reuse, R114, R24 ;  /* 0x000000727418723c */ /* 0x040fe20000041818 */
[----:B------:R-:W-:Y:S07]  /*4b20*/  LDSM.16.M88.4 R112, [R141] ;  /* 0x000000008d70783b */ /* 0x000fee0000000200 */
[C---:B------:R-:W-:Y:S08]  /*4b30*/  HMMA.16816.F32.BF16 R20, R116.reuse, R108, R20 ;  /* 0x0000006c7414723c */ /* 0x040ff00000041814 */
[C---:B------:R-:W-:Y:S01]  /*4b40*/  HMMA.16816.F32.BF16 R16, R116.reuse, R110, R16 ;  /* 0x0000006e7410723c */ /* 0x040fe20000041810 */
[----:B------:R-:W-:Y:S07]  /*4b50*/  LDSM.16.M88.4 R108, [R141+0x800] ;  /* 0x000800008d6c783b */ /* 0x000fee0000000200 */
[C---:B------:R-:W-:Y:S08]  /*4b60*/  HMMA.16816.F32.BF16 R12, R116.reuse, R104, R12 ;  /* 0x00000068740c723c */ /* 0x040ff0000004180c */
[C---:B------:R-:W-:Y:S01]  /*4b70*/  HMMA.16816.F32.BF16 R8, R116.reuse, R106, R8 ;  /* 0x0000006a7408723c */ /* 0x040fe20000041808 */
[----:B------:R-:W-:Y:S07]  /*4b80*/  LDSM.16.M88.4 R104, [R141+0x1000] ;  /* 0x001000008d68783b */ /* 0x000fee0000000200 */
[C---:B--2---:R-:W-:Y:S08]  /*4b90*/  HMMA.16816.F32.BF16 R4, R116.reuse, R32, R4 ;  /* 0x000000207404723c */ /* 0x044ff00000041804 */
[----:B------:R-:W-:Y:S01]  /*4ba0*/  HMMA.16816.F32.BF16 R120, R116, R34, R120 ;  /* 0x000000227478723c */ /* 0x000fe20000041878 */
[----:B------:R-:W1:Y:S04]  /*4bb0*/  LDSM.16.M88.4 R116, [R142] ;  /* 0x000000008e74783b */ /* 0x000e680000000200 */
[----:B------:R-:W2:Y:S03]  /*4bc0*/  LDSM.16.M88.4 R32, [R141+0x1800] ;  /* 0x001800008d20783b */ /* 0x000ea60000000200 */
[C---:B-1----:R-:W-:Y:S08]  /*4bd0*/  HMMA.16816.F32.BF16 R28, R116.reuse, R112, R28 ;  /* 0x00000070741c723c */ /* 0x042ff0000004181c */
        /* <DEDUP_REMOVED lines=10> */
[----:B------:R-:W1:Y:S04]  /*4c80*/  LDSM.16.M88.4 R116, [R147+0x2000] ;  /* 0x002000009374783b */ /* 0x000e680000000200 */
        /* <DEDUP_REMOVED lines=32> */
[----:B------:R-:W1:Y:S07]  /*4e90*/  LDSM.16.M88.4 R104, [R141+0x2800] ;  /* 0x002800008d68783b */ /* 0x000e6e0000000200 */
[C---:B------:R-:W-:Y:S08]  /*4ea0*/  HMMA.16816.F32.BF16 R20, R116.reuse, R108, R20 ;  /* 0x0000006c7414723c */ /* 0x040ff00000041814 */
[C---:B------:R-:W-:Y:S01]  /*4eb0*/  HMMA.16816.F32.BF16 R16, R116.reuse, R110, R16 ;  /* 0x0000006e7410723c */ /* 0x040fe20000041810 */
[----:B------:R-:W3:Y:S07]  /*4ec0*/  LDSM.16.M88.4 R108, [R141+0x2000] ;  /* 0x002000008d6c783b */ /* 0x000eee0000000200 */
[C---:B--2---:R-:W-:Y:S08]  /*4ed0*/  HMMA.16816.F32.BF16 R4, R116.reuse, R32, R4 ;  /* 0x000000207404723c */ /* 0x044ff00000041804 */
[----:B------:R-:W-:Y:S01]  /*4ee0*/  HMMA.16816.F32.BF16 R120, R116, R34, R120 ;  /* 0x000000227478723c */ /* 0x000fe20000041878 */
[----:B------:R-:W2:Y:S07]  /*4ef0*/  LDSM.16.M88.4 R32, [R141+0x3000] ;  /* 0x003000008d20783b */ /* 0x000eae0000000200 */
[C---:B-1----:R-:W-:Y:S07]  /*4f00*/  HMMA.16816.F32.BF16 R20, R112.reuse, R104, R20 ;  /* 0x000000687014723c */ /* 0x042fee0000041814 */
[----:B------:R-:W-:Y:S01]  /*4f10*/  LOP3.LUT R105, R2, 0x6, RZ, 0xc0, !PT ;  /* 0x0000000602697812 */ /* 0x000fe200078ec0ff */
[----:B------:R-:W-:Y:S04]  /*4f20*/  HMMA.16816.F32.BF16 R16, R112, R106, R16 ;  /* 0x0000006a7010723c */ /* 0x000fe80000041810 */
[----:B------:R-:W-:-:S04]  /*4f30*/  IMAD R2, R0, 0x40, R105 ;  /* 0x0000004000027824 */ /* 0x000fc800078e0269 */
[----:B---3--:R-:W-:Y:S01]  /*4f40*/  HMMA.16816.F32.BF16 R28, R112, R108, R28 ;  /* 0x0000006c701c723c */ /* 0x008fe2000004181c */
[----:B------:R-:W-:-:S04]  /*4f50*/  IADD3 R104, R2, 0x1, RZ ;  /* 0x0000000102687810 */ /* 0x000fc80007ffe0ff */
[C---:B------:R-:W-:Y:S02]  /*4f60*/  ISETP.GE.AND P6, PT, R104.reuse, R131, PT ;  /* 0x000000836800720c */ /* 0x040fe40003fc6270 */
[----:B------:R-:W-:Y:S01]  /*4f70*/  ISETP.GE.AND P3, PT, R104, R130, PT ;  /* 0x000000826800720c */ /* 0x000fe20003f66270 */
[----:B------:R-:W-:Y:S01]  /*4f80*/  HMMA.16816.F32.BF16 R24, R112, R110, R24 ;  /* 0x0000006e7018723c */ /* 0x000fe20000041818 */
[----:B------:R-:W1:Y:S01]  /*4f90*/  LDSM.16.M88.4 R104, [R141+0x3800] ;  /* 0x003800008d68783b */ /* 0x000e620000000200 */
[----:B------:R-:W-:Y:S01]  /*4fa0*/  IADD3 R108, R2, 0x10, RZ ;  /* 0x00000010026c7810 */ /* 0x000fe20007ffe0ff */
[----:B------:R-:W-:-:S05]  /*4fb0*/  DEPBAR.LE SB0, 0x0 ;  /* 0x000080000000791a */ /* 0x000fca0000000000 */
[C---:B--2---:R-:W-:Y:S07]  /*4fc0*/  HMMA.16816.F32.BF16 R12, R112.reuse, R32, R12 ;  /* 0x00000020700c723c */ /* 0x044fee000004180c */
[C---:B------:R-:W-:Y:S01]  /*4fd0*/  IADD3 R32, R2.reuse, 0x8, RZ ;  /* 0x0000000802207810 */ /* 0x040fe20007ffe0ff */
[----:B------:R-:W-:Y:S01]  /*4fe0*/  HMMA.16816.F32.BF16 R8, R112, R34, R8 ;  /* 0x000000227008723c */ /* 0x000fe20000041808 */
[----:B------:R-:W-:Y:S01]  /*4ff0*/  IADD3 R33, R2, 0x9, RZ ;  /* 0x0000000902217810 */ /* 0x000fe20007ffe0ff */
[----:B------:R-:W-:Y:S01]  /*5000*/  BAR.SYNC.DEFER_BLOCKING 0x0 ;  /* 0x0000000000007b1d */ /* 0x000fe20000010000 */
[----:B------:R-:W-:-:S02]  /*5010*/  ISETP.GE.AND P5, PT, R32, R131, PT ;  /* 0x000000832000720c */ /* 0x000fc40003fa6270 */
[-C--:B------:R-:W-:Y:S02]  /*5020*/  ISETP.GE.AND P0, PT, R32, R130.reuse, PT ;  /* 0x000000822000720c */ /* 0x080fe40003f06270 */
[----:B------:R-:W-:Y:S02]  /*5030*/  FSEL R32, R29, -INF , !P6 ;  /* 0xff8000001d207808 */ /* 0x000fe40007000000 */
[C---:B------:R-:W-:Y:S02]  /*5040*/  ISETP.GE.AND P4, PT, R33.reuse, R131, PT ;  /* 0x000000832100720c */ /* 0x040fe40003f86270 */
        /* <DEDUP_REMOVED lines=8> */
[----:B-1----:R-:W-:Y:S01]  /*50d0*/  HMMA.16816.F32.BF16 R4, R112, R104, R4 ;  /* 0x000000687004723c */ /* 0x002fe20000041804 */
[----:B------:R-:W-:-:S02]  /*50e0*/  ISETP.GE.AND P5, PT, R108, R130, PT ;  /* 0x000000826c00720c */ /* 0x000fc40003fa6270 */
[----:B------:R-:W-:Y:S02]  /*50f0*/  ISETP.GE.AND P4, PT, R33, R130, PT ;  /* 0x000000822100720c */ /* 0x000fe40003f86270 */
[----:B------:R-:W-:Y:S02]  /*5100*/  IADD3 R24, R2, 0x19, RZ ;  /* 0x0000001902187810 */ /* 0x000fe40007ffe0ff */
[----:B------:R-:W-:Y:S01]  /*5110*/  FSEL R109, R27, -INF , !P6 ;  /* 0xff8000001b6d7808 */ /* 0x000fe20007000000 */
[----:B------:R-:W-:Y:S01]  /*5120*/  HMMA.16816.F32.BF16 R120, R112, R106, R120 ;  /* 0x0000006a7078723c */ /* 0x000fe20000041878 */
[-C--:B------:R-:W-:Y:S02]  /*5130*/  ISETP.GE.AND P0, PT, R33, R131.reuse, PT ;  /* 0x000000832100720c */ /* 0x080fe40003f06270 */
[----:B------:R-:W-:Y:S02]  /*5140*/  ISETP.GE.AND P6, PT, R31, R131, PT ;  /* 0x000000831f00720c */ /* 0x000fe40003fc6270 */
[----:B------:R-:W-:-:S02]  /*5150*/  FSEL R110, R20, -INF , !P3 ;  /* 0xff800000146e7808 */ /* 0x000fc40005800000 */
[----:B------:R-:W-:Y:S02]  /*5160*/  ISETP.GE.AND P3, PT, R31, R130, PT ;  /* 0x000000821f00720c */ /* 0x000fe40003f66270 */
[----:B------:R-:W-:Y:S02]  /*5170*/  FSEL R133, R22, -INF , !P5 ;  /* 0xff80000016857808 */ /* 0x000fe40006800000 */
[----:B------:R-:W-:Y:S02]  /*5180*/  IADD3 R20, R2, 0x20, RZ ;  /* 0x0000002002147810 */ /* 0x000fe40007ffe0ff */
[----:B------:R-:W-:Y:S02]  /*5190*/  FSEL R135, R23, -INF , !P4 ;  /* 0xff80000017877808 */ /* 0x000fe40006000000 */
[----:B------:R-:W-:Y:S02]  /*51a0*/  ISETP.GE.AND P5, PT, R24, R131, PT ;  /* 0x000000831800720c */ /* 0x000fe40003fa6270 */
[----:B------:R-:W-:-:S02]  /*51b0*/  IADD3 R23, R2, 0x21, RZ ;  /* 0x0000002102177810 */ /* 0x000fc40007ffe0ff */
[----:B------:R-:W-:Y:S02]  /*51c0*/  FSEL R108, R21, -INF , !P0 ;  /* 0xff800000156c7808 */ /* 0x000fe40004000000 */
[----:B------:R-:W-:Y:S02]  /*51d0*/  FSEL R22, R16, -INF , !P6 ;  /* 0xff80000010167808 */ /* 0x000fe40007000000 */
[CC--:B------:R-:W-:Y:S02]  /*51e0*/  ISETP.GE.AND P4, PT, R20.reuse, R131.reuse, PT ;  /* 0x000000831400720c */ /* 0x0c0fe40003f86270 */
[----:B------:R-:W-:Y:S02]  /*51f0*/  ISETP.GE.AND P6, PT, R20, R130, PT ;  /* 0x000000821400720c */ /* 0x000fe40003fc6270 */
[----:B------:R-:W-:Y:S02]  /*5200*/  FSEL R21, R18, -INF , !P3 ;  /* 0xff80000012157808 */ /* 0x000fe40005800000 */
[----:B------:R-:W-:-:S02]  /*5210*/  ISETP.GE.AND P3, PT, R23, R131, PT ;  /* 0x000000831700720c */ /* 0x000fc40003f66270 */
[----:B------:R-:W-:Y:S02]  /*5220*/  FSEL R20, R17, -INF , !P5 ;  /* 0xff80000011147808 */ /* 0x000fe40006800000 */
[----:B------:R-:W-:Y:S02]  /*5230*/  IADD3 R17, R2, 0x29, RZ ;  /* 0x0000002902117810 */ /* 0x000fe40007ffe0ff */
[----:B------:R-:W-:Y:S02]  /*5240*/  FSEL R116, R13, -INF , !P3 ;  /* 0xff8000000d747808 */ /* 0x000fe40005800000 */
[-C--:B------:R-:W-:Y:S02]  /*5250*/  ISETP.GE.AND P3, PT, R17, R130.reuse, PT ;  /* 0x000000821100720c */ /* 0x080fe40003f66270 */
[-C--:B------:R-:W-:Y:S02]  /*5260*/  ISETP.GE.AND P0, PT, R24, R130.reuse, PT ;  /* 0x000000821800720c */ /* 0x080fe40003f06270 */
[----:B------:R-:W-:-:S02]  /*5270*/  ISETP.GE.AND P5, PT, R23, R130, PT ;  /* 0x000000821700720c */ /* 0x000fc40003fa6270 */
[----:B------:R-:W-:Y:S02]  /*5280*/  IADD3 R16, R2, 0x28, RZ ;  /* 0x0000002802107810 */ /* 0x000fe40007ffe0ff */
[----:B------:R-:W-:Y:S02]  /*5290*/  FSEL R118, R12, -INF , !P4 ;  /* 0xff8000000c767808 */ /* 0x000fe40006000000 */
[C---:B------:R-:W-:Y:S02]  /*52a0*/  IADD3 R12, R2.reuse, 0x30, RZ ;  /* 0x00000030020c7810 */ /* 0x040fe40007ffe0ff */
[----:B------:R-:W-:Y:S02]  /*52b0*/  FSEL R119, R11, -INF , !P3 ;  /* 0xff8000000b777808 */ /* 0x000fe40005800000 */
[----:B------:R-:W-:Y:S02]  /*52c0*/  FSEL R23, R19, -INF , !P0 ;  /* 0xff80000013177808 */ /* 0x000fe40004000000 */
[----:B------:R-:W-:-:S02]  /*52d0*/  ISETP.GE.AND P3, PT, R2, R131, PT ;  /* 0x000000830200720c */ /* 0x000fc40003f66270 */
[-C--:B------:R-:W-:Y:S02]  /*52e0*/  ISETP.GE.AND P0, PT, R16, R131.reuse, PT ;  /* 0x000000831000720c */ /* 0x080fe40003f06270 */
[----:B------:R-:W-:Y:S02]  /*52f0*/  FSEL R127, R15, -INF , !P5 ;  /* 0xff8000000f7f7808 */ /* 0x000fe40006800000 */
[----:B------:R-:W-:Y:S02]  /*5300*/  ISETP.GE.AND P5, PT, R12, R131, PT ;  /* 0x000000830c00720c */ /* 0x000fe40003fa6270 */
[----:B------:R-:W-:Y:S02]  /*5310*/  FSEL R28, R28, -INF , !P3 ;  /* 0xff8000001c1c7808 */ /* 0x000fe40005800000 */
[----:B------:R-:W-:Y:S02]  /*5320*/  FSEL R125, R14, -INF , !P6 ;  /* 0xff8000000e7d7808 */ /* 0x000fe40007000000 */
[----:B------:R-:W-:-:S02]  /*5330*/  FSEL R124, R8, -INF , !P0 ;  /* 0xff800000087c7808 */ /* 0x000fc40004000000 */
[----:B------:R-:W-:Y:S02]  /*5340*/  ISETP.GE.AND P3, PT, R101, 0x3, PT ;  /* 0x000000036500780c */ /* 0x000fe40003f66270 */
[-C--:B------:R-:W-:Y:S02]  /*5350*/  ISETP.GE.AND P4, PT, R16, R130.reuse, PT ;  /* 0x000000821000720c */ /* 0x080fe40003f86270 */
[----:B------:R-:W-:Y:S02]  /*5360*/  ISETP.GE.AND P6, PT, R17, R131, PT ;  /* 0x000000831100720c */ /* 0x000fe40003fc6270 */
[----:B------:R-:W-:Y:S02]  /*5370*/  ISETP.GE.AND P0, PT, R12, R130, PT ;  /* 0x000000820c00720c */ /* 0x000fe40003f06270 */
[----:B------:R-:W-:Y:S02]  /*5380*/  FSEL R105, R4, -INF , !P5 ;  /* 0xff80000004697808 */ /* 0x000fe40006800000 */
[----:B------:R-:W-:-:S02]  /*5390*/  IADD3 R13, R2, 0x31, RZ ;  /* 0x00000031020d7810 */ /* 0x000fc40007ffe0ff */
[----:B------:R-:W-:Y:S02]  /*53a0*/  IADD3 R4, R2, 0x38, RZ ;  /* 0x0000003802047810 */ /* 0x000fe40007ffe0ff */
[----:B------:R-:W-:Y:S02]  /*53b0*/  FSEL R117, R10, -INF , !P4 ;  /* 0xff8000000a757808 */ /* 0x000fe40006000000 */
[----:B------:R-:W-:Y:S02]  /*53c0*/  FSEL R114, R9, -INF , !P6 ;  /* 0xff80000009727808 */ /* 0x000fe40007000000 */
[----:B------:R-:W-:Y:S02]  /*53d0*/  FSEL R35, R6, -INF , !P0 ;  /* 0xff80000006237808 */ /* 0x000fe40004000000 */
[C---:B------:R-:W-:Y:S02]  /*53e0*/  ISETP.GE.AND P4, PT, R13.reuse, R131, PT ;  /* 0x000000830d00720c */ /* 0x040fe40003f86270 */
[----:B------:R-:W-:-:S02]  /*53f0*/  ISETP.GE.AND P6, PT, R13, R130, PT ;  /* 0x000000820d00720c */ /* 0x000fc40003fc6270 */
[----:B------:R-:W-:Y:S02]  /*5400*/  ISETP.GE.AND P5, PT, R2, R130, PT ;  /* 0x000000820200720c */ /* 0x000fe40003fa6270 */
[----:B------:R-:W-:Y:S02]  /*5410*/  ISETP.GE.AND P0, PT, R4, R131, PT ;  /* 0x000000830400720c */ /* 0x000fe40003f06270 */
[----:B------:R-:W-:Y:S02]  /*5420*/  IADD3 R2, R2, 0x39, RZ ;  /* 0x0000003902027810 */ /* 0x000fe40007ffe0ff */
[----:B------:R-:W-:Y:S02]  /*5430*/  FSEL R106, R5, -INF , !P4 ;  /* 0xff800000056a7808 */ /* 0x000fe40006000000 */
[----:B------:R-:W-:Y:S02]  /*5440*/  FSEL R33, R7, -INF , !P6 ;  /* 0xff80000007217808 */ /* 0x000fe40007000000 */
[----:B------:R-:W-:-:S02]  /*5450*/  FSEL R120, R120, -INF , !P0 ;  /* 0xff80000078787808 */ /* 0x000fc40004000000 */
[-C--:B------:R-:W-:Y:S02]  /*5460*/  ISETP.GE.AND P4, PT, R4, R130.reuse, PT ;  /* 0x000000820400720c */ /* 0x080fe40003f86270 */
[C---:B------:R-:W-:Y:S02]  /*5470*/  ISETP.GE.AND P6, PT, R2.reuse, R131, PT ;  /* 0x000000830200720c */ /* 0x040fe40003fc6270 */
[----:B------:R-:W-:Y:S02]  /*5480*/  ISETP.GE.AND P0, PT, R2, R130, PT ;  /* 0x000000820200720c */ /* 0x000fe40003f06270 */
[----:B------:R-:W-:Y:S02]  /*5490*/  FSEL R30, R30, -INF , !P5 ;  /* 0xff8000001e1e7808 */ /* 0x000fe40006800000 */
[----:B------:R-:W-:Y:S02]  /*54a0*/  FSEL R122, R122, -INF , !P4 ;  /* 0xff8000007a7a7808 */ /* 0x000fe40006000000 */
[----:B------:R-:W-:-:S02]  /*54b0*/  FSEL R121, R121, -INF , !P6 ;  /* 0xff80000079797808 */ /* 0x000fc40007000000 */
[----:B------:R-:W-:Y:S01]  /*54c0*/  FSEL R123, R123, -INF , !P0 ;  /* 0xff8000007b7b7808 */ /* 0x000fe20004000000 */
[----:B------:R-:W-:Y:S05]  /*54d0*/  @!P3 BRA `(.L_x_569) ;  /* 0x000004a00000b947 */ /* 0x000fea0003800000 */
[----:B------:R-:W-:Y:S01]  /*54e0*/  IADD3 R5, R101, -0x3, RZ ;  /* 0xfffffffd65057810 */ /* 0x000fe20007ffe0ff */
[----:B------:R1:W-:Y:S01]  /*54f0*/  @P2 STS.128 [R155+0x4000], RZ ;  /* 0x004000ff9b002388 */ /* 0x0003e20000000c00 */
[----:B------:R-:W-:Y:S02]  /*5500*/  BSSY B0, `(.L_x_570) ;  /* 0x0000046000007945 */ /* 0x000fe40003800000 */
[----:B------:R-:W-:Y:S01]  /*5510*/  SHF.R.S32.HI R4, RZ, 0x1f, R5 ;  /* 0x0000001fff047819 */ /* 0x000fe20000011405 */
[----:B------:R-:W-:-:S04]  /*5520*/  IMAD.WIDE.U32 R6, R5, c[0x0][0x198], RZ ;  /* 0x0000660005067a25 */ /* 0x000fc800078e00ff */
[----:B------:R-:W-:Y:S01]  /*5530*/  IMAD R4, R4, c[0x0][0x198], RZ ;  /* 0x0000660004047a24 */ /* 0x000fe200078e02ff */
[----:B------:R-:W-:-:S03]  /*5540*/  LEA R2, P0, R6, R158, 0x6 ;  /* 0x0000009e06027211 */ /* 0x000fc600078030ff */
[----:B------:R-:W-:Y:S01]  /*5550*/  IMAD R4, R5, c[0x0][0x19c], R4 ;  /* 0x0000670005047a24 */ /* 0x000fe200078e0204 */
[C---:B------:R-:W-:Y:S02]  /*5560*/  @!P2 LEA R14, P5, R2.reuse, c[0x0][0x168], 0x1 ;  /* 0x00005a00020eaa11 */ /* 0x040fe400078a08ff */
[----:B------:R-:W-:Y:S01]  /*5570*/  @!P1 LEA R16, P4, R2, c[0x0][0x168], 0x1 ;  /* 0x00005a0002109a11 */ /* 0x000fe200078808ff */
[----:B------:R-:W-:-:S05]  /*5580*/  IMAD.IADD R5, R7, 0x1, R4 ;  /* 0x0000000107057824 */ /* 0x000fca00078e0204 */
[----:B------:R-:W-:Y:S02]  /*5590*/  LEA.HI.X R5, R6, R163, R5, 0x6, P0 ;  /* 0x000000a306057211 */ /* 0x000fe400000f3405 */
[C---:B------:R-:W-:Y:S02]  /*55a0*/  IADD3 R6, P0, R149.reuse, R2, RZ ;  /* 0x0000000295067210 */ /* 0x040fe40007f1e0ff */
        /* <DEDUP_REMOVED lines=59> */
.L_x_571:
[----:B------:R-:W-:Y:S05]  /*5960*/  BSYNC B0 ;  /* 0x0000000000007941 */ /* 0x000fea0003800000 */
.L_x_570:
[----:B------:R-:W0:Y:S02]  /*5970*/  LDGDEPBAR ;  /* 0x00000000000079af */ /* 0x000e240000000000 */
.L_x_569:
[----:B--2---:R-:W-:Y:S01]  /*5980*/  FMNMX.FTZ R5, R100, R28, !PT ;  /* 0x0000001c64057209 */ /* 0x004fe20007810000 */
[----:B-1----:R-:W-:Y:S01]  /*5990*/  LDSM.16.MT88.4 R8, [R140+0x8000] ;  /* 0x008000008c08783b */ /* 0x002fe20000004200 */
[----:B------:R-:W-:Y:S02]  /*59a0*/  FMNMX.FTZ R2, R3, R30, !PT ;  /* 0x0000001e03027209 */ /* 0x000fe40007810000 */
[----:B------:R-:W-:Y:S01]  /*59b0*/  FMNMX.FTZ R5, R32, R5, !PT ;  /* 0x0000000520057209 */ /* 0x000fe20007810000 */
[----:B------:R-:W-:Y:S01]  /*59c0*/  LDSM.16.MT88.4 R12, [R138+0x8000] ;  /* 0x008000008a0c783b */ /* 0x000fe20000004200 */
[----:B------:R-:W-:Y:S02]  /*59d0*/  FMNMX.FTZ R2, R29, R2, !PT ;  /* 0x000000021d027209 */ /* 0x000fe40007810000 */
[----:B------:R-:W-:Y:S01]  /*59e0*/  FMNMX.FTZ R5, R126, R5, !PT ;  /* 0x000000057e057209 */ /* 0x000fe20007810000 */
[----:B------:R-:W-:Y:S01]  /*59f0*/  LDSM.16.MT88.4 R16, [R136+0xa000] ;  /* 0x00a000008810783b */ /* 0x000fe20000004200 */
        /* <DEDUP_REMOVED lines=22> */
[----:B------:R-:W-:Y:S02]  /*5b60*/  @P3 IADD3 R168, R101, -0x3, RZ ;  /* 0xfffffffd65a83810 */ /* 0x000fe40007ffe0ff */
[----:B------:R-:W-:Y:S02]  /*5b70*/  FMNMX.FTZ R6, R120, R5, !PT ;  /* 0x0000000578067209 */ /* 0x000fe40007810000 */
[----:B------:R-:W-:-:S02]  /*5b80*/  FMNMX.FTZ R5, R33, R2, !PT ;  /* 0x0000000221057209 */ /* 0x000fc40007810000 */
[----:B------:R-:W-:Y:S02]  /*5b90*/  FMNMX.FTZ R6, R121, R6, !PT ;  /* 0x0000000679067209 */ /* 0x000fe40007810000 */
[----:B------:R-:W-:-:S03]  /*5ba0*/  FMNMX.FTZ R4, R122, R5, !PT ;  /* 0x000000057a047209 */ /* 0x000fc60007810000 */
[----:B------:R-:W1:Y:S01]  /*5bb0*/  SHFL.BFLY PT, R7, R6, 0x2, 0x1f ;  /* 0x0c401f0006077f89 */ /* 0x000e6200000e0000 */
[----:B------:R-:W-:-:S05]  /*5bc0*/  FMNMX.FTZ R4, R123, R4, !PT ;  /* 0x000000047b047209 */ /* 0x000fca0007810000 */
[----:B------:R-:W2:Y:S01]  /*5bd0*/  SHFL.BFLY PT, R5, R4, 0x2, 0x1f ;  /* 0x0c401f0004057f89 */ /* 0x000ea200000e0000 */
[----:B-1----:R-:W-:-:S05]  /*5be0*/  FMNMX.FTZ R7, R6, R7, !PT ;  /* 0x0000000706077209 */ /* 0x002fca0007810000 */
[----:B------:R-:W1:Y:S01]  /*5bf0*/  SHFL.BFLY PT, R24, R7, 0x1, 0x1f ;  /* 0x0c201f0007187f89 */ /* 0x000e6200000e0000 */
[----:B--2---:R-:W-:-:S05]  /*5c00*/  FMNMX.FTZ R5, R4, R5, !PT ;  /* 0x0000000504057209 */ /* 0x004fca0007810000 */
[----:B------:R-:W2:Y:S01]  /*5c10*/  SHFL.BFLY PT, R2, R5, 0x1, 0x1f ;  /* 0x0c201f0005027f89 */ /* 0x000ea200000e0000 */
[----:B-1----:R-:W-:-:S04]  /*5c20*/  FMNMX.FTZ R24, R7, R24, !PT ;  /* 0x0000001807187209 */ /* 0x002fc80007810000 */
[C---:B------:R-:W-:Y:S01]  /*5c30*/  FSETP.NEU.FTZ.AND P1, PT, R24.reuse, -INF , PT ;  /* 0xff8000001800780b */ /* 0x040fe20003f3d000 */
[C---:B------:R-:W-:Y:S01]  /*5c40*/  FMUL.FTZ R107, R24.reuse, c[0x0][0x23c] ;  /* 0x00008f00186b7a20 */ /* 0x040fe20000410000 */
[----:B--2---:R-:W-:Y:S02]  /*5c50*/  FMNMX.FTZ R2, R5, R2, !PT ;  /* 0x0000000205027209 */ /* 0x004fe40007810000 */
[----:B------:R-:W-:Y:S02]  /*5c60*/  FSEL R5, R24, RZ, P1 ;  /* 0x000000ff18057208 */ /* 0x000fe40000800000 */
[C---:B------:R-:W-:Y:S01]  /*5c70*/  FSETP.NEU.FTZ.AND P0, PT, R2.reuse, -INF , PT ;  /* 0xff8000000200780b */ /* 0x040fe20003f1d000 */
[----:B------:R-:W-:Y:S01]  /*5c80*/  FMUL.FTZ R104, R2, c[0x0][0x23c] ;  /* 0x00008f0002687a20 */ /* 0x000fe20000410000 */
[----:B------:R-:W-:Y:S01]  /*5c90*/  FSEL R107, R107, RZ, P1 ;  /* 0x000000ff6b6b7208 */ /* 0x000fe20000800000 */
[----:B------:R-:W-:Y:S01]  /*5ca0*/  FADD.FTZ R34, R100, -R5 ;  /* 0x8000000564227221 */ /* 0x000fe20000010000 */
[----:B------:R-:W-:-:S02]  /*5cb0*/  FSEL R4, R2, RZ, P0 ;  /* 0x000000ff02047208 */ /* 0x000fc40000000000 */
[----:B------:R-:W-:Y:S01]  /*5cc0*/  FSEL R104, R104, RZ, P0 ;  /* 0x000000ff68687208 */ /* 0x000fe20000000000 */
[--C-:B------:R-:W-:Y:S02]  /*5cd0*/  FFMA.FTZ R31, R28, c[0x0][0x23c], -R107.reuse ;  /* 0x00008f001c1f7a23 */ /* 0x100fe4000001086b */
[----:B------:R-:W-:Y:S02]  /*5ce0*/  FADD.FTZ R3, R3, -R4 ;  /* 0x8000000403037221 */ /* 0x000fe40000010000 */
[--C-:B------:R-:W-:Y:S02]  /*5cf0*/  FFMA.FTZ R28, R32, c[0x0][0x23c], -R107.reuse ;  /* 0x00008f00201c7a23 */ /* 0x100fe4000001086b */
[--C-:B------:R-:W-:Y:S01]  /*5d00*/  FFMA.FTZ R32, R30, c[0x0][0x23c], -R104.reuse ;  /* 0x00008f001e207a23 */ /* 0x100fe20000010868 */
[----:B------:R-:W-:Y:S01]  /*5d10*/  MUFU.EX2 R31, R31 ;  /* 0x0000001f001f7308 */ /* 0x000fe20000000800 */
[----:B------:R-:W-:Y:S02]  /*5d20*/  FFMA.FTZ R25, R29, c[0x0][0x23c], -R104 ;  /* 0x00008f001d197a23 */ /* 0x000fe40000010868 */
[----:B------:R-:W-:-:S02]  /*5d30*/  FFMA.FTZ R27, R126, c[0x0][0x23c], -R107 ;  /* 0x00008f007e1b7a23 */ /* 0x000fc4000001086b */
[--C-:B------:R-:W-:Y:S02]  /*5d40*/  FFMA.FTZ R26, R26, c[0x0][0x23c], -R107.reuse ;  /* 0x00008f001a1a7a23 */ /* 0x100fe4000001086b */
[--C-:B------:R-:W-:Y:S01]  /*5d50*/  FFMA.FTZ R29, R111, c[0x0][0x23c], -R104.reuse ;  /* 0x00008f006f1d7a23 */ /* 0x100fe20000010868 */
[----:B------:R-:W1:Y:S01]  /*5d60*/  MUFU.EX2 R28, R28 ;  /* 0x0000001c001c7308 */ /* 0x000e620000000800 */
[----:B------:R-:W-:Y:S02]  /*5d70*/  FMUL.FTZ R34, R34, c[0x0][0x23c] ;  /* 0x00008f0022227a20 */ /* 0x000fe40000410000 */
[----:B------:R-:W-:Y:S02]  /*5d80*/  FMUL.FTZ R3, R3, c[0x0][0x23c] ;  /* 0x00008f0003037a20 */ /* 0x000fe40000410000 */
[----:B------:R-:W-:Y:S02]  /*5d90*/  FFMA.FTZ R30, R109, c[0x0][0x23c], -R104 ;  /* 0x00008f006d1e7a23 */ /* 0x000fe40000010868 */
[--C-:B------:R-:W-:Y:S01]  /*5da0*/  FFMA.FTZ R100, R110, c[0x0][0x23c], -R107.reuse ;  /* 0x00008f006e647a23 */ /* 0x100fe2000001086b */
[----:B------:R-:W-:Y:S01]  /*5db0*/  MUFU.EX2 R27, R27 ;  /* 0x0000001b001b7308 */ /* 0x000fe20000000800 */
[----:B------:R-:W-:-:S02]  /*5dc0*/  FFMA.FTZ R109, R108, c[0x0][0x23c], -R107 ;  /* 0x00008f006c6d7a23 */ /* 0x000fc4000001086b */
[--C-:B------:R-:W-:Y:S02]  /*5dd0*/  FFMA.FTZ R108, R22, c[0x0][0x23c], -R107.reuse ;  /* 0x00008f00166c7a23 */ /* 0x100fe4000001086b */
[----:B------:R-:W-:Y:S02]  /*5de0*/  FFMA.FTZ R111, R20, c[0x0][0x23c], -R107 ;  /* 0x00008f00146f7a23 */ /* 0x000fe4000001086b */
[--C-:B------:R-:W-:Y:S01]  /*5df0*/  FFMA.FTZ R110, R133, c[0x0][0x23c], -R104.reuse ;  /* 0x00008f00856e7a23 */ /* 0x100fe20000010868 */
[----:B------:R-:W2:Y:S01]  /*5e00*/  MUFU.EX2 R26, R26 ;  /* 0x0000001a001a7308 */ /* 0x000ea20000000800 */
[----:B-1----:R-:W-:Y:S01]  /*5e10*/  F2FP.BF16.PACK_AB R4, R28, R31 ;  /* 0x0000001f1c04723e */ /* 0x002fe200000010ff */
[--C-:B------:R-:W-:Y:S02]  /*5e20*/  FFMA.FTZ R115, R135, c[0x0][0x23c], -R104.reuse ;  /* 0x00008f0087737a23 */ /* 0x100fe40000010868 */
[--C-:B------:R-:W-:Y:S02]  /*5e30*/  FFMA.FTZ R113, R21, c[0x0][0x23c], -R104.reuse ;  /* 0x00008f0015717a23 */ /* 0x100fe40000010868 */
[----:B------:R-:W-:-:S02]  /*5e40*/  FFMA.FTZ R112, R23, c[0x0][0x23c], -R104 ;  /* 0x00008f0017707a23 */ /* 0x000fc40000010868 */
[----:B------:R-:W-:Y:S01]  /*5e50*/  MUFU.EX2 R32, R32 ;  /* 0x0000002000207308 */ /* 0x000fe20000000800 */
[----:B------:R-:W-:Y:S01]  /*5e60*/  LDSM.16.MT88.4 R20, [R137+0x8800] ;  /* 0x008800008914783b */ /* 0x000fe20000004200 */
[--C-:B------:R-:W-:Y:S02]  /*5e70*/  FFMA.FTZ R131, R116, c[0x0][0x23c], -R107.reuse ;  /* 0x00008f0074837a23 */ /* 0x100fe4000001086b */
[--C-:B------:R-:W-:Y:S02]  /*5e80*/  FFMA.FTZ R133, R114, c[0x0][0x23c], -R107.reuse ;  /* 0x00008f0072857a23 */ /* 0x100fe4000001086b */
[----:B------:R-:W-:Y:S02]  /*5e90*/  FFMA.FTZ R116, R124, c[0x0][0x23c], -R107 ;  /* 0x00008f007c747a23 */ /* 0x000fe4000001086b */
[----:B------:R-:W1:Y:S01]  /*5ea0*/  MUFU.EX2 R25, R25 ;  /* 0x0000001900197308 */ /* 0x000e620000000800 */
[----:B--2---:R-:W-:Y:S01]  /*5eb0*/  F2FP.BF16.PACK_AB R6, R26, R27 ;  /* 0x0000001b1a06723e */ /* 0x004fe200000010ff */
        /* <DEDUP_REMOVED lines=8> */
[----:B------:R-:W2:Y:S01]  /*5f40*/  MUFU.EX2 R34, R34 ;  /* 0x0000002200227308 */ /* 0x000ea20000000800 */
[----:B-1----:R-:W-:Y:S01]  /*5f50*/  F2FP.BF16.PACK_AB R5, R25, R32 ;  /* 0x000000201905723e */ /* 0x002fe200000010ff */
[----:B------:R-:W-:-:S02]  /*5f60*/  FFMA.FTZ R126, R33, c[0x0][0x23c], -R104 ;  /* 0x00008f00217e7a23 */ /* 0x000fc40000010868 */
[--C-:B------:R-:W-:Y:S02]  /*5f70*/  FFMA.FTZ R35, R35, c[0x0][0x23c], -R104.reuse ;  /* 0x00008f0023237a23 */ /* 0x100fe40000010868 */
[--C-:B------:R-:W-:Y:S02]  /*5f80*/  FFMA.FTZ R33, R122, c[0x0][0x23c], -R104.reuse ;  /* 0x00008f007a217a23 */ /* 0x100fe40000010868 */
[----:B------:R-:W1:Y:S01]  /*5f90*/  MUFU.EX2 R3, R3 ;  /* 0x0000000300037308 */ /* 0x000e620000000800 */
[----:B------:R-:W-:-:S07]  /*5fa0*/  FFMA.FTZ R104, R123, c[0x0][0x23c], -R104 ;  /* 0x00008f007b687a23 */ /* 0x000fce0000010868 */
[----:B------:R-:W3:Y:S01]  /*5fb0*/  MUFU.EX2 R30, R30 ;  /* 0x0000001e001e7308 */ /* 0x000ee20000000800 */
[-C--:B--2---:R-:W-:Y:S02]  /*5fc0*/  FMUL.FTZ R96, R96, R34.reuse ;  /* 0x0000002260607220 */ /* 0x084fe40000410000 */
[-C--:B------:R-:W-:Y:S02]  /*5fd0*/  FMUL.FTZ R97, R97, R34.reuse ;  /* 0x0000002261617220 */ /* 0x080fe40000410000 */
[-C--:B------:R-:W-:Y:S02]  /*5fe0*/  FMUL.FTZ R36, R36, R34.reuse ;  /* 0x0000002224247220 */ /* 0x080fe40000410000 */
[----:B------:R-:W-:Y:S01]  /*5ff0*/  FMUL.FTZ R37, R37, R34 ;  /* 0x0000002225257220 */ /* 0x000fe20000410000 */
[----:B------:R-:W-:Y:S01]  /*6000*/  MUFU.EX2 R100, R100 ;  /* 0x0000006400647308 */ /* 0x000fe20000000800 */
[-C--:B-1----:R-:W-:Y:S02]  /*6010*/  FMUL.FTZ R98, R98, R3.reuse ;  /* 0x0000000362627220 */ /* 0x082fe40000410000 */
[----:B------:R-:W-:-:S02]  /*6020*/  FMUL.FTZ R99, R99, R3 ;  /* 0x0000000363637220 */ /* 0x000fc40000410000 */
[-C--:B------:R-:W-:Y:S02]  /*6030*/  FMUL.FTZ R38, R38, R3.reuse ;  /* 0x0000000326267220 */ /* 0x080fe40000410000 */
[----:B------:R-:W-:Y:S01]  /*6040*/  FMUL.FTZ R39, R39, R3 ;  /* 0x0000000327277220 */ /* 0x000fe20000410000 */
[----:B---3--:R-:W-:Y:S01]  /*6050*/  F2FP.BF16.PACK_AB R7, R30, R29 ;  /* 0x0000001d1e07723e */ /* 0x008fe200000010ff */
[-C--:B------:R-:W-:Y:S01]  /*6060*/  FMUL.FTZ R40, R40, R34.reuse ;  /* 0x0000002228287220 */ /* 0x080fe20000410000 */
[----:B------:R-:W1:Y:S01]  /*6070*/  MUFU.EX2 R109, R109 ;  /* 0x0000006d006d7308 */ /* 0x000e620000000800 */
[----:B------:R-:W-:Y:S02]  /*6080*/  FMUL.FTZ R41, R41, R34 ;  /* 0x0000002229297220 */ /* 0x000fe40000410000 */
[-C--:B------:R-:W-:Y:S02]  /*6090*/  FMUL.FTZ R42, R42, R3.reuse ;  /* 0x000000032a2a7220 */ /* 0x080fe40000410000 */
[----:B------:R-:W-:Y:S01]  /*60a0*/  HMMA.16816.F32.BF16 R96, R4, R8, R96 ;  /* 0x000000080460723c */ /* 0x000fe20000041860 */
[----:B------:R-:W-:-:S02]  /*60b0*/  FMUL.FTZ R43, R43, R3 ;  /* 0x000000032b2b7220 */ /* 0x000fc40000410000 */
[-C--:B------:R-:W-:Y:S01]  /*60c0*/  FMUL.FTZ R44, R44, R34.reuse ;  /* 0x000000222c2c7220 */ /* 0x080fe20000410000 */
[----:B------:R-:W-:Y:S01]  /*60d0*/  MUFU.EX2 R108, R108 ;  /* 0x0000006c006c7308 */ /* 0x000fe20000000800 */
[-C--:B------:R-:W-:Y:S02]  /*60e0*/  FMUL.FTZ R45, R45, R34.reuse ;  /* 0x000000222d2d7220 */ /* 0x080fe40000410000 */
[-C--:B------:R-:W-:Y:S01]  /*60f0*/  FMUL.FTZ R46, R46, R3.reuse ;  /* 0x000000032e2e7220 */ /* 0x080fe20000410000 */
[----:B------:R-:W-:Y:S01]  /*6100*/  HMMA.16816.F32.BF16 R36, R4, R10, R36 ;  /* 0x0000000a0424723c */ /* 0x000fe20000041824 */
[----:B------:R-:W2:Y:S01]  /*6110*/  LDSM.16.MT88.4 R8, [R137+0x8000] ;  /* 0x008000008908783b */ /* 0x000ea20000004200 */
[----:B------:R-:W-:Y:S02]  /*6120*/  FMUL.FTZ R47, R47, R3 ;  /* 0x000000032f2f7220 */ /* 0x000fe40000410000 */
[-C--:B------:R-:W-:Y:S01]  /*6130*/  FMUL.FTZ R48, R48, R34.reuse ;  /* 0x0000002230307220 */ /* 0x080fe20000410000 */
[----:B------:R-:W-:Y:S01]  /*6140*/  MUFU.EX2 R111, R111 ;  /* 0x0000006f006f7308 */ /* 0x000fe20000000800 */
[----:B------:R-:W-:-:S02]  /*6150*/  FMUL.FTZ R49, R49, R34 ;  /* 0x0000002231317220 */ /* 0x000fc40000410000 */
[C---:B------:R-:W-:Y:S01]  /*6160*/  HMMA.16816.F32.BF16 R40, R4.reuse, R12, R40 ;  /* 0x0000000c0428723c */ /* 0x040fe20000041828 */
[-C--:B------:R-:W-:Y:S02]  /*6170*/  FMUL.FTZ R50, R50, R3.reuse ;  /* 0x0000000332327220 */ /* 0x080fe40000410000 */
[-C--:B------:R-:W-:Y:S02]  /*6180*/  FMUL.FTZ R51, R51, R3.reuse ;  /* 0x0000000333337220 */ /* 0x080fe40000410000 */
[-C--:B------:R-:W-:Y:S01]  /*6190*/  FMUL.FTZ R52, R52, R34.reuse ;  /* 0x0000002234347220 */ /* 0x080fe20000410000 */
[----:B------:R-:W-:Y:S01]  /*61a0*/  MUFU.EX2 R110, R110 ;  /* 0x0000006e006e7308 */ /* 0x000fe20000000800 */
[----:B------:R-:W-:Y:S01]  /*61b0*/  FMUL.FTZ R53, R53, R34 ;  /* 0x0000002235357220 */ /* 0x000fe20000410000 */
[----:B------:R-:W-:Y:S01]  /*61c0*/  HMMA.16816.F32.BF16 R44, R4, R14, R44 ;  /* 0x0000000e042c723c */ /* 0x000fe2000004182c */
[----:B------:R-:W3:Y:S01]  /*61d0*/  LDSM.16.MT88.4 R12, [R136+0x8000] ;  /* 0x00800000880c783b */ /* 0x000ee20000004200 */
[----:B------:R-:W-:-:S02]  /*61e0*/  FMUL.FTZ R54, R54, R3 ;  /* 0x0000000336367220 */ /* 0x000fc40000410000 */
[-C--:B------:R-:W-:Y:S02]  /*61f0*/  FMUL.FTZ R55, R55, R3.reuse ;  /* 0x0000000337377220 */ /* 0x080fe40000410000 */
[-C--:B------:R-:W-:Y:S01]  /*6200*/  FMUL.FTZ R56, R56, R34.reuse ;  /* 0x0000002238387220 */ /* 0x080fe20000410000 */
[----:B------:R-:W4:Y:S01]  /*6210*/  MUFU.EX2 R115, R115 ;  /* 0x0000007300737308 */ /* 0x000f220000000800 */
[-C--:B------:R-:W-:Y:S02]  /*6220*/  FMUL.FTZ R57, R57, R34.reuse ;  /* 0x0000002239397220 */ /* 0x080fe40000410000 */
[-C--:B------:R-:W-:Y:S02]  /*6230*/  FMUL.FTZ R58, R58, R3.reuse ;  /* 0x000000033a3a7220 */ /* 0x080fe40000410000 */
[----:B------:R-:W-:Y:S02]  /*6240*/  FMUL.FTZ R59, R59, R3 ;  /* 0x000000033b3b7220 */ /* 0x000fe40000410000 */
[-C--:B------:R-:W-:Y:S01]  /*6250*/  FMUL.FTZ R60, R60, R34.reuse ;  /* 0x000000223c3c7220 */ /* 0x080fe20000410000 */
[----:B------:R-:W-:Y:S01]  /*6260*/  MUFU.EX2 R113, R113 ;  /* 0x0000007100717308 */ /* 0x000fe20000000800 */
[----:B------:R-:W-:-:S02]  /*6270*/  FMUL.FTZ R61, R61, R34 ;  /* 0x000000223d3d7220 */ /* 0x000fc40000410000 */
[-C--:B------:R-:W-:Y:S02]  /*6280*/  FMUL.FTZ R62, R62, R3.reuse ;  /* 0x000000033e3e7220 */ /* 0x080fe40000410000 */
[-C--:B------:R-:W-:Y:S02]  /*6290*/  FMUL.FTZ R63, R63, R3.reuse ;  /* 0x000000033f3f7220 */ /* 0x080fe40000410000 */
[-C--:B------:R-:W-:Y:S01]  /*62a0*/  FMUL.FTZ R64, R64, R34.reuse ;  /* 0x0000002240407220 */ /* 0x080fe20000410000 */
[----:B------:R-:W5:Y:S01]  /*62b0*/  MUFU.EX2 R112, R112 ;  /* 0x0000007000707308 */ /* 0x000f620000000800 */
[----:B------:R-:W-:Y:S01]  /*62c0*/  FMUL.FTZ R65, R65, R34 ;  /* 0x0000002241417220 */ /* 0x000fe20000410000 */
[----:B--2---:R-:W-:Y:S01]  /*62d0*/  HMMA.16816.F32.BF16 R48, R4, R8, R48 ;  /* 0x000000080430723c */ /* 0x004fe20000041830 */
[-C--:B------:R-:W-:Y:S02]  /*62e0*/  FMUL.FTZ R66, R66, R3.reuse ;  /* 0x0000000342427220 */ /* 0x080fe40000410000 */
[----:B------:R-:W-:-:S02]  /*62f0*/  FMUL.FTZ R67, R67, R3 ;  /* 0x0000000343437220 */ /* 0x000fc40000410000 */
[-C--:B------:R-:W-:Y:S01]  /*6300*/  FMUL.FTZ R68, R68, R34.reuse ;  /* 0x0000002244447220 */ /* 0x080fe20000410000 */
[----:B------:R-:W-:Y:S01]  /*6310*/  MUFU.EX2 R118, R118 ;  /* 0x0000007600767308 */ /* 0x000fe20000000800 */
[-C--:B------:R-:W-:Y:S01]  /*6320*/  FMUL.FTZ R69, R69, R34.reuse ;  /* 0x0000002245457220 */ /* 0x080fe20000410000 */
[C---:B------:R-:W-:Y:S01]  /*6330*/  HMMA.16816.F32.BF16 R52, R4.reuse, R10, R52 ;  /* 0x0000000a0434723c */ /* 0x040fe20000041834 */
[----:B------:R-:W2:Y:S01]  /*6340*/  LDSM.16.MT88.4 R8, [R140+0xa000] ;  /* 0x00a000008c08783b */ /* 0x000ea20000004200 */
[-C--:B------:R-:W-:Y:S02]  /*6350*/  FMUL.FTZ R70, R70, R3.reuse ;  /* 0x0000000346467220 */ /* 0x080fe40000410000 */
[----:B------:R-:W-:Y:S02]  /*6360*/  FMUL.FTZ R71, R71, R3 ;  /* 0x0000000347477220 */ /* 0x000fe40000410000 */
[-C--:B------:R-:W-:Y:S01]  /*6370*/  FMUL.FTZ R72, R72, R34.reuse ;  /* 0x0000002248487220 */ /* 0x080fe20000410000 */
[----:B------:R-:W1:Y:S01]  /*6380*/  MUFU.EX2 R131, R131 ;  /* 0x0000008300837308 */ /* 0x000e620000000800 */
[----:B---3--:R-:W-:Y:S01]  /*6390*/  HMMA.16816.F32.BF16 R56, R4, R12, R56 ;  /* 0x0000000c0438723c */ /* 0x008fe20000041838 */
[----:B------:R-:W-:-:S02]  /*63a0*/  FMUL.FTZ R73, R73, R34 ;  /* 0x0000002249497220 */ /* 0x000fc40000410000 */
[-C--:B------:R-:W-:Y:S02]  /*63b0*/  FMUL.FTZ R74, R74, R3.reuse ;  /* 0x000000034a4a7220 */ /* 0x080fe40000410000 */
[-C--:B------:R-:W-:Y:S02]  /*63c0*/  FMUL.FTZ R75, R75, R3.reuse ;  /* 0x000000034b4b7220 */ /* 0x080fe40000410000 */
[-C--:B------:R-:W-:Y:S01]  /*63d0*/  FMUL.FTZ R92, R92, R34.reuse ;  /* 0x000000225c5c7220 */ /* 0x080fe20000410000 */
[----:B------:R-:W-:Y:S01]  /*63e0*/  HMMA.16816.F32.BF16 R60, R4, R14, R60 ;  /* 0x0000000e043c723c */ /* 0x000fe2000004183c */
[----:B------:R-:W3:Y:S01]  /*63f0*/  LDSM.16.MT88.4 R12, [R138+0xa000] ;  /* 0x00a000008a0c783b */ /* 0x000ee20000004200 */
[----:B------:R-:W-:Y:S01]  /*6400*/  FMUL.FTZ R93, R93, R34 ;  /* 0x000000225d5d7220 */ /* 0x000fe20000410000 */
[----:B------:R-:W-:Y:S01]  /*6410*/  MUFU.EX2 R116, R116 ;  /* 0x0000007400747308 */ /* 0x000fe20000000800 */
[-C--:B------:R-:W-:Y:S02]  /*6420*/  FMUL.FTZ R94, R94, R3.reuse ;  /* 0x000000035e5e7220 */ /* 0x080fe40000410000 */
[----:B------:R-:W-:-:S02]  /*6430*/  FMUL.FTZ R95, R95, R3 ;  /* 0x000000035f5f7220 */ /* 0x000fc40000410000 */
[-C--:B------:R-:W-:Y:S02]  /*6440*/  FMUL.FTZ R76, R76, R34.reuse ;  /* 0x000000224c4c7220 */ /* 0x080fe40000410000 */
[-C--:B------:R-:W-:Y:S01]  /*6450*/  FMUL.FTZ R77, R77, R34.reuse ;  /* 0x000000224d4d7220 */ /* 0x080fe20000410000 */
[----:B------:R-:W-:Y:S01]  /*6460*/  MUFU.EX2 R133, R133 ;  /* 0x0000008500857308 */ /* 0x000fe20000000800 */
[-C--:B------:R-:W-:Y:S02]  /*6470*/  FMUL.FTZ R78, R78, R3.reuse ;  /* 0x000000034e4e7220 */ /* 0x080fe40000410000 */
[-C--:B------:R-:W-:Y:S02]  /*6480*/  FMUL.FTZ R79, R79, R3.reuse ;  /* 0x000000034f4f7220 */ /* 0x080fe40000410000 */
[-C--:B------:R-:W-:Y:S02]  /*6490*/  FMUL.FTZ R80, R80, R34.reuse ;  /* 0x0000002250507220 */ /* 0x080fe40000410000 */
[----:B------:R-:W-:Y:S01]  /*64a0*/  FMUL.FTZ R81, R81, R34 ;  /* 0x0000002251517220 */ /* 0x000fe20000410000 */
[----:B------:R-:W-:Y:S01]  /*64b0*/  MUFU.EX2 R114, R114 ;  /* 0x0000007200727308 */ /* 0x000fe20000000800 */
[----:B------:R-:W-:-:S02]  /*64c0*/  FMUL.FTZ R82, R82, R3 ;  /* 0x0000000352527220 */ /* 0x000fc40000410000 */
[-C--:B------:R-:W-:Y:S02]  /*64d0*/  FMUL.FTZ R83, R83, R3.reuse ;  /* 0x0000000353537220 */ /* 0x080fe40000410000 */
[-C--:B------:R-:W-:Y:S01]  /*64e0*/  FMUL.FTZ R88, R88, R34.reuse ;  /* 0x0000002258587220 */ /* 0x080fe20000410000 */
[C---:B--2---:R-:W-:Y:S01]  /*64f0*/  HMMA.16816.F32.BF16 R64, R4.reuse, R8, R64 ;  /* 0x000000080440723c */ /* 0x044fe20000041840 */
[-C--:B------:R-:W-:Y:S01]  /*6500*/  FMUL.FTZ R89, R89, R34.reuse ;  /* 0x0000002259597220 */ /* 0x080fe20000410000 */
[----:B------:R-:W2:Y:S01]  /*6510*/  MUFU.EX2 R125, R125 ;  /* 0x0000007d007d7308 */ /* 0x000ea20000000800 */
[-C--:B------:R-:W-:Y:S02]  /*6520*/  FMUL.FTZ R90, R90, R3.reuse ;  /* 0x000000035a5a7220 */ /* 0x080fe40000410000 */
[-C--:B------:R-:W-:Y:S02]  /*6530*/  FMUL.FTZ R91, R91, R3.reuse ;  /* 0x000000035b5b7220 */ /* 0x080fe40000410000 */
[-C--:B------:R-:W-:Y:S01]  /*6540*/  FMUL.FTZ R84, R84, R34.reuse ;  /* 0x0000002254547220 */ /* 0x080fe20000410000 */
[----:B------:R-:W-:Y:S01]  /*6550*/  HMMA.16816.F32.BF16 R68, R4, R10, R68 ;  /* 0x0000000a0444723c */ /* 0x000fe20000041844 */
[----:B------:R-:W1:Y:S01]  /*6560*/  LDSM.16.MT88.4 R8, [R137+0xa000] ;  /* 0x00a000008908783b */ /* 0x000e620000004200 */
[----:B------:R-:W-:Y:S01]  /*6570*/  FMUL.FTZ R85, R85, R34 ;  /* 0x0000002255557220 */ /* 0x000fe20000410000 */
[----:B------:R-:W-:Y:S01]  /*6580*/  MUFU.EX2 R117, R117 ;  /* 0x0000007500757308 */ /* 0x000fe20000000800 */
[----:B------:R-:W-:-:S02]  /*6590*/  FMUL.FTZ R86, R86, R3 ;  /* 0x0000000356567220 */ /* 0x000fc40000410000 */
[-C--:B------:R-:W-:Y:S02]  /*65a0*/  FMUL.FTZ R87, R87, R3.reuse ;  /* 0x0000000357577220 */ /* 0x080fe40000410000 */
[C---:B---3--:R-:W-:Y:S01]  /*65b0*/  HMMA.16816.F32.BF16 R72, R4.reuse, R12, R72 ;  /* 0x0000000c0448723c */ /* 0x048fe20000041848 */
[----:B------:R-:W-:Y:S02]  /*65c0*/  FFMA.FTZ R31, R171, R34, R31 ;  /* 0x00000022ab1f7223 */ /* 0x000fe4000001001f */
[----:B------:R-:W3:Y:S01]  /*65d0*/  MUFU.EX2 R124, R124 ;  /* 0x0000007c007c7308 */ /* 0x000ee20000000800 */
[----:B------:R-:W-:Y:S02]  /*65e0*/  FFMA.FTZ R32, R169, R3, R32 ;  /* 0x00000003a9207223 */ /* 0x000fe40000010020 */
[----:B------:R-:W-:Y:S02]  /*65f0*/  FADD.FTZ R28, R28, R31 ;  /* 0x0000001f1c1c7221 */ /* 0x000fe40000010000 */
[----:B------:R-:W-:Y:S01]  /*6600*/  HMMA.16816.F32.BF16 R92, R4, R14, R92 ;  /* 0x0000000e045c723c */ /* 0x000fe2000004185c */
[----:B------:R-:W2:Y:S01]  /*6610*/  LDSM.16.MT88.4 R12, [R140+0x8800] ;  /* 0x008800008c0c783b */ /* 0x000ea20000004200 */
[----:B------:R-:W-:Y:S01]  /*6620*/  FADD.FTZ R32, R25, R32 ;  /* 0x0000002019207221 */ /* 0x000fe20000010000 */
[----:B------:R-:W-:Y:S01]  /*6630*/  MUFU.EX2 R105, R105 ;  /* 0x0000006900697308 */ /* 0x000fe20000000800 */
[----:B------:R-:W-:Y:S01]  /*6640*/  FADD.FTZ R3, R27, R28 ;  /* 0x0000001c1b037221 */ /* 0x000fe20000010000 */
[----:B------:R-:W-:-:S03]  /*6650*/  MOV R28, R0 ;  /* 0x00000000001c7202 */ /* 0x000fc60000000f00 */
[C---:B------:R-:W-:Y:S01]  /*6660*/  HMMA.16816.F32.BF16 R88, R4.reuse, R16, R88 ;  /* 0x000000100458723c */ /* 0x040fe20000041858 */
[----:B------:R-:W-:Y:S02]  /*6670*/  FADD.FTZ R3, R26, R3 ;  /* 0x000000031a037221 */ /* 0x000fe40000010000 */
[----:B------:R-:W2:Y:S05]  /*6680*/  MUFU.EX2 R106, R106 ;  /* 0x0000006a006a7308 */ /* 0x000eaa0000000800 */
[C---:B------:R-:W-:Y:S01]  /*6690*/  HMMA.16816.F32.BF16 R84, R4.reuse, R18, R84 ;  /* 0x000000120454723c */ /* 0x040fe20000041854 */
[----:B------:R-:W3:Y:S02]  /*66a0*/  LDSM.16.MT88.4 R16, [R136+0x8800] ;  /* 0x008800008810783b */ /* 0x000ee40000004200 */
[----:B------:R-:W-:Y:S05]  /*66b0*/  MUFU.EX2 R35, R35 ;  /* 0x0000002300237308 */ /* 0x000fea0000000800 */
[C---:B-1----:R-:W-:Y:S03]  /*66c0*/  HMMA.16816.F32.BF16 R76, R4.reuse, R8, R76 ;  /* 0x00000008044c723c */ /* 0x042fe6000004184c */
[----:B------:R-:W1:Y:S05]  /*66d0*/  MUFU.EX2 R126, R126 ;  /* 0x0000007e007e7308 */ /* 0x000e6a0000000800 */
[----:B------:R-:W-:Y:S01]  /*66e0*/  HMMA.16816.F32.BF16 R80, R4, R10, R80 ;  /* 0x0000000a0450723c */ /* 0x000fe20000041850 */
[----:B------:R-:W1:Y:S02]  /*66f0*/  LDSM.16.MT88.4 R8, [R138+0x8800] ;  /* 0x008800008a08783b */ /* 0x000e640000004200 */
[----:B------:R-:W-:Y:S04]  /*6700*/  MUFU.EX2 R33, R33 ;  /* 0x0000002100217308 */ /* 0x000fe80000000800 */
[----:B------:R-:W-:Y:S01]  /*6710*/  F2FP.BF16.PACK_AB R4, R109, R100 ;  /* 0x000000646d04723e */ /* 0x000fe200000010ff */
[----:B------:R-:W-:Y:S01]  /*6720*/  FADD.FTZ R100, R100, R3 ;  /* 0x0000000364647221 */ /* 0x000fe20000010000 */
[----:B----4-:R-:W-:-:S02]  /*6730*/  F2FP.BF16.PACK_AB R5, R115, R110 ;  /* 0x0000006e7305723e */ /* 0x010fc400000010ff */
[----:B------:R-:W-:Y:S01]  /*6740*/  F2FP.BF16.PACK_AB R6, R111, R108 ;  /* 0x0000006c6f06723e */ /* 0x000fe200000010ff */
[----:B------:R-:W-:Y:S01]  /*6750*/  FADD.FTZ R109, R109, R100 ;  /* 0x000000646d6d7221 */ /* 0x000fe20000010000 */
[----:B-----5:R-:W-:Y:S02]  /*6760*/  F2FP.BF16.PACK_AB R7, R112, R113 ;  /* 0x000000717007723e */ /* 0x020fe400000010ff */
[-C--:B------:R-:W-:Y:S01]  /*6770*/  MOV R100, R24.reuse ;  /* 0x0000001800647202 */ /* 0x080fe20000000f00 */
[----:B------:R-:W-:Y:S01]  /*6780*/  FADD.FTZ R108, R108, R109 ;  /* 0x0000006d6c6c7221 */ /* 0x000fe20000010000 */
[----:B------:R-:W-:-:S03]  /*6790*/  @P3 MOV R100, R24 ;  /* 0x0000001800643202 */ /* 0x000fc60000000f00 */
[----:B--2---:R-:W-:Y:S01]  /*67a0*/  HMMA.16816.F32.BF16 R96, R4, R12, R96 ;  /* 0x0000000c0460723c */ /* 0x004fe20000041860 */
[----:B------:R-:W-:-:S07]  /*67b0*/  FADD.FTZ R111, R111, R108 ;  /* 0x0000006c6f6f7221 */ /* 0x000fce0000010000 */
[C---:B------:R-:W-:Y:S01]  /*67c0*/  HMMA.16816.F32.BF16 R36, R4.reuse, R14, R36 ;  /* 0x0000000e0424723c */ /* 0x040fe20000041824 */
[----:B------:R-:W2:Y:S07]  /*67d0*/  LDSM.16.MT88.4 R12, [R140+0xa800] ;  /* 0x00a800008c0c783b */ /* 0x000eae0000004200 */
[C---:B---3--:R-:W-:Y:S08]  /*67e0*/  HMMA.16816.F32.BF16 R56, R4.reuse, R16, R56 ;  /* 0x000000100438723c */ /* 0x048ff00000041838 */
[C---:B-1----:R-:W-:Y:S08]  /*67f0*/  HMMA.16816.F32.BF16 R40, R4.reuse, R8, R40 ;  /* 0x000000080428723c */ /* 0x042ff00000041828 */
[C---:B------:R-:W-:Y:S01]  /*6800*/  HMMA.16816.F32.BF16 R44, R4.reuse, R10, R44 ;  /* 0x0000000a042c723c */ /* 0x040fe2000004182c */
[----:B------:R-:W1:Y:S07]  /*6810*/  LDSM.16.MT88.4 R8, [R138+0xa800] ;  /* 0x00a800008a08783b */ /* 0x000e6e0000004200 */
[C---:B------:R-:W-:Y:S01]  /*6820*/  HMMA.16816.F32.BF16 R60, R4.reuse, R18, R60 ;  /* 0x00000012043c723c */ /* 0x040fe2000004183c */
[----:B------:R-:W3:Y:S07]  /*6830*/  LDSM.16.MT88.4 R16, [R137+0xa800] ;  /* 0x00a800008910783b */ /* 0x000eee0000004200 */
[C---:B------:R-:W-:Y:S08]  /*6840*/  HMMA.16816.F32.BF16 R48, R4.reuse, R20, R48 ;  /* 0x000000140430723c */ /* 0x040ff00000041830 */
[C---:B--2---:R-:W-:Y:S08]  /*6850*/  HMMA.16816.F32.BF16 R64, R4.reuse, R12, R64 ;  /* 0x0000000c0440723c */ /* 0x044ff00000041840 */
[C---:B------:R-:W-:Y:S01]  /*6860*/  HMMA.16816.F32.BF16 R68, R4.reuse, R14, R68 ;  /* 0x0000000e0444723c */ /* 0x040fe20000041844 */
[----:B------:R-:W2:Y:S07]  /*6870*/  LDSM.16.MT88.4 R12, [R136+0xa800] ;  /* 0x00a80000880c783b */ /* 0x000eae0000004200 */
[C---:B------:R-:W-:Y:S01]  /*6880*/  HMMA.16816.F32.BF16 R52, R4.reuse, R22, R52 ;  /* 0x000000160434723c */ /* 0x040fe20000041834 */
[----:B------:R-:W-:Y:S07]  /*6890*/  LDSM.16.MT88.4 R20, [R136+0xb000] ;  /* 0x00b000008814783b */ /* 0x000fee0000004200 */
[C---:B-1----:R-:W-:Y:S08]  /*68a0*/  HMMA.16816.F32.BF16 R72, R4.reuse, R8, R72 ;  /* 0x000000080448723c */ /* 0x042ff00000041848 */
[C---:B------:R-:W-:Y:S01]  /*68b0*/  HMMA.16816.F32.BF16 R92, R4.reuse, R10, R92 ;  /* 0x0000000a045c723c */ /* 0x040fe2000004185c */
[----:B------:R-:W1:Y:S07]  /*68c0*/  LDSM.16.MT88.4 R8, [R137+0x9000] ;  /* 0x009000008908783b */ /* 0x000e6e0000004200 */
[C---:B---3--:R-:W-:Y:S08]  /*68d0*/  HMMA.16816.F32.BF16 R76, R4.reuse, R16, R76 ;  /* 0x00000010044c723c */ /* 0x048ff0000004184c */
[C---:B------:R-:W-:Y:S01]  /*68e0*/  HMMA.16816.F32.BF16 R80, R4.reuse, R18, R80 ;  /* 0x000000120450723c */ /* 0x040fe20000041850 */
[----:B------:R-:W3:Y:S07]  /*68f0*/  LDSM.16.MT88.4 R16, [R140+0x9000] ;  /* 0x009000008c10783b */ /* 0x000eee0000004200 */
[C---:B--2---:R-:W-:Y:S08]  /*6900*/  HMMA.16816.F32.BF16 R88, R4.reuse, R12, R88 ;  /* 0x0000000c0458723c */ /* 0x044ff00000041858 */
[----:B------:R-:W-:Y:S01]  /*6910*/  HMMA.16816.F32.BF16 R84, R4, R14, R84 ;  /* 0x0000000e0454723c */ /* 0x000fe20000041854 */
[----:B------:R-:W2:Y:S06]  /*6920*/  LDSM.16.MT88.4 R12, [R138+0x9000] ;  /* 0x009000008a0c783b */ /* 0x000eac0000004200 */
[----:B------:R-:W-:Y:S01]  /*6930*/  F2FP.BF16.PACK_AB R4, R131, R118 ;  /* 0x000000768304723e */ /* 0x000fe200000010ff */
[----:B------:R-:W-:Y:S01]  /*6940*/  FADD.FTZ R118, R118, R111 ;  /* 0x0000006f76767221 */ /* 0x000fe20000010000 */
[----:B------:R-:W-:-:S02]  /*6950*/  F2FP.BF16.PACK_AB R5, R125, R114 ;  /* 0x000000727d05723e */ /* 0x000fc400000010ff */
[----:B------:R-:W-:Y:S01]  /*6960*/  F2FP.BF16.PACK_AB R6, R133, R116 ;  /* 0x000000748506723e */ /* 0x000fe200000010ff */
[----:B------:R-:W-:Y:S01]  /*6970*/  FADD.FTZ R131, R131, R118 ;  /* 0x0000007683837221 */ /* 0x000fe20000010000 */
[----:B------:R-:W-:-:S03]  /*6980*/  F2FP.BF16.PACK_AB R7, R124, R117 ;  /* 0x000000757c07723e */ /* 0x000fc600000010ff */
[----:B------:R-:W-:-:S04]  /*6990*/  FADD.FTZ R116, R116, R131 ;  /* 0x0000008374747221 */ /* 0x000fc80000010000 */
[C---:B-1----:R-:W-:Y:S08]  /*69a0*/  HMMA.16816.F32.BF16 R48, R4.reuse, R8, R48 ;  /* 0x000000080430723c */ /* 0x042ff00000041830 */
[C---:B------:R-:W-:Y:S01]  /*69b0*/  HMMA.16816.F32.BF16 R52, R4.reuse, R10, R52 ;  /* 0x0000000a0434723c */ /* 0x040fe20000041834 */
[----:B------:R-:W1:Y:S07]  /*69c0*/  LDSM.16.MT88.4 R8, [R138+0xb000] ;  /* 0x00b000008a08783b */ /* 0x000e6e0000004200 */
[C---:B---3--:R-:W-:Y:S08]  /*69d0*/  HMMA.16816.F32.BF16 R96, R4.reuse, R16, R96 ;  /* 0x000000100460723c */ /* 0x048ff00000041860 */
[C---:B--2---:R-:W-:Y:S08]  /*69e0*/  HMMA.16816.F32.BF16 R40, R4.reuse, R12, R40 ;  /* 0x0000000c0428723c */ /* 0x044ff00000041828 */
[C---:B------:R-:W-:Y:S01]  /*69f0*/  HMMA.16816.F32.BF16 R44, R4.reuse, R14, R44 ;  /* 0x0000000e042c723c */ /* 0x040fe2000004182c */
[----:B------:R-:W2:Y:S07]  /*6a00*/  LDSM.16.MT88.4 R12, [R140+0xb000] ;  /* 0x00b000008c0c783b */ /* 0x000eae0000004200 */
[C---:B------:R-:W-:Y:S01]  /*6a10*/  HMMA.16816.F32.BF16 R36, R4.reuse, R18, R36 ;  /* 0x000000120424723c */ /* 0x040fe20000041824 */
[----:B------:R-:W3:Y:S07]  /*6a20*/  LDSM.16.MT88.4 R16, [R136+0x9000] ;  /* 0x009000008810783b */ /* 0x000eee0000004200 */
[C---:B------:R-:W-:Y:S01]  /*6a30*/  HMMA.16816.F32.BF16 R88, R4.reuse, R20, R88 ;  /* 0x000000140458723c */ /* 0x040fe20000041858 */
[----:B------:R-:W-:Y:S07]  /*6a40*/  MUFU.EX2 R20, R104 ;  /* 0x0000006800147308 */ /* 0x000fee0000000800 */
[C---:B-1----:R-:W-:Y:S07]  /*6a50*/  HMMA.16816.F32.BF16 R72, R4.reuse, R8, R72 ;  /* 0x000000080448723c */ /* 0x042fee0000041848 */
[--C-:B------:R-:W-:Y:S01]  /*6a60*/  FFMA.FTZ R8, R120, c[0x0][0x23c], -R107.reuse ;  /* 0x00008f0078087a23 */ /* 0x100fe2000001086b */
[----:B------:R-:W-:Y:S01]  /*6a70*/  HMMA.16816.F32.BF16 R92, R4, R10, R92 ;  /* 0x0000000a045c723c */ /* 0x000fe2000004185c */
[----:B------:R-:W-:-:S02]  /*6a80*/  FFMA.FTZ R120, R121, c[0x0][0x23c], -R107 ;  /* 0x00008f0079787a23 */ /* 0x000fc4000001086b */
[----:B------:R1:W-:Y:S05]  /*6a90*/  MUFU.EX2 R107, R8 ;  /* 0x00000008006b7308 */ /* 0x0003ea0000000800 */
[C---:B------:R-:W-:Y:S03]  /*6aa0*/  HMMA.16816.F32.BF16 R84, R4.reuse, R22, R84 ;  /* 0x000000160454723c */ /* 0x040fe60000041854 */
[----:B------:R-:W4:Y:S05]  /*6ab0*/  MUFU.EX2 R120, R120 ;  /* 0x0000007800787308 */ /* 0x000f2a0000000800 */
[C---:B--2---:R-:W-:Y:S01]  /*6ac0*/  HMMA.16816.F32.BF16 R64, R4.reuse, R12, R64 ;  /* 0x0000000c0440723c */ /* 0x044fe20000041840 */
[----:B-1----:R-:W-:Y:S07]  /*6ad0*/  LDSM.16.MT88.4 R8, [R137+0x9800] ;  /* 0x009800008908783b */ /* 0x002fee0000004200 */
[C---:B------:R-:W-:Y:S01]  /*6ae0*/  HMMA.16816.F32.BF16 R68, R4.reuse, R14, R68 ;  /* 0x0000000e0444723c */ /* 0x040fe20000041844 */
[----:B------:R-:W1:Y:S07]  /*6af0*/  LDSM.16.MT88.4 R12, [R137+0xb000] ;  /* 0x00b00000890c783b */ /* 0x000e6e0000004200 */
[C---:B---3--:R-:W-:Y:S08]  /*6b00*/  HMMA.16816.F32.BF16 R56, R4.reuse, R16, R56 ;  /* 0x000000100438723c */ /* 0x048ff00000041838 */
[C---:B------:R-:W-:Y:S01]  /*6b10*/  HMMA.16816.F32.BF16 R60, R4.reuse, R18, R60 ;  /* 0x00000012043c723c */ /* 0x040fe2000004183c */
[----:B------:R-:W2:Y:S07]  /*6b20*/  LDSM.16.MT88.4 R16, [R140+0x9800] ;  /* 0x009800008c10783b */ /* 0x000eae0000004200 */
[C---:B-1----:R-:W-:Y:S08]  /*6b30*/  HMMA.16816.F32.BF16 R76, R4.reuse, R12, R76 ;  /* 0x0000000c044c723c */ /* 0x042ff0000004184c */
[----:B------:R-:W-:Y:S01]  /*6b40*/  HMMA.16816.F32.BF16 R80, R4, R14, R80 ;  /* 0x0000000e0450723c */ /* 0x000fe20000041850 */
[----:B------:R-:W1:Y:S06]  /*6b50*/  LDSM.16.MT88.4 R12, [R138+0x9800] ;  /* 0x009800008a0c783b */ /* 0x000e6c0000004200 */
[----:B------:R-:W-:-:S02]  /*6b60*/  F2FP.BF16.PACK_AB R4, R106, R105 ;  /* 0x000000696a04723e */ /* 0x000fc400000010ff */
[----:B------:R-:W-:Y:S02]  /*6b70*/  F2FP.BF16.PACK_AB R5, R126, R35 ;  /* 0x000000237e05723e */ /* 0x000fe400000010ff */
[----:B----4-:R-:W-:Y:S02]  /*6b80*/  F2FP.BF16.PACK_AB R6, R120, R107 ;  /* 0x0000006b7806723e */ /* 0x010fe400000010ff */
[----:B------:R-:W-:-:S07]  /*6b90*/  F2FP.BF16.PACK_AB R7, R20, R33 ;  /* 0x000000211407723e */ /* 0x000fce00000010ff */
[C---:B------:R-:W-:Y:S08]  /*6ba0*/  HMMA.16816.F32.BF16 R48, R4.reuse, R8, R48 ;  /* 0x000000080430723c */ /* 0x040ff00000041830 */
        /* <DEDUP_REMOVED lines=8> */
[C---:B---3--:R-:W-:Y:S07]  /*6c30*/  HMMA.16816.F32.BF16 R72, R4.reuse, R8, R72 ;  /* 0x000000080448723c */ /* 0x048fee0000041848 */
[----:B------:R-:W-:Y:S01]  /*6c40*/  FADD.FTZ R9, R29, R32 ;  /* 0x000000201d097221 */ /* 0x000fe20000010000 */
[----:B------:R-:W-:Y:S03]  /*6c50*/  HMMA.16816.F32.BF16 R92, R4, R10, R92 ;  /* 0x0000000a045c723c */ /* 0x000fe6000004185c */
[----:B------:R-:W-:-:S04]  /*6c60*/  FADD.FTZ R9, R30, R9 ;  /* 0x000000091e097221 */ /* 0x000fc80000010000 */
[----:B------:R-:W-:Y:S01]  /*6c70*/  FADD.FTZ R8, R110, R9 ;  /* 0x000000096e087221 */ /* 0x000fe20000010000 */
[----:B--2---:R-:W-:Y:S03]  /*6c80*/  HMMA.16816.F32.BF16 R56, R4, R16, R56 ;  /* 0x000000100438723c */ /* 0x004fe60000041838 */
[----:B------:R-:W-:-:S04]  /*6c90*/  FADD.FTZ R8, R115, R8 ;  /* 0x0000000873087221 */ /* 0x000fc80000010000 */
[----:B------:R-:W-:Y:S01]  /*6ca0*/  FADD.FTZ R3, R113, R8 ;  /* 0x0000000871037221 */ /* 0x000fe20000010000 */
[----:B------:R-:W-:Y:S01]  /*6cb0*/  HMMA.16816.F32.BF16 R60, R4, R18, R60 ;  /* 0x00000012043c723c */ /* 0x000fe2000004183c */
[----:B------:R-:W2:Y:S02]  /*6cc0*/  LDSM.16.MT88.4 R16, [R137+0xb800] ;  /* 0x00b800008910783b */ /* 0x000ea40000004200 */
[----:B------:R-:W-:-:S04]  /*6cd0*/  FADD.FTZ R3, R112, R3 ;  /* 0x0000000370037221 */ /* 0x000fc80000010000 */
[----:B------:R-:W-:Y:S01]  /*6ce0*/  FADD.FTZ R8, R114, R3 ;  /* 0x0000000372087221 */ /* 0x000fe20000010000 */
[----:B-1----:R-:W-:Y:S01]  /*6cf0*/  HMMA.16816.F32.BF16 R64, R4, R12, R64 ;  /* 0x0000000c0440723c */ /* 0x002fe20000041840 */
[-C--:B------:R-:W-:Y:S02]  /*6d00*/  MOV R3, R2.reuse ;  /* 0x0000000200037202 */ /* 0x080fe40000000f00 */
[----:B------:R-:W-:Y:S01]  /*6d10*/  FADD.FTZ R8, R125, R8 ;  /* 0x000000087d087221 */ /* 0x000fe20000010000 */
[----:B------:R-:W-:-:S03]  /*6d20*/  @P3 MOV R3, R2 ;  /* 0x0000000200033202 */ /* 0x000fc60000000f00 */
[----:B------:R-:W-:Y:S01]  /*6d30*/  FADD.FTZ R117, R117, R8 ;  /* 0x0000000875757221 */ /* 0x000fe20000010000 */
[----:B------:R-:W-:Y:S01]  /*6d40*/  HMMA.16816.F32.BF16 R68, R4, R14, R68 ;  /* 0x0000000e0444723c */ /* 0x000fe20000041844 */
[----:B------:R-:W1:Y:S01]  /*6d50*/  LDSM.16.MT88.4 R12, [R136+0xb800] ;  /* 0x00b80000880c783b */ /* 0x000e620000004200 */
        /* <DEDUP_REMOVED lines=10> */
[C---:B--2---:R-:W-:Y:S08]  /*6e00*/  HMMA.16816.F32.BF16 R76, R4.reuse, R16, R76 ;  /* 0x00000010044c723c */ /* 0x044ff0000004184c */
[C---:B------:R-:W-:Y:S08]  /*6e10*/  HMMA.16816.F32.BF16 R80, R4.reuse, R18, R80 ;  /* 0x000000120450723c */ /* 0x040ff00000041850 */
[C---:B-1----:R-:W-:Y:S08]  /*6e20*/  HMMA.16816.F32.BF16 R88, R4.reuse, R12, R88 ;  /* 0x0000000c0458723c */ /* 0x042ff00000041858 */
[----:B------:R-:W-:Y:S01]  /*6e30*/  HMMA.16816.F32.BF16 R84, R4, R14, R84 ;  /* 0x0000000e0454723c */ /* 0x000fe20000041854 */
[----:B------:R-:W-:Y:S05]  /*6e40*/  @!UPT UIADD3 URZ, URZ, URZ, URZ ;  /* 0x0000003f3f3ff290 */ /* 0x000fea000fffe03f */
[----:B------:R-:W-:Y:S11]  /*6e50*/  @P3 BRA `(.L_x_572) ;  /* 0x0000001000003947 */ /* 0x000ff60003800000 */
.L_x_568:
[----:B------:R-:W-:-:S07]  /*6e60*/  IADD3 R168, R28, -0x1, RZ ;  /* 0xffffffff1ca87810 */ /* 0x000fce0007ffe0ff */
.L_x_572:
[----:B------:R-:W-:-:S13]  /*6e70*/  ISETP.GE.AND P0, PT, R168, RZ, PT ;  /* 0x000000ffa800720c */ /* 0x000fda0003f06270 */
[----:B------:R-:W-:Y:S05]  /*6e80*/  @!P0 BRA `(.L_x_573) ;  /* 0x0000249000008947 */ /* 0x000fea0003800000 */
[----:B------:R-:W-:Y:S01]  /*6e90*/  IMAD.MOV.U32 R0, RZ, RZ, R3 ;  /* 0x000000ffff007224 */ /* 0x000fe200078e0003 */
[----:B------:R-:W-:Y:S01]  /*6ea0*/  ISETP.GE.AND P3, PT, R164, c[0x0][0x220], PT ;  /* 0x00008800a4007a0c */ /* 0x000fe20003f66270 */
[----:B------:R-:W-:Y:S01]  /*6eb0*/  IMAD.MOV.U32 R101, RZ, RZ, R100 ;  /* 0x000000ffff657224 */ /* 0x000fe200078e0064 */
[----:B------:R-:W-:Y:S01]  /*6ec0*/  ISETP.GE.AND P2, PT, R156, c[0x0][0x220], PT ;  /* 0x000088009c007a0c */ /* 0x000fe20003f46270 */
[----:B------:R-:W-:Y:S01]  /*6ed0*/  IMAD.MOV.U32 R173, RZ, RZ, R129 ;  /* 0x000000ffffad7224 */ /* 0x000fe200078e0081 */
[----:B------:R-:W-:Y:S01]  /*6ee0*/  MOV R172, R102 ;  /* 0x0000006600ac7202 */ /* 0x000fe20000000f00 */
[----:B------:R-:W-:Y:S05]  /*6ef0*/  BRA `(.L_x_574) ;  /* 0x0000048000007947 */ /* 0x000fea0003800000 */
.L_x_576:
[----:B------:R1:W-:Y:S01]  /*6f00*/  @P3 STS.128 [R155+0x4000], RZ ;  /* 0x004000ff9b003388 */ /* 0x0003e20000000c00 */
[----:B------:R-:W-:Y:S04]  /*6f10*/  IADD3 R2, R168, -0x1, RZ ;  /* 0xffffffffa8027810 */ /* 0x000fe80007ffe0ff */
[----:B------:R-:W-:Y:S01]  /*6f20*/  SHF.R.S32.HI R103, RZ, 0x1f, R2 ;  /* 0x0000001fff677819 */ /* 0x000fe20000011402 */
[----:B------:R-:W-:Y:S04]  /*6f30*/  IMAD.WIDE.U32 R104, R2, c[0x0][0x198], RZ ;  /* 0x0000660002687a25 */ /* 0x000fe800078e00ff */
[----:B------:R-:W-:Y:S01]  /*6f40*/  IMAD R103, R103, c[0x0][0x198], RZ ;  /* 0x0000660067677a24 */ /* 0x000fe200078e02ff */
[----:B------:R-:W-:Y:S03]  /*6f50*/  LEA R102, P1, R104, R158, 0x6 ;  /* 0x0000009e68667211 */ /* 0x000fe600078230ff */
[----:B------:R-:W-:Y:S01]  /*6f60*/  IMAD R103, R2, c[0x0][0x19c], R103 ;  /* 0x0000670002677a24 */ /* 0x000fe200078e0267 */
[----:B------:R-:W-:Y:S02]  /*6f70*/  @!P3 LEA R116, P6, R102, c[0x0][0x168], 0x1 ;  /* 0x00005a006674ba11 */ /* 0x000fe400078c08ff */
[----:B------:R-:W-:Y:S01]  /*6f80*/  IADD3 R2, P0, R149, R102, RZ ;  /* 0x0000006695027210 */ /* 0x000fe20007f1e0ff */
[----:B------:R-:W-:Y:S03]  /*6f90*/  IMAD.IADD R103, R105, 0x1, R103 ;  /* 0x0000000169677824 */ /* 0x000fe600078e0267 */
[C---:B------:R-:W-:Y:S02]  /*6fa0*/  IADD3 R100, P5, R149.reuse, R2, RZ ;  /* 0x0000000295647210 */ /* 0x040fe40007fbe0ff */
[----:B------:R-:W-:Y:S02]  /*6fb0*/  LEA.HI.X R103, R104, R163, R103, 0x6, P1 ;  /* 0x000000a368677211 */ /* 0x000fe400008f3467 */
[C---:B------:R-:W-:Y:S02]  /*6fc0*/  @!P2 LEA R104, P1, R102.reuse, c[0x0][0x168], 0x1 ;  /* 0x00005a006668aa11 */ /* 0x040fe400078208ff */
[C-C-:B------:R-:W-:Y:S02]  /*6fd0*/  @!P3 LEA.HI.X R117, R102.reuse, c[0x0][0x16c], R103.reuse, 0x1, P6 ;  /* 0x00005b006675ba11 */ /* 0x140fe400030f0c67 */
        /* <DEDUP_REMOVED lines=8> */
[C-C-:B------:R-:W-:Y:S01]  /*7060*/  @!P3 LEA.HI.X R107, R2.reuse, c[0x0][0x16c], R103.reuse, 0x1, P6 ;  /* 0x00005b00026bba11 */ /* 0x140fe200030f0c67 */
[----:B------:R1:W-:Y:S01]  /*7070*/  @P2 STS.128 [R155+0x6000], RZ ;  /* 0x006000ff9b002388 */ /* 0x0003e20000000c00 */
[--C-:B------:R-:W-:Y:S01]  /*7080*/  @!P2 LEA.HI.X R109, R2, c[0x0][0x16c], R103.reuse, 0x1, P1 ;  /* 0x00005b00026daa11 */ /* 0x100fe200008f0c67 */
[----:B------:R-:W-:Y:S01]  /*7090*/  IMAD.X R103, R148, 0x1, R103, P5 ;  /* 0x0000000194677824 */ /* 0x000fe200028e0667 */
[C---:B------:R-:W-:Y:S01]  /*70a0*/  @!P3 LEA R114, P6, R100.reuse, c[0x0][0x168], 0x1 ;  /* 0x00005a006472ba11 */ /* 0x040fe200078c08ff */
[----:B------:R-:W-:Y:S01]  /*70b0*/  @!PT LDS RZ, [RZ] ;  /* 0x00000000fffff984 */ /* 0x000fe20000000800 */
[----:B------:R-:W-:Y:S01]  /*70c0*/  @!PT LDS RZ, [RZ] ;  /* 0x00000000fffff984 */ /* 0x000fe20000000800 */
[----:B------:R-:W-:Y:S01]  /*70d0*/  @!PT LDS RZ, [RZ] ;  /* 0x00000000fffff984 */ /* 0x000fe20000000800 */
[----:B------:R1:W-:Y:S01]  /*70e0*/  @!P2 LDGSTS.E.BYPASS.LTC128B.128 [R155+0x6000], [R104.64+0x80] ;  /* 0x06000080689bafae */ /* 0x0003e2000b901d46 */
[C---:B------:R-:W-:Y:S02]  /*70f0*/  @!P2 LEA R110, P1, R100.reuse, c[0x0][0x168], 0x1 ;  /* 0x00005a00646eaa11 */ /* 0x040fe400078208ff */
[C-C-:B------:R-:W-:Y:S01]  /*7100*/  @!P3 LEA.HI.X R115, R100.reuse, c[0x0][0x16c], R103.reuse, 0x1, P6 ;  /* 0x00005b006473ba11 */ /* 0x140fe200030f0c67 */
[----:B------:R1:W-:Y:S01]  /*7110*/  @P3 STS.128 [R155+0x4800], RZ ;  /* 0x004800ff9b003388 */ /* 0x0003e20000000c00 */
[--C-:B------:R-:W-:Y:S02]  /*7120*/  @!P2 LEA.HI.X R111, R100, c[0x0][0x16c], R103.reuse, 0x1, P1 ;  /* 0x00005b00646faa11 */ /* 0x100fe400008f0c67 */
[----:B------:R-:W-:Y:S01]  /*7130*/  IADD3 R3, P0, R149, R100, RZ ;  /* 0x0000006495037210 */ /* 0x000fe20007f1e0ff */
[----:B------:R-:W-:Y:S01]  /*7140*/  @!PT LDS RZ, [RZ] ;  /* 0x00000000fffff984 */ /* 0x000fe20000000800 */
[----:B------:R-:W-:Y:S01]  /*7150*/  @!PT LDS RZ, [RZ] ;  /* 0x00000000fffff984 */ /* 0x000fe20000000800 */
[----:B------:R-:W-:Y:S01]  /*7160*/  @!PT LDS RZ, [RZ] ;  /* 0x00000000fffff984 */ /* 0x000fe20000000800 */
[----:B------:R1:W-:Y:S03]  /*7170*/  @!P3 LDGSTS.E.BYPASS.LTC128B.128 [R155+0x4800], [R106.64] ;  /* 0x048000006a9bbfae */ /* 0x0003e6000b901d46 */
[C---:B------:R-:W-:Y:S01]  /*7180*/  @!P3 LEA R112, P5, R3.reuse, c[0x0][0x168], 0x1 ;  /* 0x00005a000370ba11 */ /* 0x040fe200078a08ff */
[----:B------:R1:W-:Y:S01]  /*7190*/  @P2 STS.128 [R155+0x6800], RZ ;  /* 0x006800ff9b002388 */ /* 0x0003e20000000c00 */
[----:B------:R-:W-:Y:S01]  /*71a0*/  IMAD.X R2, R148, 0x1, R103, P0 ;  /* 0x0000000194027824 */ /* 0x000fe200000e0667 */
[C---:B------:R-:W-:Y:S02]  /*71b0*/  @!P2 LEA R102, P0, R3.reuse, c[0x0][0x168], 0x1 ;  /* 0x00005a000366aa11 */ /* 0x040fe400078008ff */
[----:B------:R-:W-:Y:S01]  /*71c0*/  @!PT LDS RZ, [RZ] ;  /* 0x00000000fffff984 */ /* 0x000fe20000000800 */
[----:B------:R-:W-:Y:S01]  /*71d0*/  @!PT LDS RZ, [RZ] ;  /* 0x00000000fffff984 */ /* 0x000fe20000000800 */
[----:B------:R-:W-:Y:S01]  /*71e0*/  @!PT LDS RZ, [RZ] ;  /* 0x00000000fffff984 */ /* 0x000fe20000000800 */
[----:B------:R1:W-:Y:S02]  /*71f0*/  @!P2 LDGSTS.E.BYPASS.LTC128B.128 [R155+0x6800], [R108.64+0x80] ;  /* 0x068000806c9bafae */ /* 0x0003e4000b901d46 */
[C-C-:B------:R-:W-:Y:S02]  /*7200*/  @!P3 LEA.HI.X R113, R3.reuse, c[0x0][0x16c], R2.reuse, 0x1, P5 ;  /* 0x00005b000371ba11 */ /* 0x140fe400028f0c02 */
[----:B------:R1:W-:Y:S01]  /*7210*/  @P3 STS.128 [R155+0x5000], RZ ;  /* 0x005000ff9b003388 */ /* 0x0003e20000000c00 */
[----:B------:R-:W-:Y:S03]  /*7220*/  @!P2 LEA.HI.X R103, R3, c[0x0][0x16c], R2, 0x1, P0 ;  /* 0x00005b000367aa11 */ /* 0x000fe600000f0c02 */
        /* <DEDUP_REMOVED lines=21> */
.L_x_574:
[----:B------:R-:W-:Y:S04]  /*7380*/  DEPBAR.LE SB0, 0x0 ;  /* 0x000080000000791a */ /* 0x000fe80000000000 */
[----:B------:R-:W-:Y:S01]  /*7390*/  BAR.SYNC.DEFER_BLOCKING 0x0 ;  /* 0x0000000000007b1d */ /* 0x000fe20000010000 */
[----:B------:R-:W-:Y:S01]  /*73a0*/  SHF.R.S32.HI R2, RZ, 0x1f, R168 ;  /* 0x0000001fff027819 */ /* 0x000fe200000114a8 */
[----:B------:R-:W-:Y:S02]  /*73b0*/  IMAD R103, R150, R168, RZ ;  /* 0x000000a896677224 */ /* 0x000fe400078e02ff */
[-C--:B------:R-:W-:Y:S04]  /*73c0*/  IMAD.WIDE.U32 R174, R168, R151.reuse, R172 ;  /* 0x00000097a8ae7225 */ /* 0x080fe800078e00ac */
[----:B------:R-:W-:Y:S01]  /*73d0*/  IMAD R103, R2, R151, R103 ;  /* 0x0000009702677224 */ /* 0x000fe200078e0267 */
[C---:B------:R-:W-:Y:S02]  /*73e0*/  @!P3 LEA R186, P4, R174.reuse, c[0x0][0x170], 0x1 ;  /* 0x00005c00aebaba11 */ /* 0x040fe400078808ff */
[C---:B------:R-:W-:Y:S01]  /*73f0*/  @!P2 LEA R176, P1, R174.reuse, c[0x0][0x170], 0x1 ;  /* 0x00005c00aeb0aa11 */ /* 0x040fe200078208ff */
[----:B------:R-:W-:Y:S01]  /*7400*/  IMAD.IADD R103, R175, 0x1, R103 ;  /* 0x00000001af677824 */ /* 0x000fe200078e0267 */
[C---:B------:R-:W-:Y:S04]  /*7410*/  IADD3 R2, P0, R161.reuse, R174, RZ ;  /* 0x000000aea1027210 */ /* 0x040fe80007f1e0ff */
[C-C-:B------:R-:W-:Y:S02]  /*7420*/  @!P3 LEA.HI.X R187, R174.reuse, c[0x0][0x174], R103.reuse, 0x1, P4 ;  /* 0x00005d00aebbba11 */ /* 0x140fe400020f0c67 */
[--C-:B------:R-:W-:Y:S01]  /*7430*/  @!P2 LEA.HI.X R177, R174, c[0x0][0x174], R103.reuse, 0x1, P1 ;  /* 0x00005d00aeb1aa11 */ /* 0x100fe200008f0c67 */
[----:B------:R-:W-:Y:S01]  /*7440*/  IMAD.X R103, R160, 0x1, R103, P0 ;  /* 0x00000001a0677824 */ /* 0x000fe200000e0667 */
[C---:B------:R-:W-:Y:S02]  /*7450*/  @!P3 LEA R178, P5, R2.reuse, c[0x0][0x170], 0x1 ;  /* 0x00005c0002b2ba11 */ /* 0x040fe400078a08ff */
[C---:B------:R-:W-:Y:S01]  /*7460*/  @!P2 LEA R174, P1, R2.reuse, c[0x0][0x170], 0x1 ;  /* 0x00005c0002aeaa11 */ /* 0x040fe200078208ff */
[----:B------:R-:W-:Y:S01]  /*7470*/  @P3 STS.128 [R155+0x8000], RZ ;  /* 0x008000ff9b003388 */ /* 0x000fe20000000c00 */
[C-C-:B------:R-:W-:Y:S02]  /*7480*/  @!P3 LEA.HI.X R179, R2.reuse, c[0x0][0x174], R103.reuse, 0x1, P5 ;  /* 0x00005d0002b3ba11 */ /* 0x140fe400028f0c67 */
[C---:B------:R-:W-:Y:S01]  /*7490*/  IADD3 R100, P4, R161.reuse, R2, RZ ;  /* 0x00000002a1647210 */ /* 0x040fe20007f9e0ff */
[----:B------:R-:W-:Y:S01]  /*74a0*/  @!PT LDS RZ, [RZ] ;  /* 0x00000000fffff984 */ /* 0x000fe20000000800 */
[----:B------:R-:W-:Y:S01]  /*74b0*/  @!PT LDS RZ, [RZ] ;  /* 0x00000000fffff984 */ /* 0x000fe20000000800 */
[----:B------:R-:W-:Y:S01]  /*74c0*/  @!PT LDS RZ, [RZ] ;  /* 0x00000000fffff984 */ /* 0x000fe20000000800 */
[----:B------:R1:W-:Y:S01]  /*74d0*/  @!P3 LDGSTS.E.BYPASS.LTC128B.128 [R155+0x8000], [R186.64] ;  /* 0x08000000ba9bbfae */ /* 0x0003e2000b901d46 */
[--C-:B------:R-:W-:Y:S02]  /*74e0*/  @!P2 LEA.HI.X R175, R2, c[0x0][0x174], R103.reuse, 0x1, P1 ;  /* 0x00005d0002afaa11 */ /* 0x100fe400008f0c67 */
[----:B------:R-:W-:Y:S01]  /*74f0*/  @!P3 LEA R184, P5, R100, c[0x0][0x170], 0x1 ;  /* 0x00005c0064b8ba11 */ /* 0x000fe200078a08ff */
[----:B------:R-:W-:Y:S01]  /*7500*/  @P2 STS.128 [R155+0xa000], RZ ;  /* 0x00a000ff9b002388 */ /* 0x000fe20000000c00 */
[----:B------:R-:W-:Y:S01]  /*7510*/  IMAD.X R103, R160, 0x1, R103, P4 ;  /* 0x00000001a0677824 */ /* 0x000fe200020e0667 */
[C---:B------:R-:W-:Y:S02]  /*7520*/  @!P2 LEA R180, P1, R100.reuse, c[0x0][0x170], 0x1 ;  /* 0x00005c0064b4aa11 */ /* 0x040fe400078208ff */
[----:B------:R-:W-:Y:S01]  /*7530*/  @!PT LDS RZ, [RZ] ;  /* 0x00000000fffff984 */ /* 0x000fe20000000800 */
[----:B------:R-:W-:Y:S01]  /*7540*/  @!PT LDS RZ, [RZ] ;  /* 0x00000000fffff984 */ /* 0x000fe20000000800 */
[----:B------:R-:W-:Y:S01]  /*7550*/  @!PT LDS RZ, [RZ] ;  /* 0x00000000fffff984 */ /* 0x000fe20000000800 */
[----:B------:R1:W-:Y:S01]  /*7560*/  @!P2 LDGSTS.E.BYPASS.LTC128B.128 [R155+0xa000], [R176.64+0x80] ;  /* 0x0a000080b09bafae */ /* 0x0003e2000b901d46 */
[----:B------:R-:W-:Y:S02]  /*7570*/  IADD3 R3, P0, R161, R100, RZ ;  /* 0x00000064a1037210 */ /* 0x000fe40007f1e0ff */
        /* <DEDUP_REMOVED lines=11> */
[----:B------:R-:W-:Y:S01]  /*7630*/  @P2 STS.128 [R155+0xa800], RZ ;  /* 0x00a800ff9b002388 */ /* 0x000fe20000000c00 */
[----:B------:R-:W-:Y:S02]  /*7640*/  @!P2 LEA.HI.X R103, R3, c[0x0][0x174], R2, 0x1, P0 ;  /* 0x00005d000367aa11 */ /* 0x000fe400000f0c02 */
[----:B------:R-:W-:Y:S01]  /*7650*/  ISETP.GT.AND P4, PT, R168, RZ, PT ;  /* 0x000000ffa800720c */ /* 0x000fe20003f84270 */
        /* <DEDUP_REMOVED lines=25> */
[----:B------:R-:W2:Y:S04]  /*77f0*/  LDSM.16.M88.4 R108, [R146+0x4000] ;  /* 0x00400000926c783b */ /* 0x000ea80000000200 */
[----:B------:R-:W3:Y:S04]  /*7800*/  LDSM.16.M88.4 R112, [R146+0x4800] ;  /* 0x004800009270783b */ /* 0x000ee80000000200 */
[----:B------:R-:W4:Y:S04]  /*7810*/  LDSM.16.M88.4 R116, [R146+0x5000] ;  /* 0x005000009274783b */ /* 0x000f280000000200 */
[----:B------:R-:W0:Y:S04]  /*7820*/  LDGDEPBAR ;  /* 0x00000000000079af */ /* 0x000e280000000000 */
[----:B------:R-:W5:Y:S04]  /*7830*/  LDSM.16.M88.4 R120, [R146+0x5800] ;  /* 0x005800009278783b */ /* 0x000f680000000200 */
[----:B------:R-:W-:Y:S04]  /*7840*/  LDSM.16.M88.4 R124, [R145] ;  /* 0x00000000917c783b */ /* 0x000fe80000000200 */
[----:B------:R-:W1:Y:S04]  /*7850*/  LDSM.16.M88.4 R128, [R144] ;  /* 0x000000009080783b */ /* 0x000e680000000200 */
[----:B------:R-:W1:Y:S01]  /*7860*/  LDSM.16.M88.4 R132, [R144+0x800] ;  /* 0x000800009084783b */ /* 0x000e620000000200 */
[C---:B--2---:R-:W-:Y:S08]  /*7870*/  HMMA.16816.F32.BF16 R4, R104.reuse, R108, RZ ;  /* 0x0000006c6804723c */ /* 0x044ff000000418ff */
[C---:B------:R-:W-:Y:S01]  /*7880*/  HMMA.16816.F32.BF16 R8, R104.reuse, R110, RZ ;  /* 0x0000006e6808723c */ /* 0x040fe200000418ff */
[----:B------:R-:W2:Y:S07]  /*7890*/  LDSM.16.M88.4 R108, [R144+0x1000] ;  /* 0x00100000906c783b */ /* 0x000eae0000000200 */
[C---:B---3--:R-:W-:Y:S08]  /*78a0*/  HMMA.16816.F32.BF16 R12, R104.reuse, R112, RZ ;  /* 0x00000070680c723c */ /* 0x048ff000000418ff */
[C---:B------:R-:W-:Y:S01]  /*78b0*/  HMMA.16816.F32.BF16 R16, R104.reuse, R114, RZ ;  /* 0x000000726810723c */ /* 0x040fe200000418ff */
[----:B------:R-:W3:Y:S07]  /*78c0*/  LDSM.16.M88.4 R112, [R144+0x1800] ;  /* 0x001800009070783b */ /* 0x000eee0000000200 */
[C---:B----4-:R-:W-:Y:S08]  /*78d0*/  HMMA.16816.F32.BF16 R20, R104.reuse, R116, RZ ;  /* 0x000000746814723c */ /* 0x050ff000000418ff */
[C---:B------:R-:W-:Y:S01]  /*78e0*/  HMMA.16816.F32.BF16 R24, R104.reuse, R118, RZ ;  /* 0x000000766818723c */ /* 0x040fe200000418ff */
[----:B------:R-:W-:Y:S07]  /*78f0*/  LDSM.16.M88.4 R116, [R139+0x4000] ;  /* 0x004000008b74783b */ /* 0x000fee0000000200 */
[C---:B-----5:R-:W-:Y:S08]  /*7900*/  HMMA.16816.F32.BF16 R28, R104.reuse, R120, RZ ;  /* 0x00000078681c723c */ /* 0x060ff000000418ff */
[----:B------:R-:W-:Y:S01]  /*7910*/  HMMA.16816.F32.BF16 R32, R104, R122, RZ ;  /* 0x0000007a6820723c */ /* 0x000fe200000418ff */
[----:B------:R-:W4:Y:S04]  /*7920*/  LDSM.16.M88.4 R104, [R143] ;  /* 0x000000008f68783b */ /* 0x000f280000000200 */
[----:B------:R-:W5:Y:S03]  /*7930*/  LDSM.16.M88.4 R120, [R139+0x4800] ;  /* 0x004800008b78783b */ /* 0x000f660000000200 */
[C---:B-1----:R-:W-:Y:S08]  /*7940*/  HMMA.16816.F32.BF16 R4, R124.reuse, R128, R4 ;  /* 0x000000807c04723c */ /* 0x042ff00000041804 */
[C---:B------:R-:W-:Y:S01]  /*7950*/  HMMA.16816.F32.BF16 R8, R124.reuse, R130, R8 ;  /* 0x000000827c08723c */ /* 0x040fe20000041808 */
[----:B------:R-:W1:Y:S07]  /*7960*/  LDSM.16.M88.4 R128, [R139+0x5000] ;  /* 0x005000008b80783b */ /* 0x000e6e0000000200 */
[C---:B------:R-:W-:Y:S08]  /*7970*/  HMMA.16816.F32.BF16 R12, R124.reuse, R132, R12 ;  /* 0x000000847c0c723c */ /* 0x040ff0000004180c */
[C---:B------:R-:W-:Y:S08]  /*7980*/  HMMA.16816.F32.BF16 R16, R124.reuse, R134, R16 ;  /* 0x000000867c10723c */ /* 0x040ff00000041810 */
[C---:B--2---:R-:W-:Y:S08]  /*7990*/  HMMA.16816.F32.BF16 R20, R124.reuse, R108, R20 ;  /* 0x0000006c7c14723c */ /* 0x044ff00000041814 */
[C---:B------:R-:W-:Y:S01]  /*79a0*/  HMMA.16816.F32.BF16 R24, R124.reuse, R110, R24 ;  /* 0x0000006e7c18723c */ /* 0x040fe20000041818 */
[----:B------:R-:W2:Y:S07]  /*79b0*/  LDSM.16.M88.4 R108, [R139+0x5800] ;  /* 0x005800008b6c783b */ /* 0x000eae0000000200 */
[C---:B---3--:R-:W-:Y:S08]  /*79c0*/  HMMA.16816.F32.BF16 R28, R124.reuse, R112, R28 ;  /* 0x000000707c1c723c */ /* 0x048ff0000004181c */
[----:B------:R-:W-:Y:S01]  /*79d0*/  HMMA.16816.F32.BF16 R32, R124, R114, R32 ;  /* 0x000000727c20723c */ /* 0x000fe20000041820 */
[----:B------:R-:W-:Y:S04]  /*79e0*/  LDSM.16.M88.4 R112, [R142] ;  /* 0x000000008e70783b */ /* 0x000fe80000000200 */
[----:B------:R-:W-:Y:S03]  /*79f0*/  LDSM.16.M88.4 R124, [R141+0x800] ;  /* 0x000800008d7c783b */ /* 0x000fe60000000200 */
[C---:B----4-:R-:W-:Y:S08]  /*7a00*/  HMMA.16816.F32.BF16 R4, R104.reuse, R116, R4 ;  /* 0x000000746804723c */ /* 0x050ff00000041804 */
[C---:B------:R-:W-:Y:S01]  /*7a10*/  HMMA.16816.F32.BF16 R8, R104.reuse, R118, R8 ;  /* 0x000000766808723c */ /* 0x040fe20000041808 */
[----:B------:R-:W3:Y:S07]  /*7a20*/  LDSM.16.M88.4 R116, [R141] ;  /* 0x000000008d74783b */ /* 0x000eee0000000200 */
[C---:B-----5:R-:W-:Y:S08]  /*7a30*/  HMMA.16816.F32.BF16 R12, R104.reuse, R120, R12 ;  /* 0x00000078680c723c */ /* 0x060ff0000004180c */
[C---:B------:R-:W-:Y:S01]  /*7a40*/  HMMA.16816.F32.BF16 R16, R104.reuse, R122, R16 ;  /* 0x0000007a6810723c */ /* 0x040fe20000041810 */
[----:B------:R-:W4:Y:S07]  /*7a50*/  LDSM.16.M88.4 R120, [R141+0x1000] ;  /* 0x001000008d78783b */ /* 0x000f2e0000000200 */
[C---:B-1----:R-:W-:Y:S08]  /*7a60*/  HMMA.16816.F32.BF16 R20, R104.reuse, R128, R20 ;  /* 0x000000806814723c */ /* 0x042ff00000041814 */
[C---:B------:R-:W-:Y:S01]  /*7a70*/  HMMA.16816.F32.BF16 R24, R104.reuse, R130, R24 ;  /* 0x000000826818723c */ /* 0x040fe20000041818 */
[----:B------:R-:W1:Y:S07]  /*7a80*/  LDSM.16.M88.4 R128, [R141+0x1800] ;  /* 0x001800008d80783b */ /* 0x000e6e0000000200 */
[C---:B--2---:R-:W-:Y:S08]  /*7a90*/  HMMA.16816.F32.BF16 R28, R104.reuse, R108, R28 ;  /* 0x0000006c681c723c */ /* 0x044ff0000004181c */
[----:B------:R-:W-:Y:S01]  /*7aa0*/  HMMA.16816.F32.BF16 R32, R104, R110, R32 ;  /* 0x0000006e6820723c */ /* 0x000fe20000041820 */
[----:B------:R-:W-:Y:S04]  /*7ab0*/  LDSM.16.M88.4 R104, [R147+0x2000] ;  /* 0x002000009368783b */ /* 0x000fe80000000200 */
[----:B------:R-:W2:Y:S03]  /*7ac0*/  LDSM.16.M88.4 R108, [R146+0x6000] ;  /* 0x00600000926c783b */ /* 0x000ea60000000200 */
        /* <DEDUP_REMOVED lines=8> */
[----:B------:R-:W4:Y:S07]  /*7b50*/  LDSM.16.M88.4 R120, [R146+0x7800] ;  /* 0x007800009278783b */ /* 0x000f2e0000000200 */
[C---:B-1----:R-:W-:Y:S08]  /*7b60*/  HMMA.16816.F32.BF16 R28, R112.reuse, R128, R28 ;  /* 0x00000080701c723c */ /* 0x042ff0000004181c */
[----:B------:R-:W-:Y:S01]  /*7b70*/  HMMA.16816.F32.BF16 R32, R112, R130, R32 ;  /* 0x000000827020723c */ /* 0x000fe20000041820 */
[----:B------:R-:W-:Y:S04]  /*7b80*/  LDSM.16.M88.4 R112, [R144+0x2000] ;  /* 0x002000009070783b */ /* 0x000fe80000000200 */
[----:B------:R-:W-:Y:S03]  /*7b90*/  LDSM.16.M88.4 R128, [R144+0x3000] ;  /* 0x003000009080783b */ /* 0x000fe60000000200 */
[C---:B--2---:R-:W-:Y:S08]  /*7ba0*/  HMMA.16816.F32.BF16 R4, R104.reuse, R108, R4 ;  /* 0x0000006c6804723c */ /* 0x044ff00000041804 */
[C---:B------:R-:W-:Y:S01]  /*7bb0*/  HMMA.16816.F32.BF16 R8, R104.reuse, R110, R8 ;  /* 0x0000006e6808723c */ /* 0x040fe20000041808 */
[----:B------:R-:W1:Y:S07]  /*7bc0*/  LDSM.16.M88.4 R108, [R145+0x2000] ;  /* 0x00200000916c783b */ /* 0x000e6e0000000200 */
[C---:B---3--:R-:W-:Y:S08]  /*7bd0*/  HMMA.16816.F32.BF16 R12, R104.reuse, R116, R12 ;  /* 0x00000074680c723c */ /* 0x048ff0000004180c */
[C---:B------:R-:W-:Y:S01]  /*7be0*/  HMMA.16816.F32.BF16 R16, R104.reuse, R118, R16 ;  /* 0x000000766810723c */ /* 0x040fe20000041810 */
[----:B------:R-:W2:Y:S07]  /*7bf0*/  LDSM.16.M88.4 R116, [R144+0x2800] ;  /* 0x002800009074783b */ /* 0x000eae0000000200 */
[C---:B-----5:R-:W-:Y:S08]  /*7c00*/  HMMA.16816.F32.BF16 R20, R104.reuse, R124, R20 ;  /* 0x0000007c6814723c */ /* 0x060ff00000041814 */
[C---:B------:R-:W-:Y:S01]  /*7c10*/  HMMA.16816.F32.BF16 R24, R104.reuse, R126, R24 ;  /* 0x0000007e6818723c */ /* 0x040fe20000041818 */
[----:B------:R-:W3:Y:S07]  /*7c20*/  LDSM.16.M88.4 R124, [R144+0x3800] ;  /* 0x00380000907c783b */ /* 0x000eee0000000200 */
[C---:B----4-:R-:W-:Y:S08]  /*7c30*/  HMMA.16816.F32.BF16 R28, R104.reuse, R120, R28 ;  /* 0x00000078681c723c */ /* 0x050ff0000004181c */
[----:B------:R-:W-:Y:S01]  /*7c40*/  HMMA.16816.F32.BF16 R32, R104, R122, R32 ;  /* 0x0000007a6820723c */ /* 0x000fe20000041820 */
[----:B------:R-:W-:Y:S04]  /*7c50*/  LDSM.16.M88.4 R104, [R143+0x2000] ;  /* 0x002000008f68783b */ /* 0x000fe80000000200 */
[----:B------:R-:W-:Y:S03]  /*7c60*/  LDSM.16.M88.4 R120, [R139+0x7000] ;  /* 0x007000008b78783b */ /* 0x000fe60000000200 */
[C---:B-1----:R-:W-:Y:S08]  /*7c70*/  HMMA.16816.F32.BF16 R4, R108.reuse, R112, R4 ;  /* 0x000000706c04723c */ /* 0x042ff00000041804 */
[C---:B------:R-:W-:Y:S01]  /*7c80*/  HMMA.16816.F32.BF16 R8, R108.reuse, R114, R8 ;  /* 0x000000726c08723c */ /* 0x040fe20000041808 */
[----:B------:R-:W1:Y:S07]  /*7c90*/  LDSM.16.M88.4 R112, [R139+0x6000] ;  /* 0x006000008b70783b */ /* 0x000e6e0000000200 */
[C---:B--2---:R-:W-:Y:S08]  /*7ca0*/  HMMA.16816.F32.BF16 R12, R108.reuse, R116, R12 ;  /* 0x000000746c0c723c */ /* 0x044ff0000004180c */
[C---:B------:R-:W-:Y:S01]  /*7cb0*/  HMMA.16816.F32.BF16 R16, R108.reuse, R118, R16 ;  /* 0x000000766c10723c */ /* 0x040fe20000041810 */
[----:B------:R-:W2:Y:S07]  /*7cc0*/  LDSM.16.M88.4 R116, [R139+0x6800] ;  /* 0x006800008b74783b */ /* 0x000eae0000000200 */
[C---:B------:R-:W-:Y:S08]  /*7cd0*/  HMMA.16816.F32.BF16 R20, R108.reuse, R128, R20 ;  /* 0x000000806c14723c */ /* 0x040ff00000041814 */
[C---:B------:R-:W-:Y:S01]  /*7ce0*/  HMMA.16816.F32.BF16 R24, R108.reuse, R130, R24 ;  /* 0x000000826c18723c */ /* 0x040fe20000041818 */
[----:B------:R-:W4:Y:S07]  /*7cf0*/  LDSM.16.M88.4 R128, [R139+0x7800] ;  /* 0x007800008b80783b */ /* 0x000f2e0000000200 */
[C---:B---3--:R-:W-:Y:S08]  /*7d00*/  HMMA.16816.F32.BF16 R28, R108.reuse, R124, R28 ;  /* 0x0000007c6c1c723c */ /* 0x048ff0000004181c */
        /* <DEDUP_REMOVED lines=11> */
[----:B------:R-:W3:Y:S01]  /*7dc0*/  LDSM.16.M88.4 R120, [R141+0x3000] ;  /* 0x003000008d78783b */ /* 0x000ee20000000200 */
[----:B------:R-:W-:Y:S04]  /*7dd0*/  DEPBAR.LE SB0, 0x0 ;  /* 0x000080000000791a */ /* 0x000fe80000000000 */
[----:B------:R-:W-:Y:S02]  /*7de0*/  BAR.SYNC.DEFER_BLOCKING 0x0 ;  /* 0x0000000000007b1d */ /* 0x000fe40000010000 */
[C---:B----4-:R-:W-:Y:S08]  /*7df0*/  HMMA.16816.F32.BF16 R28, R104.reuse, R128, R28 ;  /* 0x00000080681c723c */ /* 0x050ff0000004181c */
[----:B------:R-:W-:Y:S08]  /*7e00*/  HMMA.16816.F32.BF16 R32, R104, R130, R32 ;  /* 0x000000826820723c */ /* 0x000ff00000041820 */
[C---:B-1----:R-:W-:Y:S08]  /*7e10*/  HMMA.16816.F32.BF16 R4, R108.reuse, R112, R4 ;  /* 0x000000706c04723c */ /* 0x042ff00000041804 */
[C---:B------:R-:W-:Y:S08]  /*7e20*/  HMMA.16816.F32.BF16 R8, R108.reuse, R114, R8 ;  /* 0x000000726c08723c */ /* 0x040ff00000041808 */
[C---:B--2---:R-:W-:Y:S08]  /*7e30*/  HMMA.16816.F32.BF16 R12, R108.reuse, R116, R12 ;  /* 0x000000746c0c723c */ /* 0x044ff0000004180c */
[C---:B------:R-:W-:Y:S08]  /*7e40*/  HMMA.16816.F32.BF16 R16, R108.reuse, R118, R16 ;  /* 0x000000766c10723c */ /* 0x040ff00000041810 */
[C---:B---3--:R-:W-:Y:S08]  /*7e50*/  HMMA.16816.F32.BF16 R20, R108.reuse, R120, R20 ;  /* 0x000000786c14723c */ /* 0x048ff00000041814 */
[C---:B------:R-:W-:Y:S08]  /*7e60*/  HMMA.16816.F32.BF16 R24, R108.reuse, R122, R24 ;  /* 0x0000007a6c18723c */ /* 0x040ff00000041818 */
[C---:B------:R-:W-:Y:S08]  /*7e70*/  HMMA.16816.F32.BF16 R28, R108.reuse, R124, R28 ;  /* 0x0000007c6c1c723c */ /* 0x040ff0000004181c */
[----:B------:R-:W-:Y:S01]  /*7e80*/  HMMA.16816.F32.BF16 R32, R108, R126, R32 ;  /* 0x0000007e6c20723c */ /* 0x000fe20000041820 */
[----:B------:R-:W-:-:S07]  /*7e90*/  @P4 BRA `(.L_x_576) ;  /* 0xfffff06000004947 */ /* 0x000fce000383ffff */
.L_x_575:
[----:B------:R-:W-:Y:S01]  /*7ea0*/  FMNMX.FTZ R2, R4, R101, !PT ;  /* 0x0000006504027209 */ /* 0x000fe20007810000 */
[----:B-1----:R-:W-:Y:S01]  /*7eb0*/  LDSM.16.MT88.4 R108, [R138+0x8000] ;  /* 0x008000008a6c783b */ /* 0x002fe20000004200 */
        /* <DEDUP_REMOVED lines=87> */
[--C-:B------:R-:W-:Y:S02]  /*8430*/  FFMA.FTZ R132, R27, c[0x0][0x23c], -R119.reuse ;  /* 0x00008f001b847a23 */ /* 0x100fe40000010877 */
        /* <DEDUP_REMOVED lines=32> */
[C---:B------:R-:W-:Y:S01]  /*8640*/  FMUL.FTZ R12, R2.reuse, R92 ;  /* 0x0000005c020c7220 */ /* 0x040fe20000410000 */
[----:B------:R-:W-:Y:S01]  /*8650*/  MUFU.EX2 R130, R130 ;  /* 0x0000008200827308 */ /* 0x000fe20000000800 */
[--C-:B------:R-:W-:Y:S02]  /*8660*/  FFMA.FTZ R121, R13, c[0x0][0x23c], -R122.reuse ;  /* 0x00008f000d797a23 */ /* 0x100fe4000001087a */
[----:B------:R-:W-:Y:S01]  /*8670*/  FMUL.FTZ R13, R2, R93 ;  /* 0x0000005d020d7220 */ /* 0x000fe20000410000 */
[----:B---3--:R-:W-:Y:S01]  /*8680*/  F2FP.BF16.PACK_AB R99, R118, R117 ;  /* 0x000000757663723e */ /* 0x008fe200000010ff */
[--C-:B------:R-:W-:Y:S02]  /*8690*/  FFMA.FTZ R123, R14, c[0x0][0x23c], -R119.reuse ;  /* 0x00008f000e7b7a23 */ /* 0x100fe40000010877 */
[C---:B------:R-:W-:Y:S02]  /*86a0*/  FMUL.FTZ R14, R0.reuse, R94 ;  /* 0x0000005e000e7220 */ /* 0x040fe40000410000 */
[--C-:B------:R-:W-:Y:S01]  /*86b0*/  FFMA.FTZ R124, R15, c[0x0][0x23c], -R119.reuse ;  /* 0x00008f000f7c7a23 */ /* 0x100fe20000010877 */
[----:B------:R-:W-:Y:S01]  /*86c0*/  MUFU.EX2 R120, R120 ;  /* 0x0000007800787308 */ /* 0x000fe20000000800 */
[C---:B-1----:R-:W-:Y:S05]  /*86d0*/  HMMA.16816.F32.BF16 R8, R96.reuse, R104, R8 ;  /* 0x000000686008723c */ /* 0x042fea0000041808 */
[----:B------:R-:W-:Y:S02]  /*86e0*/  FMUL.FTZ R15, R0, R95 ;  /* 0x0000005f000f7220 */ /* 0x000fe40000410000 */
[----:B------:R-:W-:Y:S01]  /*86f0*/  LDSM.16.MT88.4 R92, [R136+0xa000] ;  /* 0x00a00000885c783b */ /* 0x000fe20000004200 */
[C---:B------:R-:W-:Y:S01]  /*8700*/  HMMA.16816.F32.BF16 R36, R96.reuse, R106, R36 ;  /* 0x0000006a6024723c */ /* 0x040fe20000041824 */
[----:B------:R-:W1:Y:S03]  /*8710*/  MUFU.EX2 R121, R121 ;  /* 0x0000007900797308 */ /* 0x000e660000000800 */
[C---:B------:R-:W-:Y:S02]  /*8720*/  FMUL.FTZ R72, R2.reuse, R72 ;  /* 0x0000004802487220 */ /* 0x040fe40000410000 */
[----:B------:R-:W-:Y:S01]  /*8730*/  FMUL.FTZ R73, R2, R73 ;  /* 0x0000004902497220 */ /* 0x000fe20000410000 */
[----:B------:R-:W2:Y:S01]  /*8740*/  LDSM.16.MT88.4 R104, [R136+0x8000] ;  /* 0x008000008868783b */ /* 0x000ea20000004200 */
[C---:B------:R-:W-:Y:S03]  /*8750*/  HMMA.16816.F32.BF16 R40, R96.reuse, R108, R40 ;  /* 0x0000006c6028723c */ /* 0x040fe60000041828 */
[----:B------:R-:W-:Y:S01]  /*8760*/  MUFU.EX2 R123, R123 ;  /* 0x0000007b007b7308 */ /* 0x000fe20000000800 */
[C---:B------:R-:W-:Y:S02]  /*8770*/  FMUL.FTZ R74, R0.reuse, R74 ;  /* 0x0000004a004a7220 */ /* 0x040fe40000410000 */
[----:B------:R-:W-:Y:S02]  /*8780*/  FMUL.FTZ R75, R0, R75 ;  /* 0x0000004b004b7220 */ /* 0x000fe40000410000 */
[C---:B------:R-:W-:Y:S01]  /*8790*/  HMMA.16816.F32.BF16 R44, R96.reuse, R110, R44 ;  /* 0x0000006e602c723c */ /* 0x040fe2000004182c */
[----:B------:R-:W3:Y:S03]  /*87a0*/  LDSM.16.MT88.4 R108, [R140+0xa000] ;  /* 0x00a000008c6c783b */ /* 0x000ee60000004200 */
[C---:B------:R-:W-:Y:S01]  /*87b0*/  FMUL.FTZ R76, R2.reuse, R76 ;  /* 0x0000004c024c7220 */ /* 0x040fe20000410000 */
[----:B------:R-:W4:Y:S01]  /*87c0*/  MUFU.EX2 R124, R124 ;  /* 0x0000007c007c7308 */ /* 0x000f220000000800 */
[----:B------:R-:W-:Y:S02]  /*87d0*/  FMUL.FTZ R77, R2, R77 ;  /* 0x0000004d024d7220 */ /* 0x000fe40000410000 */
[C---:B------:R-:W-:Y:S04]  /*87e0*/  HMMA.16816.F32.BF16 R48, R96.reuse, R112, R48 ;  /* 0x000000706030723c */ /* 0x040fe80000041830 */
[C---:B------:R-:W-:Y:S02]  /*87f0*/  FMUL.FTZ R78, R0.reuse, R78 ;  /* 0x0000004e004e7220 */ /* 0x040fe40000410000 */
[----:B------:R-:W-:Y:S01]  /*8800*/  FMUL.FTZ R79, R0, R79 ;  /* 0x0000004f004f7220 */ /* 0x000fe20000410000 */
[----:B------:R-:W-:Y:S01]  /*8810*/  MUFU.EX2 R131, R131 ;  /* 0x0000008300837308 */ /* 0x000fe20000000800 */
[C---:B------:R-:W-:Y:S01]  /*8820*/  HMMA.16816.F32.BF16 R52, R96.reuse, R114, R52 ;  /* 0x000000726034723c */ /* 0x040fe20000041834 */
[----:B------:R-:W5:Y:S03]  /*8830*/  LDSM.16.MT88.4 R112, [R138+0xa000] ;  /* 0x00a000008a70783b */ /* 0x000f660000004200 */
[--C-:B------:R-:W-:Y:S02]  /*8840*/  FFMA.FTZ R125, R16, c[0x0][0x23c], -R122.reuse ;  /* 0x00008f00107d7a23 */ /* 0x100fe4000001087a */
[----:B------:R-:W-:Y:S02]  /*8850*/  FFMA.FTZ R126, R17, c[0x0][0x23c], -R122 ;  /* 0x00008f00117e7a23 */ /* 0x000fe4000001087a */
[--C-:B------:R-:W-:Y:S01]  /*8860*/  FFMA.FTZ R127, R18, c[0x0][0x23c], -R119.reuse ;  /* 0x00008f00127f7a23 */ /* 0x100fe20000010877 */
[----:B------:R-:W-:Y:S03]  /*8870*/  MUFU.EX2 R132, R132 ;  /* 0x0000008400847308 */ /* 0x000fe60000000800 */
[----:B------:R-:W-:Y:S02]  /*8880*/  FFMA.FTZ R128, R19, c[0x0][0x23c], -R119 ;  /* 0x00008f0013807a23 */ /* 0x000fe40000010877 */
[C---:B------:R-:W-:Y:S01]  /*8890*/  FMUL.FTZ R80, R2.reuse, R80 ;  /* 0x0000005002507220 */ /* 0x040fe20000410000 */
[C---:B--2---:R-:W-:Y:S03]  /*88a0*/  HMMA.16816.F32.BF16 R56, R96.reuse, R104, R56 ;  /* 0x000000686038723c */ /* 0x044fe60000041838 */
[----:B------:R-:W-:Y:S01]  /*88b0*/  FMUL.FTZ R81, R2, R81 ;  /* 0x0000005102517220 */ /* 0x000fe20000410000 */
[----:B------:R-:W-:Y:S01]  /*88c0*/  MUFU.EX2 R125, R125 ;  /* 0x0000007d007d7308 */ /* 0x000fe20000000800 */
[C---:B------:R-:W-:Y:S02]  /*88d0*/  FMUL.FTZ R82, R0.reuse, R82 ;  /* 0x0000005200527220 */ /* 0x040fe40000410000 */
[----:B------:R-:W-:Y:S01]  /*88e0*/  FMUL.FTZ R83, R0, R83 ;  /* 0x0000005300537220 */ /* 0x000fe20000410000 */
[C---:B------:R-:W-:Y:S01]  /*88f0*/  HMMA.16816.F32.BF16 R60, R96.reuse, R106, R60 ;  /* 0x0000006a603c723c */ /* 0x040fe2000004183c */
[----:B------:R-:W2:Y:S03]  /*8900*/  LDSM.16.MT88.4 R104, [R137+0xa000] ;  /* 0x00a000008968783b */ /* 0x000ea60000004200 */
[C---:B------:R-:W-:Y:S01]  /*8910*/  FMUL.FTZ R16, R2.reuse, R88 ;  /* 0x0000005802107220 */ /* 0x040fe20000410000 */
[----:B-1----:R-:W-:Y:S01]  /*8920*/  F2FP.BF16.PACK_AB R88, R121, R120 ;  /* 0x000000787958723e */ /* 0x002fe200000010ff */
[----:B------:R-:W1:Y:S01]  /*8930*/  MUFU.EX2 R126, R126 ;  /* 0x0000007e007e7308 */ /* 0x000e620000000800 */
[----:B------:R-:W-:Y:S01]  /*8940*/  FMUL.FTZ R17, R2, R89 ;  /* 0x0000005902117220 */ /* 0x000fe20000410000 */
[C---:B---3--:R-:W-:Y:S04]  /*8950*/  HMMA.16816.F32.BF16 R64, R96.reuse, R108, R64 ;  /* 0x0000006c6040723c */ /* 0x048fe80000041840 */
[----:B----4-:R-:W-:Y:S01]  /*8960*/  F2FP.BF16.PACK_AB R89, R124, R123 ;  /* 0x0000007b7c59723e */ /* 0x010fe200000010ff */
[C---:B------:R-:W-:Y:S02]  /*8970*/  FMUL.FTZ R18, R0.reuse, R90 ;  /* 0x0000005a00127220 */ /* 0x040fe40000410000 */
[----:B------:R-:W-:Y:S01]  /*8980*/  FMUL.FTZ R19, R0, R91 ;  /* 0x0000005b00137220 */ /* 0x000fe20000410000 */
[C---:B------:R-:W-:Y:S01]  /*8990*/  HMMA.16816.F32.BF16 R68, R96.reuse, R110, R68 ;  /* 0x0000006e6044723c */ /* 0x040fe20000041844 */
[----:B------:R-:W3:Y:S01]  /*89a0*/  LDSM.16.MT88.4 R108, [R140+0x8800] ;  /* 0x008800008c6c783b */ /* 0x000ee20000004200 */
[----:B------:R-:W-:Y:S02]  /*89b0*/  MUFU.EX2 R127, R127 ;  /* 0x0000007f007f7308 */ /* 0x000fe40000000800 */
[C---:B------:R-:W-:Y:S02]  /*89c0*/  FMUL.FTZ R84, R2.reuse, R84 ;  /* 0x0000005402547220 */ /* 0x040fe40000410000 */
[----:B------:R-:W-:Y:S02]  /*89d0*/  FMUL.FTZ R85, R2, R85 ;  /* 0x0000005502557220 */ /* 0x000fe40000410000 */
[C---:B-----5:R-:W-:Y:S04]  /*89e0*/  HMMA.16816.F32.BF16 R72, R96.reuse, R112, R72 ;  /* 0x000000706048723c */ /* 0x060fe80000041848 */
[----:B------:R-:W4:Y:S01]  /*89f0*/  MUFU.EX2 R128, R128 ;  /* 0x0000008000807308 */ /* 0x000f220000000800 */
[----:B------:R-:W-:Y:S01]  /*8a00*/  FMUL.FTZ R86, R0, R86 ;  /* 0x0000005600567220 */ /* 0x000fe20000410000 */
[----:B-1----:R-:W-:Y:S01]  /*8a10*/  F2FP.BF16.PACK_AB R90, R126, R125 ;  /* 0x0000007d7e5a723e */ /* 0x002fe200000010ff */
[----:B------:R-:W-:Y:S01]  /*8a20*/  FMUL.FTZ R87, R0, R87 ;  /* 0x0000005700577220 */ /* 0x000fe20000410000 */
[C---:B------:R-:W-:Y:S01]  /*8a30*/  HMMA.16816.F32.BF16 R12, R96.reuse, R114, R12 ;  /* 0x00000072600c723c */ /* 0x040fe2000004180c */
[----:B------:R-:W-:Y:S03]  /*8a40*/  LDSM.16.MT88.4 R112, [R137+0x8800] ;  /* 0x008800008970783b */ /* 0x000fe60000004200 */
[----:B------:R-:W-:Y:S02]  /*8a50*/  FFMA.FTZ R116, R2, R171, R116 ;  /* 0x000000ab02747223 */ /* 0x000fe40000010074 */
[----:B------:R-:W-:Y:S02]  /*8a60*/  FFMA.FTZ R6, R0, R169, R6 ;  /* 0x000000a900067223 */ /* 0x000fe40000010006 */
[----:B------:R-:W-:Y:S01]  /*8a70*/  FADD.FTZ R5, R5, R116 ;  /* 0x0000007405057221 */ /* 0x000fe20000010000 */
[C---:B--2---:R-:W-:Y:S03]  /*8a80*/  HMMA.16816.F32.BF16 R76, R96.reuse, R104, R76 ;  /* 0x00000068604c723c */ /* 0x044fe6000004184c */
[----:B------:R-:W-:Y:S02]  /*8a90*/  FADD.FTZ R6, R7, R6 ;  /* 0x0000000607067221 */ /* 0x000fe40000010000 */
[----:B------:R-:W-:Y:S02]  /*8aa0*/  FADD.FTZ R102, R102, R5 ;  /* 0x0000000566667221 */ /* 0x000fe40000010000 */
[----:B------:R-:W-:Y:S01]  /*8ab0*/  FADD.FTZ R117, R117, R6 ;  /* 0x0000000675757221 */ /* 0x000fe20000010000 */
[C---:B------:R-:W-:Y:S01]  /*8ac0*/  HMMA.16816.F32.BF16 R80, R96.reuse, R106, R80 ;  /* 0x0000006a6050723c */ /* 0x040fe20000041850 */
[----:B------:R-:W1:Y:S03]  /*8ad0*/  LDSM.16.MT88.4 R104, [R138+0x8800] ;  /* 0x008800008a68783b */ /* 0x000e660000004200 */
[----:B----4-:R-:W-:Y:S01]  /*8ae0*/  F2FP.BF16.PACK_AB R91, R128, R127 ;  /* 0x0000007f805b723e */ /* 0x010fe200000010ff */
[----:B------:R-:W-:Y:S02]  /*8af0*/  FADD.FTZ R103, R103, R102 ;  /* 0x0000006667677221 */ /* 0x000fe40000010000 */
[----:B------:R-:W-:Y:S01]  /*8b00*/  FADD.FTZ R118, R118, R117 ;  /* 0x0000007576767221 */ /* 0x000fe20000010000 */
[C---:B------:R-:W-:Y:S04]  /*8b10*/  HMMA.16816.F32.BF16 R16, R96.reuse, R92, R16 ;  /* 0x0000005c6010723c */ /* 0x040fe80000041810 */
[----:B------:R-:W-:Y:S02]  /*8b20*/  FADD.FTZ R120, R120, R103 ;  /* 0x0000006778787221 */ /* 0x000fe40000010000 */
[----:B------:R-:W-:Y:S02]  /*8b30*/  FADD.FTZ R123, R123, R118 ;  /* 0x000000767b7b7221 */ /* 0x000fe40000010000 */
[----:B------:R-:W-:Y:S01]  /*8b40*/  HMMA.16816.F32.BF16 R84, R96, R94, R84 ;  /* 0x0000005e6054723c */ /* 0x000fe20000041854 */
[----:B------:R-:W2:Y:S03]  /*8b50*/  LDSM.16.MT88.4 R92, [R136+0x8800] ;  /* 0x00880000885c783b */ /* 0x000ea60000004200 */
[----:B------:R-:W-:Y:S02]  /*8b60*/  FADD.FTZ R120, R121, R120 ;  /* 0x0000007879787221 */ /* 0x000fe40000010000 */
[----:B------:R-:W-:Y:S02]  /*8b70*/  FADD.FTZ R124, R124, R123 ;  /* 0x0000007b7c7c7221 */ /* 0x000fe40000010000 */
[C---:B---3--:R-:W-:Y:S01]  /*8b80*/  HMMA.16816.F32.BF16 R8, R88.reuse, R108, R8 ;  /* 0x0000006c5808723c */ /* 0x048fe20000041808 */
[----:B------:R-:W3:Y:S04]  /*8b90*/  LDSM.16.MT88.4 R96, [R140+0xa800] ;  /* 0x00a800008c60783b */ /* 0x000ee80000004200 */
[----:B------:R-:W-:Y:S02]  /*8ba0*/  FADD.FTZ R125, R125, R120 ;  /* 0x000000787d7d7221 */ /* 0x000fe40000010000 */
[----:B------:R-:W-:Y:S01]  /*8bb0*/  FADD.FTZ R5, R127, R124 ;  /* 0x0000007c7f057221 */ /* 0x000fe20000010000 */
[C---:B------:R-:W-:Y:S01]  /*8bc0*/  HMMA.16816.F32.BF16 R36, R88.reuse, R110, R36 ;  /* 0x0000006e5824723c */ /* 0x040fe20000041824 */
[----:B------:R-:W-:Y:S03]  /*8bd0*/  LDSM.16.MT88.4 R108, [R138+0x9000] ;  /* 0x009000008a6c783b */ /* 0x000fe60000004200 */
[----:B------:R-:W-:Y:S02]  /*8be0*/  FADD.FTZ R126, R126, R125 ;  /* 0x0000007d7e7e7221 */ /* 0x000fe40000010000 */
[----:B------:R-:W-:Y:S02]  /*8bf0*/  FADD.FTZ R5, R128, R5 ;  /* 0x0000000580057221 */ /* 0x000fe40000010000 */
[C---:B-1----:R-:W-:Y:S08]  /*8c00*/  HMMA.16816.F32.BF16 R40, R88.reuse, R104, R40 ;  /* 0x000000685828723c */ /* 0x042ff00000041828 */
[C---:B------:R-:W-:Y:S01]  /*8c10*/  HMMA.16816.F32.BF16 R44, R88.reuse, R106, R44 ;  /* 0x0000006a582c723c */ /* 0x040fe2000004182c */
[----:B------:R-:W1:Y:S07]  /*8c20*/  LDSM.16.MT88.4 R104, [R138+0xa800] ;  /* 0x00a800008a68783b */ /* 0x000e6e0000004200 */
[C---:B------:R-:W-:Y:S07]  /*8c30*/  HMMA.16816.F32.BF16 R48, R88.reuse, R112, R48 ;  /* 0x000000705830723c */ /* 0x040fee0000041830 */
[--C-:B------:R-:W-:Y:S01]  /*8c40*/  FFMA.FTZ R112, R22, c[0x0][0x23c], -R119.reuse ;  /* 0x00008f0016707a23 */ /* 0x100fe20000010877 */
[C---:B------:R-:W-:Y:S04]  /*8c50*/  HMMA.16816.F32.BF16 R52, R88.reuse, R114, R52 ;  /* 0x000000725834723c */ /* 0x040fe80000041834 */
[----:B------:R-:W-:Y:S01]  /*8c60*/  FFMA.FTZ R113, R23, c[0x0][0x23c], -R119 ;  /* 0x00008f0017717a23 */ /* 0x000fe20000010877 */
[----:B------:R-:W4:Y:S01]  /*8c70*/  MUFU.EX2 R112, R112 ;  /* 0x0000007000707308 */ /* 0x000f220000000800 */
[----:B------:R-:W5:Y:S01]  /*8c80*/  LDSM.16.MT88.4 R20, [R137+0xa800] ;  /* 0x00a800008914783b */ /* 0x000f620000004200 */
[--C-:B------:R-:W-:Y:S01]  /*8c90*/  FFMA.FTZ R114, R24, c[0x0][0x23c], -R122.reuse ;  /* 0x00008f0018727a23 */ /* 0x100fe2000001087a */
[C---:B--2---:R-:W-:Y:S04]  /*8ca0*/  HMMA.16816.F32.BF16 R56, R88.reuse, R92, R56 ;  /* 0x0000005c5838723c */ /* 0x044fe80000041838 */
[----:B------:R-:W-:Y:S02]  /*8cb0*/  FFMA.FTZ R115, R25, c[0x0][0x23c], -R122 ;  /* 0x00008f0019737a23 */ /* 0x000fe4000001087a */
[----:B------:R-:W-:Y:S01]  /*8cc0*/  LDSM.16.MT88.4 R24, [R137+0x9000] ;  /* 0x009000008918783b */ /* 0x000fe20000004200 */
[----:B------:R-:W2:Y:S01]  /*8cd0*/  MUFU.EX2 R113, R113 ;  /* 0x0000007100717308 */ /* 0x000ea20000000800 */
[C---:B------:R-:W-:Y:S06]  /*8ce0*/  HMMA.16816.F32.BF16 R60, R88.reuse, R94, R60 ;  /* 0x0000005e583c723c */ /* 0x040fec000004183c */
[----:B------:R-:W5:Y:S02]  /*8cf0*/  LDSM.16.MT88.4 R92, [R136+0xa800] ;  /* 0x00a80000885c783b */ /* 0x000f640000004200 */
[C---:B---3--:R-:W-:Y:S01]  /*8d00*/  HMMA.16816.F32.BF16 R64, R88.reuse, R96, R64 ;  /* 0x000000605840723c */ /* 0x048fe20000041840 */
[----:B------:R-:W-:Y:S03]  /*8d10*/  MUFU.EX2 R114, R114 ;  /* 0x0000007200727308 */ /* 0x000fe60000000800 */
[----:B----4-:R-:W-:Y:S04]  /*8d20*/  FADD.FTZ R0, R112, R5 ;  /* 0x0000000570007221 */ /* 0x010fe80000010000 */
[C---:B------:R-:W-:Y:S01]  /*8d30*/  HMMA.16816.F32.BF16 R68, R88.reuse, R98, R68 ;  /* 0x000000625844723c */ /* 0x040fe20000041844 */
[----:B------:R-:W3:Y:S02]  /*8d40*/  LDSM.16.MT88.4 R96, [R140+0x9000] ;  /* 0x009000008c60783b */ /* 0x000ee40000004200 */
[----:B------:R-:W4:Y:S01]  /*8d50*/  MUFU.EX2 R115, R115 ;  /* 0x0000007300737308 */ /* 0x000f220000000800 */
[----:B--2---:R-:W-:Y:S04]  /*8d60*/  FADD.FTZ R0, R113, R0 ;  /* 0x0000000071007221 */ /* 0x004fe80000010000 */
[C---:B-1----:R-:W-:Y:S04]  /*8d70*/  HMMA.16816.F32.BF16 R72, R88.reuse, R104, R72 ;  /* 0x000000685848723c */ /* 0x042fe80000041848 */
[----:B------:R-:W-:Y:S01]  /*8d80*/  FADD.FTZ R5, R131, R0 ;  /* 0x0000000083057221 */ /* 0x000fe20000010000 */
[----:B------:R-:W-:Y:S03]  /*8d90*/  MOV R0, R3 ;  /* 0x0000000300007202 */ /* 0x000fe60000000f00 */
[C---:B------:R-:W-:Y:S01]  /*8da0*/  HMMA.16816.F32.BF16 R12, R88.reuse, R106, R12 ;  /* 0x0000006a580c723c */ /* 0x040fe2000004180c */
[----:B------:R-:W1:Y:S03]  /*8db0*/  LDSM.16.MT88.4 R104, [R136+0x9000] ;  /* 0x009000008868783b */ /* 0x000e660000004200 */
[----:B------:R-:W-:Y:S04]  /*8dc0*/  FADD.FTZ R5, R132, R5 ;  /* 0x0000000584057221 */ /* 0x000fe80000010000 */
[C---:B-----5:R-:W-:Y:S07]  /*8dd0*/  HMMA.16816.F32.BF16 R76, R88.reuse, R20, R76 ;  /* 0x00000014584c723c */ /* 0x060fee000004184c */
[----:B------:R-:W-:Y:S01]  /*8de0*/  F2FP.BF16.PACK_AB R20, R130, R129 ;  /* 0x000000818214723e */ /* 0x000fe200000010ff */
[C---:B------:R-:W-:Y:S04]  /*8df0*/  HMMA.16816.F32.BF16 R80, R88.reuse, R22, R80 ;  /* 0x000000165850723c */ /* 0x040fe80000041850 */
[----:B------:R-:W-:Y:S01]  /*8e00*/  F2FP.BF16.PACK_AB R21, R113, R112 ;  /* 0x000000707115723e */ /* 0x000fe200000010ff */
[----:B------:R-:W-:Y:S02]  /*8e10*/  FADD.FTZ R129, R129, R126 ;  /* 0x0000007e81817221 */ /* 0x000fe40000010000 */
[C---:B----4-:R-:W-:Y:S01]  /*8e20*/  F2FP.BF16.PACK_AB R22, R115.reuse, R114 ;  /* 0x000000727316723e */ /* 0x050fe200000010ff */
[C---:B------:R-:W-:Y:S04]  /*8e30*/  HMMA.16816.F32.BF16 R16, R88.reuse, R92, R16 ;  /* 0x0000005c5810723c */ /* 0x040fe80000041810 */
[----:B------:R-:W-:Y:S01]  /*8e40*/  F2FP.BF16.PACK_AB R23, R132, R131 ;  /* 0x000000838417723e */ /* 0x000fe200000010ff */
[----:B------:R-:W-:Y:S03]  /*8e50*/  FADD.FTZ R129, R130, R129 ;  /* 0x0000008182817221 */ /* 0x000fe60000010000 */
[----:B------:R-:W-:Y:S01]  /*8e60*/  HMMA.16816.F32.BF16 R84, R88, R94, R84 ;  /* 0x0000005e5854723c */ /* 0x000fe20000041854 */
[----:B------:R-:W2:Y:S03]  /*8e70*/  LDSM.16.MT88.4 R88, [R140+0xb000] ;  /* 0x00b000008c58783b */ /* 0x000ea60000004200 */
[----:B------:R-:W-:Y:S04]  /*8e80*/  FADD.FTZ R114, R114, R129 ;  /* 0x0000008172727221 */ /* 0x000fe80000010000 */
[C---:B---3--:R-:W-:Y:S01]  /*8e90*/  HMMA.16816.F32.BF16 R8, R20.reuse, R96, R8 ;  /* 0x000000601408723c */ /* 0x048fe20000041808 */
[----:B------:R-:W3:Y:S04]  /*8ea0*/  LDSM.16.MT88.4 R92, [R138+0xb000] ;  /* 0x00b000008a5c783b */ /* 0x000ee80000004200 */
[----:B------:R-:W-:Y:S02]  /*8eb0*/  FADD.FTZ R115, R115, R114 ;  /* 0x0000007273737221 */ /* 0x000fe40000010000 */
[--C-:B------:R-:W-:Y:S01]  /*8ec0*/  FFMA.FTZ R96, R31, c[0x0][0x23c], -R119.reuse ;  /* 0x00008f001f607a23 */ /* 0x100fe20000010877 */
[C---:B------:R-:W-:Y:S08]  /*8ed0*/  HMMA.16816.F32.BF16 R36, R20.reuse, R98, R36 ;  /* 0x000000621424723c */ /* 0x040ff00000041824 */
[C---:B------:R-:W-:Y:S07]  /*8ee0*/  HMMA.16816.F32.BF16 R40, R20.reuse, R108, R40 ;  /* 0x0000006c1428723c */ /* 0x040fee0000041828 */
[--C-:B------:R-:W-:Y:S01]  /*8ef0*/  FFMA.FTZ R108, R28, c[0x0][0x23c], -R122.reuse ;  /* 0x00008f001c6c7a23 */ /* 0x100fe2000001087a */
[C---:B------:R-:W-:Y:S04]  /*8f00*/  HMMA.16816.F32.BF16 R44, R20.reuse, R110, R44 ;  /* 0x0000006e142c723c */ /* 0x040fe8000004182c */
[--C-:B------:R-:W-:Y:S01]  /*8f10*/  FFMA.FTZ R109, R29, c[0x0][0x23c], -R122.reuse ;  /* 0x00008f001d6d7a23 */ /* 0x100fe2000001087a */
[----:B------:R-:W-:Y:S02]  /*8f20*/  MUFU.EX2 R108, R108 ;  /* 0x0000006c006c7308 */ /* 0x000fe40000000800 */
[--C-:B------:R-:W-:Y:S01]  /*8f30*/  FFMA.FTZ R110, R30, c[0x0][0x23c], -R119.reuse ;  /* 0x00008f001e6e7a23 */ /* 0x100fe20000010877 */
[C---:B------:R-:W-:Y:S01]  /*8f40*/  HMMA.16816.F32.BF16 R48, R20.reuse, R24, R48 ;  /* 0x000000181430723c */ /* 0x040fe20000041830 */
[----:B------:R-:W-:Y:S06]  /*8f50*/  LDSM.16.MT88.4 R28, [R136+0xb000] ;  /* 0x00b00000881c783b */ /* 0x000fec0000004200 */
[----:B------:R-:W4:Y:S01]  /*8f60*/  MUFU.EX2 R109, R109 ;  /* 0x0000006d006d7308 */ /* 0x000f220000000800 */
[C---:B------:R-:W-:Y:S01]  /*8f70*/  HMMA.16816.F32.BF16 R52, R20.reuse, R26, R52 ;  /* 0x0000001a1434723c */ /* 0x040fe20000041834 */
[----:B------:R-:W5:Y:S07]  /*8f80*/  LDSM.16.MT88.4 R24, [R137+0xb000] ;  /* 0x00b000008918783b */ /* 0x000f6e0000004200 */
[C---:B-1----:R-:W-:Y:S01]  /*8f90*/  HMMA.16816.F32.BF16 R56, R20.reuse, R104, R56 ;  /* 0x000000681438723c */ /* 0x042fe20000041838 */
[----:B------:R-:W-:Y:S06]  /*8fa0*/  MUFU.EX2 R105, R96 ;  /* 0x0000006000697308 */ /* 0x000fec0000000800 */
[--C-:B------:R-:W-:Y:S01]  /*8fb0*/  FFMA.FTZ R104, R32, c[0x0][0x23c], -R122.reuse ;  /* 0x00008f0020687a23 */ /* 0x100fe2000001087a */
[C---:B------:R-:W-:Y:S03]  /*8fc0*/  HMMA.16816.F32.BF16 R60, R20.reuse, R106, R60 ;  /* 0x0000006a143c723c */ /* 0x040fe6000004183c */
[----:B------:R-:W1:Y:S01]  /*8fd0*/  MUFU.EX2 R110, R110 ;  /* 0x0000006e006e7308 */ /* 0x000e620000000800 */
[----:B------:R-:W-:Y:S03]  /*8fe0*/  FFMA.FTZ R122, R33, c[0x0][0x23c], -R122 ;  /* 0x00008f00217a7a23 */ /* 0x000fe6000001087a */
[--C-:B------:R-:W-:Y:S01]  /*8ff0*/  FFMA.FTZ R106, R34, c[0x0][0x23c], -R119.reuse ;  /* 0x00008f00226a7a23 */ /* 0x100fe20000010877 */
[C---:B--2---:R-:W-:Y:S04]  /*9000*/  HMMA.16816.F32.BF16 R64, R20.reuse, R88, R64 ;  /* 0x000000581440723c */ /* 0x044fe80000041840 */
[----:B------:R-:W-:Y:S01]  /*9010*/  FFMA.FTZ R119, R35, c[0x0][0x23c], -R119 ;  /* 0x00008f0023777a23 */ /* 0x000fe20000010877 */
[----:B------:R-:W-:Y:S01]  /*9020*/  MUFU.EX2 R104, R104 ;  /* 0x0000006800687308 */ /* 0x000fe20000000800 */
[----:B------:R-:W-:Y:S02]  /*9030*/  LDSM.16.MT88.4 R32, [R138+0x9800] ;  /* 0x009800008a20783b */ /* 0x000fe40000004200 */
[C---:B------:R-:W-:Y:S06]  /*9040*/  HMMA.16816.F32.BF16 R68, R20.reuse, R90, R68 ;  /* 0x0000005a1444723c */ /* 0x040fec0000041844 */
[----:B------:R-:W2:Y:S01]  /*9050*/  LDSM.16.MT88.4 R88, [R140+0x9800] ;  /* 0x009800008c58783b */ /* 0x000ea20000004200 */
[----:B------:R-:W1:Y:S01]  /*9060*/  MUFU.EX2 R107, R122 ;  /* 0x0000007a006b7308 */ /* 0x000e620000000800 */
[C---:B---3--:R-:W-:Y:S08]  /*9070*/  HMMA.16816.F32.BF16 R72, R20.reuse, R92, R72 ;  /* 0x0000005c1448723c */ /* 0x048ff00000041848 */
[C---:B------:R-:W-:Y:S01]  /*9080*/  HMMA.16816.F32.BF16 R12, R20.reuse, R94, R12 ;  /* 0x0000005e140c723c */ /* 0x040fe2000004180c */
[----:B------:R-:W-:Y:S01]  /*9090*/  LDSM.16.MT88.4 R92, [R140+0xb800] ;  /* 0x00b800008c5c783b */ /* 0x000fe20000004200 */
[----:B------:R-:W-:Y:S06]  /*90a0*/  MUFU.EX2 R106, R106 ;  /* 0x0000006a006a7308 */ /* 0x000fec0000000800 */
[C---:B-----5:R-:W-:Y:S04]  /*90b0*/  HMMA.16816.F32.BF16 R76, R20.reuse, R24, R76 ;  /* 0x00000018144c723c */ /* 0x060fe8000004184c */
[----:B------:R-:W3:Y:S04]  /*90c0*/  MUFU.EX2 R119, R119 ;  /* 0x0000007700777308 */ /* 0x000ee80000000800 */
[C---:B------:R-:W-:Y:S01]  /*90d0*/  HMMA.16816.F32.BF16 R80, R20.reuse, R26, R80 ;  /* 0x0000001a1450723c */ /* 0x040fe20000041850 */
[----:B------:R-:W5:Y:S07]  /*90e0*/  LDSM.16.MT88.4 R24, [R137+0x9800] ;  /* 0x009800008918783b */ /* 0x000f6e0000004200 */
[C---:B------:R-:W-:Y:S08]  /*90f0*/  HMMA.16816.F32.BF16 R16, R20.reuse, R28, R16 ;  /* 0x0000001c1410723c */ /* 0x040ff00000041810 */
[----:B------:R-:W-:Y:S01]  /*9100*/  HMMA.16816.F32.BF16 R84, R20, R30, R84 ;  /* 0x0000001e1454723c */ /* 0x000fe20000041854 */
[----:B------:R-:W5:Y:S06]  /*9110*/  LDSM.16.MT88.4 R28, [R136+0x9800] ;  /* 0x00980000881c783b */ /* 0x000f6c0000004200 */
[----:B----4-:R-:W-:Y:S01]  /*9120*/  F2FP.BF16.PACK_AB R20, R109, R108 ;  /* 0x0000006c6d14723e */ /* 0x010fe200000010ff */
[----:B------:R-:W-:Y:S01]  /*9130*/  FADD.FTZ R108, R108, R115 ;  /* 0x000000736c6c7221 */ /* 0x000fe20000010000 */
[----:B-1----:R-:W-:Y:S03]  /*9140*/  F2FP.BF16.PACK_AB R21, R105, R110 ;  /* 0x0000006e6915723e */ /* 0x002fe600000010ff */
[----:B------:R-:W-:Y:S01]  /*9150*/  F2FP.BF16.PACK_AB R22, R107, R104 ;  /* 0x000000686b16723e */ /* 0x000fe200000010ff */
[----:B------:R-:W-:Y:S01]  /*9160*/  FADD.FTZ R110, R110, R5 ;  /* 0x000000056e6e7221 */ /* 0x000fe20000010000 */
[----:B---3--:R-:W-:Y:S01]  /*9170*/  F2FP.BF16.PACK_AB R23, R119, R106 ;  /* 0x0000006a7717723e */ /* 0x008fe200000010ff */
[----:B------:R-:W-:Y:S02]  /*9180*/  FADD.FTZ R109, R109, R108 ;  /* 0x0000006c6d6d7221 */ /* 0x000fe40000010000 */
[----:B------:R-:W-:Y:S02]  /*9190*/  FADD.FTZ R105, R105, R110 ;  /* 0x0000006e69697221 */ /* 0x000fe40000010000 */
[----:B------:R-:W-:Y:S02]  /*91a0*/  FADD.FTZ R104, R104, R109 ;  /* 0x0000006d68687221 */ /* 0x000fe40000010000 */
[C---:B--2---:R-:W-:Y:S01]  /*91b0*/  HMMA.16816.F32.BF16 R96, R20.reuse, R88, R8 ;  /* 0x000000581460723c */ /* 0x044fe20000041808 */
[----:B------:R-:W1:Y:S02]  /*91c0*/  LDSM.16.MT88.4 R8, [R138+0xb800] ;  /* 0x00b800008a08783b */ /* 0x000e640000004200 */
[----:B------:R-:W-:Y:S02]  /*91d0*/  FADD.FTZ R106, R106, R105 ;  /* 0x000000696a6a7221 */ /* 0x000fe40000010000 */
[----:B------:R-:W-:Y:S02]  /*91e0*/  FADD.FTZ R171, R107, R104 ;  /* 0x000000686bab7221 */ /* 0x000fe40000010000 */
[----:B------:R-:W-:Y:S01]  /*91f0*/  FADD.FTZ R169, R119, R106 ;  /* 0x0000006a77a97221 */ /* 0x000fe20000010000 */
[C---:B------:R-:W-:Y:S08]  /*9200*/  HMMA.16816.F32.BF16 R36, R20.reuse, R90, R36 ;  /* 0x0000005a1424723c */ /* 0x040ff00000041824 */
[C---:B------:R-:W-:Y:S08]  /*9210*/  HMMA.16816.F32.BF16 R40, R20.reuse, R32, R40 ;  /* 0x000000201428723c */ /* 0x040ff00000041828 */
[C---:B------:R-:W-:Y:S01]  /*9220*/  HMMA.16816.F32.BF16 R44, R20.reuse, R34, R44 ;  /* 0x00000022142c723c */ /* 0x040fe2000004182c */
[----:B------:R-:W2:Y:S07]  /*9230*/  LDSM.16.MT88.4 R32, [R137+0xb800] ;  /* 0x00b800008920783b */ /* 0x000eae0000004200 */
[C---:B-----5:R-:W-:Y:S08]  /*9240*/  HMMA.16816.F32.BF16 R48, R20.reuse, R24, R48 ;  /* 0x000000181430723c */ /* 0x060ff00000041830 */
[C---:B------:R-:W-:Y:S01]  /*9250*/  HMMA.16816.F32.BF16 R52, R20.reuse, R26, R52 ;  /* 0x0000001a1434723c */ /* 0x040fe20000041834 */
[----:B------:R-:W3:Y:S07]  /*9260*/  LDSM.16.MT88.4 R24, [R136+0xb800] ;  /* 0x00b800008818783b */ /* 0x000eee0000004200 */
[C---:B------:R-:W-:Y:S08]  /*9270*/  HMMA.16816.F32.BF16 R56, R20.reuse, R28, R56 ;  /* 0x0000001c1438723c */ /* 0x040ff00000041838 */
[C---:B------:R-:W-:Y:S08]  /*9280*/  HMMA.16816.F32.BF16 R60, R20.reuse, R30, R60 ;  /* 0x0000001e143c723c */ /* 0x040ff0000004183c */
[C---:B------:R-:W-:Y:S08]  /*9290*/  HMMA.16816.F32.BF16 R64, R20.reuse, R92, R64 ;  /* 0x0000005c1440723c */ /* 0x040ff00000041840 */
[C---:B------:R-:W-:Y:S08]  /*92a0*/  HMMA.16816.F32.BF16 R68, R20.reuse, R94, R68 ;  /* 0x0000005e1444723c */ /* 0x040ff00000041844 */
[C---:B-1----:R-:W-:Y:S08]  /*92b0*/  HMMA.16816.F32.BF16 R72, R20.reuse, R8, R72 ;  /* 0x000000081448723c */ /* 0x042ff00000041848 */
[C---:B------:R-:W-:Y:S08]  /*92c0*/  HMMA.16816.F32.BF16 R92, R20.reuse, R10, R12 ;  /* 0x0000000a145c723c */ /* 0x040ff0000004180c */
[C---:B--2---:R-:W-:Y:S08]  /*92d0*/  HMMA.16816.F32.BF16 R76, R20.reuse, R32, R76 ;  /* 0x00000020144c723c */ /* 0x044ff0000004184c */
[C---:B------:R-:W-:Y:S08]  /*92e0*/  HMMA.16816.F32.BF16 R80, R20.reuse, R34, R80 ;  /* 0x000000221450723c */ /* 0x040ff00000041850 */
[C---:B---3--:R-:W-:Y:S08]  /*92f0*/  HMMA.16816.F32.BF16 R88, R20.reuse, R24, R16 ;  /* 0x000000181458723c */ /* 0x048ff00000041810 */
[----:B------:R-:W-:Y:S01]  /*9300*/  HMMA.16816.F32.BF16 R84, R20, R26, R84 ;  /* 0x0000001a1454723c */ /* 0x000fe20000041854 */
[----:B------:R-:W-:-:S07]  /*9310*/  @P4 BRA `(.L_x_574) ;  /* 0xffffe06000004947 */ /* 0x000fce000383ffff */
.L_x_573:
[----:B------:R-:W1:Y:S01]  /*9320*/  SHFL.BFLY PT, R2, R171, 0x2, 0x1f ;  /* 0x0c401f00ab027f89 */ /* 0x000e6200000e0000 */
[----:B------:R-:W-:Y:S01]  /*9330*/  MOV R8, 0x3f800000 ;  /* 0x3f80000000087802 */ /* 0x000fe20000000f00 */
[----:B------:R-:W-:Y:S01]  /*9340*/  IMAD.MOV.U32 R13, RZ, RZ, 0x3f800000 ;  /* 0x3f800000ff0d7424 */ /* 0x000fe200078e00ff */
[----:B------:R-:W-:Y:S01]  /*9350*/  ISETP.NE.AND P0, PT, R152, -0x1, PT ;  /* 0xffffffff9800780c */ /* 0x000fe20003f05270 */
[----:B------:R-:W2:Y:S01]  /*9360*/  SHFL.BFLY PT, R0, R169, 0x2, 0x1f ;  /* 0x0c401f00a9007f89 */ /* 0x000ea200000e0000 */
[----:B------:R-:W-:Y:S01]  /*9370*/  BSSY B0, `(.L_x_577) ;  /* 0x00000f9000007945 */ /* 0x000fe20003800000 */
[----:B------:R-:W-:-:S02]  /*9380*/  LEA R12, R153, R154, 0x4 ;  /* 0x0000009a990c7211 */ /* 0x000fc400078e20ff */
[----:B------:R-:W3:Y:S08]  /*9390*/  S2R R5, SR_TID.X ;  /* 0x0000000000057919 */ /* 0x000ef00000002100 */
[----:B------:R-:W-:-:S04]  /*93a0*/  @P0 IMAD.WIDE.U32 R16, R152, c[0x0][0x1e8], RZ ;  /* 0x00007a0098100a25 */ /* 0x000fc800078e00ff */
[----:B------:R-:W-:Y:S01]  /*93b0*/  @P0 IMAD R10, R152, c[0x0][0x1ec], R17 ;  /* 0x00007b00980a0a24 */ /* 0x000fe200078e0211 */
[----:B------:R-:W-:Y:S01]  /*93c0*/  @P0 MOV R11, R16 ;  /* 0x00000010000b0202 */ /* 0x000fe20000000f00 */
[----:B-1----:R-:W-:Y:S02]  /*93d0*/  FADD.FTZ R7, R2, R171 ;  /* 0x000000ab02077221 */ /* 0x002fe40000010000 */
[----:B--2---:R-:W-:-:S03]  /*93e0*/  FADD.FTZ R9, R0, R169 ;  /* 0x000000a900097221 */ /* 0x004fc60000010000 */
[----:B------:R-:W1:Y:S01]  /*93f0*/  SHFL.BFLY PT, R6, R7, 0x1, 0x1f ;  /* 0x0c201f0007067f89 */ /* 0x000e6200000e0000 */
[----:B---3--:R-:W-:-:S03]  /*9400*/  SHF.R.S32.HI R2, RZ, 0x1f, R5 ;  /* 0x0000001fff027819 */ /* 0x008fc60000011405 */
[----:B------:R-:W2:Y:S01]  /*9410*/  SHFL.BFLY PT, R4, R9, 0x1, 0x1f ;  /* 0x0c201f0009047f89 */ /* 0x000ea200000e0000 */
[CC--:B------:R-:W-:Y:S01]  /*9420*/  LEA.HI R0, R2.reuse, R5.reuse, RZ, 0x5 ;  /* 0x0000000502007211 */ /* 0x0c0fe200078f28ff */
[----:B-1----:R-:W-:Y:S01]  /*9430*/  FADD.FTZ R6, R7, R6 ;  /* 0x0000000607067221 */ /* 0x002fe20000010000 */
[----:B------:R-:W-:Y:S01]  /*9440*/  LEA.HI R7, R2, R5, RZ, 0x2 ;  /* 0x0000000502077211 */ /* 0x000fe200078f10ff */
[----:B--2---:R-:W-:-:S03]  /*9450*/  FADD.FTZ R4, R9, R4 ;  /* 0x0000000409047221 */ /* 0x004fc60000010000 */
[----:B------:R-:W-:Y:S02]  /*9460*/  FSETP.NE.FTZ.AND P4, PT, R6, RZ, PT ;  /* 0x000000ff0600720b */ /* 0x000fe40003f95000 */
[----:B------:R-:W-:Y:S02]  /*9470*/  LOP3.LUT R14, R7, 0x3ffffffc, RZ, 0xc0, !PT ;  /* 0x3ffffffc070e7812 */ /* 0x000fe400078ec0ff */
[----:B------:R-:W-:Y:S02]  /*9480*/  FSETP.NE.FTZ.AND P3, PT, R4, RZ, PT ;  /* 0x000000ff0400720b */ /* 0x000fe40003f75000 */
[----:B------:R-:W-:Y:S02]  /*9490*/  SHF.R.S32.HI R9, RZ, 0x5, R0 ;  /* 0x00000005ff097819 */ /* 0x000fe40000011400 */
[----:B------:R-:W-:Y:S02]  /*94a0*/  IADD3 R14, -R14, R5, RZ ;  /* 0x000000050e0e7210 */ /* 0x000fe40007ffe1ff */
[----:B------:R-:W-:-:S02]  /*94b0*/  LOP3.LUT R0, R0, 0xffffffe0, RZ, 0xc0, !PT ;  /* 0xffffffe000007812 */ /* 0x000fc400078ec0ff */
[----:B------:R-:W-:Y:S01]  /*94c0*/  LEA R9, R9, R14, 0x9 ;  /* 0x0000000e09097211 */ /* 0x000fe200078e48ff */
[----:B------:R-:W1:Y:S02]  /*94d0*/  @P4 MUFU.RCP R8, R6 ;  /* 0x0000000600084308 */ /* 0x000e640000001000 */
[----:B------:R-:W-:-:S06]  /*94e0*/  IMAD.IADD R0, R5, 0x1, -R0 ;  /* 0x0000000105007824 */ /* 0x000fcc00078e0a00 */
[----:B------:R-:W2:Y:S01]  /*94f0*/  @P3 MUFU.RCP R13, R4 ;  /* 0x00000004000d3308 */ /* 0x000ea20000001000 */
[----:B-1----:R-:W-:-:S07]  /*9500*/  FMUL.FTZ R96, R8, R96 ;  /* 0x0000006008607220 */ /* 0x002fce0000410000 */
[----:B------:R-:W1:Y:S01]  /*9510*/  @P4 MUFU.LG2 R6, R6 ;  /* 0x0000000600064308 */ /* 0x000e620000000c00 */
        /* <DEDUP_REMOVED lines=46> */
[--C-:B------:R-:W-:Y:S01]  /*9800*/  SHF.R.S32.HI R8, RZ, 0x2, R7.reuse ;  /* 0x00000002ff087819 */ /* 0x100fe20000011407 */
[C---:B--2---:R-:W-:Y:S01]  /*9810*/  FMUL.FTZ R99, R13.reuse, R99 ;  /* 0x000000630d637220 */ /* 0x044fe20000410000 */
[----:B------:R-:W-:Y:S01]  /*9820*/  SHF.R.S32.HI R7, RZ, 0x1f, R7 ;  /* 0x0000001fff077819 */ /* 0x000fe20000011407 */
[----:B------:R-:W-:Y:S01]  /*9830*/  FMUL.FTZ R98, R13, R98 ;  /* 0x000000620d627220 */ /* 0x000fe20000410000 */
[----:B------:R-:W-:Y:S01]  /*9840*/  F2FP.BF16.PACK_AB R88, R89, R88 ;  /* 0x000000585958723e */ /* 0x000fe200000010ff */
[----:B------:R-:W-:Y:S01]  /*9850*/  FMUL.FTZ R39, R13, R39 ;  /* 0x000000270d277220 */ /* 0x000fe20000410000 */
[----:B------:R-:W-:Y:S01]  /*9860*/  LEA.HI R7, R7, R8, RZ, 0x3 ;  /* 0x0000000807077211 */ /* 0x000fe200078f18ff */
[----:B------:R-:W-:Y:S01]  /*9870*/  FMUL.FTZ R38, R13, R38 ;  /* 0x000000260d267220 */ /* 0x000fe20000410000 */
[----:B------:R-:W-:Y:S01]  /*9880*/  F2FP.BF16.PACK_AB R98, R99, R98 ;  /* 0x000000626362723e */ /* 0x000fe200000010ff */
        /* <DEDUP_REMOVED lines=8> */
[----:B------:R-:W-:-:S02]  /*9910*/  FMUL.FTZ R46, R13, R46 ;  /* 0x0000002e0d2e7220 */ /* 0x000fc40000410000 */
[----:B------:R-:W-:Y:S01]  /*9920*/  FMUL.FTZ R51, R13, R51 ;  /* 0x000000330d337220 */ /* 0x000fe20000410000 */
[----:B------:R-:W-:Y:S01]  /*9930*/  SHF.L.U32 R8, R7, 0x6, RZ ;  /* 0x0000000607087819 */ /* 0x000fe200000006ff */
[----:B------:R-:W-:Y:S01]  /*9940*/  FMUL.FTZ R50, R13, R50 ;  /* 0x000000320d327220 */ /* 0x000fe20000410000 */
[----:B------:R-:W-:Y:S01]  /*9950*/  F2FP.BF16.PACK_AB R46, R47, R46 ;  /* 0x0000002e2f2e723e */ /* 0x000fe200000010ff */
[C---:B------:R-:W-:Y:S01]  /*9960*/  FMUL.FTZ R55, R13.reuse, R55 ;  /* 0x000000370d377220 */ /* 0x040fe20000410000 */
[----:B------:R-:W-:Y:S01]  /*9970*/  LOP3.LUT R8, R8, 0x1c0, RZ, 0xc0, !PT ;  /* 0x000001c008087812 */ /* 0x000fe200078ec0ff */
[----:B------:R-:W-:Y:S01]  /*9980*/  FMUL.FTZ R54, R13, R54 ;  /* 0x000000360d367220 */ /* 0x000fe20000410000 */
[----:B------:R-:W-:Y:S01]  /*9990*/  F2FP.BF16.PACK_AB R50, R51, R50 ;  /* 0x000000323332723e */ /* 0x000fe200000010ff */
[C---:B------:R-:W-:Y:S01]  /*99a0*/  FMUL.FTZ R59, R13.reuse, R59 ;  /* 0x0000003b0d3b7220 */ /* 0x040fe20000410000 */
[----:B------:R-:W-:Y:S01]  /*99b0*/  LEA.HI R8, R8, R8, RZ, 0x1d ;  /* 0x0000000808087211 */ /* 0x000fe200078fe8ff */
[----:B------:R-:W-:Y:S01]  /*99c0*/  FMUL.FTZ R58, R13, R58 ;  /* 0x0000003a0d3a7220 */ /* 0x000fe20000410000 */
[----:B------:R-:W-:Y:S01]  /*99d0*/  F2FP.BF16.PACK_AB R54, R55, R54 ;  /* 0x000000363736723e */ /* 0x000fe200000010ff */
[----:B------:R-:W-:Y:S01]  /*99e0*/  FMUL.FTZ R63, R13, R63 ;  /* 0x0000003f0d3f7220 */ /* 0x000fe20000410000 */
[----:B------:R-:W-:Y:S01]  /*99f0*/  LEA R8, R9, R8, 0x1 ;  /* 0x0000000809087211 */ /* 0x000fe200078e08ff */
[----:B------:R-:W-:Y:S01]  /*9a00*/  FMUL.FTZ R62, R13, R62 ;  /* 0x0000003e0d3e7220 */ /* 0x000fe20000410000 */
[----:B------:R-:W-:Y:S01]  /*9a10*/  F2FP.BF16.PACK_AB R58, R59, R58 ;  /* 0x0000003a3b3a723e */ /* 0x000fe200000010ff */
[C---:B------:R-:W-:Y:S01]  /*9a20*/  FMUL.FTZ R67, R13.reuse, R67 ;  /* 0x000000430d437220 */ /* 0x040fe20000410000 */
[----:B------:R-:W-:Y:S01]  /*9a30*/  SHF.L.U32 R9, R8, 0x1, RZ ;  /* 0x0000000108097819 */ /* 0x000fe200000006ff */
[C---:B------:R-:W-:Y:S01]  /*9a40*/  FMUL.FTZ R66, R13.reuse, R66 ;  /* 0x000000420d427220 */ /* 0x040fe20000410000 */
[----:B------:R-:W2:Y:S01]  /*9a50*/  LDC.U8 R8, c[0x0][0x329] ;  /* 0x0000ca40ff087b82 */ /* 0x000ea20000000000 */
[----:B------:R-:W-:Y:S01]  /*9a60*/  FMUL.FTZ R71, R13, R71 ;  /* 0x000000470d477220 */ /* 0x000fe20000410000 */
        /* <DEDUP_REMOVED lines=22> */
[----:B------:R-:W-:Y:S01]  /*9bd0*/  LOP3.LUT R13, R7, 0x1, RZ, 0xc0, !PT ;  /* 0x00000001070d7812 */ /* 0x000fe200078ec0ff */
[----:B-1----:R-:W-:Y:S01]  /*9be0*/  @P4 FMUL.FTZ R51, R6, 0.69314718246459960938 ;  /* 0x3f31721806334820 */ /* 0x002fe20000410000 */
[----:B------:R-:W-:Y:S01]  /*9bf0*/  F2FP.BF16.PACK_AB R90, R91, R90 ;  /* 0x0000005a5b5a723e */ /* 0x000fe200000010ff */
[----:B---3--:R-:W-:Y:S01]  /*9c00*/  @P3 FMUL.FTZ R4, R4, 0.69314718246459960938 ;  /* 0x3f31721804043820 */ /* 0x008fe20000410000 */
[----:B------:R-:W-:Y:S02]  /*9c10*/  ISETP.NE.U32.AND P5, PT, R13, 0x1, PT ;  /* 0x000000010d00780c */ /* 0x000fe40003fa5070 */
[----:B------:R-:W-:Y:S02]  /*9c20*/  IADD3 R13, R9, -0x10, RZ ;  /* 0xfffffff0090d7810 */ /* 0x000fe40007ffe0ff */
[----:B------:R-:W-:Y:S01]  /*9c30*/  R2P PR, R7, 0x6 ;  /* 0x0000000607007804 */ /* 0x000fe20000000000 */
[----:B------:R-:W-:Y:S01]  /*9c40*/  IMAD.MOV.U32 R7, RZ, RZ, 0x20 ;  /* 0x00000020ff077424 */ /* 0x000fe200078e00ff */
[----:B------:R-:W-:-:S04]  /*9c50*/  F2FP.BF16.PACK_AB R86, R87, R86 ;  /* 0x000000565756723e */ /* 0x000fc800000010ff */
[----:B------:R-:W-:Y:S02]  /*9c60*/  SEL R14, R7, 0xffffffe0, !P1 ;  /* 0xffffffe0070e7807 */ /* 0x000fe40004800000 */
[----:B------:R-:W-:Y:S02]  /*9c70*/  MOV R7, 0x40 ;  /* 0x0000004000077802 */ /* 0x000fe40000000f00 */
[----:B------:R-:W-:Y:S02]  /*9c80*/  @P5 IADD3 R13, R9, 0x10, RZ ;  /* 0x00000010090d5810 */ /* 0x000fe40007ffe0ff */
[----:B------:R-:W-:Y:S02]  /*9c90*/  SEL R16, R7, 0xffffffc0, !P2 ;  /* 0xffffffc007107807 */ /* 0x000fe40005000000 */
[C---:B------:R-:W-:Y:S01]  /*9ca0*/  IADD3 R15, R9.reuse, R14, RZ ;  /* 0x0000000e090f7210 */ /* 0x040fe20007ffe0ff */
[----:B------:R-:W-:Y:S01]  /*9cb0*/  STS [R13], R36 ;  /* 0x000000240d007388 */ /* 0x000fe20000000800 */
[-C--:B------:R-:W-:Y:S01]  /*9cc0*/  IADD3 R17, R14, R13.reuse, RZ ;  /* 0x0000000d0e117210 */ /* 0x080fe20007ffe0ff */
[----:B------:R-:W-:Y:S01]  /*9cd0*/  IMAD.IADD R19, R9, 0x1, R16 ;  /* 0x0000000109137824 */ /* 0x000fe200078e0210 */
[----:B------:R-:W-:Y:S01]  /*9ce0*/  IADD3 R23, R16, R13, RZ ;  /* 0x0000000d10177210 */ /* 0x000fe20007ffe0ff */
[----:B------:R-:W-:Y:S01]  /*9cf0*/  STS [R13+0x400], R38 ;  /* 0x000400260d007388 */ /* 0x000fe20000000800 */
[-C--:B------:R-:W-:Y:S01]  /*9d00*/  IADD3 R21, R15, R16.reuse, RZ ;  /* 0x000000100f157210 */ /* 0x080fe20007ffe0ff */
[----:B------:R-:W1:Y:S01]  /*9d10*/  LDC.U8 R14, c[0x0][0x328] ;  /* 0x0000ca00ff0e7b82 */ /* 0x000e620000000000 */
[----:B------:R-:W-:Y:S01]  /*9d20*/  IADD3 R25, R17, R16, RZ ;  /* 0x0000001011197210 */ /* 0x000fe20007ffe0ff */
[----:B------:R-:W-:Y:S01]  /*9d30*/  STS [R15], R40 ;  /* 0x000000280f007388 */ /* 0x000fe20000000800 */
[----:B--2---:R-:W-:-:S03]  /*9d40*/  ISETP.NE.AND P2, PT, R8, RZ, PT ;  /* 0x000000ff0800720c */ /* 0x004fc60003f45270 */
[----:B------:R-:W-:Y:S04]  /*9d50*/  STS [R15+0x400], R42 ;  /* 0x0004002a0f007388 */ /* 0x000fe80000000800 */
[----:B------:R-:W-:Y:S04]  /*9d60*/  STS [R17], R44 ;  /* 0x0000002c11007388 */ /* 0x000fe80000000800 */
[----:B------:R-:W-:Y:S02]  /*9d70*/  STS [R17+0x400], R46 ;  /* 0x0004002e11007388 */ /* 0x000fe40000000800 */
[----:B------:R-:W-:-:S02]  /*9d80*/  @P2 MOV R49, c[0x0][0x210] ;  /* 0x0000840000312a02 */ /* 0x000fc40000000f00 */
[----:B------:R2:W-:Y:S01]  /*9d90*/  STS [R19], R48 ;  /* 0x0000003013007388 */ /* 0x0005e20000000800 */
[----:B------:R-:W-:-:S03]  /*9da0*/  @!P2 MOV R49, 0x1 ;  /* 0x000000010031a802 */ /* 0x000fc60000000f00 */
[----:B------:R-:W-:Y:S01]  /*9db0*/  STS [R19+0x400], R50 ;  /* 0x0004003213007388 */ /* 0x000fe20000000800 */
[----:B-1----:R-:W-:Y:S01]  /*9dc0*/  ISETP.NE.AND P5, PT, R14, RZ, PT ;  /* 0x000000ff0e00720c */ /* 0x002fe20003fa5270 */
[----:B------:R-:W-:Y:S02]  /*9dd0*/  @P2 IMAD.MOV.U32 R14, RZ, RZ, c[0x0][0x210] ;  /* 0x00008400ff0e2624 */ /* 0x000fe400078e00ff */
[----:B------:R1:W-:Y:S01]  /*9de0*/  STS [R23], R52 ;  /* 0x0000003417007388 */ /* 0x0003e20000000800 */
[----:B------:R-:W-:Y:S01]  /*9df0*/  ISETP.NE.OR P1, PT, R8, RZ, !P5 ;  /* 0x000000ff0800720c */ /* 0x000fe20006f25670 */
[----:B------:R-:W-:Y:S02]  /*9e00*/  @P2 IMAD R14, R14, c[0x0][0x214], RZ ;  /* 0x000085000e0e2a24 */ /* 0x000fe400078e02ff */
[----:B------:R-:W-:Y:S01]  /*9e10*/  STS [R23+0x400], R54 ;  /* 0x0004003617007388 */ /* 0x000fe20000000800 */
[----:B------:R-:W-:-:S03]  /*9e20*/  @!P2 MOV R8, c[0x0][0x214] ;  /* 0x000085000008aa02 */ /* 0x000fc60000000f00 */
[----:B------:R-:W-:Y:S01]  /*9e30*/  STS [R21], R56 ;  /* 0x0000003815007388 */ /* 0x000fe20000000800 */
[----:B------:R-:W-:Y:S02]  /*9e40*/  @!P2 SEL R14, R8, c[0x0][0x234], !P5 ;  /* 0x00008d00080eaa07 */ /* 0x000fe40006800000 */
[----:B------:R-:W-:Y:S01]  /*9e50*/  LOP3.LUT P5, RZ, R0, 0x3, RZ, 0xc0, !PT ;  /* 0x0000000300ff7812 */ /* 0x000fe200078ac0ff */
[----:B------:R-:W-:Y:S04]  /*9e60*/  STS [R21+0x400], R58 ;  /* 0x0004003a15007388 */ /* 0x000fe80000000800 */
[----:B------:R-:W-:Y:S01]  /*9e70*/  STS [R25], R60 ;  /* 0x0000003c19007388 */ /* 0x000fe20000000800 */
[----:B--2---:R-:W-:Y:S01]  /*9e80*/  @P2 MOV R48, 0x1 ;  /* 0x0000000100302802 */ /* 0x004fe20000000f00 */
[----:B------:R-:W-:-:S02]  /*9e90*/  @!P2 IMAD R48, R14, c[0x0][0x1c0], RZ ;  /* 0x000070000e30aa24 */ /* 0x000fc400078e02ff */
[----:B------:R-:W-:Y:S04]  /*9ea0*/  STS [R25+0x400], R62 ;  /* 0x0004003e19007388 */ /* 0x000fe80000000800 */
[----:B------:R-:W-:Y:S01]  /*9eb0*/  STS [R9+0x2000], R64 ;  /* 0x0020004009007388 */ /* 0x000fe20000000800 */
[----:B-1----:R-:W-:-:S03]  /*9ec0*/  CS2R R52, SRZ ;  /* 0x0000000000347805 */ /* 0x002fc6000001ff00 */
[----:B------:R1:W-:Y:S04]  /*9ed0*/  STS [R9+0x2400], R66 ;  /* 0x0024004209007388 */ /* 0x0003e80000000800 */
[----:B------:R-:W-:Y:S04]  /*9ee0*/  STS [R13+0x2000], R68 ;  /* 0x002000440d007388 */ /* 0x000fe80000000800 */
[----:B------:R-:W-:Y:S04]  /*9ef0*/  STS [R13+0x2400], R70 ;  /* 0x002400460d007388 */ /* 0x000fe80000000800 */
[----:B------:R-:W-:Y:S04]  /*9f00*/  STS [R15+0x2000], R72 ;  /* 0x002000480f007388 */ /* 0x000fe80000000800 */
        /* <DEDUP_REMOVED lines=12> */
[----:B------:R-:W4:Y:S04]  /*9fd0*/  S2R R7, SR_CTAID.Y ;  /* 0x0000000000077919 */ /* 0x000f280000002600 */
[----:B------:R-:W5:Y:S04]  /*9fe0*/  S2R R8, SR_CTAID.X ;  /* 0x0000000000087919 */ /* 0x000f680000002500 */
[----:B-1----:R-:W1:Y:S04]  /*9ff0*/  S2R R9, SR_CTAID.Z ;  /* 0x0000000000097919 */ /* 0x002e680000002700 */
[----:B------:R3:W3:Y:S04]  /*a000*/  LDS.128 R40, [R155] ;  /* 0x000000009b287984 */ /* 0x0006e80000000c00 */
[----:B------:R3:W3:Y:S01]  /*a010*/  LDS.128 R36, [R155+0x800] ;  /* 0x000800009b247984 */ /* 0x0006e20000000c00 */
[----:B----4-:R-:W-:Y:S01]  /*a020*/  IMAD R48, R7, R48, RZ ;  /* 0x0000003007307224 */ /* 0x010fe200078e02ff */
[----:B--2---:R-:W-:-:S02]  /*a030*/  @!P0 SHF.R.S32.HI R15, RZ, 0x1f, R7 ;  /* 0x0000001fff0f8819 */ /* 0x004fc40000011407 */
[----:B------:R2:W4:Y:S01]  /*a040*/  LDS.128 R32, [R155+0x1000] ;  /* 0x001000009b207984 */ /* 0x0005220000000c00 */
[----:B------:R-:W-:Y:S01]  /*a050*/  @!P1 IMAD R13, R7, c[0x0][0x214], RZ ;  /* 0x00008500070d9a24 */ /* 0x000fe200078e02ff */
[----:B------:R-:W-:Y:S02]  /*a060*/  SEL R48, R48, RZ, P1 ;  /* 0x000000ff30307207 */ /* 0x000fe40000800000 */
[----:B------:R2:W2:Y:S01]  /*a070*/  LDS.128 R28, [R155+0x1800] ;  /* 0x001800009b1c7984 */ /* 0x0004a20000000c00 */
[----:B-----5:R-:W-:Y:S01]  /*a080*/  IMAD R0, R8, R49, RZ ;  /* 0x0000003108007224 */ /* 0x020fe200078e02ff */
[----:B------:R-:W-:Y:S01]  /*a090*/  @!P1 SEL R13, R13, R152, !P0 ;  /* 0x000000980d0d9207 */ /* 0x000fe20004000000 */
[----:B------:R-:W-:Y:S01]  /*a0a0*/  @!P0 IMAD R50, R15, c[0x0][0x1e0], RZ ;  /* 0x000078000f328a24 */ /* 0x000fe200078e02ff */
[----:B------:R2:W2:Y:S01]  /*a0b0*/  LDS.128 R24, [R155+0x2000] ;  /* 0x002000009b187984 */ /* 0x0004a20000000c00 */
[----:B-1----:R-:W-:Y:S01]  /*a0c0*/  IMAD R48, R9, R14, R48 ;  /* 0x0000000e09307224 */ /* 0x002fe200078e0230 */
[----:B------:R-:W-:Y:S01]  /*a0d0*/  @!P1 MOV R52, R13 ;  /* 0x0000000d00349202 */ /* 0x000fe20000000f00 */
[C---:B------:R-:W-:Y:S01]  /*a0e0*/  @!P0 IMAD R50, R7.reuse, c[0x0][0x1e4], R50 ;  /* 0x0000790007328a24 */ /* 0x040fe200078e0232 */
[----:B------:R1:W1:Y:S01]  /*a0f0*/  LDS.128 R20, [R155+0x2800] ;  /* 0x002800009b147984 */ /* 0x0002620000000c00 */
[----:B------:R-:W-:Y:S01]  /*a100*/  SHF.L.U32 R15, R0, 0x6, RZ ;  /* 0x00000006000f7819 */ /* 0x000fe200000006ff */
[----:B------:R-:W-:Y:S01]  /*a110*/  @!P0 IMAD.WIDE.U32 R54, R7, c[0x0][0x1e0], RZ ;  /* 0x0000780007368a25 */ /* 0x000fe200078e00ff */
[----:B------:R-:W-:Y:S01]  /*a120*/  @!P1 SHF.R.S32.HI R53, RZ, 0x1f, R13 ;  /* 0x0000001fff359819 */ /* 0x000fe2000001140d */
[----:B------:R1:W1:Y:S01]  /*a130*/  LDS.128 R16, [R155+0x3000] ;  /* 0x003000009b107984 */ /* 0x0002620000000c00 */
[--C-:B------:R-:W-:Y:S01]  /*a140*/  IADD3 R0, P2, P1, R15, R52, R48.reuse ;  /* 0x000000340f007210 */ /* 0x100fe2000795e030 */
[----:B------:R-:W-:Y:S01]  /*a150*/  IMAD.MOV.U32 R13, RZ, RZ, 0x7f800000 ;  /* 0x7f800000ff0d7424 */ /* 0x000fe200078e00ff */
[----:B------:R-:W-:Y:S01]  /*a160*/  SHF.R.S32.HI R15, RZ, 0x1f, R15 ;  /* 0x0000001fff0f7819 */ /* 0x000fe2000001140f */
[----:B------:R1:W1:Y:S01]  /*a170*/  LDS.128 R44, [R155+0x3800] ;  /* 0x003800009b2c7984 */ /* 0x0002620000000c00 */
[----:B------:R-:W-:Y:S01]  /*a180*/  SHF.R.S32.HI R48, RZ, 0x1f, R48 ;  /* 0x0000001fff307819 */ /* 0x000fe20000011430 */
[----:B------:R-:W-:Y:S01]  /*a190*/  @P3 FFMA.FTZ R13, R3, c[0x0][0x238], R4 ;  /* 0x00008e00030d3a23 */ /* 0x000fe20000010004 */
[----:B------:R-:W-:Y:S01]  /*a1a0*/  MOV R7, 0x7f800000 ;  /* 0x7f80000000077802 */ /* 0x000fe20000000f00 */
[----:B------:R-:W-:Y:S01]  /*a1b0*/  @P4 FFMA.FTZ R7, R100, c[0x0][0x238], R51 ;  /* 0x00008e0064074a23 */ /* 0x000fe20000010033 */
[----:B------:R-:W-:-:S02]  /*a1c0*/  @!P0 MOV R11, R54 ;  /* 0x00000036000b8202 */ /* 0x000fc40000000f00 */
[----:B------:R-:W-:Y:S02]  /*a1d0*/  @!P0 IADD3 R10, R55, R50, RZ ;  /* 0x00000032370a8210 */ /* 0x000fe40007ffe0ff */
[----:B------:R-:W-:Y:S01]  /*a1e0*/  IADD3.X R15, R15, R53, R48, P2, P1 ;  /* 0x000000350f0f7210 */ /* 0x000fe200017e2430 */
        /* <DEDUP_REMOVED lines=17> */
.L_x_578:
[----:B------:R-:W-:Y:S05]  /*a300*/  BSYNC B0 ;  /* 0x0000000000007941 */ /* 0x000fea0003800000 */
.L_x_577:
[----:B------:R-:W-:Y:S01]  /*a310*/  IADD3 R4, P0, R164, R11, RZ ;  /* 0x0000000ba4047210 */ /* 0x000fe20007f1e0ff */
[----:B------:R-:W-:Y:S01]  /*a320*/  IMAD R8, R8, -0x40, R157 ;  /* 0xffffffc008087824 */ /* 0x000fe200078e029d */
[----:B------:R-:W-:Y:S01]  /*a330*/  SHF.R.S32.HI R3, RZ, 0x1f, R164 ;  /* 0x0000001fff037819 */ /* 0x000fe200000114a4 */
[----:B------:R-:W-:Y:S01]  /*a340*/  BSSY B0, `(.L_x_579) ;  /* 0x0000016000007945 */ /* 0x000fe20003800000 */
[----:B------:R-:W-:Y:S02]  /*a350*/  LEA.HI R2, R2, R5, RZ, 0x3 ;  /* 0x0000000502027211 */ /* 0x000fe400078f18ff */
[----:B------:R-:W-:Y:S01]  /*a360*/  SHF.R.S32.HI R0, RZ, 0x1f, R9 ;  /* 0x0000001fff007819 */ /* 0x000fe20000011409 */
[----:B------:R-:W-:Y:S01]  /*a370*/  IMAD.X R5, R3, 0x1, R10, P0 ;  /* 0x0000000103057824 */ /* 0x000fe200000e060a */
[----:B------:R-:W-:-:S03]  /*a380*/  SHF.R.S32.HI R3, RZ, 0x3, R2 ;  /* 0x00000003ff037819 */ /* 0x000fc60000011402 */
[----:B------:R-:W-:Y:S01]  /*a390*/  IMAD R0, R0, c[0x0][0x1f0], RZ ;  /* 0x00007c0000007a24 */ /* 0x000fe200078e02ff */
[----:B------:R-:W-:Y:S01]  /*a3a0*/  ISETP.GE.AND P0, PT, R3, R8, PT ;  /* 0x000000080300720c */ /* 0x000fe20003f06270 */
[----:B------:R-:W-:-:S04]  /*a3b0*/  IMAD.WIDE.U32 R4, R9, c[0x0][0x1f0], R4 ;  /* 0x00007c0009047a25 */ /* 0x000fc800078e0004 */
[----:B------:R-:W-:-:S04]  /*a3c0*/  IMAD R0, R9, c[0x0][0x1f4], R0 ;  /* 0x00007d0009007a24 */ /* 0x000fc800078e0200 */
[----:B----4-:R-:W-:-:S04]  /*a3d0*/  IMAD.IADD R7, R5, 0x1, R0 ;  /* 0x0000000105077824 */ /* 0x010fc800078e0200 */
[----:B------:R-:W-:Y:S05]  /*a3e0*/  @P0 BRA `(.L_x_580) ;  /* 0x000000b000000947 */ /* 0x000fea0003800000 */
        /* <DEDUP_REMOVED lines=9> */
[----:B---3--:R3:W-:Y:S04]  /*a480*/  @!P2 STG.E.128 [R12.64], R40 ;  /* 0x000000280c00a986 */ /* 0x0087e8000c101d06 */
[----:B--2---:R3:W-:Y:S02]  /*a490*/  @!P1 STG.E.128 [R12.64+0x80], R24 ;  /* 0x000080180c009986 */ /* 0x0047e4000c101d06 */
.L_x_580:
[----:B------:R-:W-:Y:S05]  /*a4a0*/  BSYNC B0 ;  /* 0x0000000000007941 */ /* 0x000fea0003800000 */
.L_x_579:
[----:B------:R-:W-:Y:S01]  /*a4b0*/  LEA.HI.SX32 R3, R2, 0x10, 0x1d ;  /* 0x0000001002037811 */ /* 0x000fe200078feaff */
[----:B------:R-:W-:Y:S03]  /*a4c0*/  BSSY B0, `(.L_x_581) ;  /* 0x0000011000007945 */ /* 0x000fe60003800000 */
[----:B------:R-:W-:-:S13]  /*a4d0*/  ISETP.GE.AND P0, PT, R3, R8, PT ;  /* 0x000000080300720c */ /* 0x000fda0003f06270 */
[----:B------:R-:W-:Y:S05]  /*a4e0*/  @P0 BRA `(.L_x_582) ;  /* 0x000000e000000947 */ /* 0x000fea0003800000 */
[----:B------:R-:W-:Y:S01]  /*a4f0*/  IADD3 R3, P0, R166, 0x10, RZ ;  /* 0x00000010a6037810 */ /* 0x000fe20007f1e0ff */
[----:B------:R-:W-:Y:S01]  /*a500*/  IMAD.MOV.U32 R10, RZ, RZ, R4 ;  /* 0x000000ffff0a7224 */ /* 0x000fe200078e0004 */
[----:B------:R-:W-:Y:S02]  /*a510*/  MOV R11, R7 ;  /* 0x00000007000b7202 */ /* 0x000fe40000000f00 */
[----:B------:R-:W-:Y:S01]  /*a520*/  ISETP.GE.AND P1, PT, R164, c[0x0][0x220], PT ;  /* 0x00008800a4007a0c */ /* 0x000fe20003f26270 */
[----:B------:R-:W-:Y:S01]  /*a530*/  IMAD.X R0, RZ, RZ, R167, P0 ;  /* 0x000000ffff007224 */ /* 0x000fe200000e06a7 */
[----:B------:R-:W-:Y:S01]  /*a540*/  ISETP.GE.AND P0, PT, R156, c[0x0][0x220], PT ;  /* 0x000088009c007a0c */ /* 0x000fe20003f06270 */
[----:B------:R-:W-:-:S04]  /*a550*/  IMAD.WIDE.U32 R10, R3, c[0x0][0x1e8], R10 ;  /* 0x00007a00030a7a25 */ /* 0x000fc800078e000a */
[----:B------:R-:W-:Y:S01]  /*a560*/  IMAD R0, R0, c[0x0][0x1e8], RZ ;  /* 0x00007a0000007a24 */ /* 0x000fe200078e02ff */
[----:B---3--:R-:W-:-:S03]  /*a570*/  LEA R12, P2, R10, c[0x0][0x1d0], 0x1 ;  /* 0x000074000a0c7a11 */ /* 0x008fc600078408ff */
[----:B------:R-:W-:-:S04]  /*a580*/  IMAD R0, R3, c[0x0][0x1ec], R0 ;  /* 0x00007b0003007a24 */ /* 0x000fc800078e0200 */
[----:B------:R-:W-:-:S05]  /*a590*/  IMAD.IADD R0, R11, 0x1, R0 ;  /* 0x000000010b007824 */ /* 0x000fca00078e0200 */
[----:B------:R-:W-:-:S05]  /*a5a0*/  LEA.HI.X R13, R10, c[0x0][0x1d4], R0, 0x1, P2 ;  /* 0x000075000a0d7a11 */ /* 0x000fca00010f0c00 */
[----:B------:R3:W-:Y:S04]  /*a5b0*/  @!P1 STG.E.128 [R12.64], R36 ;  /* 0x000000240c009986 */ /* 0x0007e8000c101d06 */
[----:B-1----:R3:W-:Y:S02]  /*a5c0*/  @!P0 STG.E.128 [R12.64+0x80], R20 ;  /* 0x000080140c008986 */ /* 0x0027e4000c101d06 */
.L_x_582:
[----:B------:R-:W-:Y:S05]  /*a5d0*/  BSYNC B0 ;  /* 0x0000000000007941 */ /* 0x000fea0003800000 */
.L_x_581:
        /* <DEDUP_REMOVED lines=18> */
.L_x_584:
[----:B------:R-:W-:Y:S05]  /*a700*/  BSYNC B0 ;  /* 0x0000000000007941 */ /* 0x000fea0003800000 */
.L_x_583:
[----:B------:R-:W-:-:S04]  /*a710*/  LEA.HI.SX32 R3, R2, 0x30, 0x1d ;  /* 0x0000003002037811 */ /* 0x000fc800078feaff */
[----:B------:R-:W-:-:S13]  /*a720*/  ISETP.GE.AND P0, PT, R3, R8, PT ;  /* 0x000000080300720c */ /* 0x000fda0003f06270 */
[----:B------:R-:W-:Y:S05]  /*a730*/  @P0 EXIT ;  /* 0x000000000000094d */ /* 0x000fea0003800000 */
[----:B------:R-:W-:Y:S02]  /*a740*/  IADD3 R0, P0, R166, 0x30, RZ ;  /* 0x00000030a6007810 */ /* 0x000fe40007f1e0ff */
        /* <DEDUP_REMOVED lines=9> */
[----:B--2---:R2:W-:Y:S01]  /*a7e0*/  @!P0 STG.E.128 [R2.64], R28 ;  /* 0x0000001c02008986 */ /* 0x0045e2000c101d06 */
[----:B------:R-:W-:-:S13]  /*a7f0*/  ISETP.GE.AND P0, PT, R156, c[0x0][0x220], PT ;  /* 0x000088009c007a0c */ /* 0x000fda0003f06270 */
[----:B------:R-:W-:Y:S05]  /*a800*/  @P0 EXIT ;  /* 0x000000000000094d */ /* 0x000fea0003800000 */
[----:B-1----:R-:W-:Y:S01]  /*a810*/  STG.E.128 [R2.64+0x80], R44 ;  /* 0x0000802c02007986 */ /* 0x002fe2000c101d06 */
[----:B------:R-:W-:Y:S05]  /*a820*/  EXIT ;  /* 0x000000000000794d */ /* 0x000fea0003800000 */
.L_x_538:
[----:B-1----:R-:W1:Y:S01]  /*a830*/  LDC.U8 R2, c[0x0][0x329] ;  /* 0x0000ca40ff027b82 */ /* 0x002e620000000000 */
[----:B------:R-:W-:Y:S01]  /*a840*/  ISETP.NE.AND P4, PT, R152, -0x1, PT ;  /* 0xffffffff9800780c */ /* 0x000fe20003f85270 */
[----:B------:R-:W-:Y:S01]  /*a850*/  BSSY B0, `(.L_x_585) ;  /* 0x0000040000007945 */ /* 0x000fe20003800000 */
[----:B------:R-:W-:-:S05]  /*a860*/  IADD3 R157, -R18, R157, RZ ;  /* 0x0000009d129d7210 */ /* 0x000fca0007ffe1ff */
[----:B------:R-:W2:Y:S06]  /*a870*/  LDC.U8 R3, c[0x0][0x328] ;  /* 0x0000ca00ff037b82 */ /* 0x000eac0000000000 */
[----:B------:R-:W-:Y:S01]  /*a880*/  @!P4 SHF.R.S32.HI R13, RZ, 0x1f, R0 ;  /* 0x0000001fff0dc819 */ /* 0x000fe20000011400 */
[----:B------:R-:W-:-:S04]  /*a890*/  @P4 IMAD.WIDE.U32 R14, R152, c[0x0][0x1e8], RZ ;  /* 0x00007a00980e4a25 */ /* 0x000fc800078e00ff */
[----:B------:R-:W-:Y:S02]  /*a8a0*/  @!P4 IMAD R13, R13, c[0x0][0x1e0], RZ ;  /* 0x000078000d0dca24 */ /* 0x000fe400078e02ff */
[----:B------:R-:W-:Y:S02]  /*a8b0*/  @P4 IMAD R5, R152, c[0x0][0x1ec], R15 ;  /* 0x00007b0098054a24 */ /* 0x000fe400078e020f */
[----:B------:R-:W-:Y:S01]  /*a8c0*/  @!P4 IMAD.WIDE.U32 R8, R0, c[0x0][0x1e0], RZ ;  /* 0x000078000008ca25 */ /* 0x000fe200078e00ff */
[----:B-1----:R-:W-:-:S04]  /*a8d0*/  ISETP.NE.AND P1, PT, R2, RZ, PT ;  /* 0x000000ff0200720c */ /* 0x002fc80003f25270 */
[----:B------:R-:W-:Y:S02]  /*a8e0*/  @!P4 MOV R14, R8 ;  /* 0x00000008000ec202 */ /* 0x000fe40000000f00 */
[----:B--2---:R-:W-:Y:S02]  /*a8f0*/  ISETP.NE.AND P3, PT, R3, RZ, PT ;  /* 0x000000ff0300720c */ /* 0x004fe40003f65270 */
[----:B------:R-:W-:Y:S02]  /*a900*/  SHF.R.S32.HI R3, RZ, 0x1f, R92 ;  /* 0x0000001fff037819 */ /* 0x000fe4000001145c */
[----:B------:R-:W-:-:S03]  /*a910*/  ISETP.NE.OR P2, PT, R2, RZ, !P3 ;  /* 0x000000ff0200720c */ /* 0x000fc60005f45670 */
[----:B------:R-:W-:Y:S01]  /*a920*/  @P1 IMAD.MOV.U32 R11, RZ, RZ, c[0x0][0x210] ;  /* 0x00008400ff0b1624 */ /* 0x000fe200078e00ff */
[----:B------:R-:W-:Y:S01]  /*a930*/  LEA.HI R4, R3, R92, RZ, 0x3 ;  /* 0x0000005c03047211 */ /* 0x000fe200078f18ff */
[----:B------:R-:W-:Y:S01]  /*a940*/  @!P1 IMAD.MOV.U32 R2, RZ, RZ, c[0x0][0x214] ;  /* 0x00008500ff029624 */ /* 0x000fe200078e00ff */
[----:B------:R-:W-:Y:S01]  /*a950*/  ISETP.NE.OR P0, PT, R152, -0x1, P2 ;  /* 0xffffffff9800780c */ /* 0x000fe20001705670 */
[----:B------:R-:W-:Y:S01]  /*a960*/  @P1 IMAD R11, R11, c[0x0][0x214], RZ ;  /* 0x000085000b0b1a24 */ /* 0x000fe200078e02ff */
[----:B------:R-:W-:Y:S01]  /*a970*/  LOP3.LUT R3, R4, 0xfffffff8, RZ, 0xc0, !PT ;  /* 0xfffffff804037812 */ /* 0x000fe200078ec0ff */
[----:B------:R-:W-:Y:S01]  /*a980*/  @P1 IMAD.MOV.U32 R7, RZ, RZ, 0x1 ;  /* 0x00000001ff071424 */ /* 0x000fe200078e00ff */
[----:B------:R-:W-:Y:S01]  /*a990*/  @!P1 SEL R11, R2, c[0x0][0x234], !P3 ;  /* 0x00008d00020b9a07 */ /* 0x000fe20005800000 */
[----:B------:R-:W-:Y:S01]  /*a9a0*/  @!P4 IMAD R2, R0, c[0x0][0x1e4], R13 ;  /* 0x000079000002ca24 */ /* 0x000fe200078e020d */
[----:B------:R-:W-:Y:S01]  /*a9b0*/  SHF.R.S32.HI R4, RZ, 0x3, R4 ;  /* 0x00000003ff047819 */ /* 0x000fe20000011404 */
[----:B------:R-:W-:Y:S01]  /*a9c0*/  IMAD.IADD R92, R92, 0x1, -R3 ;  /* 0x000000015c5c7824 */ /* 0x000fe200078e0a03 */
[----:B------:R-:W-:Y:S01]  /*a9d0*/  @P1 MOV R3, c[0x0][0x210] ;  /* 0x0000840000031a02 */ /* 0x000fe20000000f00 */
[----:B------:R-:W-:Y:S01]  /*a9e0*/  @!P1 IMAD R7, R11, c[0x0][0x1c0], RZ ;  /* 0x000070000b079a24 */ /* 0x000fe200078e02ff */
[----:B------:R-:W-:Y:S01]  /*a9f0*/  SHF.R.S32.HI R13, RZ, 0x1f, R26 ;  /* 0x0000001fff0d7819 */ /* 0x000fe2000001141a */
[----:B------:R-:W-:-:S02]  /*aa00*/  @!P4 IMAD.IADD R5, R9, 0x1, R2 ;  /* 0x000000010905c824 */ /* 0x000fc400078e0202 */
[C---:B------:R-:W-:Y:S02]  /*aa10*/  @!P0 IMAD R152, R0.reuse, c[0x0][0x214], RZ ;  /* 0x0000850000988a24 */ /* 0x040fe400078e02ff */
[----:B------:R-:W-:Y:S02]  /*aa20*/  IMAD R0, R0, R7, RZ ;  /* 0x0000000700007224 */ /* 0x000fe400078e02ff */
[----:B------:R-:W-:Y:S01]  /*aa30*/  CS2R R6, SRZ ;  /* 0x0000000000067805 */ /* 0x000fe2000001ff00 */
[----:B------:R-:W-:Y:S01]  /*aa40*/  @!P1 IMAD.MOV.U32 R3, RZ, RZ, 0x1 ;  /* 0x00000001ff039424 */ /* 0x000fe200078e00ff */
[--C-:B------:R-:W-:Y:S01]  /*aa50*/  @!P2 SHF.R.S32.HI R7, RZ, 0x1f, R152.reuse ;  /* 0x0000001fff07a819 */ /* 0x100fe20000011498 */
[----:B------:R-:W-:Y:S01]  /*aa60*/  @!P2 IMAD.MOV.U32 R6, RZ, RZ, R152 ;  /* 0x000000ffff06a224 */ /* 0x000fe200078e0098 */
[----:B------:R-:W-:Y:S01]  /*aa70*/  SEL R2, R0, RZ, P2 ;  /* 0x000000ff00027207 */ /* 0x000fe20001000000 */
[----:B------:R-:W-:Y:S01]  /*aa80*/  IMAD.SHL.U32 R0, R92, 0x8, RZ ;  /* 0x000000085c007824 */ /* 0x000fe200078e00ff */
[----:B------:R-:W-:Y:S01]  /*aa90*/  ISETP.GE.AND P2, PT, R4, R157, PT ;  /* 0x0000009d0400720c */ /* 0x000fe20003f46270 */
[----:B------:R-:W-:-:S02]  /*aaa0*/  IMAD R13, R13, c[0x0][0x1f0], RZ ;  /* 0x00007c000d0d7a24 */ /* 0x000fc400078e02ff */
[----:B------:R-:W-:Y:S01]  /*aab0*/  IMAD R11, R26, R11, R2 ;  /* 0x0000000b1a0b7224 */ /* 0x000fe200078e0202 */
[----:B------:R-:W-:Y:S01]  /*aac0*/  IADD3 R14, P0, R0, R14, RZ ;  /* 0x0000000e000e7210 */ /* 0x000fe20007f1e0ff */
[----:B------:R-:W-:Y:S02]  /*aad0*/  IMAD R2, R18, R3, RZ ;  /* 0x0000000312027224 */ /* 0x000fe400078e02ff */
[----:B------:R-:W-:Y:S01]  /*aae0*/  IMAD R13, R26, c[0x0][0x1f4], R13 ;  /* 0x00007d001a0d7a24 */ /* 0x000fe200078e020d */
[----:B------:R-:W-:Y:S02]  /*aaf0*/  LEA.HI.X.SX32 R15, R0, R5, 0x1, P0 ;  /* 0x00000005000f7211 */ /* 0x000fe400000f0eff */
[----:B------:R-:W-:Y:S02]  /*ab00*/  SHF.R.S32.HI R9, RZ, 0x1f, R2 ;  /* 0x0000001fff097819 */ /* 0x000fe40000011402 */
[----:B------:R-:W-:Y:S01]  /*ab10*/  IADD3 R2, P1, P0, R2, R6, R11 ;  /* 0x0000000602027210 */ /* 0x000fe2000783e00b */
[----:B------:R-:W-:Y:S01]  /*ab20*/  IMAD.WIDE.U32 R26, R26, c[0x0][0x1f0], R14 ;  /* 0x00007c001a1a7a25 */ /* 0x000fe200078e000e */
[----:B------:R-:W-:-:S02]  /*ab30*/  SHF.R.S32.HI R5, RZ, 0x1f, R4 ;  /* 0x0000001fff057819 */ /* 0x000fc40000011404 */
[----:B------:R-:W-:Y:S01]  /*ab40*/  SHF.R.S32.HI R6, RZ, 0x1f, R11 ;  /* 0x0000001fff067819 */ /* 0x000fe2000001140b */
[----:B------:R-:W-:Y:S02]  /*ab50*/  IMAD.IADD R13, R13, 0x1, R27 ;  /* 0x000000010d0d7824 */ /* 0x000fe400078e021b */
[----:B------:R-:W-:Y:S01]  /*ab60*/  IMAD.WIDE R14, R167, 0x40, R4 ;  /* 0x00000040a70e7825 */ /* 0x000fe200078e0204 */
[----:B------:R-:W-:Y:S02]  /*ab70*/  IADD3.X R9, R9, R7, R6, P1, P0 ;  /* 0x0000000709097210 */ /* 0x000fe40000fe0406 */
[----:B------:R-:W-:Y:S01]  /*ab80*/  IADD3 R7, R0, 0x40, RZ ;  /* 0x0000004000077810 */ /* 0x000fe20007ffe0ff */
[----:B------:R-:W-:Y:S05]  /*ab90*/  @P2 BRA `(.L_x_586) ;  /* 0x000000b000002947 */ /* 0x000fea0003800000 */
[----:B------:R-:W-:Y:S01]  /*aba0*/  IMAD R11, R15, c[0x0][0x1e8], RZ ;  /* 0x00007a000f0b7a24 */ /* 0x000fe200078e02ff */
[----:B------:R-:W-:Y:S01]  /*abb0*/  ISETP.GE.AND P1, PT, R0, c[0x0][0x220], PT ;  /* 0x0000880000007a0c */ /* 0x000fe20003f26270 */
[----:B------:R-:W-:Y:S01]  /*abc0*/  IMAD.MOV.U32 R12, RZ, RZ, R26 ;  /* 0x000000ffff0c7224 */ /* 0x000fe200078e001a */
[----:B------:R-:W-:Y:S01]  /*abd0*/  ISETP.GE.AND P0, PT, R7, c[0x0][0x220], PT ;  /* 0x0000880007007a0c */ /* 0x000fe20003f06270 */
[----:B------:R-:W-:-:S02]  /*abe0*/  IMAD R6, R14, c[0x0][0x1ec], R11 ;  /* 0x00007b000e067a24 */ /* 0x000fc400078e020b */
[----:B------:R-:W-:-:S05]  /*abf0*/  IMAD.WIDE.U32 R16, R14, c[0x0][0x1e8], R12 ;  /* 0x00007a000e107a25 */ /* 0x000fca00078e000c */
[----:B------:R-:W-:Y:S02]  /*ac00*/  IADD3 R6, R17, R6, RZ ;  /* 0x0000000611067210 */ /* 0x000fe40007ffe0ff */
[----:B------:R-:W-:-:S04]  /*ac10*/  LEA R10, P2, R16, c[0x0][0x1d0], 0x1 ;  /* 0x00007400100a7a11 */ /* 0x000fc800078408ff */
[----:B------:R-:W-:-:S05]  /*ac20*/  LEA.HI.X R11, R16, c[0x0][0x1d4], R6, 0x1, P2 ;  /* 0x00007500100b7a11 */ /* 0x000fca00010f0c06 */
[----:B------:R1:W-:Y:S04]  /*ac30*/  @!P1 STG.E.128 [R10.64], RZ ;  /* 0x000000ff0a009986 */ /* 0x0003e8000c101d06 */
[----:B------:R1:W-:Y:S02]  /*ac40*/  @!P0 STG.E.128 [R10.64+0x80], RZ ;  /* 0x000080ff0a008986 */ /* 0x0003e4000c101d06 */
.L_x_586:
[----:B------:R-:W-:Y:S05]  /*ac50*/  BSYNC B0 ;  /* 0x0000000000007941 */ /* 0x000fea0003800000 */
.L_x_585:
[----:B-1----:R-:W-:Y:S01]  /*ac60*/  IADD3 R10, R4, 0x10, RZ ;  /* 0x00000010040a7810 */ /* 0x002fe20007ffe0ff */
        /* <DEDUP_REMOVED lines=17> */
.L_x_588:
[----:B------:R-:W-:Y:S05]  /*ad80*/  BSYNC B0 ;  /* 0x0000000000007941 */ /* 0x000fea0003800000 */
.L_x_587:
[----:B------:R-:W-:Y:S01]  /*ad90*/  IADD3 R8, R4, 0x20, RZ ;  /* 0x0000002004087810 */ /* 0x000fe20007ffe0ff */
        /* <DEDUP_REMOVED lines=11> */
[----:B-1----:R-:W-:-:S03]  /*ae50*/  LEA R18, P2, R16, c[0x0][0x1d0], 0x1 ;  /* 0x0000740010127a11 */ /* 0x002fc600078408ff */
[----:B------:R-:W-:-:S04]  /*ae60*/  IMAD R6, R11, c[0x0][0x1ec], R6 ;  /* 0x00007b000b067a24 */ /* 0x000fc800078e0206 */
[----:B------:R-:W-:-:S05]  /*ae70*/  IMAD.IADD R6, R17, 0x1, R6 ;  /* 0x0000000111067824 */ /* 0x000fca00078e0206 */
[----:B------:R-:W-:-:S05]  /*ae80*/  LEA.HI.X R19, R16, c[0x0][0x1d4], R6, 0x1, P2 ;  /* 0x0000750010137a11 */ /* 0x000fca00010f0c06 */
[----:B------:R1:W-:Y:S04]  /*ae90*/  @!P1 STG.E.128 [R18.64], RZ ;  /* 0x000000ff12009986 */ /* 0x0003e8000c101d06 */
[----:B------:R1:W-:Y:S02]  /*aea0*/  @!P0 STG.E.128 [R18.64+0x80], RZ ;  /* 0x000080ff12008986 */ /* 0x0003e4000c101d06 */
.L_x_590:
[----:B------:R-:W-:Y:S05]  /*aeb0*/  BSYNC B0 ;  /* 0x0000000000007941 */ /* 0x000fea0003800000 */
.L_x_589:
[----:B------:R-:W-:Y:S01]  /*aec0*/  IADD3 R6, R4, 0x30, RZ ;  /* 0x0000003004067810 */ /* 0x000fe20007ffe0ff */
[----:B------:R-:W-:Y:S03]  /*aed0*/  BSSY B0, `(.L_x_591) ;  /* 0x0000011000007945 */ /* 0x000fe60003800000 */
[----:B------:R-:W-:-:S13]  /*aee0*/  ISETP.GE.AND P0, PT, R6, R157, PT ;  /* 0x0000009d0600720c */ /* 0x000fda0003f06270 */
[----:B------:R-:W-:Y:S05]  /*aef0*/  @P0 BRA `(.L_x_592) ;  /* 0x000000e000000947 */ /* 0x000fea0003800000 */
[----:B------:R-:W-:Y:S01]  /*af00*/  IADD3 R12, P0, R14, 0x30, RZ ;  /* 0x000000300e0c7810 */ /* 0x000fe20007f1e0ff */
[----:B------:R-:W-:Y:S01]  /*af10*/  IMAD.MOV.U32 R14, RZ, RZ, R26 ;  /* 0x000000ffff0e7224 */ /* 0x000fe200078e001a */
[----:B------:R-:W-:-:S03]  /*af20*/  ISETP.GE.AND P1, PT, R0, c[0x0][0x220], PT ;  /* 0x0000880000007a0c */ /* 0x000fc60003f26270 */
[----:B------:R-:W-:Y:S01]  /*af30*/  IMAD.X R11, RZ, RZ, R15, P0 ;  /* 0x000000ffff0b7224 */ /* 0x000fe200000e060f */
[----:B------:R-:W-:Y:S02]  /*af40*/  MOV R15, R13 ;  /* 0x0000000d000f7202 */ /* 0x000fe40000000f00 */
[----:B------:R-:W-:Y:S01]  /*af50*/  ISETP.GE.AND P0, PT, R7, c[0x0][0x220], PT ;  /* 0x0000880007007a0c */ /* 0x000fe20003f06270 */
[----:B------:R-:W-:Y:S02]  /*af60*/  IMAD R11, R11, c[0x0][0x1e8], RZ ;  /* 0x00007a000b0b7a24 */ /* 0x000fe400078e02ff */
[----:B------:R-:W-:-:S04]  /*af70*/  IMAD.WIDE.U32 R14, R12, c[0x0][0x1e8], R14 ;  /* 0x00007a000c0e7a25 */ /* 0x000fc800078e000e */
[----:B------:R-:W-:Y:S01]  /*af80*/  IMAD R11, R12, c[0x0][0x1ec], R11 ;  /* 0x00007b000c0b7a24 */ /* 0x000fe200078e020b */
[----:B------:R-:W-:-:S03]  /*af90*/  LEA R12, P2, R14, c[0x0][0x1d0], 0x1 ;  /* 0x000074000e0c7a11 */ /* 0x000fc600078408ff */
[----:B------:R-:W-:-:S05]  /*afa0*/  IMAD.IADD R11, R15, 0x1, R11 ;  /* 0x000000010f0b7824 */ /* 0x000fca00078e020b */
[----:B------:R-:W-:-:S05]  /*afb0*/  LEA.HI.X R13, R14, c[0x0][0x1d4], R11, 0x1, P2 ;  /* 0x000075000e0d7a11 */ /* 0x000fca00010f0c0b */
[----:B------:R2:W-:Y:S04]  /*afc0*/  @!P1 STG.E.128 [R12.64], RZ ;  /* 0x000000ff0c009986 */ /* 0x0005e8000c101d06 */
[----:B------:R2:W-:Y:S02]  /*afd0*/  @!P0 STG.E.128 [R12.64+0x80], RZ ;  /* 0x000080ff0c008986 */ /* 0x0005e4000c101d06 */
.L_x_592:
[----:B------:R-:W-:Y:S05]  /*afe0*/  BSYNC B0 ;  /* 0x0000000000007941 */ /* 0x000fea0003800000 */
.L_x_591:
[----:B------:R-:W-:-:S04]  /*aff0*/  ISETP.NE.AND P6, PT, R92, RZ, PT ;  /* 0x000000ff5c00720c */ /* 0x000fc80003fc5270 */
[-C--:B------:R-:W-:Y:S02]  /*b000*/  ISETP.GE.OR P5, PT, R4, R157.reuse, P6 ;  /* 0x0000009d0400720c */ /* 0x080fe400037a6670 */
[-C--:B------:R-:W-:Y:S02]  /*b010*/  ISETP.GE.OR P4, PT, R10, R157.reuse, P6 ;  /* 0x0000009d0a00720c */ /* 0x080fe40003786670 */
[-C--:B------:R-:W-:Y:S02]  /*b020*/  ISETP.GE.OR P3, PT, R8, R157.reuse, P6 ;  /* 0x0000009d0800720c */ /* 0x080fe40003766670 */
[----:B------:R-:W-:-:S07]  /*b030*/  ISETP.GE.OR P6, PT, R6, R157, P6 ;  /* 0x0000009d0600720c */ /* 0x000fce00037c6670 */
[-C--:B------:R-:W-:Y:S02]  /*b040*/  @!P5 IMAD R11, R4, R3.reuse, RZ ;  /* 0x00000003040bd224 */ /* 0x080fe400078e02ff */
[-C--:B------:R-:W-:Y:S02]  /*b050*/  @!P4 IMAD R0, R10, R3.reuse, RZ ;  /* 0x000000030a00c224 */ /* 0x080fe400078e02ff */
[----:B------:R-:W-:Y:S01]  /*b060*/  @!P3 IMAD R4, R8, R3, RZ ;  /* 0x000000030804b224 */ /* 0x000fe200078e02ff */
[CC--:B------:R-:W-:Y:S02]  /*b070*/  @!P5 IADD3 R10, P0, R11.reuse, R2.reuse, RZ ;  /* 0x000000020b0ad210 */ /* 0x0c0fe40007f1e0ff */
[----:B------:R-:W-:Y:S02]  /*b080*/  @!P4 IADD3 R5, P1, R0, R2, RZ ;  /* 0x000000020005c210 */ /* 0x000fe40007f3e0ff */
[----:B------:R-:W-:Y:S02]  /*b090*/  @!P5 LEA.HI.X.SX32 R11, R11, R9, 0x1, P0 ;  /* 0x000000090b0bd211 */ /* 0x000fe400000f0eff */
[----:B------:R-:W-:-:S02]  /*b0a0*/  @!P5 LEA R14, P2, R10, c[0x0][0x200], 0x2 ;  /* 0x000080000a0eda11 */ /* 0x000fc400078410ff */
[----:B------:R-:W-:Y:S02]  /*b0b0*/  @!P3 IADD3 R7, P0, R4, R2, RZ ;  /* 0x000000020407b210 */ /* 0x000fe40007f1e0ff */
[-C--:B------:R-:W-:Y:S02]  /*b0c0*/  @!P4 LEA.HI.X.SX32 R0, R0, R9.reuse, 0x1, P1 ;  /* 0x000000090000c211 */ /* 0x080fe400008f0eff */
[----:B------:R-:W-:Y:S02]  /*b0d0*/  @!P5 LEA.HI.X R15, R10, c[0x0][0x204], R11, 0x2, P2 ;  /* 0x000081000a0fda11 */ /* 0x000fe400010f140b */
[----:B--2---:R-:W-:Y:S02]  /*b0e0*/  @!P4 LEA R12, P1, R5, c[0x0][0x200], 0x2 ;  /* 0x00008000050cca11 */ /* 0x004fe400078210ff */
[----:B------:R-:W-:Y:S02]  /*b0f0*/  @!P3 LEA.HI.X.SX32 R4, R4, R9, 0x1, P0 ;  /* 0x000000090404b211 */ /* 0x000fe400000f0eff */
[----:B------:R-:W-:-:S02]  /*b100*/  @!P3 LEA R10, P0, R7, c[0x0][0x200], 0x2 ;  /* 0x00008000070aba11 */ /* 0x000fc400078010ff */
[----:B------:R-:W-:Y:S01]  /*b110*/  @!P4 LEA.HI.X R13, R5, c[0x0][0x204], R0, 0x2, P1 ;  /* 0x00008100050dca11 */ /* 0x000fe200008f1400 */
[----:B------:R-:W-:Y:S01]  /*b120*/  @!P5 IMAD.MOV.U32 R0, RZ, RZ, 0x7f800000 ;  /* 0x7f800000ff00d424 */ /* 0x000fe200078e00ff */
[----:B------:R-:W-:Y:S01]  /*b130*/  @!P3 LEA.HI.X R11, R7, c[0x0][0x204], R4, 0x2, P0 ;  /* 0x00008100070bba11 */ /* 0x000fe200000f1404 */
[----:B------:R-:W-:Y:S02]  /*b140*/  @!P4 IMAD.MOV.U32 R7, RZ, RZ, 0x7f800000 ;  /* 0x7f800000ff07c424 */ /* 0x000fe400078e00ff */
[----:B------:R-:W-:Y:S01]  /*b150*/  @!P3 IMAD.MOV.U32 R5, RZ, RZ, 0x7f800000 ;  /* 0x7f800000ff05b424 */ /* 0x000fe200078e00ff */
[----:B------:R2:W-:Y:S04]  /*b160*/  @!P5 STG.E [R14.64], R0 ;  /* 0x000000000e00d986 */ /* 0x0005e8000c101906 */
[----:B------:R2:W-:Y:S04]  /*b170*/  @!P4 STG.E [R12.64], R7 ;  /* 0x000000070c00c986 */ /* 0x0005e8000c101906 */
[----:B------:R2:W-:Y:S01]  /*b180*/  @!P3 STG.E [R10.64], R5 ;  /* 0x000000050a00b986 */ /* 0x0005e2000c101906 */
[----:B------:R-:W-:Y:S05]  /*b190*/  @P6 EXIT ;  /* 0x000000000000694d */ /* 0x000fea0003800000 */
[----:B------:R-:W-:-:S05]  /*b1a0*/  IMAD R3, R6, R3, RZ ;  /* 0x0000000306037224 */ /* 0x000fca00078e02ff */
[----:B------:R-:W-:-:S04]  /*b1b0*/  IADD3 R2, P0, R3, R2, RZ ;  /* 0x0000000203027210 */ /* 0x000fc80007f1e0ff */
[----:B------:R-:W-:Y:S02]  /*b1c0*/  LEA.HI.X.SX32 R3, R3, R9, 0x1, P0 ;  /* 0x0000000903037211 */ /* 0x000fe400000f0eff */
[----:B------:R-:W-:-:S04]  /*b1d0*/  LEA R4, P0, R2, c[0x0][0x200], 0x2 ;  /* 0x0000800002047a11 */ /* 0x000fc800078010ff */
[----:B--2---:R-:W-:Y:S01]  /*b1e0*/  LEA.HI.X R5, R2, c[0x0][0x204], R3, 0x2, P0 ;  /* 0x0000810002057a11 */ /* 0x004fe200000f1403 */
[----:B------:R-:W-:-:S05]  /*b1f0*/  IMAD.MOV.U32 R3, RZ, RZ, 0x7f800000 ;  /* 0x7f800000ff037424 */ /* 0x000fca00078e00ff */
[----:B------:R-:W-:Y:S01]  /*b200*/  STG.E [R4.64], R3 ;  /* 0x0000000304007986 */ /* 0x000fe2000c101906 */
[----:B------:R-:W-:Y:S05]  /*b210*/  EXIT ;  /* 0x000000000000794d */ /* 0x000fea0003800000 */
.L_x_593:
        /* <DEDUP_REMOVED lines=14> */
.L_x_1404:


//--------------------- .text._ZN5flash16flash_fwd_kernelI23Flash_fwd_kernel_traitsILi128ELi64ELi64ELi4ELb0ELb0EN7cutlass10bfloat16_tE19Flash_kernel_traitsILi128ELi64ELi64ELi4ES3_EELb0ELb1ELb0ELb0ELb0ELb0ELb1ELb0EEEvNS_16Flash_fwd_paramsE --------------------------
	.section	.text._ZN5flash16flash_fwd_kernelI23Flash_fwd_kernel_traitsILi128ELi64ELi64ELi4ELb0ELb0EN7cutlass10bfloat16_tE19Flash_kernel_traitsILi128ELi64ELi64ELi4ES3_EELb0ELb1ELb0ELb0ELb0ELb0ELb1ELb0EEEvNS_16Flash_fwd_paramsE,"ax",@progbits
	.sectioninfo	@"SHI_REGISTERS=205"
	.align	128
        .global         _ZN5flash16flash_fwd_kernelI23Flash_fwd_kernel_traitsILi128ELi64ELi64ELi4ELb0ELb0EN7cutlass10bfloat16_tE19Flash_kernel_traitsILi128ELi64ELi64ELi4ES3_EELb0ELb1ELb0ELb0ELb0ELb0ELb1ELb0EEEvNS_16Flash_fwd_paramsE
        .type           _ZN5flash16flash_fwd_kernelI23Flash_fwd_kernel_traitsILi128ELi64ELi64ELi4ELb0ELb0EN7cutlass10bfloat16_tE19Flash_kernel_traitsILi128ELi64ELi64ELi4ES3_EELb0ELb1ELb0ELb0ELb0ELb0ELb1ELb0EEEvNS_16Flash_fwd_paramsE,@function
        .size           _ZN5flash16flash_fwd_kernelI23Flash_fwd_kernel_traitsILi128ELi64ELi64ELi4ELb0ELb0EN7cutlass10bfloat16_tE19Flash_kernel_traitsILi128ELi64ELi64ELi4ES3_EELb0ELb1ELb0ELb0ELb0ELb0ELb1ELb0EEEvNS_16Flash_fwd_paramsE,(.L_x_1405 - _ZN5flash16flash_fwd_kernelI23Flash_fwd_kernel_traitsILi128ELi64ELi64ELi4ELb0ELb0EN7cutlass10bfloat16_tE19Flash_kernel_traitsILi128ELi64ELi64ELi4ES3_EELb0ELb1ELb0ELb0ELb0ELb0ELb1ELb0EEEvNS_16Flash_fwd_paramsE)
        .other          _ZN5flash16flash_fwd_kernelI23Flash_fwd_kernel_traitsILi128ELi64ELi64ELi4ELb0ELb0EN7cutlass10bfloat16_tE19Flash_kernel_traitsILi128ELi64ELi64ELi4ES3_EELb0ELb1ELb0ELb0ELb0ELb0ELb1ELb0EEEvNS_16Flash_fwd_paramsE,@"STO_CUDA_ENTRY STV_DEFAULT"
_ZN5flash16flash_fwd_kernelI23Flash_fwd_kernel_traitsILi128ELi64ELi64ELi4ELb0ELb0EN7cutlass10bfloat16_tE19Flash_kernel_traitsILi128ELi64ELi64ELi4ES3_EELb0ELb1ELb0ELb0ELb0ELb0ELb1ELb0EEEvNS_16Flash_fwd_paramsE:
.text._ZN5flash16flash_fwd_kernelI23Flash_fwd_kernel_traitsILi128ELi64ELi64ELi4ELb0ELb0EN7cutlass10bfloat16_tE19Flash_kernel_traitsILi128ELi64ELi64ELi4ES3_EELb0ELb1ELb0ELb0ELb0ELb0ELb1ELb0EEEvNS_16Flash_fwd_paramsE:
        /* <DEDUP_REMOVED lines=33> */
.L_x_594:
[----:B-1-34-:R-:W-:Y:S02]  /*0210*/  MOV R2, c[0x0][0x218] ;  /* 0x0000860000027a02 */ /* 0x01afe40000000f00 */
.L_x_595:
        /* <DEDUP_REMOVED lines=49> */
.L_x_597:
        /* <DEDUP_REMOVED lines=40> */
.L_x_598:
        /* <DEDUP_REMOVED lines=86> */
.L_x_600:
[----:B------:R-:W-:Y:S05]  /*0d10*/  BSYNC B0 ;  /* 0x0000000000007941 */ /* 0x000fea0003800000 */
.L_x_599:
        /* <DEDUP_REMOVED lines=29> */
.L_x_602:
[----:B------:R-:W-:Y:S05]  /*0ef0*/  BSYNC B0 ;  /* 0x0000000000007941 */ /* 0x000fea0003800000 */
.L_x_601:
        /* <DEDUP_REMOVED lines=29> */
.L_x_604:
[----:B------:R-:W-:Y:S05]  /*10d0*/  BSYNC B0 ;  /* 0x0000000000007941 */ /* 0x000fea0003800000 */
.L_x_603:
        /* <DEDUP_REMOVED lines=32> */
.L_x_606:
[----:B------:R-:W-:Y:S05]  /*12e0*/  BSYNC B0 ;  /* 0x0000000000007941 */ /* 0x000fea0003800000 */
.L_x_605:
        /* <DEDUP_REMOVED lines=28> */
.L_x_608:
[----:B------:R-:W-:Y:S05]  /*14b0*/  BSYNC B0 ;  /* 0x0000000000007941 */ /* 0x000fea0003800000 */
.L_x_607:
        /* <DEDUP_REMOVED lines=24> */
.L_x_610:
[----:B------:R-:W-:Y:S05]  /*1640*/  BSYNC B0 ;  /* 0x0000000000007941 */ /* 0x000fea0003800000 */
.L_x_609:
        /* <DEDUP_REMOVED lines=23> */
.L_x_612:
[----:B------:R-:W-:Y:S05]  /*17c0*/  BSYNC B0 ;  /* 0x0000000000007941 */ /* 0x000fea0003800000 */
.L_x_611:
        /* <DEDUP_REMOVED lines=28> */
.L_x_614:
[----:B------:R-:W-:Y:S05]  /*1990*/  BSYNC B0 ;  /* 0x0000000000007941 */ /* 0x000fea0003800000 */
.L_x_613:
        /* <DEDUP_REMOVED lines=66> */
.L_x_616:
[----:B------:R-:W-:Y:S05]  /*1dc0*/  BSYNC B0 ;  /* 0x0000000000007941 */ /* 0x000fea0003800000 */
.L_x_615:
        /* <DEDUP_REMOVED lines=26> */
.L_x_618:
[----:B------:R-:W-:Y:S05]  /*1f70*/  BSYNC B0 ;  /* 0x0000000000007941 */ /* 0x000fea0003800000 */
.L_x_617:
        /* <DEDUP_REMOVED lines=25> */
.L_x_620:
[----:B------:R-:W-:Y:S05]  /*2110*/  BSYNC B0 ;  /* 0x0000000000007941 */ /* 0x000fea0003800000 */
.L_x_619:
        /* <DEDUP_REMOVED lines=30> */
.L_x_622:
[----:B------:R-:W-:Y:S05]  /*2300*/  BSYNC B0 ;  /* 0x0000000000007941 */ /* 0x000fea0003800000 */
.L_x_621:
        /* <DEDUP_REMOVED lines=15> */
[----:B-1----:R-:W1:Y:S04]  /*2400*/  LDSM.16.M88.4 R8, [R146+0x5800] ;  /* 0x005800009208783b */ /* 0x002e680000000200 */
[----:B---3--:R-:W-:Y:S04]  /*2410*/  LDSM.16.M88.4 R20, [R145] ;  /* 0x000000009114783b */ /* 0x008fe80000000200 */
[----:B------:R-:W3:Y:S04]  /*2420*/  LDSM.16.M88.4 R16, [R102+0x4000] ;  /* 0x004000006610783b */ /* 0x000ee80000000200 */
[----:B------:R-:W-:Y:S04]  /*2430*/  LDSM.16.M88.4 R44, [R139+0x4000] ;  /* 0x004000008b2c783b */ /* 0x000fe80000000200 */
[----:B------:R-:W4:Y:S04]  /*2440*/  LDSM.16.M88.4 R36, [R102+0x4800] ;  /* 0x004800006624783b */ /* 0x000f280000000200 */
[----:B------:R-:W1:Y:S04]  /*2450*/  LDSM.16.M88.4 R12, [R102+0x5000] ;  /* 0x00500000660c783b */ /* 0x000e680000000200 */
[----:B------:R-:W-:Y:S01]  /*2460*/  LDSM.16.M88.4 R80, [R142] ;  /* 0x000000008e50783b */ /* 0x000fe20000000200 */
[C---:B-----5:R-:W-:Y:S03]  /*2470*/  HMMA.16816.F32.BF16 R32, R84.reuse, R24, RZ ;  /* 0x000000185420723c */ /* 0x060fe600000418ff */
[----:B------:R-:W-:Y:S04]  /*2480*/  LDSM.16.M88.4 R48, [R102+0x5800] ;  /* 0x005800006630783b */ /* 0x000fe80000000200 */
[----:B------:R-:W-:Y:S01]  /*2490*/  LDSM.16.M88.4 R60, [R147+0x2000] ;  /* 0x00200000933c783b */ /* 0x000fe20000000200 */
[C---:B------:R-:W-:Y:S03]  /*24a0*/  HMMA.16816.F32.BF16 R40, R84.reuse, R52, RZ ;  /* 0x000000345428723c */ /* 0x040fe600000418ff */
[----:B------:R-:W-:Y:S04]  /*24b0*/  LDSM.16.M88.4 R96, [R141+0x800] ;  /* 0x000800008d60783b */ /* 0x000fe80000000200 */
[----:B------:R-:W-:Y:S01]  /*24c0*/  LDSM.16.M88.4 R56, [R102+0x6000] ;  /* 0x006000006638783b */ /* 0x000fe20000000200 */
[C---:B--2---:R-:W-:Y:S03]  /*24d0*/  HMMA.16816.F32.BF16 R72, R84.reuse, R68, RZ ;  /* 0x000000445448723c */ /* 0x044fe600000418ff */
[----:B------:R-:W-:Y:S04]  /*24e0*/  LDSM.16.M88.4 R76, [R141+0x1000] ;  /* 0x001000008d4c783b */ /* 0x000fe80000000200 */
[----:B------:R-:W-:Y:S01]  /*24f0*/  LDSM.16.M88.4 R88, [R146+0x6800] ;  /* 0x006800009258783b */ /* 0x000fe20000000200 */
[C---:B------:R-:W-:Y:S03]  /*2500*/  HMMA.16816.F32.BF16 R24, R84.reuse, R26, RZ ;  /* 0x0000001a5418723c */ /* 0x040fe600000418ff */
[----:B------:R-:W-:Y:S04]  /*2510*/  LDSM.16.M88.4 R92, [R139+0x5800] ;  /* 0x005800008b5c783b */ /* 0x000fe80000000200 */
[----:B------:R-:W0:Y:S01]  /*2520*/  LDGDEPBAR ;  /* 0x00000000000079af */ /* 0x000e220000000000 */
[C---:B------:R-:W-:Y:S08]  /*2530*/  HMMA.16816.F32.BF16 R52, R84.reuse, R54, RZ ;  /* 0x000000365434723c */ /* 0x040ff000000418ff */
[C---:B------:R-:W-:Y:S08]  /*2540*/  HMMA.16816.F32.BF16 R68, R84.reuse, R70, RZ ;  /* 0x000000465444723c */ /* 0x040ff000000418ff */
[C---:B-1----:R-:W-:Y:S08]  /*2550*/  HMMA.16816.F32.BF16 R64, R84.reuse, R8, RZ ;  /* 0x000000085440723c */ /* 0x042ff000000418ff */
[----:B------:R-:W-:Y:S01]  /*2560*/  HMMA.16816.F32.BF16 R84, R84, R10, RZ ;  /* 0x0000000a5454723c */ /* 0x000fe200000418ff */
[----:B------:R-:W1:Y:S07]  /*2570*/  LDSM.16.M88.4 R8, [R143] ;  /* 0x000000008f08783b */ /* 0x000e6e0000000200 */
[C---:B---3--:R-:W-:Y:S08]  /*2580*/  HMMA.16816.F32.BF16 R32, R20.reuse, R16, R32 ;  /* 0x000000101420723c */ /* 0x048ff00000041820 */
[C---:B------:R-:W-:Y:S01]  /*2590*/  HMMA.16816.F32.BF16 R24, R20.reuse, R18, R24 ;  /* 0x000000121418723c */ /* 0x040fe20000041818 */
[----:B------:R-:W2:Y:S07]  /*25a0*/  LDSM.16.M88.4 R16, [R141] ;  /* 0x000000008d10783b */ /* 0x000eae0000000200 */
[C---:B----4-:R-:W-:Y:S08]  /*25b0*/  HMMA.16816.F32.BF16 R40, R20.reuse, R36, R40 ;  /* 0x000000241428723c */ /* 0x050ff00000041828 */
[C---:B------:R-:W-:Y:S01]  /*25c0*/  HMMA.16816.F32.BF16 R52, R20.reuse, R38, R52 ;  /* 0x000000261434723c */ /* 0x040fe20000041834 */
[----:B------:R-:W3:Y:S07]  /*25d0*/  LDSM.16.M88.4 R36, [R139+0x4800] ;  /* 0x004800008b24783b */ /* 0x000eee0000000200 */
[----:B------:R-:W-:Y:S08]  /*25e0*/  HMMA.16816.F32.BF16 R72, R20, R12, R72 ;  /* 0x0000000c1448723c */ /* 0x000ff00000041848 */
[C---:B-1----:R-:W-:Y:S08]  /*25f0*/  HMMA.16816.F32.BF16 R32, R8.reuse, R44, R32 ;  /* 0x0000002c0820723c */ /* 0x042ff00000041820 */
[----:B------:R-:W-:Y:S01]  /*2600*/  HMMA.16816.F32.BF16 R24, R8, R46, R24 ;  /* 0x0000002e0818723c */ /* 0x000fe20000041818 */
[----:B------:R-:W-:Y:S07]  /*2610*/  LDSM.16.M88.4 R44, [R102+0x6800] ;  /* 0x00680000662c783b */ /* 0x000fee0000000200 */
[----:B------:R-:W-:Y:S01]  /*2620*/  HMMA.16816.F32.BF16 R68, R20, R14, R68 ;  /* 0x0000000e1444723c */ /* 0x000fe20000041844 */
[----:B------:R-:W1:Y:S07]  /*2630*/  LDSM.16.M88.4 R12, [R146+0x6000] ;  /* 0x00600000920c783b */ /* 0x000e6e0000000200 */
[----:B--2---:R-:W-:Y:S08]  /*2640*/  HMMA.16816.F32.BF16 R32, R80, R16, R32 ;  /* 0x000000105020723c */ /* 0x004ff00000041820 */
[C---:B------:R-:W-:Y:S08]  /*2650*/  HMMA.16816.F32.BF16 R64, R20.reuse, R48, R64 ;  /* 0x000000301440723c */ /* 0x040ff00000041840 */
[----:B------:R-:W-:Y:S01]  /*2660*/  HMMA.16816.F32.BF16 R84, R20, R50, R84 ;  /* 0x000000321454723c */ /* 0x000fe20000041854 */
[----:B------:R-:W2:Y:S04]  /*2670*/  LDSM.16.M88.4 R20, [R139+0x5000] ;  /* 0x005000008b14783b */ /* 0x000ea80000000200 */
[----:B------:R-:W4:Y:S03]  /*2680*/  LDSM.16.M88.4 R48, [R145+0x2000] ;  /* 0x002000009130783b */ /* 0x000f260000000200 */
[----:B------:R-:W-:Y:S01]  /*2690*/  HMMA.16816.F32.BF16 R24, R80, R18, R24 ;  /* 0x000000125018723c */ /* 0x000fe20000041818 */
[----:B------:R-:W-:Y:S07]  /*26a0*/  LDSM.16.M88.4 R16, [R143+0x2000] ;  /* 0x002000008f10783b */ /* 0x000fee0000000200 */
[C---:B---3--:R-:W-:Y:S08]  /*26b0*/  HMMA.16816.F32.BF16 R40, R8.reuse, R36, R40 ;  /* 0x000000240828723c */ /* 0x048ff00000041828 */
[----:B------:R-:W-:Y:S01]  /*26c0*/  HMMA.16816.F32.BF16 R52, R8, R38, R52 ;  /* 0x000000260834723c */ /* 0x000fe20000041834 */
[----:B------:R-:W3:Y:S07]  /*26d0*/  LDSM.16.M88.4 R36, [R139+0x6000] ;  /* 0x006000008b24783b */ /* 0x000eee0000000200 */
[C---:B-1----:R-:W-:Y:S08]  /*26e0*/  HMMA.16816.F32.BF16 R32, R60.reuse, R12, R32 ;  /* 0x0000000c3c20723c */ /* 0x042ff00000041820 */
[----:B------:R-:W-:Y:S01]  /*26f0*/  HMMA.16816.F32.BF16 R24, R60, R14, R24 ;  /* 0x0000000e3c18723c */ /* 0x000fe20000041818 */
[----:B------:R-:W-:Y:S07]  /*2700*/  LDSM.16.M88.4 R12, [R142+0x2000] ;  /* 0x002000008e0c783b */ /* 0x000fee0000000200 */
[----:B--2---:R-:W-:Y:S08]  /*2710*/  HMMA.16816.F32.BF16 R72, R8, R20, R72 ;  /* 0x000000140848723c */ /* 0x004ff00000041848 */
[----:B------:R-:W-:Y:S08]  /*2720*/  HMMA.16816.F32.BF16 R40, R80, R96, R40 ;  /* 0x000000605028723c */ /* 0x000ff00000041828 */
[----:B----4-:R-:W-:Y:S08]  /*2730*/  HMMA.16816.F32.BF16 R32, R48, R56, R32 ;  /* 0x000000383020723c */ /* 0x010ff00000041820 */
[----:B------:R-:W-:Y:S08]  /*2740*/  HMMA.16816.F32.BF16 R52, R80, R98, R52 ;  /* 0x000000625034723c */ /* 0x000ff00000041834 */
[----:B------:R-:W-:Y:S01]  /*2750*/  HMMA.16816.F32.BF16 R24, R48, R58, R24 ;  /* 0x0000003a3018723c */ /* 0x000fe20000041818 */
[----:B------:R-:W1:Y:S07]  /*2760*/  LDSM.16.M88.4 R56, [R146+0x7000] ;  /* 0x007000009238783b */ /* 0x000e6e0000000200 */
[----:B------:R-:W-:Y:S01]  /*2770*/  HMMA.16816.F32.BF16 R68, R8, R22, R68 ;  /* 0x000000160844723c */ /* 0x000fe20000041844 */
[----:B------:R-:W2:Y:S07]  /*2780*/  LDSM.16.M88.4 R20, [R141+0x2000] ;  /* 0x002000008d14783b */ /* 0x000eae0000000200 */
[----:B------:R-:W-:Y:S08]  /*2790*/  HMMA.16816.F32.BF16 R72, R80, R76, R72 ;  /* 0x0000004c5048723c */ /* 0x000ff00000041848 */
[----:B------:R-:W-:Y:S08]  /*27a0*/  HMMA.16816.F32.BF16 R40, R60, R88, R40 ;  /* 0x000000583c28723c */ /* 0x000ff00000041828 */
[----:B---3--:R-:W-:Y:S08]  /*27b0*/  HMMA.16816.F32.BF16 R32, R16, R36, R32 ;  /* 0x000000241020723c */ /* 0x008ff00000041820 */
[----:B------:R-:W-:Y:S01]  /*27c0*/  HMMA.16816.F32.BF16 R52, R60, R90, R52 ;  /* 0x0000005a3c34723c */ /* 0x000fe20000041834 */
[----:B------:R-:W3:Y:S07]  /*27d0*/  LDSM.16.M88.4 R88, [R141+0x1800] ;  /* 0x001800008d58783b */ /* 0x000eee0000000200 */
[----:B------:R-:W-:Y:S01]  /*27e0*/  HMMA.16816.F32.BF16 R24, R16, R38, R24 ;  /* 0x000000261018723c */ /* 0x000fe20000041818 */
[----:B------:R-:W4:Y:S07]  /*27f0*/  LDSM.16.M88.4 R36, [R102+0x7000] ;  /* 0x007000006624783b */ /* 0x000f2e0000000200 */
[----:B------:R-:W-:Y:S08]  /*2800*/  HMMA.16816.F32.BF16 R64, R8, R92, R64 ;  /* 0x0000005c0840723c */ /* 0x000ff00000041840 */
[----:B------:R-:W-:Y:S01]  /*2810*/  HMMA.16816.F32.BF16 R76, R80, R78, R68 ;  /* 0x0000004e504c723c */ /* 0x000fe20000041844 */
[----:B------:R-:W-:Y:S07]  /*2820*/  LDSM.16.M88.4 R68, [R141+0x2800] ;  /* 0x002800008d44783b */ /* 0x000fee0000000200 */
[----:B-1----:R-:W-:Y:S08]  /*2830*/  HMMA.16816.F32.BF16 R72, R60, R56, R72 ;  /* 0x000000383c48723c */ /* 0x002ff00000041848 */
[----:B------:R-:W-:Y:S08]  /*2840*/  HMMA.16816.F32.BF16 R40, R48, R44, R40 ;  /* 0x0000002c3028723c */ /* 0x000ff00000041828 */
[----:B--2---:R-:W-:Y:S08]  /*2850*/  HMMA.16816.F32.BF16 R32, R12, R20, R32 ;  /* 0x000000140c20723c */ /* 0x004ff00000041820 */
[----:B------:R-:W-:Y:S01]  /*2860*/  HMMA.16816.F32.BF16 R52, R48, R46, R52 ;  /* 0x0000002e3034723c */ /* 0x000fe20000041834 */
[----:B------:R-:W1:Y:S07]  /*2870*/  LDSM.16.M88.4 R44, [R146+0x7800] ;  /* 0x00780000922c783b */ /* 0x000e6e0000000200 */
[----:B------:R-:W-:Y:S01]  /*2880*/  HMMA.16816.F32.BF16 R84, R8, R94, R84 ;  /* 0x0000005e0854723c */ /* 0x000fe20000041854 */
[----:B------:R-:W2:Y:S07]  /*2890*/  LDSM.16.M88.4 R8, [R139+0x6800] ;  /* 0x006800008b08783b */ /* 0x000eae0000000200 */
[----:B---3--:R-:W-:Y:S01]  /*28a0*/  HMMA.16816.F32.BF16 R64, R80, R88, R64 ;  /* 0x000000585040723c */ /* 0x008fe20000041840 */
[----:B------:R-:W-:-:S02]  /*28b0*/  FMUL.FTZ R3, R32, c[0x0][0x2ec] ;  /* 0x0000bb0020037a20 */ /* 0x000fc40000410000 */
[----:B------:R-:W-:Y:S02]  /*28c0*/  FMUL.FTZ R6, R33, c[0x0][0x2ec] ;  /* 0x0000bb0021067a20 */ /* 0x000fe40000410000 */
[----:B------:R-:W-:Y:S02]  /*28d0*/  FMUL.FTZ R5, R34, c[0x0][0x2ec] ;  /* 0x0000bb0022057a20 */ /* 0x000fe40000410000 */
[----:B------:R-:W-:Y:S01]  /*28e0*/  MUFU.TANH R3, R3 ;  /* 0x0000000300037308 */ /* 0x000fe20000002400 */
[----:B------:R-:W-:Y:S01]  /*28f0*/  HMMA.16816.F32.BF16 R24, R12, R22, R24 ;  /* 0x000000160c18723c */ /* 0x000fe20000041818 */
[----:B------:R-:W-:Y:S06]  /*2900*/  LDSM.16.M88.4 R20, [R139+0x7000] ;  /* 0x007000008b14783b */ /* 0x000fec0000000200 */
[----:B------:R-:W3:Y:S01]  /*2910*/  MUFU.TANH R6, R6 ;  /* 0x0000000600067308 */ /* 0x000ee20000002400 */
[----:B------:R-:W-:Y:S07]  /*2920*/  HMMA.16816.F32.BF16 R76, R60, R58, R76 ;  /* 0x0000003a3c4c723c */ /* 0x000fee000004184c */
[----:B------:R-:W-:Y:S01]  /*2930*/  MUFU.TANH R5, R5 ;  /* 0x0000000500057308 */ /* 0x000fe20000002400 */
[----:B----4-:R-:W-:Y:S07]  /*2940*/  HMMA.16816.F32.BF16 R72, R48, R36, R72 ;  /* 0x000000243048723c */ /* 0x010fee0000041848 */
[----:B------:R-:W-:Y:S01]  /*2950*/  FMUL.FTZ R36, R35, c[0x0][0x2ec] ;  /* 0x0000bb0023247a20 */ /* 0x000fe20000410000 */
[----:B------:R-:W-:Y:S01]  /*2960*/  HMMA.16816.F32.BF16 R84, R80, R90, R84 ;  /* 0x0000005a5054723c */ /* 0x000fe20000041854 */
[----:B------:R-:W4:Y:S01]  /*2970*/  LDSM.16.M88.4 R32, [R102+0x7800] ;  /* 0x007800006620783b */ /* 0x000f220000000200 */
[----:B------:R-:W-:-:S02]  /*2980*/  FMUL.FTZ R24, R24, c[0x0][0x2ec] ;  /* 0x0000bb0018187a20 */ /* 0x000fc40000410000 */
[----:B------:R-:W-:Y:S01]  /*2990*/  FMUL.FTZ R25, R25, c[0x0][0x2ec] ;  /* 0x0000bb0019197a20 */ /* 0x000fe20000410000 */
[----:B------:R-:W5:Y:S01]  /*29a0*/  MUFU.TANH R36, R36 ;  /* 0x0000002400247308 */ /* 0x000f620000002400 */
[----:B------:R-:W-:Y:S02]  /*29b0*/  FMUL.FTZ R26, R26, c[0x0][0x2ec] ;  /* 0x0000bb001a1a7a20 */ /* 0x000fe40000410000 */
[----:B-1----:R-:W-:Y:S05]  /*29c0*/  HMMA.16816.F32.BF16 R64, R60, R44, R64 ;  /* 0x0000002c3c40723c */ /* 0x002fea0000041840 */
[----:B------:R-:W1:Y:S03]  /*29d0*/  MUFU.TANH R37, R24 ;  /* 0x0000001800257308 */ /* 0x000e660000002400 */
[----:B------:R-:W-:Y:S05]  /*29e0*/  HMMA.16816.F32.BF16 R76, R48, R38, R76 ;  /* 0x00000026304c723c */ /* 0x000fea000004184c */
[----:B------:R-:W-:Y:S02]  /*29f0*/  MUFU.TANH R56, R25 ;  /* 0x0000001900387308 */ /* 0x000fe40000002400 */
[----:B------:R-:W-:Y:S01]  /*2a00*/  FMUL.FTZ R39, R27, c[0x0][0x2ec] ;  /* 0x0000bb001b277a20 */ /* 0x000fe20000410000 */
[----:B------:R-:W-:Y:S05]  /*2a10*/  HMMA.16816.F32.BF16 R84, R60, R46, R84 ;  /* 0x0000002e3c54723c */ /* 0x000fea0000041854 */
[----:B------:R1:W1:Y:S03]  /*2a20*/  MUFU.TANH R38, R26 ;  /* 0x0000001a00267308 */ /* 0x0002660000002400 */
[C---:B--2---:R-:W-:Y:S05]  /*2a30*/  HMMA.16816.F32.BF16 R40, R16.reuse, R8, R40 ;  /* 0x000000081028723c */ /* 0x044fea0000041828 */
[----:B------:R-:W2:Y:S03]  /*2a40*/  MUFU.TANH R39, R39 ;  /* 0x0000002700277308 */ /* 0x000ea60000002400 */
[----:B------:R-:W-:Y:S01]  /*2a50*/  HMMA.16816.F32.BF16 R52, R16, R10, R52 ;  /* 0x0000000a1034723c */ /* 0x000fe20000041834 */
[----:B------:R-:W-:Y:S04]  /*2a60*/  LDSM.16.M88.4 R8, [R141+0x3000] ;  /* 0x003000008d08783b */ /* 0x000fe80000000200 */
[----:B-1----:R-:W1:Y:S03]  /*2a70*/  LDSM.16.M88.4 R24, [R139+0x7800] ;  /* 0x007800008b18783b */ /* 0x002e660000000200 */
[----:B----4-:R-:W-:Y:S08]  /*2a80*/  HMMA.16816.F32.BF16 R64, R48, R32, R64 ;  /* 0x000000203040723c */ /* 0x010ff00000041840 */
[C---:B------:R-:W-:Y:S08]  /*2a90*/  HMMA.16816.F32.BF16 R72, R16.reuse, R20, R72 ;  /* 0x000000141048723c */ /* 0x040ff00000041848 */
[----:B------:R-:W-:Y:S01]  /*2aa0*/  HMMA.16816.F32.BF16 R76, R16, R22, R76 ;  /* 0x00000016104c723c */ /* 0x000fe2000004184c */
[----:B------:R-:W4:Y:S01]  /*2ab0*/  LDSM.16.M88.4 R20, [R141+0x3800] ;  /* 0x003800008d14783b */ /* 0x000f220000000200 */
[----:B------:R-:W-:-:S06]  /*2ac0*/  DEPBAR.LE SB0, 0x0 ;  /* 0x000080000000791a */ /* 0x000fcc0000000000 */
[----:B------:R-:W-:Y:S08]  /*2ad0*/  HMMA.16816.F32.BF16 R84, R48, R34, R84 ;  /* 0x000000223054723c */ /* 0x000ff00000041854 */
[----:B------:R-:W-:Y:S08]  /*2ae0*/  HMMA.16816.F32.BF16 R40, R12, R68, R40 ;  /* 0x000000440c28723c */ /* 0x000ff00000041828 */
[----:B-1----:R-:W-:Y:S08]  /*2af0*/  HMMA.16816.F32.BF16 R64, R16, R24, R64 ;  /* 0x000000181040723c */ /* 0x002ff00000041840 */
[----:B------:R-:W-:Y:S08]  /*2b00*/  HMMA.16816.F32.BF16 R52, R12, R70, R52 ;  /* 0x000000460c34723c */ /* 0x000ff00000041834 */
[----:B------:R-:W-:Y:S01]  /*2b10*/  HMMA.16816.F32.BF16 R84, R16, R26, R84 ;  /* 0x0000001a1054723c */ /* 0x000fe20000041854 */
[----:B------:R-:W-:-:S02]  /*2b20*/  FMUL.FTZ R40, R40, c[0x0][0x2ec] ;  /* 0x0000bb0028287a20 */ /* 0x000fc40000410000 */
[----:B------:R-:W-:Y:S02]  /*2b30*/  FMUL.FTZ R41, R41, c[0x0][0x2ec] ;  /* 0x0000bb0029297a20 */ /* 0x000fe40000410000 */
[----:B------:R-:W-:Y:S02]  /*2b40*/  FMUL.FTZ R42, R42, c[0x0][0x2ec] ;  /* 0x0000bb002a2a7a20 */ /* 0x000fe40000410000 */
[----:B------:R-:W-:Y:S01]  /*2b50*/  FMUL.FTZ R43, R43, c[0x0][0x2ec] ;  /* 0x0000bb002b2b7a20 */ /* 0x000fe20000410000 */
[----:B------:R-:W-:Y:S01]  /*2b60*/  HMMA.16816.F32.BF16 R76, R12, R10, R76 ;  /* 0x0000000a0c4c723c */ /* 0x000fe2000004184c */
[----:B------:R-:W1:Y:S01]  /*2b70*/  MUFU.TANH R40, R40 ;  /* 0x0000002800287308 */ /* 0x000e620000002400 */
[----:B------:R-:W-:-:S05]  /*2b80*/  IADD3 R18, R100, 0x31, RZ ;  /* 0x0000003164127810 */ /* 0x000fca0007ffe0ff */
[----:B------:R-:W-:Y:S01]  /*2b90*/  IADD3 R11, R31, 0x8, RZ ;  /* 0x000000081f0b7810 */ /* 0x000fe20007ffe0ff */
[C---:B------:R-:W-:Y:S01]  /*2ba0*/  HMMA.16816.F32.BF16 R72, R12.reuse, R8, R72 ;  /* 0x000000080c48723c */ /* 0x040fe20000041848 */
[----:B------:R-:W-:Y:S01]  /*2bb0*/  IADD3 R10, R100, 0x1, RZ ;  /* 0x00000001640a7810 */ /* 0x000fe20007ffe0ff */
[----:B------:R-:W-:Y:S01]  /*2bc0*/  MUFU.TANH R41, R41 ;  /* 0x0000002900297308 */ /* 0x000fe20000002400 */
[----:B------:R-:W-:Y:S01]  /*2bd0*/  IMNMX R102, R11, R30, PT ;  /* 0x0000001e0b667217 */ /* 0x000fe20003800200 */
[----:B------:R-:W-:Y:S01]  /*2be0*/  FMUL.FTZ R32, R54, c[0x0][0x2ec] ;  /* 0x0000bb0036207a20 */ /* 0x000fe20000410000 */
[C---:B------:R-:W-:Y:S01]  /*2bf0*/  ISETP.GE.AND P6, PT, R10.reuse, R103, PT ;  /* 0x000000670a00720c */ /* 0x040fe20003fc6270 */
[----:B------:R-:W-:Y:S01]  /*2c00*/  FMUL.FTZ R33, R55, c[0x0][0x2ec] ;  /* 0x0000bb0037217a20 */ /* 0x000fe20000410000 */
[----:B------:R-:W-:Y:S01]  /*2c10*/  ISETP.GE.AND P2, PT, R10, R102, PT ;  /* 0x000000660a00720c */ /* 0x000fe20003f46270 */
[----:B----4-:R-:W-:Y:S01]  /*2c20*/  HMMA.16816.F32.BF16 R64, R12, R20, R64 ;  /* 0x000000140c40723c */ /* 0x010fe20000041840 */
[----:B------:R-:W-:Y:S01]  /*2c30*/  FMUL.FTZ R8, R52, c[0x0][0x2ec] ;  /* 0x0000bb0034087a20 */ /* 0x000fe20000410000 */
[----:B------:R-:W4:Y:S01]  /*2c40*/  MUFU.TANH R42, R42 ;  /* 0x0000002a002a7308 */ /* 0x000f220000002400 */
[----:B------:R-:W-:Y:S01]  /*2c50*/  IADD3 R10, R100, 0x8, RZ ;  /* 0x00000008640a7810 */ /* 0x000fe20007ffe0ff */
[----:B------:R-:W-:Y:S01]  /*2c60*/  FMUL.FTZ R9, R53, c[0x0][0x2ec] ;  /* 0x0000bb0035097a20 */ /* 0x000fe20000410000 */
[----:B---3--:R-:W-:-:S02]  /*2c70*/  FSEL R19, R6, -INF , !P6 ;  /* 0xff80000006137808 */ /* 0x008fc40007000000 */
[-C--:B------:R-:W-:Y:S01]  /*2c80*/  ISETP.GE.AND P4, PT, R10, R103.reuse, PT ;  /* 0x000000670a00720c */ /* 0x080fe20003f86270 */
[----:B------:R-:W-:Y:S01]  /*2c90*/  HMMA.16816.F32.BF16 R84, R12, R22, R84 ;  /* 0x000000160c54723c */ /* 0x000fe20000041854 */
[----:B------:R-:W-:Y:S01]  /*2ca0*/  FMUL.FTZ R24, R76, c[0x0][0x2ec] ;  /* 0x0000bb004c187a20 */ /* 0x000fe20000410000 */
[----:B------:R-:W3:Y:S01]  /*2cb0*/  MUFU.TANH R8, R8 ;  /* 0x0000000800087308 */ /* 0x000ee20000002400 */
[C---:B------:R-:W-:Y:S01]  /*2cc0*/  IADD3 R11, R100.reuse, 0x9, RZ ;  /* 0x00000009640b7810 */ /* 0x040fe20007ffe0ff */
[----:B------:R-:W-:Y:S01]  /*2cd0*/  FMUL.FTZ R25, R77, c[0x0][0x2ec] ;  /* 0x0000bb004d197a20 */ /* 0x000fe20000410000 */
[----:B------:R-:W-:Y:S01]  /*2ce0*/  IADD3 R6, R100, 0x11, RZ ;  /* 0x0000001164067810 */ /* 0x000fe20007ffe0ff */
[----:B------:R-:W-:Y:S01]  /*2cf0*/  FMUL.FTZ R26, R78, c[0x0][0x2ec] ;  /* 0x0000bb004e1a7a20 */ /* 0x000fe20000410000 */
[-C--:B------:R-:W-:Y:S01]  /*2d00*/  ISETP.GE.AND P0, PT, R10, R102.reuse, PT ;  /* 0x000000660a00720c */ /* 0x080fe20003f06270 */
[----:B------:R-:W-:Y:S01]  /*2d10*/  FMUL.FTZ R72, R72, c[0x0][0x2ec] ;  /* 0x0000bb0048487a20 */ /* 0x000fe20000410000 */
[----:B------:R-:W-:Y:S01]  /*2d20*/  IADD3 R10, R100, 0x10, RZ ;  /* 0x00000010640a7810 */ /* 0x000fe20007ffe0ff */
[----:B------:R-:W1:Y:S01]  /*2d30*/  MUFU.TANH R43, R43 ;  /* 0x0000002b002b7308 */ /* 0x000e620000002400 */
[----:B-----5:R-:W-:Y:S01]  /*2d40*/  FSEL R36, R36, -INF , !P2 ;  /* 0xff80000024247808 */ /* 0x020fe20005000000 */
[----:B------:R-:W-:Y:S01]  /*2d50*/  FMUL.FTZ R73, R73, c[0x0][0x2ec] ;  /* 0x0000bb0049497a20 */ /* 0x000fe20000410000 */
[----:B------:R-:W-:Y:S01]  /*2d60*/  FSEL R37, R37, -INF , !P4 ;  /* 0xff80000025257808 */ /* 0x000fe20006000000 */
[----:B------:R-:W-:Y:S01]  /*2d70*/  FMUL.FTZ R74, R74, c[0x0][0x2ec] ;  /* 0x0000bb004a4a7a20 */ /* 0x000fe20000410000 */
[-C--:B------:R-:W-:Y:S01]  /*2d80*/  ISETP.GE.AND P3, PT, R11, R103.reuse, PT ;  /* 0x000000670b00720c */ /* 0x080fe20003f66270 */
[----:B------:R-:W-:Y:S01]  /*2d90*/  FMUL.FTZ R67, R67, c[0x0][0x2ec] ;  /* 0x0000bb0043437a20 */ /* 0x000fe20000410000 */
[CC--:B------:R-:W-:Y:S01]  /*2da0*/  ISETP.GE.AND P2, PT, R6.reuse, R103.reuse, PT ;  /* 0x000000670600720c */ /* 0x0c0fe20003f46270 */
[----:B------:R-:W5:Y:S01]  /*2db0*/  MUFU.TANH R32, R32 ;  /* 0x0000002000207308 */ /* 0x000f620000002400 */
[-C--:B------:R-:W-:Y:S01]  /*2dc0*/  ISETP.GE.AND P4, PT, R6, R102.reuse, PT ;  /* 0x000000660600720c */ /* 0x080fe20003f86270 */
[----:B------:R-:W-:Y:S01]  /*2dd0*/  FMUL.FTZ R75, R75, c[0x0][0x2ec] ;  /* 0x0000bb004b4b7a20 */ /* 0x000fe20000410000 */
[----:B------:R-:W-:Y:S01]  /*2de0*/  IADD3 R6, R100, 0x18, RZ ;  /* 0x0000001864067810 */ /* 0x000fe20007ffe0ff */
[----:B------:R-:W-:Y:S01]  /*2df0*/  FMUL.FTZ R16, R79, c[0x0][0x2ec] ;  /* 0x0000bb004f107a20 */ /* 0x000fe20000410000 */
[-C--:B------:R-:W-:Y:S01]  /*2e00*/  ISETP.GE.AND P5, PT, R11, R102.reuse, PT ;  /* 0x000000660b00720c */ /* 0x080fe20003fa6270 */
[----:B------:R-:W-:Y:S01]  /*2e10*/  FMUL.FTZ R64, R64, c[0x0][0x2ec] ;  /* 0x0000bb0040407a20 */ /* 0x000fe20000410000 */
[CC--:B------:R-:W-:Y:S01]  /*2e20*/  ISETP.GE.AND P1, PT, R10.reuse, R103.reuse, PT ;  /* 0x000000670a00720c */ /* 0x0c0fe20003f26270 */
[----:B------:R-:W1:Y:S01]  /*2e30*/  MUFU.TANH R9, R9 ;  /* 0x0000000900097308 */ /* 0x000e620000002400 */
[-C--:B------:R-:W-:Y:S01]  /*2e40*/  ISETP.GE.AND P6, PT, R10, R102.reuse, PT ;  /* 0x000000660a00720c */ /* 0x080fe20003fc6270 */
[----:B------:R-:W-:Y:S01]  /*2e50*/  FMUL.FTZ R65, R65, c[0x0][0x2ec] ;  /* 0x0000bb0041417a20 */ /* 0x000fe20000410000 */
[----:B------:R-:W-:Y:S01]  /*2e60*/  IADD3 R10, R100, 0x19, RZ ;  /* 0x00000019640a7810 */ /* 0x000fe20007ffe0ff */
[----:B------:R-:W-:Y:S01]  /*2e70*/  FMUL.FTZ R66, R66, c[0x0][0x2ec] ;  /* 0x0000bb0042427a20 */ /* 0x000fe20000410000 */
[----:B------:R-:W-:Y:S01]  /*2e80*/  FSEL R38, R38, -INF , !P0 ;  /* 0xff80000026267808 */ /* 0x000fe20004000000 */
[----:B------:R-:W-:Y:S01]  /*2e90*/  FMUL.FTZ R84, R84, c[0x0][0x2ec] ;  /* 0x0000bb0054547a20 */ /* 0x000fe20000410000 */
[----:B------:R-:W-:Y:S01]  /*2ea0*/  FSEL R21, R56, -INF , !P3 ;  /* 0xff80000038157808 */ /* 0x000fe20005800000 */
[----:B------:R-:W3:Y:S01]  /*2eb0*/  MUFU.TANH R24, R24 ;  /* 0x0000001800187308 */ /* 0x000ee20000002400 */
[----:B------:R-:W-:Y:S01]  /*2ec0*/  IADD3 R11, R100, 0x20, RZ ;  /* 0x00000020640b7810 */ /* 0x000fe20007ffe0ff */
[----:B------:R-:W-:Y:S01]  /*2ed0*/  FMUL.FTZ R85, R85, c[0x0][0x2ec] ;  /* 0x0000bb0055557a20 */ /* 0x000fe20000410000 */
[----:B------:R-:W-:Y:S01]  /*2ee0*/  ISETP.GE.AND P0, PT, R6, R103, PT ;  /* 0x000000670600720c */ /* 0x000fe20003f06270 */
[----:B------:R-:W-:Y:S01]  /*2ef0*/  FMUL.FTZ R86, R86, c[0x0][0x2ec] ;  /* 0x0000bb0056567a20 */ /* 0x000fe20000410000 */
[----:B------:R-:W-:Y:S01]  /*2f00*/  ISETP.GE.AND P3, PT, R6, R102, PT ;  /* 0x000000660600720c */ /* 0x000fe20003f66270 */
[----:B------:R-:W-:Y:S01]  /*2f10*/  FMUL.FTZ R87, R87, c[0x0][0x2ec] ;  /* 0x0000bb0057577a20 */ /* 0x000fe20000410000 */
[----:B--2---:R-:W-:Y:S01]  /*2f20*/  FSEL R6, R39, -INF , !P5 ;  /* 0xff80000027067808 */ /* 0x004fe20006800000 */
[----:B------:R-:W2:Y:S01]  /*2f30*/  MUFU.TANH R33, R33 ;  /* 0x0000002100217308 */ /* 0x000ea20000002400 */
[----:B-1----:R-:W-:-:S02]  /*2f40*/  FSEL R17, R40, -INF , !P1 ;  /* 0xff80000028117808 */ /* 0x002fc40004800000 */
[CC--:B------:R-:W-:Y:S02]  /*2f50*/  ISETP.GE.AND P5, PT, R10.reuse, R103.reuse, PT ;  /* 0x000000670a00720c */ /* 0x0c0fe40003fa6270 */
[----:B------:R-:W-:Y:S02]  /*2f60*/  ISETP.GE.AND P1, PT, R10, R102, PT ;  /* 0x000000660a00720c */ /* 0x000fe40003f26270 */
[----:B----4-:R-:W-:Y:S01]  /*2f70*/  FSEL R14, R42, -INF , !P6 ;  /* 0xff8000002a0e7808 */ /* 0x010fe20007000000 */
[----:B------:R-:W1:Y:S01]  /*2f80*/  MUFU.TANH R117, R72 ;  /* 0x0000004800757308 */ /* 0x000e620000002400 */
[----:B------:R-:W-:Y:S02]  /*2f90*/  FSEL R13, R41, -INF , !P2 ;  /* 0xff800000290d7808 */ /* 0x000fe40005000000 */
[----:B------:R-:W-:Y:S02]  /*2fa0*/  IADD3 R10, R100, 0x21, RZ ;  /* 0x00000021640a7810 */ /* 0x000fe40007ffe0ff */
[----:B------:R-:W-:-:S02]  /*2fb0*/  ISETP.GE.AND P6, PT, R11, R103, PT ;  /* 0x000000670b00720c */ /* 0x000fc40003fc6270 */
[-C--:B------:R-:W-:Y:S01]  /*2fc0*/  ISETP.GE.AND P2, PT, R11, R102.reuse, PT ;  /* 0x000000660b00720c */ /* 0x080fe20003f46270 */
[----:B------:R-:W4:Y:S01]  /*2fd0*/  MUFU.TANH R116, R67 ;  /* 0x0000004300747308 */ /* 0x000f220000002400 */
[----:B---3--:R-:W-:Y:S02]  /*2fe0*/  FSEL R11, R8, -INF , !P0 ;  /* 0xff800000080b7808 */ /* 0x008fe40004000000 */
[----:B------:R-:W-:Y:S02]  /*2ff0*/  IADD3 R8, R100, 0x28, RZ ;  /* 0x0000002864087810 */ /* 0x000fe40007ffe0ff */
[----:B------:R-:W-:Y:S02]  /*3000*/  FSEL R12, R43, -INF , !P4 ;  /* 0xff8000002b0c7808 */ /* 0x000fe40006000000 */
[C---:B------:R-:W-:Y:S01]  /*3010*/  ISETP.GE.AND P4, PT, R10.reuse, R103, PT ;  /* 0x000000670a00720c */ /* 0x040fe20003f86270 */
[----:B------:R-:W-:Y:S01]  /*3020*/  MUFU.TANH R115, R73 ;  /* 0x0000004900737308 */ /* 0x000fe20000002400 */
[----:B------:R-:W-:-:S02]  /*3030*/  ISETP.GE.AND P0, PT, R10, R102, PT ;  /* 0x000000660a00720c */ /* 0x000fc40003f06270 */
[----:B-----5:R-:W-:Y:S02]  /*3040*/  FSEL R10, R32, -INF , !P3 ;  /* 0xff800000200a7808 */ /* 0x020fe40005800000 */
[----:B------:R-:W-:Y:S02]  /*3050*/  ISETP.GE.AND P3, PT, R8, R103, PT ;  /* 0x000000670800720c */ /* 0x000fe40003f66270 */
[----:B------:R-:W-:Y:S01]  /*3060*/  IADD3 R15, R100, 0x29, RZ ;  /* 0x00000029640f7810 */ /* 0x000fe20007ffe0ff */
[----:B------:R-:W3:Y:S01]  /*3070*/  MUFU.TANH R132, R74 ;  /* 0x0000004a00847308 */ /* 0x000ee20000002400 */
[----:B------:R-:W-:Y:S02]  /*3080*/  FSEL R9, R9, -INF , !P5 ;  /* 0xff80000009097808 */ /* 0x000fe40006800000 */
[----:B------:R-:W-:Y:S02]  /*3090*/  ISETP.GE.AND P5, PT, R8, R102, PT ;  /* 0x000000660800720c */ /* 0x000fe40003fa6270 */
[----:B------:R-:W-:-:S02]  /*30a0*/  FSEL R27, R24, -INF , !P3 ;  /* 0xff800000181b7808 */ /* 0x000fc40005800000 */
[----:B--2---:R-:W-:Y:S01]  /*30b0*/  FSEL R8, R33, -INF , !P1 ;  /* 0xff80000021087808 */ /* 0x004fe20004800000 */
[----:B------:R-:W2:Y:S01]  /*30c0*/  MUFU.TANH R126, R75 ;  /* 0x0000004b007e7308 */ /* 0x000ea20000002400 */
[----:B-1----:R-:W-:Y:S02]  /*30d0*/  FSEL R117, R117, -INF , !P6 ;  /* 0xff80000075757808 */ /* 0x002fe40007000000 */
[-C--:B------:R-:W-:Y:S02]  /*30e0*/  ISETP.GE.AND P3, PT, R18, R102.reuse, PT ;  /* 0x000000661200720c */ /* 0x080fe40003f66270 */
[C---:B------:R-:W-:Y:S02]  /*30f0*/  ISETP.GE.AND P1, PT, R15.reuse, R103, PT ;  /* 0x000000670f00720c */ /* 0x040fe40003f26270 */
[----:B------:R-:W-:Y:S01]  /*3100*/  ISETP.GE.AND P6, PT, R15, R102, PT ;  /* 0x000000660f00720c */ /* 0x000fe20003fc6270 */
[----:B------:R-:W1:Y:S01]  /*3110*/  MUFU.TANH R25, R25 ;  /* 0x0000001900197308 */ /* 0x000e620000002400 */
[----:B------:R-:W-:-:S02]  /*3120*/  IADD3 R15, R100, 0x30, RZ ;  /* 0x00000030640f7810 */ /* 0x000fc40007ffe0ff */
[----:B----4-:R-:W-:Y:S02]  /*3130*/  FSEL R116, R116, -INF , !P3 ;  /* 0xff80000074747808 */ /* 0x010fe40005800000 */
[----:B---3--:R-:W-:Y:S02]  /*3140*/  FSEL R132, R132, -INF , !P2 ;  /* 0xff80000084847808 */ /* 0x008fe40005000000 */
[----:B------:R-:W-:Y:S01]  /*3150*/  FSEL R115, R115, -INF , !P4 ;  /* 0xff80000073737808 */ /* 0x000fe20006000000 */
[----:B------:R-:W3:Y:S01]  /*3160*/  MUFU.TANH R26, R26 ;  /* 0x0000001a001a7308 */ /* 0x000ee20000002400 */
[----:B------:R-:W-:Y:S02]  /*3170*/  ISETP.GE.AND P3, PT, R101, 0x2, PT ;  /* 0x000000026500780c */ /* 0x000fe40003f66270 */
[C---:B------:R-:W-:Y:S02]  /*3180*/  ISETP.GE.AND P2, PT, R15.reuse, R103, PT ;  /* 0x000000670f00720c */ /* 0x040fe40003f46270 */
[----:B------:R-:W-:-:S02]  /*3190*/  ISETP.GE.AND P4, PT, R15, R102, PT ;  /* 0x000000660f00720c */ /* 0x000fc40003f86270 */
[----:B------:R-:W-:Y:S01]  /*31a0*/  IADD3 R15, R100, 0x38, RZ ;  /* 0x00000038640f7810 */ /* 0x000fe20007ffe0ff */
[----:B------:R-:W4:Y:S01]  /*31b0*/  MUFU.TANH R16, R16 ;  /* 0x0000001000107308 */ /* 0x000f220000002400 */
[----:B--2---:R-:W-:Y:S02]  /*31c0*/  FSEL R126, R126, -INF , !P0 ;  /* 0xff8000007e7e7808 */ /* 0x004fe40004000000 */
[----:B-1----:R-:W-:Y:S02]  /*31d0*/  FSEL R25, R25, -INF , !P1 ;  /* 0xff80000019197808 */ /* 0x002fe40004800000 */
[----:B------:R-:W-:Y:S02]  /*31e0*/  ISETP.GE.AND P0, PT, R18, R103, PT ;  /* 0x000000671200720c */ /* 0x000fe40003f06270 */
[----:B------:R-:W-:Y:S01]  /*31f0*/  ISETP.GE.AND P1, PT, R15, R102, PT ;  /* 0x000000660f00720c */ /* 0x000fe20003f26270 */
[----:B------:R-:W1:Y:S01]  /*3200*/  MUFU.TANH R127, R64 ;  /* 0x00000040007f7308 */ /* 0x000e620000002400 */
[----:B---3--:R-:W-:-:S02]  /*3210*/  FSEL R26, R26, -INF , !P5 ;  /* 0xff8000001a1a7808 */ /* 0x008fc40006800000 */
[----:B------:R-:W-:Y:S02]  /*3220*/  ISETP.GE.AND P5, PT, R15, R103, PT ;  /* 0x000000670f00720c */ /* 0x000fe40003fa6270 */
[----:B------:R-:W-:-:S03]  /*3230*/  IADD3 R15, R100, 0x39, RZ ;  /* 0x00000039640f7810 */ /* 0x000fc60007ffe0ff */
[----:B------:R-:W2:Y:S01]  /*3240*/  MUFU.TANH R122, R65 ;  /* 0x00000041007a7308 */ /* 0x000ea20000002400 */
[----:B----4-:R-:W-:Y:S02]  /*3250*/  FSEL R24, R16, -INF , !P6 ;  /* 0xff80000010187808 */ /* 0x010fe40007000000 */
[----:B------:R-:W-:-:S04]  /*3260*/  ISETP.GE.AND P6, PT, R100, R103, PT ;  /* 0x000000676400720c */ /* 0x000fc80003fc6270 */
[----:B------:R-:W-:Y:S01]  /*3270*/  FSEL R3, R3, -INF , !P6 ;  /* 0xff80000003037808 */ /* 0x000fe20007000000 */
[----:B------:R-:W3:Y:S01]  /*3280*/  MUFU.TANH R120, R66 ;  /* 0x0000004200787308 */ /* 0x000ee20000002400 */
[----:B-1----:R-:W-:Y:S01]  /*3290*/  FSEL R127, R127, -INF , !P2 ;  /* 0xff8000007f7f7808 */ /* 0x002fe20005000000 */
[----:B------:R-:W-:Y:S01]  /*32a0*/  BAR.SYNC.DEFER_BLOCKING 0x0 ;  /* 0x0000000000007b1d */ /* 0x000fe20000010000 */
[----:B------:R-:W-:-:S04]  /*32b0*/  ISETP.GE.AND P2, PT, R100, R102, PT ;  /* 0x000000666400720c */ /* 0x000fc80003f46270 */
[----:B------:R-:W-:Y:S01]  /*32c0*/  FSEL R5, R5, -INF , !P2 ;  /* 0xff80000005057808 */ /* 0x000fe20005000000 */
[----:B------:R-:W1:Y:S01]  /*32d0*/  MUFU.TANH R121, R84 ;  /* 0x0000005400797308 */ /* 0x000e620000002400 */
[----:B--2---:R-:W-:Y:S02]  /*32e0*/  FSEL R122, R122, -INF , !P0 ;  /* 0xff8000007a7a7808 */ /* 0x004fe40004000000 */
[----:B------:R-:W-:-:S05]  /*32f0*/  ISETP.GE.AND P0, PT, R15, R102, PT ;  /* 0x000000660f00720c */ /* 0x000fca0003f06270 */
[----:B------:R-:W2:Y:S01]  /*3300*/  MUFU.TANH R119, R85 ;  /* 0x0000005500777308 */ /* 0x000ea20000002400 */
[----:B---3--:R-:W-:Y:S02]  /*3310*/  FSEL R120, R120, -INF , !P4 ;  /* 0xff80000078787808 */ /* 0x008fe40006000000 */
[----:B------:R-:W-:-:S05]  /*3320*/  ISETP.GE.AND P4, PT, R15, R103, PT ;  /* 0x000000670f00720c */ /* 0x000fca0003f86270 */
        /* <DEDUP_REMOVED lines=40> */
[----:B------:R-:W-:Y:S01]  /*35b0*/  @!P2 LEA.HI.X R33, R16, c[0x0][0x16c], R15, 0x1, P6 ;  /* 0x00005b001021aa11 */ /* 0x000fe200030f0c0f */
[----:B------:R1:W-:Y:S01]  /*35c0*/  @P2 STS.128 [R155+0x4800], RZ ;  /* 0x004800ff9b002388 */ /* 0x0003e20000000c00 */
[----:B------:R-:W-:-:S03]  /*35d0*/  @!P2 LEA R40, P4, R7, c[0x0][0x168], 0x1 ;  /* 0x00005a000728aa11 */ /* 0x000fc600078808ff */
        /* <DEDUP_REMOVED lines=8> */
[----:B------:R1:W-:Y:S01]  /*3660*/  @!P1 LDGSTS.E.BYPASS.LTC128B.128 [R155+0x6800], [R30.64+0x80] ;  /* 0x068000801e9b9fae */ /* 0x0003e2000b901d46 */
[----:B--2---:R-:W-:-:S03]  /*3670*/  @!P1 LEA R34, P0, R16, c[0x0][0x168], 0x1 ;  /* 0x00005a0010229a11 */ /* 0x004fc600078008ff */
[----:B------:R1:W-:Y:S01]  /*3680*/  @P2 STS.128 [R155+0x5000], RZ ;  /* 0x005000ff9b002388 */ /* 0x0003e20000000c00 */
[--C-:B------:R-:W-:Y:S01]  /*3690*/  @!P1 LEA.HI.X R35, R16, c[0x0][0x16c], R15.reuse, 0x1, P0 ;  /* 0x00005b0010239a11 */ /* 0x100fe200000f0c0f */
[----:B------:R-:W-:Y:S02]  /*36a0*/  IMAD.X R16, R148, 0x1, R15, P5 ;  /* 0x0000000194107824 */ /* 0x000fe400028e060f */
        /* <DEDUP_REMOVED lines=23> */
.L_x_625:
[----:B------:R-:W-:Y:S05]  /*3820*/  BSYNC B0 ;  /* 0x0000000000007941 */ /* 0x000fea0003800000 */
.L_x_624:
[----:B------:R-:W0:Y:S02]  /*3830*/  LDGDEPBAR ;  /* 0x00000000000079af */ /* 0x000e240000000000 */
.L_x_623:
[----:B------:R-:W-:Y:S02]  /*3840*/  FMNMX.FTZ R16, R3, R19, !PT ;  /* 0x0000001303107209 */ /* 0x000fe40007810000 */
[----:B-1----:R-:W-:Y:S02]  /*3850*/  FMNMX.FTZ R23, R5, R36, !PT ;  /* 0x0000002405177209 */ /* 0x002fe40007810000 */
        /* <DEDUP_REMOVED lines=43> */
[----:B------:R-:W3:Y:S04]  /*3b10*/  LDSM.16.MT88.4 R48, [R138+0xa000] ;  /* 0x00a000008a30783b */ /* 0x000ee80000004200 */
[----:B------:R-:W4:Y:S01]  /*3b20*/  LDSM.16.MT88.4 R56, [R137+0xa000] ;  /* 0x00a000008938783b */ /* 0x000f220000004200 */
        /* <DEDUP_REMOVED lines=14> */
[--C-:B------:R-:W-:Y:S01]  /*3c10*/  FFMA.FTZ R29, R11, c[0x0][0x23c], -R124.reuse ;  /* 0x00008f000b1d7a23 */ /* 0x100fe2000001087c */
[----:B------:R-:W-:Y:S01]  /*3c20*/  LDSM.16.MT88.4 R20, [R136+0x8800] ;  /* 0x008800008814783b */ /* 0x000fe20000004200 */
[----:B------:R-:W-:Y:S01]  /*3c30*/  FFMA.FTZ R0, R9, c[0x0][0x23c], -R124 ;  /* 0x00008f0009007a23 */ /* 0x000fe2000001087c */
[----:B------:R-:W1:Y:S01]  /*3c40*/  MUFU.EX2 R34, R34 ;  /* 0x0000002200227308 */ /* 0x000e620000000800 */
[----:B------:R-:W-:-:S02]  /*3c50*/  FFMA.FTZ R109, R5, c[0x0][0x23c], -R113 ;  /* 0x00008f00056d7a23 */ /* 0x000fc40000010871 */
[--C-:B------:R-:W-:Y:S02]  /*3c60*/  FFMA.FTZ R106, R36, c[0x0][0x23c], -R113.reuse ;  /* 0x00008f00246a7a23 */ /* 0x100fe40000010871 */
[--C-:B------:R-:W-:Y:S02]  /*3c70*/  FFMA.FTZ R104, R38, c[0x0][0x23c], -R113.reuse ;  /* 0x00008f0026687a23 */ /* 0x100fe40000010871 */
[--C-:B------:R-:W-:Y:S01]  /*3c80*/  FFMA.FTZ R33, R6, c[0x0][0x23c], -R113.reuse ;  /* 0x00008f0006217a23 */ /* 0x100fe20000010871 */
[----:B------:R-:W-:Y:S01]  /*3c90*/  MUFU.EX2 R105, R105 ;  /* 0x0000006900697308 */ /* 0x000fe20000000800 */
[----:B------:R-:W2:Y:S01]  /*3ca0*/  LDSM.16.MT88.4 R4, [R136+0xa000] ;  /* 0x00a000008804783b */ /* 0x000ea20000004200 */
[--C-:B------:R-:W-:Y:S02]  /*3cb0*/  FFMA.FTZ R111, R14, c[0x0][0x23c], -R113.reuse ;  /* 0x00008f000e6f7a23 */ /* 0x100fe40000010871 */
[--C-:B------:R-:W-:Y:S02]  /*3cc0*/  FFMA.FTZ R32, R12, c[0x0][0x23c], -R113.reuse ;  /* 0x00008f000c207a23 */ /* 0x100fe40000010871 */
[----:B------:R-:W5:Y:S01]  /*3cd0*/  LDSM.16.MT88.4 R12, [R138+0x8800] ;  /* 0x008800008a0c783b */ /* 0x000f620000004200 */
[--C-:B------:R-:W-:Y:S01]  /*3ce0*/  FFMA.FTZ R108, R10, c[0x0][0x23c], -R113.reuse ;  /* 0x00008f000a6c7a23 */ /* 0x100fe20000010871 */
[----:B------:R-:W3:Y:S01]  /*3cf0*/  MUFU.EX2 R30, R30 ;  /* 0x0000001e001e7308 */ /* 0x000ee20000000800 */
[----:B------:R-:W-:Y:S01]  /*3d00*/  FFMA.FTZ R31, R8, c[0x0][0x23c], -R113 ;  /* 0x00008f00081f7a23 */ /* 0x000fe20000010871 */
[----:B-1----:R-:W-:Y:S01]  /*3d10*/  F2FP.BF16.PACK_AB R64, R34, R107 ;  /* 0x0000006b2240723e */ /* 0x002fe200000010ff */
[----:B------:R-:W1:Y:S01]  /*3d20*/  LDSM.16.MT88.4 R8, [R137+0x8800] ;  /* 0x008800008908783b */ /* 0x000e620000004200 */
[----:B------:R-:W-:-:S02]  /*3d30*/  FFMA.FTZ R35, R17, c[0x0][0x23c], -R124 ;  /* 0x00008f0011237a23 */ /* 0x000fc4000001087c */
[--C-:B------:R-:W-:Y:S01]  /*3d40*/  FFMA.FTZ R114, R117, c[0x0][0x23c], -R124.reuse ;  /* 0x00008f0075727a23 */ /* 0x100fe2000001087c */
[----:B------:R-:W1:Y:S01]  /*3d50*/  LDSM.16.MT88.4 R16, [R140+0x8800] ;  /* 0x008800008c10783b */ /* 0x000e620000004200 */
[----:B------:R-:W-:Y:S01]  /*3d60*/  MUFU.EX2 R109, R109 ;  /* 0x0000006d006d7308 */ /* 0x000fe20000000800 */
[--C-:B------:R-:W-:Y:S02]  /*3d70*/  FFMA.FTZ R117, R115, c[0x0][0x23c], -R124.reuse ;  /* 0x00008f0073757a23 */ /* 0x100fe4000001087c */
[--C-:B------:R-:W-:Y:S02]  /*3d80*/  FFMA.FTZ R125, R126, c[0x0][0x23c], -R113.reuse ;  /* 0x00008f007e7d7a23 */ /* 0x100fe40000010871 */
[--C-:B------:R-:W-:Y:S02]  /*3d90*/  FFMA.FTZ R115, R27, c[0x0][0x23c], -R124.reuse ;  /* 0x00008f001b737a23 */ /* 0x100fe4000001087c */
[----:B------:R-:W-:Y:S01]  /*3da0*/  FFMA.FTZ R118, R25, c[0x0][0x23c], -R124 ;  /* 0x00008f0019767a23 */ /* 0x000fe2000001087c */
[----:B------:R-:W2:Y:S01]  /*3db0*/  MUFU.EX2 R106, R106 ;  /* 0x0000006a006a7308 */ /* 0x000ea20000000800 */
[----:B---3--:R-:W-:Y:S01]  /*3dc0*/  F2FP.BF16.PACK_AB R66, R30, R105 ;  /* 0x000000691e42723e */ /* 0x008fe200000010ff */
[----:B------:R-:W-:-:S02]  /*3dd0*/  FFMA.FTZ R132, R132, c[0x0][0x23c], -R113 ;  /* 0x00008f0084847a23 */ /* 0x000fc40000010871 */
[--C-:B------:R-:W-:Y:S02]  /*3de0*/  FFMA.FTZ R126, R26, c[0x0][0x23c], -R113.reuse ;  /* 0x00008f001a7e7a23 */ /* 0x100fe40000010871 */
[--C-:B------:R-:W-:Y:S02]  /*3df0*/  FFMA.FTZ R123, R24, c[0x0][0x23c], -R113.reuse ;  /* 0x00008f00187b7a23 */ /* 0x100fe40000010871 */
[----:B------:R-:W-:Y:S01]  /*3e00*/  MUFU.EX2 R104, R104 ;  /* 0x0000006800687308 */ /* 0x000fe20000000800 */
[----:B------:R-:W-:Y:S01]  /*3e10*/  LDSM.16.MT88.4 R24, [R138+0x9000] ;  /* 0x009000008a18783b */ /* 0x000fe20000004200 */
[----:B------:R-:W-:Y:S02]  /*3e20*/  FFMA.FTZ R171, R119, c[0x0][0x23c], -R124 ;  /* 0x00008f0077ab7a23 */ /* 0x000fe4000001087c */
[--C-:B------:R-:W-:Y:S02]  /*3e30*/  FFMA.FTZ R116, R116, c[0x0][0x23c], -R113.reuse ;  /* 0x00008f0074747a23 */ /* 0x100fe40000010871 */
[----:B------:R-:W-:-:S02]  /*3e40*/  FFMA.FTZ R112, R112, c[0x0][0x23c], -R113 ;  /* 0x00008f0070707a23 */ /* 0x000fc40000010871 */
[----:B------:R-:W3:Y:S01]  /*3e50*/  MUFU.EX2 R33, R33 ;  /* 0x0000002100217308 */ /* 0x000ee20000000800 */
[----:B--2---:R-:W-:Y:S01]  /*3e60*/  F2FP.BF16.PACK_AB R65, R106, R109 ;  /* 0x0000006d6a41723e */ /* 0x004fe200000010ff */
[----:B------:R-:W-:Y:S02]  /*3e70*/  FFMA.FTZ R169, R110, c[0x0][0x23c], -R113 ;  /* 0x00008f006ea97a23 */ /* 0x000fe40000010871 */
[----:B------:R-:W-:Y:S02]  /*3e80*/  FADD.FTZ R34, R107, R34 ;  /* 0x000000226b227221 */ /* 0x000fe40000010000 */
[----:B------:R-:W-:Y:S02]  /*3e90*/  FADD.FTZ R109, R109, R106 ;  /* 0x0000006a6d6d7221 */ /* 0x000fe40000010000 */
[----:B------:R-:W-:Y:S01]  /*3ea0*/  MUFU.EX2 R35, R35 ;  /* 0x0000002300237308 */ /* 0x000fe20000000800 */
[----:B------:R-:W-:-:S04]  /*3eb0*/  FADD.FTZ R105, R105, R34 ;  /* 0x0000002269697221 */ /* 0x000fc80000010000 */
[----:B------:R-:W-:Y:S01]  /*3ec0*/  FADD.FTZ R30, R30, R105 ;  /* 0x000000691e1e7221 */ /* 0x000fe20000010000 */
[----:B---3--:R-:W-:Y:S02]  /*3ed0*/  F2FP.BF16.PACK_AB R67, R33, R104 ;  /* 0x000000682143723e */ /* 0x008fe400000010ff */
[----:B------:R-:W2:Y:S01]  /*3ee0*/  MUFU.EX2 R2, R2 ;  /* 0x0000000200027308 */ /* 0x000ea20000000800 */
        /* <DEDUP_REMOVED lines=18> */
[C---:B----4-:R-:W-:Y:S02]  /*4010*/  HMMA.16816.F32.BF16 R52, R64.reuse, R56, RZ ;  /* 0x000000384034723c */ /* 0x050fe400000418ff */
[----:B------:R-:W-:Y:S06]  /*4020*/  MUFU.EX2 R115, R115 ;  /* 0x0000007300737308 */ /* 0x000fec0000000800 */
[C---:B------:R-:W-:Y:S02]  /*4030*/  HMMA.16816.F32.BF16 R92, R64.reuse, R94, RZ ;  /* 0x0000005e405c723c */ /* 0x040fe400000418ff */
[----:B------:R-:W-:Y:S06]  /*4040*/  MUFU.EX2 R118, R118 ;  /* 0x0000007600767308 */ /* 0x000fec0000000800 */
[C---:B------:R-:W-:Y:S02]  /*4050*/  HMMA.16816.F32.BF16 R68, R64.reuse, R70, RZ ;  /* 0x000000464044723c */ /* 0x040fe400000418ff */
[----:B------:R-:W-:Y:S06]  /*4060*/  MUFU.EX2 R132, R132 ;  /* 0x0000008400847308 */ /* 0x000fec0000000800 */
[C---:B------:R-:W-:Y:S02]  /*4070*/  HMMA.16816.F32.BF16 R40, R64.reuse, R42, RZ ;  /* 0x0000002a4028723c */ /* 0x040fe400000418ff */
[----:B------:R-:W4:Y:S06]  /*4080*/  MUFU.EX2 R125, R125 ;  /* 0x0000007d007d7308 */ /* 0x000f2c0000000800 */
[C---:B------:R-:W-:Y:S02]  /*4090*/  HMMA.16816.F32.BF16 R48, R64.reuse, R50, RZ ;  /* 0x000000324030723c */ /* 0x040fe400000418ff */
[----:B------:R-:W-:Y:S06]  /*40a0*/  MUFU.EX2 R126, R126 ;  /* 0x0000007e007e7308 */ /* 0x000fec0000000800 */
[C---:B------:R-:W-:Y:S02]  /*40b0*/  HMMA.16816.F32.BF16 R56, R64.reuse, R58, RZ ;  /* 0x0000003a4038723c */ /* 0x040fe400000418ff */
[----:B------:R-:W1:Y:S06]  /*40c0*/  MUFU.EX2 R123, R123 ;  /* 0x0000007b007b7308 */ /* 0x000e6c0000000800 */
[C---:B------:R-:W-:Y:S02]  /*40d0*/  HMMA.16816.F32.BF16 R60, R64.reuse, R4, RZ ;  /* 0x00000004403c723c */ /* 0x040fe400000418ff */
[----:B------:R-:W-:Y:S05]  /*40e0*/  MUFU.EX2 R171, R171 ;  /* 0x000000ab00ab7308 */ /* 0x000fea0000000800 */
[----:B--2---:R-:W-:Y:S01]  /*40f0*/  F2FP.BF16.PACK_AB R4, R2, R35 ;  /* 0x000000230204723e */ /* 0x004fe200000010ff */
[----:B------:R-:W-:Y:S01]  /*4100*/  HMMA.16816.F32.BF16 R64, R64, R6, RZ ;  /* 0x000000064040723c */ /* 0x000fe200000418ff */
[----:B---3--:R-:W-:Y:S01]  /*4110*/  F2FP.BF16.PACK_AB R5, R32, R111 ;  /* 0x0000006f2005723e */ /* 0x008fe200000010ff */
[----:B------:R-:W-:Y:S01]  /*4120*/  MUFU.EX2 R116, R116 ;  /* 0x0000007400747308 */ /* 0x000fe20000000800 */
[----:B------:R-:W-:-:S02]  /*4130*/  FADD.FTZ R35, R35, R30 ;  /* 0x0000001e23237221 */ /* 0x000fc40000010000 */
[----:B------:R-:W-:Y:S02]  /*4140*/  FADD.FTZ R111, R111, R104 ;  /* 0x000000686f6f7221 */ /* 0x000fe40000010000 */
[----:B------:R-:W-:Y:S01]  /*4150*/  F2FP.BF16.PACK_AB R6, R0, R29 ;  /* 0x0000001d0006723e */ /* 0x000fe200000010ff */
[----:B------:R-:W-:Y:S01]  /*4160*/  FADD.FTZ R2, R2, R35 ;  /* 0x0000002302027221 */ /* 0x000fe20000010000 */
[----:B-1----:R-:W-:Y:S01]  /*4170*/  F2FP.BF16.PACK_AB R7, R31, R108 ;  /* 0x0000006c1f07723e */ /* 0x002fe200000010ff */
[----:B------:R-:W-:Y:S01]  /*4180*/  MUFU.EX2 R112, R112 ;  /* 0x0000007000707308 */ /* 0x000fe20000000800 */
[----:B------:R-:W-:Y:S02]  /*4190*/  FADD.FTZ R111, R32, R111 ;  /* 0x0000006f206f7221 */ /* 0x000fe40000010000 */
[----:B------:R-:W-:Y:S02]  /*41a0*/  FADD.FTZ R29, R29, R2 ;  /* 0x000000021d1d7221 */ /* 0x000fe40000010000 */
[----:B------:R-:W-:Y:S01]  /*41b0*/  FADD.FTZ R108, R108, R111 ;  /* 0x0000006f6c6c7221 */ /* 0x000fe20000010000 */
[----:B-----5:R-:W-:Y:S01]  /*41c0*/  HMMA.16816.F32.BF16 R88, R4, R12, R88 ;  /* 0x0000000c0458723c */ /* 0x020fe20000041858 */
        /* <DEDUP_REMOVED lines=19> */
[----:B------:R-:W5:Y:S07]  /*4300*/  LDSM.16.MT88.4 R20, [R137+0x9000] ;  /* 0x009000008914783b */ /* 0x000f6e0000004200 */
        /* <DEDUP_REMOVED lines=21> */
[C---:B-----5:R-:W-:Y:S08]  /*4460*/  HMMA.16816.F32.BF16 R80, R4.reuse, R20, R80 ;  /* 0x000000140450723c */ /* 0x060ff00000041850 */
        /* <DEDUP_REMOVED lines=136> */
[----:B--2---:R-:W3:Y:S04]  /*4cf0*/  LDSM.16.M88.4 R8, [R146+0x4000] ;  /* 0x004000009208783b */ /* 0x004ee80000000200 */
[----:B------:R-:W5:Y:S04]  /*4d00*/  LDSM.16.M88.4 R112, [R146+0x4800] ;  /* 0x004800009270783b */ /* 0x000f680000000200 */
[----:B------:R-:W2:Y:S04]  /*4d10*/  LDSM.16.M88.4 R104, [R146+0x5000] ;  /* 0x005000009268783b */ /* 0x000ea80000000200 */
[----:B------:R-:W2:Y:S04]  /*4d20*/  LDSM.16.M88.4 R124, [R146+0x5800] ;  /* 0x00580000927c783b */ /* 0x000ea80000000200 */
[----:B-1----:R-:W-:Y:S04]  /*4d30*/  LDSM.16.M88.4 R16, [R145] ;  /* 0x000000009110783b */ /* 0x002fe80000000200 */
[----:B------:R-:W1:Y:S04]  /*4d40*/  LDSM.16.M88.4 R120, [R144] ;  /* 0x000000009078783b */ /* 0x000e680000000200 */
[----:B------:R-:W1:Y:S04]  /*4d50*/  LDSM.16.M88.4 R116, [R144+0x800] ;  /* 0x000800009074783b */ /* 0x000e680000000200 */
[----:B------:R-:W1:Y:S04]  /*4d60*/  LDSM.16.M88.4 R24, [R144+0x1000] ;  /* 0x001000009018783b */ /* 0x000e680000000200 */
[----:B----4-:R-:W4:Y:S04]  /*4d70*/  LDSM.16.M88.4 R20, [R144+0x1800] ;  /* 0x001800009014783b */ /* 0x010f280000000200 */
[----:B------:R-:W0:Y:S01]  /*4d80*/  LDGDEPBAR ;  /* 0x00000000000079af */ /* 0x000e220000000000 */
[C---:B---3--:R-:W-:Y:S08]  /*4d90*/  HMMA.16816.F32.BF16 R12, R28.reuse, R8, RZ ;  /* 0x000000081c0c723c */ /* 0x048ff000000418ff */
[C---:B-----5:R-:W-:Y:S08]  /*4da0*/  HMMA.16816.F32.BF16 R4, R28.reuse, R112, RZ ;  /* 0x000000701c04723c */ /* 0x060ff000000418ff */
[C---:B--2---:R-:W-:Y:S08]  /*4db0*/  HMMA.16816.F32.BF16 R108, R28.reuse, R104, RZ ;  /* 0x000000681c6c723c */ /* 0x044ff000000418ff */
[C---:B------:R-:W-:Y:S08]  /*4dc0*/  HMMA.16816.F32.BF16 R8, R28.reuse, R10, RZ ;  /* 0x0000000a1c08723c */ /* 0x040ff000000418ff */
[C---:B------:R-:W-:Y:S08]  /*4dd0*/  HMMA.16816.F32.BF16 R112, R28.reuse, R114, RZ ;  /* 0x000000721c70723c */ /* 0x040ff000000418ff */
[C---:B------:R-:W-:Y:S08]  /*4de0*/  HMMA.16816.F32.BF16 R104, R28.reuse, R106, RZ ;  /* 0x0000006a1c68723c */ /* 0x040ff000000418ff */
[C---:B------:R-:W-:Y:S08]  /*4df0*/  HMMA.16816.F32.BF16 R32, R28.reuse, R124, RZ ;  /* 0x0000007c1c20723c */ /* 0x040ff000000418ff */
[----:B------:R-:W-:Y:S01]  /*4e00*/  HMMA.16816.F32.BF16 R28, R28, R126, RZ ;  /* 0x0000007e1c1c723c */ /* 0x000fe200000418ff */
[----:B------:R-:W-:Y:S07]  /*4e10*/  LDSM.16.M88.4 R124, [R146+0x7800] ;  /* 0x00780000927c783b */ /* 0x000fee0000000200 */
        /* <DEDUP_REMOVED lines=9> */
[C---:B----4-:R-:W-:Y:S08]  /*4eb0*/  HMMA.16816.F32.BF16 R32, R16.reuse, R20, R32 ;  /* 0x000000141020723c */ /* 0x050ff00000041820 */
        /* <DEDUP_REMOVED lines=18> */
[----:B------:R-:W1:Y:S07]  /*4fe0*/  LDSM.16.M88.4 R120, [R147+0x2000] ;  /* 0x002000009378783b */ /* 0x000e6e0000000200 */
[C---:B------:R-:W-:Y:S08]  /*4ff0*/  HMMA.16816.F32.BF16 R108, R16.reuse, R24, R108 ;  /* 0x00000018106c723c */ /* 0x040ff0000004186c */
[C---:B------:R-:W-:Y:S01]  /*5000*/  HMMA.16816.F32.BF16 R104, R16.reuse, R26, R104 ;  /* 0x0000001a1068723c */ /* 0x040fe20000041868 */
[----:B------:R-:W3:Y:S07]  /*5010*/  LDSM.16.M88.4 R24, [R146+0x6000] ;  /* 0x006000009218783b */ /* 0x000eee0000000200 */
[C---:B--2---:R-:W-:Y:S08]  /*5020*/  HMMA.16816.F32.BF16 R32, R16.reuse, R20, R32 ;  /* 0x000000141020723c */ /* 0x044ff00000041820 */
[C---:B------:R-:W-:Y:S01]  /*5030*/  HMMA.16816.F32.BF16 R28, R16.reuse, R22, R28 ;  /* 0x00000016101c723c */ /* 0x040fe2000004181c */
[----:B------:R-:W2:Y:S07]  /*5040*/  LDSM.16.M88.4 R20, [R146+0x6800] ;  /* 0x006800009214783b */ /* 0x000eae0000000200 */
[C---:B------:R-:W-:Y:S08]  /*5050*/  HMMA.16816.F32.BF16 R4, R16.reuse, R116, R4 ;  /* 0x000000741004723c */ /* 0x040ff00000041804 */
[----:B------:R-:W-:Y:S01]  /*5060*/  HMMA.16816.F32.BF16 R112, R16, R118, R112 ;  /* 0x000000761070723c */ /* 0x000fe20000041870 */
[----:B------:R-:W4:Y:S04]  /*5070*/  LDSM.16.M88.4 R16, [R146+0x7000] ;  /* 0x007000009210783b */ /* 0x000f280000000200 */
[----:B------:R-:W-:Y:S03]  /*5080*/  LDSM.16.M88.4 R116, [R144+0x3000] ;  /* 0x003000009074783b */ /* 0x000fe60000000200 */
[C---:B-1----:R-:W-:Y:S08]  /*5090*/  HMMA.16816.F32.BF16 R32, R120.reuse, R124, R32 ;  /* 0x0000007c7820723c */ /* 0x042ff00000041820 */
[C---:B---3--:R-:W-:Y:S08]  /*50a0*/  HMMA.16816.F32.BF16 R12, R120.reuse, R24, R12 ;  /* 0x00000018780c723c */ /* 0x048ff0000004180c */
[C---:B------:R-:W-:Y:S01]  /*50b0*/  HMMA.16816.F32.BF16 R8, R120.reuse, R26, R8 ;  /* 0x0000001a7808723c */ /* 0x040fe20000041808 */
[----:B------:R-:W-:Y:S07]  /*50c0*/  LDSM.16.M88.4 R24, [R144+0x2000] ;  /* 0x002000009018783b */ /* 0x000fee0000000200 */
[C---:B--2---:R-:W-:Y:S08]  /*50d0*/  HMMA.16816.F32.BF16 R4, R120.reuse, R20, R4 ;  /* 0x000000147804723c */ /* 0x044ff00000041804 */
[C---:B------:R-:W-:Y:S01]  /*50e0*/  HMMA.16816.F32.BF16 R112, R120.reuse, R22, R112 ;  /* 0x000000167870723c */ /* 0x040fe20000041870 */
[----:B------:R-:W1:Y:S07]  /*50f0*/  LDSM.16.M88.4 R20, [R145+0x2000] ;  /* 0x002000009114783b */ /* 0x000e6e0000000200 */
[C---:B----4-:R-:W-:Y:S08]  /*5100*/  HMMA.16816.F32.BF16 R108, R120.reuse, R16, R108 ;  /* 0x00000010786c723c */ /* 0x050ff0000004186c */
[C---:B------:R-:W-:Y:S01]  /*5110*/  HMMA.16816.F32.BF16 R104, R120.reuse, R18, R104 ;  /* 0x000000127868723c */ /* 0x040fe20000041868 */
[----:B------:R-:W2:Y:S07]  /*5120*/  LDSM.16.M88.4 R16, [R144+0x2800] ;  /* 0x002800009010783b */ /* 0x000eae0000000200 */
[----:B------:R-:W-:Y:S01]  /*5130*/  HMMA.16816.F32.BF16 R28, R120, R126, R28 ;  /* 0x0000007e781c723c */ /* 0x000fe2000004181c */
[----:B------:R-:W-:Y:S04]  /*5140*/  LDSM.16.M88.4 R120, [R143+0x2000] ;  /* 0x002000008f78783b */ /* 0x000fe80000000200 */
[----:B------:R-:W3:Y:S03]  /*5150*/  LDSM.16.M88.4 R124, [R139+0x6800] ;  /* 0x006800008b7c783b */ /* 0x000ee60000000200 */
[C---:B-1----:R-:W-:Y:S08]  /*5160*/  HMMA.16816.F32.BF16 R12, R20.reuse, R24, R12 ;  /* 0x00000018140c723c */ /* 0x042ff0000004180c */
[C---:B------:R-:W-:Y:S01]  /*5170*/  HMMA.16816.F32.BF16 R8, R20.reuse, R26, R8 ;  /* 0x0000001a1408723c */ /* 0x040fe20000041808 */
[----:B------:R-:W1:Y:S07]  /*5180*/  LDSM.16.M88.4 R24, [R144+0x3800] ;  /* 0x003800009018783b */ /* 0x000e6e0000000200 */
[C---:B--2---:R-:W-:Y:S08]  /*5190*/  HMMA.16816.F32.BF16 R4, R20.reuse, R16, R4 ;  /* 0x000000101404723c */ /* 0x044ff00000041804 */
[C---:B------:R-:W-:Y:S01]  /*51a0*/  HMMA.16816.F32.BF16 R112, R20.reuse, R18, R112 ;  /* 0x000000121470723c */ /* 0x040fe20000041870 */
[----:B------:R-:W2:Y:S07]  /*51b0*/  LDSM.16.M88.4 R16, [R139+0x6000] ;  /* 0x006000008b10783b */ /* 0x000eae0000000200 */
[C---:B------:R-:W-:Y:S08]  /*51c0*/  HMMA.16816.F32.BF16 R108, R20.reuse, R116, R108 ;  /* 0x00000074146c723c */ /* 0x040ff0000004186c */
[----:B------:R-:W-:Y:S01]  /*51d0*/  HMMA.16816.F32.BF16 R104, R20, R118, R104 ;  /* 0x000000761468723c */ /* 0x000fe20000041868 */
[----:B------:R-:W4:Y:S07]  /*51e0*/  LDSM.16.M88.4 R116, [R139+0x7000] ;  /* 0x007000008b74783b */ /* 0x000f2e0000000200 */
[----:B---3--:R-:W-:Y:S08]  /*51f0*/  HMMA.16816.F32.BF16 R4, R120, R124, R4 ;  /* 0x0000007c7804723c */ /* 0x008ff00000041804 */
[C---:B-1----:R-:W-:Y:S08]  /*5200*/  HMMA.16816.F32.BF16 R32, R20.reuse, R24, R32 ;  /* 0x000000181420723c */ /* 0x042ff00000041820 */
[----:B------:R-:W-:Y:S01]  /*5210*/  HMMA.16816.F32.BF16 R28, R20, R26, R28 ;  /* 0x0000001a141c723c */ /* 0x000fe2000004181c */
[----:B------:R-:W-:Y:S04]  /*5220*/  LDSM.16.M88.4 R24, [R142+0x2000] ;  /* 0x002000008e18783b */ /* 0x000fe80000000200 */
[----:B------:R-:W1:Y:S03]  /*5230*/  LDSM.16.M88.4 R20, [R141+0x2000] ;  /* 0x002000008d14783b */ /* 0x000e660000000200 */
[C---:B--2---:R-:W-:Y:S08]  /*5240*/  HMMA.16816.F32.BF16 R12, R120.reuse, R16, R12 ;  /* 0x00000010780c723c */ /* 0x044ff0000004180c */
[C---:B------:R-:W-:Y:S01]  /*5250*/  HMMA.16816.F32.BF16 R8, R120.reuse, R18, R8 ;  /* 0x000000127808723c */ /* 0x040fe20000041808 */
[----:B------:R-:W2:Y:S07]  /*5260*/  LDSM.16.M88.4 R16, [R141+0x2800] ;  /* 0x002800008d10783b */ /* 0x000eae0000000200 */
[C---:B------:R-:W-:Y:S08]  /*5270*/  HMMA.16816.F32.BF16 R112, R120.reuse, R126, R112 ;  /* 0x0000007e7870723c */ /* 0x040ff00000041870 */
[C---:B----4-:R-:W-:Y:S08]  /*5280*/  HMMA.16816.F32.BF16 R108, R120.reuse, R116, R108 ;  /* 0x00000074786c723c */ /* 0x050ff0000004186c */
[----:B------:R-:W-:Y:S08]  /*5290*/  HMMA.16816.F32.BF16 R104, R120, R118, R104 ;  /* 0x000000767868723c */ /* 0x000ff00000041868 */
[C---:B-1----:R-:W-:Y:S08]  /*52a0*/  HMMA.16816.F32.BF16 R12, R24.reuse, R20, R12 ;  /* 0x00000014180c723c */ /* 0x042ff0000004180c */
[C---:B------:R-:W-:Y:S01]  /*52b0*/  HMMA.16816.F32.BF16 R8, R24.reuse, R22, R8 ;  /* 0x000000161808723c */ /* 0x040fe20000041808 */
[----:B------:R-:W1:Y:S07]  /*52c0*/  LDSM.16.M88.4 R20, [R141+0x3000] ;  /* 0x003000008d14783b */ /* 0x000e6e0000000200 */
[C---:B--2---:R-:W-:Y:S08]  /*52d0*/  HMMA.16816.F32.BF16 R4, R24.reuse, R16, R4 ;  /* 0x000000101804723c */ /* 0x044ff00000041804 */
[----:B------:R-:W-:Y:S01]  /*52e0*/  HMMA.16816.F32.BF16 R112, R24, R18, R112 ;  /* 0x000000121870723c */ /* 0x000fe20000041870 */
[----:B------:R-:W-:-:S02]  /*52f0*/  FMUL.FTZ R2, R12, c[0x0][0x2ec] ;  /* 0x0000bb000c027a20 */ /* 0x000fc40000410000 */
[----:B------:R-:W-:Y:S02]  /*5300*/  FMUL.FTZ R16, R13, c[0x0][0x2ec] ;  /* 0x0000bb000d107a20 */ /* 0x000fe40000410000 */
[----:B------:R-:W-:Y:S02]  /*5310*/  FMUL.FTZ R17, R14, c[0x0][0x2ec] ;  /* 0x0000bb000e117a20 */ /* 0x000fe40000410000 */
[----:B------:R-:W-:Y:S01]  /*5320*/  FMUL.FTZ R18, R15, c[0x0][0x2ec] ;  /* 0x0000bb000f127a20 */ /* 0x000fe20000410000 */
[----:B------:R-:W-:Y:S01]  /*5330*/  MUFU.TANH R2, R2 ;  /* 0x0000000200027308 */ /* 0x000fe20000002400 */
[----:B------:R-:W2:Y:S01]  /*5340*/  LDSM.16.M88.4 R12, [R139+0x7800] ;  /* 0x007800008b0c783b */ /* 0x000ea20000000200 */
[----:B------:R-:W-:Y:S02]  /*5350*/  FMUL.FTZ R8, R8, c[0x0][0x2ec] ;  /* 0x0000bb0008087a20 */ /* 0x000fe40000410000 */
[----:B------:R-:W-:Y:S02]  /*5360*/  FMUL.FTZ R10, R10, c[0x0][0x2ec] ;  /* 0x0000bb000a0a7a20 */ /* 0x000fe40000410000 */
[----:B------:R-:W-:-:S02]  /*5370*/  FMUL.FTZ R9, R9, c[0x0][0x2ec] ;  /* 0x0000bb0009097a20 */ /* 0x000fc40000410000 */
[----:B------:R-:W-:Y:S01]  /*5380*/  FMUL.FTZ R4, R4, c[0x0][0x2ec] ;  /* 0x0000bb0004047a20 */ /* 0x000fe20000410000 */
[----:B------:R-:W3:Y:S01]  /*5390*/  MUFU.TANH R18, R18 ;  /* 0x0000001200127308 */ /* 0x000ee20000002400 */
[----:B------:R-:W-:Y:S02]  /*53a0*/  FMUL.FTZ R5, R5, c[0x0][0x2ec] ;  /* 0x0000bb0005057a20 */ /* 0x000fe40000410000 */
[----:B------:R-:W-:Y:S02]  /*53b0*/  FMUL.FTZ R6, R6, c[0x0][0x2ec] ;  /* 0x0000bb0006067a20 */ /* 0x000fe40000410000 */
[----:B------:R-:W-:Y:S01]  /*53c0*/  FMUL.FTZ R125, R7, c[0x0][0x2ec] ;  /* 0x0000bb00077d7a20 */ /* 0x000fe20000410000 */
[C---:B-1----:R-:W-:Y:S02]  /*53d0*/  HMMA.16816.F32.BF16 R108, R24.reuse, R20, R108 ;  /* 0x00000014186c723c */ /* 0x042fe4000004186c */
[----:B------:R-:W-:Y:S05]  /*53e0*/  MUFU.TANH R21, R4 ;  /* 0x0000000400157308 */ /* 0x000fea0000002400 */
[----:B------:R-:W-:Y:S01]  /*53f0*/  FMUL.FTZ R20, R11, c[0x0][0x2ec] ;  /* 0x0000bb000b147a20 */ /* 0x000fe20000410000 */
[----:B------:R-:W-:Y:S02]  /*5400*/  HMMA.16816.F32.BF16 R104, R24, R22, R104 ;  /* 0x000000161868723c */ /* 0x000fe40000041868 */
[----:B------:R-:W-:Y:S08]  /*5410*/  MUFU.TANH R11, R5 ;  /* 0x00000005000b7308 */ /* 0x000ff00000002400 */
[----:B------:R1:W-:Y:S01]  /*5420*/  MUFU.TANH R116, R6 ;  /* 0x0000000600747308 */ /* 0x0003e20000002400 */
[----:B--2---:R-:W-:Y:S07]  /*5430*/  HMMA.16816.F32.BF16 R32, R120, R12, R32 ;  /* 0x0000000c7820723c */ /* 0x004fee0000041820 */
[----:B------:R-:W2:Y:S01]  /*5440*/  MUFU.TANH R8, R8 ;  /* 0x0000000800087308 */ /* 0x000ea20000002400 */
[----:B------:R-:W-:-:S02]  /*5450*/  FMUL.FTZ R108, R108, c[0x0][0x2ec] ;  /* 0x0000bb006c6c7a20 */ /* 0x000fc40000410000 */
[----:B------:R-:W-:Y:S02]  /*5460*/  FMUL.FTZ R109, R109, c[0x0][0x2ec] ;  /* 0x0000bb006d6d7a20 */ /* 0x000fe40000410000 */
[----:B------:R-:W-:Y:S02]  /*5470*/  FMUL.FTZ R110, R110, c[0x0][0x2ec] ;  /* 0x0000bb006e6e7a20 */ /* 0x000fe40000410000 */
[----:B------:R-:W-:Y:S01]  /*5480*/  FMUL.FTZ R12, R113, c[0x0][0x2ec] ;  /* 0x0000bb00710c7a20 */ /* 0x000fe20000410000 */
[----:B-1----:R-:W1:Y:S01]  /*5490*/  LDSM.16.M88.4 R4, [R141+0x3800] ;  /* 0x003800008d04783b */ /* 0x002e620000000200 */
[----:B------:R-:W-:Y:S01]  /*54a0*/  HMMA.16816.F32.BF16 R28, R120, R14, R28 ;  /* 0x0000000e781c723c */ /* 0x000fe2000004181c */
[----:B------:R-:W4:Y:S01]  /*54b0*/  MUFU.TANH R16, R16 ;  /* 0x0000001000107308 */ /* 0x000f220000002400 */
[----:B------:R-:W-:Y:S01]  /*54c0*/  FMUL.FTZ R13, R114, c[0x0][0x2ec] ;  /* 0x0000bb00720d7a20 */ /* 0x000fe20000410000 */
[----:B------:R-:W5:Y:S01]  /*54d0*/  S2R R113, SR_TID.X ;  /* 0x0000000000717919 */ /* 0x000f620000002100 */
[----:B------:R-:W-:Y:S01]  /*54e0*/  FMUL.FTZ R105, R105, c[0x0][0x2ec] ;  /* 0x0000bb0069697a20 */ /* 0x000fe20000410000 */
[----:B------:R-:W-:-:S04]  /*54f0*/  DEPBAR.LE SB0, 0x0 ;  /* 0x000080000000791a */ /* 0x000fc80000000000 */
[----:B------:R-:W-:Y:S01]  /*5500*/  MUFU.TANH R10, R10 ;  /* 0x0000000a000a7308 */ /* 0x000fe20000002400 */
[----:B------:R-:W-:Y:S02]  /*5510*/  FMUL.FTZ R106, R106, c[0x0][0x2ec] ;  /* 0x0000bb006a6a7a20 */ /* 0x000fe40000410000 */
[----:B------:R-:W-:Y:S02]  /*5520*/  FMUL.FTZ R111, R111, c[0x0][0x2ec] ;  /* 0x0000bb006f6f7a20 */ /* 0x000fe40000410000 */
[----:B------:R-:W-:Y:S02]  /*5530*/  FMUL.FTZ R104, R104, c[0x0][0x2ec] ;  /* 0x0000bb0068687a20 */ /* 0x000fe40000410000 */
[----:B------:R-:W-:Y:S01]  /*5540*/  FMUL.FTZ R107, R107, c[0x0][0x2ec] ;  /* 0x0000bb006b6b7a20 */ /* 0x000fe20000410000 */
[----:B------:R2:W-:Y:S08]  /*5550*/  MUFU.TANH R19, R9 ;  /* 0x0000000900137308 */ /* 0x0005f00000002400 */
[----:B------:R-:W-:Y:S01]  /*5560*/  MUFU.TANH R20, R20 ;  /* 0x0000001400147308 */ /* 0x000fe20000002400 */
[----:B-----5:R-:W-:-:S05]  /*5570*/  IMAD.SHL.U32 R15, R113, 0x2, RZ ;  /* 0x00000002710f7824 */ /* 0x020fca00078e00ff */
[----:B------:R-:W-:Y:S01]  /*5580*/  LOP3.LUT R15, R15, 0x6, RZ, 0xc0, !PT ;  /* 0x000000060f0f7812 */ /* 0x000fe200078ec0ff */
[----:B--2---:R-:W-:Y:S01]  /*5590*/  FMUL.FTZ R9, R112, c[0x0][0x2ec] ;  /* 0x0000bb0070097a20 */ /* 0x004fe20000410000 */
[----:B------:R-:W-:Y:S01]  /*55a0*/  MUFU.TANH R125, R125 ;  /* 0x0000007d007d7308 */ /* 0x000fe20000002400 */
[----:B------:R-:W-:Y:S02]  /*55b0*/  FMUL.FTZ R112, R115, c[0x0][0x2ec] ;  /* 0x0000bb0073707a20 */ /* 0x000fe40000410000 */
[----:B------:R-:W-:Y:S01]  /*55c0*/  IMAD R14, R0, 0x40, R15 ;  /* 0x00000040000e7824 */ /* 0x000fe200078e020f */
[----:B-1----:R-:W-:Y:S04]  /*55d0*/  HMMA.16816.F32.BF16 R32, R24, R4, R32 ;  /* 0x000000041820723c */ /* 0x002fe80000041820 */
[C---:B------:R-:W-:Y:S01]  /*55e0*/  IADD3 R15, R14.reuse, 0x1, RZ ;  /* 0x000000010e0f7810 */ /* 0x040fe20007ffe0ff */
[----:B------:R-:W-:Y:S01]  /*55f0*/  MUFU.TANH R9, R9 ;  /* 0x0000000900097308 */ /* 0x000fe20000002400 */
[----:B------:R-:W-:-:S02]  /*5600*/  IADD3 R22, R14, 0x9, RZ ;  /* 0x000000090e167810 */ /* 0x000fc40007ffe0ff */
[CC--:B------:R-:W-:Y:S01]  /*5610*/  ISETP.GE.AND P5, PT, R15.reuse, R103.reuse, PT ;  /* 0x000000670f00720c */ /* 0x0c0fe20003fa6270 */
[----:B------:R-:W-:Y:S01]  /*5620*/  HMMA.16816.F32.BF16 R28, R24, R6, R28 ;  /* 0x00000006181c723c */ /* 0x000fe2000004181c */
[-C--:B------:R-:W-:Y:S02]  /*5630*/  ISETP.GE.AND P6, PT, R15, R102.reuse, PT ;  /* 0x000000660f00720c */ /* 0x080fe40003fc6270 */
[C---:B------:R-:W-:Y:S01]  /*5640*/  IADD3 R15, R14.reuse, 0x8, RZ ;  /* 0x000000080e0f7810 */ /* 0x040fe20007ffe0ff */
[----:B------:R-:W-:Y:S01]  /*5650*/  MUFU.TANH R12, R12 ;  /* 0x0000000c000c7308 */ /* 0x000fe20000002400 */
[----:B------:R-:W-:Y:S02]  /*5660*/  IADD3 R5, R14, 0x10, RZ ;  /* 0x000000100e057810 */ /* 0x000fe40007ffe0ff */
[C---:B------:R-:W-:Y:S02]  /*5670*/  ISETP.GE.AND P4, PT, R15.reuse, R103, PT ;  /* 0x000000670f00720c */ /* 0x040fe40003f86270 */
[----:B------:R-:W-:-:S02]  /*5680*/  ISETP.GE.AND P0, PT, R15, R102, PT ;  /* 0x000000660f00720c */ /* 0x000fc40003f06270 */
[-C--:B------:R-:W-:Y:S01]  /*5690*/  ISETP.GE.AND P3, PT, R22, R103.reuse, PT ;  /* 0x000000671600720c */ /* 0x080fe20003f66270 */
[----:B------:R-:W1:Y:S01]  /*56a0*/  MUFU.TANH R13, R13 ;  /* 0x0000000d000d7308 */ /* 0x000e620000002400 */
[----:B---3--:R-:W-:Y:S02]  /*56b0*/  FSEL R15, R18, -INF , !P6 ;  /* 0xff800000120f7808 */ /* 0x008fe40007000000 */
[----:B------:R-:W-:Y:S01]  /*56c0*/  FSEL R8, R8, -INF , !P4 ;  /* 0xff80000008087808 */ /* 0x000fe20006000000 */
[----:B------:R-:W-:Y:S01]  /*56d0*/  FMUL.FTZ R32, R32, c[0x0][0x2ec] ;  /* 0x0000bb0020207a20 */ /* 0x000fe20000410000 */
[C---:B------:R-:W-:Y:S01]  /*56e0*/  ISETP.GE.AND P6, PT, R5.reuse, R103, PT ;  /* 0x000000670500720c */ /* 0x040fe20003fc6270 */
[----:B------:R-:W-:Y:S01]  /*56f0*/  FMUL.FTZ R34, R34, c[0x0][0x2ec] ;  /* 0x0000bb0022227a20 */ /* 0x000fe20000410000 */
[----:B------:R-:W-:Y:S01]  /*5700*/  ISETP.GE.AND P4, PT, R5, R102, PT ;  /* 0x000000660500720c */ /* 0x000fe20003f86270 */
[----:B------:R-:W2:Y:S01]  /*5710*/  MUFU.TANH R112, R112 ;  /* 0x0000007000707308 */ /* 0x000ea20000002400 */
[----:B----4-:R-:W-:-:S02]  /*5720*/  FSEL R4, R16, -INF , !P5 ;  /* 0xff80000010047808 */ /* 0x010fc40006800000 */
[----:B------:R-:W-:Y:S01]  /*5730*/  IADD3 R5, R14, 0x11, RZ ;  /* 0x000000110e057810 */ /* 0x000fe20007ffe0ff */
[----:B------:R-:W-:Y:S01]  /*5740*/  FMUL.FTZ R29, R29, c[0x0][0x2ec] ;  /* 0x0000bb001d1d7a20 */ /* 0x000fe20000410000 */
[-C--:B------:R-:W-:Y:S01]  /*5750*/  ISETP.GE.AND P5, PT, R22, R102.reuse, PT ;  /* 0x000000661600720c */ /* 0x080fe20003fa6270 */
[----:B------:R-:W-:Y:S01]  /*5760*/  FMUL.FTZ R31, R31, c[0x0][0x2ec] ;  /* 0x0000bb001f1f7a20 */ /* 0x000fe20000410000 */
[----:B------:R-:W-:Y:S01]  /*5770*/  IADD3 R16, R14, 0x18, RZ ;  /* 0x000000180e107810 */ /* 0x000fe20007ffe0ff */
[----:B------:R3:W4:Y:S01]  /*5780*/  MUFU.TANH R124, R108 ;  /* 0x0000006c007c7308 */ /* 0x0007220000002400 */
[----:B------:R-:W-:Y:S02]  /*5790*/  FSEL R18, R21, -INF , !P6 ;  /* 0xff80000015127808 */ /* 0x000fe40007000000 */
[----:B------:R-:W-:Y:S02]  /*57a0*/  FSEL R23, R116, -INF , !P4 ;  /* 0xff80000074177808 */ /* 0x000fe40006000000 */
[----:B------:R-:W-:-:S02]  /*57b0*/  ISETP.GE.AND P6, PT, R16, R102, PT ;  /* 0x000000661000720c */ /* 0x000fc40003fc6270 */
[C---:B------:R-:W-:Y:S01]  /*57c0*/  IADD3 R7, R14.reuse, 0x20, RZ ;  /* 0x000000200e077810 */ /* 0x040fe20007ffe0ff */
[----:B------:R5:W-:Y:S01]  /*57d0*/  MUFU.TANH R120, R109 ;  /* 0x0000006d00787308 */ /* 0x000be20000002400 */
[----:B------:R-:W-:Y:S02]  /*57e0*/  IADD3 R6, R14, 0x21, RZ ;  /* 0x000000210e067810 */ /* 0x000fe40007ffe0ff */
[----:B-1----:R-:W-:Y:S02]  /*57f0*/  FSEL R115, R13, -INF , !P6 ;  /* 0xff8000000d737808 */ /* 0x002fe40007000000 */
[----:B------:R-:W-:-:S03]  /*5800*/  ISETP.GE.AND P6, PT, R6, R103, PT ;  /* 0x000000670600720c */ /* 0x000fc60003fc6270 */
[----:B------:R-:W1:Y:S01]  /*5810*/  MUFU.TANH R121, R110 ;  /* 0x0000006e00797308 */ /* 0x000e620000002400 */
[----:B---3--:R-:W-:Y:S02]  /*5820*/  FMUL.FTZ R108, R33, c[0x0][0x2ec] ;  /* 0x0000bb00216c7a20 */ /* 0x008fe40000410000 */
[----:B------:R-:W-:Y:S01]  /*5830*/  FMUL.FTZ R33, R35, c[0x0][0x2ec] ;  /* 0x0000bb0023217a20 */ /* 0x000fe20000410000 */
[----:B-----5:R-:W-:-:S04]  /*5840*/  FSEL R109, R10, -INF , !P0 ;  /* 0xff8000000a6d7808 */ /* 0x020fc80004000000 */
[----:B------:R-:W-:Y:S01]  /*5850*/  MUFU.TANH R118, R105 ;  /* 0x0000006900767308 */ /* 0x000fe20000002400 */
[----:B------:R-:W-:Y:S02]  /*5860*/  FSEL R10, R19, -INF , !P3 ;  /* 0xff800000130a7808 */ /* 0x000fe40005800000 */
[----:B------:R-:W-:Y:S02]  /*5870*/  IADD3 R19, R14, 0x19, RZ ;  /* 0x000000190e137810 */ /* 0x000fe40007ffe0ff */
[CC--:B------:R-:W-:Y:S02]  /*5880*/  ISETP.GE.AND P0, PT, R5.reuse, R103.reuse, PT ;  /* 0x000000670500720c */ /* 0x0c0fe40003f06270 */
[----:B------:R-:W-:Y:S01]  /*5890*/  ISETP.GE.AND P3, PT, R5, R102, PT ;  /* 0x000000660500720c */ /* 0x000fe20003f66270 */
[----:B------:R-:W3:Y:S01]  /*58a0*/  MUFU.TANH R117, R106 ;  /* 0x0000006a00757308 */ /* 0x000ee20000002400 */
[----:B------:R-:W-:Y:S02]  /*58b0*/  FSEL R5, R20, -INF , !P5 ;  /* 0xff80000014057808 */ /* 0x000fe40006800000 */
[----:B------:R-:W-:-:S02]  /*58c0*/  ISETP.GE.AND P5, PT, R16, R103, PT ;  /* 0x000000671000720c */ /* 0x000fc40003fa6270 */
[-C--:B------:R-:W-:Y:S02]  /*58d0*/  ISETP.GE.AND P4, PT, R19, R103.reuse, PT ;  /* 0x000000671300720c */ /* 0x080fe40003f86270 */
[----:B------:R-:W-:Y:S01]  /*58e0*/  FSEL R16, R11, -INF , !P0 ;  /* 0xff8000000b107808 */ /* 0x000fe20004000000 */
[----:B------:R-:W5:Y:S01]  /*58f0*/  MUFU.TANH R123, R111 ;  /* 0x0000006f007b7308 */ /* 0x000f620000002400 */
[----:B------:R-:W-:Y:S02]  /*5900*/  FSEL R125, R125, -INF , !P3 ;  /* 0xff8000007d7d7808 */ /* 0x000fe40005800000 */
[----:B------:R-:W-:Y:S02]  /*5910*/  FSEL R22, R9, -INF , !P5 ;  /* 0xff80000009167808 */ /* 0x000fe40006800000 */
[----:B------:R-:W-:Y:S02]  /*5920*/  FSEL R20, R12, -INF , !P4 ;  /* 0xff8000000c147808 */ /* 0x000fe40006000000 */
[----:B------:R-:W-:Y:S01]  /*5930*/  ISETP.GE.AND P0, PT, R19, R102, PT ;  /* 0x000000661300720c */ /* 0x000fe20003f06270 */
[----:B------:R-:W3:Y:S01]  /*5940*/  MUFU.TANH R122, R104 ;  /* 0x00000068007a7308 */ /* 0x000ee20000002400 */
[----:B------:R-:W-:-:S02]  /*5950*/  ISETP.GE.AND P3, PT, R7, R103, PT ;  /* 0x000000670700720c */ /* 0x000fc40003f66270 */
[-C--:B------:R-:W-:Y:S02]  /*5960*/  ISETP.GE.AND P5, PT, R7, R102.reuse, PT ;  /* 0x000000660700720c */ /* 0x080fe40003fa6270 */
[----:B------:R-:W-:Y:S02]  /*5970*/  ISETP.GE.AND P4, PT, R6, R102, PT ;  /* 0x000000660600720c */ /* 0x000fe40003f86270 */
[C---:B------:R-:W-:Y:S01]  /*5980*/  IADD3 R7, R14.reuse, 0x28, RZ ;  /* 0x000000280e077810 */ /* 0x040fe20007ffe0ff */
[----:B------:R-:W3:Y:S01]  /*5990*/  MUFU.TANH R119, R107 ;  /* 0x0000006b00777308 */ /* 0x000ee20000002400 */
[----:B------:R-:W-:Y:S02]  /*59a0*/  IADD3 R6, R14, 0x29, RZ ;  /* 0x000000290e067810 */ /* 0x000fe40007ffe0ff */
[----:B--2---:R-:W-:Y:S02]  /*59b0*/  FSEL R21, R112, -INF , !P0 ;  /* 0xff80000070157808 */ /* 0x004fe40004000000 */
[----:B----4-:R-:W-:-:S02]  /*59c0*/  FSEL R124, R124, -INF , !P3 ;  /* 0xff8000007c7c7808 */ /* 0x010fc40005800000 */
[----:B-1----:R-:W-:Y:S01]  /*59d0*/  FSEL R121, R121, -INF , !P5 ;  /* 0xff80000079797808 */ /* 0x002fe20006800000 */
[----:B------:R-:W1:Y:S01]  /*59e0*/  MUFU.TANH R110, R32 ;  /* 0x00000020006e7308 */ /* 0x000e620000002400 */
[CC--:B------:R-:W-:Y:S02]  /*59f0*/  ISETP.GE.AND P0, PT, R7.reuse, R103.reuse, PT ;  /* 0x000000670700720c */ /* 0x0c0fe40003f06270 */
[----:B------:R-:W-:Y:S02]  /*5a00*/  ISETP.GE.AND P3, PT, R7, R102, PT ;  /* 0x000000660700720c */ /* 0x000fe40003f66270 */
[----:B------:R-:W-:Y:S02]  /*5a10*/  ISETP.GE.AND P5, PT, R6, R103, PT ;  /* 0x000000670600720c */ /* 0x000fe40003fa6270 */
[----:B------:R-:W-:Y:S01]  /*5a20*/  IADD3 R7, R14, 0x31, RZ ;  /* 0x000000310e077810 */ /* 0x000fe20007ffe0ff */
[----:B------:R-:W2:Y:S01]  /*5a30*/  MUFU.TANH R105, R34 ;  /* 0x0000002200697308 */ /* 0x000ea20000002400 */
[----:B------:R-:W-:-:S02]  /*5a40*/  FSEL R120, R120, -INF , !P6 ;  /* 0xff80000078787808 */ /* 0x000fc40007000000 */
[-C--:B------:R-:W-:Y:S01]  /*5a50*/  ISETP.GE.AND P6, PT, R6, R102.reuse, PT ;  /* 0x000000660600720c */ /* 0x080fe20003fc6270 */
[----:B------:R-:W-:Y:S01]  /*5a60*/  FMUL.FTZ R6, R28, c[0x0][0x2ec] ;  /* 0x0000bb001c067a20 */ /* 0x000fe20000410000 */
[----:B---3--:R-:W-:Y:S02]  /*5a70*/  FSEL R117, R117, -INF , !P3 ;  /* 0xff80000075757808 */ /* 0x008fe40005800000 */
[----:B------:R-:W-:Y:S01]  /*5a80*/  FSEL R118, R118, -INF , !P5 ;  /* 0xff80000076767808 */ /* 0x000fe20006800000 */
[----:B------:R-:W3:Y:S01]  /*5a90*/  MUFU.TANH R108, R108 ;  /* 0x0000006c006c7308 */ /* 0x000ee20000002400 */
[C---:B------:R-:W-:Y:S02]  /*5aa0*/  ISETP.GE.AND P3, PT, R7.reuse, R103, PT ;  /* 0x000000670700720c */ /* 0x040fe40003f66270 */
[----:B------:R-:W-:Y:S01]  /*5ab0*/  ISETP.GE.AND P5, PT, R7, R102, PT ;  /* 0x000000660700720c */ /* 0x000fe20003fa6270 */
[----:B------:R-:W-:Y:S01]  /*5ac0*/  FMUL.FTZ R7, R30, c[0x0][0x2ec] ;  /* 0x0000bb001e077a20 */ /* 0x000fe20000410000 */
[----:B------:R-:W-:-:S02]  /*5ad0*/  IADD3 R9, R14, 0x30, RZ ;  /* 0x000000300e097810 */ /* 0x000fc40007ffe0ff */
[----:B-----5:R-:W-:Y:S01]  /*5ae0*/  FSEL R123, R123, -INF , !P4 ;  /* 0xff8000007b7b7808 */ /* 0x020fe20006000000 */
[----:B------:R-:W4:Y:S01]  /*5af0*/  MUFU.TANH R33, R33 ;  /* 0x0000002100217308 */ /* 0x000f220000002400 */
[C---:B------:R-:W-:Y:S02]  /*5b00*/  ISETP.GE.AND P4, PT, R9.reuse, R103, PT ;  /* 0x000000670900720c */ /* 0x040fe40003f86270 */
[----:B------:R-:W-:Y:S02]  /*5b10*/  FSEL R122, R122, -INF , !P0 ;  /* 0xff8000007a7a7808 */ /* 0x000fe40004000000 */
[----:B------:R-:W-:Y:S02]  /*5b20*/  ISETP.GE.AND P0, PT, R9, R102, PT ;  /* 0x000000660900720c */ /* 0x000fe40003f06270 */
[----:B------:R-:W-:Y:S01]  /*5b30*/  IADD3 R9, R14, 0x38, RZ ;  /* 0x000000380e097810 */ /* 0x000fe20007ffe0ff */
[----:B------:R-:W5:Y:S01]  /*5b40*/  MUFU.TANH R6, R6 ;  /* 0x0000000600067308 */ /* 0x000f620000002400 */
[----:B------:R-:W-:-:S02]  /*5b50*/  FSEL R119, R119, -INF , !P6 ;  /* 0xff80000077777808 */ /* 0x000fc40007000000 */
[----:B-1----:R-:W-:Y:S02]  /*5b60*/  FSEL R110, R110, -INF , !P4 ;  /* 0xff8000006e6e7808 */ /* 0x002fe40006000000 */
[CC--:B------:R-:W-:Y:S02]  /*5b70*/  ISETP.GE.AND P6, PT, R14.reuse, R103.reuse, PT ;  /* 0x000000670e00720c */ /* 0x0c0fe40003fc6270 */
[C---:B------:R-:W-:Y:S01]  /*5b80*/  ISETP.GE.AND P4, PT, R14.reuse, R102, PT ;  /* 0x000000660e00720c */ /* 0x040fe20003f86270 */
[----:B------:R-:W1:Y:S01]  /*5b90*/  MUFU.TANH R7, R7 ;  /* 0x0000000700077308 */ /* 0x000e620000002400 */
[----:B------:R-:W-:Y:S02]  /*5ba0*/  IADD3 R14, R14, 0x39, RZ ;  /* 0x000000390e0e7810 */ /* 0x000fe40007ffe0ff */
[----:B--2---:R-:W-:Y:S01]  /*5bb0*/  FSEL R105, R105, -INF , !P0 ;  /* 0xff80000069697808 */ /* 0x004fe20004000000 */
[----:B------:R-:W-:Y:S01]  /*5bc0*/  BAR.SYNC.DEFER_BLOCKING 0x0 ;  /* 0x0000000000007b1d */ /* 0x000fe20000010000 */
[----:B------:R-:W-:-:S02]  /*5bd0*/  ISETP.GE.AND P0, PT, R9, R103, PT ;  /* 0x000000670900720c */ /* 0x000fc40003f06270 */
[----:B---3--:R-:W-:Y:S02]  /*5be0*/  FSEL R108, R108, -INF , !P3 ;  /* 0xff8000006c6c7808 */ /* 0x008fe40005800000 */
[-C--:B------:R-:W-:Y:S01]  /*5bf0*/  ISETP.GE.AND P3, PT, R9, R102.reuse, PT ;  /* 0x000000660900720c */ /* 0x080fe20003f66270 */
[----:B------:R-:W2:Y:S01]  /*5c00*/  MUFU.TANH R17, R17 ;  /* 0x0000001100117308 */ /* 0x000ea20000002400 */
[----:B----4-:R-:W-:Y:S02]  /*5c10*/  FSEL R33, R33, -INF , !P5 ;  /* 0xff80000021217808 */ /* 0x010fe40006800000 */
[----:B------:R-:W-:Y:S02]  /*5c20*/  ISETP.GE.AND P5, PT, R14, R103, PT ;  /* 0x000000670e00720c */ /* 0x000fe40003fa6270 */
[----:B-----5:R-:W-:Y:S02]  /*5c30*/  FSEL R103, R6, -INF , !P0 ;  /* 0xff80000006677808 */ /* 0x020fe40004000000 */
[----:B------:R-:W-:Y:S01]  /*5c40*/  ISETP.GE.AND P0, PT, R14, R102, PT ;  /* 0x000000660e00720c */ /* 0x000fe20003f06270 */
[----:B------:R-:W3:Y:S01]  /*5c50*/  MUFU.TANH R106, R29 ;  /* 0x0000001d006a7308 */ /* 0x000ee20000002400 */
[----:B-1----:R-:W-:-:S02]  /*5c60*/  FSEL R102, R7, -INF , !P3 ;  /* 0xff80000007667808 */ /* 0x002fc40005800000 */
[----:B------:R-:W-:Y:S02]  /*5c70*/  ISETP.GE.AND P3, PT, R101, 0x3, PT ;  /* 0x000000036500780c */ /* 0x000fe40003f66270 */
[----:B------:R-:W-:-:S03]  /*5c80*/  FSEL R2, R2, -INF , !P6 ;  /* 0xff80000002027808 */ /* 0x000fc60007000000 */
[----:B------:R-:W1:Y:S01]  /*5c90*/  MUFU.TANH R35, R31 ;  /* 0x0000001f00237308 */ /* 0x000e620000002400 */
[----:B--2---:R-:W-:Y:S02]  /*5ca0*/  FSEL R17, R17, -INF , !P4 ;  /* 0xff80000011117808 */ /* 0x004fe40006000000 */
[----:B---3--:R-:W-:Y:S02]  /*5cb0*/  FSEL R106, R106, -INF , !P5 ;  /* 0xff8000006a6a7808 */ /* 0x008fe40006800000 */
[----:B-1----:R-:W-:-:S03]  /*5cc0*/  FSEL R35, R35, -INF , !P0 ;  /* 0xff80000023237808 */ /* 0x002fc60004000000 */
[----:B------:R-:W-:Y:S05]  /*5cd0*/  @!P3 BRA `(.L_x_627) ;  /* 0x000004a00000b947 */ /* 0x000fea0003800000 */
[----:B------:R-:W-:Y:S01]  /*5ce0*/  IADD3 R6, R101, -0x3, RZ ;  /* 0xfffffffd65067810 */ /* 0x000fe20007ffe0ff */
[----:B------:R1:W-:Y:S01]  /*5cf0*/  @P2 STS.128 [R155+0x4000], RZ ;  /* 0x004000ff9b002388 */ /* 0x0003e20000000c00 */
[----:B------:R-:W-:Y:S02]  /*5d00*/  BSSY B0, `(.L_x_628) ;  /* 0x0000046000007945 */ /* 0x000fe40003800000 */
[----:B------:R-:W-:Y:S01]  /*5d10*/  SHF.R.S32.HI R7, RZ, 0x1f, R6 ;  /* 0x0000001fff077819 */ /* 0x000fe20000011406 */
[----:B------:R-:W-:-:S04]  /*5d20*/  IMAD.WIDE.U32 R12, R6, c[0x0][0x198], RZ ;  /* 0x00006600060c7a25 */ /* 0x000fc800078e00ff */
[----:B------:R-:W-:-:S04]  /*5d30*/  IMAD R7, R7, c[0x0][0x198], RZ ;  /* 0x0000660007077a24 */ /* 0x000fc800078e02ff */
[----:B------:R-:W-:Y:S01]  /*5d40*/  IMAD R7, R6, c[0x0][0x19c], R7 ;  /* 0x0000670006077a24 */ /* 0x000fe200078e0207 */
[----:B------:R-:W-:-:S03]  /*5d50*/  LEA R6, P0, R12, R158, 0x6 ;  /* 0x0000009e0c067211 */ /* 0x000fc600078030ff */
[----:B------:R-:W-:Y:S01]  /*5d60*/  IMAD.IADD R7, R13, 0x1, R7 ;  /* 0x000000010d077824 */ /* 0x000fe200078e0207 */
[C---:B------:R-:W-:Y:S02]  /*5d70*/  @!P2 LEA R30, P5, R6.reuse, c[0x0][0x168], 0x1 ;  /* 0x00005a00061eaa11 */ /* 0x040fe400078a08ff */
[----:B------:R-:W-:Y:S02]  /*5d80*/  @!P1 LEA R126, P4, R6, c[0x0][0x168], 0x1 ;  /* 0x00005a00067e9a11 */ /* 0x000fe400078808ff */
        /* <DEDUP_REMOVED lines=61> */
.L_x_629:
[----:B------:R-:W-:Y:S05]  /*6160*/  BSYNC B0 ;  /* 0x0000000000007941 */ /* 0x000fea0003800000 */
.L_x_628:
[----:B------:R-:W0:Y:S02]  /*6170*/  LDGDEPBAR ;  /* 0x00000000000079af */ /* 0x000e240000000000 */
.L_x_627:
        /* <DEDUP_REMOVED lines=26> */
[----:B--2---:R-:W-:Y:S02]  /*6320*/  FMNMX.FTZ R12, R108, R7, !PT ;  /* 0x000000076c0c7209 */ /* 0x004fe40007810000 */
[----:B------:R-:W-:Y:S02]  /*6330*/  @P3 IADD3 R168, R101, -0x3, RZ ;  /* 0xfffffffd65a83810 */ /* 0x000fe40007ffe0ff */
[----:B------:R-:W-:-:S04]  /*6340*/  FMNMX.FTZ R7, R103, R12, !PT ;  /* 0x0000000c67077209 */ /* 0x000fc80007810000 */
[----:B------:R-:W-:Y:S02]  /*6350*/  FMNMX.FTZ R14, R106, R7, !PT ;  /* 0x000000076a0e7209 */ /* 0x000fe40007810000 */
[----:B------:R-:W-:-:S03]  /*6360*/  FMNMX.FTZ R7, R33, R6, !PT ;  /* 0x0000000621077209 */ /* 0x000fc60007810000 */
[----:B------:R-:W2:Y:S01]  /*6370*/  SHFL.BFLY PT, R9, R14, 0x2, 0x1f ;  /* 0x0c401f000e097f89 */ /* 0x000ea200000e0000 */
[----:B------:R-:W-:-:S04]  /*6380*/  FMNMX.FTZ R12, R102, R7, !PT ;  /* 0x00000007660c7209 */ /* 0x000fc80007810000 */
[----:B------:R-:W-:-:S05]  /*6390*/  FMNMX.FTZ R12, R35, R12, !PT ;  /* 0x0000000c230c7209 */ /* 0x000fca0007810000 */
[----:B------:R-:W3:Y:S01]  /*63a0*/  SHFL.BFLY PT, R7, R12, 0x2, 0x1f ;  /* 0x0c401f000c077f89 */ /* 0x000ee200000e0000 */
[----:B--2---:R-:W-:-:S05]  /*63b0*/  FMNMX.FTZ R9, R14, R9, !PT ;  /* 0x000000090e097209 */ /* 0x004fca0007810000 */
[----:B-1----:R-:W1:Y:S01]  /*63c0*/  SHFL.BFLY PT, R24, R9, 0x1, 0x1f ;  /* 0x0c201f0009187f89 */ /* 0x002e6200000e0000 */
[----:B---3--:R-:W-:-:S05]  /*63d0*/  FMNMX.FTZ R7, R12, R7, !PT ;  /* 0x000000070c077209 */ /* 0x008fca0007810000 */
[----:B------:R-:W2:Y:S01]  /*63e0*/  SHFL.BFLY PT, R6, R7, 0x1, 0x1f ;  /* 0x0c201f0007067f89 */ /* 0x000ea200000e0000 */
[----:B-1----:R-:W-:-:S04]  /*63f0*/  FMNMX.FTZ R24, R9, R24, !PT ;  /* 0x0000001809187209 */ /* 0x002fc80007810000 */
[C---:B------:R-:W-:Y:S01]  /*6400*/  FSETP.NEU.FTZ.AND P1, PT, R24.reuse, -INF , PT ;  /* 0xff8000001800780b */ /* 0x040fe20003f3d000 */
[----:B------:R-:W-:-:S05]  /*6410*/  FMUL.FTZ R107, R24, c[0x0][0x23c] ;  /* 0x00008f00186b7a20 */ /* 0x000fca0000410000 */
[----:B------:R-:W-:-:S05]  /*6420*/  FSEL R107, R107, RZ, P1 ;  /* 0x000000ff6b6b7208 */ /* 0x000fca0000800000 */
[--C-:B------:R-:W-:Y:S01]  /*6430*/  FFMA.FTZ R31, R2, c[0x0][0x23c], -R107.reuse ;  /* 0x00008f00021f7a23 */ /* 0x100fe2000001086b */
[----:B--2---:R-:W-:Y:S01]  /*6440*/  FMNMX.FTZ R2, R7, R6, !PT ;  /* 0x0000000607027209 */ /* 0x004fe20007810000 */
[--C-:B------:R-:W-:Y:S01]  /*6450*/  FFMA.FTZ R27, R8, c[0x0][0x23c], -R107.reuse ;  /* 0x00008f00081b7a23 */ /* 0x100fe2000001086b */
[----:B------:R-:W-:Y:S01]  /*6460*/  FSEL R7, R24, RZ, P1 ;  /* 0x000000ff18077208 */ /* 0x000fe20000800000 */
[--C-:B------:R-:W-:Y:S01]  /*6470*/  FFMA.FTZ R26, R10, c[0x0][0x23c], -R107.reuse ;  /* 0x00008f000a1a7a23 */ /* 0x100fe2000001086b */
[C---:B------:R-:W-:Y:S01]  /*6480*/  FSETP.NEU.FTZ.AND P0, PT, R2.reuse, -INF , PT ;  /* 0xff8000000200780b */ /* 0x040fe20003f1d000 */
[----:B------:R-:W-:Y:S01]  /*6490*/  FMUL.FTZ R104, R2, c[0x0][0x23c] ;  /* 0x00008f0002687a20 */ /* 0x000fe20000410000 */
[----:B------:R-:W1:Y:S01]  /*64a0*/  LDSM.16.MT88.4 R8, [R140+0x8000] ;  /* 0x008000008c08783b */ /* 0x000e620000004200 */
[----:B------:R-:W-:Y:S01]  /*64b0*/  FFMA.FTZ R28, R4, c[0x0][0x23c], -R107 ;  /* 0x00008f00041c7a23 */ /* 0x000fe2000001086b */
[----:B------:R-:W-:Y:S01]  /*64c0*/  FSEL R4, R2, RZ, P0 ;  /* 0x000000ff02047208 */ /* 0x000fe20000000000 */
[----:B------:R-:W-:Y:S01]  /*64d0*/  FADD.FTZ R34, R100, -R7 ;  /* 0x8000000764227221 */ /* 0x000fe20000010000 */
[----:B------:R-:W-:Y:S01]  /*64e0*/  FSEL R104, R104, RZ, P0 ;  /* 0x000000ff68687208 */ /* 0x000fe20000000000 */
[----:B------:R-:W-:Y:S01]  /*64f0*/  MUFU.EX2 R31, R31 ;  /* 0x0000001f001f7308 */ /* 0x000fe20000000800 */
[----:B------:R-:W-:-:S02]  /*6500*/  FFMA.FTZ R100, R18, c[0x0][0x23c], -R107 ;  /* 0x00008f0012647a23 */ /* 0x000fc4000001086b */
[----:B------:R-:W-:Y:S02]  /*6510*/  FADD.FTZ R3, R3, -R4 ;  /* 0x8000000403037221 */ /* 0x000fe40000010000 */
[--C-:B------:R-:W-:Y:S02]  /*6520*/  FFMA.FTZ R25, R15, c[0x0][0x23c], -R104.reuse ;  /* 0x00008f000f197a23 */ /* 0x100fe40000010868 */
[----:B------:R-:W2:Y:S01]  /*6530*/  LDSM.16.MT88.4 R12, [R138+0x8000] ;  /* 0x008000008a0c783b */ /* 0x000ea20000004200 */
[--C-:B------:R-:W-:Y:S01]  /*6540*/  FFMA.FTZ R32, R17, c[0x0][0x23c], -R104.reuse ;  /* 0x00008f0011207a23 */ /* 0x100fe20000010868 */
[----:B------:R-:W3:Y:S01]  /*6550*/  MUFU.EX2 R28, R28 ;  /* 0x0000001c001c7308 */ /* 0x000ee20000000800 */
[----:B------:R-:W-:Y:S02]  /*6560*/  FFMA.FTZ R29, R109, c[0x0][0x23c], -R104 ;  /* 0x00008f006d1d7a23 */ /* 0x000fe40000010868 */
[----:B------:R-:W-:Y:S02]  /*6570*/  FMUL.FTZ R34, R34, c[0x0][0x23c] ;  /* 0x00008f0022227a20 */ /* 0x000fe40000410000 */
[----:B------:R-:W-:-:S02]  /*6580*/  FMUL.FTZ R3, R3, c[0x0][0x23c] ;  /* 0x00008f0003037a20 */ /* 0x000fc40000410000 */
[--C-:B------:R-:W-:Y:S01]  /*6590*/  FFMA.FTZ R30, R5, c[0x0][0x23c], -R104.reuse ;  /* 0x00008f00051e7a23 */ /* 0x100fe20000010868 */
[----:B------:R-:W-:Y:S01]  /*65a0*/  MUFU.EX2 R27, R27 ;  /* 0x0000001b001b7308 */ /* 0x000fe20000000800 */
[--C-:B------:R-:W-:Y:S02]  /*65b0*/  FFMA.FTZ R109, R16, c[0x0][0x23c], -R107.reuse ;  /* 0x00008f00106d7a23 */ /* 0x100fe4000001086b */
[----:B------:R-:W-:Y:S01]  /*65c0*/  LDSM.16.MT88.4 R16, [R136+0xa000] ;  /* 0x00a000008810783b */ /* 0x000fe20000004200 */
[--C-:B------:R-:W-:Y:S02]  /*65d0*/  FFMA.FTZ R111, R22, c[0x0][0x23c], -R107.reuse ;  /* 0x00008f00166f7a23 */ /* 0x100fe4000001086b */
[----:B------:R-:W-:Y:S02]  /*65e0*/  FFMA.FTZ R112, R20, c[0x0][0x23c], -R107 ;  /* 0x00008f0014707a23 */ /* 0x000fe4000001086b */
[----:B------:R-:W4:Y:S01]  /*65f0*/  MUFU.EX2 R26, R26 ;  /* 0x0000001a001a7308 */ /* 0x000f220000000800 */
[----:B---3--:R-:W-:Y:S01]  /*6600*/  F2FP.BF16.PACK_AB R4, R28, R31 ;  /* 0x0000001f1c04723e */ /* 0x008fe200000010ff */
[----:B------:R-:W-:-:S02]  /*6610*/  FFMA.FTZ R113, R23, c[0x0][0x23c], -R104 ;  /* 0x00008f0017717a23 */ /* 0x000fc40000010868 */
[--C-:B------:R-:W-:Y:S02]  /*6620*/  FFMA.FTZ R116, R125, c[0x0][0x23c], -R104.reuse ;  /* 0x00008f007d747a23 */ /* 0x100fe40000010868 */
[--C-:B------:R-:W-:Y:S02]  /*6630*/  FFMA.FTZ R115, R115, c[0x0][0x23c], -R104.reuse ;  /* 0x00008f0073737a23 */ /* 0x100fe40000010868 */
[----:B------:R-:W-:Y:S01]  /*6640*/  MUFU.EX2 R32, R32 ;  /* 0x0000002000207308 */ /* 0x000fe20000000800 */
[----:B------:R-:W-:Y:S02]  /*6650*/  FFMA.FTZ R114, R21, c[0x0][0x23c], -R104 ;  /* 0x00008f0015727a23 */ /* 0x000fe40000010868 */
[----:B------:R-:W-:Y:S01]  /*6660*/  LDSM.16.MT88.4 R20, [R137+0x8800] ;  /* 0x008800008914783b */ /* 0x000fe20000004200 */
[--C-:B------:R-:W-:Y:S02]  /*6670*/  FFMA.FTZ R125, R120, c[0x0][0x23c], -R107.reuse ;  /* 0x00008f00787d7a23 */ /* 0x100fe4000001086b */
[----:B------:R-:W-:-:S02]  /*6680*/  FFMA.FTZ R127, R118, c[0x0][0x23c], -R107 ;  /* 0x00008f00767f7a23 */ /* 0x000fc4000001086b */
[----:B------:R-:W3:Y:S01]  /*6690*/  MUFU.EX2 R25, R25 ;  /* 0x0000001900197308 */ /* 0x000ee20000000800 */
[----:B----4-:R-:W-:Y:S01]  /*66a0*/  F2FP.BF16.PACK_AB R6, R26, R27 ;  /* 0x0000001b1a06723e */ /* 0x010fe200000010ff */
[--C-:B------:R-:W-:Y:S02]  /*66b0*/  FFMA.FTZ R120, R122, c[0x0][0x23c], -R107.reuse ;  /* 0x00008f007a787a23 */ /* 0x100fe4000001086b */
[--C-:B------:R-:W-:Y:S02]  /*66c0*/  FFMA.FTZ R118, R121, c[0x0][0x23c], -R104.reuse ;  /* 0x00008f0079767a23 */ /* 0x100fe40000010868 */
[----:B------:R-:W-:Y:S02]  /*66d0*/  FFMA.FTZ R124, R124, c[0x0][0x23c], -R107 ;  /* 0x00008f007c7c7a23 */ /* 0x000fe4000001086b */
[----:B------:R-:W-:Y:S01]  /*66e0*/  MUFU.EX2 R29, R29 ;  /* 0x0000001d001d7308 */ /* 0x000fe20000000800 */
[--C-:B------:R-:W-:Y:S02]  /*66f0*/  FFMA.FTZ R121, R123, c[0x0][0x23c], -R104.reuse ;  /* 0x00008f007b797a23 */ /* 0x100fe40000010868 */
[----:B------:R-:W-:-:S02]  /*6700*/  FFMA.FTZ R117, R117, c[0x0][0x23c], -R104 ;  /* 0x00008f0075757a23 */ /* 0x000fc40000010868 */
[--C-:B------:R-:W-:Y:S02]  /*6710*/  FFMA.FTZ R122, R119, c[0x0][0x23c], -R104.reuse ;  /* 0x00008f00777a7a23 */ /* 0x100fe40000010868 */
[--C-:B------:R-:W-:Y:S01]  /*6720*/  FFMA.FTZ R119, R108, c[0x0][0x23c], -R107.reuse ;  /* 0x00008f006c777a23 */ /* 0x100fe2000001086b */
[----:B------:R-:W4:Y:S01]  /*6730*/  MUFU.EX2 R34, R34 ;  /* 0x0000002200227308 */ /* 0x000f220000000800 */
[----:B---3--:R-:W-:Y:S01]  /*6740*/  F2FP.BF16.PACK_AB R5, R25, R32 ;  /* 0x000000201905723e */ /* 0x008fe200000010ff */
[----:B------:R-:W-:Y:S02]  /*6750*/  FFMA.FTZ R108, R33, c[0x0][0x23c], -R104 ;  /* 0x00008f00216c7a23 */ /* 0x000fe40000010868 */
[--C-:B------:R-:W-:Y:S02]  /*6760*/  FFMA.FTZ R110, R110, c[0x0][0x23c], -R107.reuse ;  /* 0x00008f006e6e7a23 */ /* 0x100fe4000001086b */
[--C-:B------:R-:W-:Y:S02]  /*6770*/  FFMA.FTZ R103, R103, c[0x0][0x23c], -R107.reuse ;  /* 0x00008f0067677a23 */ /* 0x100fe4000001086b */
[----:B------:R-:W3:Y:S01]  /*6780*/  MUFU.EX2 R3, R3 ;  /* 0x0000000300037308 */ /* 0x000ee20000000800 */
[----:B------:R-:W-:-:S02]  /*6790*/  FFMA.FTZ R106, R106, c[0x0][0x23c], -R107 ;  /* 0x00008f006a6a7a23 */ /* 0x000fc4000001086b */
[--C-:B------:R-:W-:Y:S02]  /*67a0*/  FFMA.FTZ R105, R105, c[0x0][0x23c], -R104.reuse ;  /* 0x00008f0069697a23 */ /* 0x100fe40000010868 */
[--C-:B------:R-:W-:Y:S02]  /*67b0*/  FFMA.FTZ R33, R102, c[0x0][0x23c], -R104.reuse ;  /* 0x00008f0066217a23 */ /* 0x100fe40000010868 */
[----:B------:R-:W-:Y:S01]  /*67c0*/  FFMA.FTZ R35, R35, c[0x0][0x23c], -R104 ;  /* 0x00008f0023237a23 */ /* 0x000fe20000010868 */
[----:B------:R-:W5:Y:S01]  /*67d0*/  MUFU.EX2 R30, R30 ;  /* 0x0000001e001e7308 */ /* 0x000f620000000800 */
[-C--:B----4-:R-:W-:Y:S02]  /*67e0*/  FMUL.FTZ R96, R96, R34.reuse ;  /* 0x0000002260607220 */ /* 0x090fe40000410000 */
[-C--:B------:R-:W-:Y:S02]  /*67f0*/  FMUL.FTZ R97, R97, R34.reuse ;  /* 0x0000002261617220 */ /* 0x080fe40000410000 */
[----:B------:R-:W-:-:S02]  /*6800*/  FMUL.FTZ R92, R92, R34 ;  /* 0x000000225c5c7220 */ /* 0x000fc40000410000 */
[-C--:B------:R-:W-:Y:S01]  /*6810*/  FMUL.FTZ R93, R93, R34.reuse ;  /* 0x000000225d5d7220 */ /* 0x080fe20000410000 */
[----:B------:R-:W-:Y:S01]  /*6820*/  MUFU.EX2 R100, R100 ;  /* 0x0000006400647308 */ /* 0x000fe20000000800 */
[-C--:B---3--:R-:W-:Y:S02]  /*6830*/  FMUL.FTZ R98, R98, R3.reuse ;  /* 0x0000000362627220 */ /* 0x088fe40000410000 */
[-C--:B------:R-:W-:Y:S02]  /*6840*/  FMUL.FTZ R99, R99, R3.reuse ;  /* 0x0000000363637220 */ /* 0x080fe40000410000 */
[-C--:B------:R-:W-:Y:S02]  /*6850*/  FMUL.FTZ R94, R94, R3.reuse ;  /* 0x000000035e5e7220 */ /* 0x080fe40000410000 */
[----:B------:R-:W-:Y:S01]  /*6860*/  FMUL.FTZ R95, R95, R3 ;  /* 0x000000035f5f7220 */ /* 0x000fe20000410000 */
[----:B-----5:R-:W-:Y:S01]  /*6870*/  F2FP.BF16.PACK_AB R7, R30, R29 ;  /* 0x0000001d1e07723e */ /* 0x020fe200000010ff */
[-C--:B------:R-:W-:Y:S01]  /*6880*/  FMUL.FTZ R88, R88, R34.reuse ;  /* 0x0000002258587220 */ /* 0x080fe20000410000 */
[----:B------:R-:W3:Y:S01]  /*6890*/  MUFU.EX2 R109, R109 ;  /* 0x0000006d006d7308 */ /* 0x000ee20000000800 */
[----:B------:R-:W-:-:S02]  /*68a0*/  FMUL.FTZ R89, R89, R34 ;  /* 0x0000002259597220 */ /* 0x000fc40000410000 */
[-C--:B------:R-:W-:Y:S02]  /*68b0*/  FMUL.FTZ R90, R90, R3.reuse ;  /* 0x000000035a5a7220 */ /* 0x080fe40000410000 */
[C---:B-1----:R-:W-:Y:S01]  /*68c0*/  HMMA.16816.F32.BF16 R96, R4.reuse, R8, R96 ;  /* 0x000000080460723c */ /* 0x042fe20000041860 */
[-C--:B------:R-:W-:Y:S02]  /*68d0*/  FMUL.FTZ R91, R91, R3.reuse ;  /* 0x000000035b5b7220 */ /* 0x080fe40000410000 */
[-C--:B------:R-:W-:Y:S01]  /*68e0*/  FMUL.FTZ R84, R84, R34.reuse ;  /* 0x0000002254547220 */ /* 0x080fe20000410000 */
[----:B------:R-:W-:Y:S01]  /*68f0*/  MUFU.EX2 R111, R111 ;  /* 0x0000006f006f7308 */ /* 0x000fe20000000800 */
[----:B------:R-:W-:Y:S02]  /*6900*/  FMUL.FTZ R85, R85, R34 ;  /* 0x0000002255557220 */ /* 0x000fe40000410000 */
[-C--:B------:R-:W-:Y:S01]  /*6910*/  FMUL.FTZ R86, R86, R3.reuse ;  /* 0x0000000356567220 */ /* 0x080fe20000410000 */
[----:B------:R-:W-:Y:S01]  /*6920*/  HMMA.16816.F32.BF16 R92, R4, R10, R92 ;  /* 0x0000000a045c723c */ /* 0x000fe2000004185c */
[----:B------:R-:W1:Y:S01]  /*6930*/  LDSM.16.MT88.4 R8, [R137+0x8000] ;  /* 0x008000008908783b */ /* 0x000e620000004200 */
[----:B------:R-:W-:-:S02]  /*6940*/  FMUL.FTZ R87, R87, R3 ;  /* 0x0000000357577220 */ /* 0x000fc40000410000 */
[-C--:B------:R-:W-:Y:S01]  /*6950*/  FMUL.FTZ R80, R80, R34.reuse ;  /* 0x0000002250507220 */ /* 0x080fe20000410000 */
[----:B------:R-:W-:Y:S01]  /*6960*/  MUFU.EX2 R112, R112 ;  /* 0x0000007000707308 */ /* 0x000fe20000000800 */
[-C--:B------:R-:W-:Y:S02]  /*6970*/  FMUL.FTZ R81, R81, R34.reuse ;  /* 0x0000002251517220 */ /* 0x080fe40000410000 */
[C---:B--2---:R-:W-:Y:S01]  /*6980*/  HMMA.16816.F32.BF16 R88, R4.reuse, R12, R88 ;  /* 0x0000000c0458723c */ /* 0x044fe20000041858 */
[-C--:B------:R-:W-:Y:S02]  /*6990*/  FMUL.FTZ R82, R82, R3.reuse ;  /* 0x0000000352527220 */ /* 0x080fe40000410000 */
[-C--:B------:R-:W-:Y:S02]  /*69a0*/  FMUL.FTZ R83, R83, R3.reuse ;  /* 0x0000000353537220 */ /* 0x080fe40000410000 */
[-C--:B------:R-:W-:Y:S01]  /*69b0*/  FMUL.FTZ R76, R76, R34.reuse ;  /* 0x000000224c4c7220 */ /* 0x080fe20000410000 */
[----:B------:R-:W-:Y:S01]  /*69c0*/  MUFU.EX2 R113, R113 ;  /* 0x0000007100717308 */ /* 0x000fe20000000800 */
[----:B------:R-:W-:Y:S01]  /*69d0*/  FMUL.FTZ R77, R77, R34 ;  /* 0x000000224d4d7220 */ /* 0x000fe20000410000 */
[----:B------:R-:W-:Y:S01]  /*69e0*/  HMMA.16816.F32.BF16 R84, R4, R14, R84 ;  /* 0x0000000e0454723c */ /* 0x000fe20000041854 */
[----:B------:R-:W2:Y:S01]  /*69f0*/  LDSM.16.MT88.4 R12, [R136+0x8000] ;  /* 0x00800000880c783b */ /* 0x000ea20000004200 */
        /* <DEDUP_REMOVED lines=15> */
[----:B-1----:R-:W-:Y:S01]  /*6af0*/  HMMA.16816.F32.BF16 R80, R4, R8, R80 ;  /* 0x000000080450723c */ /* 0x002fe20000041850 */
[-C--:B------:R-:W-:Y:S02]  /*6b00*/  FMUL.FTZ R38, R38, R3.reuse ;  /* 0x0000000326267220 */ /* 0x080fe40000410000 */
[----:B------:R-:W-:-:S02]  /*6b10*/  FMUL.FTZ R39, R39, R3 ;  /* 0x0000000327277220 */ /* 0x000fc40000410000 */
[-C--:B------:R-:W-:Y:S01]  /*6b20*/  FMUL.FTZ R40, R40, R34.reuse ;  /* 0x0000002228287220 */ /* 0x080fe20000410000 */
[----:B------:R-:W-:Y:S01]  /*6b30*/  MUFU.EX2 R124, R124 ;  /* 0x0000007c007c7308 */ /* 0x000fe20000000800 */
[-C--:B------:R-:W-:Y:S01]  /*6b40*/  FMUL.FTZ R41, R41, R34.reuse ;  /* 0x0000002229297220 */ /* 0x080fe20000410000 */
[C---:B------:R-:W-:Y:S01]  /*6b50*/  HMMA.16816.F32.BF16 R76, R4.reuse, R10, R76 ;  /* 0x0000000a044c723c */ /* 0x040fe2000004184c */
[----:B------:R-:W1:Y:S01]  /*6b60*/  LDSM.16.MT88.4 R8, [R140+0xa000] ;  /* 0x00a000008c08783b */ /* 0x000e620000004200 */
[-C--:B------:R-:W-:Y:S02]  /*6b70*/  FMUL.FTZ R42, R42, R3.reuse ;  /* 0x000000032a2a7220 */ /* 0x080fe40000410000 */
[----:B------:R-:W-:Y:S02]  /*6b80*/  FMUL.FTZ R43, R43, R3 ;  /* 0x000000032b2b7220 */ /* 0x000fe40000410000 */
[-C--:B------:R-:W-:Y:S01]  /*6b90*/  FMUL.FTZ R44, R44, R34.reuse ;  /* 0x000000222c2c7220 */ /* 0x080fe20000410000 */
[----:B------:R-:W1:Y:S01]  /*6ba0*/  MUFU.EX2 R125, R125 ;  /* 0x0000007d007d7308 */ /* 0x000e620000000800 */
[----:B--2---:R-:W-:Y:S01]  /*6bb0*/  HMMA.16816.F32.BF16 R72, R4, R12, R72 ;  /* 0x0000000c0448723c */ /* 0x004fe20000041848 */
[----:B------:R-:W-:-:S02]  /*6bc0*/  FMUL.FTZ R45, R45, R34 ;  /* 0x000000222d2d7220 */ /* 0x000fc40000410000 */
[-C--:B------:R-:W-:Y:S02]  /*6bd0*/  FMUL.FTZ R46, R46, R3.reuse ;  /* 0x000000032e2e7220 */ /* 0x080fe40000410000 */
[-C--:B------:R-:W-:Y:S02]  /*6be0*/  FMUL.FTZ R47, R47, R3.reuse ;  /* 0x000000032f2f7220 */ /* 0x080fe40000410000 */
[-C--:B------:R-:W-:Y:S01]  /*6bf0*/  FMUL.FTZ R48, R48, R34.reuse ;  /* 0x0000002230307220 */ /* 0x080fe20000410000 */
[----:B------:R-:W-:Y:S01]  /*6c00*/  HMMA.16816.F32.BF16 R68, R4, R14, R68 ;  /* 0x0000000e0444723c */ /* 0x000fe20000041844 */
[----:B------:R-:W2:Y:S01]  /*6c10*/  LDSM.16.MT88.4 R12, [R138+0xa000] ;  /* 0x00a000008a0c783b */ /* 0x000ea20000004200 */
        /* <DEDUP_REMOVED lines=15> */
[C---:B-1----:R-:W-:Y:S01]  /*6d10*/  HMMA.16816.F32.BF16 R36, R4.reuse, R8, R36 ;  /* 0x000000080424723c */ /* 0x042fe20000041824 */
[-C--:B------:R-:W-:Y:S01]  /*6d20*/  FMUL.FTZ R61, R61, R34.reuse ;  /* 0x000000223d3d7220 */ /* 0x080fe20000410000 */
[----:B------:R-:W1:Y:S01]  /*6d30*/  MUFU.EX2 R121, R121 ;  /* 0x0000007900797308 */ /* 0x000e620000000800 */
        /* <DEDUP_REMOVED lines=9> */
[C---:B--2---:R-:W-:Y:S01]  /*6dd0*/  HMMA.16816.F32.BF16 R44, R4.reuse, R12, R44 ;  /* 0x0000000c042c723c */ /* 0x044fe2000004182c */
[----:B------:R-:W-:Y:S02]  /*6de0*/  FFMA.FTZ R31, R171, R34, R31 ;  /* 0x00000022ab1f7223 */ /* 0x000fe4000001001f */
[----:B------:R-:W2:Y:S01]  /*6df0*/  MUFU.EX2 R122, R122 ;  /* 0x0000007a007a7308 */ /* 0x000ea20000000800 */
[----:B------:R-:W-:Y:S02]  /*6e00*/  FFMA.FTZ R32, R169, R3, R32 ;  /* 0x00000003a9207223 */ /* 0x000fe40000010020 */
[----:B------:R-:W-:Y:S02]  /*6e10*/  FADD.FTZ R28, R28, R31 ;  /* 0x0000001f1c1c7221 */ /* 0x000fe40000010000 */
[----:B------:R-:W-:Y:S01]  /*6e20*/  HMMA.16816.F32.BF16 R48, R4, R14, R48 ;  /* 0x0000000e0430723c */ /* 0x000fe20000041830 */
[----:B------:R-:W2:Y:S01]  /*6e30*/  LDSM.16.MT88.4 R12, [R140+0x8800] ;  /* 0x008800008c0c783b */ /* 0x000ea20000004200 */
[----:B------:R-:W-:Y:S01]  /*6e40*/  FADD.FTZ R32, R25, R32 ;  /* 0x0000002019207221 */ /* 0x000fe20000010000 */
[----:B------:R-:W-:Y:S01]  /*6e50*/  MUFU.EX2 R110, R110 ;  /* 0x0000006e006e7308 */ /* 0x000fe20000000800 */
[----:B------:R-:W-:Y:S01]  /*6e60*/  FADD.FTZ R3, R27, R28 ;  /* 0x0000001c1b037221 */ /* 0x000fe20000010000 */
[----:B------:R-:W-:Y:S01]  /*6e70*/  MOV R28, R0 ;  /* 0x00000000001c7202 */ /* 0x000fe20000000f00 */
[----:B------:R-:W-:-:S02]  /*6e80*/  FADD.FTZ R29, R29, R32 ;  /* 0x000000201d1d7221 */ /* 0x000fc40000010000 */
[----:B------:R-:W-:Y:S01]  /*6e90*/  HMMA.16816.F32.BF16 R60, R4, R16, R60 ;  /* 0x00000010043c723c */ /* 0x000fe2000004183c */
[----:B------:R-:W-:Y:S02]  /*6ea0*/  FADD.FTZ R3, R26, R3 ;  /* 0x000000031a037221 */ /* 0x000fe40000010000 */
[----:B------:R-:W2:Y:S01]  /*6eb0*/  MUFU.EX2 R119, R119 ;  /* 0x0000007700777308 */ /* 0x000ea20000000800 */
[----:B------:R-:W-:-:S04]  /*6ec0*/  FADD.FTZ R30, R30, R29 ;  /* 0x0000001d1e1e7221 */ /* 0x000fc80000010000 */
[C---:B------:R-:W-:Y:S01]  /*6ed0*/  HMMA.16816.F32.BF16 R64, R4.reuse, R18, R64 ;  /* 0x000000120440723c */ /* 0x040fe20000041840 */
[----:B------:R-:W2:Y:S02]  /*6ee0*/  LDSM.16.MT88.4 R16, [R136+0x8800] ;  /* 0x008800008810783b */ /* 0x000ea40000004200 */
[----:B------:R-:W-:Y:S05]  /*6ef0*/  MUFU.EX2 R103, R103 ;  /* 0x0000006700677308 */ /* 0x000fea0000000800 */
[C---:B-1----:R-:W-:Y:S03]  /*6f00*/  HMMA.16816.F32.BF16 R52, R4.reuse, R8, R52 ;  /* 0x000000080434723c */ /* 0x042fe60000041834 */
[----:B------:R-:W-:Y:S05]  /*6f10*/  MUFU.EX2 R106, R106 ;  /* 0x0000006a006a7308 */ /* 0x000fea0000000800 */
[----:B------:R-:W-:Y:S01]  /*6f20*/  HMMA.16816.F32.BF16 R56, R4, R10, R56 ;  /* 0x0000000a0438723c */ /* 0x000fe20000041838 */
[----:B------:R-:W1:Y:S02]  /*6f30*/  LDSM.16.MT88.4 R8, [R138+0x8800] ;  /* 0x008800008a08783b */ /* 0x000e640000004200 */
[----:B------:R-:W-:Y:S04]  /*6f40*/  MUFU.EX2 R105, R105 ;  /* 0x0000006900697308 */ /* 0x000fe80000000800 */
[----:B---3--:R-:W-:-:S02]  /*6f50*/  F2FP.BF16.PACK_AB R4, R109, R100 ;  /* 0x000000646d04723e */ /* 0x008fc400000010ff */
[----:B----4-:R-:W-:Y:S02]  /*6f60*/  F2FP.BF16.PACK_AB R5, R116, R113 ;  /* 0x000000717405723e */ /* 0x010fe400000010ff */
[----:B------:R-:W3:Y:S01]  /*6f70*/  MUFU.EX2 R108, R108 ;  /* 0x0000006c006c7308 */ /* 0x000ee20000000800 */
[----:B------:R-:W-:Y:S01]  /*6f80*/  F2FP.BF16.PACK_AB R6, R112, R111 ;  /* 0x0000006f7006723e */ /* 0x000fe200000010ff */
[----:B------:R-:W-:Y:S01]  /*6f90*/  FADD.FTZ R113, R113, R30 ;  /* 0x0000001e71717221 */ /* 0x000fe20000010000 */
[----:B-----5:R-:W-:-:S03]  /*6fa0*/  F2FP.BF16.PACK_AB R7, R114, R115 ;  /* 0x000000737207723e */ /* 0x020fc600000010ff */
[----:B------:R-:W-:Y:S02]  /*6fb0*/  FADD.FTZ R116, R116, R113 ;  /* 0x0000007174747221 */ /* 0x000fe40000010000 */
[----:B------:R-:W-:Y:S02]  /*6fc0*/  MUFU.EX2 R33, R33 ;  /* 0x0000002100217308 */ /* 0x000fe40000000800 */
[C---:B--2---:R-:W-:Y:S08]  /*6fd0*/  HMMA.16816.F32.BF16 R96, R4.reuse, R12, R96 ;  /* 0x0000000c0460723c */ /* 0x044ff00000041860 */
[C---:B------:R-:W-:Y:S01]  /*6fe0*/  HMMA.16816.F32.BF16 R92, R4.reuse, R14, R92 ;  /* 0x0000000e045c723c */ /* 0x040fe2000004185c */
[----:B------:R-:W2:Y:S07]  /*6ff0*/  LDSM.16.MT88.4 R12, [R140+0xa800] ;  /* 0x00a800008c0c783b */ /* 0x000eae0000004200 */
[C---:B------:R-:W-:Y:S08]  /*7000*/  HMMA.16816.F32.BF16 R72, R4.reuse, R16, R72 ;  /* 0x000000100448723c */ /* 0x040ff00000041848 */
[C---:B-1----:R-:W-:Y:S08]  /*7010*/  HMMA.16816.F32.BF16 R88, R4.reuse, R8, R88 ;  /* 0x000000080458723c */ /* 0x042ff00000041858 */
[C---:B------:R-:W-:Y:S01]  /*7020*/  HMMA.16816.F32.BF16 R84, R4.reuse, R10, R84 ;  /* 0x0000000a0454723c */ /* 0x040fe20000041854 */
[----:B------:R-:W1:Y:S07]  /*7030*/  LDSM.16.MT88.4 R8, [R138+0xa800] ;  /* 0x00a800008a08783b */ /* 0x000e6e0000004200 */
[C---:B------:R-:W-:Y:S01]  /*7040*/  HMMA.16816.F32.BF16 R68, R4.reuse, R18, R68 ;  /* 0x000000120444723c */ /* 0x040fe20000041844 */
[----:B------:R-:W4:Y:S07]  /*7050*/  LDSM.16.MT88.4 R16, [R137+0xa800] ;  /* 0x00a800008910783b */ /* 0x000f2e0000004200 */
        /* <DEDUP_REMOVED lines=15> */
[----:B------:R-:W-:-:S02]  /*7150*/  F2FP.BF16.PACK_AB R4, R125, R124 ;  /* 0x0000007c7d04723e */ /* 0x000fc400000010ff */
[----:B------:R-:W-:Y:S02]  /*7160*/  F2FP.BF16.PACK_AB R5, R121, R118 ;  /* 0x000000767905723e */ /* 0x000fe400000010ff */
[----:B------:R-:W-:Y:S02]  /*7170*/  F2FP.BF16.PACK_AB R6, R127, R120 ;  /* 0x000000787f06723e */ /* 0x000fe400000010ff */
[----:B------:R-:W-:-:S07]  /*7180*/  F2FP.BF16.PACK_AB R7, R122, R117 ;  /* 0x000000757a07723e */ /* 0x000fce00000010ff */
[C---:B-1----:R-:W-:Y:S08]  /*7190*/  HMMA.16816.F32.BF16 R80, R4.reuse, R8, R80 ;  /* 0x000000080450723c */ /* 0x042ff00000041850 */
[C---:B------:R-:W-:Y:S01]  /*71a0*/  HMMA.16816.F32.BF16 R76, R4.reuse, R10, R76 ;  /* 0x0000000a044c723c */ /* 0x040fe2000004184c */
[----:B------:R-:W1:Y:S07]  /*71b0*/  LDSM.16.MT88.4 R8, [R138+0xb000] ;  /* 0x00b000008a08783b */ /* 0x000e6e0000004200 */
[C---:B----4-:R-:W-:Y:S08]  /*71c0*/  HMMA.16816.F32.BF16 R96, R4.reuse, R16, R96 ;  /* 0x000000100460723c */ /* 0x050ff00000041860 */
[C---:B--2---:R-:W-:Y:S08]  /*71d0*/  HMMA.16816.F32.BF16 R88, R4.reuse, R12, R88 ;  /* 0x0000000c0458723c */ /* 0x044ff00000041858 */
[C---:B------:R-:W-:Y:S01]  /*71e0*/  HMMA.16816.F32.BF16 R84, R4.reuse, R14, R84 ;  /* 0x0000000e0454723c */ /* 0x040fe20000041854 */
[----:B------:R-:W2:Y:S07]  /*71f0*/  LDSM.16.MT88.4 R12, [R140+0xb000] ;  /* 0x00b000008c0c783b */ /* 0x000eae0000004200 */
[C---:B------:R-:W-:Y:S01]  /*7200*/  HMMA.16816.F32.BF16 R92, R4.reuse, R18, R92 ;  /* 0x00000012045c723c */ /* 0x040fe2000004185c */
[----:B------:R-:W4:Y:S07]  /*7210*/  LDSM.16.MT88.4 R16, [R136+0x9000] ;  /* 0x009000008810783b */ /* 0x000f2e0000004200 */
[C---:B------:R-:W-:Y:S01]  /*7220*/  HMMA.16816.F32.BF16 R60, R4.reuse, R20, R60 ;  /* 0x00000014043c723c */ /* 0x040fe2000004183c */
[----:B------:R-:W5:Y:S07]  /*7230*/  MUFU.EX2 R20, R35 ;  /* 0x0000002300147308 */ /* 0x000f6e0000000800 */
[C---:B-1----:R-:W-:Y:S08]  /*7240*/  HMMA.16816.F32.BF16 R44, R4.reuse, R8, R44 ;  /* 0x00000008042c723c */ /* 0x042ff0000004182c */
[C---:B------:R-:W-:Y:S01]  /*7250*/  HMMA.16816.F32.BF16 R48, R4.reuse, R10, R48 ;  /* 0x0000000a0430723c */ /* 0x040fe20000041830 */
[----:B------:R-:W-:Y:S07]  /*7260*/  LDSM.16.MT88.4 R8, [R137+0x9800] ;  /* 0x009800008908783b */ /* 0x000fee0000004200 */
[C---:B------:R-:W-:Y:S08]  /*7270*/  HMMA.16816.F32.BF16 R64, R4.reuse, R22, R64 ;  /* 0x000000160440723c */ /* 0x040ff00000041840 */
[C---:B--2---:R-:W-:Y:S08]  /*7280*/  HMMA.16816.F32.BF16 R36, R4.reuse, R12, R36 ;  /* 0x0000000c0424723c */ /* 0x044ff00000041824 */
[C---:B------:R-:W-:Y:S01]  /*7290*/  HMMA.16816.F32.BF16 R40, R4.reuse, R14, R40 ;  /* 0x0000000e0428723c */ /* 0x040fe20000041828 */
[----:B------:R-:W1:Y:S07]  /*72a0*/  LDSM.16.MT88.4 R12, [R137+0xb000] ;  /* 0x00b00000890c783b */ /* 0x000e6e0000004200 */
[C---:B----4-:R-:W-:Y:S08]  /*72b0*/  HMMA.16816.F32.BF16 R72, R4.reuse, R16, R72 ;  /* 0x000000100448723c */ /* 0x050ff00000041848 */
[C---:B------:R-:W-:Y:S01]  /*72c0*/  HMMA.16816.F32.BF16 R68, R4.reuse, R18, R68 ;  /* 0x000000120444723c */ /* 0x040fe20000041844 */
[----:B------:R-:W2:Y:S07]  /*72d0*/  LDSM.16.MT88.4 R16, [R140+0x9800] ;  /* 0x009800008c10783b */ /* 0x000eae0000004200 */
[C---:B-1----:R-:W-:Y:S08]  /*72e0*/  HMMA.16816.F32.BF16 R52, R4.reuse, R12, R52 ;  /* 0x0000000c0434723c */ /* 0x042ff00000041834 */
[----:B------:R-:W-:Y:S01]  /*72f0*/  HMMA.16816.F32.BF16 R56, R4, R14, R56 ;  /* 0x0000000e0438723c */ /* 0x000fe20000041838 */
[----:B------:R-:W1:Y:S06]  /*7300*/  LDSM.16.MT88.4 R12, [R138+0x9800] ;  /* 0x009800008a0c783b */ /* 0x000e6c0000004200 */
[----:B------:R-:W-:-:S02]  /*7310*/  F2FP.BF16.PACK_AB R4, R119, R110 ;  /* 0x0000006e7704723e */ /* 0x000fc400000010ff */
[----:B---3--:R-:W-:Y:S02]  /*7320*/  F2FP.BF16.PACK_AB R5, R108, R105 ;  /* 0x000000696c05723e */ /* 0x008fe400000010ff */
[----:B------:R-:W-:Y:S02]  /*7330*/  F2FP.BF16.PACK_AB R6, R106, R103 ;  /* 0x000000676a06723e */ /* 0x000fe400000010ff */
[----:B-----5:R-:W-:-:S07]  /*7340*/  F2FP.BF16.PACK_AB R7, R20, R33 ;  /* 0x000000211407723e */ /* 0x020fce00000010ff */
        /* <DEDUP_REMOVED lines=11> */
[----:B------:R-:W-:Y:S01]  /*7400*/  HMMA.16816.F32.BF16 R48, R4, R10, R48 ;  /* 0x0000000a0430723c */ /* 0x000fe20000041830 */
[----:B------:R-:W-:Y:S01]  /*7410*/  FADD.FTZ R9, R115, R116 ;  /* 0x0000007473097221 */ /* 0x000fe20000010000 */
[-C--:B------:R-:W-:Y:S01]  /*7420*/  MOV R100, R24.reuse ;  /* 0x0000001800647202 */ /* 0x080fe20000000f00 */
[----:B------:R-:W-:Y:S01]  /*7430*/  FADD.FTZ R8, R109, R8 ;  /* 0x000000086d087221 */ /* 0x000fe20000010000 */
[----:B------:R-:W-:Y:S01]  /*7440*/  @P3 MOV R100, R24 ;  /* 0x0000001800643202 */ /* 0x000fe20000000f00 */
[----:B------:R-:W-:-:S02]  /*7450*/  FADD.FTZ R9, R114, R9 ;  /* 0x0000000972097221 */ /* 0x000fc40000010000 */
[----:B------:R-:W-:Y:S01]  /*7460*/  FADD.FTZ R3, R111, R8 ;  /* 0x000000086f037221 */ /* 0x000fe20000010000 */
[C---:B--2---:R-:W-:Y:S01]  /*7470*/  HMMA.16816.F32.BF16 R72, R4.reuse, R16, R72 ;  /* 0x000000100448723c */ /* 0x044fe20000041848 */
[----:B------:R-:W-:Y:S02]  /*7480*/  FADD.FTZ R8, R118, R9 ;  /* 0x0000000976087221 */ /* 0x000fe40000010000 */
[----:B------:R-:W-:Y:S02]  /*7490*/  FADD.FTZ R3, R112, R3 ;  /* 0x0000000370037221 */ /* 0x000fe40000010000 */
[----:B------:R-:W-:Y:S02]  /*74a0*/  FADD.FTZ R8, R121, R8 ;  /* 0x0000000879087221 */ /* 0x000fe40000010000 */
[----:B------:R-:W-:Y:S01]  /*74b0*/  FADD.FTZ R124, R124, R3 ;  /* 0x000000037c7c7221 */ /* 0x000fe20000010000 */
[----:B------:R-:W-:Y:S01]  /*74c0*/  HMMA.16816.F32.BF16 R68, R4, R18, R68 ;  /* 0x000000120444723c */ /* 0x000fe20000041844 */
[----:B------:R-:W2:Y:S01]  /*74d0*/  LDSM.16.MT88.4 R16, [R137+0xb800] ;  /* 0x00b800008910783b */ /* 0x000ea20000004200 */
[----:B------:R-:W-:Y:S01]  /*74e0*/  FADD.FTZ R117, R117, R8 ;  /* 0x0000000875757221 */ /* 0x000fe20000010000 */
[-C--:B------:R-:W-:Y:S01]  /*74f0*/  MOV R3, R2.reuse ;  /* 0x0000000200037202 */ /* 0x080fe20000000f00 */
[----:B------:R-:W-:Y:S01]  /*7500*/  FADD.FTZ R125, R125, R124 ;  /* 0x0000007c7d7d7221 */ /* 0x000fe20000010000 */
[----:B------:R-:W-:Y:S01]  /*7510*/  @P3 MOV R3, R2 ;  /* 0x0000000200033202 */ /* 0x000fe20000000f00 */
[----:B------:R-:W-:-:S02]  /*7520*/  FADD.FTZ R122, R122, R117 ;  /* 0x000000757a7a7221 */ /* 0x000fc40000010000 */
[C---:B-1----:R-:W-:Y:S01]  /*7530*/  HMMA.16816.F32.BF16 R36, R4.reuse, R12, R36 ;  /* 0x0000000c0424723c */ /* 0x042fe20000041824 */
[----:B------:R-:W-:Y:S02]  /*7540*/  FADD.FTZ R120, R120, R125 ;  /* 0x0000007d78787221 */ /* 0x000fe40000010000 */
[----:B------:R-:W-:Y:S02]  /*7550*/  FADD.FTZ R105, R105, R122 ;  /* 0x0000007a69697221 */ /* 0x000fe40000010000 */
[----:B------:R-:W-:Y:S02]  /*7560*/  FADD.FTZ R127, R127, R120 ;  /* 0x000000787f7f7221 */ /* 0x000fe40000010000 */
[----:B------:R-:W-:Y:S01]  /*7570*/  FADD.FTZ R108, R108, R105 ;  /* 0x000000696c6c7221 */ /* 0x000fe20000010000 */
[----:B------:R-:W-:Y:S01]  /*7580*/  HMMA.16816.F32.BF16 R40, R4, R14, R40 ;  /* 0x0000000e0428723c */ /* 0x000fe20000041828 */
[----:B------:R-:W1:Y:S01]  /*7590*/  LDSM.16.MT88.4 R12, [R136+0xb800] ;  /* 0x00b80000880c783b */ /* 0x000e620000004200 */
[----:B------:R-:W-:-:S02]  /*75a0*/  FADD.FTZ R110, R110, R127 ;  /* 0x0000007f6e6e7221 */ /* 0x000fc40000010000 */
[----:B------:R-:W-:Y:S02]  /*75b0*/  FADD.FTZ R33, R33, R108 ;  /* 0x0000006c21217221 */ /* 0x000fe40000010000 */
[----:B------:R-:W-:Y:S02]  /*75c0*/  FADD.FTZ R110, R119, R110 ;  /* 0x0000006e776e7221 */ /* 0x000fe40000010000 */
[----:B------:R-:W-:Y:S02]  /*75d0*/  FADD.FTZ R169, R20, R33 ;  /* 0x0000002114a97221 */ /* 0x000fe40000010000 */
[----:B------:R-:W-:-:S04]  /*75e0*/  FADD.FTZ R103, R103, R110 ;  /* 0x0000006e67677221 */ /* 0x000fc80000010000 */
[----:B------:R-:W-:Y:S01]  /*75f0*/  FADD.FTZ R171, R106, R103 ;  /* 0x000000676aab7221 */ /* 0x000fe20000010000 */
[C---:B--2---:R-:W-:Y:S08]  /*7600*/  HMMA.16816.F32.BF16 R52, R4.reuse, R16, R52 ;  /* 0x000000100434723c */ /* 0x044ff00000041834 */
[C---:B------:R-:W-:Y:S08]  /*7610*/  HMMA.16816.F32.BF16 R56, R4.reuse, R18, R56 ;  /* 0x000000120438723c */ /* 0x040ff00000041838 */
[C---:B-1----:R-:W-:Y:S08]  /*7620*/  HMMA.16816.F32.BF16 R60, R4.reuse, R12, R60 ;  /* 0x0000000c043c723c */ /* 0x042ff0000004183c */
[----:B------:R-:W-:Y:S01]  /*7630*/  HMMA.16816.F32.BF16 R64, R4, R14, R64 ;  /* 0x0000000e0440723c */ /* 0x000fe20000041840 */
[----:B------:R-:W-:Y:S05]  /*7640*/  @!UPT UIADD3 URZ, URZ, URZ, URZ ;  /* 0x0000003f3f3ff290 */ /* 0x000fea000fffe03f */
[----:B------:R-:W-:Y:S11]  /*7650*/  @P3 BRA `(.L_x_630) ;  /* 0x0000001000003947 */ /* 0x000ff60003800000 */
.L_x_626:
[----:B------:R-:W-:-:S07]  /*7660*/  IADD3 R168, R28, -0x1, RZ ;  /* 0xffffffff1ca87810 */ /* 0x000fce0007ffe0ff */
.L_x_630:
        /* <DEDUP_REMOVED lines=9> */
.L_x_634:
        /* <DEDUP_REMOVED lines=72> */
.L_x_632:
[----:B------:R-:W-:Y:S04]  /*7b80*/  DEPBAR.LE SB0, 0x0 ;  /* 0x000080000000791a */ /* 0x000fe80000000000 */
[----:B------:R-:W-:Y:S01]  /*7b90*/  BAR.SYNC.DEFER_BLOCKING 0x0 ;  /* 0x0000000000007b1d */ /* 0x000fe20000010000 */
[----:B------:R-:W-:Y:S01]  /*7ba0*/  SHF.R.S32.HI R2, RZ, 0x1f, R168 ;  /* 0x0000001fff027819 */ /* 0x000fe200000114a8 */
[----:B------:R-:W-:Y:S02]  /*7bb0*/  IMAD R101, R150, R168, RZ ;  /* 0x000000a896657224 */ /* 0x000fe400078e02ff */
[-C--:B------:R-:W-:Y:S04]  /*7bc0*/  IMAD.WIDE.U32 R174, R168, R151.reuse, R172 ;  /* 0x00000097a8ae7225 */ /* 0x080fe800078e00ac */
[----:B------:R-:W-:Y:S01]  /*7bd0*/  IMAD R101, R2, R151, R101 ;  /* 0x0000009702657224 */ /* 0x000fe200078e0265 */
[C---:B------:R-:W-:Y:S02]  /*7be0*/  @!P3 LEA R188, P4, R174.reuse, c[0x0][0x170], 0x1 ;  /* 0x00005c00aebcba11 */ /* 0x040fe400078808ff */
[C---:B------:R-:W-:Y:S02]  /*7bf0*/  @!P2 LEA R176, P1, R174.reuse, c[0x0][0x170], 0x1 ;  /* 0x00005c00aeb0aa11 */ /* 0x040fe400078208ff */
[----:B------:R-:W-:Y:S02]  /*7c00*/  IADD3 R101, R175, R101, RZ ;  /* 0x00000065af657210 */ /* 0x000fe40007ffe0ff */
[C---:B------:R-:W-:Y:S02]  /*7c10*/  IADD3 R2, P0, R161.reuse, R174, RZ ;  /* 0x000000aea1027210 */ /* 0x040fe40007f1e0ff */
[C-C-:B------:R-:W-:Y:S02]  /*7c20*/  @!P3 LEA.HI.X R189, R174.reuse, c[0x0][0x174], R101.reuse, 0x1, P4 ;  /* 0x00005d00aebdba11 */ /* 0x140fe400020f0c65 */
[----:B------:R-:W-:Y:S02]  /*7c30*/  @!P2 LEA.HI.X R177, R174, c[0x0][0x174], R101, 0x1, P1 ;  /* 0x00005d00aeb1aa11 */ /* 0x000fe400008f0c65 */
[----:B------:R-:W-:Y:S02]  /*7c40*/  @!P3 LEA R178, P5, R2, c[0x0][0x170], 0x1 ;  /* 0x00005c0002b2ba11 */ /* 0x000fe400078a08ff */
[----:B------:R-:W-:Y:S01]  /*7c50*/  IADD3.X R101, R160, R101, RZ, P0, !PT ;  /* 0x00000065a0657210 */ /* 0x000fe200007fe4ff */
[----:B------:R-:W-:Y:S01]  /*7c60*/  @P3 STS.128 [R155+0x8000], RZ ;  /* 0x008000ff9b003388 */ /* 0x000fe20000000c00 */
[C---:B------:R-:W-:Y:S02]  /*7c70*/  @!P2 LEA R174, P1, R2.reuse, c[0x0][0x170], 0x1 ;  /* 0x00005c0002aeaa11 */ /* 0x040fe400078208ff */
[C-C-:B------:R-:W-:Y:S02]  /*7c80*/  @!P3 LEA.HI.X R179, R2.reuse, c[0x0][0x174], R101.reuse, 0x1, P5 ;  /* 0x00005d0002b3ba11 */ /* 0x140fe400028f0c65 */
[----:B------:R-:W-:Y:S01]  /*7c90*/  @!P2 LEA.HI.X R175, R2, c[0x0][0x174], R101, 0x1, P1 ;  /* 0x00005d0002afaa11 */ /* 0x000fe200008f0c65 */
[----:B------:R-:W-:Y:S01]  /*7ca0*/  @!PT LDS RZ, [RZ] ;  /* 0x00000000fffff984 */ /* 0x000fe20000000800 */
[----:B------:R-:W-:Y:S01]  /*7cb0*/  @!PT LDS RZ, [RZ] ;  /* 0x00000000fffff984 */ /* 0x000fe20000000800 */
[----:B------:R-:W-:Y:S01]  /*7cc0*/  @!PT LDS RZ, [RZ] ;  /* 0x00000000fffff984 */ /* 0x000fe20000000800 */
[----:B------:R1:W-:Y:S01]  /*7cd0*/  @!P3 LDGSTS.E.BYPASS.LTC128B.128 [R155+0x8000], [R188.64] ;  /* 0x08000000bc9bbfae */ /* 0x0003e2000b901d46 */
[C---:B------:R-:W-:Y:S04]  /*7ce0*/  IADD3 R100, P4, R161.reuse, R2, RZ ;  /* 0x00000002a1647210 */ /* 0x040fe80007f9e0ff */
[----:B------:R-:W-:Y:S01]  /*7cf0*/  @!P3 LEA R186, P5, R100, c[0x0][0x170], 0x1 ;  /* 0x00005c0064baba11 */ /* 0x000fe200078a08ff */
[----:B------:R-:W-:Y:S01]  /*7d00*/  @P2 STS.128 [R155+0xa000], RZ ;  /* 0x00a000ff9b002388 */ /* 0x000fe20000000c00 */
[----:B------:R-:W-:Y:S02]  /*7d10*/  IADD3.X R101, R160, R101, RZ, P4, !PT ;  /* 0x00000065a0657210 */ /* 0x000fe400027fe4ff */
[C---:B------:R-:W-:Y:S02]  /*7d20*/  @!P2 LEA R182, P1, R100.reuse, c[0x0][0x170], 0x1 ;  /* 0x00005c0064b6aa11 */ /* 0x040fe400078208ff */
[C-C-:B------:R-:W-:Y:S01]  /*7d30*/  @!P3 LEA.HI.X R187, R100.reuse, c[0x0][0x174], R101.reuse, 0x1, P5 ;  /* 0x00005d0064bbba11 */ /* 0x140fe200028f0c65 */
[----:B------:R-:W-:Y:S01]  /*7d40*/  @!PT LDS RZ, [RZ] ;  /* 0x00000000fffff984 */ /* 0x000fe20000000800 */
[----:B------:R-:W-:Y:S01]  /*7d50*/  @!PT LDS RZ, [RZ] ;  /* 0x00000000fffff984 */ /* 0x000fe20000000800 */
[----:B------:R-:W-:Y:S01]  /*7d60*/  @!PT LDS RZ, [RZ] ;  /* 0x00000000fffff984 */ /* 0x000fe20000000800 */
[----:B------:R2:W-:Y:S01]  /*7d70*/  @!P2 LDGSTS.E.BYPASS.LTC128B.128 [R155+0xa000], [R176.64+0x80] ;  /* 0x0a000080b09bafae */ /* 0x0005e2000b901d46 */
[----:B------:R-:W-:Y:S02]  /*7d80*/  @!P2 LEA.HI.X R183, R100, c[0x0][0x174], R101, 0x1, P1 ;  /* 0x00005d0064b7aa11 */ /* 0x000fe400008f0c65 */
[----:B------:R-:W-:Y:S03]  /*7d90*/  IADD3 R3, P0, R161, R100, RZ ;  /* 0x00000064a1037210 */ /* 0x000fe60007f1e0ff */
[----:B------:R-:W-:Y:S01]  /*7da0*/  @P3 STS.128 [R155+0x8800], RZ ;  /* 0x008800ff9b003388 */ /* 0x000fe20000000c00 */
[C---:B------:R-:W-:Y:S02]  /*7db0*/  @!P3 LEA R184, P4, R3.reuse, c[0x0][0x170], 0x1 ;  /* 0x00005c0003b8ba11 */ /* 0x040fe400078808ff */
[----:B------:R-:W-:Y:S02]  /*7dc0*/  IADD3.X R2, R160, R101, RZ, P0, !PT ;  /* 0x00000065a0027210 */ /* 0x000fe400007fe4ff */
[C---:B------:R-:W-:Y:S01]  /*7dd0*/  @!P2 LEA R180, P0, R3.reuse, c[0x0][0x170], 0x1 ;  /* 0x00005c0003b4aa11 */ /* 0x040fe200078008ff */
[----:B------:R-:W-:Y:S01]  /*7de0*/  @!PT LDS RZ, [RZ] ;  /* 0x00000000fffff984 */ /* 0x000fe20000000800 */
[----:B------:R-:W-:Y:S01]  /*7df0*/  @!PT LDS RZ, [RZ] ;  /* 0x00000000fffff984 */ /* 0x000fe20000000800 */
[----:B------:R-:W-:Y:S01]  /*7e00*/  @!PT LDS RZ, [RZ] ;  /* 0x00000000fffff984 */ /* 0x000fe20000000800 */
[----:B------:R3:W-:Y:S01]  /*7e10*/  @!P3 LDGSTS.E.BYPASS.LTC128B.128 [R155+0x8800], [R178.64] ;  /* 0x08800000b29bbfae */ /* 0x0007e2000b901d46 */
[C-C-:B------:R-:W-:Y:S02]  /*7e20*/  @!P3 LEA.HI.X R185, R3.reuse, c[0x0][0x174], R2.reuse, 0x1, P4 ;  /* 0x00005d0003b9ba11 */ /* 0x140fe400020f0c02 */
[----:B------:R-:W-:Y:S02]  /*7e30*/  @!P2 LEA.HI.X R181, R3, c[0x0][0x174], R2, 0x1, P0 ;  /* 0x00005d0003b5aa11 */ /* 0x000fe400000f0c02 */
[----:B------:R-:W-:Y:S01]  /*7e40*/  ISETP.GT.AND P4, PT, R168, RZ, PT ;  /* 0x000000ffa800720c */ /* 0x000fe20003f84270 */
        /* <DEDUP_REMOVED lines=26> */
[----:B------:R-:W1:Y:S06]  /*7ff0*/  LDSM.16.M88.4 R108, [R146+0x4000] ;  /* 0x00400000926c783b */ /* 0x000e6c0000000200 */
[----:B------:R-:W2:Y:S06]  /*8000*/  LDSM.16.M88.4 R112, [R146+0x4800] ;  /* 0x004800009270783b */ /* 0x000eac0000000200 */
[----:B------:R-:W2:Y:S06]  /*8010*/  LDSM.16.M88.4 R116, [R146+0x5000] ;  /* 0x005000009274783b */ /* 0x000eac0000000200 */
[----:B------:R-:W0:Y:S06]  /*8020*/  LDGDEPBAR ;  /* 0x00000000000079af */ /* 0x000e2c0000000000 */
[----:B------:R-:W3:Y:S06]  /*8030*/  LDSM.16.M88.4 R120, [R146+0x5800] ;  /* 0x005800009278783b */ /* 0x000eec0000000200 */
[----:B------:R-:W-:Y:S06]  /*8040*/  LDSM.16.M88.4 R124, [R145] ;  /* 0x00000000917c783b */ /* 0x000fec0000000200 */
[----:B------:R-:W3:Y:S01]  /*8050*/  LDSM.16.M88.4 R128, [R144] ;  /* 0x000000009080783b */ /* 0x000ee20000000200 */
[C---:B-1----:R-:W-:Y:S05]  /*8060*/  HMMA.16816.F32.BF16 R4, R104.reuse, R108, RZ ;  /* 0x0000006c6804723c */ /* 0x042fea00000418ff */
[----:B------:R-:W1:Y:S03]  /*8070*/  LDSM.16.M88.4 R132, [R144+0x800] ;  /* 0x000800009084783b */ /* 0x000e660000000200 */
[C---:B------:R-:W-:Y:S03]  /*8080*/  HMMA.16816.F32.BF16 R8, R104.reuse, R110, RZ ;  /* 0x0000006e6808723c */ /* 0x040fe600000418ff */
[----:B------:R-:W1:Y:S05]  /*8090*/  LDSM.16.M88.4 R108, [R144+0x1000] ;  /* 0x00100000906c783b */ /* 0x000e6a0000000200 */
[C---:B--2---:R-:W-:Y:S08]  /*80a0*/  HMMA.16816.F32.BF16 R12, R104.reuse, R112, RZ ;  /* 0x00000070680c723c */ /* 0x044ff000000418ff */
[C---:B------:R-:W-:Y:S01]  /*80b0*/  HMMA.16816.F32.BF16 R16, R104.reuse, R114, RZ ;  /* 0x000000726810723c */ /* 0x040fe200000418ff */
[----:B------:R-:W2:Y:S07]  /*80c0*/  LDSM.16.M88.4 R112, [R144+0x1800] ;  /* 0x001800009070783b */ /* 0x000eae0000000200 */
[C---:B------:R-:W-:Y:S08]  /*80d0*/  HMMA.16816.F32.BF16 R20, R104.reuse, R116, RZ ;  /* 0x000000746814723c */ /* 0x040ff000000418ff */
[C---:B------:R-:W-:Y:S01]  /*80e0*/  HMMA.16816.F32.BF16 R24, R104.reuse, R118, RZ ;  /* 0x000000766818723c */ /* 0x040fe200000418ff */
[----:B------:R-:W-:Y:S07]  /*80f0*/  LDSM.16.M88.4 R116, [R139+0x4000] ;  /* 0x004000008b74783b */ /* 0x000fee0000000200 */
[C---:B---3--:R-:W-:Y:S08]  /*8100*/  HMMA.16816.F32.BF16 R28, R104.reuse, R120, RZ ;  /* 0x00000078681c723c */ /* 0x048ff000000418ff */
[----:B------:R-:W-:Y:S01]  /*8110*/  HMMA.16816.F32.BF16 R32, R104, R122, RZ ;  /* 0x0000007a6820723c */ /* 0x000fe200000418ff */
[----:B------:R-:W3:Y:S06]  /*8120*/  LDSM.16.M88.4 R104, [R143] ;  /* 0x000000008f68783b */ /* 0x000eec0000000200 */
[----:B------:R-:W2:Y:S01]  /*8130*/  LDSM.16.M88.4 R120, [R139+0x4800] ;  /* 0x004800008b78783b */ /* 0x000ea20000000200 */
[C---:B------:R-:W-:Y:S08]  /*8140*/  HMMA.16816.F32.BF16 R4, R124.reuse, R128, R4 ;  /* 0x000000807c04723c */ /* 0x040ff00000041804 */
[C---:B------:R-:W-:Y:S01]  /*8150*/  HMMA.16816.F32.BF16 R8, R124.reuse, R130, R8 ;  /* 0x000000827c08723c */ /* 0x040fe20000041808 */
[----:B------:R-:W3:Y:S07]  /*8160*/  LDSM.16.M88.4 R128, [R139+0x5000] ;  /* 0x005000008b80783b */ /* 0x000eee0000000200 */
[C---:B-1----:R-:W-:Y:S08]  /*8170*/  HMMA.16816.F32.BF16 R12, R124.reuse, R132, R12 ;  /* 0x000000847c0c723c */ /* 0x042ff0000004180c */
[C---:B------:R-:W-:Y:S08]  /*8180*/  HMMA.16816.F32.BF16 R16, R124.reuse, R134, R16 ;  /* 0x000000867c10723c */ /* 0x040ff00000041810 */
[C---:B------:R-:W-:Y:S08]  /*8190*/  HMMA.16816.F32.BF16 R20, R124.reuse, R108, R20 ;  /* 0x0000006c7c14723c */ /* 0x040ff00000041814 */
[C---:B------:R-:W-:Y:S01]  /*81a0*/  HMMA.16816.F32.BF16 R24, R124.reuse, R110, R24 ;  /* 0x0000006e7c18723c */ /* 0x040fe20000041818 */
[----:B------:R-:W1:Y:S07]  /*81b0*/  LDSM.16.M88.4 R108, [R139+0x5800] ;  /* 0x005800008b6c783b */ /* 0x000e6e0000000200 */
[C---:B--2---:R-:W-:Y:S08]  /*81c0*/  HMMA.16816.F32.BF16 R28, R124.reuse, R112, R28 ;  /* 0x000000707c1c723c */ /* 0x044ff0000004181c */
[----:B------:R-:W-:Y:S01]  /*81d0*/  HMMA.16816.F32.BF16 R32, R124, R114, R32 ;  /* 0x000000727c20723c */ /* 0x000fe20000041820 */
[----:B------:R-:W-:Y:S06]  /*81e0*/  LDSM.16.M88.4 R112, [R142] ;  /* 0x000000008e70783b */ /* 0x000fec0000000200 */
[----:B------:R-:W-:Y:S01]  /*81f0*/  LDSM.16.M88.4 R124, [R141+0x1000] ;  /* 0x001000008d7c783b */ /* 0x000fe20000000200 */
[C---:B---3--:R-:W-:Y:S08]  /*8200*/  HMMA.16816.F32.BF16 R4, R104.reuse, R116, R4 ;  /* 0x000000746804723c */ /* 0x048ff00000041804 */
[C---:B------:R-:W-:Y:S01]  /*8210*/  HMMA.16816.F32.BF16 R8, R104.reuse, R118, R8 ;  /* 0x000000766808723c */ /* 0x040fe20000041808 */
[----:B------:R-:W2:Y:S07]  /*8220*/  LDSM.16.M88.4 R116, [R141] ;  /* 0x000000008d74783b */ /* 0x000eae0000000200 */
[C---:B------:R-:W-:Y:S08]  /*8230*/  HMMA.16816.F32.BF16 R12, R104.reuse, R120, R12 ;  /* 0x00000078680c723c */ /* 0x040ff0000004180c */
[C---:B------:R-:W-:Y:S01]  /*8240*/  HMMA.16816.F32.BF16 R16, R104.reuse, R122, R16 ;  /* 0x0000007a6810723c */ /* 0x040fe20000041810 */
[----:B------:R-:W3:Y:S07]  /*8250*/  LDSM.16.M88.4 R120, [R141+0x800] ;  /* 0x000800008d78783b */ /* 0x000eee0000000200 */
[C---:B------:R-:W-:Y:S08]  /*8260*/  HMMA.16816.F32.BF16 R20, R104.reuse, R128, R20 ;  /* 0x000000806814723c */ /* 0x040ff00000041814 */
[C---:B------:R-:W-:Y:S01]  /*8270*/  HMMA.16816.F32.BF16 R24, R104.reuse, R130, R24 ;  /* 0x000000826818723c */ /* 0x040fe20000041818 */
[----:B------:R-:W4:Y:S07]  /*8280*/  LDSM.16.M88.4 R128, [R141+0x1800] ;  /* 0x001800008d80783b */ /* 0x000f2e0000000200 */
[C---:B-1----:R-:W-:Y:S08]  /*8290*/  HMMA.16816.F32.BF16 R28, R104.reuse, R108, R28 ;  /* 0x0000006c681c723c */ /* 0x042ff0000004181c */
[----:B------:R-:W-:Y:S01]  /*82a0*/  HMMA.16816.F32.BF16 R32, R104, R110, R32 ;  /* 0x0000006e6820723c */ /* 0x000fe20000041820 */
[----:B------:R-:W-:Y:S06]  /*82b0*/  LDSM.16.M88.4 R104, [R147+0x2000] ;  /* 0x002000009368783b */ /* 0x000fec0000000200 */
[----:B------:R-:W1:Y:S01]  /*82c0*/  LDSM.16.M88.4 R108, [R146+0x6000] ;  /* 0x00600000926c783b */ /* 0x000e620000000200 */
[C---:B--2---:R-:W-:Y:S08]  /*82d0*/  HMMA.16816.F32.BF16 R4, R112.reuse, R116, R4 ;  /* 0x000000747004723c */ /* 0x044ff00000041804 */
[C---:B------:R-:W-:Y:S01]  /*82e0*/  HMMA.16816.F32.BF16 R8, R112.reuse, R118, R8 ;  /* 0x000000767008723c */ /* 0x040fe20000041808 */
[----:B------:R-:W2:Y:S07]  /*82f0*/  LDSM.16.M88.4 R116, [R146+0x6800] ;  /* 0x006800009274783b */ /* 0x000eae0000000200 */
[C---:B---3--:R-:W-:Y:S08]  /*8300*/  HMMA.16816.F32.BF16 R12, R112.reuse, R120, R12 ;  /* 0x00000078700c723c */ /* 0x048ff0000004180c */
[C---:B------:R-:W-:Y:S01]  /*8310*/  HMMA.16816.F32.BF16 R16, R112.reuse, R122, R16 ;  /* 0x0000007a7010723c */ /* 0x040fe20000041810 */
[----:B------:R-:W3:Y:S07]  /*8320*/  LDSM.16.M88.4 R120, [R146+0x7000] ;  /* 0x007000009278783b */ /* 0x000eee0000000200 */
[C---:B------:R-:W-:Y:S08]  /*8330*/  HMMA.16816.F32.BF16 R20, R112.reuse, R124, R20 ;  /* 0x0000007c7014723c */ /* 0x040ff00000041814 */
[C---:B------:R-:W-:Y:S01]  /*8340*/  HMMA.16816.F32.BF16 R24, R112.reuse, R126, R24 ;  /* 0x0000007e7018723c */ /* 0x040fe20000041818 */
[----:B------:R-:W3:Y:S07]  /*8350*/  LDSM.16.M88.4 R124, [R146+0x7800] ;  /* 0x00780000927c783b */ /* 0x000eee0000000200 */
[C---:B----4-:R-:W-:Y:S08]  /*8360*/  HMMA.16816.F32.BF16 R28, R112.reuse, R128, R28 ;  /* 0x00000080701c723c */ /* 0x050ff0000004181c */
[----:B------:R-:W-:Y:S01]  /*8370*/  HMMA.16816.F32.BF16 R32, R112, R130, R32 ;  /* 0x000000827020723c */ /* 0x000fe20000041820 */
[----:B------:R-:W-:Y:S06]  /*8380*/  LDSM.16.M88.4 R112, [R144+0x2000] ;  /* 0x002000009070783b */ /* 0x000fec0000000200 */
[----:B------:R-:W-:Y:S01]  /*8390*/  LDSM.16.M88.4 R128, [R144+0x3800] ;  /* 0x003800009080783b */ /* 0x000fe20000000200 */
[C---:B-1----:R-:W-:Y:S08]  /*83a0*/  HMMA.16816.F32.BF16 R4, R104.reuse, R108, R4 ;  /* 0x0000006c6804723c */ /* 0x042ff00000041804 */
[C---:B------:R-:W-:Y:S01]  /*83b0*/  HMMA.16816.F32.BF16 R8, R104.reuse, R110, R8 ;  /* 0x0000006e6808723c */ /* 0x040fe20000041808 */
[----:B------:R-:W1:Y:S07]  /*83c0*/  LDSM.16.M88.4 R108, [R145+0x2000] ;  /* 0x00200000916c783b */ /* 0x000e6e0000000200 */
[C---:B--2---:R-:W-:Y:S08]  /*83d0*/  HMMA.16816.F32.BF16 R12, R104.reuse, R116, R12 ;  /* 0x00000074680c723c */ /* 0x044ff0000004180c */
[C---:B------:R-:W-:Y:S01]  /*83e0*/  HMMA.16816.F32.BF16 R16, R104.reuse, R118, R16 ;  /* 0x000000766810723c */ /* 0x040fe20000041810 */
[----:B------:R-:W2:Y:S07]  /*83f0*/  LDSM.16.M88.4 R116, [R144+0x2800] ;  /* 0x002800009074783b */ /* 0x000eae0000000200 */
[C---:B---3--:R-:W-:Y:S08]  /*8400*/  HMMA.16816.F32.BF16 R20, R104.reuse, R120, R20 ;  /* 0x000000786814723c */ /* 0x048ff00000041814 */
[C---:B------:R-:W-:Y:S01]  /*8410*/  HMMA.16816.F32.BF16 R24, R104.reuse, R122, R24 ;  /* 0x0000007a6818723c */ /* 0x040fe20000041818 */
[----:B------:R-:W3:Y:S07]  /*8420*/  LDSM.16.M88.4 R120, [R144+0x3000] ;  /* 0x003000009078783b */ /* 0x000eee0000000200 */
[C---:B------:R-:W-:Y:S08]  /*8430*/  HMMA.16816.F32.BF16 R28, R104.reuse, R124, R28 ;  /* 0x0000007c681c723c */ /* 0x040ff0000004181c */
[----:B------:R-:W-:Y:S01]  /*8440*/  HMMA.16816.F32.BF16 R32, R104, R126, R32 ;  /* 0x0000007e6820723c */ /* 0x000fe20000041820 */
[----:B------:R-:W-:Y:S06]  /*8450*/  LDSM.16.M88.4 R104, [R143+0x2000] ;  /* 0x002000008f68783b */ /* 0x000fec0000000200 */
[----:B------:R-:W4:Y:S01]  /*8460*/  LDSM.16.M88.4 R124, [R139+0x6000] ;  /* 0x006000008b7c783b */ /* 0x000f220000000200 */
        /* <DEDUP_REMOVED lines=8> */
[----:B------:R-:W-:Y:S07]  /*84f0*/  LDSM.16.M88.4 R120, [R142+0x2000] ;  /* 0x002000008e78783b */ /* 0x000fee0000000200 */
[C---:B------:R-:W-:Y:S08]  /*8500*/  HMMA.16816.F32.BF16 R28, R108.reuse, R128, R28 ;  /* 0x000000806c1c723c */ /* 0x040ff0000004181c */
[----:B------:R-:W-:Y:S01]  /*8510*/  HMMA.16816.F32.BF16 R32, R108, R130, R32 ;  /* 0x000000826c20723c */ /* 0x000fe20000041820 */
[----:B------:R-:W3:Y:S06]  /*8520*/  LDSM.16.M88.4 R108, [R139+0x7800] ;  /* 0x007800008b6c783b */ /* 0x000eec0000000200 */
[----:B------:R-:W3:Y:S01]  /*8530*/  LDSM.16.M88.4 R128, [R141+0x2000] ;  /* 0x002000008d80783b */ /* 0x000ee20000000200 */
        /* <DEDUP_REMOVED lines=8> */
[----:B------:R-:W1:Y:S06]  /*85c0*/  LDSM.16.M88.4 R104, [R141+0x2800] ;  /* 0x002800008d68783b */ /* 0x000e6c0000000200 */
[----:B------:R-:W2:Y:S01]  /*85d0*/  LDSM.16.M88.4 R108, [R141+0x3000] ;  /* 0x003000008d6c783b */ /* 0x000ea20000000200 */
[C---:B------:R-:W-:Y:S08]  /*85e0*/  HMMA.16816.F32.BF16 R4, R120.reuse, R128, R4 ;  /* 0x000000807804723c */ /* 0x040ff00000041804 */
        /* <DEDUP_REMOVED lines=9> */
[----:B------:R-:W-:Y:S03]  /*8680*/  FMUL.FTZ R202, R9, c[0x0][0x2ec] ;  /* 0x0000bb0009ca7a20 */ /* 0x000fe60000410000 */
[----:B------:R-:W1:Y:S01]  /*8690*/  MUFU.TANH R198, R198 ;  /* 0x000000c600c67308 */ /* 0x000e620000002400 */
[C---:B------:R-:W-:Y:S01]  /*86a0*/  HMMA.16816.F32.BF16 R16, R120.reuse, R106, R16 ;  /* 0x0000006a7810723c */ /* 0x040fe20000041810 */
[----:B------:R-:W4:Y:S01]  /*86b0*/  LDSM.16.M88.4 R104, [R141+0x3800] ;  /* 0x003800008d68783b */ /* 0x000f220000000200 */
[----:B------:R-:W-:Y:S04]  /*86c0*/  DEPBAR.LE SB0, 0x0 ;  /* 0x000080000000791a */ /* 0x000fe80000000000 */
[----:B------:R-:W-:Y:S02]  /*86d0*/  FMUL.FTZ R201, R10, c[0x0][0x2ec] ;  /* 0x0000bb000ac97a20 */ /* 0x000fe40000410000 */
[C---:B--2---:R-:W-:Y:S01]  /*86e0*/  HMMA.16816.F32.BF16 R20, R120.reuse, R108, R20 ;  /* 0x0000006c7814723c */ /* 0x044fe20000041814 */
[----:B------:R-:W2:Y:S01]  /*86f0*/  MUFU.TANH R197, R197 ;  /* 0x000000c500c57308 */ /* 0x000ea20000002400 */
[----:B------:R-:W-:Y:S03]  /*8700*/  BAR.SYNC.DEFER_BLOCKING 0x0 ;  /* 0x0000000000007b1d */ /* 0x000fe60000010000 */
[----:B------:R-:W-:Y:S03]  /*8710*/  FMUL.FTZ R199, R11, c[0x0][0x2ec] ;  /* 0x0000bb000bc77a20 */ /* 0x000fe60000410000 */
        /* <DEDUP_REMOVED lines=10> */
[----:B-----5:R-:W-:Y:S02]  /*87c0*/  FMUL.FTZ R187, R19, c[0x0][0x2ec] ;  /* 0x0000bb0013bb7a20 */ /* 0x020fe40000410000 */
        /* <DEDUP_REMOVED lines=10> */
[----:B------:R-:W-:Y:S02]  /*8870*/  FMUL.FTZ R181, R26, c[0x0][0x2ec] ;  /* 0x0000bb001ab57a20 */ /* 0x000fe40000410000 */
[----:B------:R-:W-:Y:S02]  /*8880*/  FMUL.FTZ R179, R27, c[0x0][0x2ec] ;  /* 0x0000bb001bb37a20 */ /* 0x000fe40000410000 */
        /* <DEDUP_REMOVED lines=34> */
.L_x_633:
        /* <DEDUP_REMOVED lines=150> */
[----:B------:R-:W-:Y:S01]  /*9410*/  MUFU.EX2 R129, R129 ;  /* 0x0000008100817308 */ /* 0x000fe20000000800 */
[----:B------:R-:W2:Y:S01]  /*9420*/  LDSM.16.MT88.4 R80, [R140+0xa000] ;  /* 0x00a000008c50783b */ /* 0x000ea20000004200 */
        /* <DEDUP_REMOVED lines=9> */
[----:B------:R-:W-:Y:S01]  /*94c0*/  MUFU.EX2 R131, R131 ;  /* 0x0000008300837308 */ /* 0x000fe20000000800 */
[C---:B------:R-:W-:Y:S02]  /*94d0*/  FMUL.FTZ R30, R0.reuse, R74 ;  /* 0x0000004a001e7220 */ /* 0x040fe40000410000 */
[----:B------:R-:W-:Y:S02]  /*94e0*/  FMUL.FTZ R31, R0, R75 ;  /* 0x0000004b001f7220 */ /* 0x000fe40000410000 */
[----:B------:R-:W3:Y:S01]  /*94f0*/  LDSM.16.MT88.4 R72, [R138+0xa000] ;  /* 0x00a000008a48783b */ /* 0x000ee20000004200 */
        /* <DEDUP_REMOVED lines=9> */
[----:B------:R-:W-:Y:S01]  /*9590*/  MUFU.EX2 R133, R133 ;  /* 0x0000008500857308 */ /* 0x000fe20000000800 */
[--C-:B------:R-:W-:Y:S02]  /*95a0*/  FFMA.FTZ R123, R191, c[0x0][0x23c], -R104.reuse ;  /* 0x00008f00bf7b7a23 */ /* 0x100fe40000010868 */
[--C-:B------:R-:W-:Y:S02]  /*95b0*/  FFMA.FTZ R125, R190, c[0x0][0x23c], -R105.reuse ;  /* 0x00008f00be7d7a23 */ /* 0x100fe40000010869 */
[C---:B--2---:R-:W-:Y:S04]  /*95c0*/  HMMA.16816.F32.BF16 R36, R96.reuse, R80, R36 ;  /* 0x000000506024723c */ /* 0x044fe80000041824 */
[--C-:B------:R-:W-:Y:S01]  /*95d0*/  FFMA.FTZ R124, R188, c[0x0][0x23c], -R105.reuse ;  /* 0x00008f00bc7c7a23 */ /* 0x100fe20000010869 */
[----:B------:R-:W-:Y:S01]  /*95e0*/  MUFU.EX2 R134, R134 ;  /* 0x0000008600867308 */ /* 0x000fe20000000800 */
[--C-:B------:R-:W-:Y:S02]  /*95f0*/  FFMA.FTZ R126, R189, c[0x0][0x23c], -R104.reuse ;  /* 0x00008f00bd7e7a23 */ /* 0x100fe40000010868 */
[C---:B------:R-:W-:Y:S01]  /*9600*/  HMMA.16816.F32.BF16 R40, R96.reuse, R82, R40 ;  /* 0x000000526028723c */ /* 0x040fe20000041828 */
[----:B------:R-:W-:Y:S03]  /*9610*/  LDSM.16.MT88.4 R80, [R138+0x8800] ;  /* 0x008800008a50783b */ /* 0x000fe60000004200 */
[--C-:B------:R-:W-:Y:S02]  /*9620*/  FFMA.FTZ R127, R187, c[0x0][0x23c], -R104.reuse ;  /* 0x00008f00bb7f7a23 */ /* 0x100fe40000010868 */
[--C-:B------:R-:W-:Y:S01]  /*9630*/  FFMA.FTZ R176, R176, c[0x0][0x23c], -R105.reuse ;  /* 0x00008f00b0b07a23 */ /* 0x100fe20000010869 */
[----:B------:R-:W-:Y:S01]  /*9640*/  MUFU.EX2 R135, R135 ;  /* 0x0000008700877308 */ /* 0x000fe20000000800 */
[--C-:B------:R-:W-:Y:S01]  /*9650*/  FFMA.FTZ R179, R178, c[0x0][0x23c], -R105.reuse ;  /* 0x00008f00b2b37a23 */ /* 0x100fe20000010869 */
[C---:B---3--:R-:W-:Y:S03]  /*9660*/  HMMA.16816.F32.BF16 R44, R96.reuse, R72, R44 ;  /* 0x00000048602c723c */ /* 0x048fe6000004182c */
[--C-:B------:R-:W-:Y:S02]  /*9670*/  FFMA.FTZ R177, R177, c[0x0][0x23c], -R104.reuse ;  /* 0x00008f00b1b17a23 */ /* 0x100fe40000010868 */
[--C-:B------:R-:W-:Y:S03]  /*9680*/  FFMA.FTZ R178, R175, c[0x0][0x23c], -R104.reuse ;  /* 0x00008f00afb27a23 */ /* 0x100fe60000010868 */
[----:B------:R-:W-:Y:S01]  /*9690*/  MUFU.EX2 R120, R120 ;  /* 0x0000007800787308 */ /* 0x000fe20000000800 */
[--C-:B------:R-:W-:Y:S01]  /*96a0*/  FFMA.FTZ R174, R174, c[0x0][0x23c], -R105.reuse ;  /* 0x00008f00aeae7a23 */ /* 0x100fe20000010869 */
[C---:B------:R-:W-:Y:S01]  /*96b0*/  HMMA.16816.F32.BF16 R48, R96.reuse, R74, R48 ;  /* 0x0000004a6030723c */ /* 0x040fe20000041830 */
[----:B------:R-:W1:Y:S02]  /*96c0*/  LDSM.16.MT88.4 R72, [R140+0x8800] ;  /* 0x008800008c48783b */ /* 0x000e640000004200 */
[----:B------:R-:W-:Y:S02]  /*96d0*/  FFMA.FTZ R105, R170, c[0x0][0x23c], -R105 ;  /* 0x00008f00aa697a23 */ /* 0x000fe40000010869 */
[--C-:B------:R-:W-:Y:S03]  /*96e0*/  FFMA.FTZ R102, R102, c[0x0][0x23c], -R104.reuse ;  /* 0x00008f0066667a23 */ /* 0x100fe60000010868 */
[C---:B------:R-:W-:Y:S01]  /*96f0*/  HMMA.16816.F32.BF16 R52, R96.reuse, R68, R52 ;  /* 0x000000446034723c */ /* 0x040fe20000041834 */
[----:B------:R-:W2:Y:S03]  /*9700*/  MUFU.EX2 R121, R121 ;  /* 0x0000007900797308 */ /* 0x000ea60000000800 */
[----:B------:R-:W-:Y:S02]  /*9710*/  FFMA.FTZ R104, R101, c[0x0][0x23c], -R104 ;  /* 0x00008f0065687a23 */ /* 0x000fe40000010868 */
[----:B------:R-:W-:Y:S02]  /*9720*/  FFMA.FTZ R119, R2, R171, R119 ;  /* 0x000000ab02777223 */ /* 0x000fe40000010077 */
[C---:B------:R-:W-:Y:S03]  /*9730*/  HMMA.16816.F32.BF16 R56, R96.reuse, R70, R56 ;  /* 0x000000466038723c */ /* 0x040fe60000041838 */
[----:B------:R-:W-:Y:S01]  /*9740*/  MUFU.EX2 R122, R122 ;  /* 0x0000007a007a7308 */ /* 0x000fe20000000800 */
[----:B------:R-:W-:Y:S02]  /*9750*/  FFMA.FTZ R115, R0, R169, R115 ;  /* 0x000000a900737223 */ /* 0x000fe40000010073 */
[----:B------:R-:W-:Y:S02]  /*9760*/  FADD.FTZ R118, R118, R119 ;  /* 0x0000007776767221 */ /* 0x000fe40000010000 */
[C---:B------:R-:W-:Y:S04]  /*9770*/  HMMA.16816.F32.BF16 R60, R96.reuse, R76, R60 ;  /* 0x0000004c603c723c */ /* 0x040fe8000004183c */
[----:B------:R-:W-:Y:S01]  /*9780*/  FADD.FTZ R114, R114, R115 ;  /* 0x0000007372727221 */ /* 0x000fe20000010000 */
[----:B------:R-:W3:Y:S01]  /*9790*/  MUFU.EX2 R123, R123 ;  /* 0x0000007b007b7308 */ /* 0x000ee20000000800 */
[----:B------:R-:W-:Y:S02]  /*97a0*/  FADD.FTZ R117, R117, R118 ;  /* 0x0000007675757221 */ /* 0x000fe40000010000 */
[----:B------:R-:W-:Y:S01]  /*97b0*/  HMMA.16816.F32.BF16 R64, R96, R78, R64 ;  /* 0x0000004e6040723c */ /* 0x000fe20000041840 */
[----:B------:R-:W-:Y:S03]  /*97c0*/  LDSM.16.MT88.4 R76, [R138+0xa800] ;  /* 0x00a800008a4c783b */ /* 0x000fe60000004200 */
[C---:B--2---:R-:W-:Y:S01]  /*97d0*/  F2FP.BF16.PACK_AB R68, R121.reuse, R120 ;  /* 0x000000787944723e */ /* 0x044fe200000010ff */
[----:B------:R-:W-:Y:S02]  /*97e0*/  FADD.FTZ R117, R116, R117 ;  /* 0x0000007574757221 */ /* 0x000fe40000010000 */
[----:B------:R-:W-:Y:S02]  /*97f0*/  MUFU.EX2 R125, R125 ;  /* 0x0000007d007d7308 */ /* 0x000fe40000000800 */
[----:B------:R-:W-:Y:S04]  /*9800*/  FADD.FTZ R120, R120, R117 ;  /* 0x0000007578787221 */ /* 0x000fe80000010000 */
[----:B------:R-:W-:Y:S04]  /*9810*/  FADD.FTZ R120, R121, R120 ;  /* 0x0000007879787221 */ /* 0x000fe80000010000 */
[----:B------:R-:W2:Y:S01]  /*9820*/  MUFU.EX2 R124, R124 ;  /* 0x0000007c007c7308 */ /* 0x000ea20000000800 */
[----:B---3--:R-:W-:Y:S09]  /*9830*/  F2FP.BF16.PACK_AB R69, R123, R122 ;  /* 0x0000007a7b45723e */ /* 0x008ff200000010ff */
[----:B------:R-:W-:Y:S10]  /*9840*/  MUFU.EX2 R126, R126 ;  /* 0x0000007e007e7308 */ /* 0x000ff40000000800 */
[----:B------:R-:W3:Y:S01]  /*9850*/  MUFU.EX2 R127, R127 ;  /* 0x0000007f007f7308 */ /* 0x000ee20000000800 */
[C---:B--2---:R-:W-:Y:S01]  /*9860*/  F2FP.BF16.PACK_AB R70, R124.reuse, R125 ;  /* 0x0000007d7c46723e */ /* 0x044fe200000010ff */
[----:B------:R-:W-:Y:S04]  /*9870*/  FADD.FTZ R125, R125, R120 ;  /* 0x000000787d7d7221 */ /* 0x000fe80000010000 */
[----:B------:R-:W-:Y:S04]  /*9880*/  FADD.FTZ R125, R124, R125 ;  /* 0x0000007d7c7d7221 */ /* 0x000fe80000010000 */
[----:B------:R-:W-:Y:S10]  /*9890*/  MUFU.EX2 R176, R176 ;  /* 0x000000b000b07308 */ /* 0x000ff40000000800 */
[----:B------:R-:W-:Y:S01]  /*98a0*/  MUFU.EX2 R179, R179 ;  /* 0x000000b300b37308 */ /* 0x000fe20000000800 */
[----:B---3--:R-:W-:Y:S09]  /*98b0*/  F2FP.BF16.PACK_AB R71, R127, R126 ;  /* 0x0000007e7f47723e */ /* 0x008ff200000010ff */
[----:B------:R-:W-:Y:S01]  /*98c0*/  MUFU.EX2 R177, R177 ;  /* 0x000000b100b17308 */ /* 0x000fe20000000800 */
[C---:B-1----:R-:W-:Y:S08]  /*98d0*/  HMMA.16816.F32.BF16 R4, R68.reuse, R72, R4 ;  /* 0x000000484404723c */ /* 0x042ff00000041804 */
[C---:B------:R-:W-:Y:S01]  /*98e0*/  HMMA.16816.F32.BF16 R8, R68.reuse, R74, R8 ;  /* 0x0000004a4408723c */ /* 0x040fe20000041808 */
[----:B------:R-:W1:Y:S01]  /*98f0*/  LDSM.16.MT88.4 R72, [R140+0xa800] ;  /* 0x00a800008c48783b */ /* 0x000e620000004200 */
[----:B------:R-:W2:Y:S06]  /*9900*/  MUFU.EX2 R178, R178 ;  /* 0x000000b200b27308 */ /* 0x000eac0000000800 */
[C---:B------:R-:W-:Y:S04]  /*9910*/  HMMA.16816.F32.BF16 R12, R68.reuse, R80, R12 ;  /* 0x00000050440c723c */ /* 0x040fe8000004180c */
[----:B------:R-:W-:Y:S04]  /*9920*/  MUFU.EX2 R174, R174 ;  /* 0x000000ae00ae7308 */ /* 0x000fe80000000800 */
[C---:B------:R-:W-:Y:S01]  /*9930*/  HMMA.16816.F32.BF16 R16, R68.reuse, R82, R16 ;  /* 0x000000524410723c */ /* 0x040fe20000041810 */
[----:B------:R-:W3:Y:S05]  /*9940*/  LDSM.16.MT88.4 R80, [R137+0xa800] ;  /* 0x00a800008950783b */ /* 0x000eea0000004200 */
[----:B------:R2:W4:Y:S02]  /*9950*/  MUFU.EX2 R175, R105 ;  /* 0x0000006900af7308 */ /* 0x0005240000000800 */
[C---:B------:R-:W-:Y:S08]  /*9960*/  HMMA.16816.F32.BF16 R20, R68.reuse, R84, R20 ;  /* 0x000000544414723c */ /* 0x040ff00000041814 */
[C---:B------:R-:W-:Y:S01]  /*9970*/  HMMA.16816.F32.BF16 R24, R68.reuse, R86, R24 ;  /* 0x000000564418723c */ /* 0x040fe20000041818 */
[----:B------:R-:W5:Y:S01]  /*9980*/  LDSM.16.MT88.4 R84, [R136+0xa800] ;  /* 0x00a800008854783b */ /* 0x000f620000004200 */
[----:B------:R-:W-:Y:S06]  /*9990*/  MUFU.EX2 R102, R102 ;  /* 0x0000006600667308 */ /* 0x000fec0000000800 */
[C---:B------:R-:W-:Y:S04]  /*99a0*/  HMMA.16816.F32.BF16 R28, R68.reuse, R88, R28 ;  /* 0x00000058441c723c */ /* 0x040fe8000004181c */
[----:B------:R3:W3:Y:S01]  /*99b0*/  MUFU.EX2 R101, R104 ;  /* 0x0000006800657308 */ /* 0x0006e20000000800 */
[----:B--2---:R-:W-:Y:S03]  /*99c0*/  F2FP.BF16.PACK_AB R105, R178, R177 ;  /* 0x000000b1b269723e */ /* 0x004fe600000010ff */
[C---:B------:R-:W-:Y:S01]  /*99d0*/  HMMA.16816.F32.BF16 R32, R68.reuse, R90, R32 ;  /* 0x0000005a4420723c */ /* 0x040fe20000041820 */
[----:B------:R-:W-:Y:S03]  /*99e0*/  LDSM.16.MT88.4 R88, [R138+0x9000] ;  /* 0x009000008a58783b */ /* 0x000fe60000004200 */
[----:B----4-:R-:W-:Y:S04]  /*99f0*/  F2FP.BF16.PACK_AB R106, R175, R174 ;  /* 0x000000aeaf6a723e */ /* 0x010fe800000010ff */
[C---:B-1----:R-:W-:Y:S08]  /*9a00*/  HMMA.16816.F32.BF16 R36, R68.reuse, R72, R36 ;  /* 0x000000484424723c */ /* 0x042ff00000041824 */
[C---:B------:R-:W-:Y:S01]  /*9a10*/  HMMA.16816.F32.BF16 R40, R68.reuse, R74, R40 ;  /* 0x0000004a4428723c */ /* 0x040fe20000041828 */
[----:B------:R-:W1:Y:S03]  /*9a20*/  LDSM.16.MT88.4 R72, [R140+0x9000] ;  /* 0x009000008c48783b */ /* 0x000e660000004200 */
[----:B---3--:R-:W-:Y:S02]  /*9a30*/  F2FP.BF16.PACK_AB R104, R179, R176 ;  /* 0x000000b0b368723e */ /* 0x008fe400000010ff */
[----:B------:R-:W-:Y:S02]  /*9a40*/  F2FP.BF16.PACK_AB R107, R101, R102 ;  /* 0x00000066656b723e */ /* 0x000fe400000010ff */
[C---:B------:R-:W-:Y:S08]  /*9a50*/  HMMA.16816.F32.BF16 R44, R68.reuse, R76, R44 ;  /* 0x0000004c442c723c */ /* 0x040ff0000004182c */
[C---:B------:R-:W-:Y:S01]  /*9a60*/  HMMA.16816.F32.BF16 R48, R68.reuse, R78, R48 ;  /* 0x0000004e4430723c */ /* 0x040fe20000041830 */
[----:B------:R-:W2:Y:S07]  /*9a70*/  LDSM.16.MT88.4 R76, [R137+0x9000] ;  /* 0x00900000894c783b */ /* 0x000eae0000004200 */
[C---:B------:R-:W-:Y:S08]  /*9a80*/  HMMA.16816.F32.BF16 R52, R68.reuse, R80, R52 ;  /* 0x000000504434723c */ /* 0x040ff00000041834 */
[C---:B------:R-:W-:Y:S01]  /*9a90*/  HMMA.16816.F32.BF16 R56, R68.reuse, R82, R56 ;  /* 0x000000524438723c */ /* 0x040fe20000041838 */
[----:B------:R-:W3:Y:S07]  /*9aa0*/  LDSM.16.MT88.4 R80, [R136+0x9000] ;  /* 0x009000008850783b */ /* 0x000eee0000004200 */
[C---:B-----5:R-:W-:Y:S08]  /*9ab0*/  HMMA.16816.F32.BF16 R60, R68.reuse, R84, R60 ;  /* 0x00000054443c723c */ /* 0x060ff0000004183c */
[----:B------:R-:W-:Y:S01]  /*9ac0*/  HMMA.16816.F32.BF16 R64, R68, R86, R64 ;  /* 0x000000564440723c */ /* 0x000fe20000041840 */
[----:B------:R-:W-:Y:S06]  /*9ad0*/  LDSM.16.MT88.4 R84, [R138+0xb000] ;  /* 0x00b000008a54783b */ /* 0x000fec0000004200 */
[----:B------:R-:W-:Y:S01]  /*9ae0*/  F2FP.BF16.PACK_AB R68, R129, R128 ;  /* 0x000000808144723e */ /* 0x000fe200000010ff */
[----:B------:R-:W-:Y:S01]  /*9af0*/  FADD.FTZ R128, R128, R125 ;  /* 0x0000007d80807221 */ /* 0x000fe20000010000 */
[----:B------:R-:W-:Y:S03]  /*9b00*/  F2FP.BF16.PACK_AB R69, R131, R130 ;  /* 0x000000828345723e */ /* 0x000fe600000010ff */
[----:B------:R-:W-:Y:S01]  /*9b10*/  F2FP.BF16.PACK_AB R70, R133, R132 ;  /* 0x000000848546723e */ /* 0x000fe200000010ff */
[----:B------:R-:W-:Y:S01]  /*9b20*/  FADD.FTZ R129, R129, R128 ;  /* 0x0000008081817221 */ /* 0x000fe20000010000 */
[----:B------:R-:W-:Y:S03]  /*9b30*/  F2FP.BF16.PACK_AB R71, R135, R134 ;  /* 0x000000868747723e */ /* 0x000fe600000010ff */
[----:B------:R-:W-:Y:S04]  /*9b40*/  FADD.FTZ R132, R132, R129 ;  /* 0x0000008184847221 */ /* 0x000fe80000010000 */
        /* <DEDUP_REMOVED lines=8> */
[C---:B------:R-:W-:Y:S04]  /*9bd0*/  HMMA.16816.F32.BF16 R16, R68.reuse, R90, R16 ;  /* 0x0000005a4410723c */ /* 0x040fe80000041810 */
[----:B------:R-:W-:Y:S04]  /*9be0*/  FADD.FTZ R171, R175, R174 ;  /* 0x000000aeafab7221 */ /* 0x000fe80000010000 */
[C---:B--2---:R-:W-:Y:S08]  /*9bf0*/  HMMA.16816.F32.BF16 R20, R68.reuse, R76, R20 ;  /* 0x0000004c4414723c */ /* 0x044ff00000041814 */
[C---:B------:R-:W-:Y:S01]  /*9c00*/  HMMA.16816.F32.BF16 R24, R68.reuse, R78, R24 ;  /* 0x0000004e4418723c */ /* 0x040fe20000041818 */
[----:B------:R-:W2:Y:S07]  /*9c10*/  LDSM.16.MT88.4 R76, [R137+0xb000] ;  /* 0x00b00000894c783b */ /* 0x000eae0000004200 */
[C---:B---3--:R-:W-:Y:S08]  /*9c20*/  HMMA.16816.F32.BF16 R28, R68.reuse, R80, R28 ;  /* 0x00000050441c723c */ /* 0x048ff0000004181c */
[C---:B------:R-:W-:Y:S01]  /*9c30*/  HMMA.16816.F32.BF16 R32, R68.reuse, R82, R32 ;  /* 0x000000524420723c */ /* 0x040fe20000041820 */
[----:B------:R-:W3:Y:S07]  /*9c40*/  LDSM.16.MT88.4 R80, [R136+0xb000] ;  /* 0x00b000008850783b */ /* 0x000eee0000004200 */
[C---:B-1----:R-:W-:Y:S08]  /*9c50*/  HMMA.16816.F32.BF16 R36, R68.reuse, R72, R36 ;  /* 0x000000484424723c */ /* 0x042ff00000041824 */
[C---:B------:R-:W-:Y:S08]  /*9c60*/  HMMA.16816.F32.BF16 R40, R68.reuse, R74, R40 ;  /* 0x0000004a4428723c */ /* 0x040ff00000041828 */
[C---:B------:R-:W-:Y:S08]  /*9c70*/  HMMA.16816.F32.BF16 R44, R68.reuse, R84, R44 ;  /* 0x00000054442c723c */ /* 0x040ff0000004182c */
[C---:B------:R-:W-:Y:S01]  /*9c80*/  HMMA.16816.F32.BF16 R48, R68.reuse, R86, R48 ;  /* 0x000000564430723c */ /* 0x040fe20000041830 */
[----:B------:R-:W1:Y:S07]  /*9c90*/  LDSM.16.MT88.4 R84, [R138+0x9800] ;  /* 0x009800008a54783b */ /* 0x000e6e0000004200 */
[C---:B--2---:R-:W-:Y:S08]  /*9ca0*/  HMMA.16816.F32.BF16 R52, R68.reuse, R76, R52 ;  /* 0x0000004c4434723c */ /* 0x044ff00000041834 */
[C---:B------:R-:W-:Y:S01]  /*9cb0*/  HMMA.16816.F32.BF16 R56, R68.reuse, R78, R56 ;  /* 0x0000004e4438723c */ /* 0x040fe20000041838 */
[----:B------:R-:W2:Y:S07]  /*9cc0*/  LDSM.16.MT88.4 R76, [R137+0x9800] ;  /* 0x00980000894c783b */ /* 0x000eae0000004200 */
[C---:B---3--:R-:W-:Y:S08]  /*9cd0*/  HMMA.16816.F32.BF16 R60, R68.reuse, R80, R60 ;  /* 0x00000050443c723c */ /* 0x048ff0000004183c */
[----:B------:R-:W-:Y:S01]  /*9ce0*/  HMMA.16816.F32.BF16 R64, R68, R82, R64 ;  /* 0x000000524440723c */ /* 0x000fe20000041840 */
[----:B------:R-:W3:Y:S07]  /*9cf0*/  LDSM.16.MT88.4 R68, [R136+0x9800] ;  /* 0x009800008844783b */ /* 0x000eee0000004200 */
[C---:B------:R-:W-:Y:S01]  /*9d00*/  HMMA.16816.F32.BF16 R96, R104.reuse, R92, R4 ;  /* 0x0000005c6860723c */ /* 0x040fe20000041804 */
[----:B------:R-:W4:Y:S07]  /*9d10*/  LDSM.16.MT88.4 R4, [R138+0xb800] ;  /* 0x00b800008a04783b */ /* 0x000f2e0000004200 */
[C---:B------:R-:W-:Y:S01]  /*9d20*/  HMMA.16816.F32.BF16 R92, R104.reuse, R94, R8 ;  /* 0x0000005e685c723c */ /* 0x040fe20000041808 */
[----:B------:R-:W5:Y:S07]  /*9d30*/  LDSM.16.MT88.4 R8, [R137+0xb800] ;  /* 0x00b800008908783b */ /* 0x000f6e0000004200 */
[C---:B-1----:R-:W-:Y:S01]  /*9d40*/  HMMA.16816.F32.BF16 R88, R104.reuse, R84, R12 ;  /* 0x000000546858723c */ /* 0x042fe2000004180c */
[----:B------:R-:W1:Y:S07]  /*9d50*/  LDSM.16.MT88.4 R12, [R136+0xb800] ;  /* 0x00b80000880c783b */ /* 0x000e6e0000004200 */
[C---:B------:R-:W-:Y:S08]  /*9d60*/  HMMA.16816.F32.BF16 R84, R104.reuse, R86, R16 ;  /* 0x000000566854723c */ /* 0x040ff00000041810 */
[C---:B--2---:R-:W-:Y:S08]  /*9d70*/  HMMA.16816.F32.BF16 R80, R104.reuse, R76, R20 ;  /* 0x0000004c6850723c */ /* 0x044ff00000041814 */
[C---:B------:R-:W-:Y:S08]  /*9d80*/  HMMA.16816.F32.BF16 R76, R104.reuse, R78, R24 ;  /* 0x0000004e684c723c */ /* 0x040ff00000041818 */
[C---:B---3--:R-:W-:Y:S08]  /*9d90*/  HMMA.16816.F32.BF16 R72, R104.reuse, R68, R28 ;  /* 0x000000446848723c */ /* 0x048ff0000004181c */
[C---:B------:R-:W-:Y:S08]  /*9da0*/  HMMA.16816.F32.BF16 R68, R104.reuse, R70, R32 ;  /* 0x000000466844723c */ /* 0x040ff00000041820 */
[C---:B------:R-:W-:Y:S08]  /*9db0*/  HMMA.16816.F32.BF16 R36, R104.reuse, R108, R36 ;  /* 0x0000006c6824723c */ /* 0x040ff00000041824 */
[C---:B------:R-:W-:Y:S08]  /*9dc0*/  HMMA.16816.F32.BF16 R40, R104.reuse, R110, R40 ;  /* 0x0000006e6828723c */ /* 0x040ff00000041828 */
        /* <DEDUP_REMOVED lines=8> */
[----:B------:R-:W-:Y:S01]  /*9e50*/  FADD.FTZ R126, R126, R123 ;  /* 0x0000007b7e7e7221 */ /* 0x000fe20000010000 */
[C---:B-1----:R-:W-:Y:S03]  /*9e60*/  HMMA.16816.F32.BF16 R60, R104.reuse, R12, R60 ;  /* 0x0000000c683c723c */ /* 0x042fe6000004183c */
[----:B------:R-:W-:Y:S04]  /*9e70*/  FADD.FTZ R127, R127, R126 ;  /* 0x0000007e7f7f7221 */ /* 0x000fe80000010000 */
[----:B------:R-:W-:Y:S01]  /*9e80*/  FADD.FTZ R130, R130, R127 ;  /* 0x0000007f82827221 */ /* 0x000fe20000010000 */
[----:B------:R-:W-:Y:S04]  /*9e90*/  HMMA.16816.F32.BF16 R64, R104, R14, R64 ;  /* 0x0000000e6840723c */ /* 0x000fe80000041840 */
[----:B------:R-:W-:Y:S04]  /*9ea0*/  FADD.FTZ R131, R131, R130 ;  /* 0x0000008283837221 */ /* 0x000fe80000010000 */
[----:B------:R-:W-:Y:S04]  /*9eb0*/  FADD.FTZ R0, R134, R131 ;  /* 0x0000008386007221 */ /* 0x000fe80000010000 */
[----:B------:R-:W-:Y:S04]  /*9ec0*/  FADD.FTZ R0, R135, R0 ;  /* 0x0000000087007221 */ /* 0x000fe80000010000 */
[----:B------:R-:W-:Y:S01]  /*9ed0*/  FADD.FTZ R177, R177, R0 ;  /* 0x00000000b1b17221 */ /* 0x000fe20000010000 */
[----:B------:R-:W-:Y:S03]  /*9ee0*/  MOV R0, R3 ;  /* 0x0000000300007202 */ /* 0x000fe60000000f00 */
[----:B------:R-:W-:Y:S04]  /*9ef0*/  FADD.FTZ R177, R178, R177 ;  /* 0x000000b1b2b17221 */ /* 0x000fe80000010000 */
[----:B------:R-:W-:Y:S04]  /*9f00*/  FADD.FTZ R102, R102, R177 ;  /* 0x000000b166667221 */ /* 0x000fe80000010000 */
[----:B------:R-:W-:Y:S01]  /*9f10*/  FADD.FTZ R169, R101, R102 ;  /* 0x0000006665a97221 */ /* 0x000fe20000010000 */
[----:B------:R-:W-:-:S05]  /*9f20*/  @P4 BRA `(.L_x_632) ;  /* 0xffffdc5000004947 */ /* 0x000fca000383ffff */
.L_x_631:
        /* <DEDUP_REMOVED lines=167> */
[----:B------:R-:W-:Y:S01]  /*a9a0*/  STS [R19], R80 ;  /* 0x0000005013007388 */ /* 0x000fe20000000800 */
[----:B------:R-:W-:-:S03]  /*a9b0*/  @!P2 MOV R49, 0x1 ;  /* 0x000000010031a802 */ /* 0x000fc60000000f00 */
[----:B------:R-:W-:Y:S01]  /*a9c0*/  STS [R19+0x400], R82 ;  /* 0x0004005213007388 */ /* 0x000fe20000000800 */
[----:B-1----:R-:W-:Y:S01]  /*a9d0*/  ISETP.NE.AND P5, PT, R14, RZ, PT ;  /* 0x000000ff0e00720c */ /* 0x002fe20003fa5270 */
[----:B------:R-:W-:Y:S02]  /*a9e0*/  @P2 IMAD.MOV.U32 R14, RZ, RZ, c[0x0][0x210] ;  /* 0x00008400ff0e2624 */ /* 0x000fe400078e00ff */
[----:B------:R-:W-:Y:S01]  /*a9f0*/  STS [R23], R76 ;  /* 0x0000004c17007388 */ /* 0x000fe20000000800 */
        /* <DEDUP_REMOVED lines=19> */
[----:B------:R3:W-:Y:S04]  /*ab30*/  STS [R19+0x2400], R54 ;  /* 0x0024003613007388 */ /* 0x0007e80000000800 */
[----:B------:R4:W-:Y:S04]  /*ab40*/  STS [R23+0x2000], R56 ;  /* 0x0020003817007388 */ /* 0x0009e80000000800 */
[----:B------:R4:W-:Y:S04]  /*ab50*/  STS [R23+0x2400], R58 ;  /* 0x0024003a17007388 */ /* 0x0009e80000000800 */
[----:B------:R4:W-:Y:S01]  /*ab60*/  STS [R21+0x2000], R60 ;  /* 0x0020003c15007388 */ /* 0x0009e20000000800 */
[----:B-1----:R-:W-:Y:S01]  /*ab70*/  @P2 MOV R48, 0x1 ;  /* 0x0000000100302802 */ /* 0x002fe20000000f00 */
[----:B------:R-:W-:-:S02]  /*ab80*/  @!P2 IMAD R48, R14, c[0x0][0x1c0], RZ ;  /* 0x000070000e30aa24 */ /* 0x000fc400078e02ff */
[----:B------:R4:W-:Y:S04]  /*ab90*/  STS [R21+0x2400], R62 ;  /* 0x0024003e15007388 */ /* 0x0009e80000000800 */
[----:B------:R4:W-:Y:S01]  /*aba0*/  STS [R25+0x2000], R64 ;  /* 0x0020004019007388 */ /* 0x0009e20000000800 */
[----:B--2---:R-:W-:-:S03]  /*abb0*/  CS2R R52, SRZ ;  /* 0x0000000000347805 */ /* 0x004fc6000001ff00 */
[----:B------:R4:W-:Y:S04]  /*abc0*/  STS [R25+0x2400], R66 ;  /* 0x0024004219007388 */ /* 0x0009e80000000800 */
[----:B------:R-:W-:Y:S06]  /*abd0*/  BAR.SYNC.DEFER_BLOCKING 0x0 ;  /* 0x0000000000007b1d */ /* 0x000fec0000010000 */
[----:B------:R-:W1:Y:S04]  /*abe0*/  S2R R7, SR_CTAID.Y ;  /* 0x0000000000077919 */ /* 0x000e680000002600 */
[----:B------:R-:W2:Y:S04]  /*abf0*/  S2R R8, SR_CTAID.X ;  /* 0x0000000000087919 */ /* 0x000ea80000002500 */
[----:B------:R-:W5:Y:S04]  /*ac00*/  S2R R9, SR_CTAID.Z ;  /* 0x0000000000097919 */ /* 0x000f680000002700 */
[----:B------:R4:W4:Y:S04]  /*ac10*/  LDS.128 R40, [R155] ;  /* 0x000000009b287984 */ /* 0x0009280000000c00 */
[----:B------:R4:W4:Y:S01]  /*ac20*/  LDS.128 R36, [R155+0x800] ;  /* 0x000800009b247984 */ /* 0x0009220000000c00 */
[----:B-1----:R-:W-:Y:S01]  /*ac30*/  IMAD R48, R7, R48, RZ ;  /* 0x0000003007307224 */ /* 0x002fe200078e02ff */
[----:B------:R-:W-:-:S02]  /*ac40*/  @!P0 SHF.R.S32.HI R15, RZ, 0x1f, R7 ;  /* 0x0000001fff0f8819 */ /* 0x000fc40000011407 */
[----:B------:R1:W1:Y:S01]  /*ac50*/  LDS.128 R32, [R155+0x1000] ;  /* 0x001000009b207984 */ /* 0x0002620000000c00 */
[----:B------:R-:W-:Y:S01]  /*ac60*/  @!P1 IMAD R13, R7, c[0x0][0x214], RZ ;  /* 0x00008500070d9a24 */ /* 0x000fe200078e02ff */
[----:B------:R-:W-:Y:S02]  /*ac70*/  SEL R48, R48, RZ, P1 ;  /* 0x000000ff30307207 */ /* 0x000fe40000800000 */
[----:B------:R1:W1:Y:S01]  /*ac80*/  LDS.128 R28, [R155+0x1800] ;  /* 0x001800009b1c7984 */ /* 0x0002620000000c00 */
[----:B--2---:R-:W-:Y:S01]  /*ac90*/  IMAD R0, R8, R49, RZ ;  /* 0x0000003108007224 */ /* 0x004fe200078e02ff */
[----:B------:R-:W-:Y:S01]  /*aca0*/  @!P1 SEL R13, R13, R152, !P0 ;  /* 0x000000980d0d9207 */ /* 0x000fe20004000000 */
[----:B------:R-:W-:Y:S01]  /*acb0*/  @!P0 IMAD R50, R15, c[0x0][0x1e0], RZ ;  /* 0x000078000f328a24 */ /* 0x000fe200078e02ff */
[----:B------:R2:W1:Y:S01]  /*acc0*/  LDS.128 R24, [R155+0x2000] ;  /* 0x002000009b187984 */ /* 0x0004620000000c00 */
[----:B-----5:R-:W-:Y:S01]  /*acd0*/  IMAD R48, R9, R14, R48 ;  /* 0x0000000e09307224 */ /* 0x020fe200078e0230 */
[----:B------:R-:W-:Y:S01]  /*ace0*/  @!P1 MOV R52, R13 ;  /* 0x0000000d00349202 */ /* 0x000fe20000000f00 */
[C---:B------:R-:W-:Y:S01]  /*acf0*/  @!P0 IMAD R50, R7.reuse, c[0x0][0x1e4], R50 ;  /* 0x0000790007328a24 */ /* 0x040fe200078e0232 */
[----:B------:R2:W1:Y:S01]  /*ad00*/  LDS.128 R20, [R155+0x2800] ;  /* 0x002800009b147984 */ /* 0x0004620000000c00 */
[----:B------:R-:W-:Y:S01]  /*ad10*/  SHF.L.U32 R15, R0, 0x6, RZ ;  /* 0x00000006000f7819 */ /* 0x000fe200000006ff */
[----:B---3--:R-:W-:Y:S01]  /*ad20*/  @!P0 IMAD.WIDE.U32 R54, R7, c[0x0][0x1e0], RZ ;  /* 0x0000780007368a25 */ /* 0x008fe200078e00ff */
[----:B------:R-:W-:Y:S01]  /*ad30*/  @!P1 SHF.R.S32.HI R53, RZ, 0x1f, R13 ;  /* 0x0000001fff359819 */ /* 0x000fe2000001140d */
[----:B------:R2:W3:Y:S01]  /*ad40*/  LDS.128 R16, [R155+0x3000] ;  /* 0x003000009b107984 */ /* 0x0004e20000000c00 */
        /* <DEDUP_REMOVED lines=28> */
.L_x_636:
[----:B------:R-:W-:Y:S05]  /*af10*/  BSYNC B0 ;  /* 0x0000000000007941 */ /* 0x000fea0003800000 */
.L_x_635:
        /* <DEDUP_REMOVED lines=12> */
[----:B--2---:R-:W-:-:S04]  /*afe0*/  IMAD.IADD R7, R5, 0x1, R0 ;  /* 0x0000000105077824 */ /* 0x004fc800078e0200 */
        /* <DEDUP_REMOVED lines=10> */
[----:B----4-:R2:W-:Y:S04]  /*b090*/  @!P2 STG.E.128 [R12.64], R40 ;  /* 0x000000280c00a986 */ /* 0x0105e8000c101d06 */
[----:B-1----:R2:W-:Y:S02]  /*b0a0*/  @!P1 STG.E.128 [R12.64+0x80], R24 ;  /* 0x000080180c009986 */ /* 0x0025e4000c101d06 */
.L_x_638:
[----:B------:R-:W-:Y:S05]  /*b0b0*/  BSYNC B0 ;  /* 0x0000000000007941 */ /* 0x000fea0003800000 */
.L_x_637:
        /* <DEDUP_REMOVED lines=12> */
[----:B--2---:R-:W-:-:S03]  /*b180*/  LEA R12, P2, R10, c[0x0][0x1d0], 0x1 ;  /* 0x000074000a0c7a11 */ /* 0x004fc600078408ff */
[----:B------:R-:W-:-:S04]  /*b190*/  IMAD R0, R3, c[0x0][0x1ec], R0 ;  /* 0x00007b0003007a24 */ /* 0x000fc800078e0200 */
[----:B------:R-:W-:-:S05]  /*b1a0*/  IMAD.IADD R0, R11, 0x1, R0 ;  /* 0x000000010b007824 */ /* 0x000fca00078e0200 */
[----:B------:R-:W-:-:S05]  /*b1b0*/  LEA.HI.X R13, R10, c[0x0][0x1d4], R0, 0x1, P2 ;  /* 0x000075000a0d7a11 */ /* 0x000fca00010f0c00 */
[----:B----4-:R2:W-:Y:S04]  /*b1c0*/  @!P1 STG.E.128 [R12.64], R36 ;  /* 0x000000240c009986 */ /* 0x0105e8000c101d06 */
[----:B-1----:R2:W-:Y:S02]  /*b1d0*/  @!P0 STG.E.128 [R12.64+0x80], R20 ;  /* 0x000080140c008986 */ /* 0x0025e4000c101d06 */
.L_x_640:
[----:B------:R-:W-:Y:S05]  /*b1e0*/  BSYNC B0 ;  /* 0x0000000000007941 */ /* 0x000fea0003800000 */
.L_x_639:
        /* <DEDUP_REMOVED lines=16> */
[----:B-1----:R1:W-:Y:S04]  /*b2f0*/  @!P1 STG.E.128 [R12.64], R32 ;  /* 0x000000200c009986 */ /* 0x0023e8000c101d06 */
[----:B---3--:R1:W-:Y:S02]  /*b300*/  @!P0 STG.E.128 [R12.64+0x80], R16 ;  /* 0x000080100c008986 */ /* 0x0083e4000c101d06 */
.L_x_642:
[----:B------:R-:W-:Y:S05]  /*b310*/  BSYNC B0 ;  /* 0x0000000000007941 */ /* 0x000fea0003800000 */
.L_x_641:
        /* <DEDUP_REMOVED lines=13> */
[----:B-1----:R1:W-:Y:S01]  /*b3f0*/  @!P0 STG.E.128 [R2.64], R28 ;  /* 0x0000001c02008986 */ /* 0x0023e2000c101d06 */
[----:B------:R-:W-:-:S13]  /*b400*/  ISETP.GE.AND P0, PT, R156, c[0x0][0x220], PT ;  /* 0x000088009c007a0c */ /* 0x000fda0003f06270 */
[----:B------:R-:W-:Y:S05]  /*b410*/  @P0 EXIT ;  /* 0x000000000000094d */ /* 0x000fea0003800000 */
[----:B------:R-:W-:Y:S01]  /*b420*/  STG.E.128 [R2.64+0x80], R44 ;  /* 0x0000802c02007986 */ /* 0x000fe2000c101d06 */
[----:B------:R-:W-:Y:S05]  /*b430*/  EXIT ;  /* 0x000000000000794d */ /* 0x000fea0003800000 */
.L_x_596:
        /* <DEDUP_REMOVED lines=66> */
.L_x_644:
[----:B------:R-:W-:Y:S05]  /*b860*/  BSYNC B0 ;  /* 0x0000000000007941 */ /* 0x000fea0003800000 */
.L_x_643:
        /* <DEDUP_REMOVED lines=18> */
.L_x_646:
[----:B------:R-:W-:Y:S05]  /*b990*/  BSYNC B0 ;  /* 0x0000000000007941 */ /* 0x000fea0003800000 */
.L_x_645:
        /* <DEDUP_REMOVED lines=18> */
.L_x_648:
[----:B------:R-:W-:Y:S05]  /*bac0*/  BSYNC B0 ;  /* 0x0000000000007941 */ /* 0x000fea0003800000 */
.L_x_647:
        /* <DEDUP_REMOVED lines=18> */
.L_x_650:
[----:B------:R-:W-:Y:S05]  /*bbf0*/  BSYNC B0 ;  /* 0x0000000000007941 */ /* 0x000fea0003800000 */
.L_x_649:
        /* <DEDUP_REMOVED lines=35> */
.L_x_651:
        /* <DEDUP_REMOVED lines=13> */
.L_x_1405:


//--------------------- .text._ZN5flash16flash_fwd_kernelI23Flash_fwd_kernel_traitsILi128ELi64ELi64ELi4ELb0ELb0EN7cutlass10bfloat16_tE19Flash_kernel_traitsILi128ELi64ELi64ELi4ES3_EELb0ELb1ELb0ELb1ELb0ELb0ELb0ELb0EEEvNS_16Flash_fwd_paramsE --------------------------
	.section	.text._ZN5flash16flash_fwd_kernelI23Flash_fwd_kernel_traitsILi128ELi64ELi64ELi4ELb0ELb0EN7cutlass10bfloat16_tE19Flash_kernel_traitsILi128ELi64ELi64ELi4ES3_EELb0ELb1ELb0ELb1ELb0ELb0ELb0ELb0EEEvNS_16Flash_fwd_paramsE,"ax",@progbits
	.sectioninfo	@"SHI_REGISTERS=195"
	.align	128
        .global         _ZN5flash16flash_fwd_kernelI23Flash_fwd_kernel_traitsILi128ELi64ELi64ELi4ELb0ELb0EN7cutlass10bfloat16_tE19Flash_kernel_traitsILi128ELi64ELi64ELi4ES3_EELb0ELb1ELb0ELb1ELb0ELb0ELb0ELb0EEEvNS_16Flash_fwd_paramsE
        .type           _ZN5flash16flash_fwd_kernelI23Flash_fwd_kernel_traitsILi128ELi64ELi64ELi4ELb0ELb0EN7cutlass10bfloat16_tE19Flash_kernel_traitsILi128ELi64ELi64ELi4ES3_EELb0ELb1ELb0ELb1ELb0ELb0ELb0ELb0EEEvNS_16Flash_fwd_paramsE,@function
        .size           _ZN5flash16flash_fwd_kernelI23Flash_fwd_kernel_traitsILi128ELi64ELi64ELi4ELb0ELb0EN7cutlass10bfloat16_tE19Flash_kernel_traitsILi128ELi64ELi64ELi4ES3_EELb0ELb1ELb0ELb1ELb0ELb0ELb0ELb0EEEvNS_16Flash_fwd_paramsE,(.L_x_1406 - _ZN5flash16flash_fwd_kernelI23Flash_fwd_kernel_traitsILi128ELi64ELi64ELi4ELb0ELb0EN7cutlass10bfloat16_tE19Flash_kernel_traitsILi128ELi64ELi64ELi4ES3_EELb0ELb1ELb0ELb1ELb0ELb0ELb0ELb0EEEvNS_16Flash_fwd_paramsE)
        .other          _ZN5flash16flash_fwd_kernelI23Flash_fwd_kernel_traitsILi128ELi64ELi64ELi4ELb0ELb0EN7cutlass10bfloat16_tE19Flash_kernel_traitsILi128ELi64ELi64ELi4ES3_EELb0ELb1ELb0ELb1ELb0ELb0ELb0ELb0EEEvNS_16Flash_fwd_paramsE,@"STO_CUDA_ENTRY STV_DEFAULT"
_ZN5flash16flash_fwd_kernelI23Flash_fwd_kernel_traitsILi128ELi64ELi64ELi4ELb0ELb0EN7cutlass10bfloat16_tE19Flash_kernel_traitsILi128ELi64ELi64ELi4ES3_EELb0ELb1ELb0ELb1ELb0ELb0ELb0ELb0EEEvNS_16Flash_fwd_paramsE:
.text._ZN5flash16flash_fwd_kernelI23Flash_fwd_kernel_traitsILi128ELi64ELi64ELi4ELb0ELb0EN7cutlass10bfloat16_tE19Flash_kernel_traitsILi128ELi64ELi64ELi4ES3_EELb0ELb1ELb0ELb1ELb0ELb0ELb0ELb0EEEvNS_16Flash_fwd_paramsE:
        /* <DEDUP_REMOVED lines=33> */
.L_x_652:
[----:B-1-34-:R-:W-:Y:S02]  /*0210*/  MOV R2, c[0x0][0x218] ;  /* 0x0000860000027a02 */ /* 0x01afe40000000f00 */
.L_x_653:
        /* <DEDUP_REMOVED lines=26> */
[----:B------:R-:W-:Y:S02]  /*03c0*/  ISETP.NE.AND P0, PT, R5, -0x1, PT ;  /* 0xffffffff0500780c */ /* 0x000fe40003f05270 */
[----:B------:R-:W-:-:S09]  /*03d0*/  SHF.R.S32.HI R29, RZ, 0x1f, R28 ;  /* 0x0000001fff1d7819 */ /* 0x000fd2000001141c */
        /* <DEDUP_REMOVED lines=22> */
.L_x_655:
[----:B------:R-:W-:-:S04]  /*0540*/  IABS R4, c[0x0][0x1c8] ;  /* 0x0000720000047a13 */ /* 0x000fc80000000000 */
[----:B------:R-:W1:Y:S08]  /*0550*/  I2F.RP R6, R4 ;  /* 0x0000000400067306 */ /* 0x000e700000209400 */
[----:B-1----:R-:W1:Y:S02]  /*0560*/  MUFU.RCP R8, R6 ;  /* 0x0000000600087308 */ /* 0x002e640000001000 */
[----:B-1----:R-:W-:-:S06]  /*0570*/  IADD3 R8, R8, 0xffffffe, RZ ;  /* 0x0ffffffe08087810 */ /* 0x002fcc0007ffe0ff */
[----:B------:R-:W1:Y:S02]  /*0580*/  F2I.FTZ.U32.TRUNC.NTZ R9, R8 ;  /* 0x0000000800097305 */ /* 0x000e64000021f000 */
[----:B-1----:R-:W-:Y:S02]  /*0590*/  IMAD.MOV R2, RZ, RZ, -R9 ;  /* 0x000000ffff027224 */ /* 0x002fe400078e0a09 */
[----:B------:R-:W-:Y:S02]  /*05a0*/  IMAD.MOV.U32 R8, RZ, RZ, RZ ;  /* 0x000000ffff087224 */ /* 0x000fe400078e00ff */
[----:B------:R-:W-:Y:S01]  /*05b0*/  IMAD R3, R2, R4, RZ ;  /* 0x0000000402037224 */ /* 0x000fe200078e02ff */
[----:B------:R-:W-:-:S03]  /*05c0*/  IABS R2, R28 ;  /* 0x0000001c00027213 */ /* 0x000fc60000000000 */
[----:B------:R-:W-:-:S06]  /*05d0*/  IMAD.HI.U32 R3, R9, R3, R8 ;  /* 0x0000000309037227 */ /* 0x000fcc00078e0008 */
[----:B------:R-:W-:-:S04]  /*05e0*/  IMAD.HI.U32 R118, R3, R2, RZ ;  /* 0x0000000203767227 */ /* 0x000fc800078e00ff */
[----:B------:R-:W-:-:S04]  /*05f0*/  IMAD.MOV R3, RZ, RZ, -R118 ;  /* 0x000000ffff037224 */ /* 0x000fc800078e0a76 */
[----:B------:R-:W-:Y:S01]  /*0600*/  IMAD R3, R4, R3, R2 ;  /* 0x0000000304037224 */ /* 0x000fe200078e0202 */
[----:B------:R-:W-:-:S04]  /*0610*/  LOP3.LUT R2, R28, c[0x0][0x1c8], RZ, 0x3c, !PT ;  /* 0x000072001c027a12 */ /* 0x000fc800078e3cff */
[----:B------:R-:W-:Y:S02]  /*0620*/  ISETP.GT.U32.AND P2, PT, R4, R3, PT ;  /* 0x000000030400720c */ /* 0x000fe40003f44070 */
[----:B------:R-:W-:-:S11]  /*0630*/  ISETP.GE.AND P1, PT, R2, RZ, PT ;  /* 0x000000ff0200720c */ /* 0x000fd60003f26270 */
[-C--:B------:R-:W-:Y:S02]  /*0640*/  @!P2 IADD3 R3, R3, -R4.reuse, RZ ;  /* 0x800000040303a210 */ /* 0x080fe40007ffe0ff */
[----:B------:R-:W-:Y:S02]  /*0650*/  @!P2 IADD3 R118, R118, 0x1, RZ ;  /* 0x000000017676a810 */ /* 0x000fe40007ffe0ff */
[----:B------:R-:W-:Y:S01]  /*0660*/  ISETP.GE.U32.AND P3, PT, R3, R4, PT ;  /* 0x000000040300720c */ /* 0x000fe20003f66070 */
[----:B------:R-:W-:Y:S01]  /*0670*/  @P0 IMAD.IADD R3, R0, 0x1, R5 ;  /* 0x0000000100030824 */ /* 0x000fe200078e0205 */
[----:B------:R-:W-:-:S03]  /*0680*/  ISETP.NE.AND P2, PT, RZ, c[0x0][0x1c8], PT ;  /* 0x00007200ff007a0c */ /* 0x000fc60003f45270 */
[----:B------:R-:W-:-:S04]  /*0690*/  @P0 IMAD.WIDE.U32 R4, R3, c[0x0][0x1a0], RZ ;  /* 0x0000680003040a25 */ /* 0x000fc800078e00ff */
[----:B------:R-:W-:-:S04]  /*06a0*/  @P0 IMAD R3, R3, c[0x0][0x1a4], R5 ;  /* 0x0000690003030a24 */ /* 0x000fc800078e0205 */
[----:B------:R-:W-:-:S04]  /*06b0*/  @P3 IADD3 R118, R118, 0x1, RZ ;  /* 0x0000000176763810 */ /* 0x000fc80007ffe0ff */
[----:B------:R-:W-:Y:S02]  /*06c0*/  @!P1 IADD3 R118, -R118, RZ, RZ ;  /* 0x000000ff76769210 */ /* 0x000fe40007ffe1ff */
        /* <DEDUP_REMOVED lines=12> */
.L_x_656:
[----:B------:R-:W-:Y:S01]  /*0790*/  SHF.R.S32.HI R14, RZ, 0x1f, R153 ;  /* 0x0000001fff0e7819 */ /* 0x000fe20000011499 */
[----:B------:R-:W-:Y:S01]  /*07a0*/  IMAD R33, R29, c[0x0][0x1a8], RZ ;  /* 0x00006a001d217a24 */ /* 0x000fe200078e02ff */
[----:B------:R-:W-:Y:S01]  /*07b0*/  SHF.R.S32.HI R121, RZ, 0x1f, R118 ;  /* 0x0000001fff797819 */ /* 0x000fe20000011476 */
[----:B------:R-:W-:Y:S01]  /*07c0*/  BSSY B0, `(.L_x_657) ;  /* 0x0000053000007945 */ /* 0x000fe20003800000 */
[-C--:B------:R-:W-:Y:S01]  /*07d0*/  LEA.HI R8, R14, R153.reuse, RZ, 0x3 ;  /* 0x000000990e087211 */ /* 0x080fe200078f18ff */
[----:B------:R-:W-:Y:S01]  /*07e0*/  IMAD R33, R28, c[0x0][0x1ac], R33 ;  /* 0x00006b001c217a24 */ /* 0x000fe200078e0221 */
[----:B------:R-:W-:Y:S01]  /*07f0*/  LEA.HI R16, R14, R153, RZ, 0x4 ;  /* 0x000000990e107211 */ /* 0x000fe200078f20ff */
[C---:B------:R-:W-:Y:S01]  /*0800*/  IMAD R163, R121.reuse, c[0x0][0x1b0], RZ ;  /* 0x00006c0079a37a24 */ /* 0x040fe200078e02ff */
[----:B------:R-:W-:Y:S01]  /*0810*/  SHF.R.S32.HI R26, RZ, 0x3, R8 ;  /* 0x00000003ff1a7819 */ /* 0x000fe20000011408 */
[----:B------:R-:W-:Y:S01]  /*0820*/  IMAD R121, R121, c[0x0][0x1b8], RZ ;  /* 0x00006e0079797a24 */ /* 0x000fe200078e02ff */
[----:B------:R-:W-:Y:S01]  /*0830*/  LOP3.LUT R8, R8, 0xfffffff8, RZ, 0xc0, !PT ;  /* 0xfffffff808087812 */ /* 0x000fe200078ec0ff */
[----:B------:R-:W-:Y:S01]  /*0840*/  IMAD R163, R118, c[0x0][0x1b4], R163 ;  /* 0x00006d0076a37a24 */ /* 0x000fe200078e02a3 */
[----:B------:R-:W-:Y:S01]  /*0850*/  LOP3.LUT R0, R16, 0xfffffff0, RZ, 0xc0, !PT ;  /* 0xfffffff010007812 */ /* 0x000fe200078ec0ff */
[----:B------:R-:W-:Y:S01]  /*0860*/  IMAD.SHL.U32 R9, R26, 0x40, RZ ;  /* 0x000000401a097824 */ /* 0x000fe200078e00ff */
[----:B------:R-:W-:Y:S01]  /*0870*/  SHF.R.S32.HI R27, RZ, 0x1f, R26 ;  /* 0x0000001fff1b7819 */ /* 0x000fe2000001141a */
[----:B------:R-:W-:-:S02]  /*0880*/  IMAD.IADD R8, R153, 0x1, -R8 ;  /* 0x0000000199087824 */ /* 0x000fc400078e0a08 */
[----:B------:R-:W-:Y:S01]  /*0890*/  IMAD.IADD R21, R153, 0x1, -R0 ;  /* 0x0000000199157824 */ /* 0x000fe200078e0a00 */
[----:B------:R-:W-:Y:S01]  /*08a0*/  LOP3.LUT R9, R9, 0x1c0, RZ, 0xc0, !PT ;  /* 0x000001c009097812 */ /* 0x000fe200078ec0ff */
[----:B------:R-:W-:Y:S02]  /*08b0*/  IMAD.SHL.U32 R164, R8, 0x8, RZ ;  /* 0x0000000808a47824 */ /* 0x000fe400078e00ff */
[----:B------:R-:W-:Y:S01]  /*08c0*/  IMAD R121, R118, c[0x0][0x1bc], R121 ;  /* 0x00006f0076797a24 */ /* 0x000fe200078e0279 */
[----:B------:R-:W-:Y:S01]  /*08d0*/  SHF.R.U32.HI R154, RZ, 0x3, R9 ;  /* 0x00000003ff9a7819 */ /* 0x000fe20000011609 */
[----:B------:R-:W-:Y:S01]  /*08e0*/  IMAD.WIDE R166, R167, 0x40, R26 ;  /* 0x00000040a7a67825 */ /* 0x000fe200078e021a */
[--C-:B------:R-:W-:Y:S02]  /*08f0*/  LOP3.LUT R5, R9, 0x38, R164.reuse, 0xf8, !PT ;  /* 0x0000003809057812 */ /* 0x100fe400078ef8a4 */
[----:B------:R-:W-:Y:S01]  /*0900*/  SHF.R.S32.HI R165, RZ, 0x1f, R164 ;  /* 0x0000001fffa57819 */ /* 0x000fe200000114a4 */
[----:B------:R-:W-:Y:S01]  /*0910*/  IMAD R9, R27, c[0x0][0x198], RZ ;  /* 0x000066001b097a24 */ /* 0x000fe200078e02ff */
[----:B------:R-:W-:-:S02]  /*0920*/  LOP3.LUT R154, R5, R154, RZ, 0x3c, !PT ;  /* 0x0000009a059a7212 */ /* 0x000fc400078e3cff */
[-C--:B------:R-:W-:Y:S01]  /*0930*/  LEA.HI R5, R14, R153.reuse, RZ, 0x6 ;  /* 0x000000990e057211 */ /* 0x080fe200078f30ff */
[----:B------:R-:W-:Y:S01]  /*0940*/  IMAD.WIDE.U32 R24, R26, c[0x0][0x198], R164 ;  /* 0x000066001a187a25 */ /* 0x000fe200078e00a4 */
[----:B------:R-:W-:Y:S02]  /*0950*/  IADD3 R30, P0, R164, R30, RZ ;  /* 0x0000001ea41e7210 */ /* 0x000fe40007f1e0ff */
[----:B------:R-:W-:Y:S01]  /*0960*/  SHF.R.S32.HI R0, RZ, 0x1f, R21 ;  /* 0x0000001fff007819 */ /* 0x000fe20000011415 */
[----:B------:R-:W-:Y:S01]  /*0970*/  IMAD.SHL.U32 R5, R5, 0x8, RZ ;  /* 0x0000000805057824 */ /* 0x000fe200078e00ff */
[----:B------:R-:W-:Y:S01]  /*0980*/  LEA.HI R14, R14, R153, RZ, 0x5 ;  /* 0x000000990e0e7211 */ /* 0x000fe200078f28ff */
[----:B------:R-:W-:Y:S01]  /*0990*/  IMAD.X R31, R165, 0x1, R11, P0 ;  /* 0x00000001a51f7824 */ /* 0x000fe200000e060b */
[----:B------:R-:W-:Y:S01]  /*09a0*/  IADD3 R158, P0, R158, R24, RZ ;  /* 0x000000189e9e7210 */ /* 0x000fe20007f1e0ff */
[----:B------:R-:W-:Y:S01]  /*09b0*/  IMAD R2, R26, c[0x0][0x19c], R9 ;  /* 0x000067001a027a24 */ /* 0x000fe200078e0209 */
[----:B------:R-:W-:Y:S01]  /*09c0*/  LOP3.LUT R154, R154, 0xfffffe00, R5, 0xf8, !PT ;  /* 0xfffffe009a9a7812 */ /* 0x000fe200078ef805 */
[----:B------:R-:W-:Y:S01]  /*09d0*/  IMAD.WIDE.U32 R10, R26, c[0x0][0x1a0], R164 ;  /* 0x000068001a0a7a25 */ /* 0x000fe200078e00a4 */
[----:B------:R-:W-:-:S02]  /*09e0*/  LEA.HI R0, R0, R21, RZ, 0x3 ;  /* 0x0000001500007211 */ /* 0x000fc400078f18ff */
[----:B------:R-:W-:Y:S01]  /*09f0*/  IADD3.X R159, R7, R25, R2, P0, !PT ;  /* 0x00000019079f7210 */ /* 0x000fe200007fe402 */
[----:B------:R-:W-:Y:S01]  /*0a00*/  IMAD R5, R27, c[0x0][0x1a0], RZ ;  /* 0x000068001b057a24 */ /* 0x000fe200078e02ff */
[----:B------:R-:W-:Y:S01]  /*0a10*/  IADD3 R6, P0, R4, R10, RZ ;  /* 0x0000000a04067210 */ /* 0x000fe20007f1e0ff */
[----:B------:R-:W-:Y:S01]  /*0a20*/  IMAD.MOV.U32 R10, RZ, RZ, 0x20 ;  /* 0x00000020ff0a7424 */ /* 0x000fe200078e00ff */
[----:B------:R-:W-:Y:S01]  /*0a30*/  LOP3.LUT R4, R0, 0xfffffff8, RZ, 0xc0, !PT ;  /* 0xfffffff800047812 */ /* 0x000fe200078ec0ff */
[----:B------:R-:W-:Y:S01]  /*0a40*/  IMAD R2, R26, c[0x0][0x1a4], R5 ;  /* 0x000069001a027a24 */ /* 0x000fe200078e0205 */
[----:B------:R-:W-:Y:S01]  /*0a50*/  IADD3 R155, R164, 0x40, RZ ;  /* 0x00000040a49b7810 */ /* 0x000fe20007ffe0ff */
[----:B------:R-:W-:-:S03]  /*0a60*/  IMAD.WIDE.U32 R158, R118, c[0x0][0x1b0], R158 ;  /* 0x00006c00769e7a25 */ /* 0x000fc600078e009e */
[----:B------:R-:W-:Y:S01]  /*0a70*/  IADD3.X R7, R3, R11, R2, P0, !PT ;  /* 0x0000000b03077210 */ /* 0x000fe200007fe402 */
[----:B------:R-:W-:Y:S01]  /*0a80*/  IMAD.IADD R21, R21, 0x1, -R4 ;  /* 0x0000000115157824 */ /* 0x000fe200078e0a04 */
[----:B------:R-:W-:Y:S01]  /*0a90*/  LOP3.LUT R4, R14, 0xffffffe0, RZ, 0xc0, !PT ;  /* 0xffffffe00e047812 */ /* 0x000fe200078ec0ff */
[----:B------:R-:W-:Y:S01]  /*0aa0*/  IMAD.IADD R2, R156, 0x1, -R19 ;  /* 0x000000019c027824 */ /* 0x000fe200078e0a13 */
[----:B------:R-:W-:Y:S01]  /*0ab0*/  SHF.R.S32.HI R14, RZ, 0x5, R14 ;  /* 0x00000005ff0e7819 */ /* 0x000fe2000001140e */
[----:B------:R-:W-:Y:S01]  /*0ac0*/  IMAD.WIDE.U32 R118, R118, c[0x0][0x1b8], R6 ;  /* 0x00006e0076767a25 */ /* 0x000fe200078e0006 */
[----:B------:R-:W-:Y:S02]  /*0ad0*/  R2P PR, R21, 0x6 ;  /* 0x0000000615007804 */ /* 0x000fe40000000000 */
[----:B------:R-:W-:Y:S01]  /*0ae0*/  ISETP.GE.AND P0, PT, R26, R2, PT ;  /* 0x000000021a00720c */ /* 0x000fe20003f06270 */
[----:B------:R-:W-:Y:S02]  /*0af0*/  IMAD.MOV.U32 R7, RZ, RZ, 0x10 ;  /* 0x00000010ff077424 */ /* 0x000fe400078e00ff */
[----:B------:R-:W-:Y:S01]  /*0b00*/  IMAD.WIDE.U32 R30, R28, c[0x0][0x1a8], R30 ;  /* 0x00006a001c1e7a25 */ /* 0x000fe200078e001e */
[----:B------:R-:W-:-:S02]  /*0b10*/  SEL R5, R10, 0xffffffe0, !P2 ;  /* 0xffffffe00a057807 */ /* 0x000fc40005000000 */
[----:B------:R-:W-:Y:S01]  /*0b20*/  SEL R7, R7, 0xfffffff0, !P1 ;  /* 0xfffffff007077807 */ /* 0x000fe20004800000 */
[----:B------:R-:W-:Y:S02]  /*0b30*/  IMAD.IADD R25, R153, 0x1, -R4 ;  /* 0x0000000199197824 */ /* 0x000fe400078e0a04 */
[----:B------:R-:W-:Y:S02]  /*0b40*/  IMAD.SHL.U32 R154, R154, 0x2, RZ ;  /* 0x000000029a9a7824 */ /* 0x000fe400078e00ff */
[----:B------:R-:W-:Y:S02]  /*0b50*/  IMAD.IADD R33, R31, 0x1, R33 ;  /* 0x000000011f217824 */ /* 0x000fe400078e0221 */
[----:B------:R-:W-:Y:S02]  /*0b60*/  IMAD.IADD R163, R159, 0x1, R163 ;  /* 0x000000019fa37824 */ /* 0x000fe400078e02a3 */
[----:B------:R-:W-:Y:S01]  /*0b70*/  IMAD.IADD R121, R119, 0x1, R121 ;  /* 0x0000000177797824 */ /* 0x000fe200078e0279 */
        /* <DEDUP_REMOVED lines=23> */
.L_x_658:
[----:B------:R-:W-:Y:S05]  /*0cf0*/  BSYNC B0 ;  /* 0x0000000000007941 */ /* 0x000fea0003800000 */
.L_x_657:
        /* <DEDUP_REMOVED lines=29> */
.L_x_660:
[----:B------:R-:W-:Y:S05]  /*0ed0*/  BSYNC B0 ;  /* 0x0000000000007941 */ /* 0x000fea0003800000 */
.L_x_659:
        /* <DEDUP_REMOVED lines=29> */
.L_x_662:
[----:B------:R-:W-:Y:S05]  /*10b0*/  BSYNC B0 ;  /* 0x0000000000007941 */ /* 0x000fea0003800000 */
.L_x_661:
[----:B------:R-:W-:Y:S01]  /*10c0*/  IADD3 R11, R26, 0x30, RZ ;  /* 0x000000301a0b7810 */ /* 0x000fe20007ffe0ff */
[----:B------:R-:W-:Y:S01]  /*10d0*/  IMAD.MOV.U32 R17, RZ, RZ, c[0x0][0x198] ;  /* 0x00006600ff117624 */ /* 0x000fe200078e00ff */
[----:B------:R-:W-:Y:S01]  /*10e0*/  BSSY B0, `(.L_x_663) ;  /* 0x000001e000007945 */ /* 0x000fe20003800000 */
[----:B------:R-:W-:Y:S01]  /*10f0*/  IMAD.MOV.U32 R4, RZ, RZ, 0x6 ;  /* 0x00000006ff047424 */ /* 0x000fe200078e00ff */
[----:B------:R-:W-:Y:S01]  /*1100*/  ISETP.GE.AND P0, PT, R11, R2, PT ;  /* 0x000000020b00720c */ /* 0x000fe20003f06270 */
[----:B------:R-:W-:-:S03]  /*1110*/  IMAD.SHL.U32 R97, R17, 0x40, RZ ;  /* 0x0000004011617824 */ /* 0x000fc600078e00ff */
        /* <DEDUP_REMOVED lines=26> */
.L_x_664:
[----:B------:R-:W-:Y:S05]  /*12c0*/  BSYNC B0 ;  /* 0x0000000000007941 */ /* 0x000fea0003800000 */
.L_x_663:
[----:B------:R-:W-:Y:S01]  /*12d0*/  IADD3 R122, R116, -0x1, RZ ;  /* 0xffffffff747a7810 */ /* 0x000fe20007ffe0ff */
[----:B------:R-:W-:Y:S01]  /*12e0*/  BSSY B0, `(.L_x_665) ;  /* 0x000001b000007945 */ /* 0x000fe20003800000 */
[----:B------:R-:W-:Y:S02]  /*12f0*/  MOV R162, R158 ;  /* 0x0000009e00a27202 */ /* 0x000fe40000000f00 */
[----:B------:R-:W-:Y:S01]  /*1300*/  SHF.R.S32.HI R6, RZ, 0x1f, R122 ;  /* 0x0000001fff067819 */ /* 0x000fe2000001147a */
[C---:B------:R-:W-:Y:S02]  /*1310*/  IMAD R2, R122.reuse, -0x40, R99 ;  /* 0xffffffc07a027824 */ /* 0x040fe400078e0263 */
[----:B------:R-:W-:Y:S02]  /*1320*/  IMAD R9, R3, R122, RZ ;  /* 0x0000007a03097224 */ /* 0x000fe400078e02ff */
[----:B------:R-:W-:Y:S01]  /*1330*/  IMAD.WIDE.U32 R30, R122, R97, R162 ;  /* 0x000000617a1e7225 */ /* 0x000fe200078e00a2 */
[----:B------:R-:W-:-:S03]  /*1340*/  ISETP.GE.AND P0, PT, R26, R2, PT ;  /* 0x000000021a00720c */ /* 0x000fc60003f06270 */
[----:B------:R-:W-:-:S05]  /*1350*/  IMAD R9, R6, R97, R9 ;  /* 0x0000006106097224 */ /* 0x000fca00078e0209 */
[----:B--2---:R-:W-:-:S05]  /*1360*/  IADD3 R33, R31, R9, RZ ;  /* 0x000000091f217210 */ /* 0x004fca0007ffe0ff */
        /* <DEDUP_REMOVED lines=18> */
.L_x_666:
[----:B------:R-:W-:Y:S05]  /*1490*/  BSYNC B0 ;  /* 0x0000000000007941 */ /* 0x000fea0003800000 */
.L_x_665:
        /* <DEDUP_REMOVED lines=9> */
[C---:B--2---:R-:W-:Y:S01]  /*1530*/  @!P1 LEA R34, P2, R18.reuse, c[0x0][0x168], 0x1 ;  /* 0x00005a0012229a11 */ /* 0x044fe200078408ff */
        /* <DEDUP_REMOVED lines=14> */
.L_x_668:
[----:B------:R-:W-:Y:S05]  /*1620*/  BSYNC B0 ;  /* 0x0000000000007941 */ /* 0x000fea0003800000 */
.L_x_667:
        /* <DEDUP_REMOVED lines=23> */
.L_x_670:
[----:B------:R-:W-:Y:S05]  /*17a0*/  BSYNC B0 ;  /* 0x0000000000007941 */ /* 0x000fea0003800000 */
.L_x_669:
[----:B------:R-:W-:Y:S01]  /*17b0*/  ISETP.GE.AND P0, PT, R11, R2, PT ;  /* 0x000000020b00720c */ /* 0x000fe20003f06270 */
[----:B------:R-:W-:-:S12]  /*17c0*/  BSSY B0, `(.L_x_671) ;  /* 0x0000018000007945 */ /* 0x000fd80003800000 */
        /* <DEDUP_REMOVED lines=23> */
.L_x_672:
[----:B------:R-:W-:Y:S05]  /*1940*/  BSYNC B0 ;  /* 0x0000000000007941 */ /* 0x000fea0003800000 */
.L_x_671:
[----:B------:R-:W-:Y:S01]  /*1950*/  ISETP.NE.U32.AND P1, PT, RZ, c[0x0][0x318], PT ;  /* 0x0000c600ff007a0c */ /* 0x000fe20003f25070 */
[----:B------:R-:W0:Y:S03]  /*1960*/  LDGDEPBAR ;  /* 0x00000000000079af */ /* 0x000e260000000000 */
[----:B------:R-:W-:-:S13]  /*1970*/  ISETP.NE.AND.EX P1, PT, RZ, c[0x0][0x31c], PT, P1 ;  /* 0x0000c700ff007a0c */ /* 0x000fda0003f25310 */
[----:B------:R-:W-:Y:S01]  /*1980*/  @P1 SHF.R.S32.HI R9, RZ, 0x1f, R23 ;  /* 0x0000001fff091819 */ /* 0x000fe20000011417 */
[----:B------:R-:W-:-:S04]  /*1990*/  @P1 IMAD.WIDE.U32 R28, R23, c[0x0][0x320], R28 ;  /* 0x0000c800171c1a25 */ /* 0x000fc800078e001c */
[----:B------:R-:W-:Y:S01]  /*19a0*/  @P1 IMAD R18, R9, c[0x0][0x320], RZ ;  /* 0x0000c80009121a24 */ /* 0x000fe200078e02ff */
[----:B---3--:R-:W-:Y:S01]  /*19b0*/  @P1 LEA R30, P0, R28, c[0x0][0x318], 0x2 ;  /* 0x0000c6001c1e1a11 */ /* 0x008fe200078010ff */
[----:B------:R-:W-:-:S04]  /*19c0*/  DEPBAR.LE SB0, 0x0 ;  /* 0x000080000000791a */ /* 0x000fc80000000000 */
[----:B------:R-:W-:-:S04]  /*19d0*/  @P1 IMAD R18, R23, c[0x0][0x324], R18 ;  /* 0x0000c90017121a24 */ /* 0x000fc800078e0212 */
[----:B------:R-:W-:-:S05]  /*19e0*/  @P1 IMAD.IADD R18, R29, 0x1, R18 ;  /* 0x000000011d121824 */ /* 0x000fca00078e0212 */
[----:B------:R-:W-:-:S05]  /*19f0*/  @P1 LEA.HI.X R31, R28, c[0x0][0x31c], R18, 0x2, P0 ;  /* 0x0000c7001c1f1a11 */ /* 0x000fca00000f1412 */
[----:B------:R-:W3:Y:S01]  /*1a00*/  @P1 LDG.E R17, [R30.64] ;  /* 0x000000061e111981 */ /* 0x000ee2000c1e1900 */
[----:B------:R-:W-:Y:S01]  /*1a10*/  SHF.R.S32.HI R23, RZ, 0x4, R16 ;  /* 0x00000004ff177819 */ /* 0x000fe20000011410 */
[----:B------:R-:W-:Y:S01]  /*1a20*/  IMAD.SHL.U32 R18, R8, 0x40, RZ ;  /* 0x0000004008127824 */ /* 0x000fe200078e00ff */
[----:B------:R-:W-:Y:S01]  /*1a30*/  ISETP.GE.AND P0, PT, R26, R2, PT ;  /* 0x000000021a00720c */ /* 0x000fe20003f06270 */
[----:B------:R-:W-:Y:S01]  /*1a40*/  BAR.SYNC.DEFER_BLOCKING 0x0 ;  /* 0x0000000000007b1d */ /* 0x000fe20000010000 */
[----:B------:R-:W-:Y:S01]  /*1a50*/  LEA.HI R16, R16, R23, RZ, 0x1 ;  /* 0x0000001710107211 */ /* 0x000fe200078f08ff */
[----:B------:R-:W-:Y:S01]  /*1a60*/  IMAD.MOV.U32 R9, RZ, RZ, c[0x0][0x1a0] ;  /* 0x00006800ff097624 */ /* 0x000fe200078e00ff */
[----:B------:R-:W-:Y:S01]  /*1a70*/  LOP3.LUT R18, R18, 0x1c0, RZ, 0xc0, !PT ;  /* 0x000001c012127812 */ /* 0x000fe200078ec0ff */
[----:B------:R-:W-:Y:S01]  /*1a80*/  IMAD.SHL.U32 R145, R26, 0x8, RZ ;  /* 0x000000081a917824 */ /* 0x000fe200078e00ff */
[----:B------:R-:W-:Y:S01]  /*1a90*/  LOP3.LUT R16, R16, 0xfffffffe, RZ, 0xc0, !PT ;  /* 0xfffffffe10107812 */ /* 0x000fe200078ec0ff */
[----:B------:R-:W-:Y:S01]  /*1aa0*/  IMAD.SHL.U32 R21, R21, 0x40, RZ ;  /* 0x0000004015157824 */ /* 0x000fe200078e00ff */
[C---:B------:R-:W-:Y:S01]  /*1ab0*/  SHF.L.U64.HI R149, R9.reuse, R4, c[0x0][0x1a4] ;  /* 0x0000690009957619 */ /* 0x040fe20000010204 */
[----:B------:R-:W-:Y:S01]  /*1ac0*/  IMAD.SHL.U32 R150, R9, 0x40, RZ ;  /* 0x0000004009967824 */ /* 0x000fe200078e00ff */
[----:B------:R-:W-:Y:S01]  /*1ad0*/  LOP3.LUT R145, R18, 0x8, R145, 0xf8, !PT ;  /* 0x0000000812917812 */ /* 0x000fe200078ef891 */
[----:B------:R-:W-:Y:S01]  /*1ae0*/  IMAD.IADD R16, R23, 0x1, -R16 ;  /* 0x0000000117107824 */ /* 0x000fe200078e0a10 */
[----:B------:R-:W-:Y:S01]  /*1af0*/  LOP3.LUT R21, R21, 0x1c0, RZ, 0xc0, !PT ;  /* 0x000001c015157812 */ /* 0x000fe200078ec0ff */
[----:B------:R-:W-:Y:S01]  /*1b00*/  IMAD R23, R149, R122, RZ ;  /* 0x0000007a95177224 */ /* 0x000fe200078e02ff */
[----:B------:R-:W-:Y:S01]  /*1b10*/  SHF.R.U32.HI R18, RZ, 0x3, R18 ;  /* 0x00000003ff127819 */ /* 0x000fe20000011612 */
[----:B------:R-:W-:Y:S01]  /*1b20*/  IMAD.SHL.U32 R4, R16, 0x8, RZ ;  /* 0x0000000810047824 */ /* 0x000fe200078e00ff */
[----:B------:R-:W-:Y:S01]  /*1b30*/  SHF.R.S32.HI R152, RZ, 0x1f, R25 ;  /* 0x0000001fff987819 */ /* 0x000fe20000011419 */
[----:B------:R-:W-:Y:S01]  /*1b40*/  IMAD R19, R14, 0x10, R19 ;  /* 0x000000100e137824 */ /* 0x000fe200078e0213 */
[----:B------:R-:W-:Y:S01]  /*1b50*/  LOP3.LUT R145, R145, R18, RZ, 0x3c, !PT ;  /* 0x0000001291917212 */ /* 0x000fe200078e3cff */
[-C--:B------:R-:W-:Y:S01]  /*1b60*/  IMAD R6, R6, R150.reuse, R23 ;  /* 0x0000009606067224 */ /* 0x080fe200078e0217 */
[----:B------:R-:W-:Y:S01]  /*1b70*/  LOP3.LUT R4, R21, 0x8, R4, 0xf8, !PT ;  /* 0x0000000815047812 */ /* 0x000fe200078ef804 */
[----:B------:R-:W-:Y:S01]  /*1b80*/  IMAD.MOV.U32 R120, RZ, RZ, R118 ;  /* 0x000000ffff787224 */ /* 0x000fe200078e0076 */
[----:B------:R-:W-:Y:S01]  /*1b90*/  SHF.R.U32.HI R21, RZ, 0x3, R21 ;  /* 0x00000003ff157819 */ /* 0x000fe20000011615 */
[----:B------:R-:W-:Y:S01]  /*1ba0*/  IMAD R145, R16, 0x200, R145 ;  /* 0x0000020010917824 */ /* 0x000fe200078e0291 */
[----:B------:R-:W-:Y:S01]  /*1bb0*/  LEA.HI R152, R152, R25, RZ, 0x2 ;  /* 0x0000001998987211 */ /* 0x000fe200078f10ff */
[----:B------:R4:W-:Y:S01]  /*1bc0*/  @P0 STS.128 [R154+0x8000], RZ ;  /* 0x008000ff9a000388 */ /* 0x0009e20000000c00 */
[----:B------:R-:W-:Y:S01]  /*1bd0*/  LOP3.LUT R4, R4, R21, RZ, 0x3c, !PT ;  /* 0x0000001504047212 */ /* 0x000fe200078e3cff */
[----:B------:R-:W-:Y:S01]  /*1be0*/  IMAD.SHL.U32 R21, R0, 0x40, RZ ;  /* 0x0000004000157824 */ /* 0x000fe200078e00ff */
[----:B------:R-:W3:Y:S01]  /*1bf0*/  @P1 MUFU.RCP R16, c[0x0][0x238] ;  /* 0x00008e0000101b08 */ /* 0x000ee20000001000 */
[----:B------:R4:W-:Y:S01]  /*1c00*/  @P0 STS.128 [R154+0xa000], RZ ;  /* 0x00a000ff9a000388 */ /* 0x0009e20000000c00 */
[----:B------:R-:W-:Y:S01]  /*1c10*/  SHF.R.S32.HI R152, RZ, 0x2, R152 ;  /* 0x00000002ff987819 */ /* 0x000fe20000011498 */
[----:B------:R-:W-:Y:S01]  /*1c20*/  IMAD.SHL.U32 R153, R153, 0x2, RZ ;  /* 0x0000000299997824 */ /* 0x000fe200078e00ff */
[----:B------:R-:W-:Y:S01]  /*1c30*/  LOP3.LUT R21, R21, 0xfffffe00, RZ, 0xc0, !PT ;  /* 0xfffffe0015157812 */ /* 0x000fe200078ec0ff */
[----:B------:R-:W-:Y:S01]  /*1c40*/  IMAD.MOV.U32 R0, RZ, RZ, RZ ;  /* 0x000000ffff007224 */ /* 0x000fe200078e00ff */
[----:B------:R-:W-:Y:S02]  /*1c50*/  BSSY B0, `(.L_x_673) ;  /* 0x000001e000007945 */ /* 0x000fe40003800000 */
[----:B------:R-:W-:Y:S01]  /*1c60*/  LOP3.LUT R153, R153, 0x6, RZ, 0xc0, !PT ;  /* 0x0000000699997812 */ /* 0x000fe200078ec0ff */
[----:B------:R-:W-:Y:S01]  /*1c70*/  IMAD R23, R14, 0x400, R21 ;  /* 0x000004000e177824 */ /* 0x000fe200078e0215 */
[----:B------:R-:W-:Y:S01]  /*1c80*/  IADD3 R14, R19, 0x1, R152 ;  /* 0x00000001130e7810 */ /* 0x000fe20007ffe098 */
[----:B------:R-:W-:-:S03]  /*1c90*/  IMAD.WIDE.U32 R18, R122, R150, R120 ;  /* 0x000000967a127225 */ /* 0x000fc600078e0078 */
[----:B------:R-:W-:Y:S01]  /*1ca0*/  IADD3 R14, R99, R14, -R156 ;  /* 0x0000000e630e7210 */ /* 0x000fe20007ffe89c */
[C---:B------:R-:W-:Y:S01]  /*1cb0*/  IMAD.IADD R146, R4.reuse, 0x1, R23 ;  /* 0x0000000104927824 */ /* 0x040fe200078e0217 */
[----:B------:R-:W-:-:S03]  /*1cc0*/  LOP3.LUT R4, R4, R21, RZ, 0xfc, !PT ;  /* 0x0000001504047212 */ /* 0x000fc600078efcff */
[----:B------:R-:W-:Y:S02]  /*1cd0*/  IMAD.SHL.U32 R146, R146, 0x2, RZ ;  /* 0x0000000292927824 */ /* 0x000fe400078e00ff */
[----:B---3--:R-:W-:Y:S02]  /*1ce0*/  @P1 FMUL.FTZ R0, R17, R16 ;  /* 0x0000001011001220 */ /* 0x008fe40000410000 */
[----:B------:R-:W-:Y:S01]  /*1cf0*/  IMAD.IADD R17, R19, 0x1, R6 ;  /* 0x0000000113117824 */ /* 0x000fe200078e0206 */
[----:B------:R-:W-:Y:S01]  /*1d00*/  IADD3 R6, R14, c[0x0][0x2e8], RZ ;  /* 0x0000ba000e067a10 */ /* 0x000fe20007ffe0ff */
[----:B------:R-:W-:Y:S05]  /*1d10*/  @P0 BRA `(.L_x_674) ;  /* 0x0000011000000947 */ /* 0x000fea0003800000 */
[----:B----4-:R-:W-:Y:S02]  /*1d20*/  ISETP.GE.AND P1, PT, R164, c[0x0][0x220], PT ;  /* 0x00008800a4007a0c */ /* 0x010fe40003f26270 */
        /* <DEDUP_REMOVED lines=16> */
.L_x_674:
[----:B----4-:R-:W-:Y:S05]  /*1e30*/  BSYNC B0 ;  /* 0x0000000000007941 */ /* 0x010fea0003800000 */
.L_x_673:
        /* <DEDUP_REMOVED lines=26> */
.L_x_676:
[----:B------:R-:W-:Y:S05]  /*1fe0*/  BSYNC B0 ;  /* 0x0000000000007941 */ /* 0x000fea0003800000 */
.L_x_675:
        /* <DEDUP_REMOVED lines=25> */
.L_x_678:
[----:B------:R-:W-:Y:S05]  /*2180*/  BSYNC B0 ;  /* 0x0000000000007941 */ /* 0x000fea0003800000 */
.L_x_677:
[----:B------:R-:W-:Y:S01]  /*2190*/  ISETP.GE.AND P0, PT, R11, R2, PT ;  /* 0x000000020b00720c */ /* 0x000fe20003f06270 */
[----:B------:R-:W-:Y:S01]  /*21a0*/  BSSY B0, `(.L_x_679) ;  /* 0x000001c000007945 */ /* 0x000fe20003800000 */
[----:B------:R-:W-:-:S04]  /*21b0*/  LOP3.LUT P1, RZ, R8, 0x4, RZ, 0xc0, !PT ;  /* 0x0000000408ff7812 */ /* 0x000fc8000782c0ff */
[----:B------:R-:W-:-:S07]  /*21c0*/  SEL R2, R10, 0xffffffe0, !P1 ;  /* 0xffffffe00a027807 */ /* 0x000fce0004800000 */
        /* <DEDUP_REMOVED lines=25> */
.L_x_680:
[----:B------:R-:W-:Y:S05]  /*2360*/  BSYNC B0 ;  /* 0x0000000000007941 */ /* 0x000fea0003800000 */
.L_x_679:
[----:B------:R-:W-:Y:S01]  /*2370*/  IMAD.SHL.U32 R145, R145, 0x2, RZ ;  /* 0x0000000291917824 */ /* 0x000fe200078e00ff */
[----:B------:R-:W-:Y:S01]  /*2380*/  LDSM.16.M88.4 R76, [R146] ;  /* 0x00000000924c783b */ /* 0x000fe20000000200 */
[----:B------:R-:W-:Y:S01]  /*2390*/  LOP3.LUT P0, RZ, R8, 0x2, RZ, 0xc0, !PT ;  /* 0x0000000208ff7812 */ /* 0x000fe2000780c0ff */
[--C-:B------:R-:W-:Y:S01]  /*23a0*/  IMAD R144, R7, 0x2, R146.reuse ;  /* 0x0000000207907824 */ /* 0x100fe200078e0292 */
[----:B------:R-:W-:Y:S01]  /*23b0*/  IMNMX R123, R6, R99, PT ;  /* 0x00000063067b7217 */ /* 0x000fe20003800200 */
[----:B------:R-:W5:Y:S01]  /*23c0*/  LDSM.16.M88.4 R24, [R145+0x4000] ;  /* 0x004000009118783b */ /* 0x000f620000000200 */
[----:B------:R-:W-:Y:S01]  /*23d0*/  IADD3 R8, R145, 0x4000, RZ ;  /* 0x0000400091087810 */ /* 0x000fe20007ffe0ff */
[----:B------:R-:W-:Y:S01]  /*23e0*/  IMAD R142, R5, 0x2, R146 ;  /* 0x00000002058e7824 */ /* 0x000fe200078e0292 */
[----:B------:R-:W-:Y:S01]  /*23f0*/  IADD3 R143, R145, 0x4020, RZ ;  /* 0x00004020918f7810 */ /* 0x000fe20007ffe0ff */
[----:B------:R-:W1:Y:S01]  /*2400*/  LDSM.16.M88.4 R48, [R145+0x5000] ;  /* 0x005000009130783b */ /* 0x000e620000000200 */
[----:B------:R-:W-:-:S02]  /*2410*/  IMAD R139, R2, 0x2, R145 ;  /* 0x00000002028b7824 */ /* 0x000fc400078e0291 */
[----:B------:R-:W-:Y:S01]  /*2420*/  IMAD R141, R5, 0x2, R144 ;  /* 0x00000002058d7824 */ /* 0x000fe200078e0290 */
[----:B------:R-:W-:Y:S02]  /*2430*/  LDSM.16.M88.4 R64, [R144] ;  /* 0x000000009040783b */ /* 0x000fe40000000200 */
[----:B------:R-:W-:Y:S02]  /*2440*/  @P0 IADD3 R143, R8, -0x20, RZ ;  /* 0xffffffe0088f0810 */ /* 0x000fe40007ffe0ff */
[----:B------:R-:W-:Y:S02]  /*2450*/  LDSM.16.M88.4 R56, [R145+0x4800] ;  /* 0x004800009138783b */ /* 0x000fe40000000200 */
[C---:B------:R-:W-:Y:S01]  /*2460*/  IADD3 R135, R143.reuse, 0x800, RZ ;  /* 0x000008008f877810 */ /* 0x040fe20007ffe0ff */
[----:B------:R-:W-:Y:S01]  /*2470*/  IMAD R132, R2, 0x2, R143 ;  /* 0x0000000202847824 */ /* 0x000fe200078e028f */
[----:B-1----:R-:W1:Y:S01]  /*2480*/  LDSM.16.M88.4 R36, [R143] ;  /* 0x000000008f24783b */ /* 0x002e620000000200 */
[----:B------:R-:W-:Y:S01]  /*2490*/  IMAD R2, R122, 0x40, R153 ;  /* 0x000000407a027824 */ /* 0x000fe200078e0299 */
[----:B------:R-:W-:-:S02]  /*24a0*/  IADD3 R134, R143, 0x1000, RZ ;  /* 0x000010008f867810 */ /* 0x000fc40007ffe0ff */
[----:B------:R-:W2:Y:S01]  /*24b0*/  LDSM.16.M88.4 R12, [R143+0x1000] ;  /* 0x001000008f0c783b */ /* 0x000ea20000000200 */
[C---:B------:R-:W-:Y:S02]  /*24c0*/  IADD3 R133, R143.reuse, 0x1800, RZ ;  /* 0x000018008f857810 */ /* 0x040fe40007ffe0ff */
[C---:B------:R-:W-:Y:S01]  /*24d0*/  IADD3 R131, R143.reuse, 0x2000, RZ ;  /* 0x000020008f837810 */ /* 0x040fe20007ffe0ff */
[----:B------:R-:W-:Y:S01]  /*24e0*/  LDSM.16.M88.4 R80, [R142] ;  /* 0x000000008e50783b */ /* 0x000fe20000000200 */
[C---:B------:R-:W-:Y:S02]  /*24f0*/  IADD3 R130, R143.reuse, 0x2800, RZ ;  /* 0x000028008f827810 */ /* 0x040fe40007ffe0ff */
[C---:B------:R-:W-:Y:S01]  /*2500*/  IADD3 R129, R143.reuse, 0x3000, RZ ;  /* 0x000030008f817810 */ /* 0x040fe20007ffe0ff */
[----:B------:R-:W3:Y:S01]  /*2510*/  LDSM.16.M88.4 R88, [R139+0x4000] ;  /* 0x004000008b58783b */ /* 0x000ee20000000200 */
[----:B------:R-:W-:-:S03]  /*2520*/  IADD3 R128, R143, 0x3800, RZ ;  /* 0x000038008f807810 */ /* 0x000fc60007ffe0ff */
[----:B------:R-:W4:Y:S04]  /*2530*/  LDSM.16.M88.4 R40, [R145+0x5800] ;  /* 0x005800009128783b */ /* 0x000f280000000200 */
[----:B--2---:R-:W2:Y:S01]  /*2540*/  LDSM.16.M88.4 R32, [R143+0x800] ;  /* 0x000800008f20783b */ /* 0x004ea20000000200 */
[C---:B-----5:R-:W-:Y:S03]  /*2550*/  HMMA.16816.F32.BF16 R28, R76.reuse, R24, RZ ;  /* 0x000000184c1c723c */ /* 0x060fe600000418ff */
[----:B------:R-:W5:Y:S04]  /*2560*/  LDSM.16.M88.4 R8, [R139+0x5000] ;  /* 0x005000008b08783b */ /* 0x000f680000000200 */
[----:B---3--:R-:W-:Y:S01]  /*2570*/  LDSM.16.M88.4 R20, [R141] ;  /* 0x000000008d14783b */ /* 0x008fe20000000200 */
[C---:B------:R-:W-:Y:S03]  /*2580*/  HMMA.16816.F32.BF16 R24, R76.reuse, R26, RZ ;  /* 0x0000001a4c18723c */ /* 0x040fe600000418ff */
[----:B------:R-:W3:Y:S04]  /*2590*/  LDSM.16.M88.4 R68, [R132] ;  /* 0x000000008444783b */ /* 0x000ee80000000200 */
[----:B------:R-:W2:Y:S01]  /*25a0*/  LDSM.16.M88.4 R92, [R143+0x1800] ;  /* 0x001800008f5c783b */ /* 0x000ea20000000200 */
[C---:B------:R-:W-:Y:S03]  /*25b0*/  HMMA.16816.F32.BF16 R52, R76.reuse, R48, RZ ;  /* 0x000000304c34723c */ /* 0x040fe600000418ff */
[----:B------:R-:W2:Y:S04]  /*25c0*/  LDSM.16.M88.4 R16, [R139+0x4800] ;  /* 0x004800008b10783b */ /* 0x000ea80000000200 */
[----:B------:R-:W-:Y:S01]  /*25d0*/  LDSM.16.M88.4 R84, [R146+0x2000] ;  /* 0x002000009254783b */ /* 0x000fe20000000200 */
[----:B------:R-:W-:Y:S03]  /*25e0*/  HMMA.16816.F32.BF16 R48, R76, R50, RZ ;  /* 0x000000324c30723c */ /* 0x000fe600000418ff */
[----:B------:R-:W-:Y:S04]  /*25f0*/  LDSM.16.M88.4 R72, [R139+0x5800] ;  /* 0x005800008b48783b */ /* 0x000fe80000000200 */
[----:B------:R-:W0:Y:S01]  /*2600*/  LDGDEPBAR ;  /* 0x00000000000079af */ /* 0x000e220000000000 */
[----:B-1----:R-:W-:Y:S08]  /*2610*/  HMMA.16816.F32.BF16 R28, R64, R36, R28 ;  /* 0x00000024401c723c */ /* 0x002ff0000004181c */
[C---:B------:R-:W-:Y:S08]  /*2620*/  HMMA.16816.F32.BF16 R60, R76.reuse, R56, RZ ;  /* 0x000000384c3c723c */ /* 0x040ff000000418ff */
[----:B------:R-:W-:Y:S08]  /*2630*/  HMMA.16816.F32.BF16 R56, R76, R58, RZ ;  /* 0x0000003a4c38723c */ /* 0x000ff000000418ff */
[C---:B------:R-:W-:Y:S01]  /*2640*/  HMMA.16816.F32.BF16 R24, R64.reuse, R38, R24 ;  /* 0x000000264018723c */ /* 0x040fe20000041818 */
[----:B------:R-:W-:Y:S07]  /*2650*/  LDSM.16.M88.4 R36, [R132+0x1800] ;  /* 0x001800008424783b */ /* 0x000fee0000000200 */
[C---:B------:R-:W-:Y:S08]  /*2660*/  HMMA.16816.F32.BF16 R52, R64.reuse, R12, R52 ;  /* 0x0000000c4034723c */ /* 0x040ff00000041834 */
[----:B------:R-:W-:Y:S01]  /*2670*/  HMMA.16816.F32.BF16 R48, R64, R14, R48 ;  /* 0x0000000e4030723c */ /* 0x000fe20000041830 */
[----:B------:R-:W1:Y:S07]  /*2680*/  LDSM.16.M88.4 R12, [R132+0x1000] ;  /* 0x00100000840c783b */ /* 0x000e6e0000000200 */
[----:B------:R-:W-:Y:S08]  /*2690*/  HMMA.16816.F32.BF16 R28, R80, R88, R28 ;  /* 0x00000058501c723c */ /* 0x000ff0000004181c */
[C---:B----4-:R-:W-:Y:S08]  /*26a0*/  HMMA.16816.F32.BF16 R44, R76.reuse, R40, RZ ;  /* 0x000000284c2c723c */ /* 0x050ff000000418ff */
[----:B------:R-:W-:Y:S01]  /*26b0*/  HMMA.16816.F32.BF16 R76, R76, R42, RZ ;  /* 0x0000002a4c4c723c */ /* 0x000fe200000418ff */
[----:B------:R-:W-:Y:S07]  /*26c0*/  LDSM.16.M88.4 R40, [R132+0x800] ;  /* 0x000800008428783b */ /* 0x000fee0000000200 */
[----:B--2---:R-:W-:Y:S08]  /*26d0*/  HMMA.16816.F32.BF16 R56, R64, R34, R56 ;  /* 0x000000224038723c */ /* 0x004ff00000041838 */
[----:B------:R-:W-:Y:S01]  /*26e0*/  HMMA.16816.F32.BF16 R24, R80, R90, R24 ;  /* 0x0000005a5018723c */ /* 0x000fe20000041818 */
[----:B------:R-:W-:Y:S07]  /*26f0*/  LDSM.16.M88.4 R88, [R143+0x2000] ;  /* 0x002000008f58783b */ /* 0x000fee0000000200 */
[----:B------:R-:W-:Y:S01]  /*2700*/  HMMA.16816.F32.BF16 R60, R64, R32, R60 ;  /* 0x00000020403c723c */ /* 0x000fe2000004183c */
[----:B------:R-:W2:Y:S07]  /*2710*/  LDSM.16.M88.4 R32, [R145+0x6000] ;  /* 0x006000009120783b */ /* 0x000eae0000000200 */
[C---:B-----5:R-:W-:Y:S08]  /*2720*/  HMMA.16816.F32.BF16 R52, R80.reuse, R8, R52 ;  /* 0x000000085034723c */ /* 0x060ff00000041834 */
[----:B------:R-:W-:Y:S01]  /*2730*/  HMMA.16816.F32.BF16 R48, R80, R10, R48 ;  /* 0x0000000a5030723c */ /* 0x000fe20000041830 */
[----:B------:R-:W4:Y:S07]  /*2740*/  LDSM.16.M88.4 R8, [R145+0x7000] ;  /* 0x007000009108783b */ /* 0x000f2e0000000200 */
[----:B---3--:R-:W-:Y:S08]  /*2750*/  HMMA.16816.F32.BF16 R28, R20, R68, R28 ;  /* 0x00000044141c723c */ /* 0x008ff0000004181c */
[C---:B------:R-:W-:Y:S08]  /*2760*/  HMMA.16816.F32.BF16 R44, R64.reuse, R92, R44 ;  /* 0x0000005c402c723c */ /* 0x040ff0000004182c */
[----:B------:R-:W-:Y:S01]  /*2770*/  HMMA.16816.F32.BF16 R64, R64, R94, R76 ;  /* 0x0000005e4040723c */ /* 0x000fe2000004184c */
[----:B------:R-:W3:Y:S04]  /*2780*/  LDSM.16.M88.4 R76, [R144+0x2000] ;  /* 0x00200000904c783b */ /* 0x000ee80000000200 */
[----:B------:R-:W-:Y:S03]  /*2790*/  LDSM.16.M88.4 R92, [R145+0x7800] ;  /* 0x00780000915c783b */ /* 0x000fe60000000200 */
[----:B------:R-:W-:Y:S08]  /*27a0*/  HMMA.16816.F32.BF16 R56, R80, R18, R56 ;  /* 0x000000125038723c */ /* 0x000ff00000041838 */
[----:B------:R-:W-:Y:S01]  /*27b0*/  HMMA.16816.F32.BF16 R24, R20, R70, R24 ;  /* 0x000000461418723c */ /* 0x000fe20000041818 */
[----:B------:R-:W-:Y:S07]  /*27c0*/  LDSM.16.M88.4 R68, [R143+0x3000] ;  /* 0x003000008f44783b */ /* 0x000fee0000000200 */
[----:B------:R-:W-:Y:S01]  /*27d0*/  HMMA.16816.F32.BF16 R60, R80, R16, R60 ;  /* 0x00000010503c723c */ /* 0x000fe2000004183c */
[----:B------:R-:W5:Y:S07]  /*27e0*/  LDSM.16.M88.4 R16, [R145+0x6800] ;  /* 0x006800009110783b */ /* 0x000f6e0000000200 */
[C---:B-1----:R-:W-:Y:S08]  /*27f0*/  HMMA.16816.F32.BF16 R52, R20.reuse, R12, R52 ;  /* 0x0000000c1434723c */ /* 0x042ff00000041834 */
[----:B------:R-:W-:Y:S01]  /*2800*/  HMMA.16816.F32.BF16 R48, R20, R14, R48 ;  /* 0x0000000e1430723c */ /* 0x000fe20000041830 */
[----:B------:R-:W-:Y:S07]  /*2810*/  LDSM.16.M88.4 R12, [R142+0x2000] ;  /* 0x002000008e0c783b */ /* 0x000fee0000000200 */
[----:B--2---:R-:W-:Y:S08]  /*2820*/  HMMA.16816.F32.BF16 R28, R84, R32, R28 ;  /* 0x00000020541c723c */ /* 0x004ff0000004181c */
[C---:B------:R-:W-:Y:S08]  /*2830*/  HMMA.16816.F32.BF16 R44, R80.reuse, R72, R44 ;  /* 0x00000048502c723c */ /* 0x040ff0000004182c */
[----:B------:R-:W-:Y:S01]  /*2840*/  HMMA.16816.F32.BF16 R80, R80, R74, R64 ;  /* 0x0000004a5050723c */ /* 0x000fe20000041840 */
[----:B------:R-:W-:Y:S04]  /*2850*/  LDSM.16.M88.4 R72, [R143+0x2800] ;  /* 0x002800008f48783b */ /* 0x000fe80000000200 */
[----:B------:R-:W-:Y:S03]  /*2860*/  LDSM.16.M88.4 R64, [R143+0x3800] ;  /* 0x003800008f40783b */ /* 0x000fe60000000200 */
[----:B------:R-:W-:Y:S08]  /*2870*/  HMMA.16816.F32.BF16 R56, R20, R42, R56 ;  /* 0x0000002a1438723c */ /* 0x000ff00000041838 */
[----:B------:R-:W-:Y:S01]  /*2880*/  HMMA.16816.F32.BF16 R24, R84, R34, R24 ;  /* 0x000000225418723c */ /* 0x000fe20000041818 */
[----:B------:R-:W-:Y:S07]  /*2890*/  LDSM.16.M88.4 R32, [R139+0x7000] ;  /* 0x007000008b20783b */ /* 0x000fee0000000200 */
[----:B------:R-:W-:Y:S01]  /*28a0*/  HMMA.16816.F32.BF16 R60, R20, R40, R60 ;  /* 0x00000028143c723c */ /* 0x000fe2000004183c */
[----:B------:R-:W1:Y:S07]  /*28b0*/  LDSM.16.M88.4 R40, [R139+0x6000] ;  /* 0x006000008b28783b */ /* 0x000e6e0000000200 */
[C---:B----4-:R-:W-:Y:S08]  /*28c0*/  HMMA.16816.F32.BF16 R52, R84.reuse, R8, R52 ;  /* 0x000000085434723c */ /* 0x050ff00000041834 */
[----:B------:R-:W-:Y:S01]  /*28d0*/  HMMA.16816.F32.BF16 R48, R84, R10, R48 ;  /* 0x0000000a5430723c */ /* 0x000fe20000041830 */
[----:B------:R-:W-:Y:S07]  /*28e0*/  LDSM.16.M88.4 R8, [R141+0x2000] ;  /* 0x002000008d08783b */ /* 0x000fee0000000200 */
[----:B---3--:R-:W-:Y:S08]  /*28f0*/  HMMA.16816.F32.BF16 R28, R76, R88, R28 ;  /* 0x000000584c1c723c */ /* 0x008ff0000004181c */
[C---:B------:R-:W-:Y:S08]  /*2900*/  HMMA.16816.F32.BF16 R44, R20.reuse, R36, R44 ;  /* 0x00000024142c723c */ /* 0x040ff0000004182c */
[----:B------:R-:W-:Y:S01]  /*2910*/  HMMA.16816.F32.BF16 R80, R20, R38, R80 ;  /* 0x000000261450723c */ /* 0x000fe20000041850 */
[----:B------:R-:W2:Y:S04]  /*2920*/  LDSM.16.M88.4 R20, [R132+0x2000] ;  /* 0x002000008414783b */ /* 0x000ea80000000200 */
[----:B------:R-:W3:Y:S03]  /*2930*/  LDSM.16.M88.4 R36, [R139+0x6800] ;  /* 0x006800008b24783b */ /* 0x000ee60000000200 */
[----:B-----5:R-:W-:Y:S08]  /*2940*/  HMMA.16816.F32.BF16 R56, R84, R18, R56 ;  /* 0x000000125438723c */ /* 0x020ff00000041838 */
[C---:B------:R-:W-:Y:S08]  /*2950*/  HMMA.16816.F32.BF16 R24, R76.reuse, R90, R24 ;  /* 0x0000005a4c18723c */ /* 0x040ff00000041818 */
[C---:B------:R-:W-:Y:S08]  /*2960*/  HMMA.16816.F32.BF16 R52, R76.reuse, R68, R52 ;  /* 0x000000444c34723c */ /* 0x040ff00000041834 */
[----:B------:R-:W-:Y:S08]  /*2970*/  HMMA.16816.F32.BF16 R48, R76, R70, R48 ;  /* 0x000000464c30723c */ /* 0x000ff00000041830 */
[----:B-1----:R-:W-:Y:S01]  /*2980*/  HMMA.16816.F32.BF16 R68, R12, R40, R28 ;  /* 0x000000280c44723c */ /* 0x002fe2000004181c */
[----:B------:R-:W-:Y:S07]  /*2990*/  LDSM.16.M88.4 R28, [R132+0x2800] ;  /* 0x00280000841c783b */ /* 0x000fee0000000200 */
[C---:B------:R-:W-:Y:S01]  /*29a0*/  HMMA.16816.F32.BF16 R60, R84.reuse, R16, R60 ;  /* 0x00000010543c723c */ /* 0x040fe2000004183c */
[----:B------:R-:W1:Y:S07]  /*29b0*/  LDSM.16.M88.4 R16, [R139+0x7800] ;  /* 0x007800008b10783b */ /* 0x000e6e0000000200 */
[C---:B------:R-:W-:Y:S08]  /*29c0*/  HMMA.16816.F32.BF16 R44, R84.reuse, R92, R44 ;  /* 0x0000005c542c723c */ /* 0x040ff0000004182c */
[----:B------:R-:W-:Y:S08]  /*29d0*/  HMMA.16816.F32.BF16 R80, R84, R94, R80 ;  /* 0x0000005e5450723c */ /* 0x000ff00000041850 */
[----:B------:R-:W-:Y:S08]  /*29e0*/  HMMA.16816.F32.BF16 R56, R76, R74, R56 ;  /* 0x0000004a4c38723c */ /* 0x000ff00000041838 */
[----:B------:R-:W-:Y:S08]  /*29f0*/  HMMA.16816.F32.BF16 R24, R12, R42, R24 ;  /* 0x0000002a0c18723c */ /* 0x000ff00000041818 */
[----:B--2---:R-:W-:Y:S07]  /*2a00*/  HMMA.16816.F32.BF16 R68, R8, R20, R68 ;  /* 0x000000140844723c */ /* 0x004fee0000041844 */
[----:B------:R-:W-:Y:S01]  /*2a10*/  IADD3 R20, R6, 0x8, RZ ;  /* 0x0000000806147810 */ /* 0x000fe20007ffe0ff */
[----:B------:R-:W-:Y:S01]  /*2a20*/  HMMA.16816.F32.BF16 R60, R76, R72, R60 ;  /* 0x000000484c3c723c */ /* 0x000fe2000004183c */
[----:B------:R-:W-:-:S02]  /*2a30*/  IADD3 R6, R2, 0x9, RZ ;  /* 0x0000000902067810 */ /* 0x000fc40007ffe0ff */
[----:B------:R-:W-:Y:S02]  /*2a40*/  IMNMX R117, R20, R99, PT ;  /* 0x0000006314757217 */ /* 0x000fe40003800200 */
[C---:B------:R-:W-:Y:S02]  /*2a50*/  ISETP.GE.AND P3, PT, R6.reuse, R123, PT ;  /* 0x0000007b0600720c */ /* 0x040fe40003f66270 */
[----:B------:R-:W-:Y:S01]  /*2a60*/  ISETP.GE.AND P5, PT, R6, R117, PT ;  /* 0x000000750600720c */ /* 0x000fe20003fa6270 */
[C---:B------:R-:W-:Y:S01]  /*2a70*/  HMMA.16816.F32.BF16 R44, R76.reuse, R64, R44 ;  /* 0x000000404c2c723c */ /* 0x040fe2000004182c */
[----:B------:R-:W2:Y:S07]  /*2a80*/  I2F R6, R6 ;  /* 0x0000000600067306 */ /* 0x000eae0000201400 */
[----:B------:R-:W-:Y:S08]  /*2a90*/  HMMA.16816.F32.BF16 R80, R76, R66, R80 ;  /* 0x000000424c50723c */ /* 0x000ff00000041850 */
[----:B---3--:R-:W-:Y:S08]  /*2aa0*/  HMMA.16816.F32.BF16 R56, R12, R38, R56 ;  /* 0x000000260c38723c */ /* 0x008ff00000041838 */
[----:B------:R-:W-:Y:S01]  /*2ab0*/  HMMA.16816.F32.BF16 R24, R8, R22, R24 ;  /* 0x000000160818723c */ /* 0x000fe20000041818 */
[----:B------:R-:W3:Y:S07]  /*2ac0*/  LDSM.16.M88.4 R20, [R132+0x3000] ;  /* 0x003000008414783b */ /* 0x000eee0000000200 */
[C---:B------:R-:W-:Y:S01]  /*2ad0*/  HMMA.16816.F32.BF16 R52, R12.reuse, R32, R52 ;  /* 0x000000200c34723c */ /* 0x040fe20000041834 */
[----:B------:R-:W-:Y:S06]  /*2ae0*/  I2F R33, R2 ;  /* 0x0000000200217306 */ /* 0x000fec0000201400 */
[----:B------:R-:W-:Y:S01]  /*2af0*/  IADD3 R32, R2, 0x1, RZ ;  /* 0x0000000102207810 */ /* 0x000fe20007ffe0ff */
[----:B------:R-:W-:Y:S03]  /*2b00*/  HMMA.16816.F32.BF16 R48, R12, R34, R48 ;  /* 0x000000220c30723c */ /* 0x000fe60000041830 */
[----:B------:R-:W-:-:S02]  /*2b10*/  ISETP.GE.AND P6, PT, R32, R123, PT ;  /* 0x0000007b2000720c */ /* 0x000fc40003fc6270 */
[-C--:B------:R-:W-:Y:S02]  /*2b20*/  ISETP.GE.AND P2, PT, R32, R117.reuse, PT ;  /* 0x000000752000720c */ /* 0x080fe40003f46270 */
[----:B------:R-:W-:Y:S01]  /*2b30*/  IADD3 R34, R2, 0x8, RZ ;  /* 0x0000000802227810 */ /* 0x000fe20007ffe0ff */
[C---:B------:R-:W-:Y:S01]  /*2b40*/  HMMA.16816.F32.BF16 R60, R12.reuse, R36, R60 ;  /* 0x000000240c3c723c */ /* 0x040fe2000004183c */
[----:B--2---:R-:W-:Y:S02]  /*2b50*/  FFMA.FTZ R27, R6, R0, R27 ;  /* 0x00000000061b7223 */ /* 0x004fe4000001001b */
[C---:B------:R-:W-:Y:S02]  /*2b60*/  ISETP.GE.AND P0, PT, R34.reuse, R117, PT ;  /* 0x000000752200720c */ /* 0x040fe40003f06270 */
[----:B------:R-:W-:Y:S02]  /*2b70*/  ISETP.GE.AND P4, PT, R34, R123, PT ;  /* 0x0000007b2200720c */ /* 0x000fe40003f86270 */
[----:B------:R-:W-:Y:S01]  /*2b80*/  FSEL R27, R27, -INF , !P5 ;  /* 0xff8000001b1b7808 */ /* 0x000fe20006800000 */
[C---:B-1----:R-:W-:Y:S01]  /*2b90*/  HMMA.16816.F32.BF16 R44, R12.reuse, R16, R44 ;  /* 0x000000100c2c723c */ /* 0x042fe2000004182c */
[----:B------:R-:W1:Y:S07]  /*2ba0*/  I2F R17, R34 ;  /* 0x0000002200117306 */ /* 0x000e6e0000201400 */
[----:B------:R-:W-:Y:S01]  /*2bb0*/  HMMA.16816.F32.BF16 R80, R12, R18, R80 ;  /* 0x000000120c50723c */ /* 0x000fe20000041850 */
[----:B------:R-:W2:Y:S01]  /*2bc0*/  LDSM.16.M88.4 R12, [R132+0x3800] ;  /* 0x00380000840c783b */ /* 0x000ea20000000200 */
[----:B------:R-:W4:Y:S01]  /*2bd0*/  I2F R16, R32 ;  /* 0x0000002000107306 */ /* 0x000f220000201400 */
[----:B------:R-:W-:-:S04]  /*2be0*/  DEPBAR.LE SB0, 0x0 ;  /* 0x000080000000791a */ /* 0x000fc80000000000 */
[C---:B------:R-:W-:Y:S01]  /*2bf0*/  IADD3 R18, R2.reuse, 0x11, RZ ;  /* 0x0000001102127810 */ /* 0x040fe20007ffe0ff */
[C---:B------:R-:W-:Y:S01]  /*2c00*/  HMMA.16816.F32.BF16 R56, R8.reuse, R30, R56 ;  /* 0x0000001e0838723c */ /* 0x040fe20000041838 */
[CC--:B-1----:R-:W-:Y:S01]  /*2c10*/  FFMA.FTZ R26, R17.reuse, R0.reuse, R26 ;  /* 0x00000000111a7223 */ /* 0x0c2fe2000001001a */
[----:B------:R-:W-:Y:S01]  /*2c20*/  IADD3 R34, R2, 0x28, RZ ;  /* 0x0000002802227810 */ /* 0x000fe20007ffe0ff */
[-C--:B------:R-:W-:Y:S02]  /*2c30*/  FFMA.FTZ R24, R17, R0.reuse, R24 ;  /* 0x0000000011187223 */ /* 0x080fe40000010018 */
[----:B------:R-:W-:Y:S02]  /*2c40*/  I2F R17, R18 ;  /* 0x0000001200117306 */ /* 0x000fe40000201400 */
[-C--:B------:R-:W-:Y:S01]  /*2c50*/  FFMA.FTZ R30, R6, R0.reuse, R25 ;  /* 0x00000000061e7223 */ /* 0x080fe20000010019 */
[----:B---3--:R-:W-:Y:S01]  /*2c60*/  HMMA.16816.F32.BF16 R52, R8, R20, R52 ;  /* 0x000000140834723c */ /* 0x008fe20000041834 */
[----:B------:R-:W-:Y:S01]  /*2c70*/  FSEL R25, R26, -INF , !P0 ;  /* 0xff8000001a197808 */ /* 0x000fe20004000000 */
[----:B----4-:R-:W-:Y:S01]  /*2c80*/  FFMA.FTZ R69, R16, R0, R69 ;  /* 0x0000000010457223 */ /* 0x010fe20000010045 */
[----:B------:R-:W-:-:S02]  /*2c90*/  IADD3 R32, R2, 0x18, RZ ;  /* 0x0000001802207810 */ /* 0x000fc40007ffe0ff */
[----:B------:R-:W-:Y:S02]  /*2ca0*/  FSEL R26, R30, -INF , !P3 ;  /* 0xff8000001e1a7808 */ /* 0x000fe40005800000 */
[----:B------:R-:W1:Y:S01]  /*2cb0*/  I2F R31, R32 ;  /* 0x00000020001f7306 */ /* 0x000e620000201400 */
[C---:B------:R-:W-:Y:S01]  /*2cc0*/  HMMA.16816.F32.BF16 R48, R8.reuse, R22, R48 ;  /* 0x000000160830723c */ /* 0x040fe20000041830 */
[----:B------:R-:W-:Y:S02]  /*2cd0*/  IADD3 R30, R2, 0x21, RZ ;  /* 0x00000021021e7810 */ /* 0x000fe40007ffe0ff */
[C---:B------:R-:W-:Y:S02]  /*2ce0*/  ISETP.GE.AND P0, PT, R32.reuse, R123, PT ;  /* 0x0000007b2000720c */ /* 0x040fe40003f06270 */
[----:B------:R-:W-:Y:S02]  /*2cf0*/  ISETP.GE.AND P3, PT, R32, R117, PT ;  /* 0x000000752000720c */ /* 0x000fe40003f66270 */
[----:B------:R-:W3:Y:S01]  /*2d00*/  I2F R22, R30 ;  /* 0x0000001e00167306 */ /* 0x000ee20000201400 */
[----:B------:R-:W-:Y:S01]  /*2d10*/  HMMA.16816.F32.BF16 R60, R8, R28, R60 ;  /* 0x0000001c083c723c */ /* 0x000fe2000004183c */
[----:B------:R-:W-:-:S02]  /*2d20*/  FSEL R24, R24, -INF , !P4 ;  /* 0xff80000018187808 */ /* 0x000fc40006000000 */
[-C--:B------:R-:W-:Y:S02]  /*2d30*/  ISETP.GE.AND P4, PT, R18, R117.reuse, PT ;  /* 0x000000751200720c */ /* 0x080fe40003f86270 */
[C---:B------:R-:W-:Y:S01]  /*2d40*/  IADD3 R6, R2.reuse, 0x19, RZ ;  /* 0x0000001902067810 */ /* 0x040fe20007ffe0ff */
[CC--:B-1----:R-:W-:Y:S01]  /*2d50*/  FFMA.FTZ R20, R31.reuse, R0.reuse, R56 ;  /* 0x000000001f147223 */ /* 0x0c2fe20000010038 */
[----:B------:R-:W-:Y:S01]  /*2d60*/  IADD3 R28, R2, 0x10, RZ ;  /* 0x00000010021c7810 */ /* 0x000fe20007ffe0ff */
[-C--:B------:R-:W-:Y:S01]  /*2d70*/  FFMA.FTZ R21, R31, R0.reuse, R58 ;  /* 0x000000001f157223 */ /* 0x080fe2000001003a */
[C---:B--2---:R-:W-:Y:S01]  /*2d80*/  HMMA.16816.F32.BF16 R44, R8.reuse, R12, R44 ;  /* 0x0000000c082c723c */ /* 0x044fe2000004182c */
[----:B------:R-:W1:Y:S01]  /*2d90*/  I2F R31, R34 ;  /* 0x00000022001f7306 */ /* 0x000e620000201400 */
[-C--:B------:R-:W-:Y:S01]  /*2da0*/  FFMA.FTZ R29, R16, R0.reuse, R71 ;  /* 0x00000000101d7223 */ /* 0x080fe20000010047 */
[----:B------:R-:W-:Y:S02]  /*2db0*/  FSEL R20, R20, -INF , !P0 ;  /* 0xff80000014147808 */ /* 0x000fe40004000000 */
[----:B------:R-:W-:Y:S01]  /*2dc0*/  FSEL R21, R21, -INF , !P3 ;  /* 0xff80000015157808 */ /* 0x000fe20005800000 */
[-C--:B---3--:R-:W-:Y:S01]  /*2dd0*/  FFMA.FTZ R53, R22, R0.reuse, R53 ;  /* 0x0000000016357223 */ /* 0x088fe20000010035 */
[----:B------:R-:W-:Y:S01]  /*2de0*/  ISETP.GE.AND P0, PT, R30, R117, PT ;  /* 0x000000751e00720c */ /* 0x000fe20003f06270 */
[----:B------:R-:W-:Y:S01]  /*2df0*/  FFMA.FTZ R55, R22, R0, R55 ;  /* 0x0000000016377223 */ /* 0x000fe20000010037 */
[----:B------:R-:W2:Y:S01]  /*2e00*/  I2F R19, R28 ;  /* 0x0000001c00137306 */ /* 0x000ea20000201400 */
[----:B------:R-:W-:Y:S01]  /*2e10*/  ISETP.GE.AND P3, PT, R34, R123, PT ;  /* 0x0000007b2200720c */ /* 0x000fe20003f66270 */
[----:B------:R-:W-:Y:S01]  /*2e20*/  HMMA.16816.F32.BF16 R80, R8, R14, R80 ;  /* 0x0000000e0850723c */ /* 0x000fe20000041850 */
[----:B------:R-:W-:-:S02]  /*2e30*/  IADD3 R22, R2, 0x31, RZ ;  /* 0x0000003102167810 */ /* 0x000fc40007ffe0ff */
[----:B------:R-:W-:Y:S02]  /*2e40*/  FSEL R16, R69, -INF , !P6 ;  /* 0xff80000045107808 */ /* 0x000fe40007000000 */
[C---:B------:R-:W-:Y:S01]  /*2e50*/  ISETP.GE.AND P1, PT, R28.reuse, R123, PT ;  /* 0x0000007b1c00720c */ /* 0x040fe20003f26270 */
[CC--:B-1----:R-:W-:Y:S01]  /*2e60*/  FFMA.FTZ R48, R31.reuse, R0.reuse, R48 ;  /* 0x000000001f307223 */ /* 0x0c2fe20000010030 */
[----:B------:R-:W-:Y:S01]  /*2e70*/  ISETP.GE.AND P6, PT, R28, R117, PT ;  /* 0x000000751c00720c */ /* 0x000fe20003fc6270 */
[-C--:B------:R-:W-:Y:S01]  /*2e80*/  FFMA.FTZ R50, R31, R0.reuse, R50 ;  /* 0x000000001f327223 */ /* 0x080fe20000010032 */
[----:B------:R-:W-:Y:S02]  /*2e90*/  FSEL R29, R29, -INF , !P2 ;  /* 0xff8000001d1d7808 */ /* 0x000fe40005000000 */
[-C--:B------:R-:W-:Y:S01]  /*2ea0*/  ISETP.GE.AND P2, PT, R18, R123.reuse, PT ;  /* 0x0000007b1200720c */ /* 0x080fe20003f46270 */
[-C--:B------:R-:W-:Y:S01]  /*2eb0*/  FFMA.FTZ R18, R17, R0.reuse, R61 ;  /* 0x0000000011127223 */ /* 0x080fe2000001003d */
[----:B------:R-:W-:Y:S01]  /*2ec0*/  FSEL R169, R55, -INF , !P0 ;  /* 0xff80000037a97808 */ /* 0x000fe20004000000 */
[CC--:B--2---:R-:W-:Y:S01]  /*2ed0*/  FFMA.FTZ R28, R19.reuse, R0.reuse, R60 ;  /* 0x00000000131c7223 */ /* 0x0c4fe2000001003c */
[----:B------:R-:W-:Y:S01]  /*2ee0*/  FSEL R168, R48, -INF , !P3 ;  /* 0xff80000030a87808 */ /* 0x000fe20005800000 */
[-C--:B------:R-:W-:Y:S01]  /*2ef0*/  FFMA.FTZ R62, R19, R0.reuse, R62 ;  /* 0x00000000133e7223 */ /* 0x080fe2000001003e */
[C---:B------:R-:W-:Y:S01]  /*2f00*/  ISETP.GE.AND P0, PT, R22.reuse, R123, PT ;  /* 0x0000007b1600720c */ /* 0x040fe20003f06270 */
[----:B------:R-:W-:Y:S01]  /*2f10*/  FFMA.FTZ R19, R17, R0, R63 ;  /* 0x0000000011137223 */ /* 0x000fe2000001003f */
[----:B------:R-:W-:-:S02]  /*2f20*/  ISETP.GE.AND P3, PT, R22, R117, PT ;  /* 0x000000751600720c */ /* 0x000fc40003f66270 */
[----:B------:R-:W-:Y:S01]  /*2f30*/  IADD3 R32, R2, 0x20, RZ ;  /* 0x0000002002207810 */ /* 0x000fe20007ffe0ff */
[----:B------:R-:W1:Y:S01]  /*2f40*/  I2F R22, R22 ;  /* 0x0000001600167306 */ /* 0x000e620000201400 */
[----:B------:R-:W-:Y:S02]  /*2f50*/  FSEL R28, R28, -INF , !P1 ;  /* 0xff8000001c1c7808 */ /* 0x000fe40004800000 */
[C---:B------:R-:W-:Y:S02]  /*2f60*/  ISETP.GE.AND P5, PT, R6.reuse, R123, PT ;  /* 0x0000007b0600720c */ /* 0x040fe40003fa6270 */
[----:B------:R-:W-:Y:S02]  /*2f70*/  ISETP.GE.AND P1, PT, R6, R117, PT ;  /* 0x000000750600720c */ /* 0x000fe40003f26270 */
[----:B------:R-:W-:Y:S01]  /*2f80*/  FSEL R17, R62, -INF , !P6 ;  /* 0xff8000003e117808 */ /* 0x000fe20007000000 */
[----:B------:R-:W2:Y:S01]  /*2f90*/  I2F R6, R6 ;  /* 0x0000000600067306 */ /* 0x000ea20000201400 */
[----:B------:R-:W-:-:S02]  /*2fa0*/  FSEL R18, R18, -INF , !P2 ;  /* 0xff80000012127808 */ /* 0x000fc40005000000 */
[----:B------:R-:W-:Y:S02]  /*2fb0*/  FSEL R19, R19, -INF , !P4 ;  /* 0xff80000013137808 */ /* 0x000fe40006000000 */
[C---:B------:R-:W-:Y:S02]  /*2fc0*/  ISETP.GE.AND P6, PT, R32.reuse, R123, PT ;  /* 0x0000007b2000720c */ /* 0x040fe40003fc6270 */
[----:B------:R-:W-:Y:S01]  /*2fd0*/  ISETP.GE.AND P2, PT, R32, R117, PT ;  /* 0x000000752000720c */ /* 0x000fe20003f46270 */
[----:B------:R3:W4:Y:S01]  /*2fe0*/  I2F R35, R32 ;  /* 0x0000002000237306 */ /* 0x0007220000201400 */
[----:B------:R-:W-:Y:S01]  /*2ff0*/  ISETP.GE.AND P4, PT, R30, R123, PT ;  /* 0x0000007b1e00720c */ /* 0x000fe20003f86270 */
[-C--:B-1----:R-:W-:Y:S01]  /*3000*/  FFMA.FTZ R47, R22, R0.reuse, R47 ;  /* 0x00000000162f7223 */ /* 0x082fe2000001002f */
[----:B------:R-:W-:Y:S01]  /*3010*/  IADD3 R30, R2, 0x30, RZ ;  /* 0x00000030021e7810 */ /* 0x000fe20007ffe0ff */
[----:B------:R-:W-:Y:S01]  /*3020*/  FFMA.FTZ R45, R22, R0, R45 ;  /* 0x00000000162d7223 */ /* 0x000fe2000001002d */
[----:B------:R-:W-:-:S02]  /*3030*/  IADD3 R10, R2, 0x38, RZ ;  /* 0x00000038020a7810 */ /* 0x000fc40007ffe0ff */
[----:B------:R-:W-:Y:S01]  /*3040*/  IADD3 R8, R2, 0x39, RZ ;  /* 0x0000003902087810 */ /* 0x000fe20007ffe0ff */
[----:B------:R-:W1:Y:S01]  /*3050*/  I2F R13, R30 ;  /* 0x0000001e000d7306 */ /* 0x000e620000201400 */
[CC--:B--2---:R-:W-:Y:S01]  /*3060*/  FFMA.FTZ R57, R6.reuse, R0.reuse, R57 ;  /* 0x0000000006397223 */ /* 0x0c4fe20000010039 */
[----:B------:R-:W-:Y:S01]  /*3070*/  FSEL R107, R47, -INF , !P3 ;  /* 0xff8000002f6b7808 */ /* 0x000fe20005800000 */
[-C--:B------:R-:W-:Y:S01]  /*3080*/  FFMA.FTZ R23, R6, R0.reuse, R59 ;  /* 0x0000000006177223 */ /* 0x080fe2000001003b */
[----:B------:R-:W-:Y:S02]  /*3090*/  ISETP.GE.AND P3, PT, R116, 0x2, PT ;  /* 0x000000027400780c */ /* 0x000fe40003f66270 */
[----:B------:R-:W-:Y:S02]  /*30a0*/  FSEL R6, R57, -INF , !P5 ;  /* 0xff80000039067808 */ /* 0x000fe40006800000 */
[----:B---3--:R-:W-:Y:S01]  /*30b0*/  IADD3 R32, R2, 0x29, RZ ;  /* 0x0000002902207810 */ /* 0x008fe20007ffe0ff */
[----:B------:R-:W2:Y:S01]  /*30c0*/  I2F R11, R10 ;  /* 0x0000000a000b7306 */ /* 0x000ea20000201400 */
[-C--:B----4-:R-:W-:Y:S01]  /*30d0*/  FFMA.FTZ R52, R35, R0.reuse, R52 ;  /* 0x0000000023347223 */ /* 0x090fe20000010034 */
[----:B------:R-:W-:Y:S01]  /*30e0*/  FSEL R23, R23, -INF , !P1 ;  /* 0xff80000017177808 */ /* 0x000fe20004800000 */
[----:B------:R-:W-:Y:S01]  /*30f0*/  FFMA.FTZ R54, R35, R0, R54 ;  /* 0x0000000023367223 */ /* 0x000fe20000010036 */
[----:B------:R-:W-:-:S02]  /*3100*/  FSEL R126, R53, -INF , !P4 ;  /* 0xff800000357e7808 */ /* 0x000fc40006000000 */
[----:B------:R-:W-:Y:S01]  /*3110*/  ISETP.GE.AND P5, PT, R34, R117, PT ;  /* 0x000000752200720c */ /* 0x000fe20003fa6270 */
[CC--:B-1----:R-:W-:Y:S01]  /*3120*/  FFMA.FTZ R46, R13.reuse, R0.reuse, R46 ;  /* 0x000000000d2e7223 */ /* 0x0c2fe2000001002e */
[----:B------:R-:W1:Y:S01]  /*3130*/  I2F R12, R32 ;  /* 0x00000020000c7306 */ /* 0x000e620000201400 */
[----:B------:R-:W-:Y:S01]  /*3140*/  ISETP.GE.AND P1, PT, R32, R123, PT ;  /* 0x0000007b2000720c */ /* 0x000fe20003f26270 */
[-C--:B------:R-:W-:Y:S01]  /*3150*/  FFMA.FTZ R44, R13, R0.reuse, R44 ;  /* 0x000000000d2c7223 */ /* 0x080fe2000001002c */
[-C--:B------:R-:W-:Y:S02]  /*3160*/  ISETP.GE.AND P4, PT, R30, R117.reuse, PT ;  /* 0x000000751e00720c */ /* 0x080fe40003f86270 */
[----:B------:R-:W-:Y:S02]  /*3170*/  FSEL R114, R52, -INF , !P6 ;  /* 0xff80000034727808 */ /* 0x000fe40007000000 */
[----:B------:R-:W-:Y:S01]  /*3180*/  FSEL R125, R54, -INF , !P2 ;  /* 0xff800000367d7808 */ /* 0x000fe20005000000 */
[----:B------:R-:W3:Y:S01]  /*3190*/  I2F R9, R8 ;  /* 0x0000000800097306 */ /* 0x000ee20000201400 */
[----:B------:R-:W-:Y:S01]  /*31a0*/  ISETP.GE.AND P6, PT, R32, R117, PT ;  /* 0x000000752000720c */ /* 0x000fe20003fc6270 */
[CC--:B--2---:R-:W-:Y:S01]  /*31b0*/  FFMA.FTZ R80, R11.reuse, R0.reuse, R80 ;  /* 0x000000000b507223 */ /* 0x0c4fe20000010050 */
[----:B------:R-:W-:Y:S01]  /*31c0*/  ISETP.GE.AND P2, PT, R30, R123, PT ;  /* 0x0000007b1e00720c */ /* 0x000fe20003f46270 */
[----:B------:R-:W-:Y:S01]  /*31d0*/  FFMA.FTZ R82, R11, R0, R82 ;  /* 0x000000000b527223 */ /* 0x000fe20000010052 */
[----:B------:R-:W-:-:S02]  /*31e0*/  FSEL R161, R50, -INF , !P5 ;  /* 0xff80000032a17808 */ /* 0x000fc40006800000 */
[----:B------:R-:W-:Y:S01]  /*31f0*/  FSEL R104, R46, -INF , !P4 ;  /* 0xff8000002e687808 */ /* 0x000fe20006000000 */
[CC--:B-1----:R-:W-:Y:S01]  /*3200*/  FFMA.FTZ R49, R12.reuse, R0.reuse, R49 ;  /* 0x000000000c317223 */ /* 0x0c2fe20000010031 */
[----:B------:R-:W-:Y:S01]  /*3210*/  FSEL R108, R45, -INF , !P0 ;  /* 0xff8000002d6c7808 */ /* 0x000fe20004000000 */
[-C--:B------:R-:W-:Y:S01]  /*3220*/  FFMA.FTZ R51, R12, R0.reuse, R51 ;  /* 0x000000000c337223 */ /* 0x080fe20000010033 */
[C---:B------:R-:W-:Y:S02]  /*3230*/  ISETP.GE.AND P5, PT, R10.reuse, R123, PT ;  /* 0x0000007b0a00720c */ /* 0x040fe40003fa6270 */
[----:B------:R-:W-:Y:S02]  /*3240*/  FSEL R170, R49, -INF , !P1 ;  /* 0xff80000031aa7808 */ /* 0x000fe40004800000 */
[----:B------:R-:W-:Y:S01]  /*3250*/  ISETP.GE.AND P1, PT, R10, R117, PT ;  /* 0x000000750a00720c */ /* 0x000fe20003f26270 */
[-C--:B------:R-:W-:Y:S01]  /*3260*/  FFMA.FTZ R10, R33, R0.reuse, R68 ;  /* 0x00000000210a7223 */ /* 0x080fe20000010044 */
[C---:B------:R-:W-:Y:S01]  /*3270*/  ISETP.GE.AND P4, PT, R8.reuse, R123, PT ;  /* 0x0000007b0800720c */ /* 0x040fe20003f86270 */
[-C--:B---3--:R-:W-:Y:S01]  /*3280*/  FFMA.FTZ R81, R9, R0.reuse, R81 ;  /* 0x0000000009517223 */ /* 0x088fe20000010051 */
[----:B------:R-:W-:Y:S01]  /*3290*/  BAR.SYNC.DEFER_BLOCKING 0x0 ;  /* 0x0000000000007b1d */ /* 0x000fe20000010000 */
[----:B------:R-:W-:Y:S01]  /*32a0*/  ISETP.GE.AND P0, PT, R8, R117, PT ;  /* 0x000000750800720c */ /* 0x000fe20003f06270 */
[-C--:B------:R-:W-:Y:S01]  /*32b0*/  FFMA.FTZ R8, R33, R0.reuse, R70 ;  /* 0x0000000021087223 */ /* 0x080fe20000010046 */
[----:B------:R-:W-:Y:S01]  /*32c0*/  FSEL R127, R51, -INF , !P6 ;  /* 0xff800000337f7808 */ /* 0x000fe20007000000 */
[----:B------:R-:W-:Y:S01]  /*32d0*/  FFMA.FTZ R83, R9, R0, R83 ;  /* 0x0000000009537223 */ /* 0x000fe20000010053 */
[----:B------:R-:W-:-:S02]  /*32e0*/  FSEL R109, R44, -INF , !P2 ;  /* 0xff8000002c6d7808 */ /* 0x000fc40005000000 */
        /* <DEDUP_REMOVED lines=81> */
.L_x_683:
[----:B------:R-:W-:Y:S05]  /*3800*/  BSYNC B0 ;  /* 0x0000000000007941 */ /* 0x000fea0003800000 */
.L_x_682:
[----:B------:R-:W0:Y:S02]  /*3810*/  LDGDEPBAR ;  /* 0x00000000000079af */ /* 0x000e240000000000 */
.L_x_681:
        /* <DEDUP_REMOVED lines=21> */
[----:B------:R-:W-:Y:S02]  /*3970*/  SHF.L.U32 R140, R4, 0x1, RZ ;  /* 0x00000001048c7819 */ /* 0x000fe400000006ff */
[----:B------:R-:W-:Y:S02]  /*3980*/  FMNMX.FTZ R3, R109, R12, !PT ;  /* 0x0000000c6d037209 */ /* 0x000fe40007810000 */
[----:B------:R-:W-:Y:S01]  /*3990*/  LEA R138, R7, R140, 0x1 ;  /* 0x0000008c078a7211 */ /* 0x000fe200078e08ff */
[----:B------:R-:W-:Y:S01]  /*39a0*/  LDSM.16.MT88.4 R92, [R140+0x8000] ;  /* 0x008000008c5c783b */ /* 0x000fe20000004200 */
[----:B------:R-:W-:-:S02]  /*39b0*/  FMNMX.FTZ R3, R108, R3, !PT ;  /* 0x000000036c037209 */ /* 0x000fc40007810000 */
[----:B------:R-:W-:Y:S01]  /*39c0*/  LEA R137, R5, R140, 0x1 ;  /* 0x0000008c05897211 */ /* 0x000fe200078e08ff */
[----:B------:R-:W-:Y:S01]  /*39d0*/  LDSM.16.MT88.4 R40, [R138+0x8000] ;  /* 0x008000008a28783b */ /* 0x000fe20000004200 */
[----:B------:R-:W-:Y:S02]  /*39e0*/  FMNMX.FTZ R12, R112, R3, !PT ;  /* 0x00000003700c7209 */ /* 0x000fe40007810000 */
[----:B------:R-:W-:Y:S01]  /*39f0*/  FMNMX.FTZ R3, R127, R2, !PT ;  /* 0x000000027f037209 */ /* 0x000fe20007810000 */
[----:B------:R-:W-:Y:S01]  /*3a00*/  LDSM.16.MT88.4 R64, [R140+0xa000] ;  /* 0x00a000008c40783b */ /* 0x000fe20000004200 */
[----:B------:R-:W-:Y:S02]  /*3a10*/  FMNMX.FTZ R11, R111, R12, !PT ;  /* 0x0000000c6f0b7209 */ /* 0x000fe40007810000 */
[----:B------:R-:W-:Y:S01]  /*3a20*/  FMNMX.FTZ R2, R104, R3, !PT ;  /* 0x0000000368027209 */ /* 0x000fe20007810000 */
[----:B------:R-:W-:Y:S01]  /*3a30*/  LDSM.16.MT88.4 R48, [R137+0x8000] ;  /* 0x008000008930783b */ /* 0x000fe20000004200 */
[----:B------:R-:W-:-:S02]  /*3a40*/  LEA R136, R5, R138, 0x1 ;  /* 0x0000008a05887211 */ /* 0x000fc400078e08ff */
[----:B------:R-:W-:Y:S01]  /*3a50*/  FMNMX.FTZ R3, R107, R2, !PT ;  /* 0x000000026b037209 */ /* 0x000fe20007810000 */
[----:B------:R-:W2:Y:S03]  /*3a60*/  SHFL.BFLY PT, R12, R11, 0x2, 0x1f ;  /* 0x0c401f000b0c7f89 */ /* 0x000ea600000e0000 */
[----:B-1----:R-:W-:Y:S01]  /*3a70*/  FMNMX.FTZ R14, R106, R3, !PT ;  /* 0x000000036a0e7209 */ /* 0x002fe20007810000 */
[----:B------:R-:W-:Y:S03]  /*3a80*/  LDSM.16.MT88.4 R56, [R136+0x8000] ;  /* 0x008000008838783b */ /* 0x000fe60000004200 */
[----:B------:R-:W-:Y:S01]  /*3a90*/  FMNMX.FTZ R14, R105, R14, !PT ;  /* 0x0000000e690e7209 */ /* 0x000fe20007810000 */
[----:B------:R-:W-:Y:S04]  /*3aa0*/  LDSM.16.MT88.4 R72, [R138+0xa000] ;  /* 0x00a000008a48783b */ /* 0x000fe80000004200 */
[----:B------:R-:W1:Y:S04]  /*3ab0*/  SHFL.BFLY PT, R9, R14, 0x2, 0x1f ;  /* 0x0c401f000e097f89 */ /* 0x000e6800000e0000 */
[----:B------:R-:W-:Y:S01]  /*3ac0*/  LDSM.16.MT88.4 R80, [R137+0xa000] ;  /* 0x00a000008950783b */ /* 0x000fe20000004200 */
[----:B--2---:R-:W-:-:S05]  /*3ad0*/  FMNMX.FTZ R12, R11, R12, !PT ;  /* 0x0000000c0b0c7209 */ /* 0x004fca0007810000 */
[----:B------:R-:W2:Y:S01]  /*3ae0*/  SHFL.BFLY PT, R3, R12, 0x1, 0x1f ;  /* 0x0c201f000c037f89 */ /* 0x000ea200000e0000 */
[----:B-1----:R-:W-:-:S05]  /*3af0*/  FMNMX.FTZ R9, R14, R9, !PT ;  /* 0x000000090e097209 */ /* 0x002fca0007810000 */
[----:B------:R-:W1:Y:S01]  /*3b00*/  SHFL.BFLY PT, R2, R9, 0x1, 0x1f ;  /* 0x0c201f0009027f89 */ /* 0x000e6200000e0000 */
[----:B--2---:R-:W-:-:S03]  /*3b10*/  FMNMX.FTZ R3, R12, R3, !PT ;  /* 0x000000030c037209 */ /* 0x004fc60007810000 */
[----:B------:R-:W-:Y:S01]  /*3b20*/  LDSM.16.MT88.4 R12, [R140+0x8800] ;  /* 0x008800008c0c783b */ /* 0x000fe20000004200 */
[C---:B------:R-:W-:Y:S01]  /*3b30*/  FSETP.NEU.FTZ.AND P0, PT, R3.reuse, -INF , PT ;  /* 0xff8000000300780b */ /* 0x040fe20003f1d000 */
[----:B------:R-:W-:-:S05]  /*3b40*/  FMUL.FTZ R113, R3, c[0x0][0x23c] ;  /* 0x00008f0003717a20 */ /* 0x000fca0000410000 */
[----:B------:R-:W-:Y:S02]  /*3b50*/  FSEL R113, R113, RZ, P0 ;  /* 0x000000ff71717208 */ /* 0x000fe40000000000 */
[----:B-1----:R-:W-:-:S03]  /*3b60*/  FMNMX.FTZ R2, R9, R2, !PT ;  /* 0x0000000209027209 */ /* 0x002fc60007810000 */
[--C-:B------:R-:W-:Y:S01]  /*3b70*/  FFMA.FTZ R101, R10, c[0x0][0x23c], -R113.reuse ;  /* 0x00008f000a657a23 */ /* 0x100fe20000010871 */
[C---:B------:R-:W-:Y:S01]  /*3b80*/  FSETP.NEU.FTZ.AND P0, PT, R2.reuse, -INF , PT ;  /* 0xff8000000200780b */ /* 0x040fe20003f1d000 */
[----:B------:R-:W-:Y:S02]  /*3b90*/  FMUL.FTZ R110, R2, c[0x0][0x23c] ;  /* 0x00008f00026e7a20 */ /* 0x000fe40000410000 */
[--C-:B------:R-:W-:Y:S02]  /*3ba0*/  FFMA.FTZ R100, R16, c[0x0][0x23c], -R113.reuse ;  /* 0x00008f0010647a23 */ /* 0x100fe40000010871 */
[--C-:B------:R-:W-:Y:S01]  /*3bb0*/  FFMA.FTZ R35, R24, c[0x0][0x23c], -R113.reuse ;  /* 0x00008f0018237a23 */ /* 0x100fe20000010871 */
[----:B------:R-:W-:Y:S01]  /*3bc0*/  FSEL R110, R110, RZ, P0 ;  /* 0x000000ff6e6e7208 */ /* 0x000fe20000000000 */
[--C-:B------:R-:W-:Y:S01]  /*3bd0*/  FFMA.FTZ R30, R26, c[0x0][0x23c], -R113.reuse ;  /* 0x00008f001a1e7a23 */ /* 0x100fe20000010871 */
[----:B------:R-:W-:Y:S01]  /*3be0*/  MUFU.EX2 R101, R101 ;  /* 0x0000006500657308 */ /* 0x000fe20000000800 */
[----:B------:R-:W-:-:S02]  /*3bf0*/  FFMA.FTZ R31, R28, c[0x0][0x23c], -R113 ;  /* 0x00008f001c1f7a23 */ /* 0x000fc40000010871 */
[--C-:B------:R-:W-:Y:S02]  /*3c00*/  FFMA.FTZ R103, R8, c[0x0][0x23c], -R110.reuse ;  /* 0x00008f0008677a23 */ /* 0x100fe4000001086e */
[--C-:B------:R-:W-:Y:S01]  /*3c10*/  FFMA.FTZ R102, R29, c[0x0][0x23c], -R110.reuse ;  /* 0x00008f001d667a23 */ /* 0x100fe2000001086e */
[----:B------:R-:W1:Y:S01]  /*3c20*/  LDSM.16.MT88.4 R8, [R138+0x8800] ;  /* 0x008800008a08783b */ /* 0x000e620000004200 */
[--C-:B------:R-:W-:Y:S01]  /*3c30*/  FFMA.FTZ R34, R25, c[0x0][0x23c], -R110.reuse ;  /* 0x00008f0019227a23 */ /* 0x100fe2000001086e */
[----:B------:R-:W2:Y:S01]  /*3c40*/  MUFU.EX2 R100, R100 ;  /* 0x0000006400647308 */ /* 0x000ea20000000800 */
[----:B------:R-:W-:Y:S02]  /*3c50*/  FFMA.FTZ R33, R27, c[0x0][0x23c], -R110 ;  /* 0x00008f001b217a23 */ /* 0x000fe4000001086e */
[--C-:B------:R-:W-:Y:S02]  /*3c60*/  FFMA.FTZ R28, R18, c[0x0][0x23c], -R113.reuse ;  /* 0x00008f00121c7a23 */ /* 0x100fe40000010871 */
[----:B------:R-:W-:-:S02]  /*3c70*/  FFMA.FTZ R29, R20, c[0x0][0x23c], -R113 ;  /* 0x00008f00141d7a23 */ /* 0x000fc40000010871 */
[--C-:B------:R-:W-:Y:S01]  /*3c80*/  FFMA.FTZ R24, R6, c[0x0][0x23c], -R113.reuse ;  /* 0x00008f0006187a23 */ /* 0x100fe20000010871 */
[----:B------:R-:W-:Y:S01]  /*3c90*/  MUFU.EX2 R35, R35 ;  /* 0x0000002300237308 */ /* 0x000fe20000000800 */
[--C-:B------:R-:W-:Y:S02]  /*3ca0*/  FFMA.FTZ R32, R17, c[0x0][0x23c], -R110.reuse ;  /* 0x00008f0011207a23 */ /* 0x100fe4000001086e */
[--C-:B------:R-:W-:Y:S02]  /*3cb0*/  FFMA.FTZ R27, R19, c[0x0][0x23c], -R110.reuse ;  /* 0x00008f00131b7a23 */ /* 0x100fe4000001086e */
[--C-:B------:R-:W-:Y:S01]  /*3cc0*/  FFMA.FTZ R26, R21, c[0x0][0x23c], -R110.reuse ;  /* 0x00008f00151a7a23 */ /* 0x100fe2000001086e */
[----:B------:R-:W-:Y:S01]  /*3cd0*/  LDSM.16.MT88.4 R16, [R137+0x8800] ;  /* 0x008800008910783b */ /* 0x000fe20000004200 */
[----:B------:R-:W-:Y:S01]  /*3ce0*/  FFMA.FTZ R25, R23, c[0x0][0x23c], -R110 ;  /* 0x00008f0017197a23 */ /* 0x000fe2000001086e */
[----:B------:R-:W3:Y:S01]  /*3cf0*/  MUFU.EX2 R30, R30 ;  /* 0x0000001e001e7308 */ /* 0x000ee20000000800 */
[----:B--2---:R-:W-:Y:S01]  /*3d00*/  F2FP.BF16.PACK_AB R84, R100, R101 ;  /* 0x000000656454723e */ /* 0x004fe200000010ff */
[----:B------:R-:W-:Y:S01]  /*3d10*/  LDSM.16.MT88.4 R20, [R136+0x8800] ;  /* 0x008800008814783b */ /* 0x000fe20000004200 */
        /* <DEDUP_REMOVED lines=8> */
[----:B------:R-:W2:Y:S01]  /*3da0*/  MUFU.EX2 R102, R102 ;  /* 0x0000006600667308 */ /* 0x000ea20000000800 */
[----:B---3--:R-:W-:Y:S01]  /*3db0*/  F2FP.BF16.PACK_AB R86, R30, R35 ;  /* 0x000000231e56723e */ /* 0x008fe200000010ff */
[----:B------:R-:W-:-:S02]  /*3dc0*/  FFMA.FTZ R111, R111, c[0x0][0x23c], -R113 ;  /* 0x00008f006f6f7a23 */ /* 0x000fc40000010871 */
[--C-:B------:R-:W-:Y:S02]  /*3dd0*/  FFMA.FTZ R104, R104, c[0x0][0x23c], -R110.reuse ;  /* 0x00008f0068687a23 */ /* 0x100fe4000001086e */
[--C-:B------:R-:W-:Y:S02]  /*3de0*/  FFMA.FTZ R107, R107, c[0x0][0x23c], -R110.reuse ;  /* 0x00008f006b6b7a23 */ /* 0x100fe4000001086e */
[----:B------:R-:W-:Y:S01]  /*3df0*/  MUFU.EX2 R34, R34 ;  /* 0x0000002200227308 */ /* 0x000fe20000000800 */
[----:B------:R-:W-:Y:S02]  /*3e00*/  FFMA.FTZ R106, R106, c[0x0][0x23c], -R110 ;  /* 0x00008f006a6a7a23 */ /* 0x000fe4000001086e */
[----:B------:R-:W-:-:S04]  /*3e10*/  FADD.FTZ R100, R101, R100 ;  /* 0x0000006465647221 */ /* 0x000fc80000010000 */
[----:B------:R-:W-:Y:S01]  /*3e20*/  FADD.FTZ R35, R35, R100 ;  /* 0x0000006423237221 */ /* 0x000fe20000010000 */
[----:B------:R-:W3:Y:S01]  /*3e30*/  MUFU.EX2 R33, R33 ;  /* 0x0000002100217308 */ /* 0x000ee20000000800 */
[----:B--2---:R-:W-:Y:S01]  /*3e40*/  F2FP.BF16.PACK_AB R85, R102, R103 ;  /* 0x000000676655723e */ /* 0x004fe200000010ff */
[----:B------:R-:W-:Y:S02]  /*3e50*/  FADD.FTZ R103, R103, R102 ;  /* 0x0000006667677221 */ /* 0x000fe40000010000 */
[----:B------:R-:W-:-:S04]  /*3e60*/  FADD.FTZ R30, R30, R35 ;  /* 0x000000231e1e7221 */ /* 0x000fc80000010000 */
[----:B------:R-:W-:Y:S01]  /*3e70*/  MUFU.EX2 R31, R31 ;  /* 0x0000001f001f7308 */ /* 0x000fe20000000800 */
[----:B---3--:R-:W-:-:S07]  /*3e80*/  F2FP.BF16.PACK_AB R87, R33, R34 ;  /* 0x000000222157723e */ /* 0x008fce00000010ff */
[----:B------:R-:W2:Y:S01]  /*3e90*/  MUFU.EX2 R28, R28 ;  /* 0x0000001c001c7308 */ /* 0x000ea20000000800 */
[----:B------:R-:W-:-:S04]  /*3ea0*/  FADD.FTZ R34, R34, R103 ;  /* 0x0000006722227221 */ /* 0x000fc80000010000 */
[----:B------:R-:W-:Y:S01]  /*3eb0*/  FADD.FTZ R33, R33, R34 ;  /* 0x0000002221217221 */ /* 0x000fe20000010000 */
[C---:B------:R-:W-:Y:S02]  /*3ec0*/  HMMA.16816.F32.BF16 R36, R84.reuse, R40, RZ ;  /* 0x000000285424723c */ /* 0x040fe400000418ff */
[----:B------:R-:W-:Y:S06]  /*3ed0*/  MUFU.EX2 R29, R29 ;  /* 0x0000001d001d7308 */ /* 0x000fec0000000800 */
[----:B------:R-:W-:Y:S02]  /*3ee0*/  HMMA.16816.F32.BF16 R40, R84, R42, RZ ;  /* 0x0000002a5428723c */ /* 0x000fe400000418ff */
[----:B------:R-:W3:Y:S01]  /*3ef0*/  MUFU.EX2 R24, R24 ;  /* 0x0000001800187308 */ /* 0x000ee20000000800 */
[----:B--2---:R-:W-:Y:S01]  /*3f00*/  F2FP.BF16.PACK_AB R4, R28, R31 ;  /* 0x0000001f1c04723e */ /* 0x004fe200000010ff */
[----:B------:R-:W-:-:S04]  /*3f10*/  FADD.FTZ R31, R31, R30 ;  /* 0x0000001e1f1f7221 */ /* 0x000fc80000010000 */
[C---:B------:R-:W-:Y:S01]  /*3f20*/  HMMA.16816.F32.BF16 R96, R84.reuse, R92, RZ ;  /* 0x0000005c5460723c */ /* 0x040fe200000418ff */
[----:B------:R-:W-:Y:S01]  /*3f30*/  FADD.FTZ R28, R28, R31 ;  /* 0x0000001f1c1c7221 */ /* 0x000fe20000010000 */
[----:B------:R-:W-:Y:S06]  /*3f40*/  MUFU.EX2 R32, R32 ;  /* 0x0000002000207308 */ /* 0x000fec0000000800 */
[----:B------:R-:W-:Y:S02]  /*3f50*/  HMMA.16816.F32.BF16 R92, R84, R94, RZ ;  /* 0x0000005e545c723c */ /* 0x000fe400000418ff */
[----:B------:R-:W2:Y:S01]  /*3f60*/  MUFU.EX2 R27, R27 ;  /* 0x0000001b001b7308 */ /* 0x000ea20000000800 */
[----:B---3--:R-:W-:Y:S01]  /*3f70*/  F2FP.BF16.PACK_AB R6, R24, R29 ;  /* 0x0000001d1806723e */ /* 0x008fe200000010ff */
[----:B------:R-:W-:-:S04]  /*3f80*/  FADD.FTZ R29, R29, R28 ;  /* 0x0000001c1d1d7221 */ /* 0x000fc80000010000 */
[C---:B------:R-:W-:Y:S01]  /*3f90*/  HMMA.16816.F32.BF16 R60, R84.reuse, R64, RZ ;  /* 0x00000040543c723c */ /* 0x040fe200000418ff */
[----:B------:R-:W-:Y:S01]  /*3fa0*/  FADD.FTZ R29, R24, R29 ;  /* 0x0000001d181d7221 */ /* 0x000fe20000010000 */
        /* <DEDUP_REMOVED lines=8> */
[----:B------:R-:W-:Y:S01]  /*4030*/  HMMA.16816.F32.BF16 R48, R84, R50, RZ ;  /* 0x000000325430723c */ /* 0x000fe200000418ff */
[----:B---3--:R-:W-:Y:S01]  /*4040*/  F2FP.BF16.PACK_AB R7, R25, R26 ;  /* 0x0000001a1907723e */ /* 0x008fe200000010ff */
[----:B------:R-:W2:Y:S01]  /*4050*/  MUFU.EX2 R115, R115 ;  /* 0x0000007300737308 */ /* 0x000ea20000000800 */
[----:B------:R-:W-:-:S05]  /*4060*/  FADD.FTZ R26, R26, R27 ;  /* 0x0000001b1a1a7221 */ /* 0x000fca0000010000 */
[----:B------:R-:W-:Y:S01]  /*4070*/  HMMA.16816.F32.BF16 R52, R84, R56, RZ ;  /* 0x000000385434723c */ /* 0x000fe200000418ff */
[----:B------:R-:W-:Y:S01]  /*4080*/  FADD.FTZ R26, R25, R26 ;  /* 0x0000001a191a7221 */ /* 0x000fe20000010000 */
[----:B------:R-:W-:Y:S06]  /*4090*/  MUFU.EX2 R114, R114 ;  /* 0x0000007200727308 */ /* 0x000fec0000000800 */
[C---:B-1----:R-:W-:Y:S02]  /*40a0*/  HMMA.16816.F32.BF16 R36, R4.reuse, R8, R36 ;  /* 0x000000080424723c */ /* 0x042fe40000041824 */
[----:B------:R-:W-:Y:S06]  /*40b0*/  MUFU.EX2 R125, R125 ;  /* 0x0000007d007d7308 */ /* 0x000fec0000000800 */
[C---:B------:R-:W-:Y:S01]  /*40c0*/  HMMA.16816.F32.BF16 R40, R4.reuse, R10, R40 ;  /* 0x0000000a0428723c */ /* 0x040fe20000041828 */
[----:B------:R-:W1:Y:S01]  /*40d0*/  LDSM.16.MT88.4 R8, [R140+0xa800] ;  /* 0x00a800008c08783b */ /* 0x000e620000004200 */
[----:B------:R-:W-:Y:S06]  /*40e0*/  MUFU.EX2 R109, R109 ;  /* 0x0000006d006d7308 */ /* 0x000fec0000000800 */
[C---:B------:R-:W-:Y:S02]  /*40f0*/  HMMA.16816.F32.BF16 R96, R4.reuse, R12, R96 ;  /* 0x0000000c0460723c */ /* 0x040fe40000041860 */
[----:B------:R-:W-:Y:S06]  /*4100*/  MUFU.EX2 R108, R108 ;  /* 0x0000006c006c7308 */ /* 0x000fec0000000800 */
[----:B------:R-:W-:Y:S01]  /*4110*/  HMMA.16816.F32.BF16 R92, R4, R14, R92 ;  /* 0x0000000e045c723c */ /* 0x000fe2000004185c */
[----:B------:R-:W3:Y:S01]  /*4120*/  LDSM.16.MT88.4 R12, [R136+0xa000] ;  /* 0x00a00000880c783b */ /* 0x000ee20000004200 */
[----:B------:R-:W-:Y:S06]  /*4130*/  MUFU.EX2 R112, R112 ;  /* 0x0000007000707308 */ /* 0x000fec0000000800 */
[C---:B------:R-:W-:Y:S02]  /*4140*/  HMMA.16816.F32.BF16 R68, R84.reuse, R72, RZ ;  /* 0x000000485444723c */ /* 0x040fe400000418ff */
[----:B------:R-:W-:Y:S06]  /*4150*/  MUFU.EX2 R111, R111 ;  /* 0x0000006f006f7308 */ /* 0x000fec0000000800 */
[C---:B------:R-:W-:Y:S02]  /*4160*/  HMMA.16816.F32.BF16 R76, R84.reuse, R80, RZ ;  /* 0x00000050544c723c */ /* 0x040fe400000418ff */
[----:B------:R-:W-:Y:S06]  /*4170*/  MUFU.EX2 R104, R104 ;  /* 0x0000006800687308 */ /* 0x000fec0000000800 */
[----:B------:R-:W-:Y:S02]  /*4180*/  HMMA.16816.F32.BF16 R56, R84, R58, RZ ;  /* 0x0000003a5438723c */ /* 0x000fe400000418ff */
[----:B------:R-:W-:Y:S06]  /*4190*/  MUFU.EX2 R107, R107 ;  /* 0x0000006b006b7308 */ /* 0x000fec0000000800 */
[C---:B-1----:R-:W-:Y:S02]  /*41a0*/  HMMA.16816.F32.BF16 R60, R4.reuse, R8, R60 ;  /* 0x00000008043c723c */ /* 0x042fe4000004183c */
[----:B------:R-:W-:Y:S06]  /*41b0*/  MUFU.EX2 R106, R106 ;  /* 0x0000006a006a7308 */ /* 0x000fec0000000800 */
[----:B------:R-:W-:Y:S01]  /*41c0*/  HMMA.16816.F32.BF16 R64, R4, R10, R64 ;  /* 0x0000000a0440723c */ /* 0x000fe20000041840 */
[----:B------:R-:W1:Y:S07]  /*41d0*/  LDSM.16.MT88.4 R8, [R136+0xa800] ;  /* 0x00a800008808783b */ /* 0x000e6e0000004200 */
[C---:B------:R-:W-:Y:S08]  /*41e0*/  HMMA.16816.F32.BF16 R72, R84.reuse, R74, RZ ;  /* 0x0000004a5448723c */ /* 0x040ff000000418ff */
[C---:B------:R-:W-:Y:S08]  /*41f0*/  HMMA.16816.F32.BF16 R80, R84.reuse, R82, RZ ;  /* 0x000000525450723c */ /* 0x040ff000000418ff */
[C---:B---3--:R-:W-:Y:S08]  /*4200*/  HMMA.16816.F32.BF16 R88, R84.reuse, R12, RZ ;  /* 0x0000000c5458723c */ /* 0x048ff000000418ff */
[----:B------:R-:W-:Y:S01]  /*4210*/  HMMA.16816.F32.BF16 R84, R84, R14, RZ ;  /* 0x0000000e5454723c */ /* 0x000fe200000418ff */
[----:B------:R-:W3:Y:S07]  /*4220*/  LDSM.16.MT88.4 R12, [R137+0xa800] ;  /* 0x00a80000890c783b */ /* 0x000eee0000004200 */
[C---:B------:R-:W-:Y:S08]  /*4230*/  HMMA.16816.F32.BF16 R44, R4.reuse, R16, R44 ;  /* 0x00000010042c723c */ /* 0x040ff0000004182c */
[C---:B------:R-:W-:Y:S01]  /*4240*/  HMMA.16816.F32.BF16 R48, R4.reuse, R18, R48 ;  /* 0x000000120430723c */ /* 0x040fe20000041830 */
[----:B------:R-:W4:Y:S07]  /*4250*/  LDSM.16.MT88.4 R16, [R138+0xa800] ;  /* 0x00a800008a10783b */ /* 0x000f2e0000004200 */
[C---:B-1----:R-:W-:Y:S08]  /*4260*/  HMMA.16816.F32.BF16 R88, R4.reuse, R8, R88 ;  /* 0x000000080458723c */ /* 0x042ff00000041858 */
[C---:B------:R-:W-:Y:S01]  /*4270*/  HMMA.16816.F32.BF16 R84, R4.reuse, R10, R84 ;  /* 0x0000000a0454723c */ /* 0x040fe20000041854 */
[----:B------:R-:W1:Y:S07]  /*4280*/  LDSM.16.MT88.4 R8, [R140+0x9000] ;  /* 0x009000008c08783b */ /* 0x000e6e0000004200 */
[C---:B------:R-:W-:Y:S07]  /*4290*/  HMMA.16816.F32.BF16 R52, R4.reuse, R20, R52 ;  /* 0x000000140434723c */ /* 0x040fee0000041834 */
[----:B------:R-:W-:Y:S01]  /*42a0*/  FFMA.FTZ R21, R170, c[0x0][0x23c], -R113 ;  /* 0x00008f00aa157a23 */ /* 0x000fe20000010871 */
[----:B------:R-:W-:Y:S01]  /*42b0*/  HMMA.16816.F32.BF16 R56, R4, R22, R56 ;  /* 0x000000160438723c */ /* 0x000fe20000041838 */
[----:B------:R-:W-:-:S04]  /*42c0*/  FFMA.FTZ R20, R127, c[0x0][0x23c], -R110 ;  /* 0x00008f007f147a23 */ /* 0x000fc8000001086e */
[----:B------:R-:W-:Y:S02]  /*42d0*/  MUFU.EX2 R21, R21 ;  /* 0x0000001500157308 */ /* 0x000fe40000000800 */
[--C-:B------:R-:W-:Y:S01]  /*42e0*/  FFMA.FTZ R22, R169, c[0x0][0x23c], -R110.reuse ;  /* 0x00008f00a9167a23 */ /* 0x100fe2000001086e */
[C---:B---3--:R-:W-:Y:S01]  /*42f0*/  HMMA.16816.F32.BF16 R76, R4.reuse, R12, R76 ;  /* 0x0000000c044c723c */ /* 0x048fe2000004184c */
[--C-:B------:R-:W-:Y:S02]  /*4300*/  FFMA.FTZ R23, R161, c[0x0][0x23c], -R110.reuse ;  /* 0x00008f00a1177a23 */ /* 0x100fe4000001086e */
[----:B------:R-:W-:Y:S02]  /*4310*/  FFMA.FTZ R161, R105, c[0x0][0x23c], -R110 ;  /* 0x00008f0069a17a23 */ /* 0x000fe4000001086e */
[----:B------:R-:W3:Y:S03]  /*4320*/  MUFU.EX2 R22, R22 ;  /* 0x0000001600167308 */ /* 0x000ee60000000800 */
[C---:B----4-:R-:W-:Y:S05]  /*4330*/  HMMA.16816.F32.BF16 R68, R4.reuse, R16, R68 ;  /* 0x000000100444723c */ /* 0x050fea0000041844 */
[----:B------:R-:W-:Y:S03]  /*4340*/  MUFU.EX2 R23, R23 ;  /* 0x0000001700177308 */ /* 0x000fe60000000800 */
[C---:B------:R-:W-:Y:S01]  /*4350*/  HMMA.16816.F32.BF16 R72, R4.reuse, R18, R72 ;  /* 0x000000120448723c */ /* 0x040fe20000041848 */
[----:B------:R-:W4:Y:S04]  /*4360*/  LDSM.16.MT88.4 R16, [R136+0x9000] ;  /* 0x009000008810783b */ /* 0x000f280000004200 */
[----:B------:R-:W5:Y:S03]  /*4370*/  MUFU.EX2 R20, R20 ;  /* 0x0000001400147308 */ /* 0x000f660000000800 */
[----:B------:R-:W-:Y:S01]  /*4380*/  HMMA.16816.F32.BF16 R80, R4, R14, R80 ;  /* 0x0000000e0450723c */ /* 0x000fe20000041850 */
[----:B------:R-:W4:Y:S04]  /*4390*/  LDSM.16.MT88.4 R12, [R138+0x9000] ;  /* 0x009000008a0c783b */ /* 0x000f280000004200 */
[----:B------:R-:W4:Y:S02]  /*43a0*/  MUFU.EX2 R161, R161 ;  /* 0x000000a100a17308 */ /* 0x000f240000000800 */
[----:B--2---:R-:W-:Y:S01]  /*43b0*/  F2FP.BF16.PACK_AB R4, R115, R124 ;  /* 0x0000007c7304723e */ /* 0x004fe200000010ff */
[----:B------:R-:W-:Y:S01]  /*43c0*/  FADD.FTZ R124, R124, R29 ;  /* 0x0000001d7c7c7221 */ /* 0x000fe20000010000 */
[----:B---3--:R-:W-:Y:S01]  /*43d0*/  F2FP.BF16.PACK_AB R5, R22, R125 ;  /* 0x0000007d1605723e */ /* 0x008fe200000010ff */
[----:B------:R-:W-:Y:S01]  /*43e0*/  FADD.FTZ R125, R125, R26 ;  /* 0x0000001a7d7d7221 */ /* 0x000fe20000010000 */
[----:B------:R-:W-:Y:S01]  /*43f0*/  F2FP.BF16.PACK_AB R6, R21, R114 ;  /* 0x000000721506723e */ /* 0x000fe200000010ff */
[----:B------:R-:W-:Y:S01]  /*4400*/  FADD.FTZ R115, R115, R124 ;  /* 0x0000007c73737221 */ /* 0x000fe20000010000 */
[----:B-----5:R-:W-:Y:S01]  /*4410*/  F2FP.BF16.PACK_AB R7, R20, R23 ;  /* 0x000000171407723e */ /* 0x020fe200000010ff */
[----:B------:R-:W-:-:S02]  /*4420*/  FADD.FTZ R22, R22, R125 ;  /* 0x0000007d16167221 */ /* 0x000fc40000010000 */
[----:B------:R-:W-:Y:S02]  /*4430*/  FADD.FTZ R114, R114, R115 ;  /* 0x0000007372727221 */ /* 0x000fe40000010000 */
[----:B------:R-:W-:Y:S02]  /*4440*/  FADD.FTZ R23, R23, R22 ;  /* 0x0000001617177221 */ /* 0x000fe40000010000 */
[----:B-1----:R-:W-:Y:S01]  /*4450*/  HMMA.16816.F32.BF16 R96, R4, R8, R96 ;  /* 0x000000080460723c */ /* 0x002fe20000041860 */
[----:B------:R-:W-:Y:S02]  /*4460*/  FADD.FTZ R114, R21, R114 ;  /* 0x0000007215727221 */ /* 0x000fe40000010000 */
[----:B------:R-:W-:-:S05]  /*4470*/  FADD.FTZ R23, R20, R23 ;  /* 0x0000001714177221 */ /* 0x000fca0000010000 */
[C---:B------:R-:W-:Y:S01]  /*4480*/  HMMA.16816.F32.BF16 R92, R4.reuse, R10, R92 ;  /* 0x0000000a045c723c */ /* 0x040fe2000004185c */
[----:B------:R-:W1:Y:S07]  /*4490*/  LDSM.16.MT88.4 R8, [R137+0x9000] ;  /* 0x009000008908783b */ /* 0x000e6e0000004200 */
[C---:B----4-:R-:W-:Y:S08]  /*44a0*/  HMMA.16816.F32.BF16 R52, R4.reuse, R16, R52 ;  /* 0x000000100434723c */ /* 0x050ff00000041834 */
[C---:B------:R-:W-:Y:S08]  /*44b0*/  HMMA.16816.F32.BF16 R36, R4.reuse, R12, R36 ;  /* 0x0000000c0424723c */ /* 0x040ff00000041824 */
[C---:B------:R-:W-:Y:S01]  /*44c0*/  HMMA.16816.F32.BF16 R40, R4.reuse, R14, R40 ;  /* 0x0000000e0428723c */ /* 0x040fe20000041828 */
[----:B------:R-:W2:Y:S07]  /*44d0*/  LDSM.16.MT88.4 R12, [R140+0xb000] ;  /* 0x00b000008c0c783b */ /* 0x000eae0000004200 */
[C---:B------:R-:W-:Y:S01]  /*44e0*/  HMMA.16816.F32.BF16 R56, R4.reuse, R18, R56 ;  /* 0x000000120438723c */ /* 0x040fe20000041838 */
[----:B------:R-:W-:Y:S07]  /*44f0*/  LDSM.16.MT88.4 R16, [R137+0x9800] ;  /* 0x009800008910783b */ /* 0x000fee0000004200 */
        /* <DEDUP_REMOVED lines=10> */
[C---:B------:R-:W-:Y:S01]  /*45a0*/  HMMA.16816.F32.BF16 R80, R4.reuse, R14, R80 ;  /* 0x0000000e0450723c */ /* 0x040fe20000041850 */
[----:B------:R-:W2:Y:S07]  /*45b0*/  LDSM.16.MT88.4 R12, [R140+0x9800] ;  /* 0x009800008c0c783b */ /* 0x000eae0000004200 */
        /* <DEDUP_REMOVED lines=83> */
[----:B------:R-:W-:Y:S01]  /*4af0*/  @!P0 LEA R20, P2, R5, c[0x0][0x170], 0x1 ;  /* 0x00005c0005148a11 */ /* 0x000fe200078408ff */
        /* <DEDUP_REMOVED lines=28> */
[----:B-1----:R-:W-:Y:S04]  /*4cc0*/  LDSM.16.M88.4 R16, [R146] ;  /* 0x000000009210783b */ /* 0x002fe80000000200 */
[----:B--2---:R-:W3:Y:S04]  /*4cd0*/  LDSM.16.M88.4 R8, [R145+0x4000] ;  /* 0x004000009108783b */ /* 0x004ee80000000200 */
[----:B------:R-:W1:Y:S04]  /*4ce0*/  LDSM.16.M88.4 R32, [R145+0x4800] ;  /* 0x004800009120783b */ /* 0x000e680000000200 */
[----:B------:R-:W4:Y:S04]  /*4cf0*/  LDSM.16.M88.4 R24, [R145+0x5000] ;  /* 0x005000009118783b */ /* 0x000f280000000200 */
[----:B------:R-:W5:Y:S04]  /*4d00*/  LDSM.16.M88.4 R108, [R145+0x5800] ;  /* 0x00580000916c783b */ /* 0x000f680000000200 */
[----:B------:R-:W-:Y:S04]  /*4d10*/  LDSM.16.M88.4 R100, [R144] ;  /* 0x000000009064783b */ /* 0x000fe80000000200 */
[----:B------:R-:W2:Y:S04]  /*4d20*/  LDSM.16.M88.4 R104, [R143] ;  /* 0x000000008f68783b */ /* 0x000ea80000000200 */
[----:B------:R-:W2:Y:S04]  /*4d30*/  LDSM.16.M88.4 R112, [R135] ;  /* 0x000000008770783b */ /* 0x000ea80000000200 */
[----:B------:R-:W0:Y:S01]  /*4d40*/  LDGDEPBAR ;  /* 0x00000000000079af */ /* 0x000e220000000000 */
[C---:B---3--:R-:W-:Y:S08]  /*4d50*/  HMMA.16816.F32.BF16 R12, R16.reuse, R8, RZ ;  /* 0x00000008100c723c */ /* 0x048ff000000418ff */
[C---:B------:R-:W-:Y:S08]  /*4d60*/  HMMA.16816.F32.BF16 R8, R16.reuse, R10, RZ ;  /* 0x0000000a1008723c */ /* 0x040ff000000418ff */
[C---:B-1----:R-:W-:Y:S08]  /*4d70*/  HMMA.16816.F32.BF16 R4, R16.reuse, R32, RZ ;  /* 0x000000201004723c */ /* 0x042ff000000418ff */
[C---:B----4-:R-:W-:Y:S08]  /*4d80*/  HMMA.16816.F32.BF16 R28, R16.reuse, R24, RZ ;  /* 0x00000018101c723c */ /* 0x050ff000000418ff */
[C---:B------:R-:W-:Y:S08]  /*4d90*/  HMMA.16816.F32.BF16 R32, R16.reuse, R34, RZ ;  /* 0x000000221020723c */ /* 0x040ff000000418ff */
[C---:B------:R-:W-:Y:S08]  /*4da0*/  HMMA.16816.F32.BF16 R24, R16.reuse, R26, RZ ;  /* 0x0000001a1018723c */ /* 0x040ff000000418ff */
[C---:B-----5:R-:W-:Y:S08]  /*4db0*/  HMMA.16816.F32.BF16 R20, R16.reuse, R108, RZ ;  /* 0x0000006c1014723c */ /* 0x060ff000000418ff */
[----:B------:R-:W-:Y:S01]  /*4dc0*/  HMMA.16816.F32.BF16 R16, R16, R110, RZ ;  /* 0x0000006e1010723c */ /* 0x000fe200000418ff */
[----:B------:R-:W1:Y:S07]  /*4dd0*/  LDSM.16.M88.4 R108, [R134] ;  /* 0x00000000866c783b */ /* 0x000e6e0000000200 */
[C---:B--2---:R-:W-:Y:S08]  /*4de0*/  HMMA.16816.F32.BF16 R12, R100.reuse, R104, R12 ;  /* 0x00000068640c723c */ /* 0x044ff0000004180c */
        /* <DEDUP_REMOVED lines=78> */
[C---:B------:R-:W-:Y:S08]  /*52d0*/  HMMA.16816.F32.BF16 R32, R108.reuse, R114, R32 ;  /* 0x000000726c20723c */ /* 0x040ff00000041820 */
[C---:B-1----:R-:W-:Y:S08]  /*52e0*/  HMMA.16816.F32.BF16 R12, R108.reuse, R100, R12 ;  /* 0x000000646c0c723c */ /* 0x042ff0000004180c */
[----:B------:R-:W-:Y:S01]  /*52f0*/  HMMA.16816.F32.BF16 R8, R108, R102, R8 ;  /* 0x000000666c08723c */ /* 0x000fe20000041808 */
[----:B------:R-:W1:Y:S01]  /*5300*/  LDSM.16.M88.4 R100, [R132+0x3800] ;  /* 0x003800008464783b */ /* 0x000e620000000200 */
[----:B------:R-:W-:-:S06]  /*5310*/  DEPBAR.LE SB0, 0x0 ;  /* 0x000080000000791a */ /* 0x000fcc0000000000 */
[C---:B---3--:R-:W-:Y:S08]  /*5320*/  HMMA.16816.F32.BF16 R28, R108.reuse, R104, R28 ;  /* 0x000000686c1c723c */ /* 0x048ff0000004181c */
[C---:B------:R-:W-:Y:S08]  /*5330*/  HMMA.16816.F32.BF16 R24, R108.reuse, R106, R24 ;  /* 0x0000006a6c18723c */ /* 0x040ff00000041818 */
[C---:B-1----:R-:W-:Y:S08]  /*5340*/  HMMA.16816.F32.BF16 R20, R108.reuse, R100, R20 ;  /* 0x000000646c14723c */ /* 0x042ff00000041814 */
[----:B------:R-:W-:Y:S07]  /*5350*/  HMMA.16816.F32.BF16 R16, R108, R102, R16 ;  /* 0x000000666c10723c */ /* 0x000fee0000041810 */
[----:B------:R-:W-:-:S05]  /*5360*/  IMAD R108, R122, 0x40, R153 ;  /* 0x000000407a6c7824 */ /* 0x000fca00078e0299 */
[C---:B------:R-:W-:Y:S02]  /*5370*/  IADD3 R106, R108.reuse, 0x1, RZ ;  /* 0x000000016c6a7810 */ /* 0x040fe40007ffe0ff */
[C---:B------:R-:W-:Y:S02]  /*5380*/  IADD3 R102, R108.reuse, 0x8, RZ ;  /* 0x000000086c667810 */ /* 0x040fe40007ffe0ff */
[----:B------:R-:W1:Y:S01]  /*5390*/  I2F R100, R106 ;  /* 0x0000006a00647306 */ /* 0x000e620000201400 */
[----:B------:R-:W-:Y:S01]  /*53a0*/  IADD3 R104, R108, 0x9, RZ ;  /* 0x000000096c687810 */ /* 0x000fe20007ffe0ff */
[----:B------:R-:W-:Y:S01]  /*53b0*/  BAR.SYNC.DEFER_BLOCKING 0x0 ;  /* 0x0000000000007b1d */ /* 0x000fe20000010000 */
[-C--:B------:R-:W-:Y:S02]  /*53c0*/  ISETP.GE.AND P5, PT, R106, R123.reuse, PT ;  /* 0x0000007b6a00720c */ /* 0x080fe40003fa6270 */
[C---:B------:R-:W-:Y:S02]  /*53d0*/  ISETP.GE.AND P2, PT, R102.reuse, R123, PT ;  /* 0x0000007b6600720c */ /* 0x040fe40003f46270 */
[----:B------:R-:W-:Y:S01]  /*53e0*/  ISETP.GE.AND P6, PT, R102, R117, PT ;  /* 0x000000756600720c */ /* 0x000fe20003fc6270 */
[----:B------:R-:W2:Y:S01]  /*53f0*/  I2F R103, R102 ;  /* 0x0000006600677306 */ /* 0x000ea20000201400 */
[----:B------:R-:W-:-:S02]  /*5400*/  ISETP.GE.AND P4, PT, R104, R123, PT ;  /* 0x0000007b6800720c */ /* 0x000fc40003f86270 */
[-C--:B------:R-:W-:Y:S01]  /*5410*/  ISETP.GE.AND P3, PT, R106, R117.reuse, PT ;  /* 0x000000756a00720c */ /* 0x080fe20003f66270 */
[CC--:B-1----:R-:W-:Y:S02]  /*5420*/  FFMA.FTZ R101, R100.reuse, R0.reuse, R13 ;  /* 0x0000000064657223 */ /* 0x0c2fe4000001000d */
[-C--:B------:R-:W-:Y:S02]  /*5430*/  FFMA.FTZ R13, R100, R0.reuse, R15 ;  /* 0x00000000640d7223 */ /* 0x080fe4000001000f */
[----:B------:R1:W3:Y:S01]  /*5440*/  I2F R100, R104 ;  /* 0x0000006800647306 */ /* 0x0002e20000201400 */
[----:B------:R-:W-:Y:S02]  /*5450*/  FSEL R15, R101, -INF , !P5 ;  /* 0xff800000650f7808 */ /* 0x000fe40006800000 */
[----:B------:R-:W-:Y:S01]  /*5460*/  ISETP.GE.AND P5, PT, R104, R117, PT ;  /* 0x000000756800720c */ /* 0x000fe20003fa6270 */
[CC--:B--2---:R-:W-:Y:S01]  /*5470*/  FFMA.FTZ R176, R103.reuse, R0.reuse, R10 ;  /* 0x0000000067b07223 */ /* 0x0c4fe2000001000a */
[----:B------:R-:W-:Y:S01]  /*5480*/  IADD3 R102, R108, 0x10, RZ ;  /* 0x000000106c667810 */ /* 0x000fe20007ffe0ff */
[----:B------:R-:W-:Y:S01]  /*5490*/  FFMA.FTZ R105, R103, R0, R8 ;  /* 0x0000000067697223 */ /* 0x000fe20000010008 */
[----:B------:R-:W-:-:S02]  /*54a0*/  FSEL R8, R13, -INF , !P3 ;  /* 0xff8000000d087808 */ /* 0x000fc40005800000 */
[----:B------:R2:W4:Y:S01]  /*54b0*/  I2F R101, R102 ;  /* 0x0000006600657306 */ /* 0x0005220000201400 */
[C---:B------:R-:W-:Y:S02]  /*54c0*/  ISETP.GE.AND P3, PT, R102.reuse, R123, PT ;  /* 0x0000007b6600720c */ /* 0x040fe40003f66270 */
[----:B------:R-:W-:Y:S02]  /*54d0*/  FSEL R13, R105, -INF , !P2 ;  /* 0xff800000690d7808 */ /* 0x000fe40005000000 */
[----:B------:R-:W-:Y:S02]  /*54e0*/  ISETP.GE.AND P2, PT, R102, R117, PT ;  /* 0x000000756600720c */ /* 0x000fe40003f46270 */
[----:B-1----:R-:W-:Y:S01]  /*54f0*/  IADD3 R104, R108, 0x11, RZ ;  /* 0x000000116c687810 */ /* 0x002fe20007ffe0ff */
[-C--:B---3--:R-:W-:Y:S01]  /*5500*/  FFMA.FTZ R9, R100, R0.reuse, R9 ;  /* 0x0000000064097223 */ /* 0x088fe20000010009 */
[----:B------:R-:W-:Y:S01]  /*5510*/  FSEL R176, R176, -INF , !P6 ;  /* 0xff800000b0b07808 */ /* 0x000fe20007000000 */
[----:B------:R-:W-:Y:S01]  /*5520*/  FFMA.FTZ R100, R100, R0, R11 ;  /* 0x0000000064647223 */ /* 0x000fe2000001000b */
[----:B------:R-:W1:Y:S01]  /*5530*/  I2F R10, R104 ;  /* 0x00000068000a7306 */ /* 0x000e620000201400 */
[----:B------:R-:W-:-:S02]  /*5540*/  ISETP.GE.AND P6, PT, R104, R123, PT ;  /* 0x0000007b6800720c */ /* 0x000fc40003fc6270 */
[----:B------:R-:W-:Y:S02]  /*5550*/  FSEL R9, R9, -INF , !P4 ;  /* 0xff80000009097808 */ /* 0x000fe40006000000 */
[----:B--2---:R-:W-:Y:S01]  /*5560*/  IADD3 R102, R108, 0x18, RZ ;  /* 0x000000186c667810 */ /* 0x004fe20007ffe0ff */
[CC--:B----4-:R-:W-:Y:S01]  /*5570*/  FFMA.FTZ R171, R101.reuse, R0.reuse, R4 ;  /* 0x0000000065ab7223 */ /* 0x0d0fe20000010004 */
[----:B------:R-:W-:Y:S01]  /*5580*/  FSEL R4, R100, -INF , !P5 ;  /* 0xff80000064047808 */ /* 0x000fe20006800000 */
[-C--:B------:R-:W-:Y:S01]  /*5590*/  FFMA.FTZ R6, R101, R0.reuse, R6 ;  /* 0x0000000065067223 */ /* 0x080fe20000010006 */
[----:B------:R-:W2:Y:S01]  /*55a0*/  I2F R11, R102 ;  /* 0x00000066000b7306 */ /* 0x000ea20000201400 */
[----:B------:R-:W-:Y:S02]  /*55b0*/  IADD3 R100, R108, 0x19, RZ ;  /* 0x000000196c647810 */ /* 0x000fe40007ffe0ff */
[----:B------:R-:W-:Y:S02]  /*55c0*/  FSEL R171, R171, -INF , !P3 ;  /* 0xff800000abab7808 */ /* 0x000fe40005800000 */
[----:B------:R-:W-:Y:S01]  /*55d0*/  ISETP.GE.AND P5, PT, R102, R123, PT ;  /* 0x0000007b6600720c */ /* 0x000fe20003fa6270 */
[-C--:B-1----:R-:W-:Y:S01]  /*55e0*/  FFMA.FTZ R5, R10, R0.reuse, R5 ;  /* 0x000000000a057223 */ /* 0x082fe20000010005 */
[----:B------:R-:W-:Y:S01]  /*55f0*/  ISETP.GE.AND P3, PT, R102, R117, PT ;  /* 0x000000756600720c */ /* 0x000fe20003f66270 */
[----:B------:R-:W-:Y:S01]  /*5600*/  FFMA.FTZ R7, R10, R0, R7 ;  /* 0x000000000a077223 */ /* 0x000fe20000010007 */
[----:B------:R-:W-:-:S02]  /*5610*/  FSEL R174, R6, -INF , !P2 ;  /* 0xff80000006ae7808 */ /* 0x000fc40005000000 */
[----:B------:R-:W1:Y:S01]  /*5620*/  I2F R6, R100 ;  /* 0x0000006400067306 */ /* 0x000e620000201400 */
[----:B------:R-:W-:Y:S02]  /*5630*/  FSEL R169, R5, -INF , !P6 ;  /* 0xff80000005a97808 */ /* 0x000fe40007000000 */
[----:B------:R-:W-:Y:S01]  /*5640*/  ISETP.GE.AND P4, PT, R104, R117, PT ;  /* 0x000000756800720c */ /* 0x000fe20003f86270 */
[CC--:B--2---:R-:W-:Y:S01]  /*5650*/  FFMA.FTZ R32, R11.reuse, R0.reuse, R32 ;  /* 0x000000000b207223 */ /* 0x0c4fe20000010020 */
[C---:B------:R-:W-:Y:S01]  /*5660*/  IADD3 R102, R108.reuse, 0x20, RZ ;  /* 0x000000206c667810 */ /* 0x040fe20007ffe0ff */
[----:B------:R-:W-:Y:S01]  /*5670*/  FFMA.FTZ R190, R11, R0, R34 ;  /* 0x000000000bbe7223 */ /* 0x000fe20000010022 */
[----:B------:R-:W-:Y:S02]  /*5680*/  IADD3 R34, R108, 0x21, RZ ;  /* 0x000000216c227810 */ /* 0x000fe40007ffe0ff */
[----:B------:R-:W2:Y:S01]  /*5690*/  I2F R5, R102 ;  /* 0x0000006600057306 */ /* 0x000ea20000201400 */
[----:B------:R-:W-:-:S02]  /*56a0*/  FSEL R173, R32, -INF , !P5 ;  /* 0xff80000020ad7808 */ /* 0x000fc40006800000 */
[----:B------:R-:W-:Y:S02]  /*56b0*/  IADD3 R32, R108, 0x28, RZ ;  /* 0x000000286c207810 */ /* 0x000fe40007ffe0ff */
[----:B------:R-:W-:Y:S01]  /*56c0*/  FSEL R188, R7, -INF , !P4 ;  /* 0xff80000007bc7808 */ /* 0x000fe20006000000 */
[CC--:B-1----:R-:W-:Y:S02]  /*56d0*/  FFMA.FTZ R33, R6.reuse, R0.reuse, R33 ;  /* 0x0000000006217223 */ /* 0x0c2fe40000010021 */
[----:B------:R-:W1:Y:S01]  /*56e0*/  I2F R10, R34 ;  /* 0x00000022000a7306 */ /* 0x000e620000201400 */
[----:B------:R-:W-:Y:S01]  /*56f0*/  FFMA.FTZ R35, R6, R0, R35 ;  /* 0x0000000006237223 */ /* 0x000fe20000010023 */
[----:B------:R-:W-:Y:S02]  /*5700*/  IADD3 R6, R108, 0x29, RZ ;  /* 0x000000296c067810 */ /* 0x000fe40007ffe0ff */
[----:B------:R-:W-:Y:S02]  /*5710*/  ISETP.GE.AND P6, PT, R100, R117, PT ;  /* 0x000000756400720c */ /* 0x000fe40003fc6270 */
[----:B------:R-:W-:-:S02]  /*5720*/  FSEL R190, R190, -INF , !P3 ;  /* 0xff800000bebe7808 */ /* 0x000fc40005800000 */
[----:B------:R-:W3:Y:S01]  /*5730*/  I2F R7, R32 ;  /* 0x0000002000077306 */ /* 0x000ee20000201400 */
[CC--:B--2---:R-:W-:Y:S01]  /*5740*/  FFMA.FTZ R28, R5.reuse, R0.reuse, R28 ;  /* 0x00000000051c7223 */ /* 0x0c4fe2000001001c */
[----:B------:R-:W-:Y:S01]  /*5750*/  ISETP.GE.AND P5, PT, R102, R117, PT ;  /* 0x000000756600720c */ /* 0x000fe20003fa6270 */
[-C--:B------:R-:W-:Y:S01]  /*5760*/  FFMA.FTZ R30, R5, R0.reuse, R30 ;  /* 0x00000000051e7223 */ /* 0x080fe2000001001e */
[-C--:B------:R-:W-:Y:S02]  /*5770*/  ISETP.GE.AND P3, PT, R34, R123.reuse, PT ;  /* 0x0000007b2200720c */ /* 0x080fe40003f66270 */
[-C--:B------:R-:W-:Y:S02]  /*5780*/  ISETP.GE.AND P4, PT, R102, R123.reuse, PT ;  /* 0x0000007b6600720c */ /* 0x080fe40003f86270 */
[----:B------:R-:W2:Y:S01]  /*5790*/  I2F R5, R6 ;  /* 0x0000000600057306 */ /* 0x000ea20000201400 */
[CC--:B-1----:R-:W-:Y:S01]  /*57a0*/  FFMA.FTZ R29, R10.reuse, R0.reuse, R29 ;  /* 0x000000000a1d7223 */ /* 0x0c2fe2000001001d */
[----:B------:R-:W-:Y:S01]  /*57b0*/  FSEL R186, R35, -INF , !P6 ;  /* 0xff80000023ba7808 */ /* 0x000fe20007000000 */
[----:B------:R-:W-:Y:S01]  /*57c0*/  FFMA.FTZ R31, R10, R0, R31 ;  /* 0x000000000a1f7223 */ /* 0x000fe2000001001f */
[----:B------:R-:W-:-:S02]  /*57d0*/  ISETP.GE.AND P6, PT, R32, R123, PT ;  /* 0x0000007b2000720c */ /* 0x000fc40003fc6270 */
[----:B------:R-:W-:Y:S01]  /*57e0*/  FSEL R102, R30, -INF , !P5 ;  /* 0xff8000001e667808 */ /* 0x000fe20006800000 */
[-C--:B---3--:R-:W-:Y:S01]  /*57f0*/  FFMA.FTZ R24, R7, R0.reuse, R24 ;  /* 0x0000000007187223 */ /* 0x088fe20000010018 */
[----:B------:R-:W-:Y:S01]  /*5800*/  FSEL R103, R29, -INF , !P3 ;  /* 0xff8000001d677808 */ /* 0x000fe20005800000 */
[-C--:B------:R-:W-:Y:S01]  /*5810*/  FFMA.FTZ R26, R7, R0.reuse, R26 ;  /* 0x00000000071a7223 */ /* 0x080fe2000001001a */
[----:B------:R-:W-:Y:S02]  /*5820*/  IADD3 R10, R108, 0x30, RZ ;  /* 0x000000306c0a7810 */ /* 0x000fe40007ffe0ff */
[----:B------:R-:W-:Y:S02]  /*5830*/  FSEL R101, R28, -INF , !P4 ;  /* 0xff8000001c657808 */ /* 0x000fe40006000000 */
[C---:B------:R-:W-:Y:S01]  /*5840*/  ISETP.GE.AND P5, PT, R6.reuse, R123, PT ;  /* 0x0000007b0600720c */ /* 0x040fe20003fa6270 */
[CC--:B--2---:R-:W-:Y:S01]  /*5850*/  FFMA.FTZ R25, R5.reuse, R0.reuse, R25 ;  /* 0x0000000005197223 */ /* 0x0c4fe20000010019 */
[-C--:B------:R-:W-:Y:S01]  /*5860*/  ISETP.GE.AND P3, PT, R6, R117.reuse, PT ;  /* 0x000000750600720c */ /* 0x080fe20003f66270 */
[----:B------:R-:W1:Y:S01]  /*5870*/  I2F R7, R10 ;  /* 0x0000000a00077306 */ /* 0x000e620000201400 */
[----:B------:R-:W-:Y:S01]  /*5880*/  ISETP.GE.AND P4, PT, R32, R117, PT ;  /* 0x000000752000720c */ /* 0x000fe20003f86270 */
[----:B------:R-:W-:Y:S01]  /*5890*/  FFMA.FTZ R27, R5, R0, R27 ;  /* 0x00000000051b7223 */ /* 0x000fe2000001001b */
[----:B------:R-:W-:-:S02]  /*58a0*/  IADD3 R6, R108, 0x31, RZ ;  /* 0x000000316c067810 */ /* 0x000fc40007ffe0ff */
[----:B------:R-:W-:Y:S02]  /*58b0*/  FSEL R179, R24, -INF , !P6 ;  /* 0xff80000018b37808 */ /* 0x000fe40007000000 */
[----:B------:R-:W-:Y:S02]  /*58c0*/  IADD3 R24, R108, 0x38, RZ ;  /* 0x000000386c187810 */ /* 0x000fe40007ffe0ff */
[----:B------:R-:W-:Y:S02]  /*58d0*/  FSEL R184, R26, -INF , !P4 ;  /* 0xff8000001ab87808 */ /* 0x000fe40006000000 */
[----:B------:R-:W-:Y:S01]  /*58e0*/  FSEL R177, R25, -INF , !P5 ;  /* 0xff80000019b17808 */ /* 0x000fe20006800000 */
[----:B------:R-:W2:Y:S01]  /*58f0*/  I2F R5, R24 ;  /* 0x0000001800057306 */ /* 0x000ea20000201400 */
[C---:B------:R-:W-:Y:S02]  /*5900*/  ISETP.GE.AND P4, PT, R6.reuse, R123, PT ;  /* 0x0000007b0600720c */ /* 0x040fe40003f86270 */
[----:B------:R-:W-:Y:S01]  /*5910*/  ISETP.GE.AND P5, PT, R6, R117, PT ;  /* 0x000000750600720c */ /* 0x000fe20003fa6270 */
[CC--:B-1----:R-:W-:Y:S01]  /*5920*/  FFMA.FTZ R20, R7.reuse, R0.reuse, R20 ;  /* 0x0000000007147223 */ /* 0x0c2fe20000010014 */
[----:B------:R-:W-:Y:S01]  /*5930*/  ISETP.GE.AND P2, PT, R100, R123, PT ;  /* 0x0000007b6400720c */ /* 0x000fe20003f46270 */
[----:B------:R-:W-:Y:S01]  /*5940*/  FFMA.FTZ R22, R7, R0, R22 ;  /* 0x0000000007167223 */ /* 0x000fe20000010016 */
[----:B------:R-:W-:Y:S01]  /*5950*/  ISETP.GE.AND P6, PT, R10, R117, PT ;  /* 0x000000750a00720c */ /* 0x000fe20003fc6270 */
[----:B------:R-:W1:Y:S01]  /*5960*/  I2F R6, R6 ;  /* 0x0000000600067306 */ /* 0x000e620000201400 */
[----:B------:R-:W-:-:S02]  /*5970*/  FSEL R181, R33, -INF , !P2 ;  /* 0xff80000021b57808 */ /* 0x000fc40005000000 */
[----:B------:R-:W-:Y:S02]  /*5980*/  ISETP.GE.AND P2, PT, R34, R117, PT ;  /* 0x000000752200720c */ /* 0x000fe40003f46270 */
[----:B------:R-:W-:Y:S02]  /*5990*/  FSEL R100, R27, -INF , !P3 ;  /* 0xff8000001b647808 */ /* 0x000fe40005800000 */
[----:B------:R-:W-:Y:S01]  /*59a0*/  FSEL R182, R31, -INF , !P2 ;  /* 0xff8000001fb67808 */ /* 0x000fe20005000000 */
[----:B------:R-:W3:Y:S01]  /*59b0*/  I2F R7, R108 ;  /* 0x0000006c00077306 */ /* 0x000ee20000201400 */
[----:B------:R-:W-:Y:S01]  /*59c0*/  ISETP.GE.AND P2, PT, R10, R123, PT ;  /* 0x0000007b0a00720c */ /* 0x000fe20003f46270 */
[CC--:B--2---:R-:W-:Y:S01]  /*59d0*/  FFMA.FTZ R18, R5.reuse, R0.reuse, R18 ;  /* 0x0000000005127223 */ /* 0x0c4fe20000010012 */
[----:B------:R-:W-:Y:S01]  /*59e0*/  IADD3 R10, R108, 0x39, RZ ;  /* 0x000000396c0a7810 */ /* 0x000fe20007ffe0ff */
[----:B------:R-:W-:Y:S01]  /*59f0*/  FFMA.FTZ R16, R5, R0, R16 ;  /* 0x0000000005107223 */ /* 0x000fe20000010010 */
[----:B------:R-:W-:-:S02]  /*5a00*/  FSEL R104, R20, -INF , !P2 ;  /* 0xff80000014687808 */ /* 0x000fc40005000000 */
[----:B------:R-:W-:Y:S01]  /*5a10*/  ISETP.GE.AND P2, PT, R24, R117, PT ;  /* 0x000000751800720c */ /* 0x000fe20003f46270 */
[-C--:B-1----:R-:W-:Y:S01]  /*5a20*/  FFMA.FTZ R21, R6, R0.reuse, R21 ;  /* 0x0000000006157223 */ /* 0x082fe20000010015 */
[-C--:B------:R-:W-:Y:S01]  /*5a30*/  ISETP.GE.AND P3, PT, R24, R123.reuse, PT ;  /* 0x0000007b1800720c */ /* 0x080fe20003f66270 */
[-C--:B------:R-:W-:Y:S01]  /*5a40*/  FFMA.FTZ R23, R6, R0.reuse, R23 ;  /* 0x0000000006177223 */ /* 0x080fe20000010017 */
[----:B------:R-:W-:Y:S01]  /*5a50*/  FSEL R168, R18, -INF , !P2 ;  /* 0xff80000012a87808 */ /* 0x000fe20005000000 */
[----:B------:R-:W1:Y:S01]  /*5a60*/  I2F R6, R10 ;  /* 0x0000000a00067306 */ /* 0x000e620000201400 */
[----:B------:R-:W-:Y:S02]  /*5a70*/  ISETP.GE.AND P2, PT, R116, 0x3, PT ;  /* 0x000000037400780c */ /* 0x000fe40003f46270 */
[----:B------:R-:W-:Y:S01]  /*5a80*/  FSEL R106, R22, -INF , !P6 ;  /* 0xff800000166a7808 */ /* 0x000fe20007000000 */
[-C--:B---3--:R-:W-:Y:S01]  /*5a90*/  FFMA.FTZ R12, R7, R0.reuse, R12 ;  /* 0x00000000070c7223 */ /* 0x088fe2000001000c */
[----:B------:R-:W-:Y:S01]  /*5aa0*/  FSEL R124, R23, -INF , !P5 ;  /* 0xff800000177c7808 */ /* 0x000fe20006800000 */
[----:B------:R-:W-:Y:S01]  /*5ab0*/  FFMA.FTZ R5, R7, R0, R14 ;  /* 0x0000000007057223 */ /* 0x000fe2000001000e */
[----:B------:R-:W-:-:S02]  /*5ac0*/  ISETP.GE.AND P6, PT, R108, R123, PT ;  /* 0x0000007b6c00720c */ /* 0x000fc40003fc6270 */
[----:B------:R-:W-:Y:S02]  /*5ad0*/  ISETP.GE.AND P5, PT, R10, R123, PT ;  /* 0x0000007b0a00720c */ /* 0x000fe40003fa6270 */
[----:B------:R-:W-:Y:S02]  /*5ae0*/  FSEL R125, R21, -INF , !P4 ;  /* 0xff800000157d7808 */ /* 0x000fe40006000000 */
[----:B------:R-:W-:Y:S02]  /*5af0*/  FSEL R123, R16, -INF , !P3 ;  /* 0xff800000107b7808 */ /* 0x000fe40005800000 */
[-C--:B------:R-:W-:Y:S01]  /*5b00*/  ISETP.GE.AND P4, PT, R108, R117.reuse, PT ;  /* 0x000000756c00720c */ /* 0x080fe20003f86270 */
[-C--:B-1----:R-:W-:Y:S01]  /*5b10*/  FFMA.FTZ R17, R6, R0.reuse, R17 ;  /* 0x0000000006117223 */ /* 0x082fe20000010011 */
[----:B------:R-:W-:Y:S01]  /*5b20*/  ISETP.GE.AND P3, PT, R10, R117, PT ;  /* 0x000000750a00720c */ /* 0x000fe20003f66270 */
[----:B------:R-:W-:Y:S01]  /*5b30*/  FFMA.FTZ R19, R6, R0, R19 ;  /* 0x0000000006137223 */ /* 0x000fe20000010013 */
[----:B------:R-:W-:-:S02]  /*5b40*/  FSEL R6, R12, -INF , !P6 ;  /* 0xff8000000c067808 */ /* 0x000fc40007000000 */
[----:B------:R-:W-:Y:S02]  /*5b50*/  FSEL R5, R5, -INF , !P4 ;  /* 0xff80000005057808 */ /* 0x000fe40006000000 */
[----:B------:R-:W-:Y:S02]  /*5b60*/  FSEL R127, R17, -INF , !P5 ;  /* 0xff800000117f7808 */ /* 0x000fe40006800000 */
        /* <DEDUP_REMOVED lines=10> */
[----:B------:R-:W-:-:S03]  /*5c10*/  @!P1 LEA R20, P3, R11, c[0x0][0x168], 0x1 ;  /* 0x00005a000b149a11 */ /* 0x000fc600078608ff */
[----:B------:R-:W-:-:S05]  /*5c20*/  IMAD.IADD R7, R17, 0x1, R7 ;  /* 0x0000000111077824 */ /* 0x000fca00078e0207 */
[----:B------:R-:W-:Y:S02]  /*5c30*/  LEA.HI.X R12, R16, R163, R7, 0x6, P4 ;  /* 0x000000a3100c7211 */ /* 0x000fe400020f3407 */
[C---:B------:R-:W-:Y:S02]  /*5c40*/  @!P0 LEA R18, P4, R11.reuse, c[0x0][0x168], 0x1 ;  /* 0x00005a000b128a11 */ /* 0x040fe400078808ff */
[C-C-:B------:R-:W-:Y:S02]  /*5c50*/  @!P1 LEA.HI.X R21, R11.reuse, c[0x0][0x16c], R12.reuse, 0x1, P3 ;  /* 0x00005b000b159a11 */ /* 0x140fe400018f0c0c */
[C---:B------:R-:W-:Y:S02]  /*5c60*/  IADD3 R7, P3, R148.reuse, R11, RZ ;  /* 0x0000000b94077210 */ /* 0x040fe40007f7e0ff */
[--C-:B------:R-:W-:Y:S01]  /*5c70*/  @!P0 LEA.HI.X R19, R11, c[0x0][0x16c], R12.reuse, 0x1, P4 ;  /* 0x00005b000b138a11 */ /* 0x100fe200020f0c0c */
[----:B------:R-:W-:Y:S01]  /*5c80*/  @!PT LDS RZ, [RZ] ;  /* 0x00000000fffff984 */ /* 0x000fe20000000800 */
[----:B------:R-:W-:Y:S01]  /*5c90*/  @!PT LDS RZ, [RZ] ;  /* 0x00000000fffff984 */ /* 0x000fe20000000800 */
[----:B------:R-:W-:Y:S01]  /*5ca0*/  @!PT LDS RZ, [RZ] ;  /* 0x00000000fffff984 */ /* 0x000fe20000000800 */
[----:B------:R2:W-:Y:S01]  /*5cb0*/  @!P1 LDGSTS.E.BYPASS.LTC128B.128 [R154+0x4000], [R20.64] ;  /* 0x04000000149a9fae */ /* 0x0005e2000b901d46 */
[----:B------:R-:W-:Y:S01]  /*5cc0*/  @!P1 LEA R16, P5, R7, c[0x0][0x168], 0x1 ;  /* 0x00005a0007109a11 */ /* 0x000fe200078a08ff */
[----:B------:R-:W-:Y:S01]  /*5cd0*/  IMAD.X R12, R147, 0x1, R12, P3 ;  /* 0x00000001930c7824 */ /* 0x000fe200018e060c */
[----:B------:R-:W-:Y:S01]  /*5ce0*/  @!P0 LEA R22, P3, R7, c[0x0][0x168], 0x1 ;  /* 0x00005a0007168a11 */ /* 0x000fe200078608ff */
[----:B------:R1:W-:Y:S01]  /*5cf0*/  @P0 STS.128 [R154+0x6000], RZ ;  /* 0x006000ff9a000388 */ /* 0x0003e20000000c00 */
[----:B------:R-:W-:-:S02]  /*5d00*/  IADD3 R11, P4, R148, R7, RZ ;  /* 0x00000007940b7210 */ /* 0x000fc40007f9e0ff */
[C-C-:B------:R-:W-:Y:S01]  /*5d10*/  @!P1 LEA.HI.X R17, R7.reuse, c[0x0][0x16c], R12.reuse, 0x1, P5 ;  /* 0x00005b0007119a11 */ /* 0x140fe200028f0c0c */
[----:B------:R-:W-:Y:S01]  /*5d20*/  @!PT LDS RZ, [RZ] ;  /* 0x00000000fffff984 */ /* 0x000fe20000000800 */
[----:B------:R-:W-:Y:S01]  /*5d30*/  @!PT LDS RZ, [RZ] ;  /* 0x00000000fffff984 */ /* 0x000fe20000000800 */
[----:B------:R-:W-:Y:S01]  /*5d40*/  @!PT LDS RZ, [RZ] ;  /* 0x00000000fffff984 */ /* 0x000fe20000000800 */
[----:B------:R3:W-:Y:S01]  /*5d50*/  @!P0 LDGSTS.E.BYPASS.LTC128B.128 [R154+0x6000], [R18.64+0x80] ;  /* 0x06000080129a8fae */ /* 0x0007e2000b901d46 */
[--C-:B------:R-:W-:Y:S01]  /*5d60*/  @!P0 LEA.HI.X R23, R7, c[0x0][0x16c], R12.reuse, 0x1, P3 ;  /* 0x00005b0007178a11 */ /* 0x100fe200018f0c0c */
[----:B------:R-:W-:Y:S01]  /*5d70*/  IMAD.X R12, R147, 0x1, R12, P4 ;  /* 0x00000001930c7824 */ /* 0x000fe200020e060c */
[C---:B------:R-:W-:Y:S01]  /*5d80*/  @!P1 LEA R24, P3, R11.reuse, c[0x0][0x168], 0x1 ;  /* 0x00005a000b189a11 */ /* 0x040fe200078608ff */
[----:B------:R1:W-:Y:S01]  /*5d90*/  @P1 STS.128 [R154+0x4800], RZ ;  /* 0x004800ff9a001388 */ /* 0x0003e20000000c00 */
[----:B------:R-:W-:Y:S02]  /*5da0*/  IADD3 R10, P5, R148, R11, RZ ;  /* 0x0000000b940a7210 */ /* 0x000fe40007fbe0ff */
[--C-:B------:R-:W-:Y:S01]  /*5db0*/  @!P1 LEA.HI.X R25, R11, c[0x0][0x16c], R12.reuse, 0x1, P3 ;  /* 0x00005b000b199a11 */ /* 0x100fe200018f0c0c */
[----:B------:R-:W-:Y:S01]  /*5dc0*/  @!PT LDS RZ, [RZ] ;  /* 0x00000000fffff984 */ /* 0x000fe20000000800 */
[----:B------:R-:W-:Y:S01]  /*5dd0*/  @!PT LDS RZ, [RZ] ;  /* 0x00000000fffff984 */ /* 0x000fe20000000800 */
[----:B------:R-:W-:Y:S01]  /*5de0*/  @!PT LDS RZ, [RZ] ;  /* 0x00000000fffff984 */ /* 0x000fe20000000800 */
[----:B------:R1:W-:Y:S02]  /*5df0*/  @!P1 LDGSTS.E.BYPASS.LTC128B.128 [R154+0x4800], [R16.64] ;  /* 0x04800000109a9fae */ /* 0x0003e4000b901d46 */
[----:B------:R-:W-:-:S02]  /*5e00*/  IMAD.X R7, R147, 0x1, R12, P5 ;  /* 0x0000000193077824 */ /* 0x000fc400028e060c */
        /* <DEDUP_REMOVED lines=12> */
[----:B---3--:R-:W-:-:S03]  /*5ed0*/  @!P0 LEA R18, P3, R11, c[0x0][0x168], 0x1 ;  /* 0x00005a000b128a11 */ /* 0x008fc600078608ff */
[----:B------:R1:W-:Y:S01]  /*5ee0*/  @P0 STS.128 [R154+0x7000], RZ ;  /* 0x007000ff9a000388 */ /* 0x0003e20000000c00 */
        /* <DEDUP_REMOVED lines=18> */
.L_x_687:
[----:B------:R-:W-:Y:S05]  /*6010*/  BSYNC B0 ;  /* 0x0000000000007941 */ /* 0x000fea0003800000 */
.L_x_686:
[----:B------:R-:W0:Y:S02]  /*6020*/  LDGDEPBAR ;  /* 0x00000000000079af */ /* 0x000e240000000000 */
.L_x_685:
[----:B------:R-:W-:Y:S01]  /*6030*/  FMNMX.FTZ R10, R3, R6, !PT ;  /* 0x00000006030a7209 */ /* 0x000fe20007810000 */
        /* <DEDUP_REMOVED lines=51> */
[----:B------:R-:W-:Y:S02]  /*6370*/  FFMA.FTZ R111, R13, c[0x0][0x23c], -R170 ;  /* 0x00008f000d6f7a23 */ /* 0x000fe400000108aa */
[----:B------:R-:W-:Y:S01]  /*6380*/  FADD.FTZ R6, R3, -R6 ;  /* 0x8000000603067221 */ /* 0x000fe20000010000 */
[----:B------:R-:W-:Y:S01]  /*6390*/  FSEL R3, R108, RZ, P0 ;  /* 0x000000ff6c037208 */ /* 0x000fe20000000000 */
[----:B------:R-:W-:Y:S01]  /*63a0*/  FFMA.FTZ R110, R9, c[0x0][0x23c], -R170 ;  /* 0x00008f00096e7a23 */ /* 0x000fe200000108aa */
[----:B------:R-:W-:Y:S01]  /*63b0*/  MUFU.EX2 R115, R115 ;  /* 0x0000007300737308 */ /* 0x000fe20000000800 */
[----:B------:R-:W-:-:S02]  /*63c0*/  FMUL.FTZ R117, R6, c[0x0][0x23c] ;  /* 0x00008f0006757a20 */ /* 0x000fc40000410000 */
[----:B------:R-:W-:Y:S02]  /*63d0*/  FADD.FTZ R3, R2, -R3 ;  /* 0x8000000302037221 */ /* 0x000fe40000010000 */
[--C-:B------:R-:W-:Y:S02]  /*63e0*/  FFMA.FTZ R107, R5, c[0x0][0x23c], -R113.reuse ;  /* 0x00008f00056b7a23 */ /* 0x100fe40000010871 */
[----:B------:R-:W-:Y:S01]  /*63f0*/  FMUL.FTZ R126, R3, c[0x0][0x23c] ;  /* 0x00008f00037e7a20 */ /* 0x000fe20000410000 */
[----:B------:R-:W1:Y:S01]  /*6400*/  MUFU.EX2 R117, R117 ;  /* 0x0000007500757308 */ /* 0x000e620000000800 */
[--C-:B------:R-:W-:Y:S02]  /*6410*/  FFMA.FTZ R112, R8, c[0x0][0x23c], -R113.reuse ;  /* 0x00008f0008707a23 */ /* 0x100fe40000010871 */
[--C-:B------:R-:W-:Y:S01]  /*6420*/  FFMA.FTZ R3, R176, c[0x0][0x23c], -R113.reuse ;  /* 0x00008f00b0037a23 */ /* 0x100fe20000010871 */
[----:B------:R-:W2:Y:S01]  /*6430*/  LDSM.16.MT88.4 R8, [R140+0x8000] ;  /* 0x008000008c08783b */ /* 0x000ea20000004200 */
[----:B------:R-:W-:-:S02]  /*6440*/  FFMA.FTZ R2, R4, c[0x0][0x23c], -R113 ;  /* 0x00008f0004027a23 */ /* 0x000fc40000010871 */
[--C-:B------:R-:W-:Y:S01]  /*6450*/  FFMA.FTZ R180, R171, c[0x0][0x23c], -R170.reuse ;  /* 0x00008f00abb47a23 */ /* 0x100fe200000108aa */
[----:B------:R-:W3:Y:S01]  /*6460*/  MUFU.EX2 R126, R126 ;  /* 0x0000007e007e7308 */ /* 0x000ee20000000800 */
[--C-:B------:R-:W-:Y:S02]  /*6470*/  FFMA.FTZ R175, R169, c[0x0][0x23c], -R170.reuse ;  /* 0x00008f00a9af7a23 */ /* 0x100fe400000108aa */
[--C-:B------:R-:W-:Y:S02]  /*6480*/  FFMA.FTZ R176, R173, c[0x0][0x23c], -R170.reuse ;  /* 0x00008f00adb07a23 */ /* 0x100fe400000108aa */
[----:B------:R-:W-:Y:S02]  /*6490*/  FFMA.FTZ R178, R174, c[0x0][0x23c], -R113 ;  /* 0x00008f00aeb27a23 */ /* 0x000fe40000010871 */
[----:B------:R-:W-:Y:S01]  /*64a0*/  FFMA.FTZ R171, R181, c[0x0][0x23c], -R170 ;  /* 0x00008f00b5ab7a23 */ /* 0x000fe200000108aa */
[----:B------:R-:W4:Y:S01]  /*64b0*/  MUFU.EX2 R114, R114 ;  /* 0x0000007200727308 */ /* 0x000f220000000800 */
[----:B-1----:R-:W-:-:S02]  /*64c0*/  FMUL.FTZ R4, R96, R117 ;  /* 0x0000007560047220 */ /* 0x002fc40000410000 */
[-C--:B------:R-:W-:Y:S02]  /*64d0*/  FMUL.FTZ R5, R97, R117.reuse ;  /* 0x0000007561057220 */ /* 0x080fe40000410000 */
[-C--:B------:R-:W-:Y:S02]  /*64e0*/  FMUL.FTZ R20, R44, R117.reuse ;  /* 0x000000752c147220 */ /* 0x080fe40000410000 */
[----:B------:R-:W-:Y:S01]  /*64f0*/  FMUL.FTZ R21, R45, R117 ;  /* 0x000000752d157220 */ /* 0x000fe20000410000 */
[----:B------:R-:W-:Y:S01]  /*6500*/  MUFU.EX2 R111, R111 ;  /* 0x0000006f006f7308 */ /* 0x000fe20000000800 */
[-C--:B---3--:R-:W-:Y:S02]  /*6510*/  FMUL.FTZ R6, R98, R126.reuse ;  /* 0x0000007e62067220 */ /* 0x088fe40000410000 */
[-C--:B------:R-:W-:Y:S02]  /*6520*/  FMUL.FTZ R7, R99, R126.reuse ;  /* 0x0000007e63077220 */ /* 0x080fe40000410000 */
[----:B------:R-:W-:-:S02]  /*6530*/  FMUL.FTZ R22, R46, R126 ;  /* 0x0000007e2e167220 */ /* 0x000fc40000410000 */
[-C--:B------:R-:W-:Y:S01]  /*6540*/  FMUL.FTZ R23, R47, R126.reuse ;  /* 0x0000007e2f177220 */ /* 0x080fe20000410000 */
[----:B------:R-:W1:Y:S01]  /*6550*/  MUFU.EX2 R110, R110 ;  /* 0x0000006e006e7308 */ /* 0x000e620000000800 */
[----:B----4-:R-:W-:Y:S01]  /*6560*/  F2FP.BF16.PACK_AB R96, R114, R115 ;  /* 0x000000737260723e */ /* 0x010fe200000010ff */
[-C--:B------:R-:W-:Y:S02]  /*6570*/  FMUL.FTZ R48, R48, R117.reuse ;  /* 0x0000007530307220 */ /* 0x080fe40000410000 */
[----:B------:R-:W-:Y:S02]  /*6580*/  FMUL.FTZ R49, R49, R117 ;  /* 0x0000007531317220 */ /* 0x000fe40000410000 */
[-C--:B------:R-:W-:Y:S02]  /*6590*/  FMUL.FTZ R50, R50, R126.reuse ;  /* 0x0000007e32327220 */ /* 0x080fe40000410000 */
[----:B------:R-:W-:Y:S01]  /*65a0*/  MUFU.EX2 R107, R107 ;  /* 0x0000006b006b7308 */ /* 0x000fe20000000800 */
[----:B------:R-:W-:-:S02]  /*65b0*/  FMUL.FTZ R51, R51, R126 ;  /* 0x0000007e33337220 */ /* 0x000fc40000410000 */
[-C--:B------:R-:W-:Y:S02]  /*65c0*/  FMUL.FTZ R44, R68, R117.reuse ;  /* 0x00000075442c7220 */ /* 0x080fe40000410000 */
[----:B------:R-:W-:Y:S02]  /*65d0*/  FMUL.FTZ R45, R69, R117 ;  /* 0x00000075452d7220 */ /* 0x000fe40000410000 */
[-C--:B------:R-:W-:Y:S01]  /*65e0*/  FMUL.FTZ R46, R70, R126.reuse ;  /* 0x0000007e462e7220 */ /* 0x080fe20000410000 */
[----:B------:R-:W3:Y:S01]  /*65f0*/  MUFU.EX2 R112, R112 ;  /* 0x0000007000707308 */ /* 0x000ee20000000800 */
[----:B-1----:R-:W-:Y:S01]  /*6600*/  F2FP.BF16.PACK_AB R98, R110, R111 ;  /* 0x0000006f6e62723e */ /* 0x002fe200000010ff */
[----:B------:R-:W-:Y:S02]  /*6610*/  FMUL.FTZ R47, R71, R126 ;  /* 0x0000007e472f7220 */ /* 0x000fe40000410000 */
[-C--:B------:R-:W-:Y:S02]  /*6620*/  FMUL.FTZ R72, R72, R117.reuse ;  /* 0x0000007548487220 */ /* 0x080fe40000410000 */
[----:B------:R-:W-:-:S02]  /*6630*/  FMUL.FTZ R73, R73, R117 ;  /* 0x0000007549497220 */ /* 0x000fc40000410000 */
[----:B------:R-:W-:Y:S01]  /*6640*/  MUFU.EX2 R3, R3 ;  /* 0x0000000300037308 */ /* 0x000fe20000000800 */
[-C--:B------:R-:W-:Y:S02]  /*6650*/  FMUL.FTZ R74, R74, R126.reuse ;  /* 0x0000007e4a4a7220 */ /* 0x080fe40000410000 */
[-C--:B------:R-:W-:Y:S02]  /*6660*/  FMUL.FTZ R75, R75, R126.reuse ;  /* 0x0000007e4b4b7220 */ /* 0x080fe40000410000 */
[-C--:B------:R-:W-:Y:S02]  /*6670*/  FMUL.FTZ R28, R52, R117.reuse ;  /* 0x00000075341c7220 */ /* 0x080fe40000410000 */
[----:B------:R-:W-:Y:S01]  /*6680*/  FMUL.FTZ R29, R53, R117 ;  /* 0x00000075351d7220 */ /* 0x000fe20000410000 */
[----:B------:R-:W1:Y:S01]  /*6690*/  MUFU.EX2 R2, R2 ;  /* 0x0000000200027308 */ /* 0x000e620000000800 */
[----:B---3--:R-:W-:Y:S01]  /*66a0*/  F2FP.BF16.PACK_AB R97, R112, R107 ;  /* 0x0000006b7061723e */ /* 0x008fe200000010ff */
[----:B------:R-:W-:-:S02]  /*66b0*/  FMUL.FTZ R30, R54, R126 ;  /* 0x0000007e361e7220 */ /* 0x000fc40000410000 */
[-C--:B------:R-:W-:Y:S02]  /*66c0*/  FMUL.FTZ R31, R55, R126.reuse ;  /* 0x0000007e371f7220 */ /* 0x080fe40000410000 */
[-C--:B------:R-:W-:Y:S02]  /*66d0*/  FMUL.FTZ R52, R76, R117.reuse ;  /* 0x000000754c347220 */ /* 0x080fe40000410000 */
[-C--:B------:R-:W-:Y:S01]  /*66e0*/  FMUL.FTZ R53, R77, R117.reuse ;  /* 0x000000754d357220 */ /* 0x080fe20000410000 */
[----:B------:R-:W-:Y:S01]  /*66f0*/  MUFU.EX2 R180, R180 ;  /* 0x000000b400b47308 */ /* 0x000fe20000000800 */
[-C--:B------:R-:W-:Y:S02]  /*6700*/  FMUL.FTZ R54, R78, R126.reuse ;  /* 0x0000007e4e367220 */ /* 0x080fe40000410000 */
[-C--:B------:R-:W-:Y:S02]  /*6710*/  FMUL.FTZ R55, R79, R126.reuse ;  /* 0x0000007e4f377220 */ /* 0x080fe40000410000 */
[----:B------:R-:W-:Y:S01]  /*6720*/  LDSM.16.MT88.4 R76, [R140+0x8800] ;  /* 0x008800008c4c783b */ /* 0x000fe20000004200 */
[----:B------:R-:W-:Y:S01]  /*6730*/  FMUL.FTZ R12, R36, R117 ;  /* 0x00000075240c7220 */ /* 0x000fe20000410000 */
        /* <DEDUP_REMOVED lines=13> */
[-C--:B------:R-:W-:Y:S01]  /*6810*/  FMUL.FTZ R40, R40, R117.reuse ;  /* 0x0000007528287220 */ /* 0x080fe20000410000 */
[----:B-1----:R-:W-:Y:S01]  /*6820*/  F2FP.BF16.PACK_AB R68, R175, R180 ;  /* 0x000000b4af44723e */ /* 0x002fe200000010ff */
[----:B------:R-:W-:Y:S01]  /*6830*/  FMUL.FTZ R41, R41, R117 ;  /* 0x0000007529297220 */ /* 0x000fe20000410000 */
[----:B------:R-:W1:Y:S01]  /*6840*/  MUFU.EX2 R171, R171 ;  /* 0x000000ab00ab7308 */ /* 0x000e620000000800 */
[----:B------:R-:W-:-:S02]  /*6850*/  FMUL.FTZ R42, R42, R126 ;  /* 0x0000007e2a2a7220 */ /* 0x000fc40000410000 */
[----:B------:R-:W-:Y:S01]  /*6860*/  FMUL.FTZ R43, R43, R126 ;  /* 0x0000007e2b2b7220 */ /* 0x000fe20000410000 */
[C---:B--2---:R-:W-:Y:S01]  /*6870*/  HMMA.16816.F32.BF16 R4, R96.reuse, R8, R4 ;  /* 0x000000086004723c */ /* 0x044fe20000041804 */
[--C-:B------:R-:W-:Y:S02]  /*6880*/  FFMA.FTZ R173, R188, c[0x0][0x23c], -R113.reuse ;  /* 0x00008f00bcad7a23 */ /* 0x100fe40000010871 */
[--C-:B------:R-:W-:Y:S01]  /*6890*/  FFMA.FTZ R174, R190, c[0x0][0x23c], -R113.reuse ;  /* 0x00008f00beae7a23 */ /* 0x100fe20000010871 */
[----:B------:R-:W-:Y:S01]  /*68a0*/  MUFU.EX2 R178, R178 ;  /* 0x000000b200b27308 */ /* 0x000fe20000000800 */
[----:B------:R-:W-:Y:S02]  /*68b0*/  FFMA.FTZ R169, R186, c[0x0][0x23c], -R113 ;  /* 0x00008f00baa97a23 */ /* 0x000fe40000010871 */
[-C--:B------:R-:W-:Y:S01]  /*68c0*/  FMUL.FTZ R56, R56, R117.reuse ;  /* 0x0000007538387220 */ /* 0x080fe20000410000 */
[----:B------:R-:W-:Y:S01]  /*68d0*/  HMMA.16816.F32.BF16 R12, R96, R16, R12 ;  /* 0x00000010600c723c */ /* 0x000fe2000004180c */
[----:B------:R-:W-:-:S02]  /*68e0*/  FMUL.FTZ R57, R57, R117 ;  /* 0x0000007539397220 */ /* 0x000fc40000410000 */
[----:B------:R-:W-:Y:S01]  /*68f0*/  FMUL.FTZ R58, R58, R126 ;  /* 0x0000007e3a3a7220 */ /* 0x000fe20000410000 */
[----:B------:R-:W2:Y:S01]  /*6900*/  MUFU.EX2 R173, R173 ;  /* 0x000000ad00ad7308 */ /* 0x000ea20000000800 */
[----:B-1----:R-:W-:Y:S01]  /*6910*/  F2FP.BF16.PACK_AB R70, R171, R176 ;  /* 0x000000b0ab46723e */ /* 0x002fe200000010ff */
[-C--:B------:R-:W-:Y:S02]  /*6920*/  FMUL.FTZ R59, R59, R126.reuse ;  /* 0x0000007e3b3b7220 */ /* 0x080fe40000410000 */
[----:B------:R-:W-:Y:S01]  /*6930*/  HMMA.16816.F32.BF16 R8, R96, R10, R92 ;  /* 0x0000000a6008723c */ /* 0x000fe2000004185c */
[-C--:B------:R-:W-:Y:S01]  /*6940*/  FMUL.FTZ R36, R60, R117.reuse ;  /* 0x000000753c247220 */ /* 0x080fe20000410000 */
[----:B------:R-:W-:Y:S01]  /*6950*/  LDSM.16.MT88.4 R92, [R140+0x9000] ;  /* 0x009000008c5c783b */ /* 0x000fe20000004200 */
[----:B------:R-:W-:Y:S01]  /*6960*/  FMUL.FTZ R37, R61, R117 ;  /* 0x000000753d257220 */ /* 0x000fe20000410000 */
[----:B------:R-:W-:Y:S01]  /*6970*/  MUFU.EX2 R174, R174 ;  /* 0x000000ae00ae7308 */ /* 0x000fe20000000800 */
[----:B------:R-:W-:-:S02]  /*6980*/  FMUL.FTZ R38, R62, R126 ;  /* 0x0000007e3e267220 */ /* 0x000fc40000410000 */
[----:B------:R-:W-:Y:S01]  /*6990*/  FMUL.FTZ R39, R63, R126 ;  /* 0x0000007e3f277220 */ /* 0x000fe20000410000 */
[C---:B------:R-:W-:Y:S01]  /*69a0*/  HMMA.16816.F32.BF16 R16, R96.reuse, R18, R40 ;  /* 0x000000126010723c */ /* 0x040fe20000041828 */
[----:B------:R-:W1:Y:S01]  /*69b0*/  LDSM.16.MT88.4 R40, [R140+0xa000] ;  /* 0x00a000008c28783b */ /* 0x000e620000004200 */
[-C--:B------:R-:W-:Y:S02]  /*69c0*/  FMUL.FTZ R64, R64, R117.reuse ;  /* 0x0000007540407220 */ /* 0x080fe40000410000 */
[----:B------:R-:W4:Y:S01]  /*69d0*/  MUFU.EX2 R169, R169 ;  /* 0x000000a900a97308 */ /* 0x000f220000000800 */
[----:B--2---:R-:W-:Y:S01]  /*69e0*/  F2FP.BF16.PACK_AB R69, R173, R178 ;  /* 0x000000b2ad45723e */ /* 0x004fe200000010ff */
[----:B------:R-:W-:Y:S02]  /*69f0*/  FMUL.FTZ R65, R65, R117 ;  /* 0x0000007541417220 */ /* 0x000fe40000410000 */
[----:B---3--:R-:W-:Y:S01]  /*6a00*/  HMMA.16816.F32.BF16 R44, R96, R48, R44 ;  /* 0x00000030602c723c */ /* 0x008fe2000004182c */
[----:B------:R-:W-:-:S02]  /*6a10*/  FMUL.FTZ R66, R66, R126 ;  /* 0x0000007e42427220 */ /* 0x000fc40000410000 */
[-C--:B------:R-:W-:Y:S02]  /*6a20*/  FMUL.FTZ R67, R67, R126.reuse ;  /* 0x0000007e43437220 */ /* 0x080fe40000410000 */
[-C--:B------:R-:W-:Y:S02]  /*6a30*/  FMUL.FTZ R60, R88, R117.reuse ;  /* 0x00000075583c7220 */ /* 0x080fe40000410000 */
[-C--:B------:R-:W-:Y:S01]  /*6a40*/  FMUL.FTZ R61, R89, R117.reuse ;  /* 0x00000075593d7220 */ /* 0x080fe20000410000 */
[----:B------:R-:W-:Y:S01]  /*6a50*/  HMMA.16816.F32.BF16 R48, R96, R50, R72 ;  /* 0x000000326030723c */ /* 0x000fe20000041848 */
[----:B------:R-:W2:Y:S01]  /*6a60*/  LDSM.16.MT88.4 R72, [R138+0x8800] ;  /* 0x008800008a48783b */ /* 0x000ea20000004200 */
[----:B------:R-:W-:Y:S01]  /*6a70*/  FMUL.FTZ R62, R90, R126 ;  /* 0x0000007e5a3e7220 */ /* 0x000fe20000410000 */
[----:B----4-:R-:W-:Y:S01]  /*6a80*/  F2FP.BF16.PACK_AB R71, R169, R174 ;  /* 0x000000aea947723e */ /* 0x010fe200000010ff */
[----:B------:R-:W-:Y:S02]  /*6a90*/  FMUL.FTZ R63, R91, R126 ;  /* 0x0000007e5b3f7220 */ /* 0x000fe40000410000 */
[----:B------:R-:W-:-:S02]  /*6aa0*/  FMUL.FTZ R80, R80, R117 ;  /* 0x0000007550507220 */ /* 0x000fc40000410000 */
[----:B------:R-:W-:Y:S01]  /*6ab0*/  HMMA.16816.F32.BF16 R28, R96, R32, R28 ;  /* 0x00000020601c723c */ /* 0x000fe2000004181c */
[-C--:B------:R-:W-:Y:S02]  /*6ac0*/  FMUL.FTZ R81, R81, R117.reuse ;  /* 0x0000007551517220 */ /* 0x080fe40000410000 */
[-C--:B------:R-:W-:Y:S02]  /*6ad0*/  FMUL.FTZ R82, R82, R126.reuse ;  /* 0x0000007e52527220 */ /* 0x080fe40000410000 */
[-C--:B------:R-:W-:Y:S02]  /*6ae0*/  FMUL.FTZ R83, R83, R126.reuse ;  /* 0x0000007e53537220 */ /* 0x080fe40000410000 */
[-C--:B------:R-:W-:Y:S01]  /*6af0*/  FMUL.FTZ R84, R84, R117.reuse ;  /* 0x0000007554547220 */ /* 0x080fe20000410000 */
[----:B------:R-:W-:Y:S01]  /*6b00*/  HMMA.16816.F32.BF16 R4, R68, R76, R4 ;  /* 0x0000004c4404723c */ /* 0x000fe20000041804 */
[----:B------:R-:W-:Y:S02]  /*6b10*/  FMUL.FTZ R85, R85, R117 ;  /* 0x0000007555557220 */ /* 0x000fe40000410000 */
[----:B------:R-:W-:-:S02]  /*6b20*/  FMUL.FTZ R86, R86, R126 ;  /* 0x0000007e56567220 */ /* 0x000fc40000410000 */
[----:B------:R-:W-:Y:S02]  /*6b30*/  FMUL.FTZ R87, R87, R126 ;  /* 0x0000007e57577220 */ /* 0x000fe40000410000 */
[--C-:B------:R-:W-:Y:S01]  /*6b40*/  FFMA.FTZ R186, R177, c[0x0][0x23c], -R170.reuse ;  /* 0x00008f00b1ba7a23 */ /* 0x100fe200000108aa */
[----:B------:R-:W-:Y:S01]  /*6b50*/  HMMA.16816.F32.BF16 R8, R68, R78, R8 ;  /* 0x0000004e4408723c */ /* 0x000fe20000041808 */
[----:B------:R-:W3:Y:S01]  /*6b60*/  LDSM.16.MT88.4 R76, [R137+0x8800] ;  /* 0x00880000894c783b */ /* 0x000ee20000004200 */
[----:B------:R-:W-:Y:S02]  /*6b70*/  FFMA.FTZ R190, R182, c[0x0][0x23c], -R113 ;  /* 0x00008f00b6be7a23 */ /* 0x000fe40000010871 */
[--C-:B------:R-:W-:Y:S01]  /*6b80*/  FFMA.FTZ R181, R101, c[0x0][0x23c], -R170.reuse ;  /* 0x00008f0065b57a23 */ /* 0x100fe200000108aa */
[----:B------:R-:W-:Y:S01]  /*6b90*/  MUFU.EX2 R186, R186 ;  /* 0x000000ba00ba7308 */ /* 0x000fe20000000800 */
[--C-:B------:R-:W-:Y:S02]  /*6ba0*/  FFMA.FTZ R188, R103, c[0x0][0x23c], -R170.reuse ;  /* 0x00008f0067bc7a23 */ /* 0x100fe400000108aa */
[----:B------:R-:W-:Y:S01]  /*6bb0*/  HMMA.16816.F32.BF16 R32, R96, R34, R56 ;  /* 0x000000226020723c */ /* 0x000fe20000041838 */
[----:B------:R-:W4:Y:S01]  /*6bc0*/  LDSM.16.MT88.4 R56, [R137+0xa000] ;  /* 0x00a000008938783b */ /* 0x000f220000004200 */
[----:B------:R-:W-:-:S02]  /*6bd0*/  FFMA.FTZ R179, R179, c[0x0][0x23c], -R170 ;  /* 0x00008f00b3b37a23 */ /* 0x000fc400000108aa */
[--C-:B------:R-:W-:Y:S01]  /*6be0*/  FFMA.FTZ R183, R102, c[0x0][0x23c], -R113.reuse ;  /* 0x00008f0066b77a23 */ /* 0x100fe20000010871 */
[----:B------:R-:W-:Y:S01]  /*6bf0*/  MUFU.EX2 R181, R181 ;  /* 0x000000b500b57308 */ /* 0x000fe20000000800 */
[--C-:B------:R-:W-:Y:S02]  /*6c00*/  FFMA.FTZ R177, R184, c[0x0][0x23c], -R113.reuse ;  /* 0x00008f00b8b17a23 */ /* 0x100fe40000010871 */
[----:B-1----:R-:W-:Y:S01]  /*6c10*/  HMMA.16816.F32.BF16 R36, R96, R40, R36 ;  /* 0x000000286024723c */ /* 0x002fe20000041824 */
[----:B------:R-:W-:Y:S02]  /*6c20*/  FFMA.FTZ R182, R100, c[0x0][0x23c], -R113 ;  /* 0x00008f0064b67a23 */ /* 0x000fe40000010871 */
[--C-:B------:R-:W-:Y:S01]  /*6c30*/  FFMA.FTZ R184, R104, c[0x0][0x23c], -R170.reuse ;  /* 0x00008f0068b87a23 */ /* 0x100fe200000108aa */
[----:B------:R-:W-:Y:S01]  /*6c40*/  LDSM.16.MT88.4 R100, [R136+0xb000] ;  /* 0x00b000008864783b */ /* 0x000fe20000004200 */
[----:B------:R-:W-:Y:S01]  /*6c50*/  MUFU.EX2 R188, R188 ;  /* 0x000000bc00bc7308 */ /* 0x000fe20000000800 */
[----:B------:R-:W-:-:S02]  /*6c60*/  FFMA.FTZ R125, R125, c[0x0][0x23c], -R170 ;  /* 0x00008f007d7d7a23 */ /* 0x000fc400000108aa */
[C---:B--2---:R-:W-:Y:S01]  /*6c70*/  HMMA.16816.F32.BF16 R12, R68.reuse, R72, R12 ;  /* 0x00000048440c723c */ /* 0x044fe2000004180c */
[--C-:B------:R-:W-:Y:S02]  /*6c80*/  FFMA.FTZ R123, R123, c[0x0][0x23c], -R170.reuse ;  /* 0x00008f007b7b7a23 */ /* 0x100fe400000108aa */
[----:B------:R-:W-:Y:S02]  /*6c90*/  FFMA.FTZ R170, R127, c[0x0][0x23c], -R170 ;  /* 0x00008f007faa7a23 */ /* 0x000fe400000108aa */
[----:B------:R-:W-:Y:S01]  /*6ca0*/  MUFU.EX2 R179, R179 ;  /* 0x000000b300b37308 */ /* 0x000fe20000000800 */
[--C-:B------:R-:W-:Y:S02]  /*6cb0*/  FFMA.FTZ R192, R124, c[0x0][0x23c], -R113.reuse ;  /* 0x00008f007cc07a23 */ /* 0x100fe40000010871 */
[----:B------:R-:W-:Y:S01]  /*6cc0*/  HMMA.16816.F32.BF16 R16, R68, R74, R16 ;  /* 0x0000004a4410723c */ /* 0x000fe20000041810 */
[----:B------:R-:W1:Y:S01]  /*6cd0*/  LDSM.16.MT88.4 R72, [R136+0x8800] ;  /* 0x008800008848783b */ /* 0x000e620000004200 */
[----:B------:R-:W-:-:S02]  /*6ce0*/  FFMA.FTZ R127, R106, c[0x0][0x23c], -R113 ;  /* 0x00008f006a7f7a23 */ /* 0x000fc40000010871 */
[--C-:B------:R-:W-:Y:S01]  /*6cf0*/  FFMA.FTZ R124, R168, c[0x0][0x23c], -R113.reuse ;  /* 0x00008f00a87c7a23 */ /* 0x100fe20000010871 */
[----:B------:R-:W-:Y:S01]  /*6d00*/  MUFU.EX2 R183, R183 ;  /* 0x000000b700b77308 */ /* 0x000fe20000000800 */
[----:B------:R-:W-:Y:S01]  /*6d10*/  FFMA.FTZ R113, R105, c[0x0][0x23c], -R113 ;  /* 0x00008f0069717a23 */ /* 0x000fe20000010871 */
[----:B------:R-:W-:Y:S01]  /*6d20*/  @P2 IADD3 R168, R116, -0x3, RZ ;  /* 0xfffffffd74a82810 */ /* 0x000fe20007ffe0ff */
[----:B------:R-:W-:Y:S01]  /*6d30*/  HMMA.16816.F32.BF16 R40, R96, R42, R64 ;  /* 0x0000002a6028723c */ /* 0x000fe20000041840 */
[----:B------:R-:W2:Y:S01]  /*6d40*/  LDSM.16.MT88.4 R64, [R136+0xa000] ;  /* 0x00a000008840783b */ /* 0x000ea20000004200 */
[----:B------:R-:W-:Y:S02]  /*6d50*/  FFMA.FTZ R161, R161, R126, R107 ;  /* 0x0000007ea1a17223 */ /* 0x000fe4000001006b */
[----:B------:R-:W-:Y:S01]  /*6d60*/  FFMA.FTZ R115, R172, R117, R115 ;  /* 0x00000075ac737223 */ /* 0x000fe20000010073 */
[----:B------:R-:W-:Y:S01]  /*6d70*/  MUFU.EX2 R190, R190 ;  /* 0x000000be00be7308 */ /* 0x000fe20000000800 */
[----:B------:R-:W-:-:S02]  /*6d80*/  FADD.FTZ R112, R112, R161 ;  /* 0x000000a170707221 */ /* 0x000fc40000010000 */
[----:B---3--:R-:W-:Y:S01]  /*6d90*/  HMMA.16816.F32.BF16 R20, R68, R76, R20 ;  /* 0x0000004c4414723c */ /* 0x008fe20000041814 */
[----:B------:R-:W-:-:S04]  /*6da0*/  FADD.FTZ R114, R114, R115 ;  /* 0x0000007372727221 */ /* 0x000fc80000010000 */
[----:B------:R-:W-:Y:S01]  /*6db0*/  MUFU.EX2 R177, R177 ;  /* 0x000000b100b17308 */ /* 0x000fe20000000800 */
[----:B------:R-:W-:Y:S02]  /*6dc0*/  FADD.FTZ R111, R111, R114 ;  /* 0x000000726f6f7221 */ /* 0x000fe40000010000 */
[----:B------:R-:W-:Y:S01]  /*6dd0*/  HMMA.16816.F32.BF16 R24, R68, R78, R24 ;  /* 0x0000004e4418723c */ /* 0x000fe20000041818 */
[----:B------:R-:W3:Y:S04]  /*6de0*/  LDSM.16.MT88.4 R76, [R140+0xa800] ;  /* 0x00a800008c4c783b */ /* 0x000ee80000004200 */
[----:B------:R-:W-:Y:S03]  /*6df0*/  MUFU.EX2 R182, R182 ;  /* 0x000000b600b67308 */ /* 0x000fe60000000800 */
[C---:B----4-:R-:W-:Y:S05]  /*6e00*/  HMMA.16816.F32.BF16 R52, R96.reuse, R56, R52 ;  /* 0x000000386034723c */ /* 0x050fea0000041834 */
[----:B------:R-:W-:Y:S03]  /*6e10*/  MUFU.EX2 R184, R184 ;  /* 0x000000b800b87308 */ /* 0x000fe60000000800 */
[----:B------:R-:W-:Y:S01]  /*6e20*/  HMMA.16816.F32.BF16 R56, R96, R58, R80 ;  /* 0x0000003a6038723c */ /* 0x000fe20000041850 */
[----:B------:R-:W-:Y:S04]  /*6e30*/  LDSM.16.MT88.4 R80, [R137+0xb000] ;  /* 0x00b000008950783b */ /* 0x000fe80000004200 */
[----:B------:R-:W4:Y:S03]  /*6e40*/  MUFU.EX2 R125, R125 ;  /* 0x0000007d007d7308 */ /* 0x000f260000000800 */
[C---:B-1----:R-:W-:Y:S05]  /*6e50*/  HMMA.16816.F32.BF16 R28, R68.reuse, R72, R28 ;  /* 0x00000048441c723c */ /* 0x042fea000004181c */
[----:B------:R-:W-:Y:S03]  /*6e60*/  MUFU.EX2 R123, R123 ;  /* 0x0000007b007b7308 */ /* 0x000fe60000000800 */
[----:B------:R-:W-:Y:S01]  /*6e70*/  HMMA.16816.F32.BF16 R32, R68, R74, R32 ;  /* 0x0000004a4420723c */ /* 0x000fe20000041820 */
[----:B------:R-:W1:Y:S04]  /*6e80*/  LDSM.16.MT88.4 R72, [R138+0xa800] ;  /* 0x00a800008a48783b */ /* 0x000e680000004200 */
[----:B------:R-:W5:Y:S01]  /*6e90*/  MUFU.EX2 R170, R170 ;  /* 0x000000aa00aa7308 */ /* 0x000f620000000800 */
[----:B----4-:R-:W-:-:S02]  /*6ea0*/  F2FP.BF16.PACK_AB R104, R125, R184 ;  /* 0x000000b87d68723e */ /* 0x010fc400000010ff */
[----:B--2---:R-:W-:Y:S05]  /*6eb0*/  HMMA.16816.F32.BF16 R60, R96, R64, R60 ;  /* 0x00000040603c723c */ /* 0x004fea000004183c */
[----:B------:R-:W-:Y:S03]  /*6ec0*/  MUFU.EX2 R127, R127 ;  /* 0x0000007f007f7308 */ /* 0x000fe60000000800 */
[----:B---3--:R-:W-:Y:S05]  /*6ed0*/  HMMA.16816.F32.BF16 R36, R68, R76, R36 ;  /* 0x0000004c4424723c */ /* 0x008fea0000041824 */
[----:B------:R-:W2:Y:S01]  /*6ee0*/  MUFU.EX2 R192, R192 ;  /* 0x000000c000c07308 */ /* 0x000ea20000000800 */
[----:B-----5:R-:W-:-:S02]  /*6ef0*/  F2FP.BF16.PACK_AB R106, R170, R123 ;  /* 0x0000007baa6a723e */ /* 0x020fc400000010ff */
[----:B------:R-:W-:Y:S01]  /*6f00*/  HMMA.16816.F32.BF16 R40, R68, R78, R40 ;  /* 0x0000004e4428723c */ /* 0x000fe20000041828 */
[----:B------:R-:W3:Y:S04]  /*6f10*/  LDSM.16.MT88.4 R76, [R137+0xa800] ;  /* 0x00a80000894c783b */ /* 0x000ee80000004200 */
[----:B------:R-:W-:Y:S03]  /*6f20*/  MUFU.EX2 R124, R124 ;  /* 0x0000007c007c7308 */ /* 0x000fe60000000800 */
[----:B------:R-:W-:Y:S05]  /*6f30*/  HMMA.16816.F32.BF16 R64, R96, R66, R84 ;  /* 0x000000426040723c */ /* 0x000fea0000041854 */
[----:B------:R-:W4:Y:S01]  /*6f40*/  MUFU.EX2 R113, R113 ;  /* 0x0000007100717308 */ /* 0x000f220000000800 */
[----:B--2---:R-:W-:-:S02]  /*6f50*/  F2FP.BF16.PACK_AB R105, R192, R127 ;  /* 0x0000007fc069723e */ /* 0x004fc400000010ff */
[C---:B-1----:R-:W-:Y:S08]  /*6f60*/  HMMA.16816.F32.BF16 R44, R68.reuse, R72, R44 ;  /* 0x00000048442c723c */ /* 0x042ff0000004182c */
[----:B------:R-:W-:Y:S01]  /*6f70*/  HMMA.16816.F32.BF16 R48, R68, R74, R48 ;  /* 0x0000004a4430723c */ /* 0x000fe20000041830 */
[----:B------:R-:W1:Y:S01]  /*6f80*/  LDSM.16.MT88.4 R72, [R136+0xa800] ;  /* 0x00a800008848783b */ /* 0x000e620000004200 */
[----:B----4-:R-:W-:-:S06]  /*6f90*/  F2FP.BF16.PACK_AB R107, R113, R124 ;  /* 0x0000007c716b723e */ /* 0x010fcc00000010ff */
[C---:B---3--:R-:W-:Y:S08]  /*6fa0*/  HMMA.16816.F32.BF16 R52, R68.reuse, R76, R52 ;  /* 0x0000004c4434723c */ /* 0x048ff00000041834 */
[C---:B------:R-:W-:Y:S08]  /*6fb0*/  HMMA.16816.F32.BF16 R56, R68.reuse, R78, R56 ;  /* 0x0000004e4438723c */ /* 0x040ff00000041838 */
[C---:B-1----:R-:W-:Y:S08]  /*6fc0*/  HMMA.16816.F32.BF16 R60, R68.reuse, R72, R60 ;  /* 0x00000048443c723c */ /* 0x042ff0000004183c */
[----:B------:R-:W-:Y:S01]  /*6fd0*/  HMMA.16816.F32.BF16 R64, R68, R74, R64 ;  /* 0x0000004a4440723c */ /* 0x000fe20000041840 */
[----:B------:R-:W1:Y:S06]  /*6fe0*/  LDSM.16.MT88.4 R72, [R138+0x9000] ;  /* 0x009000008a48783b */ /* 0x000e6c0000004200 */
[----:B------:R-:W-:-:S02]  /*6ff0*/  F2FP.BF16.PACK_AB R68, R188, R181 ;  /* 0x000000b5bc44723e */ /* 0x000fc400000010ff */
[----:B------:R-:W-:Y:S02]  /*7000*/  F2FP.BF16.PACK_AB R69, R190, R183 ;  /* 0x000000b7be45723e */ /* 0x000fe400000010ff */
[----:B------:R-:W-:Y:S02]  /*7010*/  F2FP.BF16.PACK_AB R70, R186, R179 ;  /* 0x000000b3ba46723e */ /* 0x000fe400000010ff */
[----:B------:R-:W-:-:S07]  /*7020*/  F2FP.BF16.PACK_AB R71, R182, R177 ;  /* 0x000000b1b647723e */ /* 0x000fce00000010ff */
[C---:B------:R-:W-:Y:S01]  /*7030*/  HMMA.16816.F32.BF16 R96, R68.reuse, R92, R4 ;  /* 0x0000005c4460723c */ /* 0x040fe20000041804 */
[----:B------:R-:W2:Y:S07]  /*7040*/  LDSM.16.MT88.4 R4, [R136+0x9000] ;  /* 0x009000008804783b */ /* 0x000eae0000004200 */
[C---:B------:R-:W-:Y:S01]  /*7050*/  HMMA.16816.F32.BF16 R92, R68.reuse, R94, R8 ;  /* 0x0000005e445c723c */ /* 0x040fe20000041808 */
[----:B------:R-:W3:Y:S07]  /*7060*/  LDSM.16.MT88.4 R8, [R137+0x9000] ;  /* 0x009000008908783b */ /* 0x000eee0000004200 */
[C---:B------:R-:W-:Y:S08]  /*7070*/  HMMA.16816.F32.BF16 R88, R68.reuse, R100, R60 ;  /* 0x000000644458723c */ /* 0x040ff0000004183c */
[C---:B-1----:R-:W-:Y:S08]  /*7080*/  HMMA.16816.F32.BF16 R84, R68.reuse, R72, R12 ;  /* 0x000000484454723c */ /* 0x042ff0000004180c */
[C---:B------:R-:W-:Y:S01]  /*7090*/  HMMA.16816.F32.BF16 R16, R68.reuse, R74, R16 ;  /* 0x0000004a4410723c */ /* 0x040fe20000041810 */
[----:B------:R-:W1:Y:S07]  /*70a0*/  LDSM.16.MT88.4 R72, [R138+0xb000] ;  /* 0x00b000008a48783b */ /* 0x000e6e0000004200 */
[C---:B------:R-:W-:Y:S01]  /*70b0*/  HMMA.16816.F32.BF16 R100, R68.reuse, R102, R64 ;  /* 0x000000664464723c */ /* 0x040fe20000041840 */
[----:B------:R-:W-:Y:S07]  /*70c0*/  LDSM.16.MT88.4 R64, [R140+0xb800] ;  /* 0x00b800008c40783b */ /* 0x000fee0000004200 */
[C---:B--2---:R-:W-:Y:S08]  /*70d0*/  HMMA.16816.F32.BF16 R28, R68.reuse, R4, R28 ;  /* 0x00000004441c723c */ /* 0x044ff0000004181c */
[C---:B---3--:R-:W-:Y:S08]  /*70e0*/  HMMA.16816.F32.BF16 R20, R68.reuse, R8, R20 ;  /* 0x000000084414723c */ /* 0x048ff00000041814 */
[C---:B------:R-:W-:Y:S01]  /*70f0*/  HMMA.16816.F32.BF16 R24, R68.reuse, R10, R24 ;  /* 0x0000000a4418723c */ /* 0x040fe20000041818 */
[----:B------:R-:W2:Y:S07]  /*7100*/  LDSM.16.MT88.4 R8, [R140+0xb000] ;  /* 0x00b000008c08783b */ /* 0x000eae0000004200 */
[C---:B------:R-:W-:Y:S08]  /*7110*/  HMMA.16816.F32.BF16 R32, R68.reuse, R6, R32 ;  /* 0x000000064420723c */ /* 0x040ff00000041820 */
[C---:B-1----:R-:W-:Y:S08]  /*7120*/  HMMA.16816.F32.BF16 R4, R68.reuse, R72, R44 ;  /* 0x000000484404723c */ /* 0x042ff0000004182c */
[C---:B------:R-:W-:Y:S08]  /*7130*/  HMMA.16816.F32.BF16 R76, R68.reuse, R80, R52 ;  /* 0x00000050444c723c */ /* 0x040ff00000041834 */
[C---:B------:R-:W-:Y:S01]  /*7140*/  HMMA.16816.F32.BF16 R72, R68.reuse, R74, R48 ;  /* 0x0000004a4448723c */ /* 0x040fe20000041830 */
[----:B------:R-:W1:Y:S07]  /*7150*/  LDSM.16.MT88.4 R48, [R137+0x9800] ;  /* 0x009800008930783b */ /* 0x000e6e0000004200 */
[C---:B------:R-:W-:Y:S01]  /*7160*/  HMMA.16816.F32.BF16 R80, R68.reuse, R82, R56 ;  /* 0x000000524450723c */ /* 0x040fe20000041838 */
[----:B------:R-:W-:Y:S07]  /*7170*/  LDSM.16.MT88.4 R56, [R136+0x9800] ;  /* 0x009800008838783b */ /* 0x000fee0000004200 */
[C---:B--2---:R-:W-:Y:S01]  /*7180*/  HMMA.16816.F32.BF16 R12, R68.reuse, R8, R36 ;  /* 0x00000008440c723c */ /* 0x044fe20000041824 */
[----:B------:R-:W2:Y:S07]  /*7190*/  LDSM.16.MT88.4 R36, [R140+0x9800] ;  /* 0x009800008c24783b */ /* 0x000eae0000004200 */
[----:B------:R-:W-:Y:S01]  /*71a0*/  HMMA.16816.F32.BF16 R8, R68, R10, R40 ;  /* 0x0000000a4408723c */ /* 0x000fe20000041828 */
[----:B------:R-:W3:Y:S11]  /*71b0*/  LDSM.16.MT88.4 R40, [R138+0x9800] ;  /* 0x009800008a28783b */ /* 0x000ef60000004200 */
[----:B------:R-:W-:Y:S04]  /*71c0*/  @!UPT UIADD3 URZ, URZ, URZ, URZ ;  /* 0x0000003f3f3ff290 */ /* 0x000fe8000fffe03f */
[C---:B------:R-:W-:Y:S08]  /*71d0*/  HMMA.16816.F32.BF16 R60, R104.reuse, R64, R12 ;  /* 0x00000040683c723c */ /* 0x040ff0000004180c */
[C---:B------:R-:W-:Y:S01]  /*71e0*/  HMMA.16816.F32.BF16 R64, R104.reuse, R66, R8 ;  /* 0x000000426840723c */ /* 0x040fe20000041808 */
[----:B------:R-:W4:Y:S07]  /*71f0*/  LDSM.16.MT88.4 R8, [R137+0xb800] ;  /* 0x00b800008908783b */ /* 0x000f2e0000004200 */
[C---:B-1----:R-:W-:Y:S08]  /*7200*/  HMMA.16816.F32.BF16 R44, R104.reuse, R48, R20 ;  /* 0x00000030682c723c */ /* 0x042ff00000041814 */
[C---:B--2---:R-:W-:Y:S08]  /*7210*/  HMMA.16816.F32.BF16 R96, R104.reuse, R36, R96 ;  /* 0x000000246860723c */ /* 0x044ff00000041860 */
[C---:B------:R-:W-:Y:S08]  /*7220*/  HMMA.16816.F32.BF16 R92, R104.reuse, R38, R92 ;  /* 0x00000026685c723c */ /* 0x040ff0000004185c */
[C---:B---3--:R-:W-:Y:S01]  /*7230*/  HMMA.16816.F32.BF16 R36, R104.reuse, R40, R84 ;  /* 0x000000286824723c */ /* 0x048fe20000041854 */
[----:B------:R-:W1:Y:S07]  /*7240*/  LDSM.16.MT88.4 R84, [R136+0xb800] ;  /* 0x00b800008854783b */ /* 0x000e6e0000004200 */
[C---:B------:R-:W-:Y:S01]  /*7250*/  HMMA.16816.F32.BF16 R40, R104.reuse, R42, R16 ;  /* 0x0000002a6828723c */ /* 0x040fe20000041810 */
[----:B------:R-:W2:Y:S07]  /*7260*/  LDSM.16.MT88.4 R16, [R138+0xb800] ;  /* 0x00b800008a10783b */ /* 0x000eae0000004200 */
[C---:B------:R-:W-:Y:S08]  /*7270*/  HMMA.16816.F32.BF16 R52, R104.reuse, R56, R28 ;  /* 0x000000386834723c */ /* 0x040ff0000004181c */
[C---:B------:R-:W-:Y:S08]  /*7280*/  HMMA.16816.F32.BF16 R48, R104.reuse, R50, R24 ;  /* 0x000000326830723c */ /* 0x040ff00000041818 */
[C---:B------:R-:W-:Y:S08]  /*7290*/  HMMA.16816.F32.BF16 R56, R104.reuse, R58, R32 ;  /* 0x0000003a6838723c */ /* 0x040ff00000041820 */
[C---:B----4-:R-:W-:Y:S08]  /*72a0*/  HMMA.16816.F32.BF16 R76, R104.reuse, R8, R76 ;  /* 0x00000008684c723c */ /* 0x050ff0000004184c */
[C---:B-1----:R-:W-:Y:S08]  /*72b0*/  HMMA.16816.F32.BF16 R88, R104.reuse, R84, R88 ;  /* 0x000000546858723c */ /* 0x042ff00000041858 */
[C---:B--2---:R-:W-:Y:S07]  /*72c0*/  HMMA.16816.F32.BF16 R68, R104.reuse, R16, R4 ;  /* 0x000000106844723c */ /* 0x044fee0000041804 */
[----:B------:R-:W-:Y:S01]  /*72d0*/  FADD.FTZ R5, R3, R112 ;  /* 0x0000007003057221 */ /* 0x000fe20000010000 */
[----:B------:R-:W-:Y:S01]  /*72e0*/  HMMA.16816.F32.BF16 R72, R104, R18, R72 ;  /* 0x000000126848723c */ /* 0x000fe20000041848 */
[----:B------:R-:W-:-:S02]  /*72f0*/  FADD.FTZ R3, R110, R111 ;  /* 0x0000006f6e037221 */ /* 0x000fc40000010000 */
[----:B------:R-:W-:Y:S02]  /*7300*/  FADD.FTZ R5, R2, R5 ;  /* 0x0000000502057221 */ /* 0x000fe40000010000 */
[----:B------:R-:W-:Y:S02]  /*7310*/  FADD.FTZ R180, R180, R3 ;  /* 0x00000003b4b47221 */ /* 0x000fe40000010000 */
[----:B------:R-:W-:Y:S01]  /*7320*/  FADD.FTZ R178, R178, R5 ;  /* 0x00000005b2b27221 */ /* 0x000fe20000010000 */
[----:B------:R-:W-:Y:S01]  /*7330*/  HMMA.16816.F32.BF16 R80, R104, R10, R80 ;  /* 0x0000000a6850723c */ /* 0x000fe20000041850 */
[----:B------:R-:W-:Y:S02]  /*7340*/  FADD.FTZ R175, R175, R180 ;  /* 0x000000b4afaf7221 */ /* 0x000fe40000010000 */
[----:B------:R-:W-:Y:S02]  /*7350*/  FADD.FTZ R173, R173, R178 ;  /* 0x000000b2adad7221 */ /* 0x000fe40000010000 */
[----:B------:R-:W-:-:S02]  /*7360*/  FADD.FTZ R2, R176, R175 ;  /* 0x000000afb0027221 */ /* 0x000fc40000010000 */
[----:B------:R-:W-:Y:S01]  /*7370*/  FADD.FTZ R4, R174, R173 ;  /* 0x000000adae047221 */ /* 0x000fe20000010000 */
[----:B------:R-:W-:Y:S01]  /*7380*/  HMMA.16816.F32.BF16 R84, R104, R86, R100 ;  /* 0x000000566854723c */ /* 0x000fe20000041864 */
[----:B------:R-:W-:Y:S02]  /*7390*/  FADD.FTZ R2, R171, R2 ;  /* 0x00000002ab027221 */ /* 0x000fe40000010000 */
[----:B------:R-:W-:Y:S02]  /*73a0*/  FADD.FTZ R4, R169, R4 ;  /* 0x00000004a9047221 */ /* 0x000fe40000010000 */
[----:B------:R-:W-:Y:S01]  /*73b0*/  FADD.FTZ R181, R181, R2 ;  /* 0x00000002b5b57221 */ /* 0x000fe20000010000 */
[-C--:B------:R-:W-:Y:S01]  /*73c0*/  MOV R2, R108.reuse ;  /* 0x0000006c00027202 */ /* 0x080fe20000000f00 */
[----:B------:R-:W-:Y:S01]  /*73d0*/  FADD.FTZ R183, R183, R4 ;  /* 0x00000004b7b77221 */ /* 0x000fe20000010000 */
[----:B------:R-:W-:Y:S01]  /*73e0*/  @P2 MOV R2, R108 ;  /* 0x0000006c00022202 */ /* 0x000fe20000000f00 */
[----:B------:R-:W-:-:S02]  /*73f0*/  FADD.FTZ R188, R188, R181 ;  /* 0x000000b5bcbc7221 */ /* 0x000fc40000010000 */
[----:B------:R-:W-:Y:S02]  /*7400*/  FADD.FTZ R190, R190, R183 ;  /* 0x000000b7bebe7221 */ /* 0x000fe40000010000 */
[----:B------:R-:W-:Y:S02]  /*7410*/  FADD.FTZ R3, R179, R188 ;  /* 0x000000bcb3037221 */ /* 0x000fe40000010000 */
[----:B------:R-:W-:Y:S02]  /*7420*/  FADD.FTZ R177, R177, R190 ;  /* 0x000000beb1b17221 */ /* 0x000fe40000010000 */
        /* <DEDUP_REMOVED lines=11> */
[----:B------:R-:W-:Y:S01]  /*74e0*/  FADD.FTZ R161, R113, R124 ;  /* 0x0000007c71a17221 */ /* 0x000fe20000010000 */
[----:B------:R-:W-:Y:S05]  /*74f0*/  @P2 BRA `(.L_x_688) ;  /* 0x0000001000002947 */ /* 0x000fea0003800000 */
.L_x_684:
[----:B------:R-:W-:-:S07]  /*7500*/  IADD3 R168, R122, -0x1, RZ ;  /* 0xffffffff7aa87810 */ /* 0x000fce0007ffe0ff */
.L_x_688:
        /* <DEDUP_REMOVED lines=9> */
.L_x_692:
[----:B------:R1:W-:Y:S01]  /*75a0*/  @P3 STS.128 [R154+0x4000], RZ ;  /* 0x004000ff9a003388 */ /* 0x0003e20000000c00 */
[----:B------:R-:W-:Y:S04]  /*75b0*/  IADD3 R2, R168, -0x1, RZ ;  /* 0xffffffffa8027810 */ /* 0x000fe80007ffe0ff */
[----:B------:R-:W-:Y:S01]  /*75c0*/  SHF.R.S32.HI R105, RZ, 0x1f, R2 ;  /* 0x0000001fff697819 */ /* 0x000fe20000011402 */
[----:B------:R-:W-:Y:S04]  /*75d0*/  IMAD.WIDE.U32 R106, R2, c[0x0][0x198], RZ ;  /* 0x00006600026a7a25 */ /* 0x000fe800078e00ff */
[----:B------:R-:W-:Y:S01]  /*75e0*/  IMAD R105, R105, c[0x0][0x198], RZ ;  /* 0x0000660069697a24 */ /* 0x000fe200078e02ff */
[----:B------:R-:W-:Y:S03]  /*75f0*/  LEA R3, P1, R106, R158, 0x6 ;  /* 0x0000009e6a037211 */ /* 0x000fe600078230ff */
[----:B------:R-:W-:Y:S01]  /*7600*/  IMAD R105, R2, c[0x0][0x19c], R105 ;  /* 0x0000670002697a24 */ /* 0x000fe200078e0269 */
[----:B------:R-:W-:Y:S03]  /*7610*/  @!P3 LEA R118, P6, R3, c[0x0][0x168], 0x1 ;  /* 0x00005a000376ba11 */ /* 0x000fe600078c08ff */
[----:B------:R-:W-:Y:S01]  /*7620*/  IMAD.IADD R105, R107, 0x1, R105 ;  /* 0x000000016b697824 */ /* 0x000fe200078e0269 */
[----:B------:R-:W-:Y:S04]  /*7630*/  IADD3 R107, P0, R148, R3, RZ ;  /* 0x00000003946b7210 */ /* 0x000fe80007f1e0ff */
        /* <DEDUP_REMOVED lines=13> */
[C---:B------:R-:W-:Y:S02]  /*7710*/  IADD3 R105, P5, R148.reuse, R107, RZ ;  /* 0x0000006b94697210 */ /* 0x040fe40007fbe0ff */
[--C-:B------:R-:W-:Y:S01]  /*7720*/  @!P2 LEA.HI.X R107, R107, c[0x0][0x16c], R100.reuse, 0x1, P1 ;  /* 0x00005b006b6baa11 */ /* 0x100fe200008f0c64 */
[----:B------:R-:W-:Y:S01]  /*7730*/  @!PT LDS RZ, [RZ] ;  /* 0x00000000fffff984 */ /* 0x000fe20000000800 */
[----:B------:R-:W-:Y:S01]  /*7740*/  @!PT LDS RZ, [RZ] ;  /* 0x00000000fffff984 */ /* 0x000fe20000000800 */
[----:B------:R-:W-:Y:S01]  /*7750*/  @!PT LDS RZ, [RZ] ;  /* 0x00000000fffff984 */ /* 0x000fe20000000800 */
[----:B------:R1:W-:Y:S01]  /*7760*/  @!P2 LDGSTS.E.BYPASS.LTC128B.128 [R154+0x6000], [R108.64+0x80] ;  /* 0x060000806c9aafae */ /* 0x0003e2000b901d46 */
[----:B------:R-:W-:Y:S01]  /*7770*/  @!P3 LEA R116, P6, R105, c[0x0][0x168], 0x1 ;  /* 0x00005a006974ba11 */ /* 0x000fe200078c08ff */
[----:B------:R-:W-:Y:S01]  /*7780*/  IMAD.X R100, R147, 0x1, R100, P5 ;  /* 0x0000000193647824 */ /* 0x000fe200028e0664 */
[C---:B------:R-:W-:Y:S01]  /*7790*/  @!P2 LEA R112, P1, R105.reuse, c[0x0][0x168], 0x1 ;  /* 0x00005a006970aa11 */ /* 0x040fe200078208ff */
[----:B------:R1:W-:Y:S01]  /*77a0*/  @P3 STS.128 [R154+0x4800], RZ ;  /* 0x004800ff9a003388 */ /* 0x0003e20000000c00 */
[----:B------:R-:W-:Y:S02]  /*77b0*/  IADD3 R3, P0, R148, R105, RZ ;  /* 0x0000006994037210 */ /* 0x000fe40007f1e0ff */
[C-C-:B------:R-:W-:Y:S01]  /*77c0*/  @!P3 LEA.HI.X R117, R105.reuse, c[0x0][0x16c], R100.reuse, 0x1, P6 ;  /* 0x00005b006975ba11 */ /* 0x140fe200030f0c64 */
[----:B------:R-:W-:Y:S01]  /*77d0*/  @!PT LDS RZ, [RZ] ;  /* 0x00000000fffff984 */ /* 0x000fe20000000800 */
[----:B------:R-:W-:Y:S01]  /*77e0*/  @!PT LDS RZ, [RZ] ;  /* 0x00000000fffff984 */ /* 0x000fe20000000800 */
[----:B------:R-:W-:Y:S01]  /*77f0*/  @!PT LDS RZ, [RZ] ;  /* 0x00000000fffff984 */ /* 0x000fe20000000800 */
[----:B------:R1:W-:Y:S01]  /*7800*/  @!P3 LDGSTS.E.BYPASS.LTC128B.128 [R154+0x4800], [R110.64] ;  /* 0x048000006e9abfae */ /* 0x0003e2000b901d46 */
[--C-:B------:R-:W-:Y:S01]  /*7810*/  @!P2 LEA.HI.X R113, R105, c[0x0][0x16c], R100.reuse, 0x1, P1 ;  /* 0x00005b006971aa11 */ /* 0x100fe200008f0c64 */
[----:B------:R-:W-:Y:S01]  /*7820*/  IMAD.X R2, R147, 0x1, R100, P0 ;  /* 0x0000000193027824 */ /* 0x000fe200000e0664 */
[C---:B------:R-:W-:Y:S01]  /*7830*/  @!P3 LEA R114, P5, R3.reuse, c[0x0][0x168], 0x1 ;  /* 0x00005a000372ba11 */ /* 0x040fe200078a08ff */
[----:B------:R1:W-:Y:S01]  /*7840*/  @P2 STS.128 [R154+0x6800], RZ ;  /* 0x006800ff9a002388 */ /* 0x0003e20000000c00 */
[C---:B------:R-:W-:Y:S02]  /*7850*/  @!P2 LEA R104, P0, R3.reuse, c[0x0][0x168], 0x1 ;  /* 0x00005a000368aa11 */ /* 0x040fe400078008ff */
[C-C-:B------:R-:W-:Y:S01]  /*7860*/  @!P3 LEA.HI.X R115, R3.reuse, c[0x0][0x16c], R2.reuse, 0x1, P5 ;  /* 0x00005b000373ba11 */ /* 0x140fe200028f0c02 */
[----:B------:R-:W-:Y:S01]  /*7870*/  @!PT LDS RZ, [RZ] ;  /* 0x00000000fffff984 */ /* 0x000fe20000000800 */
[----:B------:R-:W-:Y:S01]  /*7880*/  @!PT LDS RZ, [RZ] ;  /* 0x00000000fffff984 */ /* 0x000fe20000000800 */
[----:B------:R-:W-:Y:S01]  /*7890*/  @!PT LDS RZ, [RZ] ;  /* 0x00000000fffff984 */ /* 0x000fe20000000800 */
[----:B------:R1:W-:Y:S01]  /*78a0*/  @!P2 LDGSTS.E.BYPASS.LTC128B.128 [R154+0x6800], [R106.64+0x80] ;  /* 0x068000806a9aafae */ /* 0x0003e2000b901d46 */
[----:B------:R-:W-:Y:S03]  /*78b0*/  @!P2 LEA.HI.X R105, R3, c[0x0][0x16c], R2, 0x1, P0 ;  /* 0x00005b000369aa11 */ /* 0x000fe600000f0c02 */
        /* <DEDUP_REMOVED lines=22> */
.L_x_690:
[----:B------:R-:W-:Y:S04]  /*7a20*/  DEPBAR.LE SB0, 0x0 ;  /* 0x000080000000791a */ /* 0x000fe80000000000 */
[----:B------:R-:W-:Y:S01]  /*7a30*/  BAR.SYNC.DEFER_BLOCKING 0x0 ;  /* 0x0000000000007b1d */ /* 0x000fe20000010000 */
[----:B------:R-:W-:Y:S01]  /*7a40*/  SHF.R.S32.HI R3, RZ, 0x1f, R168 ;  /* 0x0000001fff037819 */ /* 0x000fe200000114a8 */
[----:B------:R-:W-:Y:S02]  /*7a50*/  IMAD R100, R149, R168, RZ ;  /* 0x000000a895647224 */ /* 0x000fe400078e02ff */
[-C--:B------:R-:W-:Y:S04]  /*7a60*/  IMAD.WIDE.U32 R174, R168, R150.reuse, R170 ;  /* 0x00000096a8ae7225 */ /* 0x080fe800078e00aa */
[----:B------:R-:W-:Y:S01]  /*7a70*/  IMAD R100, R3, R150, R100 ;  /* 0x0000009603647224 */ /* 0x000fe200078e0264 */
[C---:B------:R-:W-:Y:S02]  /*7a80*/  @!P3 LEA R188, P4, R174.reuse, c[0x0][0x170], 0x1 ;  /* 0x00005c00aebcba11 */ /* 0x040fe400078808ff */
[----:B------:R-:W-:Y:S01]  /*7a90*/  @!P2 LEA R176, P1, R174, c[0x0][0x170], 0x1 ;  /* 0x00005c00aeb0aa11 */ /* 0x000fe200078208ff */
[----:B------:R-:W-:Y:S01]  /*7aa0*/  IMAD.IADD R100, R175, 0x1, R100 ;  /* 0x00000001af647824 */ /* 0x000fe200078e0264 */
[----:B------:R-:W-:Y:S04]  /*7ab0*/  IADD3 R173, P0, R160, R174, RZ ;  /* 0x000000aea0ad7210 */ /* 0x000fe80007f1e0ff */
        /* <DEDUP_REMOVED lines=168> */
.L_x_691:
[C---:B------:R-:W-:Y:S02]  /*8540*/  LEA R2, R168.reuse, R153, 0x6 ;  /* 0x00000099a8027211 */ /* 0x040fe400078e30ff */
[----:B------:R-:W-:Y:S02]  /*8550*/  IADD3 R168, R168, -0x1, RZ ;  /* 0xffffffffa8a87810 */ /* 0x000fe40007ffe0ff */
[C---:B-1----:R-:W-:Y:S01]  /*8560*/  IADD3 R108, R2.reuse, 0x1, RZ ;  /* 0x00000001026c7810 */ /* 0x042fe20007ffe0ff */
[----:B------:R-:W-:Y:S01]  /*8570*/  I2F R117, R2 ;  /* 0x0000000200757306 */ /* 0x000fe20000201400 */
[C---:B------:R-:W-:Y:S02]  /*8580*/  IADD3 R115, R2.reuse, 0x8, RZ ;  /* 0x0000000802737810 */ /* 0x040fe40007ffe0ff */
[C---:B------:R-:W-:Y:S02]  /*8590*/  IADD3 R102, R2.reuse, 0x9, RZ ;  /* 0x0000000902667810 */ /* 0x040fe40007ffe0ff */
[C---:B------:R-:W-:Y:S02]  /*85a0*/  IADD3 R113, R2.reuse, 0x10, RZ ;  /* 0x0000001002717810 */ /* 0x040fe40007ffe0ff */
[C---:B------:R-:W-:Y:S02]  /*85b0*/  IADD3 R106, R2.reuse, 0x11, RZ ;  /* 0x00000011026a7810 */ /* 0x040fe40007ffe0ff */
[C---:B------:R-:W-:Y:S01]  /*85c0*/  IADD3 R109, R2.reuse, 0x18, RZ ;  /* 0x00000018026d7810 */ /* 0x040fe20007ffe0ff */
        /* <DEDUP_REMOVED lines=8> */
[----:B------:R-:W-:Y:S07]  /*8650*/  IADD3 R112, R2, 0x38, RZ ;  /* 0x0000003802707810 */ /* 0x000fee0007ffe0ff */
[----:B------:R-:W-:Y:S10]  /*8660*/  I2F R102, R102 ;  /* 0x0000006600667306 */ /* 0x000ff40000201400 */
        /* <DEDUP_REMOVED lines=8> */
[----:B------:R-:W1:Y:S02]  /*86f0*/  I2F R105, R105 ;  /* 0x0000006900697306 */ /* 0x000e640000201400 */
[-C--:B-1----:R-:W-:Y:S02]  /*8700*/  FFMA.FTZ R30, R105, R0.reuse, R30 ;  /* 0x00000000691e7223 */ /* 0x082fe4000001001e */
[CC--:B------:R-:W-:Y:S02]  /*8710*/  FFMA.FTZ R6, R117.reuse, R0.reuse, R6 ;  /* 0x0000000075067223 */ /* 0x0c0fe40000010006 */
[-C--:B------:R-:W-:Y:S02]  /*8720*/  FFMA.FTZ R4, R117, R0.reuse, R4 ;  /* 0x0000000075047223 */ /* 0x080fe40000010004 */
[CC--:B------:R-:W-:Y:S02]  /*8730*/  FFMA.FTZ R7, R108.reuse, R0.reuse, R7 ;  /* 0x000000006c077223 */ /* 0x0c0fe40000010007 */
[-C--:B------:R-:W-:Y:S01]  /*8740*/  FFMA.FTZ R5, R108, R0.reuse, R5 ;  /* 0x000000006c057223 */ /* 0x080fe20000010005 */
[----:B------:R-:W-:Y:S01]  /*8750*/  FMNMX.FTZ R108, R6, R103, !PT ;  /* 0x00000067066c7209 */ /* 0x000fe20007810000 */
[CC--:B------:R-:W-:Y:S02]  /*8760*/  FFMA.FTZ R10, R115.reuse, R0.reuse, R10 ;  /* 0x00000000730a7223 */ /* 0x0c0fe4000001000a */
[----:B------:R-:W-:Y:S01]  /*8770*/  FFMA.FTZ R8, R115, R0, R8 ;  /* 0x0000000073087223 */ /* 0x000fe20000010008 */
[----:B------:R-:W-:Y:S01]  /*8780*/  FMNMX.FTZ R115, R7, R108, !PT ;  /* 0x0000006c07737209 */ /* 0x000fe20007810000 */
[-C--:B------:R-:W-:Y:S01]  /*8790*/  FFMA.FTZ R11, R102, R0.reuse, R11 ;  /* 0x00000000660b7223 */ /* 0x080fe2000001000b */
[----:B------:R-:W-:Y:S01]  /*87a0*/  FMNMX.FTZ R108, R4, R101, !PT ;  /* 0x00000065046c7209 */ /* 0x000fe20007810000 */
[-C--:B------:R-:W-:Y:S01]  /*87b0*/  FFMA.FTZ R9, R102, R0.reuse, R9 ;  /* 0x0000000066097223 */ /* 0x080fe20000010009 */
[----:B------:R-:W-:Y:S01]  /*87c0*/  FMNMX.FTZ R110, R10, R115, !PT ;  /* 0x000000730a6e7209 */ /* 0x000fe20007810000 */
[----:B------:R-:W-:Y:S01]  /*87d0*/  FFMA.FTZ R14, R113, R0, R14 ;  /* 0x00000000710e7223 */ /* 0x000fe2000001000e */
[----:B------:R-:W-:Y:S01]  /*87e0*/  FMNMX.FTZ R115, R5, R108, !PT ;  /* 0x0000006c05737209 */ /* 0x000fe20007810000 */
        /* <DEDUP_REMOVED lines=8> */
[-C--:B------:R-:W-:Y:S01]  /*8870*/  FFMA.FTZ R19, R104, R0.reuse, R19 ;  /* 0x0000000068137223 */ /* 0x080fe20000010013 */
[----:B------:R-:W-:Y:S01]  /*8880*/  IADD3 R102, R2, 0x31, RZ ;  /* 0x0000003102667810 */ /* 0x000fe20007ffe0ff */
[----:B------:R-:W-:Y:S01]  /*8890*/  FFMA.FTZ R17, R104, R0, R17 ;  /* 0x0000000068117223 */ /* 0x000fe20000010011 */
[----:B------:R-:W-:Y:S01]  /*88a0*/  FMNMX.FTZ R115, R15, R106, !PT ;  /* 0x0000006a0f737209 */ /* 0x000fe20007810000 */
[-C--:B------:R-:W-:Y:S01]  /*88b0*/  FFMA.FTZ R16, R109, R0.reuse, R16 ;  /* 0x000000006d107223 */ /* 0x080fe20000010010 */
[----:B------:R-:W-:Y:S01]  /*88c0*/  FMNMX.FTZ R104, R12, R113, !PT ;  /* 0x000000710c687209 */ /* 0x000fe20007810000 */
[----:B------:R-:W1:Y:S01]  /*88d0*/  I2F R109, R112 ;  /* 0x00000070006d7306 */ /* 0x000e620000201400 */
[----:B------:R-:W-:Y:S01]  /*88e0*/  FMNMX.FTZ R106, R18, R115, !PT ;  /* 0x00000073126a7209 */ /* 0x000fe20007810000 */
[----:B------:R-:W-:Y:S01]  /*88f0*/  FFMA.FTZ R22, R111, R0, R22 ;  /* 0x000000006f167223 */ /* 0x000fe20000010016 */
[----:B------:R-:W-:Y:S01]  /*8900*/  FMNMX.FTZ R113, R13, R104, !PT ;  /* 0x000000680d717209 */ /* 0x000fe20007810000 */
[-C--:B------:R-:W-:Y:S01]  /*8910*/  FFMA.FTZ R23, R100, R0.reuse, R23 ;  /* 0x0000000064177223 */ /* 0x080fe20000010017 */
[----:B------:R-:W-:Y:S01]  /*8920*/  IADD3 R2, R2, 0x39, RZ ;  /* 0x0000003902027810 */ /* 0x000fe20007ffe0ff */
[-C--:B------:R-:W-:Y:S01]  /*8930*/  FFMA.FTZ R20, R111, R0.reuse, R20 ;  /* 0x000000006f147223 */ /* 0x080fe20000010014 */
[----:B------:R-:W-:Y:S01]  /*8940*/  FMNMX.FTZ R104, R16, R113, !PT ;  /* 0x0000007110687209 */ /* 0x000fe20007810000 */
[----:B------:R-:W-:Y:S01]  /*8950*/  FFMA.FTZ R26, R107, R0, R26 ;  /* 0x000000006b1a7223 */ /* 0x000fe2000001001a */
[----:B------:R-:W-:Y:S01]  /*8960*/  FMNMX.FTZ R115, R19, R106, !PT ;  /* 0x0000006a13737209 */ /* 0x000fe20007810000 */
[----:B------:R-:W2:Y:S01]  /*8970*/  I2F R102, R102 ;  /* 0x0000006600667306 */ /* 0x000ea20000201400 */
        /* <DEDUP_REMOVED lines=9> */
[----:B------:R-:W3:Y:S01]  /*8a10*/  I2F R2, R2 ;  /* 0x0000000200027306 */ /* 0x000ee20000201400 */
[----:B------:R-:W-:Y:S01]  /*8a20*/  FMNMX.FTZ R104, R26, R113, !PT ;  /* 0x000000711a687209 */ /* 0x000fe20007810000 */
[-C--:B------:R-:W-:Y:S01]  /*8a30*/  FFMA.FTZ R28, R105, R0.reuse, R28 ;  /* 0x00000000691c7223 */ /* 0x080fe2000001001c */
[----:B------:R-:W-:Y:S01]  /*8a40*/  FMNMX.FTZ R100, R24, R107, !PT ;  /* 0x0000006b18647209 */ /* 0x000fe20007810000 */
[----:B-1----:R-:W-:Y:S01]  /*8a50*/  FFMA.FTZ R34, R109, R0, R34 ;  /* 0x000000006d227223 */ /* 0x002fe20000010022 */
[----:B------:R-:W-:Y:S01]  /*8a60*/  FMNMX.FTZ R111, R27, R104, !PT ;  /* 0x000000681b6f7209 */ /* 0x000fe20007810000 */
[----:B------:R-:W-:Y:S01]  /*8a70*/  FFMA.FTZ R32, R109, R0, R32 ;  /* 0x000000006d207223 */ /* 0x000fe20000010020 */
[----:B------:R-:W-:Y:S02]  /*8a80*/  FMNMX.FTZ R105, R25, R100, !PT ;  /* 0x0000006419697209 */ /* 0x000fe40007810000 */
[----:B------:R-:W-:Y:S02]  /*8a90*/  FMNMX.FTZ R104, R30, R111, !PT ;  /* 0x0000006f1e687209 */ /* 0x000fe40007810000 */
[----:B------:R-:W-:Y:S01]  /*8aa0*/  LDSM.16.MT88.4 R108, [R138+0x8000] ;  /* 0x008000008a6c783b */ /* 0x000fe20000004200 */
[CC--:B--2---:R-:W-:Y:S02]  /*8ab0*/  FFMA.FTZ R31, R102.reuse, R0.reuse, R31 ;  /* 0x00000000661f7223 */ /* 0x0c4fe4000001001f */
[----:B------:R-:W-:Y:S01]  /*8ac0*/  FFMA.FTZ R29, R102, R0, R29 ;  /* 0x00000000661d7223 */ /* 0x000fe2000001001d */
[----:B------:R-:W-:Y:S02]  /*8ad0*/  FMNMX.FTZ R102, R28, R105, !PT ;  /* 0x000000691c667209 */ /* 0x000fe40007810000 */
[----:B------:R-:W-:Y:S04]  /*8ae0*/  FMNMX.FTZ R3, R31, R104, !PT ;  /* 0x000000681f037209 */ /* 0x000fe80007810000 */
[----:B------:R-:W-:Y:S01]  /*8af0*/  FMNMX.FTZ R100, R34, R3, !PT ;  /* 0x0000000322647209 */ /* 0x000fe20007810000 */
[C---:B---3--:R-:W-:Y:S01]  /*8b00*/  FFMA.FTZ R35, R2.reuse, R0, R35 ;  /* 0x0000000002237223 */ /* 0x048fe20000010023 */
[----:B------:R-:W-:Y:S01]  /*8b10*/  FMNMX.FTZ R3, R29, R102, !PT ;  /* 0x000000661d037209 */ /* 0x000fe20007810000 */
[----:B------:R-:W-:Y:S03]  /*8b20*/  FFMA.FTZ R33, R2, R0, R33 ;  /* 0x0000000002217223 */ /* 0x000fe60000010021 */
[----:B------:R-:W-:Y:S02]  /*8b30*/  FMNMX.FTZ R107, R35, R100, !PT ;  /* 0x00000064236b7209 */ /* 0x000fe40007810000 */
[----:B------:R-:W-:Y:S03]  /*8b40*/  FMNMX.FTZ R100, R32, R3, !PT ;  /* 0x0000000320647209 */ /* 0x000fe60007810000 */
[----:B------:R-:W1:Y:S01]  /*8b50*/  SHFL.BFLY PT, R2, R107, 0x2, 0x1f ;  /* 0x0c401f006b027f89 */ /* 0x000e6200000e0000 */
[----:B------:R-:W-:Y:S07]  /*8b60*/  FMNMX.FTZ R106, R33, R100, !PT ;  /* 0x00000064216a7209 */ /* 0x000fee0007810000 */
[----:B------:R-:W2:Y:S01]  /*8b70*/  SHFL.BFLY PT, R3, R106, 0x2, 0x1f ;  /* 0x0c401f006a037f89 */ /* 0x000ea200000e0000 */
[----:B-1----:R-:W-:Y:S07]  /*8b80*/  FMNMX.FTZ R105, R107, R2, !PT ;  /* 0x000000026b697209 */ /* 0x002fee0007810000 */
[----:B------:R-:W1:Y:S01]  /*8b90*/  SHFL.BFLY PT, R2, R105, 0x1, 0x1f ;  /* 0x0c201f0069027f89 */ /* 0x000e6200000e0000 */
[----:B--2---:R-:W-:Y:S07]  /*8ba0*/  FMNMX.FTZ R104, R106, R3, !PT ;  /* 0x000000036a687209 */ /* 0x004fee0007810000 */
[----:B------:R-:W2:Y:S01]  /*8bb0*/  SHFL.BFLY PT, R3, R104, 0x1, 0x1f ;  /* 0x0c201f0068037f89 */ /* 0x000ea200000e0000 */
[----:B-1----:R-:W-:Y:S04]  /*8bc0*/  FMNMX.FTZ R2, R105, R2, !PT ;  /* 0x0000000269027209 */ /* 0x002fe80007810000 */
[C---:B------:R-:W-:Y:S01]  /*8bd0*/  FSETP.NEU.FTZ.AND P0, PT, R2.reuse, -INF , PT ;  /* 0xff8000000200780b */ /* 0x040fe20003f1d000 */
[C---:B------:R-:W-:Y:S02]  /*8be0*/  FMUL.FTZ R123, R2.reuse, c[0x0][0x23c] ;  /* 0x00008f00027b7a20 */ /* 0x040fe40000410000 */
[----:B------:R-:W-:Y:S01]  /*8bf0*/  FADD.FTZ R102, -R2, R103 ;  /* 0x0000006702667221 */ /* 0x000fe20000010100 */
[----:B--2---:R-:W-:Y:S02]  /*8c00*/  FMNMX.FTZ R3, R104, R3, !PT ;  /* 0x0000000368037209 */ /* 0x004fe40007810000 */
[----:B------:R-:W-:Y:S01]  /*8c10*/  FSEL R123, R123, RZ, P0 ;  /* 0x000000ff7b7b7208 */ /* 0x000fe20000000000 */
[----:B------:R-:W-:Y:S01]  /*8c20*/  FMUL.FTZ R100, R102, c[0x0][0x23c] ;  /* 0x00008f0066647a20 */ /* 0x000fe20000410000 */
[C---:B------:R-:W-:Y:S01]  /*8c30*/  FSETP.NEU.FTZ.AND P0, PT, R3.reuse, -INF , PT ;  /* 0xff8000000300780b */ /* 0x040fe20003f1d000 */
[C---:B------:R-:W-:Y:S01]  /*8c40*/  FMUL.FTZ R118, R3.reuse, c[0x0][0x23c] ;  /* 0x00008f0003767a20 */ /* 0x040fe20000410000 */
[----:B------:R-:W1:Y:S01]  /*8c50*/  LDSM.16.MT88.4 R104, [R140+0x8000] ;  /* 0x008000008c68783b */ /* 0x000e620000004200 */
[----:B------:R-:W-:Y:S02]  /*8c60*/  FADD.FTZ R102, -R3, R101 ;  /* 0x0000006503667221 */ /* 0x000fe40000010100 */
[--C-:B------:R-:W-:Y:S01]  /*8c70*/  FFMA.FTZ R103, R10, c[0x0][0x23c], -R123.reuse ;  /* 0x00008f000a677a23 */ /* 0x100fe2000001087b */
[----:B------:R-:W-:Y:S01]  /*8c80*/  FSEL R118, R118, RZ, P0 ;  /* 0x000000ff76767208 */ /* 0x000fe20000000000 */
[----:B------:R-:W-:Y:S01]  /*8c90*/  FMUL.FTZ R101, R102, c[0x0][0x23c] ;  /* 0x00008f0066657a20 */ /* 0x000fe20000410000 */
[----:B------:R-:W2:Y:S01]  /*8ca0*/  MUFU.EX2 R100, R100 ;  /* 0x0000006400647308 */ /* 0x000ea20000000800 */
[--C-:B------:R-:W-:Y:S02]  /*8cb0*/  FFMA.FTZ R102, R11, c[0x0][0x23c], -R123.reuse ;  /* 0x00008f000b667a23 */ /* 0x100fe4000001087b */
[--C-:B------:R-:W-:Y:S02]  /*8cc0*/  FFMA.FTZ R114, R8, c[0x0][0x23c], -R118.reuse ;  /* 0x00008f0008727a23 */ /* 0x100fe40000010876 */
[--C-:B------:R-:W-:Y:S02]  /*8cd0*/  FFMA.FTZ R113, R9, c[0x0][0x23c], -R118.reuse ;  /* 0x00008f0009717a23 */ /* 0x100fe40000010876 */
[--C-:B------:R-:W-:Y:S02]  /*8ce0*/  FFMA.FTZ R117, R6, c[0x0][0x23c], -R123.reuse ;  /* 0x00008f0006757a23 */ /* 0x100fe4000001087b */
[--C-:B------:R-:W-:Y:S01]  /*8cf0*/  FFMA.FTZ R112, R7, c[0x0][0x23c], -R123.reuse ;  /* 0x00008f0007707a23 */ /* 0x100fe2000001087b */
[----:B------:R-:W3:Y:S01]  /*8d00*/  MUFU.EX2 R101, R101 ;  /* 0x0000006500657308 */ /* 0x000ee20000000800 */
        /* <DEDUP_REMOVED lines=8> */
[C---:B--2---:R-:W-:Y:S02]  /*8d90*/  FMUL.FTZ R10, R100.reuse, R94 ;  /* 0x0000005e640a7220 */ /* 0x044fe40000410000 */
[C---:B------:R-:W-:Y:S02]  /*8da0*/  FMUL.FTZ R11, R100.reuse, R95 ;  /* 0x0000005f640b7220 */ /* 0x040fe40000410000 */
[C---:B------:R-:W-:Y:S01]  /*8db0*/  FMUL.FTZ R6, R100.reuse, R98 ;  /* 0x0000006264067220 */ /* 0x040fe20000410000 */
[----:B------:R-:W2:Y:S01]  /*8dc0*/  MUFU.EX2 R112, R112 ;  /* 0x0000007000707308 */ /* 0x000ea20000000800 */
[C---:B------:R-:W-:Y:S02]  /*8dd0*/  FMUL.FTZ R7, R100.reuse, R99 ;  /* 0x0000006364077220 */ /* 0x040fe40000410000 */
[C---:B------:R-:W-:Y:S02]  /*8de0*/  FMUL.FTZ R38, R100.reuse, R38 ;  /* 0x0000002664267220 */ /* 0x040fe40000410000 */
[C---:B---3--:R-:W-:Y:S02]  /*8df0*/  FMUL.FTZ R8, R101.reuse, R92 ;  /* 0x0000005c65087220 */ /* 0x048fe40000410000 */
[C---:B------:R-:W-:Y:S02]  /*8e00*/  FMUL.FTZ R9, R101.reuse, R93 ;  /* 0x0000005d65097220 */ /* 0x040fe40000410000 */
[----:B------:R-:W3:Y:S01]  /*8e10*/  LDSM.16.MT88.4 R92, [R137+0x8000] ;  /* 0x00800000895c783b */ /* 0x000ee20000004200 */
[----:B------:R-:W-:Y:S01]  /*8e20*/  MUFU.EX2 R103, R103 ;  /* 0x0000006700677308 */ /* 0x000fe20000000800 */
[C---:B------:R-:W-:Y:S02]  /*8e30*/  FMUL.FTZ R4, R101.reuse, R96 ;  /* 0x0000006065047220 */ /* 0x040fe40000410000 */
[C---:B------:R-:W-:Y:S02]  /*8e40*/  FMUL.FTZ R5, R101.reuse, R97 ;  /* 0x0000006165057220 */ /* 0x040fe40000410000 */
[C---:B------:R-:W-:Y:S02]  /*8e50*/  FMUL.FTZ R39, R100.reuse, R39 ;  /* 0x0000002764277220 */ /* 0x040fe40000410000 */
[C---:B------:R-:W-:Y:S02]  /*8e60*/  FMUL.FTZ R36, R101.reuse, R36 ;  /* 0x0000002465247220 */ /* 0x040fe40000410000 */
[C---:B------:R-:W-:Y:S01]  /*8e70*/  FMUL.FTZ R37, R101.reuse, R37 ;  /* 0x0000002565257220 */ /* 0x040fe20000410000 */
[----:B------:R-:W4:Y:S01]  /*8e80*/  MUFU.EX2 R102, R102 ;  /* 0x0000006600667308 */ /* 0x000f220000000800 */
        /* <DEDUP_REMOVED lines=15> */
[----:B----4-:R-:W-:Y:S01]  /*8f80*/  F2FP.BF16.PACK_AB R99, R102, R103 ;  /* 0x000000676663723e */ /* 0x010fe200000010ff */
        /* <DEDUP_REMOVED lines=9> */
[----:B------:R-:W4:Y:S01]  /*9020*/  MUFU.EX2 R113, R113 ;  /* 0x0000007100717308 */ /* 0x000f220000000800 */
[--C-:B------:R-:W-:Y:S02]  /*9030*/  FFMA.FTZ R176, R29, c[0x0][0x23c], -R118.reuse ;  /* 0x00008f001db07a23 */ /* 0x100fe40000010876 */
        /* <DEDUP_REMOVED lines=14> */
[----:B----4-:R-:W-:Y:S01]  /*9120*/  F2FP.BF16.PACK_AB R98, R113, R114 ;  /* 0x000000727162723e */ /* 0x010fe200000010ff */
[C---:B------:R-:W-:Y:S02]  /*9130*/  FMUL.FTZ R69, R101.reuse, R69 ;  /* 0x0000004565457220 */ /* 0x040fe40000410000 */
[C---:B------:R-:W-:Y:S02]  /*9140*/  FMUL.FTZ R74, R100.reuse, R74 ;  /* 0x0000004a644a7220 */ /* 0x040fe40000410000 */
[C---:B------:R-:W-:Y:S01]  /*9150*/  FMUL.FTZ R75, R100.reuse, R75 ;  /* 0x0000004b644b7220 */ /* 0x040fe20000410000 */
[----:B------:R-:W-:Y:S01]  /*9160*/  MUFU.EX2 R174, R174 ;  /* 0x000000ae00ae7308 */ /* 0x000fe20000000800 */
[C---:B-1----:R-:W-:Y:S05]  /*9170*/  HMMA.16816.F32.BF16 R4, R96.reuse, R104, R4 ;  /* 0x000000686004723c */ /* 0x042fea0000041804 */
[C---:B------:R-:W-:Y:S02]  /*9180*/  FMUL.FTZ R72, R101.reuse, R72 ;  /* 0x0000004865487220 */ /* 0x040fe40000410000 */
[C---:B------:R-:W-:Y:S01]  /*9190*/  FMUL.FTZ R73, R101.reuse, R73 ;  /* 0x0000004965497220 */ /* 0x040fe20000410000 */
[C---:B------:R-:W-:Y:S01]  /*91a0*/  HMMA.16816.F32.BF16 R8, R96.reuse, R106, R8 ;  /* 0x0000006a6008723c */ /* 0x040fe20000041808 */
[----:B------:R-:W1:Y:S01]  /*91b0*/  LDSM.16.MT88.4 R104, [R136+0x8000] ;  /* 0x008000008868783b */ /* 0x000e620000004200 */
[----:B------:R-:W-:Y:S02]  /*91c0*/  MUFU.EX2 R169, R169 ;  /* 0x000000a900a97308 */ /* 0x000fe40000000800 */
[C---:B------:R-:W-:Y:S02]  /*91d0*/  FMUL.FTZ R78, R100.reuse, R78 ;  /* 0x0000004e644e7220 */ /* 0x040fe40000410000 */
[C---:B------:R-:W-:Y:S02]  /*91e0*/  FMUL.FTZ R79, R100.reuse, R79 ;  /* 0x0000004f644f7220 */ /* 0x040fe40000410000 */
[C---:B------:R-:W-:Y:S04]  /*91f0*/  HMMA.16816.F32.BF16 R36, R96.reuse, R108, R36 ;  /* 0x0000006c6024723c */ /* 0x040fe80000041824 */
[C---:B------:R-:W-:Y:S01]  /*9200*/  FMUL.FTZ R76, R101.reuse, R76 ;  /* 0x0000004c654c7220 */ /* 0x040fe20000410000 */
[----:B------:R-:W-:Y:S01]  /*9210*/  MUFU.EX2 R176, R176 ;  /* 0x000000b000b07308 */ /* 0x000fe20000000800 */
[C---:B------:R-:W-:Y:S02]  /*9220*/  FMUL.FTZ R77, R101.reuse, R77 ;  /* 0x0000004d654d7220 */ /* 0x040fe40000410000 */
[C---:B------:R-:W-:Y:S01]  /*9230*/  HMMA.16816.F32.BF16 R40, R96.reuse, R110, R40 ;  /* 0x0000006e6028723c */ /* 0x040fe20000041828 */
[----:B------:R-:W2:Y:S03]  /*9240*/  LDSM.16.MT88.4 R108, [R140+0xa000] ;  /* 0x00a000008c6c783b */ /* 0x000ea60000004200 */
[C---:B------:R-:W-:Y:S02]  /*9250*/  FMUL.FTZ R82, R100.reuse, R82 ;  /* 0x0000005264527220 */ /* 0x040fe40000410000 */
[----:B------:R-:W-:Y:S02]  /*9260*/  FMUL.FTZ R83, R100, R83 ;  /* 0x0000005364537220 */ /* 0x000fe40000410000 */
[C---:B---3--:R-:W-:Y:S04]  /*9270*/  HMMA.16816.F32.BF16 R44, R96.reuse, R92, R44 ;  /* 0x0000005c602c723c */ /* 0x048fe8000004182c */
[C---:B------:R-:W-:Y:S02]  /*9280*/  FMUL.FTZ R80, R101.reuse, R80 ;  /* 0x0000005065507220 */ /* 0x040fe40000410000 */
[----:B------:R-:W-:Y:S02]  /*9290*/  FMUL.FTZ R81, R101, R81 ;  /* 0x0000005165517220 */ /* 0x000fe40000410000 */
[C---:B------:R-:W-:Y:S01]  /*92a0*/  HMMA.16816.F32.BF16 R48, R96.reuse, R94, R48 ;  /* 0x0000005e6030723c */ /* 0x040fe20000041830 */
[----:B------:R-:W3:Y:S03]  /*92b0*/  LDSM.16.MT88.4 R92, [R138+0xa000] ;  /* 0x00a000008a5c783b */ /* 0x000ee60000004200 */
[--C-:B------:R-:W-:Y:S02]  /*92c0*/  FFMA.FTZ R120, R14, c[0x0][0x23c], -R123.reuse ;  /* 0x00008f000e787a23 */ /* 0x100fe4000001087b */
[C---:B------:R-:W-:Y:S02]  /*92d0*/  FMUL.FTZ R14, R100.reuse, R90 ;  /* 0x0000005a640e7220 */ /* 0x040fe40000410000 */
[--C-:B------:R-:W-:Y:S01]  /*92e0*/  FFMA.FTZ R119, R15, c[0x0][0x23c], -R123.reuse ;  /* 0x00008f000f777a23 */ /* 0x100fe2000001087b */
[C---:B-1----:R-:W-:Y:S01]  /*92f0*/  HMMA.16816.F32.BF16 R52, R96.reuse, R104, R52 ;  /* 0x000000686034723c */ /* 0x042fe20000041834 */
[----:B------:R-:W-:Y:S02]  /*9300*/  MUFU.EX2 R120, R120 ;  /* 0x0000007800787308 */ /* 0x000fe40000000800 */
[----:B------:R-:W-:Y:S02]  /*9310*/  FMUL.FTZ R15, R100, R91 ;  /* 0x0000005b640f7220 */ /* 0x000fe40000410000 */
[--C-:B------:R-:W-:Y:S02]  /*9320*/  FFMA.FTZ R124, R20, c[0x0][0x23c], -R118.reuse ;  /* 0x00008f00147c7a23 */ /* 0x100fe40000010876 */
[--C-:B------:R-:W-:Y:S01]  /*9330*/  FFMA.FTZ R125, R21, c[0x0][0x23c], -R118.reuse ;  /* 0x00008f00157d7a23 */ /* 0x100fe20000010876 */
[C---:B------:R-:W-:Y:S01]  /*9340*/  HMMA.16816.F32.BF16 R56, R96.reuse, R106, R56 ;  /* 0x0000006a6038723c */ /* 0x040fe20000041838 */
[----:B------:R-:W1:Y:S02]  /*9350*/  LDSM.16.MT88.4 R104, [R137+0xa000] ;  /* 0x00a000008968783b */ /* 0x000e640000004200 */
[----:B------:R-:W-:Y:S01]  /*9360*/  MUFU.EX2 R119, R119 ;  /* 0x0000007700777308 */ /* 0x000fe20000000800 */
[--C-:B------:R-:W-:Y:S02]  /*9370*/  FFMA.FTZ R121, R18, c[0x0][0x23c], -R123.reuse ;  /* 0x00008f0012797a23 */ /* 0x100fe4000001087b */
[--C-:B------:R-:W-:Y:S02]  /*9380*/  FFMA.FTZ R18, R12, c[0x0][0x23c], -R118.reuse ;  /* 0x00008f000c127a23 */ /* 0x100fe40000010876 */
[C---:B--2---:R-:W-:Y:S04]  /*9390*/  HMMA.16816.F32.BF16 R60, R96.reuse, R108, R60 ;  /* 0x0000006c603c723c */ /* 0x044fe8000004183c */
[----:B------:R-:W-:Y:S01]  /*93a0*/  FMUL.FTZ R12, R101, R88 ;  /* 0x00000058650c7220 */ /* 0x000fe20000410000 */
[----:B------:R-:W-:Y:S01]  /*93b0*/  MUFU.EX2 R121, R121 ;  /* 0x0000007900797308 */ /* 0x000fe20000000800 */
[--C-:B------:R-:W-:Y:S02]  /*93c0*/  FFMA.FTZ R122, R19, c[0x0][0x23c], -R123.reuse ;  /* 0x00008f00137a7a23 */ /* 0x100fe4000001087b */
[C---:B------:R-:W-:Y:S01]  /*93d0*/  HMMA.16816.F32.BF16 R64, R96.reuse, R110, R64 ;  /* 0x0000006e6040723c */ /* 0x040fe20000041840 */
[----:B------:R-:W2:Y:S03]  /*93e0*/  LDSM.16.MT88.4 R108, [R136+0xa000] ;  /* 0x00a00000886c783b */ /* 0x000ea60000004200 */
[----:B------:R-:W-:Y:S02]  /*93f0*/  FMUL.FTZ R19, R100, R87 ;  /* 0x0000005764137220 */ /* 0x000fe40000410000 */
[----:B------:R-:W-:Y:S01]  /*9400*/  FFMA.FTZ R34, R34, c[0x0][0x23c], -R123 ;  /* 0x00008f0022227a23 */ /* 0x000fe2000001087b */
[----:B------:R-:W4:Y:S01]  /*9410*/  MUFU.EX2 R122, R122 ;  /* 0x0000007a007a7308 */ /* 0x000f220000000800 */
[C---:B---3--:R-:W-:Y:S04]  /*9420*/  HMMA.16816.F32.BF16 R68, R96.reuse, R92, R68 ;  /* 0x0000005c6044723c */ /* 0x048fe80000041844 */
[----:B------:R-:W-:Y:S02]  /*9430*/  FFMA.FTZ R32, R32, c[0x0][0x23c], -R118 ;  /* 0x00008f0020207a23 */ /* 0x000fe40000010876 */
[----:B------:R-:W-:Y:S02]  /*9440*/  FFMA.FTZ R117, R100, R161, R117 ;  /* 0x000000a164757223 */ /* 0x000fe40000010075 */
[C---:B------:R-:W-:Y:S01]  /*9450*/  HMMA.16816.F32.BF16 R72, R96.reuse, R94, R72 ;  /* 0x0000005e6048723c */ /* 0x040fe20000041848 */
[----:B------:R-:W-:Y:S01]  /*9460*/  LDSM.16.MT88.4 R92, [R138+0x8800] ;  /* 0x008800008a5c783b */ /* 0x000fe20000004200 */
[----:B------:R-:W-:Y:S02]  /*9470*/  MUFU.EX2 R124, R124 ;  /* 0x0000007c007c7308 */ /* 0x000fe40000000800 */
[----:B------:R-:W-:Y:S02]  /*9480*/  FFMA.FTZ R116, R101, R172, R116 ;  /* 0x000000ac65747223 */ /* 0x000fe40000010074 */
[----:B------:R-:W-:Y:S02]  /*9490*/  FADD.FTZ R112, R112, R117 ;  /* 0x0000007570707221 */ /* 0x000fe40000010000 */
[----:B------:R-:W-:Y:S01]  /*94a0*/  FADD.FTZ R115, R115, R116 ;  /* 0x0000007473737221 */ /* 0x000fe20000010000 */
[C---:B-1----:R-:W-:Y:S03]  /*94b0*/  HMMA.16816.F32.BF16 R76, R96.reuse, R104, R76 ;  /* 0x00000068604c723c */ /* 0x042fe6000004184c */
[----:B------:R1:W-:Y:S01]  /*94c0*/  MUFU.EX2 R104, R18 ;  /* 0x0000001200687308 */ /* 0x0003e20000000800 */
[----:B------:R-:W-:Y:S01]  /*94d0*/  FADD.FTZ R103, R103, R112 ;  /* 0x0000007067677221 */ /* 0x000fe20000010000 */
[----:B----4-:R-:W-:Y:S02]  /*94e0*/  F2FP.BF16.PACK_AB R87, R122, R121 ;  /* 0x000000797a57723e */ /* 0x010fe400000010ff */
[--C-:B------:R-:W-:Y:S01]  /*94f0*/  FFMA.FTZ R105, R13, c[0x0][0x23c], -R118.reuse ;  /* 0x00008f000d697a23 */ /* 0x100fe20000010876 */
[C---:B------:R-:W-:Y:S04]  /*9500*/  HMMA.16816.F32.BF16 R80, R96.reuse, R106, R80 ;  /* 0x0000006a6050723c */ /* 0x040fe80000041850 */
[----:B------:R-:W-:Y:S01]  /*9510*/  FMUL.FTZ R13, R101, R89 ;  /* 0x00000059650d7220 */ /* 0x000fe20000410000 */
[----:B------:R-:W3:Y:S01]  /*9520*/  MUFU.EX2 R105, R105 ;  /* 0x0000006900697308 */ /* 0x000ee20000000800 */
[----:B------:R-:W4:Y:S01]  /*9530*/  LDSM.16.MT88.4 R88, [R140+0x8800] ;  /* 0x008800008c58783b */ /* 0x000f220000004200 */
[--C-:B------:R-:W-:Y:S02]  /*9540*/  FFMA.FTZ R106, R16, c[0x0][0x23c], -R118.reuse ;  /* 0x00008f00106a7a23 */ /* 0x100fe40000010876 */
[--C-:B------:R-:W-:Y:S02]  /*9550*/  FFMA.FTZ R107, R17, c[0x0][0x23c], -R118.reuse ;  /* 0x00008f00116b7a23 */ /* 0x100fe40000010876 */
[C---:B--2---:R-:W-:Y:S03]  /*9560*/  HMMA.16816.F32.BF16 R12, R96.reuse, R108, R12 ;  /* 0x0000006c600c723c */ /* 0x044fe6000004180c */
[C---:B------:R-:W-:Y:S01]  /*9570*/  FMUL.FTZ R16, R101.reuse, R84 ;  /* 0x0000005465107220 */ /* 0x040fe20000410000 */
[----:B------:R-:W-:Y:S01]  /*9580*/  MUFU.EX2 R106, R106 ;  /* 0x0000006a006a7308 */ /* 0x000fe20000000800 */
[----:B------:R-:W-:Y:S01]  /*9590*/  FMUL.FTZ R17, R101, R85 ;  /* 0x0000005565117220 */ /* 0x000fe20000410000 */
[----:B------:R-:W-:Y:S01]  /*95a0*/  F2FP.BF16.PACK_AB R85, R119, R120 ;  /* 0x000000787755723e */ /* 0x000fe200000010ff */
[--C-:B------:R-:W-:Y:S01]  /*95b0*/  FFMA.FTZ R108, R27, c[0x0][0x23c], -R123.reuse ;  /* 0x00008f001b6c7a23 */ /* 0x100fe2000001087b */
[----:B------:R-:W-:Y:S01]  /*95c0*/  MOV R101, R3 ;  /* 0x0000000300657202 */ /* 0x000fe20000000f00 */
[----:B-1----:R-:W-:Y:S03]  /*95d0*/  FMUL.FTZ R18, R100, R86 ;  /* 0x0000005664127220 */ /* 0x002fe60000410000 */
[----:B------:R-:W-:Y:S02]  /*95e0*/  FFMA.FTZ R109, R23, c[0x0][0x23c], -R123 ;  /* 0x00008f00176d7a23 */ /* 0x000fe4000001087b */
[----:B------:R-:W1:Y:S01]  /*95f0*/  MUFU.EX2 R107, R107 ;  /* 0x0000006b006b7308 */ /* 0x000e620000000800 */
[----:B------:R-:W-:Y:S01]  /*9600*/  FFMA.FTZ R118, R33, c[0x0][0x23c], -R118 ;  /* 0x00008f0021767a23 */ /* 0x000fe20000010876 */
[----:B------:R-:W-:Y:S01]  /*9610*/  HMMA.16816.F32.BF16 R16, R96, R110, R16 ;  /* 0x0000006e6010723c */ /* 0x000fe20000041810 */
[----:B------:R-:W2:Y:S02]  /*9620*/  LDSM.16.MT88.4 R96, [R137+0x8800] ;  /* 0x008800008960783b */ /* 0x000ea40000004200 */
[----:B---3--:R-:W-:Y:S01]  /*9630*/  F2FP.BF16.PACK_AB R84, R105, R104 ;  /* 0x000000686954723e */ /* 0x008fe200000010ff */
[----:B------:R-:W-:Y:S02]  /*9640*/  FADD.FTZ R114, R114, R115 ;  /* 0x0000007372727221 */ /* 0x000fe40000010000 */
[----:B------:R-:W-:Y:S02]  /*9650*/  FADD.FTZ R103, R102, R103 ;  /* 0x0000006766677221 */ /* 0x000fe40000010000 */
[--C-:B------:R-:W-:Y:S01]  /*9660*/  FFMA.FTZ R111, R26, c[0x0][0x23c], -R123.reuse ;  /* 0x00008f001a6f7a23 */ /* 0x100fe2000001087b */
[----:B------:R-:W-:Y:S01]  /*9670*/  MUFU.EX2 R109, R109 ;  /* 0x0000006d006d7308 */ /* 0x000fe20000000800 */
[----:B------:R-:W-:Y:S02]  /*9680*/  LDSM.16.MT88.4 R24, [R137+0x9000] ;  /* 0x009000008918783b */ /* 0x000fe40000004200 */
[--C-:B------:R-:W-:Y:S01]  /*9690*/  FFMA.FTZ R110, R22, c[0x0][0x23c], -R123.reuse ;  /* 0x00008f00166e7a23 */ /* 0x100fe2000001087b */
[----:B------:R-:W-:Y:S01]  /*96a0*/  F2FP.BF16.PACK_AB R22, R127, R126 ;  /* 0x0000007e7f16723e */ /* 0x000fe200000010ff */
[----:B------:R-:W-:Y:S02]  /*96b0*/  FFMA.FTZ R123, R35, c[0x0][0x23c], -R123 ;  /* 0x00008f00237b7a23 */ /* 0x000fe4000001087b */
[----:B------:R-:W-:Y:S02]  /*96c0*/  FADD.FTZ R113, R113, R114 ;  /* 0x0000007271717221 */ /* 0x000fe40000010000 */
[----:B------:R-:W-:Y:S01]  /*96d0*/  FADD.FTZ R120, R120, R103 ;  /* 0x0000006778787221 */ /* 0x000fe20000010000 */
[----:B------:R3:W-:Y:S01]  /*96e0*/  MUFU.EX2 R35, R31 ;  /* 0x0000001f00237308 */ /* 0x0007e20000000800 */
[----:B------:R-:W-:Y:S01]  /*96f0*/  MOV R103, R2 ;  /* 0x0000000200677202 */ /* 0x000fe20000000f00 */
[----:B------:R-:W-:Y:S01]  /*9700*/  FADD.FTZ R104, R104, R113 ;  /* 0x0000007168687221 */ /* 0x000fe20000010000 */
[----:B-1----:R-:W-:Y:S01]  /*9710*/  F2FP.BF16.PACK_AB R86, R107, R106 ;  /* 0x0000006a6b56723e */ /* 0x002fe200000010ff */
[----:B------:R-:W-:Y:S02]  /*9720*/  FADD.FTZ R120, R119, R120 ;  /* 0x0000007877787221 */ /* 0x000fe40000010000 */
[----:B------:R-:W-:Y:S02]  /*9730*/  FADD.FTZ R105, R105, R104 ;  /* 0x0000006869697221 */ /* 0x000fe40000010000 */
[----:B------:R-:W-:Y:S02]  /*9740*/  FADD.FTZ R121, R121, R120 ;  /* 0x0000007879797221 */ /* 0x000fe40000010000 */
[C---:B----4-:R-:W-:Y:S01]  /*9750*/  HMMA.16816.F32.BF16 R4, R84.reuse, R88, R4 ;  /* 0x000000585404723c */ /* 0x050fe20000041804 */
[----:B------:R-:W1:Y:S04]  /*9760*/  MUFU.EX2 R110, R110 ;  /* 0x0000006e006e7308 */ /* 0x000e680000000800 */
[----:B------:R-:W-:Y:S02]  /*9770*/  FADD.FTZ R106, R106, R105 ;  /* 0x000000696a6a7221 */ /* 0x000fe40000010000 */
[----:B------:R-:W-:Y:S01]  /*9780*/  FADD.FTZ R121, R122, R121 ;  /* 0x000000797a797221 */ /* 0x000fe20000010000 */
[C---:B------:R-:W-:Y:S01]  /*9790*/  HMMA.16816.F32.BF16 R8, R84.reuse, R90, R8 ;  /* 0x0000005a5408723c */ /* 0x040fe20000041808 */
[----:B------:R-:W4:Y:S02]  /*97a0*/  LDSM.16.MT88.4 R88, [R136+0x8800] ;  /* 0x008800008858783b */ /* 0x000f240000004200 */
[----:B------:R-:W-:Y:S01]  /*97b0*/  MUFU.EX2 R111, R111 ;  /* 0x0000006f006f7308 */ /* 0x000fe20000000800 */
[----:B------:R-:W-:Y:S04]  /*97c0*/  FADD.FTZ R107, R107, R106 ;  /* 0x0000006a6b6b7221 */ /* 0x000fe80000010000 */
[C---:B------:R-:W-:Y:S01]  /*97d0*/  HMMA.16816.F32.BF16 R36, R84.reuse, R92, R36 ;  /* 0x0000005c5424723c */ /* 0x040fe20000041824 */
[----:B---3--:R-:W-:Y:S04]  /*97e0*/  LDSM.16.MT88.4 R28, [R137+0x9800] ;  /* 0x00980000891c783b */ /* 0x008fe80000004200 */
[----:B------:R-:W3:Y:S03]  /*97f0*/  MUFU.EX2 R108, R108 ;  /* 0x0000006c006c7308 */ /* 0x000ee60000000800 */
[C---:B------:R-:W-:Y:S01]  /*9800*/  HMMA.16816.F32.BF16 R40, R84.reuse, R94, R40 ;  /* 0x0000005e5428723c */ /* 0x040fe20000041828 */
[----:B------:R-:W5:Y:S03]  /*9810*/  LDSM.16.MT88.4 R92, [R140+0xa800] ;  /* 0x00a800008c5c783b */ /* 0x000f660000004200 */
[C---:B-1----:R-:W-:Y:S01]  /*9820*/  F2FP.BF16.PACK_AB R21, R109.reuse, R110 ;  /* 0x0000006e6d15723e */ /* 0x042fe200000010ff */
[----:B------:R-:W-:Y:S02]  /*9830*/  FADD.FTZ R110, R110, R121 ;  /* 0x000000796e6e7221 */ /* 0x000fe40000010000 */
[----:B------:R-:W1:Y:S01]  /*9840*/  MUFU.EX2 R125, R125 ;  /* 0x0000007d007d7308 */ /* 0x000e620000000800 */
[C---:B--2---:R-:W-:Y:S04]  /*9850*/  HMMA.16816.F32.BF16 R44, R84.reuse, R96, R44 ;  /* 0x00000060542c723c */ /* 0x044fe8000004182c */
[----:B------:R-:W-:Y:S04]  /*9860*/  FADD.FTZ R110, R109, R110 ;  /* 0x0000006e6d6e7221 */ /* 0x000fe80000010000 */
[C---:B------:R-:W-:Y:S01]  /*9870*/  HMMA.16816.F32.BF16 R48, R84.reuse, R98, R48 ;  /* 0x000000625430723c */ /* 0x040fe20000041830 */
[----:B------:R-:W2:Y:S01]  /*9880*/  LDSM.16.MT88.4 R96, [R138+0xa800] ;  /* 0x00a800008a60783b */ /* 0x000ea20000004200 */
[----:B------:R-:W-:Y:S02]  /*9890*/  MUFU.EX2 R34, R34 ;  /* 0x0000002200227308 */ /* 0x000fe40000000800 */
[C---:B---3--:R-:W-:Y:S01]  /*98a0*/  F2FP.BF16.PACK_AB R23, R108.reuse, R111 ;  /* 0x0000006f6c17723e */ /* 0x048fe200000010ff */
[----:B------:R-:W-:Y:S03]  /*98b0*/  FADD.FTZ R111, R111, R110 ;  /* 0x0000006e6f6f7221 */ /* 0x000fe60000010000 */
[C---:B----4-:R-:W-:Y:S04]  /*98c0*/  HMMA.16816.F32.BF16 R52, R84.reuse, R88, R52 ;  /* 0x000000585434723c */ /* 0x050fe80000041834 */
[----:B------:R-:W3:Y:S01]  /*98d0*/  MUFU.EX2 R123, R123 ;  /* 0x0000007b007b7308 */ /* 0x000ee20000000800 */
[----:B------:R-:W-:Y:S01]  /*98e0*/  FADD.FTZ R111, R108, R111 ;  /* 0x0000006f6c6f7221 */ /* 0x000fe20000010000 */
[C---:B-1----:R-:W-:Y:S01]  /*98f0*/  F2FP.BF16.PACK_AB R20, R125.reuse, R124 ;  /* 0x0000007c7d14723e */ /* 0x042fe200000010ff */
[----:B------:R-:W-:Y:S01]  /*9900*/  FADD.FTZ R124, R124, R107 ;  /* 0x0000006b7c7c7221 */ /* 0x000fe20000010000 */
[C---:B------:R-:W-:Y:S01]  /*9910*/  HMMA.16816.F32.BF16 R56, R84.reuse, R90, R56 ;  /* 0x0000005a5438723c */ /* 0x040fe20000041838 */
[----:B------:R-:W1:Y:S03]  /*9920*/  LDSM.16.MT88.4 R88, [R137+0xa800] ;  /* 0x00a800008958783b */ /* 0x000e660000004200 */
[----:B------:R-:W-:Y:S02]  /*9930*/  FADD.FTZ R125, R125, R124 ;  /* 0x0000007c7d7d7221 */ /* 0x000fe40000010000 */
[----:B------:R-:W-:Y:S02]  /*9940*/  MUFU.EX2 R32, R32 ;  /* 0x0000002000207308 */ /* 0x000fe40000000800 */
[C---:B-----5:R-:W-:Y:S08]  /*9950*/  HMMA.16816.F32.BF16 R60, R84.reuse, R92, R60 ;  /* 0x0000005c543c723c */ /* 0x060ff0000004183c */
[----:B------:R-:W4:Y:S01]  /*9960*/  MUFU.EX2 R33, R118 ;  /* 0x0000007600217308 */ /* 0x000f220000000800 */
[C---:B------:R-:W-:Y:S01]  /*9970*/  HMMA.16816.F32.BF16 R64, R84.reuse, R94, R64 ;  /* 0x0000005e5440723c */ /* 0x040fe20000041840 */
[----:B------:R-:W5:Y:S07]  /*9980*/  LDSM.16.MT88.4 R92, [R136+0xa800] ;  /* 0x00a80000885c783b */ /* 0x000f6e0000004200 */
[C---:B--2---:R-:W-:Y:S08]  /*9990*/  HMMA.16816.F32.BF16 R68, R84.reuse, R96, R68 ;  /* 0x000000605444723c */ /* 0x044ff00000041844 */
[C---:B------:R-:W-:Y:S01]  /*99a0*/  HMMA.16816.F32.BF16 R72, R84.reuse, R98, R72 ;  /* 0x000000625448723c */ /* 0x040fe20000041848 */
[----:B------:R-:W-:Y:S07]  /*99b0*/  LDSM.16.MT88.4 R96, [R138+0x9000] ;  /* 0x009000008a60783b */ /* 0x000fee0000004200 */
[C---:B-1----:R-:W-:Y:S08]  /*99c0*/  HMMA.16816.F32.BF16 R76, R84.reuse, R88, R76 ;  /* 0x00000058544c723c */ /* 0x042ff0000004184c */
[C---:B------:R-:W-:Y:S01]  /*99d0*/  HMMA.16816.F32.BF16 R80, R84.reuse, R90, R80 ;  /* 0x0000005a5450723c */ /* 0x040fe20000041850 */
[----:B------:R-:W1:Y:S07]  /*99e0*/  LDSM.16.MT88.4 R88, [R140+0x9000] ;  /* 0x009000008c58783b */ /* 0x000e6e0000004200 */
[C---:B-----5:R-:W-:Y:S08]  /*99f0*/  HMMA.16816.F32.BF16 R12, R84.reuse, R92, R12 ;  /* 0x0000005c540c723c */ /* 0x060ff0000004180c */
[----:B------:R-:W-:Y:S01]  /*9a00*/  HMMA.16816.F32.BF16 R16, R84, R94, R16 ;  /* 0x0000005e5410723c */ /* 0x000fe20000041810 */
[----:B------:R-:W2:Y:S08]  /*9a10*/  LDSM.16.MT88.4 R84, [R136+0x9000] ;  /* 0x009000008854783b */ /* 0x000eb00000004200 */
[----:B------:R-:W-:Y:S01]  /*9a20*/  LDSM.16.MT88.4 R92, [R140+0x9800] ;  /* 0x009800008c5c783b */ /* 0x000fe20000004200 */
[C---:B-1----:R-:W-:Y:S08]  /*9a30*/  HMMA.16816.F32.BF16 R4, R20.reuse, R88, R4 ;  /* 0x000000581404723c */ /* 0x042ff00000041804 */
[C---:B------:R-:W-:Y:S01]  /*9a40*/  HMMA.16816.F32.BF16 R8, R20.reuse, R90, R8 ;  /* 0x0000005a1408723c */ /* 0x040fe20000041808 */
[----:B------:R-:W1:Y:S07]  /*9a50*/  LDSM.16.MT88.4 R88, [R140+0xb000] ;  /* 0x00b000008c58783b */ /* 0x000e6e0000004200 */
[C---:B------:R-:W-:Y:S08]  /*9a60*/  HMMA.16816.F32.BF16 R36, R20.reuse, R96, R36 ;  /* 0x000000601424723c */ /* 0x040ff00000041824 */
[C---:B------:R-:W-:Y:S08]  /*9a70*/  HMMA.16816.F32.BF16 R40, R20.reuse, R98, R40 ;  /* 0x000000621428723c */ /* 0x040ff00000041828 */
[C---:B------:R-:W-:Y:S08]  /*9a80*/  HMMA.16816.F32.BF16 R44, R20.reuse, R24, R44 ;  /* 0x00000018142c723c */ /* 0x040ff0000004182c */
[C---:B------:R-:W-:Y:S01]  /*9a90*/  HMMA.16816.F32.BF16 R48, R20.reuse, R26, R48 ;  /* 0x0000001a1430723c */ /* 0x040fe20000041830 */
[----:B------:R-:W5:Y:S07]  /*9aa0*/  LDSM.16.MT88.4 R24, [R138+0xb000] ;  /* 0x00b000008a18783b */ /* 0x000f6e0000004200 */
[C---:B--2---:R-:W-:Y:S08]  /*9ab0*/  HMMA.16816.F32.BF16 R52, R20.reuse, R84, R52 ;  /* 0x000000541434723c */ /* 0x044ff00000041834 */
[C---:B------:R-:W-:Y:S01]  /*9ac0*/  HMMA.16816.F32.BF16 R56, R20.reuse, R86, R56 ;  /* 0x000000561438723c */ /* 0x040fe20000041838 */
[----:B------:R-:W2:Y:S07]  /*9ad0*/  LDSM.16.MT88.4 R84, [R137+0xb000] ;  /* 0x00b000008954783b */ /* 0x000eae0000004200 */
[C---:B-1----:R-:W-:Y:S08]  /*9ae0*/  HMMA.16816.F32.BF16 R60, R20.reuse, R88, R60 ;  /* 0x00000058143c723c */ /* 0x042ff0000004183c */
[C---:B------:R-:W-:Y:S01]  /*9af0*/  HMMA.16816.F32.BF16 R64, R20.reuse, R90, R64 ;  /* 0x0000005a1440723c */ /* 0x040fe20000041840 */
[----:B------:R-:W1:Y:S07]  /*9b00*/  LDSM.16.MT88.4 R88, [R136+0xb000] ;  /* 0x00b000008858783b */ /* 0x000e6e0000004200 */
[C---:B-----5:R-:W-:Y:S08]  /*9b10*/  HMMA.16816.F32.BF16 R68, R20.reuse, R24, R68 ;  /* 0x000000181444723c */ /* 0x060ff00000041844 */
[C---:B------:R-:W-:Y:S01]  /*9b20*/  HMMA.16816.F32.BF16 R72, R20.reuse, R26, R72 ;  /* 0x0000001a1448723c */ /* 0x040fe20000041848 */
[----:B------:R-:W5:Y:S07]  /*9b30*/  LDSM.16.MT88.4 R24, [R138+0x9800] ;  /* 0x009800008a18783b */ /* 0x000f6e0000004200 */
[C---:B--2---:R-:W-:Y:S07]  /*9b40*/  HMMA.16816.F32.BF16 R76, R20.reuse, R84, R76 ;  /* 0x00000054144c723c */ /* 0x044fee000004184c */
[----:B------:R-:W-:Y:S01]  /*9b50*/  F2FP.BF16.PACK_AB R85, R35, R174 ;  /* 0x000000ae2355723e */ /* 0x000fe200000010ff */
[C---:B------:R-:W-:Y:S04]  /*9b60*/  HMMA.16816.F32.BF16 R80, R20.reuse, R86, R80 ;  /* 0x000000561450723c */ /* 0x040fe80000041850 */
[----:B------:R-:W-:Y:S01]  /*9b70*/  F2FP.BF16.PACK_AB R84, R176, R169 ;  /* 0x000000a9b054723e */ /* 0x000fe200000010ff */
[----:B------:R-:W-:Y:S02]  /*9b80*/  FADD.FTZ R174, R174, R111 ;  /* 0x0000006faeae7221 */ /* 0x000fe40000010000 */
[----:B---3--:R-:W-:Y:S01]  /*9b90*/  F2FP.BF16.PACK_AB R87, R123, R34 ;  /* 0x000000227b57723e */ /* 0x008fe200000010ff */
[C---:B-1----:R-:W-:Y:S04]  /*9ba0*/  HMMA.16816.F32.BF16 R12, R20.reuse, R88, R12 ;  /* 0x00000058140c723c */ /* 0x042fe8000004180c */
[----:B----4-:R-:W-:Y:S01]  /*9bb0*/  F2FP.BF16.PACK_AB R86, R33, R32 ;  /* 0x000000202156723e */ /* 0x010fe200000010ff */
[----:B------:R-:W-:Y:S03]  /*9bc0*/  FADD.FTZ R35, R35, R174 ;  /* 0x000000ae23237221 */ /* 0x000fe60000010000 */
[----:B------:R-:W-:Y:S01]  /*9bd0*/  HMMA.16816.F32.BF16 R16, R20, R90, R16 ;  /* 0x0000005a1410723c */ /* 0x000fe20000041810 */
[----:B------:R-:W-:Y:S03]  /*9be0*/  LDSM.16.MT88.4 R20, [R138+0xb800] ;  /* 0x00b800008a14783b */ /* 0x000fe60000004200 */
[----:B------:R-:W-:Y:S04]  /*9bf0*/  FADD.FTZ R34, R34, R35 ;  /* 0x0000002322227221 */ /* 0x000fe80000010000 */
[C---:B------:R-:W-:Y:S01]  /*9c00*/  HMMA.16816.F32.BF16 R96, R84.reuse, R92, R4 ;  /* 0x0000005c5460723c */ /* 0x040fe20000041804 */
[----:B------:R-:W1:Y:S04]  /*9c10*/  LDSM.16.MT88.4 R4, [R136+0x9800] ;  /* 0x009800008804783b */ /* 0x000e680000004200 */
[----:B------:R-:W-:Y:S03]  /*9c20*/  FADD.FTZ R161, R123, R34 ;  /* 0x000000227ba17221 */ /* 0x000fe60000010000 */
[C---:B------:R-:W-:Y:S01]  /*9c30*/  HMMA.16816.F32.BF16 R92, R84.reuse, R94, R8 ;  /* 0x0000005e545c723c */ /* 0x040fe20000041808 */
[----:B------:R-:W2:Y:S07]  /*9c40*/  LDSM.16.MT88.4 R8, [R140+0xb800] ;  /* 0x00b800008c08783b */ /* 0x000eae0000004200 */
[C---:B-----5:R-:W-:Y:S08]  /*9c50*/  HMMA.16816.F32.BF16 R36, R84.reuse, R24, R36 ;  /* 0x000000185424723c */ /* 0x060ff00000041824 */
[C---:B------:R-:W-:Y:S01]  /*9c60*/  HMMA.16816.F32.BF16 R40, R84.reuse, R26, R40 ;  /* 0x0000001a5428723c */ /* 0x040fe20000041828 */
[----:B------:R-:W3:Y:S07]  /*9c70*/  LDSM.16.MT88.4 R24, [R137+0xb800] ;  /* 0x00b800008918783b */ /* 0x000eee0000004200 */
[C---:B------:R-:W-:Y:S08]  /*9c80*/  HMMA.16816.F32.BF16 R44, R84.reuse, R28, R44 ;  /* 0x0000001c542c723c */ /* 0x040ff0000004182c */
[C---:B------:R-:W-:Y:S08]  /*9c90*/  HMMA.16816.F32.BF16 R48, R84.reuse, R30, R48 ;  /* 0x0000001e5430723c */ /* 0x040ff00000041830 */
[C---:B-1----:R-:W-:Y:S08]  /*9ca0*/  HMMA.16816.F32.BF16 R52, R84.reuse, R4, R52 ;  /* 0x000000045434723c */ /* 0x042ff00000041834 */
[C---:B------:R-:W-:Y:S01]  /*9cb0*/  HMMA.16816.F32.BF16 R56, R84.reuse, R6, R56 ;  /* 0x000000065438723c */ /* 0x040fe20000041838 */
[----:B------:R-:W1:Y:S07]  /*9cc0*/  LDSM.16.MT88.4 R4, [R136+0xb800] ;  /* 0x00b800008804783b */ /* 0x000e6e0000004200 */
[C---:B--2---:R-:W-:Y:S08]  /*9cd0*/  HMMA.16816.F32.BF16 R60, R84.reuse, R8, R60 ;  /* 0x00000008543c723c */ /* 0x044ff0000004183c */
[C---:B------:R-:W-:Y:S08]  /*9ce0*/  HMMA.16816.F32.BF16 R64, R84.reuse, R10, R64 ;  /* 0x0000000a5440723c */ /* 0x040ff00000041840 */
[C---:B------:R-:W-:Y:S08]  /*9cf0*/  HMMA.16816.F32.BF16 R68, R84.reuse, R20, R68 ;  /* 0x000000145444723c */ /* 0x040ff00000041844 */
[C---:B------:R-:W-:Y:S08]  /*9d00*/  HMMA.16816.F32.BF16 R72, R84.reuse, R22, R72 ;  /* 0x000000165448723c */ /* 0x040ff00000041848 */
[C---:B---3--:R-:W-:Y:S08]  /*9d10*/  HMMA.16816.F32.BF16 R76, R84.reuse, R24, R76 ;  /* 0x00000018544c723c */ /* 0x048ff0000004184c */
[C---:B------:R-:W-:Y:S08]  /*9d20*/  HMMA.16816.F32.BF16 R80, R84.reuse, R26, R80 ;  /* 0x0000001a5450723c */ /* 0x040ff00000041850 */
[C---:B-1----:R-:W-:Y:S07]  /*9d30*/  HMMA.16816.F32.BF16 R88, R84.reuse, R4, R12 ;  /* 0x000000045458723c */ /* 0x042fee000004180c */
[----:B------:R-:W-:Y:S01]  /*9d40*/  FADD.FTZ R4, R126, R125 ;  /* 0x0000007d7e047221 */ /* 0x000fe20000010000 */
[----:B------:R-:W-:Y:S04]  /*9d50*/  HMMA.16816.F32.BF16 R84, R84, R6, R16 ;  /* 0x000000065454723c */ /* 0x000fe80000041810 */
[----:B------:R-:W-:Y:S04]  /*9d60*/  FADD.FTZ R4, R127, R4 ;  /* 0x000000047f047221 */ /* 0x000fe80000010000 */
[----:B------:R-:W-:Y:S04]  /*9d70*/  FADD.FTZ R169, R169, R4 ;  /* 0x00000004a9a97221 */ /* 0x000fe80000010000 */
[----:B------:R-:W-:Y:S04]  /*9d80*/  FADD.FTZ R169, R176, R169 ;  /* 0x000000a9b0a97221 */ /* 0x000fe80000010000 */
[----:B------:R-:W-:Y:S04]  /*9d90*/  FADD.FTZ R32, R32, R169 ;  /* 0x000000a920207221 */ /* 0x000fe80000010000 */
[----:B------:R-:W-:Y:S01]  /*9da0*/  FADD.FTZ R172, R33, R32 ;  /* 0x0000002021ac7221 */ /* 0x000fe20000010000 */
[----:B------:R-:W-:-:S05]  /*9db0*/  @P4 BRA `(.L_x_690) ;  /* 0xffffdc6000004947 */ /* 0x000fca000383ffff */
.L_x_689:
[----:B------:R-:W1:Y:S01]  /*9dc0*/  SHFL.BFLY PT, R5, R172, 0x2, 0x1f ;  /* 0x0c401f00ac057f89 */ /* 0x000e6200000e0000 */
[----:B------:R-:W-:Y:S01]  /*9dd0*/  MOV R8, 0x3f800000 ;  /* 0x3f80000000087802 */ /* 0x000fe20000000f00 */
[----:B------:R-:W2:Y:S01]  /*9de0*/  LDC.U8 R16, c[0x0][0x328] ;  /* 0x0000ca00ff107b82 */ /* 0x000ea20000000000 */
[C---:B------:R-:W-:Y:S01]  /*9df0*/  ISETP.NE.AND P0, PT, R151.reuse, -0x1, PT ;  /* 0xffffffff9700780c */ /* 0x040fe20003f05270 */
[----:B------:R-:W3:Y:S01]  /*9e00*/  SHFL.BFLY PT, R4, R161, 0x2, 0x1f ;  /* 0x0c401f00a1047f89 */ /* 0x000ee200000e0000 */
[----:B------:R-:W-:Y:S01]  /*9e10*/  MOV R9, 0x3f800000 ;  /* 0x3f80000000097802 */ /* 0x000fe20000000f00 */
[----:B------:R-:W-:Y:S10]  /*9e20*/  BSSY B0, `(.L_x_693) ;  /* 0x00000fc000007945 */ /* 0x000ff40003800000 */
[----:B------:R-:W-:-:S04]  /*9e30*/  @P0 IMAD.WIDE.U32 R10, R151, c[0x0][0x1e8], RZ ;  /* 0x00007a00970a0a25 */ /* 0x000fc800078e00ff */
[----:B------:R-:W-:Y:S02]  /*9e40*/  @P0 IMAD R6, R151, c[0x0][0x1ec], R11 ;  /* 0x00007b0097060a24 */ /* 0x000fe400078e020b */
[----:B-1----:R-:W-:Y:S02]  /*9e50*/  FADD.FTZ R0, R5, R172 ;  /* 0x000000ac05007221 */ /* 0x002fe40000010000 */
[----:B---3--:R-:W-:-:S03]  /*9e60*/  FADD.FTZ R7, R4, R161 ;  /* 0x000000a104077221 */ /* 0x008fc60000010000 */
[----:B------:R-:W1:Y:S04]  /*9e70*/  SHFL.BFLY PT, R5, R0, 0x1, 0x1f ;  /* 0x0c201f0000057f89 */ /* 0x000e6800000e0000 */
[----:B------:R-:W3:Y:S01]  /*9e80*/  SHFL.BFLY PT, R4, R7, 0x1, 0x1f ;  /* 0x0c201f0007047f89 */ /* 0x000ee200000e0000 */
[----:B-1----:R-:W-:-:S03]  /*9e90*/  FADD.FTZ R5, R0, R5 ;  /* 0x0000000500057221 */ /* 0x002fc60000010000 */
[----:B------:R-:W1:Y:S01]  /*9ea0*/  S2R R0, SR_TID.X ;  /* 0x0000000000007919 */ /* 0x000e620000002100 */
[----:B---3--:R-:W-:Y:S01]  /*9eb0*/  FADD.FTZ R4, R7, R4 ;  /* 0x0000000407047221 */ /* 0x008fe20000010000 */
[----:B------:R-:W-:Y:S01]  /*9ec0*/  FSETP.NE.FTZ.AND P5, PT, R5, RZ, PT ;  /* 0x000000ff0500720b */ /* 0x000fe20003fb5000 */
[----:B------:R-:W-:-:S03]  /*9ed0*/  @P0 IMAD.MOV.U32 R7, RZ, RZ, R10 ;  /* 0x000000ffff070224 */ /* 0x000fc600078e000a */
[----:B------:R-:W-:-:S09]  /*9ee0*/  FSETP.NE.FTZ.AND P4, PT, R4, RZ, PT ;  /* 0x000000ff0400720b */ /* 0x000fd20003f95000 */
[----:B------:R-:W3:Y:S01]  /*9ef0*/  @P5 MUFU.RCP R8, R5 ;  /* 0x0000000500085308 */ /* 0x000ee20000001000 */
[----:B-1----:R-:W-:-:S07]  /*9f00*/  SHF.R.S32.HI R11, RZ, 0x1f, R0 ;  /* 0x0000001fff0b7819 */ /* 0x002fce0000011400 */
[----:B------:R-:W1:Y:S01]  /*9f10*/  @P4 MUFU.RCP R9, R4 ;  /* 0x0000000400094308 */ /* 0x000e620000001000 */
[----:B---3--:R-:W-:-:S07]  /*9f20*/  FMUL.FTZ R96, R8, R96 ;  /* 0x0000006008607220 */ /* 0x008fce0000410000 */
[----:B------:R-:W3:Y:S01]  /*9f30*/  @P5 MUFU.LG2 R5, R5 ;  /* 0x0000000500055308 */ /* 0x000ee20000000c00 */
[C---:B------:R-:W-:Y:S02]  /*9f40*/  FMUL.FTZ R97, R8.reuse, R97 ;  /* 0x0000006108617220 */ /* 0x040fe40000410000 */
[C---:B------:R-:W-:Y:S02]  /*9f50*/  FMUL.FTZ R92, R8.reuse, R92 ;  /* 0x0000005c085c7220 */ /* 0x040fe40000410000 */
[C---:B------:R-:W-:Y:S01]  /*9f60*/  FMUL.FTZ R93, R8.reuse, R93 ;  /* 0x0000005d085d7220 */ /* 0x040fe20000410000 */
[----:B------:R-:W-:Y:S01]  /*9f70*/  F2FP.BF16.PACK_AB R96, R97, R96 ;  /* 0x000000606160723e */ /* 0x000fe200000010ff */
[C---:B------:R-:W-:Y:S01]  /*9f80*/  FMUL.FTZ R36, R8.reuse, R36 ;  /* 0x0000002408247220 */ /* 0x040fe20000410000 */
[----:B------:R-:W4:Y:S01]  /*9f90*/  @P4 MUFU.LG2 R4, R4 ;  /* 0x0000000400044308 */ /* 0x000f220000000c00 */
        /* <DEDUP_REMOVED lines=12> */
[----:B------:R-:W5:Y:S01]  /*a060*/  S2R R45, SR_CTAID.X ;  /* 0x00000000002d7919 */ /* 0x000f620000002500 */
        /* <DEDUP_REMOVED lines=28> */
[----:B------:R-:W-:Y:S01]  /*a230*/  LEA.HI R8, R11, R0, RZ, 0x2 ;  /* 0x000000000b087211 */ /* 0x000fe200078f10ff */
[----:B-1----:R-:W-:Y:S01]  /*a240*/  FMUL.FTZ R99, R9, R99 ;  /* 0x0000006309637220 */ /* 0x002fe20000410000 */
[----:B------:R-:W-:Y:S01]  /*a250*/  F2FP.BF16.PACK_AB R88, R89, R88 ;  /* 0x000000585958723e */ /* 0x000fe200000010ff */
[C---:B------:R-:W-:Y:S01]  /*a260*/  FMUL.FTZ R98, R9.reuse, R98 ;  /* 0x0000006209627220 */ /* 0x040fe20000410000 */
[--C-:B------:R-:W-:Y:S01]  /*a270*/  SHF.R.S32.HI R13, RZ, 0x2, R8.reuse ;  /* 0x00000002ff0d7819 */ /* 0x100fe20000011408 */
[C---:B------:R-:W-:Y:S01]  /*a280*/  FMUL.FTZ R95, R9.reuse, R95 ;  /* 0x0000005f095f7220 */ /* 0x040fe20000410000 */
[----:B------:R-:W-:Y:S01]  /*a290*/  SHF.R.S32.HI R10, RZ, 0x1f, R8 ;  /* 0x0000001fff0a7819 */ /* 0x000fe20000011408 */
[----:B------:R-:W-:Y:S01]  /*a2a0*/  FMUL.FTZ R94, R9, R94 ;  /* 0x0000005e095e7220 */ /* 0x000fe20000410000 */
[----:B------:R-:W-:Y:S01]  /*a2b0*/  F2FP.BF16.PACK_AB R98, R99, R98 ;  /* 0x000000626362723e */ /* 0x000fe200000010ff */
[C---:B------:R-:W-:Y:S01]  /*a2c0*/  FMUL.FTZ R39, R9.reuse, R39 ;  /* 0x0000002709277220 */ /* 0x040fe20000410000 */
[----:B------:R-:W-:Y:S01]  /*a2d0*/  LEA.HI R10, R10, R13, RZ, 0x3 ;  /* 0x0000000d0a0a7211 */ /* 0x000fe200078f18ff */
[----:B------:R-:W-:Y:S01]  /*a2e0*/  FMUL.FTZ R38, R9, R38 ;  /* 0x0000002609267220 */ /* 0x000fe20000410000 */
[----:B------:R-:W-:Y:S01]  /*a2f0*/  F2FP.BF16.PACK_AB R94, R95, R94 ;  /* 0x0000005e5f5e723e */ /* 0x000fe200000010ff */
[C---:B------:R-:W-:Y:S01]  /*a300*/  FMUL.FTZ R43, R9.reuse, R43 ;  /* 0x0000002b092b7220 */ /* 0x040fe20000410000 */
[----:B------:R-:W-:Y:S01]  /*a310*/  LOP3.LUT R10, R10, 0xfffffff8, RZ, 0xc0, !PT ;  /* 0xfffffff80a0a7812 */ /* 0x000fe200078ec0ff */
[----:B------:R-:W-:Y:S01]  /*a320*/  FMUL.FTZ R42, R9, R42 ;  /* 0x0000002a092a7220 */ /* 0x000fe20000410000 */
[----:B------:R-:W-:Y:S01]  /*a330*/  F2FP.BF16.PACK_AB R38, R39, R38 ;  /* 0x000000262726723e */ /* 0x000fe200000010ff */
[----:B------:R-:W-:Y:S01]  /*a340*/  FMUL.FTZ R47, R9, R47 ;  /* 0x0000002f092f7220 */ /* 0x000fe20000410000 */
[----:B------:R-:W-:Y:S01]  /*a350*/  IADD3 R10, R13, -R10, RZ ;  /* 0x8000000a0d0a7210 */ /* 0x000fe20007ffe0ff */
[C---:B------:R-:W-:Y:S01]  /*a360*/  FMUL.FTZ R46, R9.reuse, R46 ;  /* 0x0000002e092e7220 */ /* 0x040fe20000410000 */
[----:B------:R-:W-:Y:S01]  /*a370*/  LOP3.LUT R13, R8, 0x3ffffffc, RZ, 0xc0, !PT ;  /* 0x3ffffffc080d7812 */ /* 0x000fe200078ec0ff */
[C---:B------:R-:W-:Y:S01]  /*a380*/  FMUL.FTZ R51, R9.reuse, R51 ;  /* 0x0000003309337220 */ /* 0x040fe20000410000 */
[C---:B------:R-:W-:Y:S01]  /*a390*/  SHF.L.U32 R12, R10.reuse, 0x6, RZ ;  /* 0x000000060a0c7819 */ /* 0x040fe200000006ff */
[C---:B------:R-:W-:Y:S01]  /*a3a0*/  FMUL.FTZ R50, R9.reuse, R50 ;  /* 0x0000003209327220 */ /* 0x040fe20000410000 */
[----:B------:R-:W-:Y:S01]  /*a3b0*/  LOP3.LUT R14, R10, 0x1, RZ, 0xc0, !PT ;  /* 0x000000010a0e7812 */ /* 0x000fe200078ec0ff */
[C---:B------:R-:W-:Y:S01]  /*a3c0*/  FMUL.FTZ R55, R9.reuse, R55 ;  /* 0x0000003709377220 */ /* 0x040fe20000410000 */
[----:B------:R-:W-:Y:S01]  /*a3d0*/  LOP3.LUT R12, R12, 0x1c0, RZ, 0xc0, !PT ;  /* 0x000001c00c0c7812 */ /* 0x000fe200078ec0ff */
[C---:B------:R-:W-:Y:S01]  /*a3e0*/  FMUL.FTZ R54, R9.reuse, R54 ;  /* 0x0000003609367220 */ /* 0x040fe20000410000 */
[----:B------:R-:W-:Y:S01]  /*a3f0*/  ISETP.NE.U32.AND P3, PT, R14, 0x1, PT ;  /* 0x000000010e00780c */ /* 0x000fe20003f65070 */
[C---:B------:R-:W-:Y:S01]  /*a400*/  FMUL.FTZ R59, R9.reuse, R59 ;  /* 0x0000003b093b7220 */ /* 0x040fe20000410000 */
[----:B------:R-:W-:Y:S01]  /*a410*/  LEA.HI R12, R12, R12, RZ, 0x1d ;  /* 0x0000000c0c0c7211 */ /* 0x000fe200078fe8ff */
[C---:B------:R-:W-:Y:S01]  /*a420*/  FMUL.FTZ R58, R9.reuse, R58 ;  /* 0x0000003a093a7220 */ /* 0x040fe20000410000 */
[----:B------:R-:W-:Y:S01]  /*a430*/  R2P PR, R10, 0x6 ;  /* 0x000000060a007804 */ /* 0x000fe20000000000 */
[C---:B------:R-:W-:Y:S01]  /*a440*/  FMUL.FTZ R63, R9.reuse, R63 ;  /* 0x0000003f093f7220 */ /* 0x040fe20000410000 */
[----:B------:R-:W-:Y:S01]  /*a450*/  MOV R10, 0x20 ;  /* 0x00000020000a7802 */ /* 0x000fe20000000f00 */
[C---:B------:R-:W-:Y:S01]  /*a460*/  FMUL.FTZ R62, R9.reuse, R62 ;  /* 0x0000003e093e7220 */ /* 0x040fe20000410000 */
[----:B------:R-:W-:Y:S01]  /*a470*/  MOV R14, 0x40 ;  /* 0x00000040000e7802 */ /* 0x000fe20000000f00 */
[C---:B------:R-:W-:Y:S01]  /*a480*/  FMUL.FTZ R67, R9.reuse, R67 ;  /* 0x0000004309437220 */ /* 0x040fe20000410000 */
[----:B------:R-:W-:Y:S01]  /*a490*/  SEL R10, R10, 0xffffffe0, !P1 ;  /* 0xffffffe00a0a7807 */ /* 0x000fe20004800000 */
        /* <DEDUP_REMOVED lines=25> */
[----:B------:R-:W-:Y:S01]  /*a630*/  LEA.HI R9, R11, R0, RZ, 0x5 ;  /* 0x000000000b097211 */ /* 0x000fe200078f28ff */
[----:B------:R-:W-:Y:S01]  /*a640*/  IMAD.IADD R13, R0, 0x1, -R13 ;  /* 0x00000001000d7824 */ /* 0x000fe200078e0a0d */
[----:B------:R-:W-:-:S02]  /*a650*/  F2FP.BF16.PACK_AB R90, R91, R90 ;  /* 0x0000005a5b5a723e */ /* 0x000fc400000010ff */
[----:B------:R-:W-:Y:S02]  /*a660*/  SHF.R.S32.HI R8, RZ, 0x5, R9 ;  /* 0x00000005ff087819 */ /* 0x000fe40000011409 */
[----:B------:R-:W-:Y:S02]  /*a670*/  F2FP.BF16.PACK_AB R84, R85, R84 ;  /* 0x000000545554723e */ /* 0x000fe400000010ff */
[----:B------:R-:W-:Y:S02]  /*a680*/  LEA R13, R8, R13, 0x9 ;  /* 0x0000000d080d7211 */ /* 0x000fe400078e48ff */
[----:B------:R-:W-:Y:S02]  /*a690*/  F2FP.BF16.PACK_AB R86, R87, R86 ;  /* 0x000000565756723e */ /* 0x000fe400000010ff */
[----:B------:R-:W-:Y:S02]  /*a6a0*/  LEA R12, R13, R12, 0x1 ;  /* 0x0000000c0d0c7211 */ /* 0x000fe400078e08ff */
[----:B--2---:R-:W-:-:S02]  /*a6b0*/  ISETP.NE.AND P2, PT, R16, RZ, PT ;  /* 0x000000ff1000720c */ /* 0x004fc40003f45270 */
[----:B------:R-:W-:Y:S01]  /*a6c0*/  LOP3.LUT R9, R9, 0xffffffe0, RZ, 0xc0, !PT ;  /* 0xffffffe009097812 */ /* 0x000fe200078ec0ff */
[----:B------:R-:W-:Y:S02]  /*a6d0*/  IMAD.SHL.U32 R13, R12, 0x2, RZ ;  /* 0x000000020c0d7824 */ /* 0x000fe400078e00ff */
[----:B------:R-:W1:Y:S01]  /*a6e0*/  LDC.U8 R12, c[0x0][0x329] ;  /* 0x0000ca40ff0c7b82 */ /* 0x000e620000000000 */
[----:B------:R-:W-:Y:S01]  /*a6f0*/  IADD3 R9, -R9, R0, RZ ;  /* 0x0000000009097210 */ /* 0x000fe20007ffe1ff */
[C---:B------:R-:W-:Y:S01]  /*a700*/  IMAD.IADD R17, R13.reuse, 0x1, R10 ;  /* 0x000000010d117824 */ /* 0x040fe200078e020a */
[C---:B------:R-:W-:Y:S01]  /*a710*/  IADD3 R15, R13.reuse, -0x10, RZ ;  /* 0xfffffff00d0f7810 */ /* 0x040fe20007ffe0ff */
[----:B------:R-:W-:Y:S01]  /*a720*/  STS [R13], R96 ;  /* 0x000000600d007388 */ /* 0x000fe20000000800 */
[C---:B------:R-:W-:Y:S02]  /*a730*/  @P3 IADD3 R15, R13.reuse, 0x10, RZ ;  /* 0x000000100d0f3810 */ /* 0x040fe40007ffe0ff */
[-C--:B------:R-:W-:Y:S01]  /*a740*/  IADD3 R21, R13, R14.reuse, RZ ;  /* 0x0000000e0d157210 */ /* 0x080fe20007ffe0ff */
[----:B------:R-:W-:Y:S01]  /*a750*/  STS [R13+0x400], R98 ;  /* 0x000400620d007388 */ /* 0x000fe20000000800 */
[----:B------:R-:W-:Y:S01]  /*a760*/  IADD3 R19, R10, R15, RZ ;  /* 0x0000000f0a137210 */ /* 0x000fe20007ffe0ff */
[----:B------:R-:W-:Y:S01]  /*a770*/  IMAD.IADD R23, R14, 0x1, R15 ;  /* 0x000000010e177824 */ /* 0x000fe200078e020f */
[-C--:B------:R-:W-:Y:S01]  /*a780*/  IADD3 R25, R17, R14.reuse, RZ ;  /* 0x0000000e11197210 */ /* 0x080fe20007ffe0ff */
[----:B------:R-:W-:Y:S01]  /*a790*/  STS [R15], R92 ;  /* 0x0000005c0f007388 */ /* 0x000fe20000000800 */
[----:B------:R-:W-:-:S03]  /*a7a0*/  IADD3 R27, R19, R14, RZ ;  /* 0x0000000e131b7210 */ /* 0x000fc60007ffe0ff */
[----:B------:R-:W-:Y:S04]  /*a7b0*/  STS [R15+0x400], R94 ;  /* 0x0004005e0f007388 */ /* 0x000fe80000000800 */
[----:B------:R-:W-:Y:S04]  /*a7c0*/  STS [R17], R36 ;  /* 0x0000002411007388 */ /* 0x000fe80000000800 */
[----:B------:R-:W-:Y:S01]  /*a7d0*/  STS [R17+0x400], R38 ;  /* 0x0004002611007388 */ /* 0x000fe20000000800 */
[C---:B-1----:R-:W-:Y:S02]  /*a7e0*/  ISETP.NE.AND P1, PT, R12.reuse, RZ, PT ;  /* 0x000000ff0c00720c */ /* 0x042fe40003f25270 */
[----:B------:R-:W-:Y:S01]  /*a7f0*/  ISETP.NE.OR P3, PT, R12, RZ, !P2 ;  /* 0x000000ff0c00720c */ /* 0x000fe20005765670 */
[----:B------:R-:W-:Y:S04]  /*a800*/  STS [R19], R40 ;  /* 0x0000002813007388 */ /* 0x000fe80000000800 */
[----:B------:R-:W-:Y:S04]  /*a810*/  STS [R19+0x400], R42 ;  /* 0x0004002a13007388 */ /* 0x000fe80000000800 */
[----:B------:R-:W-:Y:S02]  /*a820*/  STS [R21], R44 ;  /* 0x0000002c15007388 */ /* 0x000fe40000000800 */
[----:B------:R-:W-:Y:S01]  /*a830*/  @P1 IMAD.MOV.U32 R47, RZ, RZ, c[0x0][0x210] ;  /* 0x00008400ff2f1624 */ /* 0x000fe200078e00ff */
[----:B------:R-:W-:Y:S01]  /*a840*/  @P1 MOV R49, 0x1 ;  /* 0x0000000100311802 */ /* 0x000fe20000000f00 */
[----:B------:R-:W-:Y:S02]  /*a850*/  STS [R21+0x400], R46 ;  /* 0x0004002e15007388 */ /* 0x000fe40000000800 */
[----:B------:R-:W-:-:S02]  /*a860*/  @P1 IMAD R47, R47, c[0x0][0x214], RZ ;  /* 0x000085002f2f1a24 */ /* 0x000fc400078e02ff */
[----:B------:R-:W-:Y:S04]  /*a870*/  STS [R23], R48 ;  /* 0x0000003017007388 */ /* 0x000fe80000000800 */
[----:B------:R1:W-:Y:S04]  /*a880*/  STS [R23+0x400], R50 ;  /* 0x0004003217007388 */ /* 0x0003e80000000800 */
[----:B------:R-:W2:Y:S04]  /*a890*/  S2R R10, SR_CTAID.Y ;  /* 0x00000000000a7919 */ /* 0x000ea80000002600 */
[----:B------:R-:W-:Y:S04]  /*a8a0*/  STS [R25], R52 ;  /* 0x0000003419007388 */ /* 0x000fe80000000800 */
[----:B------:R-:W-:Y:S04]  /*a8b0*/  STS [R25+0x400], R54 ;  /* 0x0004003619007388 */ /* 0x000fe80000000800 */
[----:B------:R-:W-:Y:S04]  /*a8c0*/  STS [R27], R56 ;  /* 0x000000381b007388 */ /* 0x000fe80000000800 */
[----:B------:R-:W-:Y:S04]  /*a8d0*/  STS [R27+0x400], R58 ;  /* 0x0004003a1b007388 */ /* 0x000fe80000000800 */
[----:B------:R-:W-:Y:S04]  /*a8e0*/  STS [R13+0x2000], R60 ;  /* 0x0020003c0d007388 */ /* 0x000fe80000000800 */
[----:B------:R3:W-:Y:S01]  /*a8f0*/  STS [R13+0x2400], R62 ;  /* 0x0024003e0d007388 */ /* 0x0007e20000000800 */
[----:B--2---:R-:W-:Y:S01]  /*a900*/  @!P0 SHF.R.S32.HI R12, RZ, 0x1f, R10 ;  /* 0x0000001fff0c8819 */ /* 0x004fe2000001140a */
[----:B-1----:R-:W-:-:S02]  /*a910*/  @!P0 IMAD.WIDE.U32 R50, R10, c[0x0][0x1e0], RZ ;  /* 0x000078000a328a25 */ /* 0x002fc400078e00ff */
[----:B------:R1:W-:Y:S02]  /*a920*/  STS [R15+0x2000], R64 ;  /* 0x002000400f007388 */ /* 0x0003e40000000800 */
[----:B------:R-:W-:Y:S02]  /*a930*/  @!P3 IMAD R48, R10, c[0x0][0x214], RZ ;  /* 0x000085000a30ba24 */ /* 0x000fe400078e02ff */
[----:B------:R1:W-:Y:S01]  /*a940*/  STS [R15+0x2400], R66 ;  /* 0x002400420f007388 */ /* 0x0003e20000000800 */
[----:B------:R-:W-:Y:S02]  /*a950*/  @!P0 IMAD.MOV.U32 R7, RZ, RZ, R50 ;  /* 0x000000ffff078224 */ /* 0x000fe400078e0032 */
[----:B------:R-:W-:Y:S01]  /*a960*/  @!P3 SEL R48, R48, R151, !P0 ;  /* 0x000000973030b207 */ /* 0x000fe20004000000 */
[----:B------:R1:W-:Y:S04]  /*a970*/  STS [R17+0x2000], R68 ;  /* 0x0020004411007388 */ /* 0x0003e80000000800 */
[----:B------:R1:W-:Y:S04]  /*a980*/  STS [R17+0x2400], R70 ;  /* 0x0024004611007388 */ /* 0x0003e80000000800 */
[----:B------:R1:W-:Y:S04]  /*a990*/  STS [R19+0x2000], R72 ;  /* 0x0020004813007388 */ /* 0x0003e80000000800 */
[----:B------:R1:W-:Y:S01]  /*a9a0*/  STS [R19+0x2400], R74 ;  /* 0x0024004a13007388 */ /* 0x0003e20000000800 */
[----:B---3--:R-:W-:-:S03]  /*a9b0*/  @!P1 MOV R13, c[0x0][0x214] ;  /* 0x00008500000d9a02 */ /* 0x008fc60000000f00 */
[----:B------:R1:W-:Y:S01]  /*a9c0*/  STS [R21+0x2000], R76 ;  /* 0x0020004c15007388 */ /* 0x0003e20000000800 */
[----:B------:R-:W-:Y:S01]  /*a9d0*/  @!P1 SEL R47, R13, c[0x0][0x234], !P2 ;  /* 0x00008d000d2f9a07 */ /* 0x000fe20005000000 */
[----:B------:R-:W-:Y:S02]  /*a9e0*/  @!P0 IMAD R13, R12, c[0x0][0x1e0], RZ ;  /* 0x000078000c0d8a24 */ /* 0x000fe400078e02ff */
[----:B------:R1:W-:Y:S02]  /*a9f0*/  STS [R21+0x2400], R78 ;  /* 0x0024004e15007388 */ /* 0x0003e40000000800 */
[----:B------:R-:W-:Y:S02]  /*aa00*/  @!P0 IMAD R46, R10, c[0x0][0x1e4], R13 ;  /* 0x000079000a2e8a24 */ /* 0x000fe400078e020d */
[----:B------:R1:W-:Y:S01]  /*aa10*/  STS [R23+0x2000], R80 ;  /* 0x0020005017007388 */ /* 0x0003e20000000800 */
[----:B------:R-:W-:Y:S02]  /*aa20*/  @!P1 IMAD R49, R47, c[0x0][0x1c0], RZ ;  /* 0x000070002f319a24 */ /* 0x000fe400078e02ff */
[----:B------:R-:W-:Y:S01]  /*aa30*/  @!P0 IADD3 R6, R51, R46, RZ ;  /* 0x0000002e33068210 */ /* 0x000fe20007ffe0ff */
[----:B------:R1:W-:Y:S01]  /*aa40*/  STS [R23+0x2400], R82 ;  /* 0x0024005217007388 */ /* 0x0003e20000000800 */
[----:B------:R-:W-:Y:S01]  /*aa50*/  IMAD R10, R10, R49, RZ ;  /* 0x000000310a0a7224 */ /* 0x000fe200078e02ff */
[----:B------:R-:W-:Y:S01]  /*aa60*/  @P1 MOV R46, c[0x0][0x210] ;  /* 0x00008400002e1a02 */ /* 0x000fe20000000f00 */
[----:B------:R-:W-:Y:S01]  /*aa70*/  @!P1 IMAD.MOV.U32 R46, RZ, RZ, 0x1 ;  /* 0x00000001ff2e9424 */ /* 0x000fe200078e00ff */
[----:B------:R1:W-:Y:S01]  /*aa80*/  STS [R25+0x2000], R88 ;  /* 0x0020005819007388 */ /* 0x0003e20000000800 */
[----:B------:R-:W-:Y:S01]  /*aa90*/  SHF.R.S32.HI R49, RZ, 0x1f, R8 ;  /* 0x0000001fff317819 */ /* 0x000fe20000011408 */
[----:B------:R-:W-:Y:S01]  /*aaa0*/  CS2R R50, SRZ ;  /* 0x0000000000327805 */ /* 0x000fe2000001ff00 */
[----:B------:R-:W-:Y:S01]  /*aab0*/  SEL R10, R10, RZ, P3 ;  /* 0x000000ff0a0a7207 */ /* 0x000fe20001800000 */
[----:B------:R1:W-:Y:S01]  /*aac0*/  STS [R25+0x2400], R90 ;  /* 0x0024005a19007388 */ /* 0x0003e20000000800 */
[----:B------:R-:W-:Y:S01]  /*aad0*/  LOP3.LUT P0, RZ, R9, 0x3, RZ, 0xc0, !PT ;  /* 0x0000000309ff7812 */ /* 0x000fe2000780c0ff */
[----:B-----5:R-:W-:Y:S01]  /*aae0*/  IMAD R9, R45, R46, RZ ;  /* 0x0000002e2d097224 */ /* 0x020fe200078e02ff */
[----:B------:R-:W-:Y:S01]  /*aaf0*/  LEA.HI R49, R49, R8, RZ, 0x2 ;  /* 0x0000000831317211 */ /* 0x000fe200078f10ff */
[----:B------:R1:W-:Y:S01]  /*ab00*/  STS [R27+0x2000], R84 ;  /* 0x002000541b007388 */ /* 0x0003e20000000800 */
[----:B------:R-:W-:-:S02]  /*ab10*/  @!P3 MOV R50, R48 ;  /* 0x000000300032b202 */ /* 0x000fc40000000f00 */
[----:B------:R-:W-:Y:S01]  /*ab20*/  SHF.L.U32 R9, R9, 0x6, RZ ;  /* 0x0000000609097819 */ /* 0x000fe200000006ff */
[----:B------:R1:W-:Y:S01]  /*ab30*/  STS [R27+0x2400], R86 ;  /* 0x002400561b007388 */ /* 0x0003e20000000800 */
[----:B------:R-:W-:Y:S01]  /*ab40*/  @!P3 SHF.R.S32.HI R51, RZ, 0x1f, R48 ;  /* 0x0000001fff33b819 */ /* 0x000fe20000011430 */
[----:B------:R-:W-:Y:S01]  /*ab50*/  @P5 FMUL.FTZ R48, R5, 0.69314718246459960938 ;  /* 0x3f31721805305820 */ /* 0x000fe20000410000 */
[----:B------:R-:W-:Y:S01]  /*ab60*/  LOP3.LUT R49, R49, 0xffffffc, RZ, 0xc0, !PT ;  /* 0x0ffffffc31317812 */ /* 0x000fe200078ec0ff */
[----:B------:R-:W-:Y:S01]  /*ab70*/  BAR.SYNC.DEFER_BLOCKING 0x0 ;  /* 0x0000000000007b1d */ /* 0x000fe20000010000 */
[----:B----4-:R-:W-:Y:S02]  /*ab80*/  @P4 FMUL.FTZ R5, R4, 0.69314718246459960938 ;  /* 0x3f31721804054820 */ /* 0x010fe40000410000 */
[----:B------:R-:W-:Y:S01]  /*ab90*/  IADD3 R49, R8, -R49, RZ ;  /* 0x8000003108317210 */ /* 0x000fe20007ffe0ff */
[----:B------:R-:W-:Y:S02]  /*aba0*/  IMAD.MOV.U32 R8, RZ, RZ, 0x7f800000 ;  /* 0x7f800000ff087424 */ /* 0x000fe400078e00ff */
[----:B------:R-:W2:Y:S01]  /*abb0*/  S2R R44, SR_CTAID.Z ;  /* 0x00000000002c7919 */ /* 0x000ea20000002700 */
[----:B------:R-:W-:Y:S01]  /*abc0*/  @P5 FFMA.FTZ R8, R3, c[0x0][0x238], R48 ;  /* 0x00008e0003085a23 */ /* 0x000fe20000010030 */
[----:B------:R-:W-:-:S02]  /*abd0*/  LEA R49, R49, R152, 0x4 ;  /* 0x0000009831317211 */ /* 0x000fc400078e20ff */
[----:B------:R1:W3:Y:S04]  /*abe0*/  LDS.128 R36, [R154] ;  /* 0x000000009a247984 */ /* 0x0002e80000000c00 */
[----:B------:R1:W4:Y:S01]  /*abf0*/  LDS.128 R32, [R154+0x800] ;  /* 0x000800009a207984 */ /* 0x0003220000000c00 */
[----:B--2---:R-:W-:Y:S01]  /*ac00*/  IMAD R10, R44, R47, R10 ;  /* 0x0000002f2c0a7224 */ /* 0x004fe200078e020a */
[----:B------:R-:W-:Y:S02]  /*ac10*/  MOV R47, 0x7f800000 ;  /* 0x7f800000002f7802 */ /* 0x000fe40000000f00 */
[----:B------:R1:W2:Y:S01]  /*ac20*/  LDS.128 R28, [R154+0x1000] ;  /* 0x001000009a1c7984 */ /* 0x0002a20000000c00 */
[----:B------:R-:W-:Y:S01]  /*ac30*/  @P4 FFMA.FTZ R47, R2, c[0x0][0x238], R5 ;  /* 0x00008e00022f4a23 */ /* 0x000fe20000010005 */
[----:B------:R-:W-:-:S02]  /*ac40*/  IADD3 R4, P2, P1, R9, R50, R10 ;  /* 0x0000003209047210 */ /* 0x000fc4000795e00a */
[----:B------:R1:W1:Y:S01]  /*ac50*/  LDS.128 R24, [R154+0x1800] ;  /* 0x001800009a187984 */ /* 0x0002620000000c00 */
[----:B------:R-:W-:Y:S02]  /*ac60*/  SHF.R.S32.HI R9, RZ, 0x1f, R9 ;  /* 0x0000001fff097819 */ /* 0x000fe40000011409 */
[----:B------:R-:W-:Y:S01]  /*ac70*/  SHF.R.S32.HI R10, RZ, 0x1f, R10 ;  /* 0x0000001fff0a7819 */ /* 0x000fe2000001140a */
[----:B------:R1:W1:Y:S03]  /*ac80*/  LDS.128 R20, [R154+0x2000] ;  /* 0x002000009a147984 */ /* 0x0002660000000c00 */
[----:B------:R-:W-:Y:S01]  /*ac90*/  IADD3.X R9, R9, R51, R10, P2, P1 ;  /* 0x0000003309097210 */ /* 0x000fe200017e240a */
[----:B------:R1:W1:Y:S04]  /*aca0*/  LDS.128 R16, [R154+0x2800] ;  /* 0x002800009a107984 */ /* 0x0002680000000c00 */
        /* <DEDUP_REMOVED lines=19> */
.L_x_694:
[----:B------:R-:W-:Y:S05]  /*ade0*/  BSYNC B0 ;  /* 0x0000000000007941 */ /* 0x000fea0003800000 */
.L_x_693:
[----:B------:R-:W-:Y:S01]  /*adf0*/  LEA.HI R11, R11, R0, RZ, 0x3 ;  /* 0x000000000b0b7211 */ /* 0x000fe200078f18ff */
[----:B------:R-:W-:Y:S01]  /*ae00*/  IMAD R45, R45, -0x40, R156 ;  /* 0xffffffc02d2d7824 */ /* 0x000fe200078e029c */
[----:B------:R-:W-:Y:S01]  /*ae10*/  IADD3 R4, P0, R164, R7, RZ ;  /* 0x00000007a4047210 */ /* 0x000fe20007f1e0ff */
[----:B------:R-:W-:Y:S01]  /*ae20*/  BSSY B0, `(.L_x_695) ;  /* 0x0000016000007945 */ /* 0x000fe20003800000 */
[----:B------:R-:W-:Y:S02]  /*ae30*/  SHF.R.S32.HI R3, RZ, 0x1f, R164 ;  /* 0x0000001fff037819 */ /* 0x000fe400000114a4 */
[----:B------:R-:W-:-:S02]  /*ae40*/  SHF.R.S32.HI R2, RZ, 0x3, R11 ;  /* 0x00000003ff027819 */ /* 0x000fc4000001140b */
[----:B------:R-:W-:Y:S01]  /*ae50*/  SHF.R.S32.HI R0, RZ, 0x1f, R44 ;  /* 0x0000001fff007819 */ /* 0x000fe2000001142c */
[----:B------:R-:W-:Y:S01]  /*ae60*/  IMAD.X R5, R3, 0x1, R6, P0 ;  /* 0x0000000103057824 */ /* 0x000fe200000e0606 */
[----:B------:R-:W-:-:S03]  /*ae70*/  ISETP.GE.AND P0, PT, R2, R45, PT ;  /* 0x0000002d0200720c */ /* 0x000fc60003f06270 */
[----:B------:R-:W-:Y:S02]  /*ae80*/  IMAD R3, R0, c[0x0][0x1f0], RZ ;  /* 0x00007c0000037a24 */ /* 0x000fe400078e02ff */
[----:B------:R-:W-:-:S04]  /*ae90*/  IMAD.WIDE.U32 R4, R44, c[0x0][0x1f0], R4 ;  /* 0x00007c002c047a25 */ /* 0x000fc800078e0004 */
[----:B------:R-:W-:-:S04]  /*aea0*/  IMAD R3, R44, c[0x0][0x1f4], R3 ;  /* 0x00007d002c037a24 */ /* 0x000fc800078e0203 */
[----:B------:R-:W-:Y:S01]  /*aeb0*/  IMAD.IADD R7, R5, 0x1, R3 ;  /* 0x0000000105077824 */ /* 0x000fe200078e0203 */
[----:B------:R-:W-:Y:S05]  /*aec0*/  @P0 BRA `(.L_x_696) ;  /* 0x000000b000000947 */ /* 0x000fea0003800000 */
[----:B------:R-:W-:Y:S01]  /*aed0*/  IMAD R3, R167, c[0x0][0x1e8], RZ ;  /* 0x00007a00a7037a24 */ /* 0x000fe200078e02ff */
[----:B------:R-:W-:Y:S01]  /*aee0*/  ISETP.GE.AND P2, PT, R164, c[0x0][0x220], PT ;  /* 0x00008800a4007a0c */ /* 0x000fe20003f46270 */
[----:B------:R-:W-:Y:S01]  /*aef0*/  IMAD.MOV.U32 R6, RZ, RZ, R4 ;  /* 0x000000ffff067224 */ /* 0x000fe200078e0004 */
[----:B------:R-:W-:Y:S01]  /*af00*/  ISETP.GE.AND P1, PT, R155, c[0x0][0x220], PT ;  /* 0x000088009b007a0c */ /* 0x000fe20003f26270 */
[C---:B------:R-:W-:Y:S02]  /*af10*/  IMAD R0, R166.reuse, c[0x0][0x1ec], R3 ;  /* 0x00007b00a6007a24 */ /* 0x040fe400078e0203 */
[----:B----4-:R-:W-:-:S05]  /*af20*/  IMAD.WIDE.U32 R8, R166, c[0x0][0x1e8], R6 ;  /* 0x00007a00a6087a25 */ /* 0x010fca00078e0006 */
[----:B------:R-:W-:Y:S02]  /*af30*/  IADD3 R0, R9, R0, RZ ;  /* 0x0000000009007210 */ /* 0x000fe40007ffe0ff */
[----:B------:R-:W-:-:S04]  /*af40*/  LEA R2, P0, R8, c[0x0][0x1d0], 0x1 ;  /* 0x0000740008027a11 */ /* 0x000fc800078008ff */
[----:B------:R-:W-:-:S05]  /*af50*/  LEA.HI.X R3, R8, c[0x0][0x1d4], R0, 0x1, P0 ;  /* 0x0000750008037a11 */ /* 0x000fca00000f0c00 */
[----:B---3--:R3:W-:Y:S04]  /*af60*/  @!P2 STG.E.128 [R2.64], R36 ;  /* 0x000000240200a986 */ /* 0x0087e8000c101d06 */
[----:B-1----:R3:W-:Y:S02]  /*af70*/  @!P1 STG.E.128 [R2.64+0x80], R20 ;  /* 0x0000801402009986 */ /* 0x0027e4000c101d06 */
.L_x_696:
[----:B------:R-:W-:Y:S05]  /*af80*/  BSYNC B0 ;  /* 0x0000000000007941 */ /* 0x000fea0003800000 */
.L_x_695:
[----:B------:R-:W-:Y:S01]  /*af90*/  LEA.HI.SX32 R0, R11, 0x10, 0x1d ;  /* 0x000000100b007811 */ /* 0x000fe200078feaff */
[----:B------:R-:W-:Y:S03]  /*afa0*/  BSSY B0, `(.L_x_697) ;  /* 0x0000011000007945 */ /* 0x000fe60003800000 */
[----:B------:R-:W-:-:S13]  /*afb0*/  ISETP.GE.AND P0, PT, R0, R45, PT ;  /* 0x0000002d0000720c */ /* 0x000fda0003f06270 */
[----:B------:R-:W-:Y:S05]  /*afc0*/  @P0 BRA `(.L_x_698) ;  /* 0x000000e000000947 */ /* 0x000fea0003800000 */
[----:B---3--:R-:W-:Y:S01]  /*afd0*/  IADD3 R2, P0, R166, 0x10, RZ ;  /* 0x00000010a6027810 */ /* 0x008fe20007f1e0ff */
[----:B----4-:R-:W-:Y:S01]  /*afe0*/  IMAD.MOV.U32 R8, RZ, RZ, R4 ;  /* 0x000000ffff087224 */ /* 0x010fe200078e0004 */
[----:B------:R-:W-:Y:S02]  /*aff0*/  MOV R9, R7 ;  /* 0x0000000700097202 */ /* 0x000fe40000000f00 */
[----:B------:R-:W-:Y:S01]  /*b000*/  ISETP.GE.AND P1, PT, R164, c[0x0][0x220], PT ;  /* 0x00008800a4007a0c */ /* 0x000fe20003f26270 */
[----:B------:R-:W-:Y:S01]  /*b010*/  IMAD.X R0, RZ, RZ, R167, P0 ;  /* 0x000000ffff007224 */ /* 0x000fe200000e06a7 */
[----:B------:R-:W-:Y:S01]  /*b020*/  ISETP.GE.AND P0, PT, R155, c[0x0][0x220], PT ;  /* 0x000088009b007a0c */ /* 0x000fe20003f06270 */
[----:B------:R-:W-:-:S04]  /*b030*/  IMAD.WIDE.U32 R8, R2, c[0x0][0x1e8], R8 ;  /* 0x00007a0002087a25 */ /* 0x000fc800078e0008 */
[----:B------:R-:W-:-:S04]  /*b040*/  IMAD R3, R0, c[0x0][0x1e8], RZ ;  /* 0x00007a0000037a24 */ /* 0x000fc800078e02ff */
[----:B------:R-:W-:Y:S01]  /*b050*/  IMAD R3, R2, c[0x0][0x1ec], R3 ;  /* 0x00007b0002037a24 */ /* 0x000fe200078e0203 */
[----:B------:R-:W-:-:S03]  /*b060*/  LEA R2, P2, R8, c[0x0][0x1d0], 0x1 ;  /* 0x0000740008027a11 */ /* 0x000fc600078408ff */
[----:B------:R-:W-:-:S05]  /*b070*/  IMAD.IADD R3, R9, 0x1, R3 ;  /* 0x0000000109037824 */ /* 0x000fca00078e0203 */
[----:B------:R-:W-:-:S05]  /*b080*/  LEA.HI.X R3, R8, c[0x0][0x1d4], R3, 0x1, P2 ;  /* 0x0000750008037a11 */ /* 0x000fca00010f0c03 */
[----:B------:R3:W-:Y:S04]  /*b090*/  @!P1 STG.E.128 [R2.64], R32 ;  /* 0x0000002002009986 */ /* 0x0007e8000c101d06 */
[----:B-1----:R3:W-:Y:S02]  /*b0a0*/  @!P0 STG.E.128 [R2.64+0x80], R16 ;  /* 0x0000801002008986 */ /* 0x0027e4000c101d06 */
.L_x_698:
[----:B------:R-:W-:Y:S05]  /*b0b0*/  BSYNC B0 ;  /* 0x0000000000007941 */ /* 0x000fea0003800000 */
.L_x_697:
        /* <DEDUP_REMOVED lines=16> */
[----:B--2---:R2:W-:Y:S04]  /*b1c0*/  @!P1 STG.E.128 [R2.64], R28 ;  /* 0x0000001c02009986 */ /* 0x0045e8000c101d06 */
[----:B-1----:R2:W-:Y:S02]  /*b1d0*/  @!P0 STG.E.128 [R2.64+0x80], R12 ;  /* 0x0000800c02008986 */ /* 0x0025e4000c101d06 */
.L_x_700:
[----:B------:R-:W-:Y:S05]  /*b1e0*/  BSYNC B0 ;  /* 0x0000000000007941 */ /* 0x000fea0003800000 */
.L_x_699:
        /* <DEDUP_REMOVED lines=8> */
[----:B--23--:R-:W-:Y:S01]  /*b270*/  IMAD R3, R166, c[0x0][0x1e8], RZ ;  /* 0x00007a00a6037a24 */ /* 0x00cfe200078e02ff */
        /* <DEDUP_REMOVED lines=9> */
.L_x_654:
        /* <DEDUP_REMOVED lines=8> */
[----:B------:R-:W-:Y:S01]  /*b390*/  @!P4 IMAD.WIDE.U32 R8, R23, c[0x0][0x1e0], RZ ;  /* 0x000078001708ca25 */ /* 0x000fe200078e00ff */
[----:B-1----:R-:W-:-:S03]  /*b3a0*/  ISETP.NE.AND P1, PT, R0, RZ, PT ;  /* 0x000000ff0000720c */ /* 0x002fc60003f25270 */
[----:B------:R-:W-:Y:S01]  /*b3b0*/  @!P4 IMAD R3, R23, c[0x0][0x1e4], R12 ;  /* 0x000079001703ca24 */ /* 0x000fe200078e020c */
[----:B------:R-:W-:Y:S02]  /*b3c0*/  @!P4 MOV R4, R8 ;  /* 0x000000080004c202 */ /* 0x000fe40000000f00 */
[----:B--2---:R-:W-:Y:S01]  /*b3d0*/  ISETP.NE.AND P3, PT, R2, RZ, PT ;  /* 0x000000ff0200720c */ /* 0x004fe20003f65270 */
[----:B------:R-:W-:Y:S02]  /*b3e0*/  @P4 IMAD R2, R151, c[0x0][0x1ec], R5 ;  /* 0x00007b0097024a24 */ /* 0x000fe400078e0205 */
[----:B------:R-:W-:Y:S01]  /*b3f0*/  @!P4 IMAD.IADD R2, R9, 0x1, R3 ;  /* 0x000000010902c824 */ /* 0x000fe200078e0203 */
[----:B------:R-:W-:-:S03]  /*b400*/  ISETP.NE.OR P2, PT, R0, RZ, !P3 ;  /* 0x000000ff0000720c */ /* 0x000fc60005f45670 */
[----:B------:R-:W-:Y:S01]  /*b410*/  @P1 IMAD.MOV.U32 R7, RZ, RZ, c[0x0][0x210] ;  /* 0x00008400ff071624 */ /* 0x000fe200078e00ff */
[----:B------:R-:W-:Y:S01]  /*b420*/  @P1 MOV R8, c[0x0][0x210] ;  /* 0x0000840000081a02 */ /* 0x000fe20000000f00 */
[----:B------:R-:W-:Y:S01]  /*b430*/  @!P1 IMAD.MOV.U32 R0, RZ, RZ, c[0x0][0x214] ;  /* 0x00008500ff009624 */ /* 0x000fe200078e00ff */
[----:B------:R-:W-:Y:S01]  /*b440*/  ISETP.NE.OR P0, PT, R151, -0x1, P2 ;  /* 0xffffffff9700780c */ /* 0x000fe20001705670 */
[----:B------:R-:W-:Y:S01]  /*b450*/  @P1 IMAD R7, R7, c[0x0][0x214], RZ ;  /* 0x0000850007071a24 */ /* 0x000fe200078e02ff */
[----:B------:R-:W-:Y:S01]  /*b460*/  SHF.R.S32.HI R3, RZ, 0x1f, R28 ;  /* 0x0000001fff037819 */ /* 0x000fe2000001141c */
[----:B------:R-:W-:Y:S01]  /*b470*/  @P1 IMAD.MOV.U32 R10, RZ, RZ, 0x1 ;  /* 0x00000001ff0a1424 */ /* 0x000fe200078e00ff */
[----:B------:R-:W-:Y:S01]  /*b480*/  @!P1 SEL R7, R0, c[0x0][0x234], !P3 ;  /* 0x00008d0000079a07 */ /* 0x000fe20005800000 */
[----:B------:R-:W-:Y:S01]  /*b490*/  @!P1 IMAD.MOV.U32 R8, RZ, RZ, 0x1 ;  /* 0x00000001ff089424 */ /* 0x000fe200078e00ff */
[----:B------:R-:W-:Y:S01]  /*b4a0*/  SHF.R.S32.HI R0, RZ, 0x1f, R153 ;  /* 0x0000001fff007819 */ /* 0x000fe20000011499 */
[----:B------:R-:W-:-:S02]  /*b4b0*/  IMAD R3, R3, c[0x0][0x1f0], RZ ;  /* 0x00007c0003037a24 */ /* 0x000fc400078e02ff */
[----:B------:R-:W-:Y:S01]  /*b4c0*/  @!P1 IMAD R10, R7, c[0x0][0x1c0], RZ ;  /* 0x00007000070a9a24 */ /* 0x000fe200078e02ff */
[----:B------:R-:W-:Y:S01]  /*b4d0*/  LEA.HI R0, R0, R153, RZ, 0x3 ;  /* 0x0000009900007211 */ /* 0x000fe200078f18ff */
[----:B------:R-:W-:Y:S02]  /*b4e0*/  IMAD R19, R19, R8, RZ ;  /* 0x0000000813137224 */ /* 0x000fe400078e02ff */
[C---:B------:R-:W-:Y:S01]  /*b4f0*/  @!P0 IMAD R151, R23.reuse, c[0x0][0x214], RZ ;  /* 0x0000850017978a24 */ /* 0x040fe200078e02ff */
[----:B------:R-:W-:Y:S01]  /*b500*/  LOP3.LUT R6, R0, 0xfffffff8, RZ, 0xc0, !PT ;  /* 0xfffffff800067812 */ /* 0x000fe200078ec0ff */
[----:B------:R-:W-:Y:S01]  /*b510*/  IMAD R23, R23, R10, RZ ;  /* 0x0000000a17177224 */ /* 0x000fe200078e02ff */
[----:B------:R-:W-:Y:S01]  /*b520*/  SHF.R.S32.HI R14, RZ, 0x3, R0 ;  /* 0x00000003ff0e7819 */ /* 0x000fe20000011400 */
[----:B------:R-:W-:Y:S01]  /*b530*/  CS2R R10, SRZ ;  /* 0x00000000000a7805 */ /* 0x000fe2000001ff00 */
[----:B------:R-:W-:Y:S01]  /*b540*/  IMAD R3, R28, c[0x0][0x1f4], R3 ;  /* 0x00007d001c037a24 */ /* 0x000fe200078e0203 */
[--C-:B------:R-:W-:Y:S01]  /*b550*/  @!P2 SHF.R.S32.HI R11, RZ, 0x1f, R151.reuse ;  /* 0x0000001fff0ba819 */ /* 0x100fe20000011497 */
[----:B------:R-:W-:Y:S01]  /*b560*/  IMAD.IADD R153, R153, 0x1, -R6 ;  /* 0x0000000199997824 */ /* 0x000fe200078e0a06 */
[----:B------:R-:W-:Y:S01]  /*b570*/  SEL R6, R23, RZ, P2 ;  /* 0x000000ff17067207 */ /* 0x000fe20001000000 */
[----:B------:R-:W-:Y:S01]  /*b580*/  @!P2 IMAD.MOV.U32 R10, RZ, RZ, R151 ;  /* 0x000000ffff0aa224 */ /* 0x000fe200078e0097 */
[----:B------:R-:W-:Y:S01]  /*b590*/  ISETP.GE.AND P2, PT, R14, R156, PT ;  /* 0x0000009c0e00720c */ /* 0x000fe20003f46270 */
[----:B------:R-:W-:Y:S01]  /*b5a0*/  IMAD.SHL.U32 R5, R153, 0x8, RZ ;  /* 0x0000000899057824 */ /* 0x000fe200078e00ff */
[----:B------:R-:W-:Y:S01]  /*b5b0*/  SHF.R.S32.HI R15, RZ, 0x1f, R14 ;  /* 0x0000001fff0f7819 */ /* 0x000fe2000001140e */
[----:B------:R-:W-:Y:S01]  /*b5c0*/  IMAD R6, R28, R7, R6 ;  /* 0x000000071c067224 */ /* 0x000fe200078e0206 */
[----:B------:R-:W-:-:S02]  /*b5d0*/  SHF.R.S32.HI R7, RZ, 0x1f, R19 ;  /* 0x0000001fff077819 */ /* 0x000fc40000011413 */
[----:B------:R-:W-:Y:S01]  /*b5e0*/  IADD3 R12, P0, R5, R4, RZ ;  /* 0x00000004050c7210 */ /* 0x000fe20007f1e0ff */
[----:B------:R-:W-:Y:S01]  /*b5f0*/  IMAD.WIDE R16, R167, 0x40, R14 ;  /* 0x00000040a7107825 */ /* 0x000fe200078e020e */
[C---:B------:R-:W-:Y:S02]  /*b600*/  IADD3 R0, R5.reuse, 0x40, RZ ;  /* 0x0000004005007810 */ /* 0x040fe40007ffe0ff */
[----:B------:R-:W-:Y:S02]  /*b610*/  LEA.HI.X.SX32 R13, R5, R2, 0x1, P0 ;  /* 0x00000002050d7211 */ /* 0x000fe400000f0eff */
[--C-:B------:R-:W-:Y:S02]  /*b620*/  IADD3 R19, P1, P0, R19, R10, R6.reuse ;  /* 0x0000000a13137210 */ /* 0x100fe4000783e006 */
[----:B------:R-:W-:Y:S01]  /*b630*/  SHF.R.S32.HI R10, RZ, 0x1f, R6 ;  /* 0x0000001fff0a7819 */ /* 0x000fe20000011406 */
[----:B------:R-:W-:-:S03]  /*b640*/  IMAD.WIDE.U32 R12, R28, c[0x0][0x1f0], R12 ;  /* 0x00007c001c0c7a25 */ /* 0x000fc600078e000c */
[----:B------:R-:W-:Y:S01]  /*b650*/  IADD3.X R10, R7, R11, R10, P1, P0 ;  /* 0x0000000b070a7210 */ /* 0x000fe20000fe040a */
[----:B------:R-:W-:Y:S01]  /*b660*/  IMAD.IADD R21, R3, 0x1, R13 ;  /* 0x0000000103157824 */ /* 0x000fe200078e020d */
        /* <DEDUP_REMOVED lines=12> */
.L_x_702:
[----:B------:R-:W-:Y:S05]  /*b730*/  BSYNC B0 ;  /* 0x0000000000007941 */ /* 0x000fea0003800000 */
.L_x_701:
[----:B------:R-:W-:Y:S01]  /*b740*/  IADD3 R7, R14, 0x10, RZ ;  /* 0x000000100e077810 */ /* 0x000fe20007ffe0ff */
[----:B------:R-:W-:Y:S03]  /*b750*/  BSSY B0, `(.L_x_703) ;  /* 0x0000011000007945 */ /* 0x000fe60003800000 */
[----:B------:R-:W-:-:S13]  /*b760*/  ISETP.GE.AND P0, PT, R7, R156, PT ;  /* 0x0000009c0700720c */ /* 0x000fda0003f06270 */
        /* <DEDUP_REMOVED lines=15> */
.L_x_704:
[----:B------:R-:W-:Y:S05]  /*b860*/  BSYNC B0 ;  /* 0x0000000000007941 */ /* 0x000fea0003800000 */
.L_x_703:
        /* <DEDUP_REMOVED lines=18> */
.L_x_706:
[----:B------:R-:W-:Y:S05]  /*b990*/  BSYNC B0 ;  /* 0x0000000000007941 */ /* 0x000fea0003800000 */
.L_x_705:
[----:B------:R-:W-:Y:S01]  /*b9a0*/  IADD3 R9, R14, 0x30, RZ ;  /* 0x000000300e097810 */ /* 0x000fe20007ffe0ff */
[----:B------:R-:W-:Y:S03]  /*b9b0*/  BSSY B0, `(.L_x_707) ;  /* 0x0000010000007945 */ /* 0x000fe60003800000 */
[----:B------:R-:W-:-:S13]  /*b9c0*/  ISETP.GE.AND P0, PT, R9, R156, PT ;  /* 0x0000009c0900720c */ /* 0x000fda0003f06270 */
[----:B------:R-:W-:Y:S05]  /*b9d0*/  @P0 BRA `(.L_x_708) ;  /* 0x000000d000000947 */ /* 0x000fea0003800000 */
[----:B------:R-:W-:Y:S02]  /*b9e0*/  IADD3 R2, P0, R16, 0x30, RZ ;  /* 0x0000003010027810 */ /* 0x000fe40007f1e0ff */
        /* <DEDUP_REMOVED lines=12> */
.L_x_708:
[----:B------:R-:W-:Y:S05]  /*bab0*/  BSYNC B0 ;  /* 0x0000000000007941 */ /* 0x000fea0003800000 */
.L_x_707:
        /* <DEDUP_REMOVED lines=8> */
[-C--:B--2---:R-:W-:Y:S01]  /*bb40*/  @!P5 IADD3 R4, P0, R14, R19.reuse, RZ ;  /* 0x000000130e04d210 */ /* 0x084fe20007f1e0ff */
        /* <DEDUP_REMOVED lines=26> */
.L_x_709:
        /* <DEDUP_REMOVED lines=9> */
.L_x_1406:


//--------------------- .text._ZN5flash16flash_fwd_kernelI23Flash_fwd_kernel_traitsILi128ELi64ELi64ELi4ELb0ELb0EN7cutlass10bfloat16_tE19Flash_kernel_traitsILi128ELi64ELi64ELi4ES3_EELb0ELb1ELb0ELb1ELb0ELb0ELb1ELb0EEEvNS_16Flash_fwd_paramsE --------------------------
	.section	.text._ZN5flash16flash_fwd_kernelI23Flash_fwd_kernel_traitsILi128ELi64ELi64ELi4ELb0ELb0EN7cutlass10bfloat16_tE19Flash_kernel_traitsILi128ELi64ELi64ELi4ES3_EELb0ELb1ELb0ELb1ELb0ELb0ELb1ELb0EEEvNS_16Flash_fwd_paramsE,"ax",@progbits
	.sectioninfo	@"SHI_REGISTERS=194"
	.align	128
        .global         _ZN5flash16flash_fwd_kernelI23Flash_fwd_kernel_traitsILi128ELi64ELi64ELi4ELb0ELb0EN7cutlass10bfloat16_tE19Flash_kernel_traitsILi128ELi64ELi64ELi4ES3_EELb0ELb1ELb0ELb1ELb0ELb0ELb1ELb0EEEvNS_16Flash_fwd_paramsE
        .type           _ZN5flash16flash_fwd_kernelI23Flash_fwd_kernel_traitsILi128ELi64ELi64ELi4ELb0ELb0EN7cutlass10bfloat16_tE19Flash_kernel_traitsILi128ELi64ELi64ELi4ES3_EELb0ELb1ELb0ELb1ELb0ELb0ELb1ELb0EEEvNS_16Flash_fwd_paramsE,@function
        .size           _ZN5flash16flash_fwd_kernelI23Flash_fwd_kernel_traitsILi128ELi64ELi64ELi4ELb0ELb0EN7cutlass10bfloat16_tE19Flash_kernel_traitsILi128ELi64ELi64ELi4ES3_EELb0ELb1ELb0ELb1ELb0ELb0ELb1ELb0EEEvNS_16Flash_fwd_paramsE,(.L_x_1407 - _ZN5flash16flash_fwd_kernelI23Flash_fwd_kernel_traitsILi128ELi64ELi64ELi4ELb0ELb0EN7cutlass10bfloat16_tE19Flash_kernel_traitsILi128ELi64ELi64ELi4ES3_EELb0ELb1ELb0ELb1ELb0ELb0ELb1ELb0EEEvNS_16Flash_fwd_paramsE)
        .other          _ZN5flash16flash_fwd_kernelI23Flash_fwd_kernel_traitsILi128ELi64ELi64ELi4ELb0ELb0EN7cutlass10bfloat16_tE19Flash_kernel_traitsILi128ELi64ELi64ELi4ES3_EELb0ELb1ELb0ELb1ELb0ELb0ELb1ELb0EEEvNS_16Flash_fwd_paramsE,@"STO_CUDA_ENTRY STV_DEFAULT"
_ZN5flash16flash_fwd_kernelI23Flash_fwd_kernel_traitsILi128ELi64ELi64ELi4ELb0ELb0EN7cutlass10bfloat16_tE19Flash_kernel_traitsILi128ELi64ELi64ELi4ES3_EELb0ELb1ELb0ELb1ELb0ELb0ELb1ELb0EEEvNS_16Flash_fwd_paramsE:
.text._ZN5flash16flash_fwd_kernelI23Flash_fwd_kernel_traitsILi128ELi64ELi64ELi4ELb0ELb0EN7cutlass10bfloat16_tE19Flash_kernel_traitsILi128ELi64ELi64ELi4ES3_EELb0ELb1ELb0ELb1ELb0ELb0ELb1ELb0EEEvNS_16Flash_fwd_paramsE:
        /* <DEDUP_REMOVED lines=33> */
.L_x_710:
[----:B-1-34-:R-:W-:Y:S02]  /*0210*/  MOV R2, c[0x0][0x218] ;  /* 0x0000860000027a02 */ /* 0x01afe40000000f00 */
.L_x_711:
        /* <DEDUP_REMOVED lines=50> */
.L_x_713:
        /* <DEDUP_REMOVED lines=37> */
.L_x_714:
        /* <DEDUP_REMOVED lines=86> */
.L_x_716:
[----:B------:R-:W-:Y:S05]  /*0cf0*/  BSYNC B0 ;  /* 0x0000000000007941 */ /* 0x000fea0003800000 */
.L_x_715:
        /* <DEDUP_REMOVED lines=29> */
.L_x_718:
[----:B------:R-:W-:Y:S05]  /*0ed0*/  BSYNC B0 ;  /* 0x0000000000007941 */ /* 0x000fea0003800000 */
.L_x_717:
        /* <DEDUP_REMOVED lines=29> */
.L_x_720:
[----:B------:R-:W-:Y:S05]  /*10b0*/  BSYNC B0 ;  /* 0x0000000000007941 */ /* 0x000fea0003800000 */
.L_x_719:
        /* <DEDUP_REMOVED lines=32> */
.L_x_722:
[----:B------:R-:W-:Y:S05]  /*12c0*/  BSYNC B0 ;  /* 0x0000000000007941 */ /* 0x000fea0003800000 */
.L_x_721:
        /* <DEDUP_REMOVED lines=28> */
.L_x_724:
[----:B------:R-:W-:Y:S05]  /*1490*/  BSYNC B0 ;  /* 0x0000000000007941 */ /* 0x000fea0003800000 */
.L_x_723:
        /* <DEDUP_REMOVED lines=24> */
.L_x_726:
[----:B------:R-:W-:Y:S05]  /*1620*/  BSYNC B0 ;  /* 0x0000000000007941 */ /* 0x000fea0003800000 */
.L_x_725:
        /* <DEDUP_REMOVED lines=23> */
.L_x_728:
[----:B------:R-:W-:Y:S05]  /*17a0*/  BSYNC B0 ;  /* 0x0000000000007941 */ /* 0x000fea0003800000 */
.L_x_727:
        /* <DEDUP_REMOVED lines=25> */
.L_x_730:
[----:B------:R-:W-:Y:S05]  /*1940*/  BSYNC B0 ;  /* 0x0000000000007941 */ /* 0x000fea0003800000 */
.L_x_729:
        /* <DEDUP_REMOVED lines=78> */
.L_x_732:
[----:B----4-:R-:W-:Y:S05]  /*1e30*/  BSYNC B0 ;  /* 0x0000000000007941 */ /* 0x010fea0003800000 */
.L_x_731:
        /* <DEDUP_REMOVED lines=26> */
.L_x_734:
[----:B------:R-:W-:Y:S05]  /*1fe0*/  BSYNC B0 ;  /* 0x0000000000007941 */ /* 0x000fea0003800000 */
.L_x_733:
        /* <DEDUP_REMOVED lines=25> */
.L_x_736:
[----:B------:R-:W-:Y:S05]  /*2180*/  BSYNC B0 ;  /* 0x0000000000007941 */ /* 0x000fea0003800000 */
.L_x_735:
        /* <DEDUP_REMOVED lines=29> */
.L_x_738:
[----:B------:R-:W-:Y:S05]  /*2360*/  BSYNC B0 ;  /* 0x0000000000007941 */ /* 0x000fea0003800000 */
.L_x_737:
        /* <DEDUP_REMOVED lines=9> */
[----:B------:R-:W-:Y:S01]  /*2400*/  LDSM.16.M88.4 R60, [R148] ;  /* 0x00000000943c783b */ /* 0x000fe20000000200 */
[----:B------:R-:W-:-:S02]  /*2410*/  IMAD R143, R2, 0x2, R149 ;  /* 0x00000002028f7824 */ /* 0x000fc400078e0295 */
[----:B------:R-:W-:Y:S01]  /*2420*/  IMAD R145, R5, 0x2, R148 ;  /* 0x0000000205917824 */ /* 0x000fe200078e0294 */
[----:B-1----:R-:W1:Y:S02]  /*2430*/  LDSM.16.M88.4 R36, [R149+0x4800] ;  /* 0x004800009524783b */ /* 0x002e640000000200 */
[----:B------:R-:W-:Y:S02]  /*2440*/  @P0 IADD3 R147, R8, -0x20, RZ ;  /* 0xffffffe008930810 */ /* 0x000fe40007ffe0ff */
[----:B------:R-:W-:Y:S02]  /*2450*/  LDSM.16.M88.4 R28, [R149+0x5000] ;  /* 0x00500000951c783b */ /* 0x000fe40000000200 */
[C---:B------:R-:W-:Y:S01]  /*2460*/  IADD3 R139, R147.reuse, 0x800, RZ ;  /* 0x00000800938b7810 */ /* 0x040fe20007ffe0ff */
[----:B------:R-:W-:Y:S01]  /*2470*/  IMAD R136, R2, 0x2, R147 ;  /* 0x0000000202887824 */ /* 0x000fe200078e0293 */
[----:B------:R-:W2:Y:S01]  /*2480*/  LDSM.16.M88.4 R84, [R147] ;  /* 0x000000009354783b */ /* 0x000ea20000000200 */
[----:B------:R-:W-:Y:S01]  /*2490*/  IMAD R2, R122, 0x40, R157 ;  /* 0x000000407a027824 */ /* 0x000fe200078e029d */
[----:B------:R-:W-:-:S02]  /*24a0*/  IADD3 R138, R147, 0x1000, RZ ;  /* 0x00001000938a7810 */ /* 0x000fc40007ffe0ff */
[----:B------:R-:W3:Y:S01]  /*24b0*/  LDSM.16.M88.4 R64, [R149+0x5800] ;  /* 0x005800009540783b */ /* 0x000ee20000000200 */
[----:B------:R-:W-:Y:S01]  /*24c0*/  I2F R93, R2 ;  /* 0x00000002005d7306 */ /* 0x000fe20000201400 */
[C---:B------:R-:W-:Y:S02]  /*24d0*/  IADD3 R90, R2.reuse, 0x8, RZ ;  /* 0x00000008025a7810 */ /* 0x040fe40007ffe0ff */
[----:B---3--:R-:W-:Y:S01]  /*24e0*/  LDSM.16.M88.4 R20, [R146] ;  /* 0x000000009214783b */ /* 0x008fe20000000200 */
[C---:B------:R-:W-:Y:S02]  /*24f0*/  IADD3 R96, R2.reuse, 0x11, RZ ;  /* 0x0000001102607810 */ /* 0x040fe40007ffe0ff */
[C---:B------:R-:W-:Y:S01]  /*2500*/  IADD3 R102, R2.reuse, 0x20, RZ ;  /* 0x0000002002667810 */ /* 0x040fe20007ffe0ff */
[----:B------:R-:W3:Y:S01]  /*2510*/  LDSM.16.M88.4 R16, [R143+0x4000] ;  /* 0x004000008f10783b */ /* 0x000ee20000000200 */
[----:B------:R-:W-:Y:S01]  /*2520*/  I2F R97, R90 ;  /* 0x0000005a00617306 */ /* 0x000fe20000201400 */
[----:B------:R-:W-:-:S02]  /*2530*/  IADD3 R92, R2, 0x9, RZ ;  /* 0x00000009025c7810 */ /* 0x000fc40007ffe0ff */
[----:B------:R-:W4:Y:S01]  /*2540*/  LDSM.16.M88.4 R56, [R147+0x800] ;  /* 0x000800009338783b */ /* 0x000f220000000200 */
[C---:B------:R-:W-:Y:S02]  /*2550*/  IADD3 R104, R2.reuse, 0x21, RZ ;  /* 0x0000002102687810 */ /* 0x040fe40007ffe0ff */
[C---:B------:R-:W-:Y:S01]  /*2560*/  IADD3 R98, R2.reuse, 0x18, RZ ;  /* 0x0000001802627810 */ /* 0x040fe20007ffe0ff */
[----:B------:R-:W3:Y:S01]  /*2570*/  LDSM.16.M88.4 R48, [R147+0x1800] ;  /* 0x001800009330783b */ /* 0x000ee20000000200 */
[----:B------:R-:W-:Y:S01]  /*2580*/  I2F R103, R96 ;  /* 0x0000006000677306 */ /* 0x000fe20000201400 */
[C---:B------:R-:W-:Y:S01]  /*2590*/  IADD3 R88, R2.reuse, 0x1, RZ ;  /* 0x0000000102587810 */ /* 0x040fe20007ffe0ff */
[C---:B-----5:R-:W-:Y:S01]  /*25a0*/  HMMA.16816.F32.BF16 R8, R80.reuse, R44, RZ ;  /* 0x0000002c5008723c */ /* 0x060fe200000418ff */
[----:B------:R-:W5:Y:S01]  /*25b0*/  LDSM.16.M88.4 R52, [R147+0x1000] ;  /* 0x001000009334783b */ /* 0x000f620000000200 */
[C---:B------:R-:W-:Y:S02]  /*25c0*/  IADD3 R100, R2.reuse, 0x19, RZ ;  /* 0x0000001902647810 */ /* 0x040fe40007ffe0ff */
[C---:B------:R-:W-:Y:S01]  /*25d0*/  IADD3 R106, R2.reuse, 0x28, RZ ;  /* 0x00000028026a7810 */ /* 0x040fe20007ffe0ff */
[----:B------:R-:W-:Y:S01]  /*25e0*/  LDSM.16.M88.4 R68, [R145] ;  /* 0x000000009144783b */ /* 0x000fe20000000200 */
[----:B------:R-:W-:Y:S01]  /*25f0*/  I2F R109, R102 ;  /* 0x00000066006d7306 */ /* 0x000fe20000201400 */
[----:B------:R-:W-:Y:S01]  /*2600*/  IADD3 R94, R2, 0x10, RZ ;  /* 0x00000010025e7810 */ /* 0x000fe20007ffe0ff */
[----:B------:R-:W-:Y:S01]  /*2610*/  HMMA.16816.F32.BF16 R44, R80, R46, RZ ;  /* 0x0000002e502c723c */ /* 0x000fe200000418ff */
[----:B------:R-:W-:Y:S01]  /*2620*/  LDSM.16.M88.4 R12, [R143+0x4800] ;  /* 0x004800008f0c783b */ /* 0x000fe20000000200 */
[----:B------:R-:W-:-:S02]  /*2630*/  ISETP.GE.AND P4, PT, R90, R123, PT ;  /* 0x0000007b5a00720c */ /* 0x000fc40003f86270 */
[-C--:B------:R-:W-:Y:S01]  /*2640*/  ISETP.GE.AND P3, PT, R92, R123.reuse, PT ;  /* 0x0000007b5c00720c */ /* 0x080fe20003f66270 */
[----:B------:R-:W-:Y:S01]  /*2650*/  LDSM.16.M88.4 R76, [R143+0x5000] ;  /* 0x005000008f4c783b */ /* 0x000fe20000000200 */
[----:B------:R-:W-:Y:S01]  /*2660*/  I2F R99, R92 ;  /* 0x0000005c00637306 */ /* 0x000fe20000201400 */
[C---:B------:R-:W-:Y:S01]  /*2670*/  IADD3 R108, R2.reuse, 0x29, RZ ;  /* 0x00000029026c7810 */ /* 0x040fe20007ffe0ff */
[----:B-1----:R-:W-:Y:S01]  /*2680*/  HMMA.16816.F32.BF16 R40, R80, R36, RZ ;  /* 0x000000245028723c */ /* 0x002fe200000418ff */
[----:B------:R-:W-:Y:S01]  /*2690*/  LDSM.16.M88.4 R72, [R143+0x5800] ;  /* 0x005800008f48783b */ /* 0x000fe20000000200 */
[C---:B------:R-:W-:Y:S02]  /*26a0*/  IADD3 R110, R2.reuse, 0x30, RZ ;  /* 0x00000030026e7810 */ /* 0x040fe40007ffe0ff */
[----:B------:R-:W-:Y:S01]  /*26b0*/  IADD3 R112, R2, 0x38, RZ ;  /* 0x0000003802707810 */ /* 0x000fe20007ffe0ff */
[----:B------:R-:W0:Y:S01]  /*26c0*/  LDGDEPBAR ;  /* 0x00000000000079af */ /* 0x000e220000000000 */
[----:B------:R-:W-:Y:S01]  /*26d0*/  I2F R111, R104 ;  /* 0x00000068006f7306 */ /* 0x000fe20000201400 */
[----:B------:R-:W-:Y:S01]  /*26e0*/  ISETP.GE.AND P6, PT, R88, R123, PT ;  /* 0x0000007b5800720c */ /* 0x000fe20003fc6270 */
[----:B--2---:R-:W-:Y:S01]  /*26f0*/  HMMA.16816.F32.BF16 R8, R60, R84, R8 ;  /* 0x000000543c08723c */ /* 0x004fe20000041808 */
[----:B------:R-:W-:-:S02]  /*2700*/  IADD3 R130, R2, 0x39, RZ ;  /* 0x0000003902827810 */ /* 0x000fc40007ffe0ff */
[----:B------:R-:W-:Y:S02]  /*2710*/  ISETP.GE.AND P1, PT, R94, R123, PT ;  /* 0x0000007b5e00720c */ /* 0x000fe40003f26270 */
[C---:B------:R-:W-:Y:S01]  /*2720*/  IADD3 R137, R147.reuse, 0x1800, RZ ;  /* 0x0000180093897810 */ /* 0x040fe20007ffe0ff */
[----:B------:R-:W-:Y:S01]  /*2730*/  I2F R105, R98 ;  /* 0x0000006200697306 */ /* 0x000fe20000201400 */
[----:B------:R-:W-:Y:S01]  /*2740*/  IADD3 R134, R147, 0x2800, RZ ;  /* 0x0000280093867810 */ /* 0x000fe20007ffe0ff */
[C---:B------:R-:W-:Y:S06]  /*2750*/  HMMA.16816.F32.BF16 R32, R80.reuse, R28, RZ ;  /* 0x0000001c5020723c */ /* 0x040fec00000418ff */
[----:B------:R-:W-:Y:S02]  /*2760*/  I2F R95, R88 ;  /* 0x00000058005f7306 */ /* 0x000fe40000201400 */
[C---:B------:R-:W-:Y:S06]  /*2770*/  HMMA.16816.F32.BF16 R36, R80.reuse, R38, RZ ;  /* 0x000000265024723c */ /* 0x040fec00000418ff */
[----:B------:R-:W-:Y:S02]  /*2780*/  I2F R107, R100 ;  /* 0x00000064006b7306 */ /* 0x000fe40000201400 */
[C---:B------:R-:W-:Y:S06]  /*2790*/  HMMA.16816.F32.BF16 R28, R80.reuse, R30, RZ ;  /* 0x0000001e501c723c */ /* 0x040fec00000418ff */
[----:B------:R-:W-:Y:S02]  /*27a0*/  I2F R113, R106 ;  /* 0x0000006a00717306 */ /* 0x000fe40000201400 */
[----:B------:R-:W-:Y:S06]  /*27b0*/  HMMA.16816.F32.BF16 R24, R80, R64, RZ ;  /* 0x000000405018723c */ /* 0x000fec00000418ff */
[----:B------:R-:W-:Y:S02]  /*27c0*/  I2F R101, R94 ;  /* 0x0000005e00657306 */ /* 0x000fe40000201400 */
[----:B------:R-:W-:Y:S01]  /*27d0*/  HMMA.16816.F32.BF16 R44, R60, R86, R44 ;  /* 0x000000563c2c723c */ /* 0x000fe2000004182c */
[----:B------:R-:W-:Y:S05]  /*27e0*/  LDSM.16.M88.4 R84, [R149+0x7000] ;  /* 0x007000009554783b */ /* 0x000fea0000000200 */
[----:B------:R-:W-:Y:S02]  /*27f0*/  I2F R115, R108 ;  /* 0x0000006c00737306 */ /* 0x000fe40000201400 */
[----:B------:R-:W-:Y:S01]  /*2800*/  HMMA.16816.F32.BF16 R80, R80, R66, RZ ;  /* 0x000000425050723c */ /* 0x000fe200000418ff */
[----:B------:R-:W1:Y:S05]  /*2810*/  LDSM.16.M88.4 R64, [R136] ;  /* 0x000000008840783b */ /* 0x000e6a0000000200 */
[----:B------:R-:W-:Y:S02]  /*2820*/  I2F R127, R110 ;  /* 0x0000006e007f7306 */ /* 0x000fe40000201400 */
[C---:B---3--:R-:W-:Y:S06]  /*2830*/  HMMA.16816.F32.BF16 R8, R20.reuse, R16, R8 ;  /* 0x000000101408723c */ /* 0x048fec0000041808 */
[----:B------:R-:W-:Y:S02]  /*2840*/  I2F R133, R112 ;  /* 0x0000007000857306 */ /* 0x000fe40000201400 */
[----:B------:R-:W-:Y:S01]  /*2850*/  HMMA.16816.F32.BF16 R44, R20, R18, R44 ;  /* 0x00000012142c723c */ /* 0x000fe2000004182c */
[----:B------:R-:W-:Y:S05]  /*2860*/  LDSM.16.M88.4 R16, [R147+0x2000] ;  /* 0x002000009310783b */ /* 0x000fea0000000200 */
[----:B------:R-:W-:Y:S02]  /*2870*/  I2F R135, R130 ;  /* 0x0000008200877306 */ /* 0x000fe40000201400 */
[C---:B----4-:R-:W-:Y:S08]  /*2880*/  HMMA.16816.F32.BF16 R40, R60.reuse, R56, R40 ;  /* 0x000000383c28723c */ /* 0x050ff00000041828 */
[C---:B------:R-:W-:Y:S01]  /*2890*/  HMMA.16816.F32.BF16 R36, R60.reuse, R58, R36 ;  /* 0x0000003a3c24723c */ /* 0x040fe20000041824 */
[----:B------:R-:W-:Y:S07]  /*28a0*/  LDSM.16.M88.4 R56, [R150+0x2000] ;  /* 0x002000009638783b */ /* 0x000fee0000000200 */
[C---:B------:R-:W-:Y:S08]  /*28b0*/  HMMA.16816.F32.BF16 R24, R60.reuse, R48, R24 ;  /* 0x000000303c18723c */ /* 0x040ff00000041818 */
[C---:B------:R-:W-:Y:S01]  /*28c0*/  HMMA.16816.F32.BF16 R80, R60.reuse, R50, R80 ;  /* 0x000000323c50723c */ /* 0x040fe20000041850 */
[----:B------:R-:W2:Y:S07]  /*28d0*/  LDSM.16.M88.4 R48, [R149+0x6000] ;  /* 0x006000009530783b */ /* 0x000eae0000000200 */
[C---:B-----5:R-:W-:Y:S08]  /*28e0*/  HMMA.16816.F32.BF16 R32, R60.reuse, R52, R32 ;  /* 0x000000343c20723c */ /* 0x060ff00000041820 */
[----:B------:R-:W-:Y:S01]  /*28f0*/  HMMA.16816.F32.BF16 R28, R60, R54, R28 ;  /* 0x000000363c1c723c */ /* 0x000fe2000004181c */
[----:B------:R-:W3:Y:S04]  /*2900*/  LDSM.16.M88.4 R52, [R136+0x800] ;  /* 0x000800008834783b */ /* 0x000ee80000000200 */
[----:B------:R-:W-:Y:S03]  /*2910*/  LDSM.16.M88.4 R60, [R149+0x6800] ;  /* 0x00680000953c783b */ /* 0x000fe60000000200 */
[C---:B-1----:R-:W-:Y:S08]  /*2920*/  HMMA.16816.F32.BF16 R8, R68.reuse, R64, R8 ;  /* 0x000000404408723c */ /* 0x042ff00000041808 */
[----:B------:R-:W-:Y:S08]  /*2930*/  HMMA.16816.F32.BF16 R44, R68, R66, R44 ;  /* 0x00000042442c723c */ /* 0x000ff0000004182c */
[C---:B------:R-:W-:Y:S08]  /*2940*/  HMMA.16816.F32.BF16 R40, R20.reuse, R12, R40 ;  /* 0x0000000c1428723c */ /* 0x040ff00000041828 */
[C---:B------:R-:W-:Y:S01]  /*2950*/  HMMA.16816.F32.BF16 R36, R20.reuse, R14, R36 ;  /* 0x0000000e1424723c */ /* 0x040fe20000041824 */
[----:B------:R-:W1:Y:S07]  /*2960*/  LDSM.16.M88.4 R12, [R148+0x2000] ;  /* 0x00200000940c783b */ /* 0x000e6e0000000200 */
[C---:B------:R-:W-:Y:S08]  /*2970*/  HMMA.16816.F32.BF16 R32, R20.reuse, R76, R32 ;  /* 0x0000004c1420723c */ /* 0x040ff00000041820 */
[C---:B------:R-:W-:Y:S08]  /*2980*/  HMMA.16816.F32.BF16 R28, R20.reuse, R78, R28 ;  /* 0x0000004e141c723c */ /* 0x040ff0000004181c */
[C---:B------:R-:W-:Y:S08]  /*2990*/  HMMA.16816.F32.BF16 R24, R20.reuse, R72, R24 ;  /* 0x000000481418723c */ /* 0x040ff00000041818 */
[----:B------:R-:W-:Y:S01]  /*29a0*/  HMMA.16816.F32.BF16 R80, R20, R74, R80 ;  /* 0x0000004a1450723c */ /* 0x000fe20000041850 */
[----:B------:R-:W4:Y:S04]  /*29b0*/  LDSM.16.M88.4 R20, [R136+0x1000] ;  /* 0x001000008814783b */ /* 0x000f280000000200 */
[----:B------:R-:W-:Y:S03]  /*29c0*/  LDSM.16.M88.4 R72, [R136+0x2000] ;  /* 0x002000008848783b */ /* 0x000fe60000000200 */
[C---:B--2---:R-:W-:Y:S08]  /*29d0*/  HMMA.16816.F32.BF16 R8, R56.reuse, R48, R8 ;  /* 0x000000303808723c */ /* 0x044ff00000041808 */
[----:B------:R-:W-:Y:S01]  /*29e0*/  HMMA.16816.F32.BF16 R44, R56, R50, R44 ;  /* 0x00000032382c723c */ /* 0x000fe2000004182c */
[----:B------:R-:W-:Y:S07]  /*29f0*/  LDSM.16.M88.4 R48, [R147+0x2800] ;  /* 0x002800009330783b */ /* 0x000fee0000000200 */
[C---:B---3--:R-:W-:Y:S08]  /*2a00*/  HMMA.16816.F32.BF16 R40, R68.reuse, R52, R40 ;  /* 0x000000344428723c */ /* 0x048ff00000041828 */
[----:B------:R-:W-:Y:S01]  /*2a10*/  HMMA.16816.F32.BF16 R64, R68, R54, R36 ;  /* 0x000000364440723c */ /* 0x000fe20000041824 */
[----:B------:R-:W-:Y:S04]  /*2a20*/  LDSM.16.M88.4 R36, [R146+0x2000] ;  /* 0x002000009224783b */ /* 0x000fe80000000200 */
[----:B------:R-:W2:Y:S03]  /*2a30*/  LDSM.16.M88.4 R52, [R143+0x6000] ;  /* 0x006000008f34783b */ /* 0x000ea60000000200 */
[C---:B-1----:R-:W-:Y:S08]  /*2a40*/  HMMA.16816.F32.BF16 R8, R12.reuse, R16, R8 ;  /* 0x000000100c08723c */ /* 0x042ff00000041808 */
[----:B------:R-:W-:Y:S01]  /*2a50*/  HMMA.16816.F32.BF16 R44, R12, R18, R44 ;  /* 0x000000120c2c723c */ /* 0x000fe2000004182c */
[----:B------:R-:W-:Y:S07]  /*2a60*/  LDSM.16.M88.4 R16, [R143+0x6800] ;  /* 0x006800008f10783b */ /* 0x000fee0000000200 */
[----:B----4-:R-:W-:Y:S01]  /*2a70*/  HMMA.16816.F32.BF16 R76, R68, R20, R32 ;  /* 0x00000014444c723c */ /* 0x010fe20000041820 */
[----:B------:R-:W1:Y:S07]  /*2a80*/  LDSM.16.M88.4 R32, [R145+0x2000] ;  /* 0x002000009120783b */ /* 0x000e6e0000000200 */
[C---:B------:R-:W-:Y:S08]  /*2a90*/  HMMA.16816.F32.BF16 R40, R56.reuse, R60, R40 ;  /* 0x0000003c3828723c */ /* 0x040ff00000041828 */
[----:B------:R-:W-:Y:S01]  /*2aa0*/  HMMA.16816.F32.BF16 R64, R56, R62, R64 ;  /* 0x0000003e3840723c */ /* 0x000fe20000041840 */
[----:B------:R-:W-:Y:S07]  /*2ab0*/  LDSM.16.M88.4 R60, [R136+0x2800] ;  /* 0x00280000883c783b */ /* 0x000fee0000000200 */
[C---:B--2---:R-:W-:Y:S08]  /*2ac0*/  HMMA.16816.F32.BF16 R8, R36.reuse, R52, R8 ;  /* 0x000000342408723c */ /* 0x044ff00000041808 */
[----:B------:R-:W-:Y:S01]  /*2ad0*/  HMMA.16816.F32.BF16 R44, R36, R54, R44 ;  /* 0x00000036242c723c */ /* 0x000fe2000004182c */
[----:B------:R-:W2:Y:S07]  /*2ae0*/  LDSM.16.M88.4 R52, [R147+0x3000] ;  /* 0x003000009334783b */ /* 0x000eae0000000200 */
[----:B------:R-:W-:Y:S07]  /*2af0*/  HMMA.16816.F32.BF16 R76, R56, R84, R76 ;  /* 0x00000054384c723c */ /* 0x000fee000004184c */
[----:B------:R-:W-:Y:S01]  /*2b00*/  IADD3 R84, R2, 0x31, RZ ;  /* 0x0000003102547810 */ /* 0x000fe20007ffe0ff */
[----:B------:R-:W-:Y:S03]  /*2b10*/  HMMA.16816.F32.BF16 R40, R12, R48, R40 ;  /* 0x000000300c28723c */ /* 0x000fe60000041828 */
[----:B------:R-:W-:Y:S05]  /*2b20*/  I2F R85, R84 ;  /* 0x0000005400557306 */ /* 0x000fea0000201400 */
[----:B-1----:R-:W-:Y:S08]  /*2b30*/  HMMA.16816.F32.BF16 R8, R32, R72, R8 ;  /* 0x000000482008723c */ /* 0x002ff00000041808 */
[----:B------:R-:W-:Y:S01]  /*2b40*/  HMMA.16816.F32.BF16 R64, R12, R50, R64 ;  /* 0x000000320c40723c */ /* 0x000fe20000041840 */
[----:B------:R-:W1:Y:S07]  /*2b50*/  LDSM.16.M88.4 R48, [R136+0x1800] ;  /* 0x001800008830783b */ /* 0x000e6e0000000200 */
[----:B------:R-:W-:Y:S08]  /*2b60*/  HMMA.16816.F32.BF16 R40, R36, R16, R40 ;  /* 0x000000102428723c */ /* 0x000ff00000041828 */
[----:B--2---:R-:W-:Y:S01]  /*2b70*/  HMMA.16816.F32.BF16 R76, R12, R52, R76 ;  /* 0x000000340c4c723c */ /* 0x004fe2000004184c */
[----:B------:R-:W-:-:S02]  /*2b80*/  FMUL.FTZ R132, R8, c[0x0][0x2ec] ;  /* 0x0000bb0008847a20 */ /* 0x000fc40000410000 */
[----:B------:R-:W-:-:S04]  /*2b90*/  FMUL.FTZ R114, R9, c[0x0][0x2ec] ;  /* 0x0000bb0009727a20 */ /* 0x000fc80000410000 */
[----:B------:R-:W-:Y:S01]  /*2ba0*/  FMUL.FTZ R52, R10, c[0x0][0x2ec] ;  /* 0x0000bb000a347a20 */ /* 0x000fe20000410000 */
[----:B------:R-:W-:Y:S01]  /*2bb0*/  HMMA.16816.F32.BF16 R28, R68, R22, R28 ;  /* 0x00000016441c723c */ /* 0x000fe2000004181c */
[----:B------:R-:W-:Y:S01]  /*2bc0*/  FMUL.FTZ R53, R11, c[0x0][0x2ec] ;  /* 0x0000bb000b357a20 */ /* 0x000fe20000410000 */
[----:B------:R-:W-:Y:S01]  /*2bd0*/  LDSM.16.M88.4 R20, [R147+0x3800] ;  /* 0x003800009314783b */ /* 0x000fe20000000200 */
[----:B------:R-:W-:Y:S03]  /*2be0*/  MUFU.TANH R114, R114 ;  /* 0x0000007200727308 */ /* 0x000fe60000002400 */
[----:B------:R-:W2:Y:S02]  /*2bf0*/  LDSM.16.M88.4 R8, [R149+0x7800] ;  /* 0x007800009508783b */ /* 0x000ea40000000200 */
[C---:B------:R-:W-:Y:S02]  /*2c00*/  HMMA.16816.F32.BF16 R44, R32.reuse, R74, R44 ;  /* 0x0000004a202c723c */ /* 0x040fe4000004182c */
[----:B------:R-:W3:Y:S01]  /*2c10*/  LDSM.16.M88.4 R72, [R143+0x7000] ;  /* 0x007000008f48783b */ /* 0x000ee20000000200 */
[----:B------:R-:W4:Y:S05]  /*2c20*/  MUFU.TANH R53, R53 ;  /* 0x0000003500357308 */ /* 0x000f2a0000002400 */
[----:B------:R-:W-:Y:S03]  /*2c30*/  HMMA.16816.F32.BF16 R40, R32, R60, R40 ;  /* 0x0000003c2028723c */ /* 0x000fe60000041828 */
[----:B------:R-:W-:Y:S05]  /*2c40*/  MUFU.TANH R132, R132 ;  /* 0x0000008400847308 */ /* 0x000fea0000002400 */
[----:B-1----:R-:W-:Y:S01]  /*2c50*/  HMMA.16816.F32.BF16 R24, R68, R48, R24 ;  /* 0x000000304418723c */ /* 0x002fe20000041818 */
[----:B----4-:R-:W-:-:S02]  /*2c60*/  FFMA.FTZ R53, R95, R0, R53 ;  /* 0x000000005f357223 */ /* 0x010fc40000010035 */
[----:B------:R-:W1:Y:S05]  /*2c70*/  MUFU.TANH R52, R52 ;  /* 0x0000003400347308 */ /* 0x000e6a0000002400 */
[----:B------:R-:W-:Y:S01]  /*2c80*/  HMMA.16816.F32.BF16 R80, R68, R50, R80 ;  /* 0x000000324450723c */ /* 0x000fe20000041850 */
[----:B------:R-:W-:Y:S02]  /*2c90*/  FMUL.FTZ R60, R44, c[0x0][0x2ec] ;  /* 0x0000bb002c3c7a20 */ /* 0x000fe40000410000 */
[----:B------:R-:W-:Y:S02]  /*2ca0*/  FMUL.FTZ R44, R45, c[0x0][0x2ec] ;  /* 0x0000bb002d2c7a20 */ /* 0x000fe40000410000 */
[----:B------:R-:W-:-:S02]  /*2cb0*/  FMUL.FTZ R45, R46, c[0x0][0x2ec] ;  /* 0x0000bb002e2d7a20 */ /* 0x000fc40000410000 */
[----:B------:R-:W-:Y:S01]  /*2cc0*/  FMUL.FTZ R46, R47, c[0x0][0x2ec] ;  /* 0x0000bb002f2e7a20 */ /* 0x000fe20000410000 */
[C---:B------:R-:W-:Y:S01]  /*2cd0*/  HMMA.16816.F32.BF16 R28, R56.reuse, R86, R28 ;  /* 0x00000056381c723c */ /* 0x040fe2000004181c */
[----:B------:R-:W-:Y:S01]  /*2ce0*/  FMUL.FTZ R47, R40, c[0x0][0x2ec] ;  /* 0x0000bb00282f7a20 */ /* 0x000fe20000410000 */
[----:B------:R-:W4:Y:S01]  /*2cf0*/  MUFU.TANH R60, R60 ;  /* 0x0000003c003c7308 */ /* 0x000f220000002400 */
[----:B------:R-:W-:Y:S02]  /*2d00*/  FMUL.FTZ R48, R41, c[0x0][0x2ec] ;  /* 0x0000bb0029307a20 */ /* 0x000fe40000410000 */
[----:B------:R-:W-:Y:S02]  /*2d10*/  FMUL.FTZ R49, R42, c[0x0][0x2ec] ;  /* 0x0000bb002a317a20 */ /* 0x000fe40000410000 */
[----:B------:R-:W-:Y:S01]  /*2d20*/  FMUL.FTZ R50, R43, c[0x0][0x2ec] ;  /* 0x0000bb002b327a20 */ /* 0x000fe20000410000 */
[----:B--2---:R-:W-:Y:S01]  /*2d30*/  HMMA.16816.F32.BF16 R24, R56, R8, R24 ;  /* 0x000000083818723c */ /* 0x004fe20000041818 */
[----:B------:R-:W2:Y:S01]  /*2d40*/  LDSM.16.M88.4 R40, [R143+0x7800] ;  /* 0x007800008f28783b */ /* 0x000ea20000000200 */
[----:B------:R-:W-:Y:S01]  /*2d50*/  MUFU.TANH R44, R44 ;  /* 0x0000002c002c7308 */ /* 0x000fe20000002400 */
[----:B-1----:R-:W-:-:S05]  /*2d60*/  FFMA.FTZ R52, R93, R0, R52 ;  /* 0x000000005d347223 */ /* 0x002fca0000010034 */
[----:B------:R-:W-:Y:S01]  /*2d70*/  HMMA.16816.F32.BF16 R64, R36, R18, R64 ;  /* 0x000000122440723c */ /* 0x000fe20000041840 */
[----:B------:R-:W1:Y:S01]  /*2d80*/  LDSM.16.M88.4 R16, [R136+0x3000] ;  /* 0x003000008810783b */ /* 0x000e620000000200 */
[----:B------:R-:W5:Y:S01]  /*2d90*/  MUFU.TANH R50, R50 ;  /* 0x0000003200327308 */ /* 0x000f620000002400 */
[----:B----4-:R-:W-:-:S05]  /*2da0*/  FFMA.FTZ R60, R97, R0, R60 ;  /* 0x00000000613c7223 */ /* 0x010fca000001003c */
[----:B------:R-:W-:Y:S01]  /*2db0*/  HMMA.16816.F32.BF16 R80, R56, R10, R80 ;  /* 0x0000000a3850723c */ /* 0x000fe20000041850 */
[----:B------:R-:W4:Y:S01]  /*2dc0*/  LDSM.16.M88.4 R8, [R136+0x3800] ;  /* 0x003800008808783b */ /* 0x000f220000000200 */
[----:B------:R-:W-:Y:S01]  /*2dd0*/  MUFU.TANH R45, R45 ;  /* 0x0000002d002d7308 */ /* 0x000fe20000002400 */
[----:B------:R-:W-:-:S05]  /*2de0*/  DEPBAR.LE SB0, 0x0 ;  /* 0x000080000000791a */ /* 0x000fca0000000000 */
[----:B------:R-:W-:Y:S02]  /*2df0*/  HMMA.16816.F32.BF16 R28, R12, R54, R28 ;  /* 0x000000360c1c723c */ /* 0x000fe4000004181c */
[----:B------:R-:W2:Y:S01]  /*2e00*/  MUFU.TANH R46, R46 ;  /* 0x0000002e002e7308 */ /* 0x000ea20000002400 */
[----:B-----5:R-:W-:-:S05]  /*2e10*/  FFMA.FTZ R50, R103, R0, R50 ;  /* 0x0000000067327223 */ /* 0x020fca0000010032 */
[----:B------:R-:W-:Y:S02]  /*2e20*/  HMMA.16816.F32.BF16 R24, R12, R20, R24 ;  /* 0x000000140c18723c */ /* 0x000fe40000041818 */
[----:B------:R-:W-:Y:S06]  /*2e30*/  MUFU.TANH R47, R47 ;  /* 0x0000002f002f7308 */ /* 0x000fec0000002400 */
[----:B---3--:R-:W-:Y:S02]  /*2e40*/  HMMA.16816.F32.BF16 R76, R36, R72, R76 ;  /* 0x00000048244c723c */ /* 0x008fe4000004184c */
[----:B------:R-:W3:Y:S01]  /*2e50*/  MUFU.TANH R48, R48 ;  /* 0x0000003000307308 */ /* 0x000ee20000002400 */
[----:B--2---:R-:W-:-:S05]  /*2e60*/  FFMA.FTZ R46, R99, R0, R46 ;  /* 0x00000000632e7223 */ /* 0x004fca000001002e */
[----:B------:R-:W-:Y:S02]  /*2e70*/  HMMA.16816.F32.BF16 R80, R12, R22, R80 ;  /* 0x000000160c50723c */ /* 0x000fe40000041850 */
[----:B------:R-:W2:Y:S05]  /*2e80*/  MUFU.TANH R49, R49 ;  /* 0x0000003100317308 */ /* 0x000eaa0000002400 */
[-C--:B------:R-:W-:Y:S01]  /*2e90*/  FFMA.FTZ R22, R99, R0.reuse, R44 ;  /* 0x0000000063167223 */ /* 0x080fe2000001002c */
[----:B------:R-:W-:Y:S01]  /*2ea0*/  HMMA.16816.F32.BF16 R28, R36, R74, R28 ;  /* 0x0000004a241c723c */ /* 0x000fe2000004181c */
[-C--:B------:R-:W-:Y:S02]  /*2eb0*/  FFMA.FTZ R15, R97, R0.reuse, R45 ;  /* 0x00000000610f7223 */ /* 0x080fe4000001002d */
[----:B---3--:R-:W-:Y:S01]  /*2ec0*/  FFMA.FTZ R12, R103, R0, R48 ;  /* 0x00000000670c7223 */ /* 0x008fe20000010030 */
[----:B------:R-:W-:-:S04]  /*2ed0*/  FSEL R22, R22, -INF , !P3 ;  /* 0xff80000016167808 */ /* 0x000fc80005800000 */
[----:B------:R-:W-:Y:S01]  /*2ee0*/  HMMA.16816.F32.BF16 R24, R36, R40, R24 ;  /* 0x000000282418723c */ /* 0x000fe20000041818 */
[----:B--2---:R-:W-:-:S06]  /*2ef0*/  FFMA.FTZ R13, R101, R0, R49 ;  /* 0x00000000650d7223 */ /* 0x004fcc0000010031 */
[----:B------:R-:W-:Y:S01]  /*2f00*/  IADD3 R40, R6, 0x8, RZ ;  /* 0x0000000806287810 */ /* 0x000fe20007ffe0ff */
[----:B-1----:R-:W-:Y:S01]  /*2f10*/  HMMA.16816.F32.BF16 R76, R32, R16, R76 ;  /* 0x00000010204c723c */ /* 0x002fe2000004184c */
[----:B------:R-:W-:Y:S02]  /*2f20*/  FFMA.FTZ R6, R95, R0, R114 ;  /* 0x000000005f067223 */ /* 0x000fe40000010072 */
[----:B------:R-:W-:-:S03]  /*2f30*/  IMNMX R117, R40, R91, PT ;  /* 0x0000005b28757217 */ /* 0x000fc60003800200 */
[----:B------:R-:W-:Y:S02]  /*2f40*/  FSEL R6, R6, -INF , !P6 ;  /* 0xff80000006067808 */ /* 0x000fe40007000000 */
[----:B------:R-:W-:Y:S01]  /*2f50*/  HMMA.16816.F32.BF16 R64, R32, R62, R64 ;  /* 0x0000003e2040723c */ /* 0x000fe20000041840 */
[-C--:B------:R-:W-:Y:S02]  /*2f60*/  ISETP.GE.AND P0, PT, R90, R117.reuse, PT ;  /* 0x000000755a00720c */ /* 0x080fe40003f06270 */
[-C--:B------:R-:W-:Y:S02]  /*2f70*/  ISETP.GE.AND P3, PT, R98, R117.reuse, PT ;  /* 0x000000756200720c */ /* 0x080fe40003f66270 */
[----:B------:R-:W-:Y:S02]  /*2f80*/  FSEL R15, R15, -INF , !P0 ;  /* 0xff8000000f0f7808 */ /* 0x000fe40004000000 */
[----:B------:R-:W-:Y:S01]  /*2f90*/  ISETP.GE.AND P5, PT, R92, R117, PT ;  /* 0x000000755c00720c */ /* 0x000fe20003fa6270 */
[----:B------:R-:W-:Y:S01]  /*2fa0*/  HMMA.16816.F32.BF16 R80, R36, R42, R80 ;  /* 0x0000002a2450723c */ /* 0x000fe20000041850 */
[----:B------:R-:W-:-:S02]  /*2fb0*/  ISETP.GE.AND P0, PT, R98, R123, PT ;  /* 0x0000007b6200720c */ /* 0x000fc40003f06270 */
[-C--:B------:R-:W-:Y:S02]  /*2fc0*/  ISETP.GE.AND P2, PT, R88, R117.reuse, PT ;  /* 0x000000755800720c */ /* 0x080fe40003f46270 */
[-C--:B------:R-:W-:Y:S02]  /*2fd0*/  ISETP.GE.AND P6, PT, R94, R117.reuse, PT ;  /* 0x000000755e00720c */ /* 0x080fe40003fc6270 */
[----:B------:R-:W-:Y:S01]  /*2fe0*/  FFMA.FTZ R36, R101, R0, R47 ;  /* 0x0000000065247223 */ /* 0x000fe2000001002f */
[C---:B------:R-:W-:Y:S01]  /*2ff0*/  HMMA.16816.F32.BF16 R28, R32.reuse, R18, R28 ;  /* 0x00000012201c723c */ /* 0x040fe2000004181c */
[----:B------:R-:W-:Y:S01]  /*3000*/  FMUL.FTZ R14, R79, c[0x0][0x2ec] ;  /* 0x0000bb004f0e7a20 */ /* 0x000fe20000410000 */
[----:B------:R-:W-:Y:S01]  /*3010*/  FSEL R13, R13, -INF , !P6 ;  /* 0xff8000000d0d7808 */ /* 0x000fe20007000000 */
[----:B------:R-:W-:Y:S01]  /*3020*/  FMUL.FTZ R51, R76, c[0x0][0x2ec] ;  /* 0x0000bb004c337a20 */ /* 0x000fe20000410000 */
[----:B------:R-:W-:Y:S02]  /*3030*/  FSEL R36, R36, -INF , !P1 ;  /* 0xff80000024247808 */ /* 0x000fe40004800000 */
[----:B------:R-:W-:Y:S01]  /*3040*/  ISETP.GE.AND P1, PT, R100, R117, PT ;  /* 0x000000756400720c */ /* 0x000fe20003f26270 */
[----:B------:R-:W-:Y:S01]  /*3050*/  FMUL.FTZ R19, R78, c[0x0][0x2ec] ;  /* 0x0000bb004e137a20 */ /* 0x000fe20000410000 */
[----:B----4-:R-:W-:Y:S01]  /*3060*/  HMMA.16816.F32.BF16 R24, R32, R8, R24 ;  /* 0x000000082018723c */ /* 0x010fe20000041818 */
[----:B------:R-:W-:Y:S01]  /*3070*/  FMUL.FTZ R18, R77, c[0x0][0x2ec] ;  /* 0x0000bb004d127a20 */ /* 0x000fe20000410000 */
[----:B------:R-:W-:Y:S01]  /*3080*/  MUFU.TANH R14, R14 ;  /* 0x0000000e000e7308 */ /* 0x000fe20000002400 */
[----:B------:R-:W-:Y:S01]  /*3090*/  FMUL.FTZ R20, R66, c[0x0][0x2ec] ;  /* 0x0000bb0042147a20 */ /* 0x000fe20000410000 */
[----:B------:R-:W-:Y:S01]  /*30a0*/  ISETP.GE.AND P6, PT, R102, R123, PT ;  /* 0x0000007b6600720c */ /* 0x000fe20003fc6270 */
[----:B------:R-:W-:-:S02]  /*30b0*/  FMUL.FTZ R16, R64, c[0x0][0x2ec] ;  /* 0x0000bb0040107a20 */ /* 0x000fc40000410000 */
[----:B------:R-:W-:Y:S01]  /*30c0*/  FMUL.FTZ R17, R65, c[0x0][0x2ec] ;  /* 0x0000bb0041117a20 */ /* 0x000fe20000410000 */
[----:B------:R-:W-:Y:S01]  /*30d0*/  HMMA.16816.F32.BF16 R80, R32, R10, R80 ;  /* 0x0000000a2050723c */ /* 0x000fe20000041850 */
[----:B------:R-:W-:Y:S01]  /*30e0*/  FMUL.FTZ R21, R67, c[0x0][0x2ec] ;  /* 0x0000bb0043157a20 */ /* 0x000fe20000410000 */
[----:B------:R-:W1:Y:S01]  /*30f0*/  MUFU.TANH R19, R19 ;  /* 0x0000001300137308 */ /* 0x000e620000002400 */
[----:B------:R-:W-:Y:S02]  /*3100*/  FSEL R8, R60, -INF , !P4 ;  /* 0xff8000003c087808 */ /* 0x000fe40006000000 */
[----:B------:R-:W-:Y:S02]  /*3110*/  ISETP.GE.AND P4, PT, R96, R117, PT ;  /* 0x000000756000720c */ /* 0x000fe40003f86270 */
[----:B------:R-:W-:Y:S01]  /*3120*/  FSEL R9, R53, -INF , !P2 ;  /* 0xff80000035097808 */ /* 0x000fe20005000000 */
[----:B------:R-:W-:Y:S01]  /*3130*/  FMUL.FTZ R28, R28, c[0x0][0x2ec] ;  /* 0x0000bb001c1c7a20 */ /* 0x000fe20000410000 */
[----:B------:R-:W-:Y:S01]  /*3140*/  FSEL R11, R50, -INF , !P4 ;  /* 0xff800000320b7808 */ /* 0x000fe20006000000 */
[----:B------:R-:W2:Y:S01]  /*3150*/  MUFU.TANH R18, R18 ;  /* 0x0000001200127308 */ /* 0x000ea20000002400 */
[----:B------:R-:W-:Y:S01]  /*3160*/  FMUL.FTZ R30, R30, c[0x0][0x2ec] ;  /* 0x0000bb001e1e7a20 */ /* 0x000fe20000410000 */
[-C--:B------:R-:W-:Y:S01]  /*3170*/  ISETP.GE.AND P4, PT, R104, R123.reuse, PT ;  /* 0x0000007b6800720c */ /* 0x080fe20003f86270 */
[----:B------:R-:W-:Y:S01]  /*3180*/  FMUL.FTZ R29, R29, c[0x0][0x2ec] ;  /* 0x0000bb001d1d7a20 */ /* 0x000fe20000410000 */
[----:B------:R-:W-:Y:S01]  /*3190*/  ISETP.GE.AND P2, PT, R96, R123, PT ;  /* 0x0000007b6000720c */ /* 0x000fe20003f46270 */
[----:B------:R-:W-:-:S02]  /*31a0*/  FMUL.FTZ R31, R31, c[0x0][0x2ec] ;  /* 0x0000bb001f1f7a20 */ /* 0x000fc40000410000 */
[----:B------:R-:W-:Y:S01]  /*31b0*/  FMUL.FTZ R27, R27, c[0x0][0x2ec] ;  /* 0x0000bb001b1b7a20 */ /* 0x000fe20000410000 */
[----:B------:R-:W3:Y:S01]  /*31c0*/  MUFU.TANH R20, R20 ;  /* 0x0000001400147308 */ /* 0x000ee20000002400 */
[-C--:B-1----:R-:W-:Y:S01]  /*31d0*/  FFMA.FTZ R125, R109, R0.reuse, R19 ;  /* 0x000000006d7d7223 */ /* 0x082fe20000010013 */
[----:B------:R-:W-:Y:S01]  /*31e0*/  FSEL R12, R12, -INF , !P2 ;  /* 0xff8000000c0c7808 */ /* 0x000fe20005000000 */
[----:B------:R-:W-:Y:S01]  /*31f0*/  FMUL.FTZ R24, R24, c[0x0][0x2ec] ;  /* 0x0000bb0018187a20 */ /* 0x000fe20000410000 */
[----:B------:R-:W-:Y:S01]  /*3200*/  ISETP.GE.AND P2, PT, R102, R117, PT ;  /* 0x000000756600720c */ /* 0x000fe20003f46270 */
[----:B------:R-:W-:Y:S02]  /*3210*/  FMUL.FTZ R25, R25, c[0x0][0x2ec] ;  /* 0x0000bb0019197a20 */ /* 0x000fe40000410000 */
[----:B------:R-:W-:Y:S01]  /*3220*/  FMUL.FTZ R26, R26, c[0x0][0x2ec] ;  /* 0x0000bb001a1a7a20 */ /* 0x000fe20000410000 */
[----:B------:R-:W1:Y:S01]  /*3230*/  MUFU.TANH R16, R16 ;  /* 0x0000001000107308 */ /* 0x000e620000002400 */
[-C--:B--2---:R-:W-:Y:S01]  /*3240*/  FFMA.FTZ R18, R111, R0.reuse, R18 ;  /* 0x000000006f127223 */ /* 0x084fe20000010012 */
[----:B------:R-:W-:Y:S01]  /*3250*/  FSEL R125, R125, -INF , !P2 ;  /* 0xff8000007d7d7808 */ /* 0x000fe20005000000 */
[-C--:B------:R-:W-:Y:S01]  /*3260*/  FFMA.FTZ R131, R111, R0.reuse, R14 ;  /* 0x000000006f837223 */ /* 0x080fe2000001000e */
[----:B------:R-:W-:Y:S01]  /*3270*/  ISETP.GE.AND P2, PT, R110, R123, PT ;  /* 0x0000007b6e00720c */ /* 0x000fe20003f46270 */
[----:B------:R-:W-:Y:S01]  /*3280*/  FMUL.FTZ R14, R80, c[0x0][0x2ec] ;  /* 0x0000bb00500e7a20 */ /* 0x000fe20000410000 */
[----:B------:R-:W-:Y:S01]  /*3290*/  FSEL R128, R18, -INF , !P4 ;  /* 0xff80000012807808 */ /* 0x000fe20006000000 */
[----:B------:R-:W-:Y:S01]  /*32a0*/  FMUL.FTZ R18, R82, c[0x0][0x2ec] ;  /* 0x0000bb0052127a20 */ /* 0x000fe20000410000 */
[----:B------:R-:W2:Y:S01]  /*32b0*/  MUFU.TANH R17, R17 ;  /* 0x0000001100117308 */ /* 0x000ea20000002400 */
[----:B---3--:R-:W-:Y:S01]  /*32c0*/  FFMA.FTZ R23, R105, R0, R20 ;  /* 0x0000000069177223 */ /* 0x008fe20000010014 */
[----:B------:R-:W-:Y:S01]  /*32d0*/  ISETP.GE.AND P4, PT, R110, R117, PT ;  /* 0x000000756e00720c */ /* 0x000fe20003f86270 */
[----:B------:R-:W-:-:S03]  /*32e0*/  FMUL.FTZ R83, R83, c[0x0][0x2ec] ;  /* 0x0000bb0053537a20 */ /* 0x000fc60000410000 */
[----:B------:R-:W-:Y:S02]  /*32f0*/  FSEL R23, R23, -INF , !P3 ;  /* 0xff80000017177808 */ /* 0x000fe40005800000 */
[----:B------:R-:W3:Y:S01]  /*3300*/  MUFU.TANH R28, R28 ;  /* 0x0000001c001c7308 */ /* 0x000ee20000002400 */
[----:B-1----:R-:W-:Y:S01]  /*3310*/  FFMA.FTZ R16, R105, R0, R16 ;  /* 0x0000000069107223 */ /* 0x002fe20000010010 */
[----:B------:R-:W-:-:S04]  /*3320*/  ISETP.GE.AND P3, PT, R106, R123, PT ;  /* 0x0000007b6a00720c */ /* 0x000fc80003f66270 */
[----:B------:R-:W-:Y:S02]  /*3330*/  FSEL R16, R16, -INF , !P0 ;  /* 0xff80000010107808 */ /* 0x000fe40004000000 */
[----:B------:R-:W1:Y:S01]  /*3340*/  MUFU.TANH R19, R27 ;  /* 0x0000001b00137308 */ /* 0x000e620000002400 */
[----:B--2---:R-:W-:Y:S01]  /*3350*/  FFMA.FTZ R10, R107, R0, R17 ;  /* 0x000000006b0a7223 */ /* 0x004fe20000010011 */
[----:B------:R-:W-:-:S04]  /*3360*/  ISETP.GE.AND P0, PT, R104, R117, PT ;  /* 0x000000756800720c */ /* 0x000fc80003f06270 */
[----:B------:R-:W-:Y:S02]  /*3370*/  FSEL R131, R131, -INF , !P0 ;  /* 0xff80000083837808 */ /* 0x000fe40004000000 */
[----:B------:R-:W2:Y:S01]  /*3380*/  MUFU.TANH R21, R21 ;  /* 0x0000001500157308 */ /* 0x000ea20000002400 */
[----:B---3--:R-:W-:Y:S01]  /*3390*/  FFMA.FTZ R28, R113, R0, R28 ;  /* 0x00000000711c7223 */ /* 0x008fe2000001001c */
[----:B------:R-:W-:-:S04]  /*33a0*/  ISETP.GE.AND P0, PT, R84, R123, PT ;  /* 0x0000007b5400720c */ /* 0x000fc80003f06270 */
[----:B------:R-:W-:Y:S02]  /*33b0*/  FSEL R114, R28, -INF , !P3 ;  /* 0xff8000001c727808 */ /* 0x000fe40005800000 */
[----:B------:R-:W3:Y:S01]  /*33c0*/  MUFU.TANH R51, R51 ;  /* 0x0000003300337308 */ /* 0x000ee20000002400 */
[----:B-1----:R-:W-:Y:S01]  /*33d0*/  FFMA.FTZ R19, R85, R0, R19 ;  /* 0x0000000055137223 */ /* 0x002fe20000010013 */
[----:B------:R-:W-:-:S06]  /*33e0*/  ISETP.GE.AND P3, PT, R84, R117, PT ;  /* 0x000000755400720c */ /* 0x000fcc0003f66270 */
[----:B------:R1:W4:Y:S01]  /*33f0*/  MUFU.TANH R40, R29 ;  /* 0x0000001d00287308 */ /* 0x0003220000002400 */
[----:B--2---:R-:W-:-:S05]  /*3400*/  FFMA.FTZ R21, R107, R0, R21 ;  /* 0x000000006b157223 */ /* 0x004fca0000010015 */
[----:B------:R-:W-:Y:S02]  /*3410*/  FSEL R21, R21, -INF , !P1 ;  /* 0xff80000015157808 */ /* 0x000fe40004800000 */
[----:B------:R-:W2:Y:S01]  /*3420*/  MUFU.TANH R30, R30 ;  /* 0x0000001e001e7308 */ /* 0x000ea20000002400 */
[----:B---3--:R-:W-:Y:S01]  /*3430*/  FFMA.FTZ R51, R109, R0, R51 ;  /* 0x000000006d337223 */ /* 0x008fe20000010033 */
[----:B------:R-:W-:-:S04]  /*3440*/  ISETP.GE.AND P1, PT, R108, R123, PT ;  /* 0x0000007b6c00720c */ /* 0x000fc80003f26270 */
[----:B------:R-:W-:Y:S02]  /*3450*/  FSEL R124, R51, -INF , !P6 ;  /* 0xff800000337c7808 */ /* 0x000fe40007000000 */
[----:B------:R-:W3:Y:S01]  /*3460*/  MUFU.TANH R31, R31 ;  /* 0x0000001f001f7308 */ /* 0x000ee20000002400 */
[----:B-1----:R-:W-:Y:S01]  /*3470*/  FSEL R29, R46, -INF , !P5 ;  /* 0xff8000002e1d7808 */ /* 0x002fe20006800000 */
[-C--:B----4-:R-:W-:Y:S01]  /*3480*/  FFMA.FTZ R40, R115, R0.reuse, R40 ;  /* 0x0000000073287223 */ /* 0x090fe20000010028 */
[----:B------:R-:W-:Y:S02]  /*3490*/  ISETP.GE.AND P5, PT, R100, R123, PT ;  /* 0x0000007b6400720c */ /* 0x000fe40003fa6270 */
[-C--:B------:R-:W-:Y:S02]  /*34a0*/  ISETP.GE.AND P6, PT, R108, R117.reuse, PT ;  /* 0x000000756c00720c */ /* 0x080fe40003fc6270 */
[----:B------:R-:W-:Y:S01]  /*34b0*/  FSEL R10, R10, -INF , !P5 ;  /* 0xff8000000a0a7808 */ /* 0x000fe20006800000 */
[----:B------:R-:W1:Y:S01]  /*34c0*/  MUFU.TANH R24, R24 ;  /* 0x0000001800187308 */ /* 0x000e620000002400 */
[----:B------:R-:W-:Y:S01]  /*34d0*/  ISETP.GE.AND P5, PT, R106, R117, PT ;  /* 0x000000756a00720c */ /* 0x000fe20003fa6270 */
[----:B--2---:R-:W-:Y:S01]  /*34e0*/  FFMA.FTZ R30, R113, R0, R30 ;  /* 0x00000000711e7223 */ /* 0x004fe2000001001e */
[----:B------:R-:W-:-:S02]  /*34f0*/  FSEL R106, R19, -INF , !P3 ;  /* 0xff800000136a7808 */ /* 0x000fc40005800000 */
[----:B------:R-:W-:Y:S02]  /*3500*/  ISETP.GE.AND P3, PT, R116, 0x2, PT ;  /* 0x000000027400780c */ /* 0x000fe40003f66270 */
[----:B------:R-:W-:Y:S01]  /*3510*/  FSEL R129, R30, -INF , !P5 ;  /* 0xff8000001e817808 */ /* 0x000fe20006800000 */
[----:B------:R2:W4:Y:S01]  /*3520*/  MUFU.TANH R20, R25 ;  /* 0x0000001900147308 */ /* 0x0005220000002400 */
[-C--:B---3--:R-:W-:Y:S01]  /*3530*/  FFMA.FTZ R31, R115, R0.reuse, R31 ;  /* 0x00000000731f7223 */ /* 0x088fe2000001001f */
[----:B------:R-:W-:Y:S02]  /*3540*/  FSEL R126, R40, -INF , !P1 ;  /* 0xff800000287e7808 */ /* 0x000fe40004800000 */
[C---:B------:R-:W-:Y:S02]  /*3550*/  ISETP.GE.AND P5, PT, R112.reuse, R123, PT ;  /* 0x0000007b7000720c */ /* 0x040fe40003fa6270 */
[----:B------:R-:W-:Y:S02]  /*3560*/  ISETP.GE.AND P1, PT, R112, R117, PT ;  /* 0x000000757000720c */ /* 0x000fe40003f26270 */
[----:B------:R-:W3:Y:S01]  /*3570*/  MUFU.TANH R17, R26 ;  /* 0x0000001a00117308 */ /* 0x000ee20000002400 */
[----:B-1----:R-:W-:-:S05]  /*3580*/  FFMA.FTZ R24, R127, R0, R24 ;  /* 0x000000007f187223 */ /* 0x002fca0000010018 */
[----:B------:R-:W-:Y:S01]  /*3590*/  FSEL R112, R24, -INF , !P2 ;  /* 0xff80000018707808 */ /* 0x000fe20005000000 */
[----:B--2---:R-:W-:Y:S01]  /*35a0*/  FMUL.FTZ R25, R81, c[0x0][0x2ec] ;  /* 0x0000bb0051197a20 */ /* 0x004fe20000410000 */
[----:B------:R-:W1:Y:S01]  /*35b0*/  MUFU.TANH R14, R14 ;  /* 0x0000000e000e7308 */ /* 0x000e620000002400 */
[----:B----4-:R-:W-:Y:S01]  /*35c0*/  FFMA.FTZ R20, R85, R0, R20 ;  /* 0x0000000055147223 */ /* 0x010fe20000010014 */
[----:B------:R-:W-:Y:S01]  /*35d0*/  BAR.SYNC.DEFER_BLOCKING 0x0 ;  /* 0x0000000000007b1d */ /* 0x000fe20000010000 */
[----:B------:R-:W-:-:S03]  /*35e0*/  ISETP.GE.AND P2, PT, R2, R117, PT ;  /* 0x000000750200720c */ /* 0x000fc60003f46270 */
[----:B------:R-:W-:Y:S01]  /*35f0*/  FSEL R111, R20, -INF , !P0 ;  /* 0xff800000146f7808 */ /* 0x000fe20004000000 */
[-C--:B---3--:R-:W-:Y:S01]  /*3600*/  FFMA.FTZ R17, R127, R0.reuse, R17 ;  /* 0x000000007f117223 */ /* 0x088fe20000010011 */
[----:B------:R-:W2:Y:S01]  /*3610*/  MUFU.TANH R18, R18 ;  /* 0x0000001200127308 */ /* 0x000ea20000002400 */
[----:B------:R-:W-:Y:S02]  /*3620*/  FSEL R127, R31, -INF , !P6 ;  /* 0xff8000001f7f7808 */ /* 0x000fe40007000000 */
[-C--:B------:R-:W-:Y:S01]  /*3630*/  ISETP.GE.AND P6, PT, R2, R123.reuse, PT ;  /* 0x0000007b0200720c */ /* 0x080fe20003fc6270 */
[-C--:B------:R-:W-:Y:S01]  /*3640*/  FFMA.FTZ R2, R93, R0.reuse, R132 ;  /* 0x000000005d027223 */ /* 0x080fe20000010084 */
[----:B------:R-:W-:Y:S02]  /*3650*/  FSEL R107, R17, -INF , !P4 ;  /* 0xff800000116b7808 */ /* 0x000fe40006000000 */
[C---:B------:R-:W-:Y:S01]  /*3660*/  ISETP.GE.AND P4, PT, R130.reuse, R123, PT ;  /* 0x0000007b8200720c */ /* 0x040fe20003f86270 */
[----:B------:R-:W3:Y:S01]  /*3670*/  MUFU.TANH R25, R25 ;  /* 0x0000001900197308 */ /* 0x000ee20000002400 */
[----:B-1----:R-:W-:Y:S01]  /*3680*/  FFMA.FTZ R14, R133, R0, R14 ;  /* 0x00000000850e7223 */ /* 0x002fe2000001000e */
[----:B------:R-:W-:-:S02]  /*3690*/  ISETP.GE.AND P0, PT, R130, R117, PT ;  /* 0x000000758200720c */ /* 0x000fc40003f06270 */
[----:B------:R-:W-:Y:S02]  /*36a0*/  IADD3 R132, R147, 0x3800, RZ ;  /* 0x0000380093847810 */ /* 0x000fe40007ffe0ff */
[----:B------:R-:W-:Y:S02]  /*36b0*/  FSEL R110, R14, -INF , !P5 ;  /* 0xff8000000e6e7808 */ /* 0x000fe40006800000 */
[----:B------:R-:W1:Y:S01]  /*36c0*/  MUFU.TANH R104, R83 ;  /* 0x0000005300687308 */ /* 0x000e620000002400 */
[-C--:B--2---:R-:W-:Y:S01]  /*36d0*/  FFMA.FTZ R18, R133, R0.reuse, R18 ;  /* 0x0000000085127223 */ /* 0x084fe20000010012 */
[----:B------:R-:W-:Y:S02]  /*36e0*/  IADD3 R133, R147, 0x3000, RZ ;  /* 0x0000300093857810 */ /* 0x000fe40007ffe0ff */
[----:B------:R-:W-:Y:S02]  /*36f0*/  FSEL R14, R52, -INF , !P2 ;  /* 0xff800000340e7808 */ /* 0x000fe40005000000 */
[----:B------:R-:W-:Y:S01]  /*3700*/  FSEL R105, R18, -INF , !P1 ;  /* 0xff80000012697808 */ /* 0x000fe20004800000 */
[----:B---3--:R-:W-:Y:S01]  /*3710*/  FFMA.FTZ R25, R135, R0, R25 ;  /* 0x0000000087197223 */ /* 0x008fe20000010019 */
[----:B------:R-:W-:-:S04]  /*3720*/  FSEL R18, R2, -INF , !P6 ;  /* 0xff80000002127808 */ /* 0x000fc80007000000 */
[----:B------:R-:W-:Y:S01]  /*3730*/  FSEL R109, R25, -INF , !P4 ;  /* 0xff800000196d7808 */ /* 0x000fe20006000000 */
[----:B-1----:R-:W-:Y:S01]  /*3740*/  FFMA.FTZ R104, R135, R0, R104 ;  /* 0x0000000087687223 */ /* 0x002fe20000010068 */
[----:B------:R-:W-:-:S04]  /*3750*/  IADD3 R135, R147, 0x2000, RZ ;  /* 0x0000200093877810 */ /* 0x000fc80007ffe0ff */
        /* <DEDUP_REMOVED lines=74> */
.L_x_741:
[----:B------:R-:W-:Y:S05]  /*3c00*/  BSYNC B0 ;  /* 0x0000000000007941 */ /* 0x000fea0003800000 */
.L_x_740:
[----:B------:R-:W0:Y:S02]  /*3c10*/  LDGDEPBAR ;  /* 0x00000000000079af */ /* 0x000e240000000000 */
.L_x_739:
        /* <DEDUP_REMOVED lines=35> */
[----:B------:R-:W2:Y:S01]  /*3e50*/  SHFL.BFLY PT, R20, R19, 0x2, 0x1f ;  /* 0x0c401f0013147f89 */ /* 0x000ea200000e0000 */
[----:B------:R-:W-:Y:S02]  /*3e60*/  LEA R140, R5, R142, 0x1 ;  /* 0x0000008e058c7211 */ /* 0x000fe400078e08ff */
[----:B-1----:R-:W-:Y:S01]  /*3e70*/  FMNMX.FTZ R24, R104, R3, !PT ;  /* 0x0000000368187209 */ /* 0x002fe20007810000 */
[----:B------:R-:W-:Y:S04]  /*3e80*/  LDSM.16.MT88.4 R76, [R141+0x8000] ;  /* 0x008000008d4c783b */ /* 0x000fe80000004200 */
[----:B------:R-:W1:Y:S04]  /*3e90*/  SHFL.BFLY PT, R17, R24, 0x2, 0x1f ;  /* 0x0c401f0018117f89 */ /* 0x000e6800000e0000 */
[----:B------:R-:W-:Y:S04]  /*3ea0*/  LDSM.16.MT88.4 R68, [R140+0x8000] ;  /* 0x008000008c44783b */ /* 0x000fe80000004200 */
[----:B------:R-:W-:Y:S04]  /*3eb0*/  LDSM.16.MT88.4 R48, [R142+0xa000] ;  /* 0x00a000008e30783b */ /* 0x000fe80000004200 */
[----:B------:R-:W-:Y:S01]  /*3ec0*/  LDSM.16.MT88.4 R56, [R141+0xa000] ;  /* 0x00a000008d38783b */ /* 0x000fe20000004200 */
[----:B--2---:R-:W-:-:S05]  /*3ed0*/  FMNMX.FTZ R20, R19, R20, !PT ;  /* 0x0000001413147209 */ /* 0x004fca0007810000 */
[----:B------:R-:W2:Y:S01]  /*3ee0*/  SHFL.BFLY PT, R3, R20, 0x1, 0x1f ;  /* 0x0c201f0014037f89 */ /* 0x000ea200000e0000 */
[----:B-1----:R-:W-:-:S05]  /*3ef0*/  FMNMX.FTZ R17, R24, R17, !PT ;  /* 0x0000001118117209 */ /* 0x002fca0007810000 */
[----:B------:R-:W1:Y:S01]  /*3f00*/  SHFL.BFLY PT, R2, R17, 0x1, 0x1f ;  /* 0x0c201f0011027f89 */ /* 0x000e6200000e0000 */
[----:B--2---:R-:W-:-:S04]  /*3f10*/  FMNMX.FTZ R3, R20, R3, !PT ;  /* 0x0000000314037209 */ /* 0x004fc80007810000 */
[C---:B------:R-:W-:Y:S01]  /*3f20*/  FSETP.NEU.FTZ.AND P0, PT, R3.reuse, -INF , PT ;  /* 0xff8000000300780b */ /* 0x040fe20003f1d000 */
[----:B------:R-:W-:Y:S01]  /*3f30*/  FMUL.FTZ R113, R3, c[0x0][0x23c] ;  /* 0x00008f0003717a20 */ /* 0x000fe20000410000 */
[----:B-1----:R-:W-:-:S04]  /*3f40*/  FMNMX.FTZ R2, R17, R2, !PT ;  /* 0x0000000211027209 */ /* 0x002fc80007810000 */
        /* <DEDUP_REMOVED lines=13> */
[----:B------:R-:W1:Y:S01]  /*4020*/  MUFU.EX2 R100, R100 ;  /* 0x0000006400647308 */ /* 0x000e620000000800 */
[--C-:B------:R-:W-:Y:S02]  /*4030*/  FFMA.FTZ R24, R10, c[0x0][0x23c], -R113.reuse ;  /* 0x00008f000a187a23 */ /* 0x100fe40000010871 */
[----:B------:R-:W-:Y:S02]  /*4040*/  FFMA.FTZ R27, R11, c[0x0][0x23c], -R108 ;  /* 0x00008f000b1b7a23 */ /* 0x000fe4000001086c */
[----:B------:R-:W2:Y:S01]  /*4050*/  LDSM.16.MT88.4 R8, [R142+0x8800] ;  /* 0x008800008e08783b */ /* 0x000ea20000004200 */
[----:B------:R-:W-:-:S02]  /*4060*/  FFMA.FTZ R31, R36, c[0x0][0x23c], -R113 ;  /* 0x00008f00241f7a23 */ /* 0x000fc40000010871 */
[----:B------:R-:W-:Y:S01]  /*4070*/  MUFU.EX2 R35, R35 ;  /* 0x0000002300237308 */ /* 0x000fe20000000800 */
[--C-:B------:R-:W-:Y:S02]  /*4080*/  FFMA.FTZ R28, R12, c[0x0][0x23c], -R113.reuse ;  /* 0x00008f000c1c7a23 */ /* 0x100fe40000010871 */
[--C-:B------:R-:W-:Y:S02]  /*4090*/  FFMA.FTZ R29, R16, c[0x0][0x23c], -R113.reuse ;  /* 0x00008f00101d7a23 */ /* 0x100fe40000010871 */
[--C-:B------:R-:W-:Y:S01]  /*40a0*/  FFMA.FTZ R32, R13, c[0x0][0x23c], -R108.reuse ;  /* 0x00008f000d207a23 */ /* 0x100fe2000001086c */
[----:B------:R-:W-:Y:S01]  /*40b0*/  LDSM.16.MT88.4 R16, [R141+0x8800] ;  /* 0x008800008d10783b */ /* 0x000fe20000004200 */
[--C-:B------:R-:W-:Y:S01]  /*40c0*/  FFMA.FTZ R26, R23, c[0x0][0x23c], -R108.reuse ;  /* 0x00008f00171a7a23 */ /* 0x100fe2000001086c */
[----:B------:R-:W3:Y:S01]  /*40d0*/  MUFU.EX2 R30, R30 ;  /* 0x0000001e001e7308 */ /* 0x000ee20000000800 */
[----:B-1----:R-:W-:Y:S01]  /*40e0*/  F2FP.BF16.PACK_AB R64, R100, R101 ;  /* 0x000000656440723e */ /* 0x002fe200000010ff */
[----:B------:R-:W-:Y:S01]  /*40f0*/  FFMA.FTZ R25, R21, c[0x0][0x23c], -R108 ;  /* 0x00008f0015197a23 */ /* 0x000fe2000001086c */
[----:B------:R-:W1:Y:S01]  /*4100*/  LDSM.16.MT88.4 R12, [R144+0x8800] ;  /* 0x00880000900c783b */ /* 0x000e620000004200 */
[----:B------:R-:W-:-:S02]  /*4110*/  FFMA.FTZ R124, R124, c[0x0][0x23c], -R113 ;  /* 0x00008f007c7c7a23 */ /* 0x000fc40000010871 */
[--C-:B------:R-:W-:Y:S01]  /*4120*/  FFMA.FTZ R115, R128, c[0x0][0x23c], -R113.reuse ;  /* 0x00008f0080737a23 */ /* 0x100fe20000010871 */
[----:B------:R-:W-:Y:S01]  /*4130*/  LDSM.16.MT88.4 R20, [R140+0x8800] ;  /* 0x008800008c14783b */ /* 0x000fe20000004200 */
[----:B------:R-:W-:Y:S01]  /*4140*/  MUFU.EX2 R103, R103 ;  /* 0x0000006700677308 */ /* 0x000fe20000000800 */
[--C-:B------:R-:W-:Y:S02]  /*4150*/  FFMA.FTZ R114, R114, c[0x0][0x23c], -R113.reuse ;  /* 0x00008f0072727a23 */ /* 0x100fe40000010871 */
[----:B------:R-:W-:Y:S02]  /*4160*/  FFMA.FTZ R125, R125, c[0x0][0x23c], -R108 ;  /* 0x00008f007d7d7a23 */ /* 0x000fe4000001086c */
[--C-:B------:R-:W-:Y:S02]  /*4170*/  FFMA.FTZ R112, R112, c[0x0][0x23c], -R113.reuse ;  /* 0x00008f0070707a23 */ /* 0x100fe40000010871 */
[--C-:B------:R-:W-:Y:S01]  /*4180*/  FFMA.FTZ R111, R111, c[0x0][0x23c], -R113.reuse ;  /* 0x00008f006f6f7a23 */ /* 0x100fe20000010871 */
[----:B------:R-:W4:Y:S01]  /*4190*/  MUFU.EX2 R102, R102 ;  /* 0x0000006600667308 */ /* 0x000f220000000800 */
[----:B---3--:R-:W-:Y:S01]  /*41a0*/  F2FP.BF16.PACK_AB R66, R30, R35 ;  /* 0x000000231e42723e */ /* 0x008fe200000010ff */
[----:B------:R-:W-:-:S02]  /*41b0*/  FFMA.FTZ R110, R110, c[0x0][0x23c], -R113 ;  /* 0x00008f006e6e7a23 */ /* 0x000fc40000010871 */
[----:B------:R-:W-:Y:S02]  /*41c0*/  FFMA.FTZ R109, R109, c[0x0][0x23c], -R113 ;  /* 0x00008f006d6d7a23 */ /* 0x000fe40000010871 */
[--C-:B------:R-:W-:Y:S02]  /*41d0*/  FFMA.FTZ R107, R107, c[0x0][0x23c], -R108.reuse ;  /* 0x00008f006b6b7a23 */ /* 0x100fe4000001086c */
[----:B------:R-:W-:Y:S01]  /*41e0*/  MUFU.EX2 R34, R34 ;  /* 0x0000002200227308 */ /* 0x000fe20000000800 */
[--C-:B------:R-:W-:Y:S02]  /*41f0*/  FFMA.FTZ R106, R106, c[0x0][0x23c], -R108.reuse ;  /* 0x00008f006a6a7a23 */ /* 0x100fe4000001086c */
[--C-:B------:R-:W-:Y:S02]  /*4200*/  FFMA.FTZ R165, R104, c[0x0][0x23c], -R108.reuse ;  /* 0x00008f0068a57a23 */ /* 0x100fe4000001086c */
[----:B------:R-:W-:Y:S02]  /*4210*/  FFMA.FTZ R105, R105, c[0x0][0x23c], -R108 ;  /* 0x00008f0069697a23 */ /* 0x000fe4000001086c */
[----:B------:R-:W-:Y:S01]  /*4220*/  FADD.FTZ R100, R101, R100 ;  /* 0x0000006465647221 */ /* 0x000fe20000010000 */
[----:B------:R-:W3:Y:S01]  /*4230*/  MUFU.EX2 R33, R33 ;  /* 0x0000002100217308 */ /* 0x000ee20000000800 */
[----:B----4-:R-:W-:Y:S01]  /*4240*/  F2FP.BF16.PACK_AB R65, R102, R103 ;  /* 0x000000676641723e */ /* 0x010fe200000010ff */
[----:B------:R-:W-:-:S02]  /*4250*/  FADD.FTZ R103, R103, R102 ;  /* 0x0000006667677221 */ /* 0x000fc40000010000 */
[----:B------:R-:W-:-:S04]  /*4260*/  FADD.FTZ R35, R35, R100 ;  /* 0x0000006423237221 */ /* 0x000fc80000010000 */
[----:B------:R-:W-:Y:S01]  /*4270*/  MUFU.EX2 R31, R31 ;  /* 0x0000001f001f7308 */ /* 0x000fe20000000800 */
[----:B------:R-:W-:Y:S01]  /*4280*/  FADD.FTZ R30, R30, R35 ;  /* 0x000000231e1e7221 */ /* 0x000fe20000010000 */
[----:B---3--:R-:W-:-:S06]  /*4290*/  F2FP.BF16.PACK_AB R67, R33, R34 ;  /* 0x000000222143723e */ /* 0x008fcc00000010ff */
        /* <DEDUP_REMOVED lines=28> */
[----:B------:R-:W3:Y:S01]  /*4460*/  MUFU.EX2 R115, R115 ;  /* 0x0000007300737308 */ /* 0x000ee20000000800 */
[----:B------:R-:W-:-:S05]  /*4470*/  FADD.FTZ R26, R26, R27 ;  /* 0x0000001b1a1a7221 */ /* 0x000fca0000010000 */
[----:B------:R-:W-:Y:S01]  /*4480*/  HMMA.16816.F32.BF16 R72, R64, R68, RZ ;  /* 0x000000444048723c */ /* 0x000fe200000418ff */
[----:B------:R-:W-:Y:S01]  /*4490*/  FADD.FTZ R26, R25, R26 ;  /* 0x0000001a191a7221 */ /* 0x000fe20000010000 */
[----:B------:R-:W-:Y:S06]  /*44a0*/  MUFU.EX2 R114, R114 ;  /* 0x0000007200727308 */ /* 0x000fec0000000800 */
[C---:B--2---:R-:W-:Y:S02]  /*44b0*/  HMMA.16816.F32.BF16 R88, R4.reuse, R8, R88 ;  /* 0x000000080458723c */ /* 0x044fe40000041858 */
[----:B------:R-:W-:Y:S06]  /*44c0*/  MUFU.EX2 R125, R125 ;  /* 0x0000007d007d7308 */ /* 0x000fec0000000800 */
[C---:B------:R-:W-:Y:S01]  /*44d0*/  HMMA.16816.F32.BF16 R84, R4.reuse, R10, R84 ;  /* 0x0000000a0454723c */ /* 0x040fe20000041854 */
[----:B------:R-:W2:Y:S01]  /*44e0*/  LDSM.16.MT88.4 R8, [R144+0xa800] ;  /* 0x00a800009008783b */ /* 0x000ea20000004200 */
[----:B------:R-:W-:Y:S06]  /*44f0*/  MUFU.EX2 R112, R112 ;  /* 0x0000007000707308 */ /* 0x000fec0000000800 */
[C---:B-1----:R-:W-:Y:S02]  /*4500*/  HMMA.16816.F32.BF16 R96, R4.reuse, R12, R96 ;  /* 0x0000000c0460723c */ /* 0x042fe40000041860 */
[----:B------:R-:W-:Y:S06]  /*4510*/  MUFU.EX2 R111, R111 ;  /* 0x0000006f006f7308 */ /* 0x000fec0000000800 */
[----:B------:R-:W-:Y:S01]  /*4520*/  HMMA.16816.F32.BF16 R92, R4, R14, R92 ;  /* 0x0000000e045c723c */ /* 0x000fe2000004185c */
[----:B------:R-:W1:Y:S01]  /*4530*/  LDSM.16.MT88.4 R12, [R140+0xa000] ;  /* 0x00a000008c0c783b */ /* 0x000e620000004200 */
[----:B------:R-:W-:Y:S06]  /*4540*/  MUFU.EX2 R110, R110 ;  /* 0x0000006e006e7308 */ /* 0x000fec0000000800 */
[C---:B------:R-:W-:Y:S02]  /*4550*/  HMMA.16816.F32.BF16 R44, R64.reuse, R48, RZ ;  /* 0x00000030402c723c */ /* 0x040fe400000418ff */
[----:B------:R-:W-:Y:S06]  /*4560*/  MUFU.EX2 R109, R109 ;  /* 0x0000006d006d7308 */ /* 0x000fec0000000800 */
[C---:B------:R-:W-:Y:S02]  /*4570*/  HMMA.16816.F32.BF16 R52, R64.reuse, R56, RZ ;  /* 0x000000384034723c */ /* 0x040fe400000418ff */
[----:B------:R-:W-:Y:S06]  /*4580*/  MUFU.EX2 R107, R107 ;  /* 0x0000006b006b7308 */ /* 0x000fec0000000800 */
[----:B------:R-:W-:Y:S02]  /*4590*/  HMMA.16816.F32.BF16 R68, R64, R70, RZ ;  /* 0x000000464044723c */ /* 0x000fe400000418ff */
[----:B------:R-:W-:Y:S06]  /*45a0*/  MUFU.EX2 R106, R106 ;  /* 0x0000006a006a7308 */ /* 0x000fec0000000800 */
[C---:B--2---:R-:W-:Y:S02]  /*45b0*/  HMMA.16816.F32.BF16 R36, R4.reuse, R8, R36 ;  /* 0x000000080424723c */ /* 0x044fe40000041824 */
[----:B------:R-:W-:Y:S06]  /*45c0*/  MUFU.EX2 R104, R105 ;  /* 0x0000006900687308 */ /* 0x000fec0000000800 */
[----:B------:R-:W-:Y:S01]  /*45d0*/  HMMA.16816.F32.BF16 R40, R4, R10, R40 ;  /* 0x0000000a0428723c */ /* 0x000fe20000041828 */
[----:B------:R-:W2:Y:S01]  /*45e0*/  LDSM.16.MT88.4 R8, [R140+0xa800] ;  /* 0x00a800008c08783b */ /* 0x000ea20000004200 */
[----:B------:R-:W-:Y:S06]  /*45f0*/  MUFU.EX2 R165, R165 ;  /* 0x000000a500a57308 */ /* 0x000fec0000000800 */
        /* <DEDUP_REMOVED lines=14> */
[----:B------:R-:W-:-:S04]  /*46e0*/  FFMA.FTZ R20, R127, c[0x0][0x23c], -R108 ;  /* 0x00008f007f147a23 */ /* 0x000fc8000001086c */
[----:B------:R-:W-:Y:S02]  /*46f0*/  MUFU.EX2 R21, R21 ;  /* 0x0000001500157308 */ /* 0x000fe40000000800 */
[--C-:B------:R-:W-:Y:S01]  /*4700*/  FFMA.FTZ R22, R131, c[0x0][0x23c], -R108.reuse ;  /* 0x00008f0083167a23 */ /* 0x100fe2000001086c */
[----:B-1----:R-:W-:Y:S01]  /*4710*/  HMMA.16816.F32.BF16 R52, R4, R12, R52 ;  /* 0x0000000c0434723c */ /* 0x002fe20000041834 */
[----:B------:R-:W-:-:S04]  /*4720*/  FFMA.FTZ R23, R129, c[0x0][0x23c], -R108 ;  /* 0x00008f0081177a23 */ /* 0x000fc8000001086c */
[----:B------:R-:W1:Y:S03]  /*4730*/  MUFU.EX2 R22, R22 ;  /* 0x0000001600167308 */ /* 0x000e660000000800 */
[C---:B----4-:R-:W-:Y:S05]  /*4740*/  HMMA.16816.F32.BF16 R44, R4.reuse, R16, R44 ;  /* 0x00000010042c723c */ /* 0x050fea000004182c */
[----:B------:R-:W-:Y:S03]  /*4750*/  MUFU.EX2 R23, R23 ;  /* 0x0000001700177308 */ /* 0x000fe60000000800 */
[C---:B------:R-:W-:Y:S01]  /*4760*/  HMMA.16816.F32.BF16 R48, R4.reuse, R18, R48 ;  /* 0x000000120430723c */ /* 0x040fe20000041830 */
[----:B------:R-:W4:Y:S04]  /*4770*/  LDSM.16.MT88.4 R16, [R140+0x9000] ;  /* 0x009000008c10783b */ /* 0x000f280000004200 */
[----:B------:R-:W5:Y:S03]  /*4780*/  MUFU.EX2 R20, R20 ;  /* 0x0000001400147308 */ /* 0x000f660000000800 */
[----:B------:R-:W-:Y:S01]  /*4790*/  HMMA.16816.F32.BF16 R56, R4, R14, R56 ;  /* 0x0000000e0438723c */ /* 0x000fe20000041838 */
[----:B------:R-:W4:Y:S06]  /*47a0*/  LDSM.16.MT88.4 R12, [R142+0x9000] ;  /* 0x009000008e0c783b */ /* 0x000f2c0000004200 */
[----:B---3--:R-:W-:Y:S01]  /*47b0*/  F2FP.BF16.PACK_AB R4, R115, R124 ;  /* 0x0000007c7304723e */ /* 0x008fe200000010ff */
[----:B------:R-:W-:Y:S01]  /*47c0*/  FADD.FTZ R124, R124, R29 ;  /* 0x0000001d7c7c7221 */ /* 0x000fe20000010000 */
[----:B-1----:R-:W-:Y:S01]  /*47d0*/  F2FP.BF16.PACK_AB R5, R22, R125 ;  /* 0x0000007d1605723e */ /* 0x002fe200000010ff */
[----:B------:R-:W-:Y:S01]  /*47e0*/  FADD.FTZ R125, R125, R26 ;  /* 0x0000001a7d7d7221 */ /* 0x000fe20000010000 */
[----:B------:R-:W-:Y:S01]  /*47f0*/  F2FP.BF16.PACK_AB R6, R21, R114 ;  /* 0x000000721506723e */ /* 0x000fe200000010ff */
[----:B------:R-:W-:Y:S01]  /*4800*/  FADD.FTZ R115, R115, R124 ;  /* 0x0000007c73737221 */ /* 0x000fe20000010000 */
[----:B-----5:R-:W-:Y:S01]  /*4810*/  F2FP.BF16.PACK_AB R7, R20, R23 ;  /* 0x000000171407723e */ /* 0x020fe200000010ff */
[----:B------:R-:W-:-:S02]  /*4820*/  FADD.FTZ R22, R22, R125 ;  /* 0x0000007d16167221 */ /* 0x000fc40000010000 */
[----:B------:R-:W-:Y:S02]  /*4830*/  FADD.FTZ R114, R114, R115 ;  /* 0x0000007372727221 */ /* 0x000fe40000010000 */
[----:B------:R-:W-:Y:S02]  /*4840*/  FADD.FTZ R23, R23, R22 ;  /* 0x0000001617177221 */ /* 0x000fe40000010000 */
[----:B--2---:R-:W-:Y:S01]  /*4850*/  HMMA.16816.F32.BF16 R96, R4, R8, R96 ;  /* 0x000000080460723c */ /* 0x004fe20000041860 */
        /* <DEDUP_REMOVED lines=27> */
[C---:B------:R-:W-:Y:S01]  /*4a10*/  F2FP.BF16.PACK_AB R5, R106.reuse, R107 ;  /* 0x0000006b6a05723e */ /* 0x040fe200000010ff */
        /* <DEDUP_REMOVED lines=208> */
[----:B------:R1:W-:Y:S01]  /*5720*/  MUFU.TANH R177, R6 ;  /* 0x0000000600b17308 */ /* 0x0003e20000002400 */
[----:B------:R-:W-:Y:S02]  /*5730*/  FMUL.FTZ R4, R4, c[0x0][0x2ec] ;  /* 0x0000bb0004047a20 */ /* 0x000fe40000410000 */
[----:B------:R-:W-:Y:S02]  /*5740*/  FMUL.FTZ R7, R7, c[0x0][0x2ec] ;  /* 0x0000bb0007077a20 */ /* 0x000fe40000410000 */
[----:B------:R-:W-:Y:S01]  /*5750*/  HMMA.16816.F32.BF16 R8, R108, R102, R8 ;  /* 0x000000666c08723c */ /* 0x000fe20000041808 */
[----:B------:R-:W2:Y:S01]  /*5760*/  LDSM.16.M88.4 R100, [R136+0x3800] ;  /* 0x003800008864783b */ /* 0x000ea20000000200 */
        /* <DEDUP_REMOVED lines=8> */
[----:B------:R-:W-:Y:S02]  /*57f0*/  HMMA.16816.F32.BF16 R24, R108, R106, R24 ;  /* 0x0000006a6c18723c */ /* 0x000fe40000041818 */
        /* <DEDUP_REMOVED lines=11> */
[----:B--2---:R-:W-:Y:S01]  /*58b0*/  HMMA.16816.F32.BF16 R20, R108, R100, R20 ;  /* 0x000000646c14723c */ /* 0x004fe20000041814 */
[----:B------:R-:W-:Y:S01]  /*58c0*/  FMUL.FTZ R24, R24, c[0x0][0x2ec] ;  /* 0x0000bb0018187a20 */ /* 0x000fe20000410000 */
[----:B------:R-:W-:Y:S01]  /*58d0*/  MUFU.TANH R129, R8 ;  /* 0x0000000800817308 */ /* 0x000fe20000002400 */
[----:B------:R-:W-:-:S02]  /*58e0*/  FMUL.FTZ R26, R26, c[0x0][0x2ec] ;  /* 0x0000bb001a1a7a20 */ /* 0x000fc40000410000 */
[----:B------:R-:W-:Y:S02]  /*58f0*/  FMUL.FTZ R25, R25, c[0x0][0x2ec] ;  /* 0x0000bb0019197a20 */ /* 0x000fe40000410000 */
[----:B------:R-:W-:Y:S01]  /*5900*/  IMAD R100, R122, 0x40, R157 ;  /* 0x000000407a647824 */ /* 0x000fe200078e029d */
[----:B------:R-:W-:Y:S01]  /*5910*/  HMMA.16816.F32.BF16 R16, R108, R102, R16 ;  /* 0x000000666c10723c */ /* 0x000fe20000041810 */
[----:B------:R-:W-:Y:S01]  /*5920*/  FMUL.FTZ R101, R12, c[0x0][0x2ec] ;  /* 0x0000bb000c657a20 */ /* 0x000fe20000410000 */
[----:B------:R-:W-:Y:S01]  /*5930*/  MUFU.TANH R109, R5 ;  /* 0x00000005006d7308 */ /* 0x000fe20000002400 */
[----:B------:R-:W-:Y:S01]  /*5940*/  FMUL.FTZ R12, R13, c[0x0][0x2ec] ;  /* 0x0000bb000d0c7a20 */ /* 0x000fe20000410000 */
[----:B-1----:R-:W-:Y:S01]  /*5950*/  IADD3 R6, R100, 0x8, RZ ;  /* 0x0000000864067810 */ /* 0x002fe20007ffe0ff */
[----:B------:R-:W-:Y:S01]  /*5960*/  FMUL.FTZ R13, R14, c[0x0][0x2ec] ;  /* 0x0000bb000e0d7a20 */ /* 0x000fe20000410000 */
[C---:B---3--:R-:W-:Y:S01]  /*5970*/  IADD3 R10, R100.reuse, 0x9, RZ ;  /* 0x00000009640a7810 */ /* 0x048fe20007ffe0ff */
[----:B------:R-:W-:Y:S01]  /*5980*/  FMUL.FTZ R14, R15, c[0x0][0x2ec] ;  /* 0x0000bb000f0e7a20 */ /* 0x000fe20000410000 */
[----:B------:R-:W-:Y:S01]  /*5990*/  IADD3 R102, R100, 0x1, RZ ;  /* 0x0000000164667810 */ /* 0x000fe20007ffe0ff */
[----:B------:R-:W-:Y:S01]  /*59a0*/  FMUL.FTZ R15, R27, c[0x0][0x2ec] ;  /* 0x0000bb001b0f7a20 */ /* 0x000fe20000410000 */
[----:B------:R1:W2:Y:S01]  /*59b0*/  I2F R5, R6 ;  /* 0x0000000600057306 */ /* 0x0002a20000201400 */
[----:B------:R-:W-:-:S02]  /*59c0*/  ISETP.GE.AND P2, PT, R6, R123, PT ;  /* 0x0000007b0600720c */ /* 0x000fc40003f46270 */
[-C--:B------:R-:W-:Y:S02]  /*59d0*/  ISETP.GE.AND P6, PT, R6, R117.reuse, PT ;  /* 0x000000750600720c */ /* 0x080fe40003fc6270 */
[----:B------:R-:W-:Y:S01]  /*59e0*/  ISETP.GE.AND P3, PT, R102, R117, PT ;  /* 0x000000756600720c */ /* 0x000fe20003f66270 */
[----:B------:R-:W-:Y:S01]  /*59f0*/  FMUL.FTZ R20, R20, c[0x0][0x2ec] ;  /* 0x0000bb0014147a20 */ /* 0x000fe20000410000 */
[-C--:B------:R-:W-:Y:S01]  /*5a00*/  ISETP.GE.AND P4, PT, R10, R123.reuse, PT ;  /* 0x0000007b0a00720c */ /* 0x080fe20003f86270 */
[----:B------:R-:W-:Y:S01]  /*5a10*/  I2F R103, R102 ;  /* 0x0000006600677306 */ /* 0x000fe20000201400 */
[----:B------:R-:W-:Y:S01]  /*5a20*/  ISETP.GE.AND P5, PT, R102, R123, PT ;  /* 0x0000007b6600720c */ /* 0x000fe20003fa6270 */
[----:B------:R-:W-:-:S04]  /*5a30*/  FMUL.FTZ R23, R23, c[0x0][0x2ec] ;  /* 0x0000bb0017177a20 */ /* 0x000fc80000410000 */
[----:B------:R-:W-:Y:S02]  /*5a40*/  FMUL.FTZ R16, R16, c[0x0][0x2ec] ;  /* 0x0000bb0010107a20 */ /* 0x000fe40000410000 */
[----:B------:R-:W3:Y:S01]  /*5a50*/  MUFU.TANH R14, R14 ;  /* 0x0000000e000e7308 */ /* 0x000ee20000002400 */
[----:B-1----:R-:W-:Y:S01]  /*5a60*/  IADD3 R6, R100, 0x10, RZ ;  /* 0x0000001064067810 */ /* 0x002fe20007ffe0ff */
[CC--:B--2---:R-:W-:Y:S02]  /*5a70*/  FFMA.FTZ R7, R5.reuse, R0.reuse, R129 ;  /* 0x0000000005077223 */ /* 0x0c4fe40000010081 */
[----:B------:R-:W-:Y:S02]  /*5a80*/  FFMA.FTZ R179, R5, R0, R179 ;  /* 0x0000000005b37223 */ /* 0x000fe400000100b3 */
[----:B------:R-:W-:Y:S01]  /*5a90*/  FMUL.FTZ R18, R18, c[0x0][0x2ec] ;  /* 0x0000bb0012127a20 */ /* 0x000fe20000410000 */
[----:B------:R-:W-:Y:S01]  /*5aa0*/  FSEL R7, R7, -INF , !P2 ;  /* 0xff80000007077808 */ /* 0x000fe20005000000 */
[----:B------:R-:W1:Y:S01]  /*5ab0*/  MUFU.TANH R12, R12 ;  /* 0x0000000c000c7308 */ /* 0x000e620000002400 */
[----:B------:R-:W-:Y:S01]  /*5ac0*/  ISETP.GE.AND P2, PT, R6, R117, PT ;  /* 0x000000750600720c */ /* 0x000fe20003f46270 */
[----:B------:R-:W-:-:S06]  /*5ad0*/  FMUL.FTZ R17, R17, c[0x0][0x2ec] ;  /* 0x0000bb0011117a20 */ /* 0x000fcc0000410000 */
[----:B------:R1:W-:Y:S01]  /*5ae0*/  MUFU.TANH R113, R9 ;  /* 0x0000000900717308 */ /* 0x0003e20000002400 */
[----:B---3--:R-:W-:-:S05]  /*5af0*/  FFMA.FTZ R8, R103, R0, R14 ;  /* 0x0000000067087223 */ /* 0x008fca000001000e */
[----:B------:R-:W-:Y:S02]  /*5b00*/  FSEL R8, R8, -INF , !P3 ;  /* 0xff80000008087808 */ /* 0x000fe40005800000 */
[----:B------:R-:W2:Y:S01]  /*5b10*/  I2F R4, R10 ;  /* 0x0000000a00047306 */ /* 0x000ea20000201400 */
[----:B------:R-:W-:-:S07]  /*5b20*/  ISETP.GE.AND P3, PT, R6, R123, PT ;  /* 0x0000007b0600720c */ /* 0x000fce0003f66270 */
[----:B------:R3:W4:Y:S01]  /*5b30*/  MUFU.TANH R111, R11 ;  /* 0x0000000b006f7308 */ /* 0x0007220000002400 */
[----:B-1----:R-:W-:-:S05]  /*5b40*/  FFMA.FTZ R9, R103, R0, R12 ;  /* 0x0000000067097223 */ /* 0x002fca000001000c */
[----:B------:R-:W-:Y:S02]  /*5b50*/  FSEL R9, R9, -INF , !P5 ;  /* 0xff80000009097808 */ /* 0x000fe40006800000 */
[----:B------:R-:W1:Y:S01]  /*5b60*/  I2F R14, R6 ;  /* 0x00000006000e7306 */ /* 0x000e620000201400 */
[----:B--2---:R-:W-:Y:S01]  /*5b70*/  FFMA.FTZ R5, R4, R0, R113 ;  /* 0x0000000004057223 */ /* 0x004fe20000010071 */
[----:B------:R-:W-:-:S04]  /*5b80*/  ISETP.GE.AND P5, PT, R10, R117, PT ;  /* 0x000000750a00720c */ /* 0x000fc80003fa6270 */
[----:B------:R-:W-:Y:S01]  /*5b90*/  FSEL R5, R5, -INF , !P4 ;  /* 0xff80000005057808 */ /* 0x000fe20006000000 */
[----:B---3--:R-:W-:Y:S01]  /*5ba0*/  FMUL.FTZ R11, R21, c[0x0][0x2ec] ;  /* 0x0000bb00150b7a20 */ /* 0x008fe20000410000 */
[----:B------:R2:W-:Y:S01]  /*5bb0*/  MUFU.TANH R27, R20 ;  /* 0x00000014001b7308 */ /* 0x0005e20000002400 */
[----:B------:R-:W-:Y:S01]  /*5bc0*/  FMUL.FTZ R21, R22, c[0x0][0x2ec] ;  /* 0x0000bb0016157a20 */ /* 0x000fe20000410000 */
[----:B------:R-:W-:Y:S01]  /*5bd0*/  IADD3 R22, R100, 0x11, RZ ;  /* 0x0000001164167810 */ /* 0x000fe20007ffe0ff */
[----:B----4-:R-:W-:-:S03]  /*5be0*/  FFMA.FTZ R4, R4, R0, R111 ;  /* 0x0000000004047223 */ /* 0x010fc6000001006f */
[----:B------:R-:W-:Y:S01]  /*5bf0*/  ISETP.GE.AND P4, PT, R22, R117, PT ;  /* 0x000000751600720c */ /* 0x000fe20003f86270 */
[CC--:B-1----:R-:W-:Y:S01]  /*5c00*/  FFMA.FTZ R127, R14.reuse, R0.reuse, R127 ;  /* 0x000000000e7f7223 */ /* 0x0c2fe2000001007f */
[----:B------:R1:W3:Y:S01]  /*5c10*/  I2F R12, R22 ;  /* 0x00000016000c7306 */ /* 0x0002e20000201400 */
[----:B------:R-:W-:Y:S01]  /*5c20*/  FSEL R6, R179, -INF , !P6 ;  /* 0xff800000b3067808 */ /* 0x000fe20007000000 */
[----:B------:R-:W-:Y:S01]  /*5c30*/  FFMA.FTZ R174, R14, R0, R177 ;  /* 0x000000000eae7223 */ /* 0x000fe200000100b1 */
[----:B------:R-:W-:Y:S02]  /*5c40*/  ISETP.GE.AND P6, PT, R22, R123, PT ;  /* 0x0000007b1600720c */ /* 0x000fe40003fc6270 */
[----:B------:R-:W-:Y:S02]  /*5c50*/  FSEL R4, R4, -INF , !P5 ;  /* 0xff80000004047808 */ /* 0x000fe40006800000 */
[----:B------:R-:W-:Y:S01]  /*5c60*/  FSEL R179, R127, -INF , !P3 ;  /* 0xff8000007fb37808 */ /* 0x000fe20005800000 */
[----:B------:R-:W-:Y:S01]  /*5c70*/  MUFU.TANH R173, R34 ;  /* 0x0000002200ad7308 */ /* 0x000fe20000002400 */
[----:B--2---:R-:W-:-:S02]  /*5c80*/  IADD3 R20, R100, 0x18, RZ ;  /* 0x0000001864147810 */ /* 0x004fc40007ffe0ff */
[----:B------:R-:W-:Y:S02]  /*5c90*/  FSEL R174, R174, -INF , !P2 ;  /* 0xff800000aeae7808 */ /* 0x000fe40005000000 */
[C---:B------:R-:W-:Y:S02]  /*5ca0*/  ISETP.GE.AND P5, PT, R20.reuse, R123, PT ;  /* 0x0000007b1400720c */ /* 0x040fe40003fa6270 */
[----:B------:R-:W-:Y:S01]  /*5cb0*/  ISETP.GE.AND P3, PT, R20, R117, PT ;  /* 0x000000751400720c */ /* 0x000fe20003f66270 */
[----:B------:R-:W-:Y:S01]  /*5cc0*/  MUFU.TANH R35, R35 ;  /* 0x0000002300237308 */ /* 0x000fe20000002400 */
[----:B-1----:R-:W-:Y:S01]  /*5cd0*/  IADD3 R22, R100, 0x19, RZ ;  /* 0x0000001964167810 */ /* 0x002fe20007ffe0ff */
[CC--:B---3--:R-:W-:Y:S02]  /*5ce0*/  FFMA.FTZ R109, R12.reuse, R0.reuse, R109 ;  /* 0x000000000c6d7223 */ /* 0x0c8fe4000001006d */
[----:B------:R-:W-:Y:S01]  /*5cf0*/  FFMA.FTZ R107, R12, R0, R107 ;  /* 0x000000000c6b7223 */ /* 0x000fe2000001006b */
[----:B------:R-:W-:-:S02]  /*5d00*/  ISETP.GE.AND P2, PT, R22, R123, PT ;  /* 0x0000007b1600720c */ /* 0x000fc40003f46270 */
[----:B------:R-:W-:Y:S01]  /*5d10*/  FSEL R129, R109, -INF , !P6 ;  /* 0xff8000006d817808 */ /* 0x000fe20007000000 */
[----:B------:R1:W2:Y:S01]  /*5d20*/  I2F R10, R20 ;  /* 0x00000014000a7306 */ /* 0x0002a20000201400 */
[----:B------:R-:W-:Y:S02]  /*5d30*/  ISETP.GE.AND P6, PT, R22, R117, PT ;  /* 0x000000751600720c */ /* 0x000fe40003fc6270 */
[----:B------:R-:W-:-:S05]  /*5d40*/  FSEL R190, R107, -INF , !P4 ;  /* 0xff8000006bbe7808 */ /* 0x000fca0006000000 */
[----:B------:R-:W3:Y:S01]  /*5d50*/  I2F R14, R22 ;  /* 0x00000016000e7306 */ /* 0x000ee20000201400 */
[----:B-1----:R-:W-:-:S07]  /*5d60*/  IADD3 R20, R100, 0x20, RZ ;  /* 0x0000002064147810 */ /* 0x002fce0007ffe0ff */
[----:B------:R-:W-:Y:S01]  /*5d70*/  MUFU.TANH R115, R28 ;  /* 0x0000001c00737308 */ /* 0x000fe20000002400 */
[CC--:B--2---:R-:W-:Y:S02]  /*5d80*/  FFMA.FTZ R125, R10.reuse, R0.reuse, R125 ;  /* 0x000000000a7d7223 */ /* 0x0c4fe4000001007d */
[-C--:B------:R-:W-:Y:S01]  /*5d90*/  FFMA.FTZ R130, R10, R0.reuse, R173 ;  /* 0x000000000a827223 */ /* 0x080fe200000100ad */
[----:B------:R-:W-:Y:S02]  /*5da0*/  ISETP.GE.AND P4, PT, R20, R123, PT ;  /* 0x0000007b1400720c */ /* 0x000fe40003f86270 */
[----:B------:R-:W-:Y:S01]  /*5db0*/  FSEL R127, R125, -INF , !P5 ;  /* 0xff8000007d7f7808 */ /* 0x000fe20006800000 */
[-C--:B---3--:R-:W-:Y:S01]  /*5dc0*/  FFMA.FTZ R105, R14, R0.reuse, R105 ;  /* 0x000000000e697223 */ /* 0x088fe20000010069 */
[----:B------:R-:W-:Y:S01]  /*5dd0*/  MUFU.TANH R131, R30 ;  /* 0x0000001e00837308 */ /* 0x000fe20000002400 */
[----:B------:R-:W-:Y:S01]  /*5de0*/  IADD3 R22, R100, 0x21, RZ ;  /* 0x0000002164167810 */ /* 0x000fe20007ffe0ff */
[----:B------:R-:W-:Y:S01]  /*5df0*/  FFMA.FTZ R35, R14, R0, R35 ;  /* 0x000000000e237223 */ /* 0x000fe20000010023 */
[----:B------:R-:W-:-:S02]  /*5e00*/  ISETP.GE.AND P5, PT, R20, R117, PT ;  /* 0x000000751400720c */ /* 0x000fc40003fa6270 */
[----:B------:R-:W-:Y:S02]  /*5e10*/  FSEL R125, R105, -INF , !P2 ;  /* 0xff800000697d7808 */ /* 0x000fe40005000000 */
[----:B------:R-:W-:Y:S01]  /*5e20*/  FSEL R188, R35, -INF , !P6 ;  /* 0xff80000023bc7808 */ /* 0x000fe20007000000 */
[----:B------:R1:W2:Y:S01]  /*5e30*/  I2F R12, R20 ;  /* 0x00000014000c7306 */ /* 0x0002a20000201400 */
[----:B------:R-:W-:Y:S02]  /*5e40*/  ISETP.GE.AND P2, PT, R22, R117, PT ;  /* 0x000000751600720c */ /* 0x000fe40003f46270 */
[----:B------:R-:W-:Y:S02]  /*5e50*/  FSEL R130, R130, -INF , !P3 ;  /* 0xff80000082827808 */ /* 0x000fe40005800000 */
[----:B------:R-:W-:-:S03]  /*5e60*/  ISETP.GE.AND P3, PT, R22, R123, PT ;  /* 0x0000007b1600720c */ /* 0x000fc60003f66270 */
[----:B------:R3:W-:Y:S08]  /*5e70*/  MUFU.TANH R103, R16 ;  /* 0x0000001000677308 */ /* 0x0007f00000002400 */
[----:B------:R-:W-:Y:S01]  /*5e80*/  MUFU.TANH R29, R29 ;  /* 0x0000001d001d7308 */ /* 0x000fe20000002400 */
[----:B-1----:R-:W-:Y:S01]  /*5e90*/  IADD3 R20, R100, 0x29, RZ ;  /* 0x0000002964147810 */ /* 0x002fe20007ffe0ff */
[----:B--2---:R-:W-:-:S02]  /*5ea0*/  FFMA.FTZ R115, R12, R0, R115 ;  /* 0x000000000c737223 */ /* 0x004fc40000010073 */
[----:B------:R-:W-:-:S03]  /*5eb0*/  FFMA.FTZ R131, R12, R0, R131 ;  /* 0x000000000c837223 */ /* 0x000fc60000010083 */
[----:B------:R-:W-:Y:S01]  /*5ec0*/  FSEL R173, R115, -INF , !P4 ;  /* 0xff80000073ad7808 */ /* 0x000fe20006000000 */
[----:B------:R-:W-:Y:S01]  /*5ed0*/  MUFU.TANH R31, R24 ;  /* 0x00000018001f7308 */ /* 0x000fe20000002400 */
[----:B---3--:R-:W-:Y:S02]  /*5ee0*/  IADD3 R16, R100, 0x28, RZ ;  /* 0x0000002864107810 */ /* 0x008fe40007ffe0ff */
[----:B------:R-:W-:Y:S02]  /*5ef0*/  FSEL R182, R131, -INF , !P5 ;  /* 0xff80000083b67808 */ /* 0x000fe40006800000 */
[C---:B------:R-:W-:Y:S02]  /*5f00*/  ISETP.GE.AND P6, PT, R16.reuse, R123, PT ;  /* 0x0000007b1000720c */ /* 0x040fe40003fc6270 */
[----:B------:R-:W-:Y:S01]  /*5f10*/  ISETP.GE.AND P4, PT, R16, R117, PT ;  /* 0x000000751000720c */ /* 0x000fe20003f86270 */
[----:B------:R-:W1:Y:S01]  /*5f20*/  I2F R10, R22 ;  /* 0x00000016000a7306 */ /* 0x000e620000201400 */
[----:B------:R-:W-:-:S07]  /*5f30*/  ISETP.GE.AND P5, PT, R20, R123, PT ;  /* 0x0000007b1400720c */ /* 0x000fce0003fa6270 */
[----:B------:R-:W2:Y:S08]  /*5f40*/  I2F R14, R16 ;  /* 0x00000010000e7306 */ /* 0x000eb00000201400 */
[----:B------:R-:W3:Y:S01]  /*5f50*/  MUFU.TANH R175, R26 ;  /* 0x0000001a00af7308 */ /* 0x000ee20000002400 */
[----:B-1----:R-:W-:-:S05]  /*5f60*/  FFMA.FTZ R186, R10, R0, R29 ;  /* 0x000000000aba7223 */ /* 0x002fca000001001d */
[----:B------:R-:W-:Y:S02]  /*5f70*/  FSEL R186, R186, -INF , !P2 ;  /* 0xff800000baba7808 */ /* 0x000fe40005000000 */
[----:B------:R-:W1:Y:S01]  /*5f80*/  MUFU.TANH R33, R33 ;  /* 0x0000002100217308 */ /* 0x000e620000002400 */
[----:B--2---:R-:W-:Y:S01]  /*5f90*/  FFMA.FTZ R31, R14, R0, R31 ;  /* 0x000000000e1f7223 */ /* 0x004fe2000001001f */
[----:B------:R-:W-:-:S04]  /*5fa0*/  IADD3 R16, R100, 0x30, RZ ;  /* 0x0000003064107810 */ /* 0x000fc80007ffe0ff */
[----:B------:R-:W-:Y:S02]  /*5fb0*/  FSEL R177, R31, -INF , !P6 ;  /* 0xff8000001fb17808 */ /* 0x000fe40007000000 */
[----:B------:R-:W-:Y:S01]  /*5fc0*/  MUFU.TANH R25, R25 ;  /* 0x0000001900197308 */ /* 0x000fe20000002400 */
[-C--:B---3--:R-:W-:Y:S01]  /*5fd0*/  FFMA.FTZ R175, R14, R0.reuse, R175 ;  /* 0x000000000eaf7223 */ /* 0x088fe200000100af */
[----:B------:R-:W-:Y:S02]  /*5fe0*/  IADD3 R14, R100, 0x31, RZ ;  /* 0x00000031640e7810 */ /* 0x000fe40007ffe0ff */
[C---:B------:R-:W-:Y:S02]  /*5ff0*/  ISETP.GE.AND P2, PT, R16.reuse, R123, PT ;  /* 0x0000007b1000720c */ /* 0x040fe40003f46270 */
[----:B------:R-:W-:Y:S02]  /*6000*/  ISETP.GE.AND P6, PT, R16, R117, PT ;  /* 0x000000751000720c */ /* 0x000fe40003fc6270 */
[----:B------:R-:W-:Y:S01]  /*6010*/  MUFU.TANH R15, R15 ;  /* 0x0000000f000f7308 */ /* 0x000fe20000002400 */
[----:B-1----:R-:W-:Y:S01]  /*6020*/  FFMA.FTZ R33, R10, R0, R33 ;  /* 0x000000000a217223 */ /* 0x002fe20000010021 */
[----:B------:R-:W-:-:S02]  /*6030*/  FSEL R184, R175, -INF , !P4 ;  /* 0xff800000afb87808 */ /* 0x000fc40006000000 */
[----:B------:R-:W-:Y:S02]  /*6040*/  ISETP.GE.AND P4, PT, R14, R123, PT ;  /* 0x0000007b0e00720c */ /* 0x000fe40003f86270 */
[----:B------:R-:W-:Y:S02]  /*6050*/  FSEL R131, R33, -INF , !P3 ;  /* 0xff80000021837808 */ /* 0x000fe40005800000 */
[----:B------:R-:W1:Y:S01]  /*6060*/  I2F R12, R20 ;  /* 0x00000014000c7306 */ /* 0x000e620000201400 */
[----:B------:R-:W-:-:S07]  /*6070*/  ISETP.GE.AND P3, PT, R20, R117, PT ;  /* 0x000000751400720c */ /* 0x000fce0003f66270 */
[----:B------:R-:W2:Y:S08]  /*6080*/  I2F R10, R16 ;  /* 0x00000010000a7306 */ /* 0x000eb00000201400 */
[----:B------:R-:W-:Y:S01]  /*6090*/  MUFU.TANH R11, R11 ;  /* 0x0000000b000b7308 */ /* 0x000fe20000002400 */
[CC--:B-1----:R-:W-:Y:S02]  /*60a0*/  FFMA.FTZ R25, R12.reuse, R0.reuse, R25 ;  /* 0x000000000c197223 */ /* 0x0c2fe40000010019 */
[----:B------:R-:W-:-:S03]  /*60b0*/  FFMA.FTZ R15, R12, R0, R15 ;  /* 0x000000000c0f7223 */ /* 0x000fc6000001000f */
[----:B------:R-:W-:Y:S02]  /*60c0*/  FSEL R175, R25, -INF , !P5 ;  /* 0xff80000019af7808 */ /* 0x000fe40006800000 */
[----:B------:R-:W-:Y:S01]  /*60d0*/  MUFU.TANH R23, R23 ;  /* 0x0000001700177308 */ /* 0x000fe20000002400 */
[----:B------:R-:W-:Y:S01]  /*60e0*/  FSEL R180, R15, -INF , !P3 ;  /* 0xff8000000fb47808 */ /* 0x000fe20005800000 */
[----:B------:R-:W-:Y:S01]  /*60f0*/  FMUL.FTZ R15, R19, c[0x0][0x2ec] ;  /* 0x0000bb00130f7a20 */ /* 0x000fe20000410000 */
[----:B------:R-:W-:Y:S01]  /*6100*/  ISETP.GE.AND P5, PT, R14, R117, PT ;  /* 0x000000750e00720c */ /* 0x000fe20003fa6270 */
[----:B--2---:R-:W-:-:S04]  /*6110*/  FFMA.FTZ R27, R10, R0, R27 ;  /* 0x000000000a1b7223 */ /* 0x004fc8000001001b */
[----:B------:R1:W-:Y:S01]  /*6120*/  MUFU.TANH R29, R18 ;  /* 0x00000012001d7308 */ /* 0x0003e20000002400 */
[----:B------:R-:W-:-:S07]  /*6130*/  FSEL R112, R27, -INF , !P2 ;  /* 0xff8000001b707808 */ /* 0x000fce0005000000 */
[----:B------:R-:W2:Y:S01]  /*6140*/  I2F R16, R14 ;  /* 0x0000000e00107306 */ /* 0x000ea20000201400 */
[----:B-1----:R-:W-:-:S07]  /*6150*/  IADD3 R18, R100, 0x38, RZ ;  /* 0x0000003864127810 */ /* 0x002fce0007ffe0ff */
[----:B------:R-:W1:Y:S01]  /*6160*/  MUFU.TANH R21, R21 ;  /* 0x0000001500157308 */ /* 0x000e620000002400 */
[C---:B------:R-:W-:Y:S02]  /*6170*/  ISETP.GE.AND P2, PT, R18.reuse, R117, PT ;  /* 0x000000751200720c */ /* 0x040fe40003f46270 */
[----:B------:R-:W-:Y:S01]  /*6180*/  ISETP.GE.AND P3, PT, R18, R123, PT ;  /* 0x0000007b1200720c */ /* 0x000fe20003f66270 */
[----:B--2---:R-:W-:-:S04]  /*6190*/  FFMA.FTZ R11, R16, R0, R11 ;  /* 0x00000000100b7223 */ /* 0x004fc8000001000b */
[----:B------:R-:W2:Y:S01]  /*61a0*/  I2F R12, R18 ;  /* 0x00000012000c7306 */ /* 0x000ea20000201400 */
[-C--:B------:R-:W-:Y:S01]  /*61b0*/  FFMA.FTZ R23, R16, R0.reuse, R23 ;  /* 0x0000000010177223 */ /* 0x080fe20000010017 */
[----:B------:R-:W-:Y:S02]  /*61c0*/  IADD3 R16, R100, 0x39, RZ ;  /* 0x0000003964107810 */ /* 0x000fe40007ffe0ff */
[----:B------:R-:W-:Y:S02]  /*61d0*/  FSEL R113, R11, -INF , !P4 ;  /* 0xff8000000b717808 */ /* 0x000fe40006000000 */
[----:B------:R-:W-:Y:S01]  /*61e0*/  FSEL R114, R23, -INF , !P5 ;  /* 0xff80000017727808 */ /* 0x000fe20006800000 */
[----:B-1----:R-:W-:Y:S01]  /*61f0*/  FFMA.FTZ R21, R10, R0, R21 ;  /* 0x000000000a157223 */ /* 0x002fe20000010015 */
[----:B------:R-:W-:Y:S01]  /*6200*/  MUFU.TANH R101, R101 ;  /* 0x0000006500657308 */ /* 0x000fe20000002400 */
[----:B------:R-:W-:Y:S02]  /*6210*/  ISETP.GE.AND P4, PT, R100, R117, PT ;  /* 0x000000756400720c */ /* 0x000fe40003f86270 */
[----:B------:R-:W-:-:S02]  /*6220*/  ISETP.GE.AND P5, PT, R16, R123, PT ;  /* 0x0000007b1000720c */ /* 0x000fc40003fa6270 */
[----:B------:R-:W-:Y:S01]  /*6230*/  FSEL R124, R21, -INF , !P6 ;  /* 0xff800000157c7808 */ /* 0x000fe20007000000 */
[CC--:B--2---:R-:W-:Y:S02]  /*6240*/  FFMA.FTZ R29, R12.reuse, R0.reuse, R29 ;  /* 0x000000000c1d7223 */ /* 0x0c4fe4000001001d */
[----:B------:R-:W-:Y:S01]  /*6250*/  MUFU.TANH R13, R13 ;  /* 0x0000000d000d7308 */ /* 0x000fe20000002400 */
[----:B------:R-:W-:Y:S01]  /*6260*/  FFMA.FTZ R103, R12, R0, R103 ;  /* 0x000000000c677223 */ /* 0x000fe20000010067 */
[----:B------:R-:W-:Y:S01]  /*6270*/  BAR.SYNC.DEFER_BLOCKING 0x0 ;  /* 0x0000000000007b1d */ /* 0x000fe20000010000 */
[----:B------:R-:W-:Y:S02]  /*6280*/  ISETP.GE.AND P6, PT, R100, R123, PT ;  /* 0x0000007b6400720c */ /* 0x000fe40003fc6270 */
[----:B------:R-:W-:Y:S02]  /*6290*/  FSEL R126, R29, -INF , !P2 ;  /* 0xff8000001d7e7808 */ /* 0x000fe40005000000 */
[----:B------:R-:W-:Y:S01]  /*62a0*/  ISETP.GE.AND P2, PT, R116, 0x3, PT ;  /* 0x000000037400780c */ /* 0x000fe20003f46270 */
[----:B------:R-:W-:Y:S01]  /*62b0*/  MUFU.TANH R17, R17 ;  /* 0x0000001100117308 */ /* 0x000fe20000002400 */
[----:B------:R-:W-:-:S02]  /*62c0*/  FSEL R115, R103, -INF , !P3 ;  /* 0xff80000067737808 */ /* 0x000fc40005800000 */
[----:B------:R-:W-:-:S05]  /*62d0*/  ISETP.GE.AND P3, PT, R16, R117, PT ;  /* 0x000000751000720c */ /* 0x000fca0003f66270 */
[----:B------:R-:W1:Y:S08]  /*62e0*/  I2F R14, R100 ;  /* 0x00000064000e7306 */ /* 0x000e700000201400 */
[----:B------:R-:W-:Y:S08]  /*62f0*/  MUFU.TANH R15, R15 ;  /* 0x0000000f000f7308 */ /* 0x000ff00000002400 */
[----:B------:R-:W2:Y:S01]  /*6300*/  I2F R10, R16 ;  /* 0x00000010000a7306 */ /* 0x000ea20000201400 */
[----:B-1----:R-:W-:-:S02]  /*6310*/  FFMA.FTZ R12, R14, R0, R101 ;  /* 0x000000000e0c7223 */ /* 0x002fc40000010065 */
[----:B------:R-:W-:-:S03]  /*6320*/  FFMA.FTZ R13, R14, R0, R13 ;  /* 0x000000000e0d7223 */ /* 0x000fc6000001000d */
[----:B------:R-:W-:Y:S01]  /*6330*/  FSEL R12, R12, -INF , !P6 ;  /* 0xff8000000c0c7808 */ /* 0x000fe20007000000 */
[CC--:B--2---:R-:W-:Y:S02]  /*6340*/  FFMA.FTZ R17, R10.reuse, R0.reuse, R17 ;  /* 0x000000000a117223 */ /* 0x0c4fe40000010011 */
[----:B------:R-:W-:Y:S01]  /*6350*/  FFMA.FTZ R15, R10, R0, R15 ;  /* 0x000000000a0f7223 */ /* 0x000fe2000001000f */
        /* <DEDUP_REMOVED lines=36> */
[----:B------:R1:W-:Y:S03]  /*65a0*/  @P1 STS.128 [R158+0x4800], RZ ;  /* 0x004800ff9e001388 */ /* 0x0003e60000000c00 */
[C---:B------:R-:W-:Y:S01]  /*65b0*/  @!P1 LEA.HI.X R25, R13.reuse, c[0x0][0x16c], R16, 0x1, P3 ;  /* 0x00005b000d199a11 */ /* 0x040fe200018f0c10 */
        /* <DEDUP_REMOVED lines=16> */
[----:B---3--:R-:W-:-:S03]  /*66c0*/  IADD3 R14, P5, R152, R13, RZ ;  /* 0x0000000d980e7210 */ /* 0x008fc60007fbe0ff */
[----:B------:R1:W-:Y:S01]  /*66d0*/  @P0 STS.128 [R158+0x7000], RZ ;  /* 0x007000ff9e000388 */ /* 0x0003e20000000c00 */
[C---:B------:R-:W-:Y:S01]  /*66e0*/  @!P1 LEA R26, P4, R14.reuse, c[0x0][0x168], 0x1 ;  /* 0x00005a000e1a9a11 */ /* 0x040fe200078808ff */
[----:B------:R-:W-:Y:S02]  /*66f0*/  IMAD.X R11, R151, 0x1, R16, P5 ;  /* 0x00000001970b7824 */ /* 0x000fe400028e0610 */
[----:B------:R-:W-:Y:S01]  /*6700*/  @!PT LDS RZ, [RZ] ;  /* 0x00000000fffff984 */ /* 0x000fe20000000800 */
[----:B------:R-:W-:Y:S01]  /*6710*/  @!PT LDS RZ, [RZ] ;  /* 0x00000000fffff984 */ /* 0x000fe20000000800 */
[----:B------:R-:W-:Y:S01]  /*6720*/  @!PT LDS RZ, [RZ] ;  /* 0x00000000fffff984 */ /* 0x000fe20000000800 */
[----:B------:R1:W-:Y:S03]  /*6730*/  @!P0 LDGSTS.E.BYPASS.LTC128B.128 [R158+0x7000], [R20.64+0x80] ;  /* 0x07000080149e8fae */ /* 0x0003e6000b901d46 */
[----:B------:R-:W-:Y:S01]  /*6740*/  @!P1 LEA.HI.X R27, R14, c[0x0][0x16c], R11, 0x1, P4 ;  /* 0x00005b000e1b9a11 */ /* 0x000fe200020f0c0b */
        /* <DEDUP_REMOVED lines=13> */
.L_x_745:
[----:B------:R-:W-:Y:S05]  /*6820*/  BSYNC B0 ;  /* 0x0000000000007941 */ /* 0x000fea0003800000 */
.L_x_744:
[----:B------:R-:W0:Y:S02]  /*6830*/  LDGDEPBAR ;  /* 0x00000000000079af */ /* 0x000e240000000000 */
.L_x_743:
[----:B------:R-:W-:Y:S01]  /*6840*/  FMNMX.FTZ R14, R3, R12, !PT ;  /* 0x0000000c030e7209 */ /* 0x000fe20007810000 */
[----:B------:R-:W-:Y:S01]  /*6850*/  LDSM.16.MT88.4 R32, [R140+0x8000] ;  /* 0x008000008c20783b */ /* 0x000fe20000004200 */
[----:B------:R-:W-:Y:S02]  /*6860*/  FMNMX.FTZ R11, R2, R10, !PT ;  /* 0x0000000a020b7209 */ /* 0x000fe40007810000 */
[----:B------:R-:W-:Y:S01]  /*6870*/  FMNMX.FTZ R14, R9, R14, !PT ;  /* 0x0000000e090e7209 */ /* 0x000fe20007810000 */
[----:B-1----:R-:W-:Y:S01]  /*6880*/  LDSM.16.MT88.4 R24, [R141+0x8000] ;  /* 0x008000008d18783b */ /* 0x002fe20000004200 */
        /* <DEDUP_REMOVED lines=28> */
[----:B--2---:R-:W-:-:S03]  /*6a50*/  FMNMX.FTZ R16, R100, R11, !PT ;  /* 0x0000000b64107209 */ /* 0x004fc60007810000 */
[----:B------:R-:W1:Y:S04]  /*6a60*/  SHFL.BFLY PT, R14, R13, 0x2, 0x1f ;  /* 0x0c401f000d0e7f89 */ /* 0x000e6800000e0000 */
[----:B------:R-:W2:Y:S01]  /*6a70*/  SHFL.BFLY PT, R11, R16, 0x2, 0x1f ;  /* 0x0c401f00100b7f89 */ /* 0x000ea200000e0000 */
[----:B-1----:R-:W-:Y:S02]  /*6a80*/  FMNMX.FTZ R14, R13, R14, !PT ;  /* 0x0000000e0d0e7209 */ /* 0x002fe40007810000 */
[----:B--2---:R-:W-:-:S03]  /*6a90*/  FMNMX.FTZ R11, R16, R11, !PT ;  /* 0x0000000b100b7209 */ /* 0x004fc60007810000 */
[----:B------:R-:W1:Y:S04]  /*6aa0*/  SHFL.BFLY PT, R105, R14, 0x1, 0x1f ;  /* 0x0c201f000e697f89 */ /* 0x000e6800000e0000 */
[----:B------:R-:W2:Y:S04]  /*6ab0*/  SHFL.BFLY PT, R104, R11, 0x1, 0x1f ;  /* 0x0c201f000b687f89 */ /* 0x000ea800000e0000 */
        /* <DEDUP_REMOVED lines=24> */
[----:B------:R-:W-:Y:S01]  /*6c40*/  LDSM.16.MT88.4 R8, [R144+0x8000] ;  /* 0x008000009008783b */ /* 0x000fe20000004200 */
[----:B------:R-:W-:-:S02]  /*6c50*/  FFMA.FTZ R2, R4, c[0x0][0x23c], -R103 ;  /* 0x00008f0004027a23 */ /* 0x000fc40000010867 */
[--C-:B------:R-:W-:Y:S01]  /*6c60*/  FFMA.FTZ R172, R127, c[0x0][0x23c], -R128.reuse ;  /* 0x00008f007fac7a23 */ /* 0x100fe20000010880 */
[----:B------:R-:W2:Y:S01]  /*6c70*/  MUFU.EX2 R110, R110 ;  /* 0x0000006e006e7308 */ /* 0x000ea20000000800 */
[--C-:B------:R-:W-:Y:S02]  /*6c80*/  FFMA.FTZ R178, R179, c[0x0][0x23c], -R128.reuse ;  /* 0x00008f00b3b27a23 */ /* 0x100fe40000010880 */
[--C-:B------:R-:W-:Y:S02]  /*6c90*/  FFMA.FTZ R129, R129, c[0x0][0x23c], -R128.reuse ;  /* 0x00008f0081817a23 */ /* 0x100fe40000010880 */
[----:B------:R-:W-:Y:S02]  /*6ca0*/  FFMA.FTZ R125, R125, c[0x0][0x23c], -R128 ;  /* 0x00008f007d7d7a23 */ /* 0x000fe40000010880 */
[----:B------:R-:W-:Y:S01]  /*6cb0*/  FFMA.FTZ R174, R174, c[0x0][0x23c], -R103 ;  /* 0x00008f00aeae7a23 */ /* 0x000fe20000010867 */
[----:B------:R-:W3:Y:S01]  /*6cc0*/  MUFU.EX2 R102, R102 ;  /* 0x0000006600667308 */ /* 0x000ee20000000800 */
[----:B-1----:R-:W-:-:S02]  /*6cd0*/  FMUL.FTZ R28, R72, R111 ;  /* 0x0000006f481c7220 */ /* 0x002fc40000410000 */
[-C--:B------:R-:W-:Y:S02]  /*6ce0*/  FMUL.FTZ R29, R73, R111.reuse ;  /* 0x0000006f491d7220 */ /* 0x080fe40000410000 */
[-C--:B------:R-:W-:Y:S02]  /*6cf0*/  FMUL.FTZ R4, R96, R111.reuse ;  /* 0x0000006f60047220 */ /* 0x080fe40000410000 */
[----:B------:R-:W-:Y:S01]  /*6d00*/  FMUL.FTZ R5, R97, R111 ;  /* 0x0000006f61057220 */ /* 0x000fe20000410000 */
[----:B------:R-:W-:Y:S01]  /*6d10*/  MUFU.EX2 R107, R107 ;  /* 0x0000006b006b7308 */ /* 0x000fe20000000800 */
[-C--:B--2---:R-:W-:Y:S02]  /*6d20*/  FMUL.FTZ R30, R74, R110.reuse ;  /* 0x0000006e4a1e7220 */ /* 0x084fe40000410000 */
[-C--:B------:R-:W-:Y:S02]  /*6d30*/  FMUL.FTZ R31, R75, R110.reuse ;  /* 0x0000006e4b1f7220 */ /* 0x080fe40000410000 */
[----:B------:R-:W1:Y:S01]  /*6d40*/  LDSM.16.MT88.4 R72, [R144+0xa000] ;  /* 0x00a000009048783b */ /* 0x000e620000004200 */
[----:B------:R-:W-:-:S02]  /*6d50*/  FMUL.FTZ R6, R98, R110 ;  /* 0x0000006e62067220 */ /* 0x000fc40000410000 */
[----:B------:R-:W2:Y:S01]  /*6d60*/  MUFU.EX2 R106, R106 ;  /* 0x0000006a006a7308 */ /* 0x000ea20000000800 */
[-C--:B------:R-:W-:Y:S01]  /*6d70*/  FMUL.FTZ R7, R99, R110.reuse ;  /* 0x0000006e63077220 */ /* 0x080fe20000410000 */
[----:B---3--:R-:W-:Y:S01]  /*6d80*/  F2FP.BF16.PACK_AB R96, R102, R109 ;  /* 0x0000006d6660723e */ /* 0x008fe200000010ff */
[-C--:B------:R-:W-:Y:S02]  /*6d90*/  FMUL.FTZ R68, R68, R111.reuse ;  /* 0x0000006f44447220 */ /* 0x080fe40000410000 */
[-C--:B------:R-:W-:Y:S02]  /*6da0*/  FMUL.FTZ R69, R69, R111.reuse ;  /* 0x0000006f45457220 */ /* 0x080fe40000410000 */
[-C--:B------:R-:W-:Y:S01]  /*6db0*/  FMUL.FTZ R70, R70, R110.reuse ;  /* 0x0000006e46467220 */ /* 0x080fe20000410000 */
[----:B------:R-:W-:Y:S01]  /*6dc0*/  MUFU.EX2 R101, R101 ;  /* 0x0000006500657308 */ /* 0x000fe20000000800 */
[----:B------:R-:W-:Y:S02]  /*6dd0*/  FMUL.FTZ R71, R71, R110 ;  /* 0x0000006e47477220 */ /* 0x000fe40000410000 */
[----:B------:R-:W-:-:S02]  /*6de0*/  FMUL.FTZ R36, R36, R111 ;  /* 0x0000006f24247220 */ /* 0x000fc40000410000 */
[----:B------:R-:W-:Y:S02]  /*6df0*/  FMUL.FTZ R37, R37, R111 ;  /* 0x0000006f25257220 */ /* 0x000fe40000410000 */
[-C--:B------:R-:W-:Y:S01]  /*6e00*/  FMUL.FTZ R38, R38, R110.reuse ;  /* 0x0000006e26267220 */ /* 0x080fe20000410000 */
[----:B------:R-:W3:Y:S01]  /*6e10*/  MUFU.EX2 R108, R108 ;  /* 0x0000006c006c7308 */ /* 0x000ee20000000800 */
[----:B--2---:R-:W-:Y:S01]  /*6e20*/  F2FP.BF16.PACK_AB R98, R106, R107 ;  /* 0x0000006b6a62723e */ /* 0x004fe200000010ff */
[-C--:B------:R-:W-:Y:S02]  /*6e30*/  FMUL.FTZ R39, R39, R110.reuse ;  /* 0x0000006e27277220 */ /* 0x080fe40000410000 */
[-C--:B------:R-:W-:Y:S02]  /*6e40*/  FMUL.FTZ R40, R40, R111.reuse ;  /* 0x0000006f28287220 */ /* 0x080fe40000410000 */
[----:B------:R-:W-:Y:S02]  /*6e50*/  FMUL.FTZ R41, R41, R111 ;  /* 0x0000006f29297220 */ /* 0x000fe40000410000 */
[----:B------:R-:W-:Y:S01]  /*6e60*/  MUFU.EX2 R3, R3 ;  /* 0x0000000300037308 */ /* 0x000fe20000000800 */
[----:B------:R-:W-:-:S02]  /*6e70*/  FMUL.FTZ R42, R42, R110 ;  /* 0x0000006e2a2a7220 */ /* 0x000fc40000410000 */
[-C--:B------:R-:W-:Y:S02]  /*6e80*/  FMUL.FTZ R43, R43, R110.reuse ;  /* 0x0000006e2b2b7220 */ /* 0x080fe40000410000 */
[-C--:B------:R-:W-:Y:S02]  /*6e90*/  FMUL.FTZ R44, R44, R111.reuse ;  /* 0x0000006f2c2c7220 */ /* 0x080fe40000410000 */
[----:B------:R-:W-:Y:S01]  /*6ea0*/  FMUL.FTZ R45, R45, R111 ;  /* 0x0000006f2d2d7220 */ /* 0x000fe20000410000 */
[----:B------:R-:W2:Y:S01]  /*6eb0*/  MUFU.EX2 R2, R2 ;  /* 0x0000000200027308 */ /* 0x000ea20000000800 */
[----:B---3--:R-:W-:Y:S01]  /*6ec0*/  F2FP.BF16.PACK_AB R97, R108, R101 ;  /* 0x000000656c61723e */ /* 0x008fe200000010ff */
[-C--:B------:R-:W-:Y:S02]  /*6ed0*/  FMUL.FTZ R46, R46, R110.reuse ;  /* 0x0000006e2e2e7220 */ /* 0x080fe40000410000 */
[----:B------:R-:W-:Y:S02]  /*6ee0*/  FMUL.FTZ R47, R47, R110 ;  /* 0x0000006e2f2f7220 */ /* 0x000fe40000410000 */
[----:B------:R-:W-:-:S02]  /*6ef0*/  FMUL.FTZ R48, R48, R111 ;  /* 0x0000006f30307220 */ /* 0x000fc40000410000 */
[-C--:B------:R-:W-:Y:S01]  /*6f00*/  FMUL.FTZ R49, R49, R111.reuse ;  /* 0x0000006f31317220 */ /* 0x080fe20000410000 */
[----:B------:R-:W-:Y:S01]  /*6f10*/  MUFU.EX2 R178, R178 ;  /* 0x000000b200b27308 */ /* 0x000fe20000000800 */
[-C--:B------:R-:W-:Y:S02]  /*6f20*/  FMUL.FTZ R50, R50, R110.reuse ;  /* 0x0000006e32327220 */ /* 0x080fe40000410000 */
[-C--:B------:R-:W-:Y:S02]  /*6f30*/  FMUL.FTZ R51, R51, R110.reuse ;  /* 0x0000006e33337220 */ /* 0x080fe40000410000 */
[----:B------:R-:W-:Y:S01]  /*6f40*/  FMUL.FTZ R20, R80, R111 ;  /* 0x0000006f50147220 */ /* 0x000fe20000410000 */
[----:B--2---:R-:W-:Y:S01]  /*6f50*/  F2FP.BF16.PACK_AB R99, R2, R3 ;  /* 0x000000030263723e */ /* 0x004fe200000010ff */
[----:B------:R-:W-:Y:S01]  /*6f60*/  FMUL.FTZ R21, R81, R111 ;  /* 0x0000006f51157220 */ /* 0x000fe20000410000 */
[----:B------:R-:W2:Y:S01]  /*6f70*/  MUFU.EX2 R129, R129 ;  /* 0x0000008100817308 */ /* 0x000ea20000000800 */
        /* <DEDUP_REMOVED lines=14> */
[C---:B-1----:R-:W-:Y:S01]  /*7060*/  HMMA.16816.F32.BF16 R36, R96.reuse, R72, R36 ;  /* 0x000000486024723c */ /* 0x042fe20000041824 */
[-C--:B------:R-:W-:Y:S02]  /*7070*/  FMUL.FTZ R55, R55, R110.reuse ;  /* 0x0000006e37377220 */ /* 0x080fe40000410000 */
[-C--:B------:R-:W-:Y:S02]  /*7080*/  FMUL.FTZ R56, R56, R111.reuse ;  /* 0x0000006f38387220 */ /* 0x080fe40000410000 */
[----:B------:R-:W-:Y:S01]  /*7090*/  FMUL.FTZ R57, R57, R111 ;  /* 0x0000006f39397220 */ /* 0x000fe20000410000 */
[----:B------:R-:W-:Y:S01]  /*70a0*/  MUFU.EX2 R174, R174 ;  /* 0x000000ae00ae7308 */ /* 0x000fe20000000800 */
[-C--:B------:R-:W-:Y:S01]  /*70b0*/  FMUL.FTZ R58, R58, R110.reuse ;  /* 0x0000006e3a3a7220 */ /* 0x080fe20000410000 */
[----:B------:R-:W-:Y:S01]  /*70c0*/  HMMA.16816.F32.BF16 R40, R96, R74, R40 ;  /* 0x0000004a6028723c */ /* 0x000fe20000041828 */
[----:B------:R-:W1:Y:S01]  /*70d0*/  LDSM.16.MT88.4 R72, [R141+0xa000] ;  /* 0x00a000008d48783b */ /* 0x000e620000004200 */
[----:B------:R-:W-:-:S02]  /*70e0*/  FMUL.FTZ R59, R59, R110 ;  /* 0x0000006e3b3b7220 */ /* 0x000fc40000410000 */
[-C--:B------:R-:W-:Y:S02]  /*70f0*/  FMUL.FTZ R12, R88, R111.reuse ;  /* 0x0000006f580c7220 */ /* 0x080fe40000410000 */
[-C--:B------:R-:W-:Y:S02]  /*7100*/  FMUL.FTZ R13, R89, R111.reuse ;  /* 0x0000006f590d7220 */ /* 0x080fe40000410000 */
[C---:B------:R-:W-:Y:S01]  /*7110*/  HMMA.16816.F32.BF16 R20, R96.reuse, R24, R20 ;  /* 0x000000186014723c */ /* 0x040fe20000041814 */
[-C--:B------:R-:W-:Y:S02]  /*7120*/  FMUL.FTZ R14, R90, R110.reuse ;  /* 0x0000006e5a0e7220 */ /* 0x080fe40000410000 */
[-C--:B------:R-:W-:Y:S02]  /*7130*/  FMUL.FTZ R15, R91, R110.reuse ;  /* 0x0000006e5b0f7220 */ /* 0x080fe40000410000 */
[-C--:B------:R-:W-:Y:S02]  /*7140*/  FMUL.FTZ R92, R92, R111.reuse ;  /* 0x0000006f5c5c7220 */ /* 0x080fe40000410000 */
[----:B------:R-:W-:Y:S01]  /*7150*/  FMUL.FTZ R93, R93, R111 ;  /* 0x0000006f5d5d7220 */ /* 0x000fe20000410000 */
[----:B------:R-:W-:Y:S01]  /*7160*/  HMMA.16816.F32.BF16 R24, R96, R26, R76 ;  /* 0x0000001a6018723c */ /* 0x000fe2000004184c */
[----:B------:R-:W-:Y:S01]  /*7170*/  LDSM.16.MT88.4 R76, [R144+0x8800] ;  /* 0x00880000904c783b */ /* 0x000fe20000004200 */
[----:B------:R-:W-:-:S02]  /*7180*/  FMUL.FTZ R94, R94, R110 ;  /* 0x0000006e5e5e7220 */ /* 0x000fc40000410000 */
[-C--:B------:R-:W-:Y:S02]  /*7190*/  FMUL.FTZ R95, R95, R110.reuse ;  /* 0x0000006e5f5f7220 */ /* 0x080fe40000410000 */
[-C--:B------:R-:W-:Y:S02]  /*71a0*/  FMUL.FTZ R84, R84, R111.reuse ;  /* 0x0000006f54547220 */ /* 0x080fe40000410000 */
[----:B------:R-:W-:Y:S01]  /*71b0*/  FMUL.FTZ R85, R85, R111 ;  /* 0x0000006f55557220 */ /* 0x000fe20000410000 */
[----:B---3--:R-:W-:Y:S01]  /*71c0*/  HMMA.16816.F32.BF16 R44, R96, R68, R44 ;  /* 0x00000044602c723c */ /* 0x008fe2000004182c */
[-C--:B------:R-:W-:Y:S02]  /*71d0*/  FMUL.FTZ R86, R86, R110.reuse ;  /* 0x0000006e56567220 */ /* 0x080fe40000410000 */
[----:B------:R-:W-:Y:S02]  /*71e0*/  FMUL.FTZ R87, R87, R110 ;  /* 0x0000006e57577220 */ /* 0x000fe40000410000 */
[----:B------:R-:W-:-:S02]  /*71f0*/  FFMA.FTZ R127, R190, c[0x0][0x23c], -R103 ;  /* 0x00008f00be7f7a23 */ /* 0x000fc40000010867 */
[--C-:B------:R-:W-:Y:S01]  /*7200*/  FFMA.FTZ R130, R130, c[0x0][0x23c], -R103.reuse ;  /* 0x00008f0082827a23 */ /* 0x100fe20000010867 */
[C---:B------:R-:W-:Y:S01]  /*7210*/  HMMA.16816.F32.BF16 R48, R96.reuse, R70, R48 ;  /* 0x000000466030723c */ /* 0x040fe20000041830 */
[----:B------:R-:W3:Y:S01]  /*7220*/  LDSM.16.MT88.4 R68, [R140+0xa000] ;  /* 0x00a000008c44783b */ /* 0x000ee20000004200 */
[----:B------:R-:W-:Y:S01]  /*7230*/  FFMA.FTZ R123, R188, c[0x0][0x23c], -R103 ;  /* 0x00008f00bc7b7a23 */ /* 0x000fe20000010867 */
[----:B------:R-:W4:Y:S01]  /*7240*/  MUFU.EX2 R127, R127 ;  /* 0x0000007f007f7308 */ /* 0x000f220000000800 */
[-C--:B------:R-:W-:Y:S02]  /*7250*/  FMUL.FTZ R60, R60, R111.reuse ;  /* 0x0000006f3c3c7220 */ /* 0x080fe40000410000 */
[----:B------:R-:W-:Y:S02]  /*7260*/  FMUL.FTZ R61, R61, R111 ;  /* 0x0000006f3d3d7220 */ /* 0x000fe40000410000 */
[----:B-1----:R-:W-:Y:S01]  /*7270*/  HMMA.16816.F32.BF16 R52, R96, R72, R52 ;  /* 0x000000486034723c */ /* 0x002fe20000041834 */
[----:B------:R-:W-:-:S02]  /*7280*/  FMUL.FTZ R62, R62, R110 ;  /* 0x0000006e3e3e7220 */ /* 0x000fc40000410000 */
[----:B------:R-:W-:Y:S01]  /*7290*/  MUFU.EX2 R130, R130 ;  /* 0x0000008200827308 */ /* 0x000fe20000000800 */
[-C--:B------:R-:W-:Y:S02]  /*72a0*/  FMUL.FTZ R63, R63, R110.reuse ;  /* 0x0000006e3f3f7220 */ /* 0x080fe40000410000 */
[-C--:B------:R-:W-:Y:S02]  /*72b0*/  FMUL.FTZ R64, R64, R111.reuse ;  /* 0x0000006f40407220 */ /* 0x080fe40000410000 */
[----:B------:R-:W-:Y:S01]  /*72c0*/  HMMA.16816.F32.BF16 R56, R96, R74, R56 ;  /* 0x0000004a6038723c */ /* 0x000fe20000041838 */
[----:B------:R-:W1:Y:S01]  /*72d0*/  LDSM.16.MT88.4 R72, [R142+0x8800] ;  /* 0x008800008e48783b */ /* 0x000e620000004200 */
[----:B------:R-:W-:Y:S01]  /*72e0*/  FMUL.FTZ R65, R65, R111 ;  /* 0x0000006f41417220 */ /* 0x000fe20000410000 */
[----:B------:R-:W5:Y:S01]  /*72f0*/  MUFU.EX2 R123, R123 ;  /* 0x0000007b007b7308 */ /* 0x000f620000000800 */
[-C--:B------:R-:W-:Y:S02]  /*7300*/  FMUL.FTZ R66, R66, R110.reuse ;  /* 0x0000006e42427220 */ /* 0x080fe40000410000 */
[----:B------:R-:W-:-:S02]  /*7310*/  FMUL.FTZ R67, R67, R110 ;  /* 0x0000006e43437220 */ /* 0x000fc40000410000 */
        /* <DEDUP_REMOVED lines=18> */
[--C-:B------:R-:W-:Y:S01]  /*7440*/  FFMA.FTZ R115, R124, c[0x0][0x23c], -R103.reuse ;  /* 0x00008f007c737a23 */ /* 0x100fe20000010867 */
[----:B------:R-:W-:Y:S01]  /*7450*/  MUFU.EX2 R131, R131 ;  /* 0x0000008300837308 */ /* 0x000fe20000000800 */
[----:B------:R-:W-:Y:S01]  /*7460*/  FFMA.FTZ R113, R117, c[0x0][0x23c], -R128 ;  /* 0x00008f0075717a23 */ /* 0x000fe20000010880 */
        /* <DEDUP_REMOVED lines=8> */
[----:B--2---:R-:W-:Y:S01]  /*74f0*/  F2FP.BF16.PACK_AB R68, R129, R178 ;  /* 0x000000b28144723e */ /* 0x004fe200000010ff */
        /* <DEDUP_REMOVED lines=8> */
[----:B------:R-:W-:Y:S06]  /*7580*/  MUFU.EX2 R182, R182 ;  /* 0x000000b600b67308 */ /* 0x000fec0000000800 */
[C---:B------:R-:W-:Y:S02]  /*7590*/  HMMA.16816.F32.BF16 R4, R68.reuse, R76, R4 ;  /* 0x0000004c4404723c */ /* 0x040fe40000041804 */
[----:B------:R-:W-:Y:S06]  /*75a0*/  MUFU.EX2 R175, R175 ;  /* 0x000000af00af7308 */ /* 0x000fec0000000800 */
[C---:B------:R-:W-:Y:S01]  /*75b0*/  HMMA.16816.F32.BF16 R8, R68.reuse, R78, R8 ;  /* 0x0000004e4408723c */ /* 0x040fe20000041808 */
[----:B------:R-:W2:Y:S01]  /*75c0*/  LDSM.16.MT88.4 R76, [R141+0x8800] ;  /* 0x008800008d4c783b */ /* 0x000ea20000004200 */
[----:B------:R-:W-:Y:S06]  /*75d0*/  MUFU.EX2 R180, R180 ;  /* 0x000000b400b47308 */ /* 0x000fec0000000800 */
[C---:B-1----:R-:W-:Y:S02]  /*75e0*/  HMMA.16816.F32.BF16 R12, R68.reuse, R72, R12 ;  /* 0x00000048440c723c */ /* 0x042fe4000004180c */
[----:B------:R-:W-:Y:S06]  /*75f0*/  MUFU.EX2 R179, R179 ;  /* 0x000000b300b37308 */ /* 0x000fec0000000800 */
[C---:B------:R-:W-:Y:S01]  /*7600*/  HMMA.16816.F32.BF16 R16, R68.reuse, R74, R16 ;  /* 0x0000004a4410723c */ /* 0x040fe20000041810 */
[----:B------:R-:W1:Y:S01]  /*7610*/  LDSM.16.MT88.4 R72, [R140+0x8800] ;  /* 0x008800008c48783b */ /* 0x000e620000004200 */
[----:B------:R-:W3:Y:S08]  /*7620*/  MUFU.EX2 R184, R184 ;  /* 0x000000b800b87308 */ /* 0x000ef00000000800 */
[----:B------:R-:W-:Y:S08]  /*7630*/  MUFU.EX2 R112, R112 ;  /* 0x0000007000707308 */ /* 0x000ff00000000800 */
[----:B------:R-:W4:Y:S01]  /*7640*/  MUFU.EX2 R113, R113 ;  /* 0x0000007100717308 */ /* 0x000f220000000800 */
[----:B---3--:R-:W-:Y:S01]  /*7650*/  F2FP.BF16.PACK_AB R100, R184, R179 ;  /* 0x000000b3b864723e */ /* 0x008fe200000010ff */
[C---:B--2---:R-:W-:Y:S06]  /*7660*/  HMMA.16816.F32.BF16 R20, R68.reuse, R76, R20 ;  /* 0x0000004c4414723c */ /* 0x044fec0000041814 */
[----:B------:R-:W-:Y:S02]  /*7670*/  MUFU.EX2 R115, R115 ;  /* 0x0000007300737308 */ /* 0x000fe40000000800 */
[C---:B------:R-:W-:Y:S01]  /*7680*/  HMMA.16816.F32.BF16 R24, R68.reuse, R78, R24 ;  /* 0x0000004e4418723c */ /* 0x040fe20000041818 */
[----:B------:R-:W2:Y:S05]  /*7690*/  LDSM.16.MT88.4 R76, [R144+0xa800] ;  /* 0x00a80000904c783b */ /* 0x000eaa0000004200 */
[----:B------:R-:W3:Y:S01]  /*76a0*/  MUFU.EX2 R124, R124 ;  /* 0x0000007c007c7308 */ /* 0x000ee20000000800 */
[----:B----4-:R-:W-:Y:S01]  /*76b0*/  F2FP.BF16.PACK_AB R102, R113, R112 ;  /* 0x000000707166723e */ /* 0x010fe200000010ff */
[C---:B-1----:R-:W-:Y:S06]  /*76c0*/  HMMA.16816.F32.BF16 R28, R68.reuse, R72, R28 ;  /* 0x00000048441c723c */ /* 0x042fec000004181c */
[----:B------:R-:W-:Y:S02]  /*76d0*/  MUFU.EX2 R114, R114 ;  /* 0x0000007200727308 */ /* 0x000fe40000000800 */
[----:B------:R-:W-:Y:S01]  /*76e0*/  HMMA.16816.F32.BF16 R32, R68, R74, R32 ;  /* 0x0000004a4420723c */ /* 0x000fe20000041820 */
[----:B------:R-:W1:Y:S05]  /*76f0*/  LDSM.16.MT88.4 R72, [R142+0xa800] ;  /* 0x00a800008e48783b */ /* 0x000e6a0000004200 */
[----:B------:R-:W4:Y:S01]  /*7700*/  MUFU.EX2 R117, R117 ;  /* 0x0000007500757308 */ /* 0x000f220000000800 */
[----:B---3--:R-:W-:-:S02]  /*7710*/  F2FP.BF16.PACK_AB R101, R124, R115 ;  /* 0x000000737c65723e */ /* 0x008fc400000010ff */
[----:B----4-:R-:W-:Y:S01]  /*7720*/  F2FP.BF16.PACK_AB R103, R117, R114 ;  /* 0x000000727567723e */ /* 0x010fe200000010ff */
        /* <DEDUP_REMOVED lines=12> */
[----:B------:R-:W-:-:S02]  /*77f0*/  F2FP.BF16.PACK_AB R68, R190, R173 ;  /* 0x000000adbe44723e */ /* 0x000fc400000010ff */
[----:B------:R-:W-:Y:S02]  /*7800*/  F2FP.BF16.PACK_AB R69, R182, R177 ;  /* 0x000000b1b645723e */ /* 0x000fe400000010ff */
[----:B------:R-:W-:Y:S02]  /*7810*/  F2FP.BF16.PACK_AB R70, R188, R131 ;  /* 0x00000083bc46723e */ /* 0x000fe400000010ff */
[----:B------:R-:W-:-:S07]  /*7820*/  F2FP.BF16.PACK_AB R71, R180, R175 ;  /* 0x000000afb447723e */ /* 0x000fce00000010ff */
[C---:B--2---:R-:W-:Y:S08]  /*7830*/  HMMA.16816.F32.BF16 R4, R68.reuse, R76, R4 ;  /* 0x0000004c4404723c */ /* 0x044ff00000041804 */
[C---:B------:R-:W-:Y:S01]  /*7840*/  HMMA.16816.F32.BF16 R8, R68.reuse, R78, R8 ;  /* 0x0000004e4408723c */ /* 0x040fe20000041808 */
[----:B------:R-:W2:Y:S07]  /*7850*/  LDSM.16.MT88.4 R76, [R141+0x9000] ;  /* 0x009000008d4c783b */ /* 0x000eae0000004200 */
[C---:B-1----:R-:W-:Y:S08]  /*7860*/  HMMA.16816.F32.BF16 R12, R68.reuse, R72, R12 ;  /* 0x00000048440c723c */ /* 0x042ff0000004180c */
[----:B------:R-:W-:Y:S01]  /*7870*/  HMMA.16816.F32.BF16 R16, R68, R74, R16 ;  /* 0x0000004a4410723c */ /* 0x000fe20000041810 */
[----:B------:R-:W1:Y:S07]  /*7880*/  LDSM.16.MT88.4 R72, [R140+0x9000] ;  /* 0x009000008c48783b */ /* 0x000e6e0000004200 */
[C---:B------:R-:W-:Y:S01]  /*7890*/  HMMA.16816.F32.BF16 R96, R100.reuse, R92, R4 ;  /* 0x0000005c6460723c */ /* 0x040fe20000041804 */
[----:B------:R-:W-:Y:S07]  /*78a0*/  LDSM.16.MT88.4 R4, [R142+0xb800] ;  /* 0x00b800008e04783b */ /* 0x000fee0000004200 */
[C---:B------:R-:W-:Y:S01]  /*78b0*/  HMMA.16816.F32.BF16 R92, R100.reuse, R94, R8 ;  /* 0x0000005e645c723c */ /* 0x040fe20000041808 */
[----:B------:R-:W-:Y:S07]  /*78c0*/  LDSM.16.MT88.4 R8, [R144+0xb800] ;  /* 0x00b800009008783b */ /* 0x000fee0000004200 */
[----:B------:R-:W-:Y:S01]  /*78d0*/  HMMA.16816.F32.BF16 R88, R100, R84, R12 ;  /* 0x000000546458723c */ /* 0x000fe2000004180c */
[----:B------:R-:W-:Y:S07]  /*78e0*/  LDSM.16.MT88.4 R12, [R141+0xb800] ;  /* 0x00b800008d0c783b */ /* 0x000fee0000004200 */
[C---:B--2---:R-:W-:Y:S08]  /*78f0*/  HMMA.16816.F32.BF16 R20, R68.reuse, R76, R20 ;  /* 0x0000004c4414723c */ /* 0x044ff00000041814 */
[C---:B------:R-:W-:Y:S01]  /*7900*/  HMMA.16816.F32.BF16 R24, R68.reuse, R78, R24 ;  /* 0x0000004e4418723c */ /* 0x040fe20000041818 */
[----:B------:R-:W2:Y:S07]  /*7910*/  LDSM.16.MT88.4 R76, [R144+0xb000] ;  /* 0x00b00000904c783b */ /* 0x000eae0000004200 */
[C---:B-1----:R-:W-:Y:S08]  /*7920*/  HMMA.16816.F32.BF16 R28, R68.reuse, R72, R28 ;  /* 0x00000048441c723c */ /* 0x042ff0000004181c */
[----:B------:R-:W-:Y:S01]  /*7930*/  HMMA.16816.F32.BF16 R32, R68, R74, R32 ;  /* 0x0000004a4420723c */ /* 0x000fe20000041820 */
[----:B------:R-:W1:Y:S07]  /*7940*/  LDSM.16.MT88.4 R72, [R142+0xb000] ;  /* 0x00b000008e48783b */ /* 0x000e6e0000004200 */
[----:B------:R-:W-:Y:S08]  /*7950*/  HMMA.16816.F32.BF16 R84, R100, R86, R16 ;  /* 0x000000566454723c */ /* 0x000ff00000041810 */
[C---:B--2---:R-:W-:Y:S08]  /*7960*/  HMMA.16816.F32.BF16 R36, R68.reuse, R76, R36 ;  /* 0x0000004c4424723c */ /* 0x044ff00000041824 */
[C---:B------:R-:W-:Y:S01]  /*7970*/  HMMA.16816.F32.BF16 R40, R68.reuse, R78, R40 ;  /* 0x0000004e4428723c */ /* 0x040fe20000041828 */
[----:B------:R-:W2:Y:S07]  /*7980*/  LDSM.16.MT88.4 R76, [R141+0xb000] ;  /* 0x00b000008d4c783b */ /* 0x000eae0000004200 */
[C---:B-1----:R-:W-:Y:S08]  /*7990*/  HMMA.16816.F32.BF16 R44, R68.reuse, R72, R44 ;  /* 0x00000048442c723c */ /* 0x042ff0000004182c */
[----:B------:R-:W-:Y:S01]  /*79a0*/  HMMA.16816.F32.BF16 R48, R68, R74, R48 ;  /* 0x0000004a4430723c */ /* 0x000fe20000041830 */
[----:B------:R-:W1:Y:S07]  /*79b0*/  LDSM.16.MT88.4 R72, [R140+0xb000] ;  /* 0x00b000008c48783b */ /* 0x000e6e0000004200 */
[C---:B------:R-:W-:Y:S08]  /*79c0*/  HMMA.16816.F32.BF16 R36, R100.reuse, R8, R36 ;  /* 0x000000086424723c */ /* 0x040ff00000041824 */
[C---:B------:R-:W-:Y:S07]  /*79d0*/  HMMA.16816.F32.BF16 R44, R100.reuse, R4, R44 ;  /* 0x00000004642c723c */ /* 0x040fee000004182c */
[----:B------:R-:W-:Y:S01]  /*79e0*/  FADD.FTZ R5, R3, R108 ;  /* 0x0000006c03057221 */ /* 0x000fe20000010000 */
[----:B------:R-:W-:Y:S01]  /*79f0*/  HMMA.16816.F32.BF16 R40, R100, R10, R40 ;  /* 0x0000000a6428723c */ /* 0x000fe20000041828 */
[----:B------:R-:W-:Y:S01]  /*7a00*/  FADD.FTZ R3, R106, R107 ;  /* 0x0000006b6a037221 */ /* 0x000fe20000010000 */
[----:B------:R-:W-:Y:S01]  /*7a10*/  LDSM.16.MT88.4 R8, [R140+0xb800] ;  /* 0x00b800008c08783b */ /* 0x000fe20000004200 */
[----:B------:R-:W-:-:S02]  /*7a20*/  FADD.FTZ R5, R2, R5 ;  /* 0x0000000502057221 */ /* 0x000fc40000010000 */
[----:B------:R-:W-:Y:S01]  /*7a30*/  FADD.FTZ R178, R178, R3 ;  /* 0x00000003b2b27221 */ /* 0x000fe20000010000 */
[-C--:B------:R-:W-:Y:S01]  /*7a40*/  MOV R3, R105.reuse ;  /* 0x0000006900037202 */ /* 0x080fe20000000f00 */
[----:B------:R-:W-:Y:S01]  /*7a50*/  FADD.FTZ R174, R174, R5 ;  /* 0x00000005aeae7221 */ /* 0x000fe20000010000 */
[C---:B--2---:R-:W-:Y:S01]  /*7a60*/  HMMA.16816.F32.BF16 R52, R68.reuse, R76, R52 ;  /* 0x0000004c4434723c */ /* 0x044fe20000041834 */
[----:B------:R-:W-:Y:S01]  /*7a70*/  FADD.FTZ R129, R129, R178 ;  /* 0x000000b281817221 */ /* 0x000fe20000010000 */
[----:B------:R-:W-:Y:S01]  /*7a80*/  @P2 MOV R3, R105 ;  /* 0x0000006900032202 */ /* 0x000fe20000000f00 */
[----:B------:R-:W-:Y:S02]  /*7a90*/  FADD.FTZ R127, R127, R174 ;  /* 0x000000ae7f7f7221 */ /* 0x000fe40000010000 */
[----:B------:R-:W-:Y:S01]  /*7aa0*/  FADD.FTZ R2, R172, R129 ;  /* 0x00000081ac027221 */ /* 0x000fe20000010000 */
[----:B------:R-:W-:Y:S01]  /*7ab0*/  @P2 IADD3 R172, R116, -0x3, RZ ;  /* 0xfffffffd74ac2810 */ /* 0x000fe20007ffe0ff */
[----:B------:R-:W-:Y:S01]  /*7ac0*/  FADD.FTZ R4, R130, R127 ;  /* 0x0000007f82047221 */ /* 0x000fe20000010000 */
[----:B------:R-:W-:Y:S01]  /*7ad0*/  HMMA.16816.F32.BF16 R56, R68, R78, R56 ;  /* 0x0000004e4438723c */ /* 0x000fe20000041838 */
[----:B------:R-:W2:Y:S01]  /*7ae0*/  LDSM.16.MT88.4 R76, [R141+0x9800] ;  /* 0x009800008d4c783b */ /* 0x000ea20000004200 */
[----:B------:R-:W-:-:S02]  /*7af0*/  FADD.FTZ R2, R125, R2 ;  /* 0x000000027d027221 */ /* 0x000fc40000010000 */
[----:B------:R-:W-:Y:S02]  /*7b00*/  FADD.FTZ R4, R123, R4 ;  /* 0x000000047b047221 */ /* 0x000fe40000010000 */
[----:B------:R-:W-:Y:S01]  /*7b10*/  FADD.FTZ R173, R173, R2 ;  /* 0x00000002adad7221 */ /* 0x000fe20000010000 */
[-C--:B------:R-:W-:Y:S01]  /*7b20*/  MOV R2, R104.reuse ;  /* 0x0000006800027202 */ /* 0x080fe20000000f00 */
[C---:B-1----:R-:W-:Y:S01]  /*7b30*/  HMMA.16816.F32.BF16 R60, R68.reuse, R72, R60 ;  /* 0x00000048443c723c */ /* 0x042fe2000004183c */
[----:B------:R-:W-:Y:S01]  /*7b40*/  FADD.FTZ R177, R177, R4 ;  /* 0x00000004b1b17221 */ /* 0x000fe20000010000 */
[----:B------:R-:W-:Y:S01]  /*7b50*/  @P2 MOV R2, R104 ;  /* 0x0000006800022202 */ /* 0x000fe20000000f00 */
        /* <DEDUP_REMOVED lines=17> */
[----:B------:R-:W-:-:S03]  /*7c70*/  FADD.FTZ R165, R117, R114 ;  /* 0x0000007275a57221 */ /* 0x000fc60000010000 */
[C---:B--2---:R-:W-:Y:S08]  /*7c80*/  HMMA.16816.F32.BF16 R80, R100.reuse, R76, R20 ;  /* 0x0000004c6450723c */ /* 0x044ff00000041814 */
[C---:B------:R-:W-:Y:S08]  /*7c90*/  HMMA.16816.F32.BF16 R76, R100.reuse, R78, R24 ;  /* 0x0000004e644c723c */ /* 0x040ff00000041818 */
[C---:B-1----:R-:W-:Y:S08]  /*7ca0*/  HMMA.16816.F32.BF16 R72, R100.reuse, R68, R28 ;  /* 0x000000446448723c */ /* 0x042ff0000004181c */
[C---:B------:R-:W-:Y:S08]  /*7cb0*/  HMMA.16816.F32.BF16 R68, R100.reuse, R70, R32 ;  /* 0x000000466444723c */ /* 0x040ff00000041820 */
[C---:B------:R-:W-:Y:S08]  /*7cc0*/  HMMA.16816.F32.BF16 R56, R100.reuse, R14, R56 ;  /* 0x0000000e6438723c */ /* 0x040ff00000041838 */
[C---:B------:R-:W-:Y:S08]  /*7cd0*/  HMMA.16816.F32.BF16 R60, R100.reuse, R8, R60 ;  /* 0x00000008643c723c */ /* 0x040ff0000004183c */
[----:B------:R-:W-:Y:S01]  /*7ce0*/  HMMA.16816.F32.BF16 R64, R100, R10, R64 ;  /* 0x0000000a6440723c */ /* 0x000fe20000041840 */
[----:B------:R-:W-:Y:S05]  /*7cf0*/  @!UPT UIADD3 URZ, URZ, URZ, URZ ;  /* 0x0000003f3f3ff290 */ /* 0x000fea000fffe03f */
[----:B------:R-:W-:Y:S11]  /*7d00*/  @P2 BRA `(.L_x_746) ;  /* 0x0000001000002947 */ /* 0x000ff60003800000 */
.L_x_742:
[----:B------:R-:W-:-:S07]  /*7d10*/  IADD3 R172, R122, -0x1, RZ ;  /* 0xffffffff7aac7810 */ /* 0x000fce0007ffe0ff */
.L_x_746:
        /* <DEDUP_REMOVED lines=9> */
.L_x_750:
        /* <DEDUP_REMOVED lines=72> */
.L_x_748:
[----:B------:R-:W-:Y:S04]  /*8230*/  DEPBAR.LE SB0, 0x0 ;  /* 0x000080000000791a */ /* 0x000fe80000000000 */
[----:B------:R-:W-:Y:S01]  /*8240*/  BAR.SYNC.DEFER_BLOCKING 0x0 ;  /* 0x0000000000007b1d */ /* 0x000fe20000010000 */
[----:B------:R-:W-:Y:S01]  /*8250*/  SHF.R.S32.HI R3, RZ, 0x1f, R172 ;  /* 0x0000001fff037819 */ /* 0x000fe200000114ac */
[----:B------:R-:W-:Y:S02]  /*8260*/  IMAD R100, R153, R172, RZ ;  /* 0x000000ac99647224 */ /* 0x000fe400078e02ff */
[-C--:B------:R-:W-:Y:S04]  /*8270*/  IMAD.WIDE.U32 R104, R172, R154.reuse, R174 ;  /* 0x0000009aac687225 */ /* 0x080fe800078e00ae */
[----:B------:R-:W-:Y:S01]  /*8280*/  IMAD R100, R3, R154, R100 ;  /* 0x0000009a03647224 */ /* 0x000fe200078e0264 */
[C---:B------:R-:W-:Y:S02]  /*8290*/  @!P3 LEA R188, P4, R104.reuse, c[0x0][0x170], 0x1 ;  /* 0x00005c0068bcba11 */ /* 0x040fe400078808ff */
[----:B------:R-:W-:Y:S02]  /*82a0*/  @!P2 LEA R106, P1, R104, c[0x0][0x170], 0x1 ;  /* 0x00005c00686aaa11 */ /* 0x000fe400078208ff */
[----:B------:R-:W-:Y:S02]  /*82b0*/  IADD3 R100, R105, R100, RZ ;  /* 0x0000006469647210 */ /* 0x000fe40007ffe0ff */
[----:B------:R-:W-:Y:S02]  /*82c0*/  IADD3 R105, P0, R164, R104, RZ ;  /* 0x00000068a4697210 */ /* 0x000fe40007f1e0ff */
[C-C-:B------:R-:W-:Y:S02]  /*82d0*/  @!P3 LEA.HI.X R189, R104.reuse, c[0x0][0x174], R100.reuse, 0x1, P4 ;  /* 0x00005d0068bdba11 */ /* 0x140fe400020f0c64 */
[----:B------:R-:W-:Y:S02]  /*82e0*/  @!P2 LEA.HI.X R107, R104, c[0x0][0x174], R100, 0x1, P1 ;  /* 0x00005d00686baa11 */ /* 0x000fe400008f0c64 */
[----:B------:R-:W-:Y:S02]  /*82f0*/  @!P3 LEA R178, P5, R105, c[0x0][0x170], 0x1 ;  /* 0x00005c0069b2ba11 */ /* 0x000fe400078a08ff */
[----:B------:R-:W-:Y:S01]  /*8300*/  IADD3.X R100, R161, R100, RZ, P0, !PT ;  /* 0x00000064a1647210 */ /* 0x000fe200007fe4ff */
[----:B------:R-:W-:Y:S01]  /*8310*/  @P3 STS.128 [R158+0x8000], RZ ;  /* 0x008000ff9e003388 */ /* 0x000fe20000000c00 */
[C---:B------:R-:W-:Y:S02]  /*8320*/  @!P2 LEA R104, P1, R105.reuse, c[0x0][0x170], 0x1 ;  /* 0x00005c006968aa11 */ /* 0x040fe400078208ff */
[C-C-:B------:R-:W-:Y:S02]  /*8330*/  @!P3 LEA.HI.X R179, R105.reuse, c[0x0][0x174], R100.reuse, 0x1, P5 ;  /* 0x00005d0069b3ba11 */ /* 0x140fe400028f0c64 */
[C---:B------:R-:W-:Y:S01]  /*8340*/  IADD3 R103, P4, R164.reuse, R105, RZ ;  /* 0x00000069a4677210 */ /* 0x040fe20007f9e0ff */
[----:B------:R-:W-:Y:S01]  /*8350*/  @!PT LDS RZ, [RZ] ;  /* 0x00000000fffff984 */ /* 0x000fe20000000800 */
[----:B------:R-:W-:Y:S01]  /*8360*/  @!PT LDS RZ, [RZ] ;  /* 0x00000000fffff984 */ /* 0x000fe20000000800 */
[----:B------:R-:W-:Y:S01]  /*8370*/  @!PT LDS RZ, [RZ] ;  /* 0x00000000fffff984 */ /* 0x000fe20000000800 */
[----:B------:R1:W-:Y:S01]  /*8380*/  @!P3 LDGSTS.E.BYPASS.LTC128B.128 [R158+0x8000], [R188.64] ;  /* 0x08000000bc9ebfae */ /* 0x0003e2000b901d46 */
        /* <DEDUP_REMOVED lines=10> */
[----:B------:R2:W-:Y:S01]  /*8430*/  @!P2 LDGSTS.E.BYPASS.LTC128B.128 [R158+0xa000], [R106.64+0x80] ;  /* 0x0a0000806a9eafae */ /* 0x0005e2000b901d46 */
[----:B------:R-:W-:Y:S04]  /*8440*/  IADD3 R3, P0, R164, R103, RZ ;  /* 0x00000067a4037210 */ /* 0x000fe80007f1e0ff */
        /* <DEDUP_REMOVED lines=8> */
[----:B------:R3:W-:Y:S01]  /*84d0*/  @!P3 LDGSTS.E.BYPASS.LTC128B.128 [R158+0x8800], [R178.64] ;  /* 0x08800000b29ebfae */ /* 0x0007e2000b901d46 */
[----:B------:R-:W-:Y:S02]  /*84e0*/  @!P2 LEA.HI.X R181, R3, c[0x0][0x174], R2, 0x1, P0 ;  /* 0x00005d0003b5aa11 */ /* 0x000fe400000f0c02 */
[----:B------:R-:W-:Y:S03]  /*84f0*/  ISETP.GT.AND P4, PT, R172, RZ, PT ;  /* 0x000000ffac00720c */ /* 0x000fe60003f84270 */
        /* <DEDUP_REMOVED lines=27> */
[----:B------:R-:W3:Y:S06]  /*86b0*/  LDSM.16.M88.4 R116, [R149+0x4800] ;  /* 0x004800009574783b */ /* 0x000eec0000000200 */
[----:B------:R-:W3:Y:S06]  /*86c0*/  LDSM.16.M88.4 R120, [R149+0x5000] ;  /* 0x005000009578783b */ /* 0x000eec0000000200 */
[----:B------:R-:W0:Y:S06]  /*86d0*/  LDGDEPBAR ;  /* 0x00000000000079af */ /* 0x000e2c0000000000 */
[----:B------:R-:W4:Y:S06]  /*86e0*/  LDSM.16.M88.4 R124, [R149+0x5800] ;  /* 0x00580000957c783b */ /* 0x000f2c0000000200 */
[----:B------:R-:W-:Y:S06]  /*86f0*/  LDSM.16.M88.4 R128, [R138] ;  /* 0x000000008a80783b */ /* 0x000fec0000000200 */
[----:B--2---:R-:W-:Y:S01]  /*8700*/  LDSM.16.M88.4 R104, [R136+0x1800] ;  /* 0x001800008868783b */ /* 0x004fe20000000200 */
[C---:B-1----:R-:W-:Y:S08]  /*8710*/  HMMA.16816.F32.BF16 R4, R108.reuse, R112, RZ ;  /* 0x000000706c04723c */ /* 0x042ff000000418ff */
[C---:B------:R-:W-:Y:S01]  /*8720*/  HMMA.16816.F32.BF16 R8, R108.reuse, R114, RZ ;  /* 0x000000726c08723c */ /* 0x040fe200000418ff */
[----:B------:R-:W-:Y:S07]  /*8730*/  LDSM.16.M88.4 R112, [R148] ;  /* 0x000000009470783b */ /* 0x000fee0000000200 */
[C---:B---3--:R-:W-:Y:S08]  /*8740*/  HMMA.16816.F32.BF16 R12, R108.reuse, R116, RZ ;  /* 0x000000746c0c723c */ /* 0x048ff000000418ff */
[C---:B------:R-:W-:Y:S01]  /*8750*/  HMMA.16816.F32.BF16 R16, R108.reuse, R118, RZ ;  /* 0x000000766c10723c */ /* 0x040fe200000418ff */
[----:B------:R-:W1:Y:S07]  /*8760*/  LDSM.16.M88.4 R116, [R147] ;  /* 0x000000009374783b */ /* 0x000e6e0000000200 */
[C---:B------:R-:W-:Y:S08]  /*8770*/  HMMA.16816.F32.BF16 R20, R108.reuse, R120, RZ ;  /* 0x000000786c14723c */ /* 0x040ff000000418ff */
[C---:B------:R-:W-:Y:S01]  /*8780*/  HMMA.16816.F32.BF16 R24, R108.reuse, R122, RZ ;  /* 0x0000007a6c18723c */ /* 0x040fe200000418ff */
[----:B------:R-:W2:Y:S07]  /*8790*/  LDSM.16.M88.4 R120, [R139] ;  /* 0x000000008b78783b */ /* 0x000eae0000000200 */
[C---:B----4-:R-:W-:Y:S08]  /*87a0*/  HMMA.16816.F32.BF16 R28, R108.reuse, R124, RZ ;  /* 0x0000007c6c1c723c */ /* 0x050ff000000418ff */
[----:B------:R-:W-:Y:S01]  /*87b0*/  HMMA.16816.F32.BF16 R32, R108, R126, RZ ;  /* 0x0000007e6c20723c */ /* 0x000fe200000418ff */
[----:B------:R-:W3:Y:S06]  /*87c0*/  LDSM.16.M88.4 R108, [R137] ;  /* 0x00000000896c783b */ /* 0x000eec0000000200 */
[----:B------:R-:W-:Y:S01]  /*87d0*/  LDSM.16.M88.4 R124, [R143+0x4800] ;  /* 0x004800008f7c783b */ /* 0x000fe20000000200 */
[C---:B-1----:R-:W-:Y:S08]  /*87e0*/  HMMA.16816.F32.BF16 R4, R112.reuse, R116, R4 ;  /* 0x000000747004723c */ /* 0x042ff00000041804 */
[C---:B------:R-:W-:Y:S01]  /*87f0*/  HMMA.16816.F32.BF16 R8, R112.reuse, R118, R8 ;  /* 0x000000767008723c */ /* 0x040fe20000041808 */
[----:B------:R-:W-:Y:S07]  /*8800*/  LDSM.16.M88.4 R116, [R146] ;  /* 0x000000009274783b */ /* 0x000fee0000000200 */
[C---:B--2---:R-:W-:Y:S08]  /*8810*/  HMMA.16816.F32.BF16 R12, R112.reuse, R120, R12 ;  /* 0x00000078700c723c */ /* 0x044ff0000004180c */
[C---:B------:R-:W-:Y:S01]  /*8820*/  HMMA.16816.F32.BF16 R16, R112.reuse, R122, R16 ;  /* 0x0000007a7010723c */ /* 0x040fe20000041810 */
[----:B------:R-:W1:Y:S07]  /*8830*/  LDSM.16.M88.4 R120, [R143+0x4000] ;  /* 0x004000008f78783b */ /* 0x000e6e0000000200 */
[C---:B------:R-:W-:Y:S08]  /*8840*/  HMMA.16816.F32.BF16 R20, R112.reuse, R128, R20 ;  /* 0x000000807014723c */ /* 0x040ff00000041814 */
[C---:B------:R-:W-:Y:S08]  /*8850*/  HMMA.16816.F32.BF16 R24, R112.reuse, R130, R24 ;  /* 0x000000827018723c */ /* 0x040ff00000041818 */
[C---:B---3--:R-:W-:Y:S08]  /*8860*/  HMMA.16816.F32.BF16 R28, R112.reuse, R108, R28 ;  /* 0x0000006c701c723c */ /* 0x048ff0000004181c */
[----:B------:R-:W-:Y:S01]  /*8870*/  HMMA.16816.F32.BF16 R32, R112, R110, R32 ;  /* 0x0000006e7020723c */ /* 0x000fe20000041820 */
[----:B------:R-:W2:Y:S06]  /*8880*/  LDSM.16.M88.4 R108, [R143+0x5000] ;  /* 0x005000008f6c783b */ /* 0x000eac0000000200 */
[----:B------:R-:W3:Y:S01]  /*8890*/  LDSM.16.M88.4 R112, [R143+0x5800] ;  /* 0x005800008f70783b */ /* 0x000ee20000000200 */
        /* <DEDUP_REMOVED lines=9> */
[C---:B---3--:R-:W-:Y:S08]  /*8930*/  HMMA.16816.F32.BF16 R28, R116.reuse, R112, R28 ;  /* 0x00000070741c723c */ /* 0x048ff0000004181c */
[----:B------:R-:W-:Y:S01]  /*8940*/  HMMA.16816.F32.BF16 R32, R116, R114, R32 ;  /* 0x000000727420723c */ /* 0x000fe20000041820 */
[----:B------:R-:W2:Y:S06]  /*8950*/  LDSM.16.M88.4 R112, [R136+0x1000] ;  /* 0x001000008870783b */ /* 0x000eac0000000200 */
[----:B------:R-:W-:Y:S01]  /*8960*/  LDSM.16.M88.4 R116, [R149+0x6000] ;  /* 0x006000009574783b */ /* 0x000fe20000000200 */
[C---:B-1----:R-:W-:Y:S08]  /*8970*/  HMMA.16816.F32.BF16 R4, R108.reuse, R120, R4 ;  /* 0x000000786c04723c */ /* 0x042ff00000041804 */
[C---:B------:R-:W-:Y:S01]  /*8980*/  HMMA.16816.F32.BF16 R8, R108.reuse, R122, R8 ;  /* 0x0000007a6c08723c */ /* 0x040fe20000041808 */
[----:B------:R-:W-:Y:S07]  /*8990*/  LDSM.16.M88.4 R120, [R149+0x6800] ;  /* 0x006800009578783b */ /* 0x000fee0000000200 */
[C---:B------:R-:W-:Y:S08]  /*89a0*/  HMMA.16816.F32.BF16 R12, R108.reuse, R124, R12 ;  /* 0x0000007c6c0c723c */ /* 0x040ff0000004180c */
[C---:B------:R-:W-:Y:S08]  /*89b0*/  HMMA.16816.F32.BF16 R16, R108.reuse, R126, R16 ;  /* 0x0000007e6c10723c */ /* 0x040ff00000041810 */
[C---:B--2---:R-:W-:Y:S08]  /*89c0*/  HMMA.16816.F32.BF16 R20, R108.reuse, R112, R20 ;  /* 0x000000706c14723c */ /* 0x044ff00000041814 */
[C---:B------:R-:W-:Y:S01]  /*89d0*/  HMMA.16816.F32.BF16 R24, R108.reuse, R114, R24 ;  /* 0x000000726c18723c */ /* 0x040fe20000041818 */
[----:B------:R-:W1:Y:S07]  /*89e0*/  LDSM.16.M88.4 R112, [R150+0x2000] ;  /* 0x002000009670783b */ /* 0x000e6e0000000200 */
[C---:B------:R-:W-:Y:S08]  /*89f0*/  HMMA.16816.F32.BF16 R28, R108.reuse, R104, R28 ;  /* 0x000000686c1c723c */ /* 0x040ff0000004181c */
        /* <DEDUP_REMOVED lines=12> */
[C---:B---3--:R-:W-:Y:S08]  /*8ac0*/  HMMA.16816.F32.BF16 R28, R112.reuse, R108, R28 ;  /* 0x0000006c701c723c */ /* 0x048ff0000004181c */
[----:B------:R-:W-:Y:S01]  /*8ad0*/  HMMA.16816.F32.BF16 R32, R112, R110, R32 ;  /* 0x0000006e7020723c */ /* 0x000fe20000041820 */
[----:B------:R-:W2:Y:S06]  /*8ae0*/  LDSM.16.M88.4 R108, [R133] ;  /* 0x00000000856c783b */ /* 0x000eac0000000200 */
[----:B------:R-:W3:Y:S01]  /*8af0*/  LDSM.16.M88.4 R112, [R132] ;  /* 0x000000008470783b */ /* 0x000ee20000000200 */
        /* <DEDUP_REMOVED lines=9> */
[C---:B---3--:R-:W-:Y:S08]  /*8b90*/  HMMA.16816.F32.BF16 R28, R104.reuse, R112, R28 ;  /* 0x00000070681c723c */ /* 0x048ff0000004181c */
[----:B------:R-:W-:Y:S01]  /*8ba0*/  HMMA.16816.F32.BF16 R32, R104, R114, R32 ;  /* 0x000000726820723c */ /* 0x000fe20000041820 */
[----:B------:R-:W2:Y:S06]  /*8bb0*/  LDSM.16.M88.4 R104, [R143+0x7000] ;  /* 0x007000008f68783b */ /* 0x000eac0000000200 */
[----:B------:R-:W3:Y:S01]  /*8bc0*/  LDSM.16.M88.4 R112, [R143+0x7800] ;  /* 0x007800008f70783b */ /* 0x000ee20000000200 */
        /* <DEDUP_REMOVED lines=9> */
[C---:B---3--:R-:W-:Y:S08]  /*8c60*/  HMMA.16816.F32.BF16 R28, R108.reuse, R112, R28 ;  /* 0x000000706c1c723c */ /* 0x048ff0000004181c */
[----:B------:R-:W-:Y:S01]  /*8c70*/  HMMA.16816.F32.BF16 R32, R108, R114, R32 ;  /* 0x000000726c20723c */ /* 0x000fe20000041820 */
[----:B------:R-:W3:Y:S07]  /*8c80*/  LDSM.16.M88.4 R108, [R136+0x3000] ;  /* 0x00300000886c783b */ /* 0x000eee0000000200 */
[C---:B-1----:R-:W-:Y:S08]  /*8c90*/  HMMA.16816.F32.BF16 R4, R116.reuse, R120, R4 ;  /* 0x000000787404723c */ /* 0x042ff00000041804 */
[C---:B------:R-:W-:Y:S08]  /*8ca0*/  HMMA.16816.F32.BF16 R8, R116.reuse, R122, R8 ;  /* 0x0000007a7408723c */ /* 0x040ff00000041808 */
[C---:B--2---:R-:W-:Y:S08]  /*8cb0*/  HMMA.16816.F32.BF16 R12, R116.reuse, R104, R12 ;  /* 0x00000068740c723c */ /* 0x044ff0000004180c */
[C---:B------:R-:W-:Y:S01]  /*8cc0*/  HMMA.16816.F32.BF16 R16, R116.reuse, R106, R16 ;  /* 0x0000006a7410723c */ /* 0x040fe20000041810 */
[----:B------:R-:W1:Y:S01]  /*8cd0*/  LDSM.16.M88.4 R104, [R136+0x3800] ;  /* 0x003800008868783b */ /* 0x000e620000000200 */
[----:B------:R-:W-:Y:S04]  /*8ce0*/  DEPBAR.LE SB0, 0x0 ;  /* 0x000080000000791a */ /* 0x000fe80000000000 */
[----:B------:R-:W-:Y:S02]  /*8cf0*/  FMUL.FTZ R3, R4, c[0x0][0x2ec] ;  /* 0x0000bb0004037a20 */ /* 0x000fe40000410000 */
[C---:B---3--:R-:W-:Y:S04]  /*8d00*/  HMMA.16816.F32.BF16 R20, R116.reuse, R108, R20 ;  /* 0x0000006c7414723c */ /* 0x048fe80000041814 */
[----:B------:R-:W2:Y:S01]  /*8d10*/  MUFU.TANH R3, R3 ;  /* 0x0000000300037308 */ /* 0x000ea20000002400 */
[----:B------:R-:W-:Y:S01]  /*8d20*/  BAR.SYNC.DEFER_BLOCKING 0x0 ;  /* 0x0000000000007b1d */ /* 0x000fe20000010000 */
[----:B------:R-:W-:Y:S02]  /*8d30*/  FMUL.FTZ R177, R5, c[0x0][0x2ec] ;  /* 0x0000bb0005b17a20 */ /* 0x000fe40000410000 */
[----:B------:R-:W-:Y:S01]  /*8d40*/  FMUL.FTZ R2, R14, c[0x0][0x2ec] ;  /* 0x0000bb000e027a20 */ /* 0x000fe20000410000 */
[C---:B------:R-:W-:Y:S03]  /*8d50*/  HMMA.16816.F32.BF16 R24, R116.reuse, R110, R24 ;  /* 0x0000006e7418723c */ /* 0x040fe60000041818 */
[----:B------:R-:W-:Y:S02]  /*8d60*/  FMUL.FTZ R103, R13, c[0x0][0x2ec] ;  /* 0x0000bb000d677a20 */ /* 0x000fe40000410000 */
[----:B------:R3:W4:Y:S01]  /*8d70*/  MUFU.TANH R125, R2 ;  /* 0x00000002007d7308 */ /* 0x0007220000002400 */
[----:B------:R-:W-:Y:S02]  /*8d80*/  FMUL.FTZ R100, R15, c[0x0][0x2ec] ;  /* 0x0000bb000f647a20 */ /* 0x000fe40000410000 */
[----:B------:R-:W-:Y:S04]  /*8d90*/  FMUL.FTZ R173, R17, c[0x0][0x2ec] ;  /* 0x0000bb0011ad7a20 */ /* 0x000fe80000410000 */
[----:B------:R-:W-:Y:S02]  /*8da0*/  FMUL.FTZ R179, R6, c[0x0][0x2ec] ;  /* 0x0000bb0006b37a20 */ /* 0x000fe40000410000 */
[----:B------:R-:W-:Y:S01]  /*8db0*/  FMUL.FTZ R181, R7, c[0x0][0x2ec] ;  /* 0x0000bb0007b57a20 */ /* 0x000fe20000410000 */
[----:B------:R2:W2:Y:S01]  /*8dc0*/  MUFU.TANH R126, R103 ;  /* 0x00000067007e7308 */ /* 0x0004a20000002400 */
[----:B-----5:R-:W-:Y:S02]  /*8dd0*/  FMUL.FTZ R183, R8, c[0x0][0x2ec] ;  /* 0x0000bb0008b77a20 */ /* 0x020fe40000410000 */
[----:B------:R-:W-:Y:S02]  /*8de0*/  FMUL.FTZ R185, R9, c[0x0][0x2ec] ;  /* 0x0000bb0009b97a20 */ /* 0x000fe40000410000 */
[----:B------:R-:W-:Y:S02]  /*8df0*/  FMUL.FTZ R187, R10, c[0x0][0x2ec] ;  /* 0x0000bb000abb7a20 */ /* 0x000fe40000410000 */
[----:B------:R-:W-:Y:S01]  /*8e00*/  FMUL.FTZ R189, R11, c[0x0][0x2ec] ;  /* 0x0000bb000bbd7a20 */ /* 0x000fe20000410000 */
[C---:B-1----:R-:W-:Y:S02]  /*8e10*/  HMMA.16816.F32.BF16 R28, R116.reuse, R104, R28 ;  /* 0x00000068741c723c */ /* 0x042fe4000004181c */
[----:B------:R1:W1:Y:S01]  /*8e20*/  MUFU.TANH R115, R100 ;  /* 0x0000006400737308 */ /* 0x0002620000002400 */
[----:B------:R-:W-:Y:S02]  /*8e30*/  FMUL.FTZ R186, R12, c[0x0][0x2ec] ;  /* 0x0000bb000cba7a20 */ /* 0x000fe40000410000 */
[----:B---3--:R-:W-:Y:S02]  /*8e40*/  FMUL.FTZ R2, R19, c[0x0][0x2ec] ;  /* 0x0000bb0013027a20 */ /* 0x008fe40000410000 */
[----:B------:R-:W-:Y:S01]  /*8e50*/  FMUL.FTZ R104, R25, c[0x0][0x2ec] ;  /* 0x0000bb0019687a20 */ /* 0x000fe20000410000 */
[----:B------:R-:W-:Y:S04]  /*8e60*/  HMMA.16816.F32.BF16 R32, R116, R106, R32 ;  /* 0x0000006a7420723c */ /* 0x000fe80000041820 */
[----:B------:R3:W3:Y:S01]  /*8e70*/  MUFU.TANH R123, R2 ;  /* 0x00000002007b7308 */ /* 0x0006e20000002400 */
[----:B------:R-:W-:Y:S02]  /*8e80*/  FMUL.FTZ R184, R16, c[0x0][0x2ec] ;  /* 0x0000bb0010b87a20 */ /* 0x000fe40000410000 */
[----:B------:R-:W-:Y:S02]  /*8e90*/  FMUL.FTZ R191, R18, c[0x0][0x2ec] ;  /* 0x0000bb0012bf7a20 */ /* 0x000fe40000410000 */
[----:B--2---:R-:W-:Y:S03]  /*8ea0*/  FMUL.FTZ R103, R26, c[0x0][0x2ec] ;  /* 0x0000bb001a677a20 */ /* 0x004fe60000410000 */
[----:B------:R-:W-:Y:S02]  /*8eb0*/  FMUL.FTZ R182, R20, c[0x0][0x2ec] ;  /* 0x0000bb0014b67a20 */ /* 0x000fe40000410000 */
[----:B------:R2:W2:Y:S01]  /*8ec0*/  MUFU.TANH R128, R173 ;  /* 0x000000ad00807308 */ /* 0x0004a20000002400 */
[----:B------:R-:W-:Y:S02]  /*8ed0*/  FMUL.FTZ R180, R21, c[0x0][0x2ec] ;  /* 0x0000bb0015b47a20 */ /* 0x000fe40000410000 */
[----:B------:R-:W-:Y:S02]  /*8ee0*/  FMUL.FTZ R178, R24, c[0x0][0x2ec] ;  /* 0x0000bb0018b27a20 */ /* 0x000fe40000410000 */
[----:B-1----:R-:W-:Y:S02]  /*8ef0*/  FMUL.FTZ R100, R23, c[0x0][0x2ec] ;  /* 0x0000bb0017647a20 */ /* 0x002fe40000410000 */
[----:B------:R-:W-:Y:S02]  /*8f00*/  FMUL.FTZ R105, R28, c[0x0][0x2ec] ;  /* 0x0000bb001c697a20 */ /* 0x000fe40000410000 */
[----:B------:R-:W-:Y:S01]  /*8f10*/  FMUL.FTZ R188, R29, c[0x0][0x2ec] ;  /* 0x0000bb001dbc7a20 */ /* 0x000fe20000410000 */
[----:B------:R1:W1:Y:S01]  /*8f20*/  MUFU.TANH R130, R104 ;  /* 0x0000006800827308 */ /* 0x0002620000002400 */
[----:B------:R-:W-:Y:S02]  /*8f30*/  FMUL.FTZ R107, R30, c[0x0][0x2ec] ;  /* 0x0000bb001e6b7a20 */ /* 0x000fe40000410000 */
[----:B------:R-:W-:Y:S02]  /*8f40*/  FMUL.FTZ R106, R31, c[0x0][0x2ec] ;  /* 0x0000bb001f6a7a20 */ /* 0x000fe40000410000 */
[----:B---3--:R-:W-:Y:S05]  /*8f50*/  FMUL.FTZ R2, R27, c[0x0][0x2ec] ;  /* 0x0000bb001b027a20 */ /* 0x008fea0000410000 */
[----:B------:R3:W3:Y:S01]  /*8f60*/  MUFU.TANH R129, R103 ;  /* 0x0000006700817308 */ /* 0x0006e20000002400 */
[----:B--2---:R-:W-:Y:S09]  /*8f70*/  FMUL.FTZ R173, R22, c[0x0][0x2ec] ;  /* 0x0000bb0016ad7a20 */ /* 0x004ff20000410000 */
[----:B------:R2:W2:Y:S01]  /*8f80*/  MUFU.TANH R131, R100 ;  /* 0x0000006400837308 */ /* 0x0004a20000002400 */
[----:B-1----:R-:W-:Y:S09]  /*8f90*/  FMUL.FTZ R104, R34, c[0x0][0x2ec] ;  /* 0x0000bb0022687a20 */ /* 0x002ff20000410000 */
[----:B------:R1:W1:Y:S01]  /*8fa0*/  MUFU.TANH R127, R2 ;  /* 0x00000002007f7308 */ /* 0x0002620000002400 */
[----:B---3--:R-:W-:Y:S09]  /*8fb0*/  FMUL.FTZ R103, R35, c[0x0][0x2ec] ;  /* 0x0000bb0023677a20 */ /* 0x008ff20000410000 */
[----:B------:R-:W3:Y:S01]  /*8fc0*/  MUFU.TANH R177, R177 ;  /* 0x000000b100b17308 */ /* 0x000ee20000002400 */
[----:B--2---:R-:W-:Y:S09]  /*8fd0*/  FMUL.FTZ R100, R32, c[0x0][0x2ec] ;  /* 0x0000bb0020647a20 */ /* 0x004ff20000410000 */
[----:B------:R-:W2:Y:S01]  /*8fe0*/  MUFU.TANH R179, R179 ;  /* 0x000000b300b37308 */ /* 0x000ea20000002400 */
[----:B-1----:R-:W-:Y:S09]  /*8ff0*/  FMUL.FTZ R2, R33, c[0x0][0x2ec] ;  /* 0x0000bb0021027a20 */ /* 0x002ff20000410000 */
        /* <DEDUP_REMOVED lines=18> */
[----:B------:R-:W1:Y:S10]  /*9120*/  MUFU.TANH R104, R104 ;  /* 0x0000006800687308 */ /* 0x000e740000002400 */
[----:B------:R-:W1:Y:S02]  /*9130*/  MUFU.TANH R103, R103 ;  /* 0x0000006700677308 */ /* 0x000e640000002400 */
[----:B-1234-:R-:W-:-:S05]  /*9140*/  @P4 BRA `(.L_x_750) ;  /* 0xffffec6000004947 */ /* 0x01efca000383ffff */
.L_x_749:
[C---:B------:R-:W-:Y:S01]  /*9150*/  LEA R2, R172.reuse, R157, 0x6 ;  /* 0x0000009dac027211 */ /* 0x040fe200078e30ff */
[----:B------:R-:W-:Y:S01]  /*9160*/  LDSM.16.MT88.4 R28, [R141+0x8000] ;  /* 0x008000008d1c783b */ /* 0x000fe20000004200 */
        /* <DEDUP_REMOVED lines=15> */
[----:B------:R-:W-:Y:S09]  /*9260*/  IADD3 R118, R2, 0x30, RZ ;  /* 0x0000003002767810 */ /* 0x000ff20007ffe0ff */
        /* <DEDUP_REMOVED lines=12> */
[-C--:B------:R-:W-:Y:S01]  /*9330*/  FFMA.FTZ R7, R7, R0.reuse, R3 ;  /* 0x0000000007077223 */ /* 0x080fe20000010003 */
[----:B------:R-:W-:Y:S01]  /*9340*/  IADD3 R3, R2, 0x31, RZ ;  /* 0x0000003102037810 */ /* 0x000fe20007ffe0ff */
[CC--:B------:R-:W-:Y:S02]  /*9350*/  FFMA.FTZ R125, R15.reuse, R0.reuse, R125 ;  /* 0x000000000f7d7223 */ /* 0x0c0fe4000001007d */
[-C--:B------:R-:W-:Y:S02]  /*9360*/  FFMA.FTZ R186, R15, R0.reuse, R186 ;  /* 0x000000000fba7223 */ /* 0x080fe400000100ba */
[----:B------:R1:W2:Y:S01]  /*9370*/  I2F R15, R3 ;  /* 0x00000003000f7306 */ /* 0x0002a20000201400 */
[-C--:B------:R-:W-:Y:S02]  /*9380*/  FFMA.FTZ R181, R8, R0.reuse, R181 ;  /* 0x0000000008b57223 */ /* 0x080fe400000100b5 */
[CC--:B------:R-:W-:Y:S02]  /*9390*/  FFMA.FTZ R183, R6.reuse, R0.reuse, R183 ;  /* 0x0000000006b77223 */ /* 0x0c0fe400000100b7 */
[-C--:B------:R-:W-:Y:S01]  /*93a0*/  FFMA.FTZ R187, R6, R0.reuse, R187 ;  /* 0x0000000006bb7223 */ /* 0x080fe200000100bb */
[----:B------:R-:W-:Y:S01]  /*93b0*/  FMNMX.FTZ R6, R179, R101, !PT ;  /* 0x00000065b3067209 */ /* 0x000fe20007810000 */
[-C--:B------:R-:W-:Y:S01]  /*93c0*/  FFMA.FTZ R177, R8, R0.reuse, R177 ;  /* 0x0000000008b17223 */ /* 0x080fe200000100b1 */
[----:B------:R-:W-:Y:S01]  /*93d0*/  IADD3 R8, R2, 0x38, RZ ;  /* 0x0000003802087810 */ /* 0x000fe20007ffe0ff */
[C---:B------:R-:W-:Y:S01]  /*93e0*/  FFMA.FTZ R189, R4.reuse, R0, R189 ;  /* 0x0000000004bd7223 */ /* 0x040fe200000100bd */
[----:B------:R-:W-:Y:S01]  /*93f0*/  FMNMX.FTZ R6, R181, R6, !PT ;  /* 0x00000006b5067209 */ /* 0x000fe20007810000 */
[----:B------:R-:W-:Y:S01]  /*9400*/  FFMA.FTZ R185, R4, R0, R185 ;  /* 0x0000000004b97223 */ /* 0x000fe200000100b9 */
        /* <DEDUP_REMOVED lines=12> */
[----:B-1----:R-:W-:Y:S01]  /*94d0*/  FMNMX.FTZ R3, R185, R6, !PT ;  /* 0x00000006b9037209 */ /* 0x002fe20007810000 */
[----:B------:R-:W1:Y:S01]  /*94e0*/  I2F R17, R8 ;  /* 0x0000000800117306 */ /* 0x000e620000201400 */
[----:B------:R-:W-:Y:S01]  /*94f0*/  FMNMX.FTZ R4, R115, R4, !PT ;  /* 0x0000000473047209 */ /* 0x000fe20007810000 */
[-C--:B------:R-:W-:Y:S01]  /*9500*/  FFMA.FTZ R173, R19, R0.reuse, R173 ;  /* 0x0000000013ad7223 */ /* 0x080fe200000100ad */
[----:B------:R-:W-:Y:S01]  /*9510*/  FMNMX.FTZ R3, R186, R3, !PT ;  /* 0x00000003ba037209 */ /* 0x000fe20007810000 */
[----:B------:R-:W-:Y:S01]  /*9520*/  FFMA.FTZ R131, R13, R0, R131 ;  /* 0x000000000d837223 */ /* 0x000fe20000010083 */
[----:B------:R-:W-:Y:S01]  /*9530*/  FMNMX.FTZ R4, R117, R4, !PT ;  /* 0x0000000475047209 */ /* 0x000fe20007810000 */
[-C--:B------:R-:W-:Y:S01]  /*9540*/  FFMA.FTZ R182, R19, R0.reuse, R182 ;  /* 0x0000000013b67223 */ /* 0x080fe200000100b6 */
[----:B------:R-:W-:Y:S01]  /*9550*/  FMNMX.FTZ R3, R126, R3, !PT ;  /* 0x000000037e037209 */ /* 0x000fe20007810000 */
[-C--:B------:R-:W-:Y:S01]  /*9560*/  FFMA.FTZ R180, R13, R0.reuse, R180 ;  /* 0x000000000db47223 */ /* 0x080fe200000100b4 */
[----:B------:R-:W-:Y:S01]  /*9570*/  IADD3 R5, R2, 0x39, RZ ;  /* 0x0000003902057810 */ /* 0x000fe20007ffe0ff */
[-C--:B------:R-:W-:Y:S01]  /*9580*/  FFMA.FTZ R129, R11, R0.reuse, R129 ;  /* 0x000000000b817223 */ /* 0x080fe20000010081 */
[----:B------:R-:W-:Y:S01]  /*9590*/  FMNMX.FTZ R3, R184, R3, !PT ;  /* 0x00000003b8037209 */ /* 0x000fe20007810000 */
[----:B------:R-:W-:Y:S01]  /*95a0*/  FFMA.FTZ R127, R9, R0, R127 ;  /* 0x00000000097f7223 */ /* 0x000fe2000001007f */
[----:B------:R-:W-:Y:S01]  /*95b0*/  FMNMX.FTZ R4, R123, R4, !PT ;  /* 0x000000047b047209 */ /* 0x000fe20007810000 */
[-C--:B------:R-:W-:Y:S01]  /*95c0*/  FFMA.FTZ R178, R11, R0.reuse, R178 ;  /* 0x000000000bb27223 */ /* 0x080fe200000100b2 */
[----:B------:R-:W3:Y:S01]  /*95d0*/  I2F R5, R5 ;  /* 0x0000000500057306 */ /* 0x000ee20000201400 */
[----:B------:R-:W-:Y:S01]  /*95e0*/  FMNMX.FTZ R3, R128, R3, !PT ;  /* 0x0000000380037209 */ /* 0x000fe20007810000 */
[----:B------:R-:W-:Y:S01]  /*95f0*/  FFMA.FTZ R130, R9, R0, R130 ;  /* 0x0000000009827223 */ /* 0x000fe20000010082 */
[----:B------:R-:W-:Y:S01]  /*9600*/  FMNMX.FTZ R4, R173, R4, !PT ;  /* 0x00000004ad047209 */ /* 0x000fe20007810000 */
[-C--:B--2---:R-:W-:Y:S01]  /*9610*/  FFMA.FTZ R119, R15, R0.reuse, R119 ;  /* 0x000000000f777223 */ /* 0x084fe20000010077 */
[----:B------:R-:W-:Y:S01]  /*9620*/  FMNMX.FTZ R3, R182, R3, !PT ;  /* 0x00000003b6037209 */ /* 0x000fe20007810000 */
[----:B------:R-:W-:Y:S01]  /*9630*/  FFMA.FTZ R118, R118, R0, R105 ;  /* 0x0000000076767223 */ /* 0x000fe20000010069 */
[----:B------:R-:W-:Y:S01]  /*9640*/  FMNMX.FTZ R4, R131, R4, !PT ;  /* 0x0000000483047209 */ /* 0x000fe20007810000 */
[-C--:B------:R-:W-:Y:S01]  /*9650*/  FFMA.FTZ R116, R15, R0.reuse, R116 ;  /* 0x000000000f747223 */ /* 0x080fe20000010074 */
[----:B------:R-:W-:Y:S01]  /*9660*/  FMNMX.FTZ R3, R180, R3, !PT ;  /* 0x00000003b4037209 */ /* 0x000fe20007810000 */
[----:B-1----:R-:W-:Y:S01]  /*9670*/  FFMA.FTZ R104, R17, R0, R104 ;  /* 0x0000000011687223 */ /* 0x002fe20000010068 */
[----:B------:R-:W-:Y:S01]  /*9680*/  FMNMX.FTZ R4, R129, R4, !PT ;  /* 0x0000000481047209 */ /* 0x000fe20007810000 */
[----:B------:R-:W-:Y:S01]  /*9690*/  FFMA.FTZ R114, R17, R0, R114 ;  /* 0x0000000011727223 */ /* 0x000fe20000010072 */
[----:B------:R-:W-:Y:S01]  /*96a0*/  FMNMX.FTZ R3, R178, R3, !PT ;  /* 0x00000003b2037209 */ /* 0x000fe20007810000 */
[----:B------:R-:W-:Y:S01]  /*96b0*/  LDSM.16.MT88.4 R12, [R144+0x8000] ;  /* 0x00800000900c783b */ /* 0x000fe20000004200 */
[----:B------:R-:W-:Y:S02]  /*96c0*/  FMNMX.FTZ R4, R127, R4, !PT ;  /* 0x000000047f047209 */ /* 0x000fe40007810000 */
[----:B------:R-:W-:Y:S02]  /*96d0*/  FMNMX.FTZ R9, R130, R3, !PT ;  /* 0x0000000382097209 */ /* 0x000fe40007810000 */
[----:B------:R-:W-:Y:S02]  /*96e0*/  FMNMX.FTZ R4, R121, R4, !PT ;  /* 0x0000000479047209 */ /* 0x000fe40007810000 */
[----:B------:R-:W-:Y:S01]  /*96f0*/  FMNMX.FTZ R11, R118, R9, !PT ;  /* 0x00000009760b7209 */ /* 0x000fe20007810000 */
[----:B------:R-:W-:Y:S01]  /*9700*/  LDSM.16.MT88.4 R20, [R142+0x8000] ;  /* 0x008000008e14783b */ /* 0x000fe20000004200 */
[----:B------:R-:W-:Y:S01]  /*9710*/  FMNMX.FTZ R3, R119, R4, !PT ;  /* 0x0000000477037209 */ /* 0x000fe20007810000 */
[CC--:B---3--:R-:W-:Y:S01]  /*9720*/  FFMA.FTZ R103, R5.reuse, R0.reuse, R103 ;  /* 0x0000000005677223 */ /* 0x0c8fe20000010067 */
[----:B------:R-:W-:Y:S01]  /*9730*/  FMNMX.FTZ R11, R116, R11, !PT ;  /* 0x0000000b740b7209 */ /* 0x000fe20007810000 */
[----:B------:R-:W-:Y:S01]  /*9740*/  FFMA.FTZ R112, R5, R0, R112 ;  /* 0x0000000005707223 */ /* 0x000fe20000010070 */
[----:B------:R-:W-:Y:S02]  /*9750*/  FMNMX.FTZ R2, R104, R3, !PT ;  /* 0x0000000368027209 */ /* 0x000fe40007810000 */
[----:B------:R-:W-:Y:S02]  /*9760*/  FMNMX.FTZ R11, R114, R11, !PT ;  /* 0x0000000b720b7209 */ /* 0x000fe40007810000 */
[----:B------:R-:W-:Y:S02]  /*9770*/  FMNMX.FTZ R6, R103, R2, !PT ;  /* 0x0000000267067209 */ /* 0x000fe40007810000 */
[----:B------:R-:W-:Y:S03]  /*9780*/  FMNMX.FTZ R9, R112, R11, !PT ;  /* 0x0000000b70097209 */ /* 0x000fe60007810000 */
[----:B------:R-:W1:Y:S08]  /*9790*/  SHFL.BFLY PT, R3, R6, 0x2, 0x1f ;  /* 0x0c401f0006037f89 */ /* 0x000e7000000e0000 */
        /* <DEDUP_REMOVED lines=13> */
[C---:B------:R-:W-:Y:S02]  /*9870*/  FMUL.FTZ R113, R3.reuse, c[0x0][0x23c] ;  /* 0x00008f0003717a20 */ /* 0x040fe40000410000 */
        /* <DEDUP_REMOVED lines=17> */
[----:B------:R-:W-:Y:S02]  /*9990*/  FFMA.FTZ R130, R130, c[0x0][0x23c], -R113 ;  /* 0x00008f0082827a23 */ /* 0x000fe40000010871 */
        /* <DEDUP_REMOVED lines=18> */
[C---:B------:R-:W-:Y:S02]  /*9ac0*/  FMUL.FTZ R27, R100.reuse, R79 ;  /* 0x0000004f641b7220 */ /* 0x040fe40000410000 */
[----:B------:R-:W-:Y:S01]  /*9ad0*/  FMUL.FTZ R24, R101, R76 ;  /* 0x0000004c65187220 */ /* 0x000fe20000410000 */
[----:B-1----:R-:W-:Y:S01]  /*9ae0*/  F2FP.BF16.PACK_AB R97, R107, R102 ;  /* 0x000000666b61723e */ /* 0x002fe200000010ff */
[C---:B------:R-:W-:Y:S02]  /*9af0*/  FMUL.FTZ R25, R101.reuse, R77 ;  /* 0x0000004d65197220 */ /* 0x040fe40000410000 */
[----:B------:R-:W-:Y:S01]  /*9b00*/  LDSM.16.MT88.4 R76, [R144+0xa000] ;  /* 0x00a00000904c783b */ /* 0x000fe20000004200 */
[C---:B------:R-:W-:Y:S02]  /*9b10*/  FMUL.FTZ R34, R100.reuse, R70 ;  /* 0x0000004664227220 */ /* 0x040fe40000410000 */
[----:B------:R-:W-:Y:S01]  /*9b20*/  MUFU.EX2 R111, R111 ;  /* 0x0000006f006f7308 */ /* 0x000fe20000000800 */
[C---:B------:R-:W-:Y:S02]  /*9b30*/  FMUL.FTZ R35, R100.reuse, R71 ;  /* 0x0000004764237220 */ /* 0x040fe40000410000 */
[C---:B------:R-:W-:Y:S02]  /*9b40*/  FMUL.FTZ R32, R101.reuse, R68 ;  /* 0x0000004465207220 */ /* 0x040fe40000410000 */
[----:B------:R-:W-:Y:S02]  /*9b50*/  FMUL.FTZ R33, R101, R69 ;  /* 0x0000004565217220 */ /* 0x000fe40000410000 */
[----:B------:R-:W-:Y:S01]  /*9b60*/  LDSM.16.MT88.4 R68, [R141+0xa000] ;  /* 0x00a000008d44783b */ /* 0x000fe20000004200 */
[--C-:B------:R-:W-:Y:S02]  /*9b70*/  FFMA.FTZ R84, R119, c[0x0][0x23c], -R124.reuse ;  /* 0x00008f0077547a23 */ /* 0x100fe4000001087c */
        /* <DEDUP_REMOVED lines=29> */
[----:B--2---:R-:W-:Y:S01]  /*9d50*/  F2FP.BF16.PACK_AB R98, R108, R109 ;  /* 0x0000006d6c62723e */ /* 0x004fe200000010ff */
[C---:B------:R-:W-:Y:S02]  /*9d60*/  FMUL.FTZ R64, R101.reuse, R64 ;  /* 0x0000004065407220 */ /* 0x040fe40000410000 */
[C---:B------:R-:W-:Y:S02]  /*9d70*/  FMUL.FTZ R65, R101.reuse, R65 ;  /* 0x0000004165417220 */ /* 0x040fe40000410000 */
[--C-:B------:R-:W-:Y:S01]  /*9d80*/  FFMA.FTZ R119, R104, c[0x0][0x23c], -R124.reuse ;  /* 0x00008f0068777a23 */ /* 0x100fe2000001087c */
[----:B------:R-:W-:Y:S01]  /*9d90*/  MUFU.EX2 R180, R180 ;  /* 0x000000b400b47308 */ /* 0x000fe20000000800 */
[C---:B------:R-:W-:Y:S05]  /*9da0*/  HMMA.16816.F32.BF16 R4, R96.reuse, R12, R4 ;  /* 0x0000000c6004723c */ /* 0x040fea0000041804 */
[C---:B------:R-:W-:Y:S02]  /*9db0*/  FMUL.FTZ R54, R100.reuse, R54 ;  /* 0x0000003664367220 */ /* 0x040fe40000410000 */
[C---:B------:R-:W-:Y:S01]  /*9dc0*/  FMUL.FTZ R12, R101.reuse, R88 ;  /* 0x00000058650c7220 */ /* 0x040fe20000410000 */
[C---:B------:R-:W-:Y:S01]  /*9dd0*/  HMMA.16816.F32.BF16 R8, R96.reuse, R14, R8 ;  /* 0x0000000e6008723c */ /* 0x040fe20000041808 */
[----:B------:R1:W-:Y:S03]  /*9de0*/  MUFU.EX2 R104, R84 ;  /* 0x0000005400687308 */ /* 0x0003e60000000800 */
[C---:B------:R-:W-:Y:S02]  /*9df0*/  FMUL.FTZ R13, R101.reuse, R89 ;  /* 0x00000059650d7220 */ /* 0x040fe40000410000 */
[C---:B------:R-:W-:Y:S02]  /*9e00*/  FMUL.FTZ R55, R100.reuse, R55 ;  /* 0x0000003764377220 */ /* 0x040fe40000410000 */
[C---:B------:R-:W-:Y:S03]  /*9e10*/  FMUL.FTZ R14, R100.reuse, R90 ;  /* 0x0000005a640e7220 */ /* 0x040fe60000410000 */
[----:B------:R-:W-:Y:S01]  /*9e20*/  MUFU.EX2 R130, R130 ;  /* 0x0000008200827308 */ /* 0x000fe20000000800 */
[C---:B------:R-:W-:Y:S02]  /*9e30*/  FMUL.FTZ R15, R100.reuse, R91 ;  /* 0x0000005b640f7220 */ /* 0x040fe40000410000 */
[----:B------:R-:W2:Y:S01]  /*9e40*/  LDSM.16.MT88.4 R88, [R140+0x8000] ;  /* 0x008000008c58783b */ /* 0x000ea20000004200 */
[C---:B------:R-:W-:Y:S02]  /*9e50*/  FMUL.FTZ R52, R101.reuse, R52 ;  /* 0x0000003465347220 */ /* 0x040fe40000410000 */
[C---:B------:R-:W-:Y:S02]  /*9e60*/  FMUL.FTZ R53, R101.reuse, R53 ;  /* 0x0000003565357220 */ /* 0x040fe40000410000 */
[C---:B------:R-:W-:Y:S02]  /*9e70*/  HMMA.16816.F32.BF16 R12, R96.reuse, R20, R12 ;  /* 0x00000014600c723c */ /* 0x040fe4000004180c */
[----:B------:R-:W-:Y:S01]  /*9e80*/  MUFU.EX2 R120, R120 ;  /* 0x0000007800787308 */ /* 0x000fe20000000800 */
[C---:B------:R-:W-:Y:S02]  /*9e90*/  FMUL.FTZ R58, R100.reuse, R58 ;  /* 0x0000003a643a7220 */ /* 0x040fe40000410000 */
[C---:B------:R-:W-:Y:S01]  /*9ea0*/  FMUL.FTZ R59, R100.reuse, R59 ;  /* 0x0000003b643b7220 */ /* 0x040fe20000410000 */
[----:B-1----:R-:W-:Y:S01]  /*9eb0*/  LDSM.16.MT88.4 R84, [R142+0x9800] ;  /* 0x009800008e54783b */ /* 0x002fe20000004200 */
[C---:B------:R-:W-:Y:S01]  /*9ec0*/  FMUL.FTZ R20, R101.reuse, R80 ;  /* 0x0000005065147220 */ /* 0x040fe20000410000 */
[C---:B------:R-:W-:Y:S04]  /*9ed0*/  HMMA.16816.F32.BF16 R16, R96.reuse, R22, R16 ;  /* 0x000000166010723c */ /* 0x040fe80000041810 */
[C---:B------:R-:W-:Y:S01]  /*9ee0*/  FMUL.FTZ R21, R101.reuse, R81 ;  /* 0x0000005165157220 */ /* 0x040fe20000410000 */
[----:B------:R-:W-:Y:S01]  /*9ef0*/  MUFU.EX2 R119, R119 ;  /* 0x0000007700777308 */ /* 0x000fe20000000800 */
[C---:B------:R-:W-:Y:S02]  /*9f00*/  FMUL.FTZ R56, R101.reuse, R56 ;  /* 0x0000003865387220 */ /* 0x040fe40000410000 */
[C---:B------:R-:W-:Y:S04]  /*9f10*/  FMUL.FTZ R22, R100.reuse, R82 ;  /* 0x0000005264167220 */ /* 0x040fe80000410000 */
[C---:B------:R-:W-:Y:S02]  /*9f20*/  FMUL.FTZ R23, R100.reuse, R83 ;  /* 0x0000005364177220 */ /* 0x040fe40000410000 */
[----:B------:R-:W-:Y:S01]  /*9f30*/  LDSM.16.MT88.4 R80, [R142+0x8800] ;  /* 0x008800008e50783b */ /* 0x000fe20000004200 */
[C---:B------:R-:W-:Y:S02]  /*9f40*/  FMUL.FTZ R57, R101.reuse, R57 ;  /* 0x0000003965397220 */ /* 0x040fe40000410000 */
[----:B------:R-:W-:Y:S02]  /*9f50*/  FFMA.FTZ R111, R101, R176, R111 ;  /* 0x000000b0656f7223 */ /* 0x000fe4000001006f */
[C---:B------:R-:W-:Y:S03]  /*9f60*/  HMMA.16816.F32.BF16 R20, R96.reuse, R28, R20 ;  /* 0x0000001c6014723c */ /* 0x040fe60000041814 */
[--C-:B------:R-:W-:Y:S02]  /*9f70*/  FFMA.FTZ R115, R115, c[0x0][0x23c], -R124.reuse ;  /* 0x00008f0073737a23 */ /* 0x100fe4000001087c */
[--C-:B------:R-:W-:Y:S02]  /*9f80*/  FFMA.FTZ R117, R117, c[0x0][0x23c], -R124.reuse ;  /* 0x00008f0075757a23 */ /* 0x100fe4000001087c */
[C---:B------:R-:W-:Y:S01]  /*9f90*/  FMUL.FTZ R28, R101.reuse, R72 ;  /* 0x00000048651c7220 */ /* 0x040fe20000410000 */
[C---:B------:R-:W-:Y:S01]  /*9fa0*/  HMMA.16816.F32.BF16 R24, R96.reuse, R30, R24 ;  /* 0x0000001e6018723c */ /* 0x040fe20000041818 */
[----:B------:R-:W1:Y:S03]  /*9fb0*/  MUFU.EX2 R115, R115 ;  /* 0x0000007300737308 */ /* 0x000e660000000800 */
[----:B------:R-:W-:Y:S02]  /*9fc0*/  FMUL.FTZ R29, R101, R73 ;  /* 0x00000049651d7220 */ /* 0x000fe40000410000 */
[--C-:B------:R-:W-:Y:S02]  /*9fd0*/  FFMA.FTZ R122, R123, c[0x0][0x23c], -R124.reuse ;  /* 0x00008f007b7a7a23 */ /* 0x100fe4000001087c */
[C---:B------:R-:W-:Y:S03]  /*9fe0*/  FMUL.FTZ R30, R100.reuse, R74 ;  /* 0x0000004a641e7220 */ /* 0x040fe60000410000 */
[----:B------:R-:W-:Y:S01]  /*9ff0*/  MUFU.EX2 R117, R117 ;  /* 0x0000007500757308 */ /* 0x000fe20000000800 */
[----:B------:R-:W-:Y:S02]  /*a000*/  FMUL.FTZ R31, R100, R75 ;  /* 0x0000004b641f7220 */ /* 0x000fe40000410000 */
[----:B------:R-:W3:Y:S01]  /*a010*/  LDSM.16.MT88.4 R72, [R142+0xa000] ;  /* 0x00a000008e48783b */ /* 0x000ee20000004200 */
[--C-:B------:R-:W-:Y:S02]  /*a020*/  FFMA.FTZ R123, R186, c[0x0][0x23c], -R113.reuse ;  /* 0x00008f00ba7b7a23 */ /* 0x100fe40000010871 */
[--C-:B------:R-:W-:Y:S02]  /*a030*/  FFMA.FTZ R186, R173, c[0x0][0x23c], -R124.reuse ;  /* 0x00008f00adba7a23 */ /* 0x100fe4000001087c */
[C---:B--2---:R-:W-:Y:S02]  /*a040*/  HMMA.16816.F32.BF16 R28, R96.reuse, R88, R28 ;  /* 0x00000058601c723c */ /* 0x044fe4000004181c */
[----:B------:R-:W2:Y:S01]  /*a050*/  MUFU.EX2 R122, R122 ;  /* 0x0000007a007a7308 */ /* 0x000ea20000000800 */
[--C-:B------:R-:W-:Y:S02]  /*a060*/  FFMA.FTZ R173, R178, c[0x0][0x23c], -R113.reuse ;  /* 0x00008f00b2ad7a23 */ /* 0x100fe40000010871 */
[--C-:B------:R-:W-:Y:S02]  /*a070*/  FFMA.FTZ R126, R126, c[0x0][0x23c], -R113.reuse ;  /* 0x00008f007e7e7a23 */ /* 0x100fe40000010871 */
[--C-:B------:R-:W-:Y:S01]  /*a080*/  FFMA.FTZ R125, R184, c[0x0][0x23c], -R113.reuse ;  /* 0x00008f00b87d7a23 */ /* 0x100fe20000010871 */
[C---:B------:R-:W-:Y:S04]  /*a090*/  HMMA.16816.F32.BF16 R32, R96.reuse, R90, R32 ;  /* 0x0000005a6020723c */ /* 0x040fe80000041820 */
[----:B------:R-:W-:Y:S01]  /*a0a0*/  MUFU.EX2 R186, R186 ;  /* 0x000000ba00ba7308 */ /* 0x000fe20000000800 */
[--C-:B------:R-:W-:Y:S02]  /*a0b0*/  FFMA.FTZ R184, R129, c[0x0][0x23c], -R124.reuse ;  /* 0x00008f0081b87a23 */ /* 0x100fe4000001087c */
[--C-:B------:R-:W-:Y:S01]  /*a0c0*/  FFMA.FTZ R129, R182, c[0x0][0x23c], -R113.reuse ;  /* 0x00008f00b6817a23 */ /* 0x100fe20000010871 */
[C---:B------:R-:W-:Y:S04]  /*a0d0*/  HMMA.16816.F32.BF16 R36, R96.reuse, R76, R36 ;  /* 0x0000004c6024723c */ /* 0x040fe80000041824 */
[--C-:B------:R-:W-:Y:S02]  /*a0e0*/  FFMA.FTZ R128, R128, c[0x0][0x23c], -R113.reuse ;  /* 0x00008f0080807a23 */ /* 0x100fe40000010871 */
[----:B------:R-:W-:Y:S01]  /*a0f0*/  MUFU.EX2 R184, R184 ;  /* 0x000000b800b87308 */ /* 0x000fe20000000800 */
[--C-:B------:R-:W-:Y:S01]  /*a100*/  FFMA.FTZ R121, R121, c[0x0][0x23c], -R124.reuse ;  /* 0x00008f0079797a23 */ /* 0x100fe2000001087c */
[C---:B------:R-:W-:Y:S01]  /*a110*/  HMMA.16816.F32.BF16 R40, R96.reuse, R78, R40 ;  /* 0x0000004e6028723c */ /* 0x040fe20000041828 */
[----:B------:R-:W4:Y:S03]  /*a120*/  LDSM.16.MT88.4 R76, [R140+0xa000] ;  /* 0x00a000008c4c783b */ /* 0x000f260000004200 */
[----:B------:R-:W-:Y:S02]  /*a130*/  FFMA.FTZ R124, R103, c[0x0][0x23c], -R124 ;  /* 0x00008f00677c7a23 */ /* 0x000fe4000001087c */
[--C-:B------:R-:W-:Y:S02]  /*a140*/  FFMA.FTZ R118, R118, c[0x0][0x23c], -R113.reuse ;  /* 0x00008f0076767a23 */ /* 0x100fe40000010871 */
[----:B------:R-:W-:Y:S01]  /*a150*/  MUFU.EX2 R129, R129 ;  /* 0x0000008100817308 */ /* 0x000fe20000000800 */
[--C-:B------:R-:W-:Y:S01]  /*a160*/  FFMA.FTZ R177, R116, c[0x0][0x23c], -R113.reuse ;  /* 0x00008f0074b17a23 */ /* 0x100fe20000010871 */
[C---:B---3--:R-:W-:Y:S03]  /*a170*/  HMMA.16816.F32.BF16 R44, R96.reuse, R72, R44 ;  /* 0x00000048602c723c */ /* 0x048fe6000004182c */
[--C-:B------:R-:W-:Y:S02]  /*a180*/  FFMA.FTZ R114, R114, c[0x0][0x23c], -R113.reuse ;  /* 0x00008f0072727a23 */ /* 0x100fe40000010871 */
[----:B------:R-:W-:Y:S03]  /*a190*/  FFMA.FTZ R113, R112, c[0x0][0x23c], -R113 ;  /* 0x00008f0070717a23 */ /* 0x000fe60000010871 */
[----:B------:R-:W-:Y:S01]  /*a1a0*/  MUFU.EX2 R173, R173 ;  /* 0x000000ad00ad7308 */ /* 0x000fe20000000800 */
[C---:B------:R-:W-:Y:S01]  /*a1b0*/  HMMA.16816.F32.BF16 R48, R96.reuse, R74, R48 ;  /* 0x0000004a6030723c */ /* 0x040fe20000041830 */
[----:B------:R-:W3:Y:S02]  /*a1c0*/  LDSM.16.MT88.4 R72, [R144+0x8800] ;  /* 0x008800009048783b */ /* 0x000ee40000004200 */
[----:B------:R-:W-:Y:S02]  /*a1d0*/  FFMA.FTZ R112, R100, R165, R102 ;  /* 0x000000a564707223 */ /* 0x000fe40000010066 */
[----:B------:R-:W-:Y:S03]  /*a1e0*/  FADD.FTZ R110, R110, R111 ;  /* 0x0000006f6e6e7221 */ /* 0x000fe60000010000 */
[C---:B------:R-:W-:Y:S01]  /*a1f0*/  HMMA.16816.F32.BF16 R52, R96.reuse, R68, R52 ;  /* 0x000000446034723c */ /* 0x040fe20000041834 */
[----:B------:R-:W-:Y:S03]  /*a200*/  MUFU.EX2 R123, R123 ;  /* 0x0000007b007b7308 */ /* 0x000fe60000000800 */
[----:B------:R-:W-:Y:S02]  /*a210*/  FADD.FTZ R107, R107, R112 ;  /* 0x000000706b6b7221 */ /* 0x000fe40000010000 */
[----:B------:R-:W-:Y:S01]  /*a220*/  FADD.FTZ R109, R109, R110 ;  /* 0x0000006e6d6d7221 */ /* 0x000fe20000010000 */
[----:B-1----:R-:W-:Y:S01]  /*a230*/  F2FP.BF16.PACK_AB R69, R115, R120 ;  /* 0x000000787345723e */ /* 0x002fe200000010ff */
[C---:B------:R-:W-:Y:S03]  /*a240*/  HMMA.16816.F32.BF16 R56, R96.reuse, R70, R56 ;  /* 0x000000466038723c */ /* 0x040fe60000041838 */
[----:B------:R-:W1:Y:S01]  /*a250*/  MUFU.EX2 R126, R126 ;  /* 0x0000007e007e7308 */ /* 0x000e620000000800 */
[----:B------:R-:W-:Y:S02]  /*a260*/  FADD.FTZ R106, R106, R107 ;  /* 0x0000006b6a6a7221 */ /* 0x000fe40000010000 */
[----:B------:R-:W-:Y:S01]  /*a270*/  FADD.FTZ R108, R108, R109 ;  /* 0x0000006d6c6c7221 */ /* 0x000fe20000010000 */
[----:B--2---:R-:W-:Y:S01]  /*a280*/  F2FP.BF16.PACK_AB R71, R122, R117 ;  /* 0x000000757a47723e */ /* 0x004fe200000010ff */
[C---:B----4-:R-:W-:Y:S04]  /*a290*/  HMMA.16816.F32.BF16 R60, R96.reuse, R76, R60 ;  /* 0x0000004c603c723c */ /* 0x050fe8000004183c */
[----:B------:R-:W-:Y:S01]  /*a2a0*/  FADD.FTZ R105, R105, R106 ;  /* 0x0000006a69697221 */ /* 0x000fe20000010000 */
[----:B------:R-:W-:Y:S03]  /*a2b0*/  MUFU.EX2 R125, R125 ;  /* 0x0000007d007d7308 */ /* 0x000fe60000000800 */
[----:B------:R-:W-:Y:S01]  /*a2c0*/  HMMA.16816.F32.BF16 R64, R96, R78, R64 ;  /* 0x0000004e6040723c */ /* 0x000fe20000041840 */
[----:B------:R-:W2:Y:S03]  /*a2d0*/  LDSM.16.MT88.4 R76, [R141+0x8800] ;  /* 0x008800008d4c783b */ /* 0x000ea60000004200 */
[----:B------:R-:W-:Y:S03]  /*a2e0*/  FADD.FTZ R120, R120, R105 ;  /* 0x0000006978787221 */ /* 0x000fe60000010000 */
[----:B------:R-:W4:Y:S01]  /*a2f0*/  MUFU.EX2 R128, R128 ;  /* 0x0000008000807308 */ /* 0x000f220000000800 */
[----:B------:R-:W-:Y:S01]  /*a300*/  FADD.FTZ R120, R115, R120 ;  /* 0x0000007873787221 */ /* 0x000fe20000010000 */
[C---:B-1----:R-:W-:Y:S03]  /*a310*/  F2FP.BF16.PACK_AB R68, R126.reuse, R123 ;  /* 0x0000007b7e44723e */ /* 0x042fe600000010ff */
[----:B------:R-:W-:Y:S02]  /*a320*/  FADD.FTZ R123, R123, R108 ;  /* 0x0000006c7b7b7221 */ /* 0x000fe40000010000 */
[----:B------:R-:W-:Y:S03]  /*a330*/  FADD.FTZ R117, R117, R120 ;  /* 0x0000007875757221 */ /* 0x000fe60000010000 */
[----:B------:R-:W1:Y:S01]  /*a340*/  MUFU.EX2 R121, R121 ;  /* 0x0000007900797308 */ /* 0x000e620000000800 */
[----:B------:R-:W-:Y:S02]  /*a350*/  FADD.FTZ R126, R126, R123 ;  /* 0x0000007b7e7e7221 */ /* 0x000fe40000010000 */
[----:B------:R-:W-:Y:S07]  /*a360*/  FADD.FTZ R117, R122, R117 ;  /* 0x000000757a757221 */ /* 0x000fee0000010000 */
[----:B------:R-:W5:Y:S01]  /*a370*/  MUFU.EX2 R124, R124 ;  /* 0x0000007c007c7308 */ /* 0x000f620000000800 */
[C---:B----4-:R-:W-:Y:S01]  /*a380*/  F2FP.BF16.PACK_AB R70, R128.reuse, R125 ;  /* 0x0000007d8046723e */ /* 0x050fe200000010ff */
[----:B------:R-:W-:Y:S04]  /*a390*/  FADD.FTZ R125, R125, R126 ;  /* 0x0000007e7d7d7221 */ /* 0x000fe80000010000 */
[----:B------:R-:W-:Y:S04]  /*a3a0*/  FADD.FTZ R128, R128, R125 ;  /* 0x0000007d80807221 */ /* 0x000fe80000010000 */
[----:B------:R-:W-:Y:S01]  /*a3b0*/  MUFU.EX2 R118, R118 ;  /* 0x0000007600767308 */ /* 0x000fe20000000800 */
[C---:B---3--:R-:W-:Y:S05]  /*a3c0*/  HMMA.16816.F32.BF16 R4, R68.reuse, R72, R4 ;  /* 0x000000484404723c */ /* 0x048fea0000041804 */
[----:B-1----:R-:W-:Y:S03]  /*a3d0*/  F2FP.BF16.PACK_AB R101, R104, R121 ;  /* 0x000000796865723e */ /* 0x002fe600000010ff */
[C---:B------:R-:W-:Y:S01]  /*a3e0*/  HMMA.16816.F32.BF16 R8, R68.reuse, R74, R8 ;  /* 0x0000004a4408723c */ /* 0x040fe20000041808 */
[----:B------:R-:W1:Y:S01]  /*a3f0*/  LDSM.16.MT88.4 R72, [R140+0x8800] ;  /* 0x008800008c48783b */ /* 0x000e620000004200 */
[----:B------:R-:W3:Y:S02]  /*a400*/  MUFU.EX2 R177, R177 ;  /* 0x000000b100b17308 */ /* 0x000ee40000000800 */
[----:B-----5:R-:W-:Y:S04]  /*a410*/  F2FP.BF16.PACK_AB R103, R124, R119 ;  /* 0x000000777c67723e */ /* 0x020fe800000010ff */
[C---:B------:R-:W-:Y:S04]  /*a420*/  HMMA.16816.F32.BF16 R12, R68.reuse, R80, R12 ;  /* 0x00000050440c723c */ /* 0x040fe8000004180c */
[----:B------:R-:W-:Y:S04]  /*a430*/  MUFU.EX2 R114, R114 ;  /* 0x0000007200727308 */ /* 0x000fe80000000800 */
[C---:B------:R-:W-:Y:S01]  /*a440*/  HMMA.16816.F32.BF16 R16, R68.reuse, R82, R16 ;  /* 0x000000524410723c */ /* 0x040fe20000041810 */
[----:B------:R-:W4:Y:S05]  /*a450*/  LDSM.16.MT88.4 R80, [R144+0xa800] ;  /* 0x00a800009050783b */ /* 0x000f2a0000004200 */
[----:B------:R-:W5:Y:S02]  /*a460*/  MUFU.EX2 R113, R113 ;  /* 0x0000007100717308 */ /* 0x000f640000000800 */
[C---:B--2---:R-:W-:Y:S04]  /*a470*/  HMMA.16816.F32.BF16 R20, R68.reuse, R76, R20 ;  /* 0x0000004c4414723c */ /* 0x044fe80000041814 */
[----:B---3--:R-:W-:Y:S04]  /*a480*/  F2FP.BF16.PACK_AB R100, R177, R118 ;  /* 0x00000076b164723e */ /* 0x008fe800000010ff */
[C---:B------:R-:W-:Y:S01]  /*a490*/  HMMA.16816.F32.BF16 R24, R68.reuse, R78, R24 ;  /* 0x0000004e4418723c */ /* 0x040fe20000041818 */
[----:B------:R-:W2:Y:S07]  /*a4a0*/  LDSM.16.MT88.4 R76, [R142+0xa800] ;  /* 0x00a800008e4c783b */ /* 0x000eae0000004200 */
[C---:B-1----:R-:W-:Y:S04]  /*a4b0*/  HMMA.16816.F32.BF16 R28, R68.reuse, R72, R28 ;  /* 0x00000048441c723c */ /* 0x042fe8000004181c */
[----:B-----5:R-:W-:Y:S04]  /*a4c0*/  F2FP.BF16.PACK_AB R102, R113, R114 ;  /* 0x000000727166723e */ /* 0x020fe800000010ff */
[C---:B------:R-:W-:Y:S01]  /*a4d0*/  HMMA.16816.F32.BF16 R32, R68.reuse, R74, R32 ;  /* 0x0000004a4420723c */ /* 0x040fe20000041820 */
[----:B------:R-:W1:Y:S07]  /*a4e0*/  LDSM.16.MT88.4 R72, [R141+0xa800] ;  /* 0x00a800008d48783b */ /* 0x000e6e0000004200 */
[C---:B----4-:R-:W-:Y:S08]  /*a4f0*/  HMMA.16816.F32.BF16 R36, R68.reuse, R80, R36 ;  /* 0x000000504424723c */ /* 0x050ff00000041824 */
        /* <DEDUP_REMOVED lines=9> */
[----:B------:R-:W-:Y:S01]  /*a590*/  HMMA.16816.F32.BF16 R64, R68, R82, R64 ;  /* 0x000000524440723c */ /* 0x000fe20000041840 */
[----:B------:R-:W2:Y:S06]  /*a5a0*/  LDSM.16.MT88.4 R80, [R141+0x9000] ;  /* 0x009000008d50783b */ /* 0x000eac0000004200 */
[----:B------:R-:W-:Y:S01]  /*a5b0*/  F2FP.BF16.PACK_AB R69, R131, R186 ;  /* 0x000000ba8345723e */ /* 0x000fe200000010ff */
[----:B------:R-:W-:Y:S01]  /*a5c0*/  FADD.FTZ R186, R186, R117 ;  /* 0x00000075baba7221 */ /* 0x000fe20000010000 */
[----:B------:R-:W-:Y:S03]  /*a5d0*/  F2FP.BF16.PACK_AB R71, R127, R184 ;  /* 0x000000b87f47723e */ /* 0x000fe600000010ff */
[----:B------:R-:W-:Y:S01]  /*a5e0*/  F2FP.BF16.PACK_AB R68, R180, R129 ;  /* 0x00000081b444723e */ /* 0x000fe200000010ff */
[----:B------:R-:W-:Y:S01]  /*a5f0*/  FADD.FTZ R129, R129, R128 ;  /* 0x0000008081817221 */ /* 0x000fe20000010000 */
[----:B------:R-:W-:Y:S01]  /*a600*/  F2FP.BF16.PACK_AB R70, R130, R173 ;  /* 0x000000ad8246723e */ /* 0x000fe200000010ff */
[----:B------:R-:W-:Y:S02]  /*a610*/  FADD.FTZ R131, R131, R186 ;  /* 0x000000ba83837221 */ /* 0x000fe40000010000 */
[----:B------:R-:W-:Y:S02]  /*a620*/  FADD.FTZ R180, R180, R129 ;  /* 0x00000081b4b47221 */ /* 0x000fe40000010000 */
        /* <DEDUP_REMOVED lines=19> */
[C---:B------:R-:W-:Y:S01]  /*a760*/  HMMA.16816.F32.BF16 R40, R68.reuse, R78, R40 ;  /* 0x0000004e4428723c */ /* 0x040fe20000041828 */
[----:B------:R-:W3:Y:S07]  /*a770*/  LDSM.16.MT88.4 R76, [R140+0xb000] ;  /* 0x00b000008c4c783b */ /* 0x000eee0000004200 */
[C---:B--2---:R-:W-:Y:S08]  /*a780*/  HMMA.16816.F32.BF16 R44, R68.reuse, R80, R44 ;  /* 0x00000050442c723c */ /* 0x044ff0000004182c */
[C---:B------:R-:W-:Y:S08]  /*a790*/  HMMA.16816.F32.BF16 R48, R68.reuse, R82, R48 ;  /* 0x000000524430723c */ /* 0x040ff00000041830 */
[C---:B-1----:R-:W-:Y:S08]  /*a7a0*/  HMMA.16816.F32.BF16 R52, R68.reuse, R72, R52 ;  /* 0x000000484434723c */ /* 0x042ff00000041834 */
[C---:B------:R-:W-:Y:S01]  /*a7b0*/  HMMA.16816.F32.BF16 R56, R68.reuse, R74, R56 ;  /* 0x0000004a4438723c */ /* 0x040fe20000041838 */
[----:B------:R-:W1:Y:S07]  /*a7c0*/  LDSM.16.MT88.4 R72, [R141+0x9800] ;  /* 0x009800008d48783b */ /* 0x000e6e0000004200 */
[C---:B---3--:R-:W-:Y:S08]  /*a7d0*/  HMMA.16816.F32.BF16 R60, R68.reuse, R76, R60 ;  /* 0x0000004c443c723c */ /* 0x048ff0000004183c */
        /* <DEDUP_REMOVED lines=16> */
[C---:B----4-:R-:W-:Y:S08]  /*a8e0*/  HMMA.16816.F32.BF16 R44, R100.reuse, R8, R44 ;  /* 0x00000008642c723c */ /* 0x050ff0000004182c */
[C---:B------:R-:W-:Y:S08]  /*a8f0*/  HMMA.16816.F32.BF16 R48, R100.reuse, R10, R48 ;  /* 0x0000000a6430723c */ /* 0x040ff00000041830 */
[C---:B-----5:R-:W-:Y:S08]  /*a900*/  HMMA.16816.F32.BF16 R52, R100.reuse, R12, R52 ;  /* 0x0000000c6434723c */ /* 0x060ff00000041834 */
[C---:B------:R-:W-:Y:S08]  /*a910*/  HMMA.16816.F32.BF16 R56, R100.reuse, R14, R56 ;  /* 0x0000000e6438723c */ /* 0x040ff00000041838 */
[C---:B-1----:R-:W-:Y:S07]  /*a920*/  HMMA.16816.F32.BF16 R60, R100.reuse, R4, R60 ;  /* 0x00000004643c723c */ /* 0x042fee000004183c */
[----:B------:R-:W-:Y:S01]  /*a930*/  FADD.FTZ R5, R173, R180 ;  /* 0x000000b4ad057221 */ /* 0x000fe20000010000 */
[----:B------:R-:W-:Y:S04]  /*a940*/  HMMA.16816.F32.BF16 R64, R100, R6, R64 ;  /* 0x000000066440723c */ /* 0x000fe80000041840 */
[----:B------:R-:W-:Y:S03]  /*a950*/  FADD.FTZ R5, R130, R5 ;  /* 0x0000000582057221 */ /* 0x000fe60000010000 */
[----:B------:R-:W-:Y:S01]  /*a960*/  MOV R101, R2 ;  /* 0x0000000200657202 */ /* 0x000fe20000000f00 */
[----:B------:R-:W-:Y:S01]  /*a970*/  FADD.FTZ R118, R118, R5 ;  /* 0x0000000576767221 */ /* 0x000fe20000010000 */
[----:B------:R-:W-:Y:S03]  /*a980*/  MOV R102, R3 ;  /* 0x0000000300667202 */ /* 0x000fe60000000f00 */
[----:B------:R-:W-:Y:S04]  /*a990*/  FADD.FTZ R177, R177, R118 ;  /* 0x00000076b1b17221 */ /* 0x000fe80000010000 */
[----:B------:R-:W-:Y:S04]  /*a9a0*/  FADD.FTZ R114, R114, R177 ;  /* 0x000000b172727221 */ /* 0x000fe80000010000 */
[----:B------:R-:W-:Y:S01]  /*a9b0*/  FADD.FTZ R176, R113, R114 ;  /* 0x0000007271b07221 */ /* 0x000fe20000010000 */
[----:B------:R-:W-:-:S05]  /*a9c0*/  @P4 BRA `(.L_x_748) ;  /* 0xffffd86000004947 */ /* 0x000fca000383ffff */
.L_x_747:
        /* <DEDUP_REMOVED lines=180> */
[----:B-1----:R-:W-:-:S03]  /*b510*/  @!P0 SHF.R.S32.HI R12, RZ, 0x1f, R10 ;  /* 0x0000001fff0c8819 */ /* 0x002fc6000001140a */
[----:B------:R-:W-:Y:S04]  /*b520*/  STS [R15+0x2000], R40 ;  /* 0x002000280f007388 */ /* 0x000fe80000000800 */
[----:B------:R-:W-:Y:S04]  /*b530*/  STS [R15+0x2400], R42 ;  /* 0x0024002a0f007388 */ /* 0x000fe80000000800 */
[----:B------:R-:W-:Y:S04]  /*b540*/  STS [R17+0x2000], R44 ;  /* 0x0020002c11007388 */ /* 0x000fe80000000800 */
[----:B------:R1:W-:Y:S04]  /*b550*/  STS [R17+0x2400], R46 ;  /* 0x0024002e11007388 */ /* 0x0003e80000000800 */
[----:B------:R3:W-:Y:S04]  /*b560*/  STS [R19+0x2000], R48 ;  /* 0x0020003013007388 */ /* 0x0007e80000000800 */
[----:B------:R4:W-:Y:S01]  /*b570*/  STS [R19+0x2400], R50 ;  /* 0x0024003213007388 */ /* 0x0009e20000000800 */
[----:B--2---:R-:W-:-:S03]  /*b580*/  @!P1 MOV R13, c[0x0][0x214] ;  /* 0x00008500000d9a02 */ /* 0x004fc60000000f00 */
[----:B------:R2:W-:Y:S01]  /*b590*/  STS [R21+0x2000], R52 ;  /* 0x0020003415007388 */ /* 0x0005e20000000800 */
[----:B------:R-:W-:Y:S01]  /*b5a0*/  @!P1 SEL R47, R13, c[0x0][0x234], !P2 ;  /* 0x00008d000d2f9a07 */ /* 0x000fe20005000000 */
[----:B------:R-:W-:Y:S02]  /*b5b0*/  @!P0 IMAD R13, R12, c[0x0][0x1e0], RZ ;  /* 0x000078000c0d8a24 */ /* 0x000fe400078e02ff */
[----:B------:R2:W-:Y:S02]  /*b5c0*/  STS [R21+0x2400], R54 ;  /* 0x0024003615007388 */ /* 0x0005e40000000800 */
[----:B------:R-:W-:Y:S02]  /*b5d0*/  @!P1 IMAD R49, R47, c[0x0][0x1c0], RZ ;  /* 0x000070002f319a24 */ /* 0x000fe400078e02ff */
[----:B------:R2:W-:Y:S04]  /*b5e0*/  STS [R23+0x2000], R56 ;  /* 0x0020003817007388 */ /* 0x0005e80000000800 */
[----:B------:R2:W-:Y:S01]  /*b5f0*/  STS [R23+0x2400], R58 ;  /* 0x0024003a17007388 */ /* 0x0005e20000000800 */
[----:B-1----:R-:W-:-:S03]  /*b600*/  @!P0 IMAD R46, R10, c[0x0][0x1e4], R13 ;  /* 0x000079000a2e8a24 */ /* 0x002fc600078e020d */
[----:B------:R2:W-:Y:S01]  /*b610*/  STS [R25+0x2000], R60 ;  /* 0x0020003c19007388 */ /* 0x0005e20000000800 */
[----:B---3--:R-:W-:-:S03]  /*b620*/  @!P3 IMAD R48, R10, c[0x0][0x214], RZ ;  /* 0x000085000a30ba24 */ /* 0x008fc600078e02ff */
[----:B------:R2:W-:Y:S01]  /*b630*/  STS [R25+0x2400], R62 ;  /* 0x0024003e19007388 */ /* 0x0005e20000000800 */
[----:B----4-:R-:W-:Y:S01]  /*b640*/  @!P0 IMAD.WIDE.U32 R50, R10, c[0x0][0x1e0], RZ ;  /* 0x000078000a328a25 */ /* 0x010fe200078e00ff */
[----:B------:R-:W-:Y:S02]  /*b650*/  @!P3 SEL R48, R48, R155, !P0 ;  /* 0x0000009b3030b207 */ /* 0x000fe40004000000 */
[----:B------:R2:W-:Y:S01]  /*b660*/  STS [R27+0x2000], R64 ;  /* 0x002000401b007388 */ /* 0x0005e20000000800 */
[----:B------:R-:W-:Y:S01]  /*b670*/  IMAD R10, R10, R49, RZ ;  /* 0x000000310a0a7224 */ /* 0x000fe200078e02ff */
[----:B------:R-:W-:Y:S01]  /*b680*/  @!P0 IADD3 R6, R51, R46, RZ ;  /* 0x0000002e33068210 */ /* 0x000fe20007ffe0ff */
[----:B------:R-:W-:Y:S01]  /*b690*/  @!P0 IMAD.MOV.U32 R7, RZ, RZ, R50 ;  /* 0x000000ffff078224 */ /* 0x000fe200078e0032 */
[----:B------:R2:W-:Y:S01]  /*b6a0*/  STS [R27+0x2400], R66 ;  /* 0x002400421b007388 */ /* 0x0005e20000000800 */
[----:B------:R-:W-:Y:S01]  /*b6b0*/  @P1 MOV R46, c[0x0][0x210] ;  /* 0x00008400002e1a02 */ /* 0x000fe20000000f00 */
[----:B------:R-:W-:Y:S01]  /*b6c0*/  @!P1 IMAD.MOV.U32 R46, RZ, RZ, 0x1 ;  /* 0x00000001ff2e9424 */ /* 0x000fe200078e00ff */
[----:B------:R-:W-:Y:S01]  /*b6d0*/  SHF.R.S32.HI R49, RZ, 0x1f, R8 ;  /* 0x0000001fff317819 */ /* 0x000fe20000011408 */
[----:B------:R-:W-:Y:S01]  /*b6e0*/  BAR.SYNC.DEFER_BLOCKING 0x0 ;  /* 0x0000000000007b1d */ /* 0x000fe20000010000 */
[----:B------:R-:W-:Y:S01]  /*b6f0*/  SEL R10, R10, RZ, P3 ;  /* 0x000000ff0a0a7207 */ /* 0x000fe20001800000 */
[----:B------:R-:W-:Y:S01]  /*b700*/  CS2R R50, SRZ ;  /* 0x0000000000327805 */ /* 0x000fe2000001ff00 */
[----:B------:R-:W-:Y:S01]  /*b710*/  LOP3.LUT P0, RZ, R9, 0x3, RZ, 0xc0, !PT ;  /* 0x0000000309ff7812 */ /* 0x000fe2000780c0ff */
[----:B-----5:R-:W-:Y:S01]  /*b720*/  IMAD R9, R45, R46, RZ ;  /* 0x0000002e2d097224 */ /* 0x020fe200078e02ff */
[----:B------:R-:W-:Y:S01]  /*b730*/  LEA.HI R49, R49, R8, RZ, 0x2 ;  /* 0x0000000831317211 */ /* 0x000fe200078f10ff */
[----:B------:R-:W1:Y:S01]  /*b740*/  S2R R44, SR_CTAID.Z ;  /* 0x00000000002c7919 */ /* 0x000e620000002700 */
[----:B------:R-:W-:-:S02]  /*b750*/  @!P3 MOV R50, R48 ;  /* 0x000000300032b202 */ /* 0x000fc40000000f00 */
[----:B------:R-:W-:Y:S02]  /*b760*/  SHF.L.U32 R9, R9, 0x6, RZ ;  /* 0x0000000609097819 */ /* 0x000fe400000006ff */
[----:B------:R-:W-:Y:S01]  /*b770*/  @!P3 SHF.R.S32.HI R51, RZ, 0x1f, R48 ;  /* 0x0000001fff33b819 */ /* 0x000fe20000011430 */
[----:B------:R-:W-:Y:S01]  /*b780*/  @P5 FMUL.FTZ R48, R5, 0.69314718246459960938 ;  /* 0x3f31721805305820 */ /* 0x000fe20000410000 */
[----:B------:R-:W-:Y:S01]  /*b790*/  LOP3.LUT R49, R49, 0xffffffc, RZ, 0xc0, !PT ;  /* 0x0ffffffc31317812 */ /* 0x000fe200078ec0ff */
[----:B------:R-:W-:-:S03]  /*b7a0*/  @P4 FMUL.FTZ R5, R4, 0.69314718246459960938 ;  /* 0x3f31721804054820 */ /* 0x000fc60000410000 */
[----:B------:R-:W-:Y:S01]  /*b7b0*/  IADD3 R49, R8, -R49, RZ ;  /* 0x8000003108317210 */ /* 0x000fe20007ffe0ff */
[----:B------:R-:W-:Y:S02]  /*b7c0*/  IMAD.MOV.U32 R8, RZ, RZ, 0x7f800000 ;  /* 0x7f800000ff087424 */ /* 0x000fe400078e00ff */
[----:B------:R-:W-:Y:S01]  /*b7d0*/  @P5 FFMA.FTZ R8, R3, c[0x0][0x238], R48 ;  /* 0x00008e0003085a23 */ /* 0x000fe20000010030 */
[----:B------:R-:W-:Y:S01]  /*b7e0*/  LEA R49, R49, R156, 0x4 ;  /* 0x0000009c31317211 */ /* 0x000fe200078e20ff */
[----:B------:R2:W3:Y:S04]  /*b7f0*/  LDS.128 R36, [R158] ;  /* 0x000000009e247984 */ /* 0x0004e80000000c00 */
[----:B------:R2:W4:Y:S01]  /*b800*/  LDS.128 R32, [R158+0x800] ;  /* 0x000800009e207984 */ /* 0x0005220000000c00 */
[----:B-1----:R-:W-:Y:S01]  /*b810*/  IMAD R10, R44, R47, R10 ;  /* 0x0000002f2c0a7224 */ /* 0x002fe200078e020a */
[----:B------:R-:W-:-:S02]  /*b820*/  MOV R47, 0x7f800000 ;  /* 0x7f800000002f7802 */ /* 0x000fc40000000f00 */
[----:B------:R2:W1:Y:S01]  /*b830*/  LDS.128 R28, [R158+0x1000] ;  /* 0x001000009e1c7984 */ /* 0x0004620000000c00 */
[----:B------:R-:W-:Y:S01]  /*b840*/  @P4 FFMA.FTZ R47, R2, c[0x0][0x238], R5 ;  /* 0x00008e00022f4a23 */ /* 0x000fe20000010005 */
[--C-:B------:R-:W-:Y:S02]  /*b850*/  IADD3 R4, P2, P1, R9, R50, R10.reuse ;  /* 0x0000003209047210 */ /* 0x100fe4000795e00a */
        /* <DEDUP_REMOVED lines=25> */
.L_x_752:
[----:B------:R-:W-:Y:S05]  /*b9f0*/  BSYNC B0 ;  /* 0x0000000000007941 */ /* 0x000fea0003800000 */
.L_x_751:
        /* <DEDUP_REMOVED lines=19> */
[----:B--2---:R-:W-:-:S05]  /*bb30*/  IMAD.WIDE.U32 R8, R170, c[0x0][0x1e8], R6 ;  /* 0x00007a00aa087a25 */ /* 0x004fca00078e0006 */
[----:B------:R-:W-:Y:S02]  /*bb40*/  IADD3 R0, R9, R0, RZ ;  /* 0x0000000009007210 */ /* 0x000fe40007ffe0ff */
[----:B------:R-:W-:-:S04]  /*bb50*/  LEA R2, P0, R8, c[0x0][0x1d0], 0x1 ;  /* 0x0000740008027a11 */ /* 0x000fc800078008ff */
[----:B------:R-:W-:-:S05]  /*bb60*/  LEA.HI.X R3, R8, c[0x0][0x1d4], R0, 0x1, P0 ;  /* 0x0000750008037a11 */ /* 0x000fca00000f0c00 */
[----:B---3--:R2:W-:Y:S04]  /*bb70*/  @!P2 STG.E.128 [R2.64], R36 ;  /* 0x000000240200a986 */ /* 0x0085e8000c101d06 */
[----:B-1----:R2:W-:Y:S02]  /*bb80*/  @!P1 STG.E.128 [R2.64+0x80], R20 ;  /* 0x0000801402009986 */ /* 0x0025e4000c101d06 */
.L_x_754:
[----:B------:R-:W-:Y:S05]  /*bb90*/  BSYNC B0 ;  /* 0x0000000000007941 */ /* 0x000fea0003800000 */
.L_x_753:
[----:B------:R-:W-:Y:S01]  /*bba0*/  LEA.HI.SX32 R0, R11, 0x10, 0x1d ;  /* 0x000000100b007811 */ /* 0x000fe200078feaff */
[----:B------:R-:W-:Y:S03]  /*bbb0*/  BSSY B0, `(.L_x_755) ;  /* 0x0000011000007945 */ /* 0x000fe60003800000 */
[----:B------:R-:W-:-:S13]  /*bbc0*/  ISETP.GE.AND P0, PT, R0, R45, PT ;  /* 0x0000002d0000720c */ /* 0x000fda0003f06270 */
[----:B------:R-:W-:Y:S05]  /*bbd0*/  @P0 BRA `(.L_x_756) ;  /* 0x000000e000000947 */ /* 0x000fea0003800000 */
[----:B--2---:R-:W-:Y:S01]  /*bbe0*/  IADD3 R2, P0, R170, 0x10, RZ ;  /* 0x00000010aa027810 */ /* 0x004fe20007f1e0ff */
[----:B------:R-:W-:Y:S01]  /*bbf0*/  IMAD.MOV.U32 R8, RZ, RZ, R4 ;  /* 0x000000ffff087224 */ /* 0x000fe200078e0004 */
        /* <DEDUP_REMOVED lines=10> */
[----:B----4-:R2:W-:Y:S04]  /*bca0*/  @!P1 STG.E.128 [R2.64], R32 ;  /* 0x0000002002009986 */ /* 0x0105e8000c101d06 */
[----:B-1----:R2:W-:Y:S02]  /*bcb0*/  @!P0 STG.E.128 [R2.64+0x80], R16 ;  /* 0x0000801002008986 */ /* 0x0025e4000c101d06 */
.L_x_756:
[----:B------:R-:W-:Y:S05]  /*bcc0*/  BSYNC B0 ;  /* 0x0000000000007941 */ /* 0x000fea0003800000 */
.L_x_755:
        /* <DEDUP_REMOVED lines=16> */
[----:B-1----:R1:W-:Y:S04]  /*bdd0*/  @!P1 STG.E.128 [R2.64], R28 ;  /* 0x0000001c02009986 */ /* 0x0023e8000c101d06 */
[----:B------:R1:W-:Y:S02]  /*bde0*/  @!P0 STG.E.128 [R2.64+0x80], R12 ;  /* 0x0000800c02008986 */ /* 0x0003e4000c101d06 */
.L_x_758:
[----:B------:R-:W-:Y:S05]  /*bdf0*/  BSYNC B0 ;  /* 0x0000000000007941 */ /* 0x000fea0003800000 */
.L_x_757:
        /* <DEDUP_REMOVED lines=8> */
[----:B-12---:R-:W-:Y:S01]  /*be80*/  IMAD R3, R170, c[0x0][0x1e8], RZ ;  /* 0x00007a00aa037a24 */ /* 0x006fe200078e02ff */
[----:B------:R-:W-:-:S03]  /*be90*/  LEA R2, P1, R4, c[0x0][0x1d0], 0x1 ;  /* 0x0000740004027a11 */ /* 0x000fc600078208ff */
[----:B------:R-:W-:-:S04]  /*bea0*/  IMAD R3, R0, c[0x0][0x1ec], R3 ;  /* 0x00007b0000037a24 */ /* 0x000fc800078e0203 */
[----:B------:R-:W-:-:S05]  /*beb0*/  IMAD.IADD R3, R5, 0x1, R3 ;  /* 0x0000000105037824 */ /* 0x000fca00078e0203 */
[----:B------:R-:W-:-:S05]  /*bec0*/  LEA.HI.X R3, R4, c[0x0][0x1d4], R3, 0x1, P1 ;  /* 0x0000750004037a11 */ /* 0x000fca00008f0c03 */
[----:B------:R1:W-:Y:S01]  /*bed0*/  @!P0 STG.E.128 [R2.64], R24 ;  /* 0x0000001802008986 */ /* 0x0003e2000c101d06 */
[----:B------:R-:W-:-:S13]  /*bee0*/  ISETP.GE.AND P0, PT, R159, c[0x0][0x220], PT ;  /* 0x000088009f007a0c */ /* 0x000fda0003f06270 */
[----:B------:R-:W-:Y:S05]  /*bef0*/  @P0 EXIT ;  /* 0x000000000000094d */ /* 0x000fea0003800000 */
[----:B------:R-:W-:Y:S01]  /*bf00*/  STG.E.128 [R2.64+0x80], R40 ;  /* 0x0000802802007986 */ /* 0x000fe2000c101d06 */
[----:B------:R-:W-:Y:S05]  /*bf10*/  EXIT ;  /* 0x000000000000794d */ /* 0x000fea0003800000 */
.L_x_712:
        /* <DEDUP_REMOVED lines=66> */
.L_x_760:
[----:B------:R-:W-:Y:S05]  /*c340*/  BSYNC B0 ;  /* 0x0000000000007941 */ /* 0x000fea0003800000 */
.L_x_759:
        /* <DEDUP_REMOVED lines=18> */
.L_x_762:
[----:B------:R-:W-:Y:S05]  /*c470*/  BSYNC B0 ;  /* 0x0000000000007941 */ /* 0x000fea0003800000 */
.L_x_761:
        /* <DEDUP_REMOVED lines=18> */
.L_x_764:
[----:B------:R-:W-:Y:S05]  /*c5a0*/  BSYNC B0 ;  /* 0x0000000000007941 */ /* 0x000fea0003800000 */
.L_x_763:
        /* <DEDUP_REMOVED lines=17> */
.L_x_766:
[----:B------:R-:W-:Y:S05]  /*c6c0*/  BSYNC B0 ;  /* 0x0000000000007941 */ /* 0x000fea0003800000 */
.L_x_765:
        /* <DEDUP_REMOVED lines=35> */
.L_x_767:
        /* <DEDUP_REMOVED lines=16> */
.L_x_1407:


//--------------------- .text._ZN5flash16flash_fwd_kernelI23Flash_fwd_kernel_traitsILi128ELi128ELi32ELi4ELb0ELb0EN7cutlass10bfloat16_tE19Flash_kernel_traitsILi128ELi128ELi32ELi4ES3_EELb1ELb1ELb0ELb0ELb0ELb0ELb0ELb0EEEvNS_16Flash_fwd_paramsE --------------------------
	.section	.text._ZN5flash16flash_fwd_kernelI23Flash_fwd_kernel_traitsILi128ELi128ELi32ELi4ELb0ELb0EN7cutlass10bfloat16_tE19Flash_kernel_traitsILi128ELi128ELi32ELi4ES3_EELb1ELb1ELb0ELb0ELb0ELb0ELb0ELb0EEEvNS_16Flash_fwd_paramsE,"ax",@progbits
	.sectioninfo	@"SHI_REGISTERS=255"
	.align	128
        .global         _ZN5flash16flash_fwd_kernelI23Flash_fwd_kernel_traitsILi128ELi128ELi32ELi4ELb0ELb0EN7cutlass10bfloat16_tE19Flash_kernel_traitsILi128ELi128ELi32ELi4ES3_EELb1ELb1ELb0ELb0ELb0ELb0ELb0ELb0EEEvNS_16Flash_fwd_paramsE
        .type           _ZN5flash16flash_fwd_kernelI23Flash_fwd_kernel_traitsILi128ELi128ELi32ELi4ELb0ELb0EN7cutlass10bfloat16_tE19Flash_kernel_traitsILi128ELi128ELi32ELi4ES3_EELb1ELb1ELb0ELb0ELb0ELb0ELb0ELb0EEEvNS_16Flash_fwd_paramsE,@function
        .size           _ZN5flash16flash_fwd_kernelI23Flash_fwd_kernel_traitsILi128ELi128ELi32ELi4ELb0ELb0EN7cutlass10bfloat16_tE19Flash_kernel_traitsILi128ELi128ELi32ELi4ES3_EELb1ELb1ELb0ELb0ELb0ELb0ELb0ELb0EEEvNS_16Flash_fwd_paramsE,(.L_x_1408 - _ZN5flash16flash_fwd_kernelI23Flash_fwd_kernel_traitsILi128ELi128ELi32ELi4ELb0ELb0EN7cutlass10bfloat16_tE19Flash_kernel_traitsILi128ELi128ELi32ELi4ES3_EELb1ELb1ELb0ELb0ELb0ELb0ELb0ELb0EEEvNS_16Flash_fwd_paramsE)
        .other          _ZN5flash16flash_fwd_kernelI23Flash_fwd_kernel_traitsILi128ELi128ELi32ELi4ELb0ELb0EN7cutlass10bfloat16_tE19Flash_kernel_traitsILi128ELi128ELi32ELi4ES3_EELb1ELb1ELb0ELb0ELb0ELb0ELb0ELb0EEEvNS_16Flash_fwd_paramsE,@"STO_CUDA_ENTRY STV_DEFAULT"
_ZN5flash16flash_fwd_kernelI23Flash_fwd_kernel_traitsILi128ELi128ELi32ELi4ELb0ELb0EN7cutlass10bfloat16_tE19Flash_kernel_traitsILi128ELi128ELi32ELi4ES3_EELb1ELb1ELb0ELb0ELb0ELb0ELb0ELb0EEEvNS_16Flash_fwd_paramsE:
.text._ZN5flash16flash_fwd_kernelI23Flash_fwd_kernel_traitsILi128ELi128ELi32ELi4ELb0ELb0EN7cutlass10bfloat16_tE19Flash_kernel_traitsILi128ELi128ELi32ELi4ES3_EELb1ELb1ELb0ELb0ELb0ELb0ELb0ELb0EEEvNS_16Flash_fwd_paramsE:
[----:B------:R-:W-:-:S03]  /*0000*/  MOV R1, c[0x0][0x28] ;  /* 0x00000a0000017a02 */ /* 0x000fc60000000f00 */
[----:B------:R-:W-:Y:S01]  /*0010*/  ULDC.U8 UR4, c[0x0][0x304] ;  /* 0x0000c10000047ab9 */ /* 0x000fe20000000000 */
[----:B------:R-:W-:Y:S01]  /*0020*/  IADD3 R1, R1, -0x68, RZ ;  /* 0xffffff9801017810 */ /* 0x000fe20007ffe0ff */
[----:B------:R-:W-:Y:S01]  /*0030*/  ULDC.64 UR30, c[0x0][0x2f0] ;  /* 0x0000bc00001e7ab9 */ /* 0x000fe20000000a00 */
[----:B------:R-:W-:Y:S01]  /*0040*/  ISETP.NE.AND P2, PT, RZ, UR4, PT ;  /* 0x00000004ff007c0c */ /* 0x000fe2000bf45270 */
[----:B------:R-:W-:Y:S01]  /*0050*/  IMAD.U32 R2, RZ, RZ, UR30 ;  /* 0x0000001eff027e24 */ /* 0x000fe2000f8e00ff */
[----:B------:R-:W-:Y:S01]  /*0060*/  ULDC.64 UR26, c[0x0][0x118] ;  /* 0x00004600001a7ab9 */ /* 0x000fe20000000a00 */
[----:B------:R-:W-:Y:S02]  /*0070*/  IMAD.U32 R3, RZ, RZ, UR31 ;  /* 0x0000001fff037e24 */ /* 0x000fe4000f8e00ff */
[----:B------:R-:W-:Y:S02]  /*0080*/  IMAD.MOV.U32 R8, RZ, RZ, c[0x0][0x2fc] ;  /* 0x0000bf00ff087624 */ /* 0x000fe400078e00ff */
[----:B------:R-:W-:Y:S01]  /*0090*/  IMAD.MOV.U32 R7, RZ, RZ, c[0x0][0x2f8] ;  /* 0x0000be00ff077624 */ /* 0x000fe200078e00ff */
[----:B------:R-:W1:Y:S01]  /*00a0*/  S2UR UR6, SR_CTAID.X ;  /* 0x00000000000679c3 */ /* 0x000e620000002500 */
[----:B------:R-:W2:Y:S01]  /*00b0*/  S2R R20, SR_TID.X ;  /* 0x0000000000147919 */ /* 0x000ea20000002100 */
[----:B------:R-:W-:-:S02]  /*00c0*/  ULDC.64 UR4, c[0x0][0x250] ;  /* 0x0000940000047ab9 */ /* 0x000fc40000000a00 */
[----:B------:R-:W-:Y:S01]  /*00d0*/  ULDC.64 UR8, c[0x0][0x240] ;  /* 0x0000900000087ab9 */ /* 0x000fe20000000a00 */
[----:B------:R3:W4:Y:S02]  /*00e0*/  @P2 LDG.E.64 R4, [R2.64] ;  /* 0x0000001a02042981 */ /* 0x000724000c1e1b00 */
[----:B---3--:R-:W-:Y:S01]  /*00f0*/  @P2 IMAD.MOV.U32 R2, RZ, RZ, R7 ;  /* 0x000000ffff022224 */ /* 0x008fe200078e0007 */
[----:B------:R-:W-:-:S06]  /*0100*/  @P2 MOV R3, R8 ;  /* 0x0000000800032202 */ /* 0x000fcc0000000f00 */
[----:B------:R-:W3:Y:S01]  /*0110*/  @P2 LDG.E.64 R2, [R2.64] ;  /* 0x0000001a02022981 */ /* 0x000ee2000c1e1b00 */
[----:B------:R-:W5:Y:S01]  /*0120*/  S2UR UR12, SR_CTAID.Y ;  /* 0x00000000000c79c3 */ /* 0x000f620000002600 */
[----:B------:R-:W-:Y:S02]  /*0130*/  UISETP.NE.U32.AND UP1, UPT, URZ, UR4, UPT ;  /* 0x000000043f00728c */ /* 0x000fe4000bf25070 */
[----:B------:R-:W-:Y:S02]  /*0140*/  UISETP.NE.U32.AND UP2, UPT, URZ, UR8, UPT ;  /* 0x000000083f00728c */ /* 0x000fe4000bf45070 */
[----:B------:R-:W-:Y:S02]  /*0150*/  UISETP.NE.AND.EX UP1, UPT, URZ, UR5, UPT, UP1 ;  /* 0x000000053f00728c */ /* 0x000fe4000bf25310 */
[----:B------:R-:W-:Y:S01]  /*0160*/  UISETP.NE.AND.EX UP2, UPT, URZ, UR9, UPT, UP2 ;  /* 0x000000093f00728c */ /* 0x000fe2000bf45320 */
[----:B------:R-:W1:Y:S01]  /*0170*/  S2UR UR11, SR_CTAID.Z ;  /* 0x00000000000b79c3 */ /* 0x000e620000002700 */
[----:B------:R-:W-:-:S02]  /*0180*/  ULDC.64 UR4, c[0x0][0x248] ;  /* 0x0000920000047ab9 */ /* 0x000fc40000000a00 */
[----:B------:R-:W-:Y:S02]  /*0190*/  UISETP.EQ.U32.AND UP0, UPT, URZ, UR4, UPT ;  /* 0x000000043f00728c */ /* 0x000fe4000bf02070 */
[----:B------:R-:W-:Y:S01]  /*01a0*/  UMOV UR23, 0x4 ;  /* 0x0000000400177882 */ /* 0x000fe20000000000 */
[----:B------:R-:W-:Y:S01]  /*01b0*/  PLOP3.LUT P0, PT, PT, PT, UP2, 0x80, 0x0 ;  /* 0x000000000000781c */ /* 0x000fe20003f0f028 */
[----:B------:R-:W-:Y:S02]  /*01c0*/  ULDC.64 UR8, c[0x0][0x240] ;  /* 0x0000900000087ab9 */ /* 0x000fe40000000a00 */
[----:B-----5:R-:W-:Y:S02]  /*01d0*/  UIMAD.WIDE UR8, UR12, UR23, UR8 ;  /* 0x000000170c0872a5 */ /* 0x020fe4000f8e0208 */
[----:B-1----:R-:W-:-:S06]  /*01e0*/  ULOP3.LUT UR7, UR11, UR6, UR12, 0xfe, !UPT ;  /* 0x000000060b077292 */ /* 0x002fcc000f8efe0c */
[----:B--2---:R-:W-:Y:S01]  /*01f0*/  LOP3.LUT P3, RZ, R20, UR7, RZ, 0xfc, !PT ;  /* 0x0000000714ff7c12 */ /* 0x004fe2000f86fcff */
[----:B------:R-:W-:Y:S02]  /*0200*/  ULDC.U8 UR7, c[0x0][0x312] ;  /* 0x0000c48000077ab9 */ /* 0x000fe40000000000 */
[----:B------:R-:W-:-:S04]  /*0210*/  UISETP.NE.AND UP3, UPT, UR7, URZ, UPT ;  /* 0x0000003f0700728c */ /* 0x000fc8000bf65270 */
[----:B------:R-:W-:-:S06]  /*0220*/  UISETP.EQ.OR.EX UP0, UPT, URZ, UR5, !UP3, UP0 ;  /* 0x000000053f00728c */ /* 0x000fcc000df02700 */
[----:B------:R-:W-:Y:S02]  /*0230*/  @!P3 IMAD.MOV.U32 R10, RZ, RZ, c[0x0][0x308] ;  /* 0x0000c200ff0ab624 */ /* 0x000fe400078e00ff */
[----:B------:R-:W-:Y:S01]  /*0240*/  @!P3 IMAD.MOV.U32 R11, RZ, RZ, c[0x0][0x30c] ;  /* 0x0000c300ff0bb624 */ /* 0x000fe200078e00ff */
[----:B------:R-:W-:Y:S02]  /*0250*/  ULDC.64 UR4, c[0x0][0x248] ;  /* 0x0000920000047ab9 */ /* 0x000fe40000000a00 */
[----:B------:R-:W-:Y:S01]  /*0260*/  UIMAD.WIDE UR4, UR12, UR23, UR4 ;  /* 0x000000170c0472a5 */ /* 0x000fe2000f8e0204 */
[----:B----4-:R-:W1:Y:S08]  /*0270*/  @P2 R2UR UR30, R4 ;  /* 0x00000000041e23c2 */ /* 0x010e7000000e0000 */
[----:B------:R-:W2:Y:S01]  /*0280*/  @P2 R2UR UR31, R5 ;  /* 0x00000000051f23c2 */ /* 0x000ea200000e0000 */
[----:B-1----:R-:W-:Y:S01]  /*0290*/  IMAD.U32 R4, RZ, RZ, UR30 ;  /* 0x0000001eff047e24 */ /* 0x002fe2000f8e00ff */
[----:B---3--:R-:W-:Y:S01]  /*02a0*/  @P2 IADD3 R7, P1, R2, c[0x0][0x300], RZ ;  /* 0x0000c00002072a10 */ /* 0x008fe20007f3e0ff */
[----:B------:R-:W-:Y:S01]  /*02b0*/  IMAD.U32 R2, RZ, RZ, UR8 ;  /* 0x00000008ff027e24 */ /* 0x000fe2000f8e00ff */
[----:B--2---:R-:W-:-:S03]  /*02c0*/  MOV R5, UR31 ;  /* 0x0000001f00057c02 */ /* 0x004fc60008000f00 */
[----:B------:R-:W-:Y:S01]  /*02d0*/  @P2 IMAD.X R8, RZ, RZ, R3, P1 ;  /* 0x000000ffff082224 */ /* 0x000fe200008e0603 */
[----:B------:R-:W-:Y:S01]  /*02e0*/  PLOP3.LUT P2, PT, PT, PT, UP0, 0x80, 0x0 ;  /* 0x000000000000781c */ /* 0x000fe20003f4f008 */
[----:B------:R1:W-:Y:S01]  /*02f0*/  @!P3 STG.E.64 [R10.64], R4 ;  /* 0x000000040a00b986 */ /* 0x0003e2000c101b1a */
[----:B------:R-:W-:Y:S01]  /*0300*/  IMAD.U32 R3, RZ, RZ, UR9 ;  /* 0x00000009ff037e24 */ /* 0x000fe2000f8e00ff */
[----:B------:R-:W-:Y:S01]  /*0310*/  ULDC.64 UR8, c[0x0][0x250] ;  /* 0x0000940000087ab9 */ /* 0x000fe20000000a00 */
[----:B------:R-:W-:Y:S01]  /*0320*/  PLOP3.LUT P1, PT, PT, PT, UP1, 0x80, 0x0 ;  /* 0x000000000000781c */ /* 0x000fe20003f2f018 */
[----:B------:R-:W-:Y:S01]  /*0330*/  @UP1 UIMAD.WIDE UR8, UR12, UR23, UR8 ;  /* 0x000000170c0812a5 */ /* 0x000fe2000f8e0208 */
[----:B-1----:R-:W-:Y:S01]  /*0340*/  @!P3 MOV R4, R7 ;  /* 0x000000070004b202 */ /* 0x002fe20000000f00 */
[----:B------:R-:W-:-:S05]  /*0350*/  @!P3 IMAD.MOV.U32 R5, RZ, RZ, R8 ;  /* 0x000000ffff05b224 */ /* 0x000fca00078e0008 */
[----:B------:R1:W-:Y:S04]  /*0360*/  @!P3 STG.E.64 [R10.64+0x8], R4 ;  /* 0x000008040a00b986 */ /* 0x0003e8000c101b1a */
[----:B------:R2:W3:Y:S04]  /*0370*/  @P0 LDG.E R9, [R2.64] ;  /* 0x0000001a02090981 */ /* 0x0004e8000c1e1900 */
[----:B------:R2:W4:Y:S01]  /*0380*/  @P0 LDG.E R6, [R2.64+0x4] ;  /* 0x0000041a02060981 */ /* 0x000522000c1e1900 */
[----:B-1----:R-:W-:Y:S02]  /*0390*/  IMAD.U32 R4, RZ, RZ, UR8 ;  /* 0x00000008ff047e24 */ /* 0x002fe4000f8e00ff */
[----:B------:R-:W-:Y:S01]  /*03a0*/  IMAD.U32 R5, RZ, RZ, UR9 ;  /* 0x00000009ff057e24 */ /* 0x000fe2000f8e00ff */
[----:B--2---:R-:W-:Y:S01]  /*03b0*/  MOV R2, UR4 ;  /* 0x0000000400027c02 */ /* 0x004fe20008000f00 */
[----:B------:R-:W-:-:S03]  /*03c0*/  IMAD.U32 R3, RZ, RZ, UR5 ;  /* 0x00000005ff037e24 */ /* 0x000fc6000f8e00ff */
[----:B------:R1:W2:Y:S04]  /*03d0*/  @P1 LDG.E R4, [R4.64] ;  /* 0x0000001a04041981 */ /* 0x0002a8000c1e1900 */
[----:B------:R-:W5:Y:S01]  /*03e0*/  @!P2 LDG.E R0, [R2.64] ;  /* 0x0000001a0200a981 */ /* 0x000f62000c1e1900 */
[----:B------:R-:W-:Y:S02]  /*03f0*/  UMOV UR25, 0xffffffff ;  /* 0xffffffff00197882 */ /* 0x000fe40000000000 */
[----:B------:R-:W-:Y:S02]  /*0400*/  UMOV UR15, 0xffffffff ;  /* 0xffffffff000f7882 */ /* 0x000fe40000000000 */
[----:B------:R-:W-:Y:S02]  /*0410*/  ULDC UR4, c[0x0][0x1c0] ;  /* 0x0000700000047ab9 */ /* 0x000fe40000000800 */
[----:B------:R-:W-:-:S02]  /*0420*/  UIMAD UR4, UR12, UR4, UR11 ;  /* 0x000000040c0472a4 */ /* 0x000fc4000f8e020b */
[----:B------:R-:W-:Y:S02]  /*0430*/  UMOV UR14, URZ ;  /* 0x0000003f000e7c82 */ /* 0x000fe40008000000 */
[----:B------:R-:W-:-:S04]  /*0440*/  USHF.L.U32 UR5, UR4, 0x5, URZ ;  /* 0x0000000504057899 */ /* 0x000fc8000800063f */
[----:B------:R-:W-:Y:S01]  /*0450*/  USHF.R.S32.HI UR4, URZ, 0x1f, UR5 ;  /* 0x0000001f3f047899 */ /* 0x000fe20008011405 */
[----:B-1----:R-:W-:Y:S01]  /*0460*/  SHF.R.S32.HI R5, RZ, 0x1f, R20 ;  /* 0x0000001fff057819 */ /* 0x002fe20000011414 */
[----:B---3--:R1:W3:Y:S08]  /*0470*/  @P0 R2UR UR25, R9 ;  /* 0x00000000091903c2 */ /* 0x0082f000000e0000 */
[----:B----4-:R-:W3:Y:S01]  /*0480*/  @P0 R2UR UR10, R6 ;  /* 0x00000000060a03c2 */ /* 0x010ee200000e0000 */
[----:B-1----:R-:W-:-:S07]  /*0490*/  LEA.HI R9, R5, R20, RZ, 0x5 ;  /* 0x0000001405097211 */ /* 0x002fce00078f28ff */
[----:B--2---:R1:W2:Y:S01]  /*04a0*/  @P1 R2UR UR14, R4 ;  /* 0x00000000040e13c2 */ /* 0x0042a200000e0000 */
[----:B---3--:R-:W-:-:S07]  /*04b0*/  @UP2 UIADD3 UR10, UR10, -UR25, URZ ;  /* 0x800000190a0a2290 */ /* 0x008fce000fffe03f */
[----:B-----5:R3:W4:Y:S01]  /*04c0*/  @!P2 R2UR UR15, R0 ;  /* 0x00000000000fa3c2 */ /* 0x02072200000e0000 */
[----:B------:R-:W-:Y:S01]  /*04d0*/  ISETP.NE.U32.AND P2, PT, RZ, c[0x0][0x248], PT ;  /* 0x00009200ff007a0c */ /* 0x000fe20003f45070 */
[----:B------:R-:W-:-:S03]  /*04e0*/  @!UP2 ULDC UR10, c[0x0][0x214] ;  /* 0x00008500000aaab9 */ /* 0x000fc60000000800 */
[----:B------:R-:W-:Y:S02]  /*04f0*/  ISETP.NE.AND.EX P2, PT, RZ, c[0x0][0x24c], PT, P2 ;  /* 0x00009300ff007a0c */ /* 0x000fe40003f45320 */
[----:B---3--:R-:W-:-:S05]  /*0500*/  LOP3.LUT R0, R9, 0xffffffe0, RZ, 0xc0, !PT ;  /* 0xffffffe009007812 */ /* 0x008fca00078ec0ff */
[----:B------:R-:W-:-:S05]  /*0510*/  IMAD.IADD R16, R20, 0x1, -R0 ;  /* 0x0000000114107824 */ /* 0x000fca00078e0a00 */
[--C-:B------:R-:W-:Y:S02]  /*0520*/  IADD3 R243, P1, P0, R7, UR5, R16.reuse ;  /* 0x0000000507f37c10 */ /* 0x100fe4000f83e010 */
[----:B------:R-:W-:-:S03]  /*0530*/  SHF.R.S32.HI R0, RZ, 0x1f, R16 ;  /* 0x0000001fff007819 */ /* 0x000fc60000011410 */
[----:B------:R1:W-:Y:S01]  /*0540*/  STL [R1+0x40], R243 ;  /* 0x000040f301007387 */ /* 0x0003e20000100800 */
[----:B------:R-:W-:Y:S01]  /*0550*/  IADD3.X R96, R8, UR4, R0, P1, P0 ;  /* 0x0000000408607c10 */ /* 0x000fe20008fe0400 */
[----:B-12-4-:R-:W-:Y:S05]  /*0560*/  @!P2 BRA `(.L_x_768) ;  /* 0x000000700000a947 */ /* 0x016fea0003800000 */
[----:B------:R-:W-:-:S13]  /*0570*/  PLOP3.LUT P0, PT, PT, PT, UP3, 0x80, 0x0 ;  /* 0x000000000000781c */ /* 0x000fda0003f0f038 */
[----:B------:R-:W2:Y:S04]  /*0580*/  @P0 LDG.E R0, [R2.64+0x4] ;  /* 0x0000041a02000981 */ /* 0x000ea8000c1e1900 */
[----:B------:R-:W3:Y:S01]  /*0590*/  @!P0 LDG.E R2, [R2.64] ;  /* 0x0000001a02028981 */ /* 0x000ee2000c1e1900 */
[----:B--2---:R-:W1:Y:S02]  /*05a0*/  @P0 R2UR UR7, R0 ;  /* 0x00000000000703c2 */ /* 0x004e6400000e0000 */
[----:B-1----:R-:W-:-:S11]  /*05b0*/  @UP3 UIADD3 UR7, UR7, -UR15, URZ ;  /* 0x8000000f07073290 */ /* 0x002fd6000fffe03f */
[----:B---3--:R1:W2:Y:S02]  /*05c0*/  @!P0 R2UR UR7, R2 ;  /* 0x00000000020783c2 */ /* 0x0082a400000e0000 */
[----:B-12---:R-:W-:Y:S05]  /*05d0*/  BRA `(.L_x_769) ;  /* 0x0000001000007947 */ /* 0x006fea0003800000 */
.L_x_768:
[----:B------:R-:W-:Y:S02]  /*05e0*/  ULDC UR7, c[0x0][0x218] ;  /* 0x0000860000077ab9 */ /* 0x000fe40000000800 */
.L_x_769:
        /* <DEDUP_REMOVED lines=21> */
[----:B------:R-:W-:Y:S02]  /*0740*/  UIADD3 UR4, -UR10, 0x9f, UR9 ;  /* 0x0000009f0a047890 */ /* 0x000fe4000fffe109 */
        /* <DEDUP_REMOVED lines=14> */
[----:B------:R-:W-:Y:S01]  /*0830*/  UISETP.NE.AND UP1, UPT, UR25, -0x1, UPT ;  /* 0xffffffff1900788c */ /* 0x000fe2000bf25270 */
[----:B------:R-:W1:Y:S01]  /*0840*/  LDC.U8 R232, c[0x0][0x2d8] ;  /* 0x0000b600ffe87b82 */ /* 0x000e620000000000 */
        /* <DEDUP_REMOVED lines=14> */
[----:B------:R-:W-:Y:S02]  /*0930*/  @!UP1 UIADD3 UR13, UR19, UR16, URZ ;  /* 0x00000010130d9290 */ /* 0x000fe4000fffe03f */
[----:B------:R-:W-:-:S02]  /*0940*/  @UP0 UIMAD UR7, UR17, UR5, UR33 ;  /* 0x00000005110702a4 */ /* 0x000fc4000f8e0221 */
[----:B------:R-:W-:Y:S02]  /*0950*/  @!UP1 UMOV UR6, UR18 ;  /* 0x0000001200069c82 */ /* 0x000fe40008000000 */
[----:B------:R-:W-:Y:S01]  /*0960*/  @UP0 UMOV UR16, UR32 ;  /* 0x0000002000100c82 */ /* 0x000fe20008000000 */
[----:B------:R-:W-:Y:S05]  /*0970*/  @P0 BRA `(.L_x_771) ;  /* 0x000000d000000947 */ /* 0x000fea0003800000 */
[----:B-1----:R-:W-:Y:S02]  /*0980*/  USHF.R.S32.HI UR16, URZ, 0x1f, UR14 ;  /* 0x0000001f3f107899 */ /* 0x002fe4000801140e */
        /* <DEDUP_REMOVED lines=12> */
.L_x_771:
[----:B-1----:R-:W-:Y:S01]  /*0a50*/  IABS R4, c[0x0][0x1c8] ;  /* 0x0000720000047a13 */ /* 0x002fe20000000000 */
[----:B------:R-:W1:Y:S01]  /*0a60*/  S2R R6, SR_CTAID.Z ;  /* 0x0000000000067919 */ /* 0x000e620000002700 */
[----:B------:R-:W-:Y:S02]  /*0a70*/  ULDC UR4, c[0x0][0x1c8] ;  /* 0x0000720000047ab9 */ /* 0x000fe40000000800 */
[----:B------:R-:W2:Y:S01]  /*0a80*/  I2F.RP R2, R4 ;  /* 0x0000000400027306 */ /* 0x000ea20000209400 */
[----:B------:R-:W-:Y:S02]  /*0a90*/  ULOP3.LUT UR4, UR11, UR4, URZ, 0x3c, !UPT ;  /* 0x000000040b047292 */ /* 0x000fe4000f8e3c3f */
[----:B------:R-:W-:-:S04]  /*0aa0*/  @UP0 UIADD3 UR15, UR14, UR15, URZ ;  /* 0x0000000f0e0f0290 */ /* 0x000fc8000fffe03f */
[----:B------:R-:W-:Y:S01]  /*0ab0*/  ISETP.LE.AND P1, PT, RZ, UR4, PT ;  /* 0x00000004ff007c0c */ /* 0x000fe2000bf23270 */
[----:B------:R-:W-:Y:S02]  /*0ac0*/  ULDC.64 UR4, c[0x0][0x1a0] ;  /* 0x0000680000047ab9 */ /* 0x000fe40000000a00 */
[----:B------:R-:W-:-:S04]  /*0ad0*/  @UP0 UIMAD.WIDE.U32 UR18, UR15, UR4, URZ ;  /* 0x000000040f1202a5 */ /* 0x000fc8000f8e003f */
[----:B------:R-:W-:Y:S01]  /*0ae0*/  @UP0 UIMAD UR17, UR15, UR5, UR19 ;  /* 0x000000050f1102a4 */ /* 0x000fe2000f8e0213 */
[----:B--2---:R-:W2:Y:S01]  /*0af0*/  MUFU.RCP R2, R2 ;  /* 0x0000000200027308 */ /* 0x004ea20000001000 */
[----:B------:R-:W-:Y:S02]  /*0b00*/  USHF.R.S32.HI UR15, URZ, 0x1f, UR11 ;  /* 0x0000001f3f0f7899 */ /* 0x000fe4000801140b */
[----:B------:R-:W-:Y:S01]  /*0b10*/  @UP0 UMOV UR4, UR18 ;  /* 0x0000001200040c82 */ /* 0x000fe20008000000 */
[----:B-1----:R-:W-:Y:S02]  /*0b20*/  IABS R6, R6 ;  /* 0x0000000600067213 */ /* 0x002fe40000000000 */
[----:B--2---:R-:W-:-:S04]  /*0b30*/  IADD3 R2, R2, 0xffffffe, RZ ;  /* 0x0ffffffe02027810 */ /* 0x004fc80007ffe0ff */
        /* <DEDUP_REMOVED lines=25> */
[----:B------:R-:W-:Y:S02]  /*0cd0*/  UIADD3 UR19, UR19, UR17, URZ ;  /* 0x0000001113137290 */ /* 0x000fe4000fffe03f */
[----:B------:R-:W-:Y:S02]  /*0ce0*/  ULDC.64 UR4, c[0x0][0x188] ;  /* 0x0000620000047ab9 */ /* 0x000fe40000000a00 */
[----:B------:R-:W-:Y:S02]  /*0cf0*/  UIMAD UR14, UR14, UR4, URZ ;  /* 0x000000040e0e72a4 */ /* 0x000fe4000f8e023f */
[----:B------:R-:W-:Y:S02]  /*0d00*/  UIMAD.WIDE.U32 UR18, UR12, UR4, UR18 ;  /* 0x000000040c1272a5 */ /* 0x000fe4000f8e0012 */
[----:B------:R-:W-:-:S04]  /*0d10*/  UIMAD UR5, UR12, UR5, UR14 ;  /* 0x000000050c0572a4 */ /* 0x000fc8000f8e020e */
[----:B------:R-:W-:Y:S02]  /*0d20*/  UIADD3 UR17, UR19, UR5, URZ ;  /* 0x0000000513117290 */ /* 0x000fe4000fffe03f */
[----:B------:R-:W-:Y:S02]  /*0d30*/  UMOV UR4, UR18 ;  /* 0x0000001200047c82 */ /* 0x000fe40008000000 */
.L_x_772:
[CC--:B------:R-:W-:Y:S01]  /*0d40*/  LEA.HI R0, R5.reuse, R20.reuse, RZ, 0x3 ;  /* 0x0000001405007211 */ /* 0x0c0fe200078f18ff */
[----:B------:R-:W1:Y:S01]  /*0d50*/  S2R R14, SR_CTAID.Z ;  /* 0x00000000000e7919 */ /* 0x000e620000002700 */
[CC--:B------:R-:W-:Y:S01]  /*0d60*/  LEA.HI R17, R5.reuse, R20.reuse, RZ, 0x4 ;  /* 0x0000001405117211 */ /* 0x0c0fe200078f20ff */
[----:B------:R-:W-:Y:S01]  /*0d70*/  UIADD3 UR18, -UR9, UR10, URZ ;  /* 0x0000000a09127290 */ /* 0x000fe2000fffe13f */
[----:B------:R-:W-:Y:S01]  /*0d80*/  SHF.R.S32.HI R10, RZ, 0x3, R0 ;  /* 0x00000003ff0a7819 */ /* 0x000fe20000011400 */
[----:B------:R-:W2:Y:S01]  /*0d90*/  S2R R21, SR_CTAID.X ;  /* 0x0000000000157919 */ /* 0x000ea20000002500 */
[----:B------:R-:W-:Y:S01]  /*0da0*/  LOP3.LUT R0, R0, 0xfffffff8, RZ, 0xc0, !PT ;  /* 0xfffffff800007812 */ /* 0x000fe200078ec0ff */
[----:B------:R-:W-:Y:S01]  /*0db0*/  BSSY B0, `(.L_x_773) ;  /* 0x0000054000007945 */ /* 0x000fe20003800000 */
[----:B------:R-:W-:Y:S01]  /*0dc0*/  LEA.HI R5, R5, R20, RZ, 0x6 ;  /* 0x0000001405057211 */ /* 0x000fe200078f30ff */
[----:B------:R-:W-:Y:S01]  /*0dd0*/  IMAD.SHL.U32 R2, R10, 0x40, RZ ;  /* 0x000000400a027824 */ /* 0x000fe200078e00ff */
[----:B------:R-:W-:Y:S01]  /*0de0*/  SHF.R.S32.HI R11, RZ, 0x1f, R10 ;  /* 0x0000001fff0b7819 */ /* 0x000fe2000001140a */
[----:B------:R-:W-:Y:S01]  /*0df0*/  IMAD.IADD R28, R20, 0x1, -R0 ;  /* 0x00000001141c7824 */ /* 0x000fe200078e0a00 */
[----:B------:R-:W-:Y:S01]  /*0e00*/  LOP3.LUT R0, R17, 0xfffffff0, RZ, 0xc0, !PT ;  /* 0xfffffff011007812 */ /* 0x000fe200078ec0ff */
[----:B------:R-:W-:Y:S01]  /*0e10*/  IMAD.SHL.U32 R5, R5, 0x8, RZ ;  /* 0x0000000805057824 */ /* 0x000fe200078e00ff */
[----:B------:R-:W-:Y:S01]  /*0e20*/  LOP3.LUT R3, R2, 0x1c0, RZ, 0xc0, !PT ;  /* 0x000001c002037812 */ /* 0x000fe200078ec0ff */
[----:B------:R-:W-:Y:S01]  /*0e30*/  IMAD.SHL.U32 R100, R28, 0x8, RZ ;  /* 0x000000081c647824 */ /* 0x000fe200078e00ff */
[----:B------:R-:W-:Y:S01]  /*0e40*/  SHF.R.S32.HI R92, RZ, 0x5, R9 ;  /* 0x00000005ff5c7819 */ /* 0x000fe20000011409 */
[----:B------:R-:W-:-:S03]  /*0e50*/  IMAD.IADD R0, R20, 0x1, -R0 ;  /* 0x0000000114007824 */ /* 0x000fc600078e0a00 */
[----:B------:R-:W-:Y:S02]  /*0e60*/  LOP3.LUT R2, R3, 0x38, R100, 0xf8, !PT ;  /* 0x0000003803027812 */ /* 0x000fe400078ef864 */
[----:B------:R-:W-:Y:S02]  /*0e70*/  SHF.R.U32.HI R3, RZ, 0x3, R3 ;  /* 0x00000003ff037819 */ /* 0x000fe40000011603 */
[----:B------:R-:W-:Y:S02]  /*0e80*/  SHF.R.S32.HI R6, RZ, 0x1f, R0 ;  /* 0x0000001fff067819 */ /* 0x000fe40000011400 */
[----:B------:R-:W-:Y:S02]  /*0e90*/  LOP3.LUT R3, R2, R3, RZ, 0x3c, !PT ;  /* 0x0000000302037212 */ /* 0x000fe400078e3cff */
[----:B------:R-:W-:Y:S01]  /*0ea0*/  SHF.R.S32.HI R101, RZ, 0x1f, R100 ;  /* 0x0000001fff657819 */ /* 0x000fe20000011464 */
[----:B--2---:R-:W-:Y:S01]  /*0eb0*/  IMAD.WIDE R30, R21, 0x80, R10 ;  /* 0x00000080151e7825 */ /* 0x004fe200078e020a */
[----:B------:R-:W-:-:S02]  /*0ec0*/  LEA.HI R19, R6, R0, RZ, 0x3 ;  /* 0x0000000006137211 */ /* 0x000fc400078f18ff */
[----:B------:R-:W-:Y:S01]  /*0ed0*/  IADD3 R2, P0, R100, UR6, RZ ;  /* 0x0000000664027c10 */ /* 0x000fe2000ff1e0ff */
[----:B------:R-:W-:Y:S01]  /*0ee0*/  IMAD.WIDE.U32 R6, R10, c[0x0][0x198], R100 ;  /* 0x000066000a067a25 */ /* 0x000fe200078e0064 */
[----:B------:R-:W-:Y:S01]  /*0ef0*/  LOP3.LUT R219, R3, 0xfffffe00, R5, 0xf8, !PT ;  /* 0xfffffe0003db7812 */ /* 0x000fe200078ef805 */
[----:B------:R2:W-:Y:S01]  /*0f00*/  STL.64 [R1], R100 ;  /* 0x0000006401007387 */ /* 0x0005e20000100a00 */
[----:B------:R-:W-:Y:S01]  /*0f10*/  LOP3.LUT R8, R19, 0xfffffff8, RZ, 0xc0, !PT ;  /* 0xfffffff813087812 */ /* 0x000fe200078ec0ff */
[----:B------:R-:W-:Y:S01]  /*0f20*/  IMAD R5, R11, c[0x0][0x198], RZ ;  /* 0x000066000b057a24 */ /* 0x000fe200078e02ff */
[----:B------:R-:W-:Y:S01]  /*0f30*/  IADD3.X R3, R101, UR13, RZ, P0, !PT ;  /* 0x0000000d65037c10 */ /* 0x000fe200087fe4ff */
[----:B------:R-:W-:Y:S01]  /*0f40*/  IMAD.SHL.U32 R219, R219, 0x2, RZ ;  /* 0x00000002dbdb7824 */ /* 0x000fe200078e00ff */
[----:B------:R-:W-:Y:S01]  /*0f50*/  IADD3 R6, P0, R6, UR16, RZ ;  /* 0x0000001006067c10 */ /* 0x000fe2000ff1e0ff */
[----:B------:R-:W-:Y:S01]  /*0f60*/  IMAD R5, R10, c[0x0][0x19c], R5 ;  /* 0x000067000a057a24 */ /* 0x000fe200078e0205 */
[----:B------:R-:W-:Y:S01]  /*0f70*/  IADD3 R251, R100, 0x40, RZ ;  /* 0x0000004064fb7810 */ /* 0x000fe20007ffe0ff */
[----:B------:R-:W-:Y:S01]  /*0f80*/  IMAD.IADD R18, R0, 0x1, -R8 ;  /* 0x0000000100127824 */ /* 0x000fe200078e0a08 */
[----:B------:R-:W-:Y:S01]  /*0f90*/  SHF.R.S32.HI R0, RZ, 0x1f, R4 ;  /* 0x0000001fff007819 */ /* 0x000fe20000011404 */
[----:B-1----:R-:W-:Y:S01]  /*0fa0*/  IMAD.WIDE.U32 R14, R14, c[0x0][0x1a8], R2 ;  /* 0x00006a000e0e7a25 */ /* 0x002fe200078e0002 */
[----:B------:R-:W-:-:S03]  /*0fb0*/  IADD3.X R7, R7, UR7, R5, P0, !PT ;  /* 0x0000000707077c10 */ /* 0x000fc600087fe405 */
[----:B------:R-:W-:Y:S02]  /*0fc0*/  IMAD R8, R11, c[0x0][0x1a0], RZ ;  /* 0x000068000b087a24 */ /* 0x000fe400078e02ff */
[----:B------:R-:W-:-:S04]  /*0fd0*/  IMAD.WIDE.U32 R2, R10, c[0x0][0x1a0], R100 ;  /* 0x000068000a027a25 */ /* 0x000fc800078e0064 */
[----:B------:R-:W-:Y:S01]  /*0fe0*/  IMAD R5, R10, c[0x0][0x1a4], R8 ;  /* 0x000069000a057a24 */ /* 0x000fe200078e0208 */
[----:B------:R-:W-:Y:S01]  /*0ff0*/  IADD3 R2, P0, R2, UR4, RZ ;  /* 0x0000000402027c10 */ /* 0x000fe2000ff1e0ff */
[C---:B------:R-:W-:Y:S01]  /*1000*/  IMAD R8, R0.reuse, c[0x0][0x1b0], RZ ;  /* 0x00006c0000087a24 */ /* 0x040fe200078e02ff */
[----:B------:R-:W-:Y:S01]  /*1010*/  ULDC.64 UR4, c[0x0][0x1a8] ;  /* 0x00006a0000047ab9 */ /* 0x000fe20000000a00 */
[----:B------:R-:W-:Y:S01]  /*1020*/  IMAD R0, R0, c[0x0][0x1b8], RZ ;  /* 0x00006e0000007a24 */ /* 0x000fe200078e02ff */
[----:B------:R-:W-:Y:S01]  /*1030*/  IADD3.X R3, R3, UR17, R5, P0, !PT ;  /* 0x0000001103037c10 */ /* 0x000fe200087fe405 */
[----:B------:R-:W-:Y:S01]  /*1040*/  IMAD R8, R4, c[0x0][0x1b4], R8 ;  /* 0x00006d0004087a24 */ /* 0x000fe200078e0208 */
[----:B------:R-:W-:Y:S01]  /*1050*/  ISETP.GE.AND P0, PT, R10, UR18, PT ;  /* 0x000000120a007c0c */ /* 0x000fe2000bf06270 */
[C---:B------:R-:W-:Y:S01]  /*1060*/  IMAD R0, R4.reuse, c[0x0][0x1bc], R0 ;  /* 0x00006f0004007a24 */ /* 0x040fe200078e0200 */
[----:B------:R-:W-:Y:S01]  /*1070*/  UIMAD UR4, UR15, UR4, URZ ;  /* 0x000000040f0472a4 */ /* 0x000fe2000f8e023f */
[----:B------:R-:W-:Y:S01]  /*1080*/  IMAD.WIDE.U32 R22, R4, c[0x0][0x1b8], R2 ;  /* 0x00006e0004167a25 */ /* 0x000fe200078e0002 */
[----:B------:R-:W-:-:S02]  /*1090*/  R2P PR, R18, 0x6 ;  /* 0x0000000612007804 */ /* 0x000fc40000000000 */
[----:B------:R-:W-:Y:S01]  /*10a0*/  UIMAD UR4, UR11, UR5, UR4 ;  /* 0x000000050b0472a4 */ /* 0x000fe2000f8e0204 */
[----:B------:R-:W-:-:S04]  /*10b0*/  IMAD.WIDE.U32 R246, R4, c[0x0][0x1b0], R6 ;  /* 0x00006c0004f67a25 */ /* 0x000fc800078e0006 */
[----:B------:R-:W-:Y:S01]  /*10c0*/  IMAD.IADD R25, R23, 0x1, R0 ;  /* 0x0000000117197824 */ /* 0x000fe200078e0200 */
[----:B------:R2:W-:Y:S01]  /*10d0*/  STL.64 [R1+0x18], R246 ;  /* 0x000018f601007387 */ /* 0x0005e20000100a00 */
[----:B------:R-:W-:Y:S01]  /*10e0*/  IMAD.IADD R27, R247, 0x1, R8 ;  /* 0x00000001f71b7824 */ /* 0x000fe200078e0208 */
[----:B------:R-:W-:Y:S01]  /*10f0*/  IADD3 R13, R15, UR4, RZ ;  /* 0x000000040f0d7c10 */ /* 0x000fe2000fffe0ff */
[----:B------:R-:W-:Y:S01]  /*1100*/  IMAD.MOV.U32 R4, RZ, RZ, 0x10 ;  /* 0x00000010ff047424 */ /* 0x000fe200078e00ff */
[----:B------:R2:W-:Y:S01]  /*1110*/  STL.64 [R1+0x48], R22 ;  /* 0x0000481601007387 */ /* 0x0005e20000100a00 */
[----:B------:R-:W-:-:S03]  /*1120*/  IMAD.MOV.U32 R2, RZ, RZ, 0x20 ;  /* 0x00000020ff027424 */ /* 0x000fc600078e00ff */
[----:B------:R2:W-:Y:S01]  /*1130*/  STL.64 [R1+0x8], R30 ;  /* 0x0000081e01007387 */ /* 0x0005e20000100a00 */
[----:B------:R-:W-:Y:S02]  /*1140*/  SEL R4, R4, 0xfffffff0, !P1 ;  /* 0xfffffff004047807 */ /* 0x000fe40004800000 */
[----:B------:R-:W-:Y:S01]  /*1150*/  SEL R2, R2, 0xffffffe0, !P2 ;  /* 0xffffffe002027807 */ /* 0x000fe20005000000 */
        /* <DEDUP_REMOVED lines=25> */
.L_x_774:
[----:B------:R-:W-:Y:S05]  /*12f0*/  BSYNC B0 ;  /* 0x0000000000007941 */ /* 0x000fea0003800000 */
.L_x_773:
[----:B------:R-:W-:Y:S01]  /*1300*/  IADD3 R5, R10, 0x10, RZ ;  /* 0x000000100a057810 */ /* 0x000fe20007ffe0ff */
[----:B------:R-:W-:Y:S03]  /*1310*/  BSSY B0, `(.L_x_775) ;  /* 0x000001c000007945 */ /* 0x000fe60003800000 */
[----:B------:R-:W-:-:S13]  /*1320*/  ISETP.GE.AND P0, PT, R5, UR18, PT ;  /* 0x0000001205007c0c */ /* 0x000fda000bf06270 */
[----:B------:R-:W-:Y:S05]  /*1330*/  @P0 BRA `(.L_x_776) ;  /* 0x0000019000000947 */ /* 0x000fea0003800000 */
[----:B------:R-:W-:Y:S01]  /*1340*/  IADD3 R3, P0, R30, 0x10, RZ ;  /* 0x000000101e037810 */ /* 0x000fe20007f1e0ff */
[----:B-1----:R-:W-:Y:S01]  /*1350*/  IMAD.MOV.U32 R6, RZ, RZ, R14 ;  /* 0x000000ffff067224 */ /* 0x002fe200078e000e */
        /* <DEDUP_REMOVED lines=23> */
.L_x_776:
[----:B------:R-:W-:Y:S05]  /*14d0*/  BSYNC B0 ;  /* 0x0000000000007941 */ /* 0x000fea0003800000 */
.L_x_775:
        /* <DEDUP_REMOVED lines=29> */
.L_x_778:
[----:B------:R-:W-:Y:S05]  /*16b0*/  BSYNC B0 ;  /* 0x0000000000007941 */ /* 0x000fea0003800000 */
.L_x_777:
        /* <DEDUP_REMOVED lines=29> */
.L_x_780:
[----:B------:R-:W-:Y:S05]  /*1890*/  BSYNC B0 ;  /* 0x0000000000007941 */ /* 0x000fea0003800000 */
.L_x_779:
        /* <DEDUP_REMOVED lines=29> */
.L_x_782:
[----:B------:R-:W-:Y:S05]  /*1a70*/  BSYNC B0 ;  /* 0x0000000000007941 */ /* 0x000fea0003800000 */
.L_x_781:
[----:B------:R-:W-:Y:S01]  /*1a80*/  IADD3 R0, R10, 0x50, RZ ;  /* 0x000000500a007810 */ /* 0x000fe20007ffe0ff */
[----:B------:R-:W-:Y:S03]  /*1a90*/  BSSY B0, `(.L_x_783) ;  /* 0x000001d000007945 */ /* 0x000fe60003800000 */
[----:B------:R-:W-:Y:S01]  /*1aa0*/  ISETP.GE.AND P0, PT, R0, UR18, PT ;  /* 0x0000001200007c0c */ /* 0x000fe2000bf06270 */
[----:B------:R3:W-:-:S12]  /*1ab0*/  STL [R1+0x58], R0 ;  /* 0x0000580001007387 */ /* 0x0007d80000100800 */
[----:B------:R-:W-:Y:S05]  /*1ac0*/  @P0 BRA `(.L_x_784) ;  /* 0x0000019000000947 */ /* 0x000fea0003800000 */
[----:B------:R-:W-:Y:S01]  /*1ad0*/  IADD3 R3, P0, R30, 0x50, RZ ;  /* 0x000000501e037810 */ /* 0x000fe20007f1e0ff */
[----:B-1----:R-:W-:Y:S01]  /*1ae0*/  IMAD.MOV.U32 R6, RZ, RZ, R14 ;  /* 0x000000ffff067224 */ /* 0x002fe200078e000e */
[----:B------:R-:W-:Y:S02]  /*1af0*/  ISETP.GE.AND P1, PT, R100, c[0x0][0x220], PT ;  /* 0x0000880064007a0c */ /* 0x000fe40003f26270 */
[----:B------:R-:W-:Y:S01]  /*1b00*/  MOV R7, R13 ;  /* 0x0000000d00077202 */ /* 0x000fe20000000f00 */
[----:B---3--:R-:W-:Y:S01]  /*1b10*/  IMAD.X R0, RZ, RZ, R31, P0 ;  /* 0x000000ffff007224 */ /* 0x008fe200000e061f */
        /* <DEDUP_REMOVED lines=20> */
.L_x_784:
[----:B------:R-:W-:Y:S05]  /*1c60*/  BSYNC B0 ;  /* 0x0000000000007941 */ /* 0x000fea0003800000 */
.L_x_783:
[----:B---3--:R-:W-:Y:S01]  /*1c70*/  IADD3 R0, R10, 0x60, RZ ;  /* 0x000000600a007810 */ /* 0x008fe20007ffe0ff */
        /* <DEDUP_REMOVED lines=29> */
.L_x_786:
[----:B------:R-:W-:Y:S05]  /*1e50*/  BSYNC B0 ;  /* 0x0000000000007941 */ /* 0x000fea0003800000 */
.L_x_785:
[----:B---3--:R-:W-:Y:S01]  /*1e60*/  IADD3 R0, R10, 0x70, RZ ;  /* 0x000000700a007810 */ /* 0x008fe20007ffe0ff */
[----:B------:R-:W-:Y:S01]  /*1e70*/  UMOV UR19, 0x5 ;  /* 0x0000000500137882 */ /* 0x000fe20000000000 */
[----:B------:R-:W-:Y:S01]  /*1e80*/  BSSY B0, `(.L_x_787) ;  /* 0x0000020000007945 */ /* 0x000fe20003800000 */
[----:B------:R-:W-:Y:S01]  /*1e90*/  ULDC.64 UR6, c[0x0][0x198] ;  /* 0x0000660000067ab9 */ /* 0x000fe20000000a00 */
[----:B------:R-:W-:Y:S01]  /*1ea0*/  ISETP.GE.AND P0, PT, R0, UR18, PT ;  /* 0x0000001200007c0c */ /* 0x000fe2000bf06270 */
[----:B------:R3:W-:Y:S01]  /*1eb0*/  STL [R1+0x50], R0 ;  /* 0x0000500001007387 */ /* 0x0007e20000100800 */
[----:B------:R-:W-:Y:S02]  /*1ec0*/  USHF.L.U64.HI UR7, UR6, UR19, UR7 ;  /* 0x0000001306077299 */ /* 0x000fe40008010207 */
[----:B------:R-:W-:-:S09]  /*1ed0*/  USHF.L.U32 UR11, UR6, 0x5, URZ ;  /* 0x00000005060b7899 */ /* 0x000fd2000800063f */
[----:B------:R-:W-:Y:S05]  /*1ee0*/  @P0 BRA `(.L_x_788) ;  /* 0x0000019000000947 */ /* 0x000fea0003800000 */
[----:B---3--:R-:W-:Y:S01]  /*1ef0*/  IADD3 R0, P0, R30, 0x70, RZ ;  /* 0x000000701e007810 */ /* 0x008fe20007f1e0ff */
        /* <DEDUP_REMOVED lines=24> */
.L_x_788:
[----:B------:R-:W-:Y:S05]  /*2080*/  BSYNC B0 ;  /* 0x0000000000007941 */ /* 0x000fea0003800000 */
.L_x_787:
        /* <DEDUP_REMOVED lines=11> */
[----:B-1----:R-:W-:Y:S01]  /*2140*/  IMAD.WIDE.U32 R6, R97, UR29, R244 ;  /* 0x0000001d61067c25 */ /* 0x002fe2000f8e00f4 */
[----:B------:R-:W-:-:S06]  /*2150*/  UIMAD UR4, UR13, UR11, UR4 ;  /* 0x0000000b0d0472a4 */ /* 0x000fcc000f8e0204 */
[----:B------:R-:W-:-:S05]  /*2160*/  IADD3 R3, R7, UR4, RZ ;  /* 0x0000000407037c10 */ /* 0x000fca000fffe0ff */
        /* <DEDUP_REMOVED lines=18> */
.L_x_790:
[----:B------:R-:W-:Y:S05]  /*2290*/  BSYNC B0 ;  /* 0x0000000000007941 */ /* 0x000fea0003800000 */
.L_x_789:
[----:B------:R-:W-:Y:S01]  /*22a0*/  ISETP.GE.AND P0, PT, R5, UR12, PT ;  /* 0x0000000c05007c0c */ /* 0x000fe2000bf06270 */
[----:B------:R-:W-:Y:S01]  /*22b0*/  ULDC UR21, c[0x0][0x19c] ;  /* 0x0000670000157ab9 */ /* 0x000fe20000000800 */
[----:B------:R-:W-:Y:S01]  /*22c0*/  BSSY B0, `(.L_x_791) ;  /* 0x000001a000007945 */ /* 0x000fe20003800000 */
[----:B------:R-:W-:Y:S02]  /*22d0*/  ULDC.64 UR4, c[0x0][0x1a0] ;  /* 0x0000680000047ab9 */ /* 0x000fe40000000a00 */
[----:B------:R-:W-:Y:S02]  /*22e0*/  USHF.L.U32 UR22, UR6, 0x4, URZ ;  /* 0x0000000406167899 */ /* 0x000fe4000800063f */
[----:B------:R-:W-:Y:S02]  /*22f0*/  USHF.L.U64.HI UR21, UR6, UR23, UR21 ;  /* 0x0000001706157299 */ /* 0x000fe40008010215 */
[----:B------:R-:W-:Y:S02]  /*2300*/  USHF.L.U64.HI UR19, UR4, UR19, UR5 ;  /* 0x0000001304137299 */ /* 0x000fe40008010205 */
[----:B------:R-:W-:-:S02]  /*2310*/  USHF.L.U32 UR20, UR4, 0x5, URZ ;  /* 0x0000000504147899 */ /* 0x000fc4000800063f */
[----:B------:R-:W-:Y:S05]  /*2320*/  @P0 BRA `(.L_x_792) ;  /* 0x0000013000000947 */ /* 0x000fea0003800000 */
[----:B------:R-:W-:Y:S02]  /*2330*/  ISETP.GE.AND P1, PT, R100, c[0x0][0x220], PT ;  /* 0x0000880064007a0c */ /* 0x000fe40003f26270 */
[----:B---3--:R-:W-:Y:S02]  /*2340*/  IADD3 R0, P2, R6, UR22, RZ ;  /* 0x0000001606007c10 */ /* 0x008fe4000ff5e0ff */
        /* <DEDUP_REMOVED lines=17> */
.L_x_792:
[----:B------:R-:W-:Y:S05]  /*2460*/  BSYNC B0 ;  /* 0x0000000000007941 */ /* 0x000fea0003800000 */
.L_x_791:
[----:B------:R-:W0:Y:S01]  /*2470*/  LDGDEPBAR ;  /* 0x00000000000079af */ /* 0x000e220000000000 */
[----:B------:R-:W-:Y:S01]  /*2480*/  ISETP.GE.AND P0, PT, R10, UR12, PT ;  /* 0x0000000c0a007c0c */ /* 0x000fe2000bf06270 */
[----:B-1----:R-:W-:Y:S01]  /*2490*/  IMAD.MOV.U32 R8, RZ, RZ, R24 ;  /* 0x000000ffff087224 */ /* 0x002fe200078e0018 */
[----:B---3--:R-:W-:Y:S01]  /*24a0*/  SHF.R.S32.HI R0, RZ, 0x1f, R16 ;  /* 0x0000001fff007819 */ /* 0x008fe20000011410 */
[----:B------:R-:W-:Y:S01]  /*24b0*/  IMAD.MOV.U32 R9, RZ, RZ, R25 ;  /* 0x000000ffff097224 */ /* 0x000fe200078e0019 */
[----:B------:R-:W-:Y:S01]  /*24c0*/  LEA R98, R21, R92, 0x3 ;  /* 0x0000005c15627211 */ /* 0x000fe200078e18ff */
[----:B------:R-:W-:Y:S01]  /*24d0*/  IMAD.MOV.U32 R8, RZ, RZ, R22 ;  /* 0x000000ffff087224 */ /* 0x000fe200078e0016 */
[----:B------:R-:W-:Y:S01]  /*24e0*/  LEA.HI R0, R0, R16, RZ, 0x2 ;  /* 0x0000001000007211 */ /* 0x000fe200078f10ff */
[----:B------:R-:W-:Y:S01]  /*24f0*/  UIMAD UR5, UR19, UR29, URZ ;  /* 0x0000001d130572a4 */ /* 0x000fe2000f8e023f */
[----:B------:R-:W-:Y:S01]  /*2500*/  IMAD.U32 R6, RZ, RZ, UR29 ;  /* 0x0000001dff067e24 */ /* 0x000fe2000f8e00ff */
[----:B------:R-:W-:Y:S01]  /*2510*/  SHF.L.U32 R20, R20, 0x1, RZ ;  /* 0x0000000114147819 */ /* 0x000fe200000006ff */
[----:B------:R1:W-:Y:S01]  /*2520*/  STL.64 [R1+0x30], R8 ;  /* 0x0000300801007387 */ /* 0x0003e20000100a00 */
[----:B------:R-:W-:Y:S01]  /*2530*/  SHF.R.S32.HI R12, RZ, 0x2, R0 ;  /* 0x00000002ff0c7819 */ /* 0x000fe20000011400 */
[----:B------:R-:W-:Y:S01]  /*2540*/  UIMAD UR5, UR13, UR20, UR5 ;  /* 0x000000140d0572a4 */ /* 0x000fe2000f8e0205 */
[----:B------:R-:W-:Y:S01]  /*2550*/  IMAD.WIDE.U32 R6, R6, UR20, R8 ;  /* 0x0000001406067c25 */ /* 0x000fe2000f8e0008 */
[----:B------:R1:W-:Y:S01]  /*2560*/  STL [R1+0x28], R98 ;  /* 0x0000286201007387 */ /* 0x0003e20000100800 */
[----:B------:R-:W-:Y:S01]  /*2570*/  BSSY B0, `(.L_x_793) ;  /* 0x000001a000007945 */ /* 0x000fe20003800000 */
[----:B------:R-:W-:-:S02]  /*2580*/  LOP3.LUT R252, R20, 0x6, RZ, 0xc0, !PT ;  /* 0x0000000614fc7812 */ /* 0x000fc400078ec0ff */
[----:B------:R1:W-:Y:S01]  /*2590*/  STL [R1+0x5c], R12 ;  /* 0x00005c0c01007387 */ /* 0x0003e20000100800 */
[----:B------:R-:W-:Y:S01]  /*25a0*/  IADD3 R3, R7, UR5, RZ ;  /* 0x0000000507037c10 */ /* 0x000fe2000fffe0ff */
[----:B------:R-:W-:-:S04]  /*25b0*/  DEPBAR.LE SB0, 0x0 ;  /* 0x000080000000791a */ /* 0x000fc80000000000 */
[----:B------:R-:W-:Y:S06]  /*25c0*/  BAR.SYNC.DEFER_BLOCKING 0x0 ;  /* 0x0000000000007b1d */ /* 0x000fec0000010000 */
[----:B------:R1:W-:Y:S04]  /*25d0*/  @P0 STS.128 [R219+0xa000], RZ ;  /* 0x00a000ffdb000388 */ /* 0x0003e80000000c00 */
[----:B------:R1:W-:Y:S01]  /*25e0*/  @P0 STS.128 [R219+0xb000], RZ ;  /* 0x00b000ffdb000388 */ /* 0x0003e20000000c00 */
        /* <DEDUP_REMOVED lines=18> */
.L_x_794:
[----:B------:R-:W-:Y:S05]  /*2710*/  BSYNC B0 ;  /* 0x0000000000007941 */ /* 0x000fea0003800000 */
.L_x_793:
[----:B------:R-:W-:Y:S01]  /*2720*/  ISETP.GE.AND P0, PT, R5, UR12, PT ;  /* 0x0000000c05007c0c */ /* 0x000fe2000bf06270 */
[----:B------:R-:W-:Y:S01]  /*2730*/  IMAD.U32 R0, RZ, RZ, UR10 ;  /* 0x0000000aff007e24 */ /* 0x000fe2000f8e00ff */
[----:B------:R-:W-:Y:S01]  /*2740*/  LEA R5, R92, UR9, 0x4 ;  /* 0x000000095c057c11 */ /* 0x000fe2000f8e20ff */
[----:B------:R-:W-:Y:S01]  /*2750*/  ULDC UR5, c[0x0][0x1a4] ;  /* 0x0000690000057ab9 */ /* 0x000fe20000000800 */
[----:B------:R-:W-:Y:S01]  /*2760*/  BSSY B0, `(.L_x_795) ;  /* 0x000001c000007945 */ /* 0x000fe20003800000 */
[----:B------:R-:W-:Y:S01]  /*2770*/  USHF.L.U32 UR24, UR4, 0x4, URZ ;  /* 0x0000000404187899 */ /* 0x000fe2000800063f */
[----:B------:R-:W-:Y:S01]  /*2780*/  IADD3 R5, R5, 0x1, R12 ;  /* 0x0000000105057810 */ /* 0x000fe20007ffe00c */
[----:B------:R-:W-:-:S03]  /*2790*/  USHF.L.U64.HI UR23, UR4, UR23, UR5 ;  /* 0x0000001704177299 */ /* 0x000fc60008010205 */
[----:B------:R-:W-:-:S03]  /*27a0*/  IADD3 R0, R5, UR8, -R0 ;  /* 0x0000000805007c10 */ /* 0x000fc6000fffe800 */
[----:B------:R3:W-:Y:S01]  /*27b0*/  @P0 STS.128 [R219+0xa800], RZ ;  /* 0x00a800ffdb000388 */ /* 0x0007e20000000c00 */
[----:B------:R-:W-:-:S03]  /*27c0*/  IADD3 R93, R0, c[0x0][0x2e8], RZ ;  /* 0x0000ba00005d7a10 */ /* 0x000fc60007ffe0ff */
[----:B------:R3:W-:Y:S01]  /*27d0*/  @P0 STS.128 [R219+0xb800], RZ ;  /* 0x00b800ffdb000388 */ /* 0x0007e20000000c00 */
[----:B------:R-:W-:Y:S05]  /*27e0*/  @P0 BRA `(.L_x_796) ;  /* 0x0000013000000947 */ /* 0x000fea0003800000 */
[----:B------:R-:W-:Y:S02]  /*27f0*/  ISETP.GE.AND P1, PT, R100, c[0x0][0x220], PT ;  /* 0x0000880064007a0c */ /* 0x000fe40003f26270 */
[----:B------:R-:W-:Y:S02]  /*2800*/  IADD3 R0, P2, R6, UR24, RZ ;  /* 0x0000001806007c10 */ /* 0x000fe4000ff5e0ff */
        /* <DEDUP_REMOVED lines=17> */
.L_x_796:
[----:B------:R-:W-:Y:S05]  /*2920*/  BSYNC B0 ;  /* 0x0000000000007941 */ /* 0x000fea0003800000 */
.L_x_795:
[----:B-1----:R-:W-:Y:S01]  /*2930*/  SHF.R.S32.HI R7, RZ, 0x4, R17 ;  /* 0x00000004ff077819 */ /* 0x002fe20000011411 */
[C---:B------:R-:W-:Y:S01]  /*2940*/  IMAD.SHL.U32 R6, R28.reuse, 0x40, RZ ;  /* 0x000000401c067824 */ /* 0x040fe200078e00ff */
[----:B------:R-:W-:Y:S01]  /*2950*/  R2P PR, R28, 0x6 ;  /* 0x000000061c007804 */ /* 0x000fe20000000000 */
[----:B------:R-:W-:Y:S01]  /*2960*/  IMAD.SHL.U32 R3, R18, 0x40, RZ ;  /* 0x0000004012037824 */ /* 0x000fe200078e00ff */
[----:B------:R-:W-:Y:S01]  /*2970*/  LEA.HI R0, R17, R7, RZ, 0x1 ;  /* 0x0000000711007211 */ /* 0x000fe200078f08ff */
[----:B------:R-:W-:Y:S01]  /*2980*/  IMAD.SHL.U32 R8, R19, 0x40, RZ ;  /* 0x0000004013087824 */ /* 0x000fe200078e00ff */
[----:B------:R-:W0:Y:S01]  /*2990*/  LDGDEPBAR ;  /* 0x00000000000079af */ /* 0x000e220000000000 */
[----:B------:R-:W-:Y:S01]  /*29a0*/  IMAD.SHL.U32 R5, R10, 0x8, RZ ;  /* 0x000000080a057824 */ /* 0x000fe200078e00ff */
[----:B------:R-:W-:Y:S01]  /*29b0*/  LOP3.LUT R0, R0, 0xfffffffe, RZ, 0xc0, !PT ;  /* 0xfffffffe00007812 */ /* 0x000fe200078ec0ff */
[----:B------:R-:W-:Y:S01]  /*29c0*/  UISETP.GE.AND UP0, UPT, UR28, 0x2, UPT ;  /* 0x000000021c00788c */ /* 0x000fe2000bf06270 */
[----:B------:R-:W-:Y:S01]  /*29d0*/  LOP3.LUT R3, R3, 0x1c0, RZ, 0xc0, !PT ;  /* 0x000001c003037812 */ /* 0x000fe200078ec0ff */
[----:B------:R-:W-:Y:S01]  /*29e0*/  UIADD3 UR17, UR31, 0x646e171e, URZ ;  /* 0x646e171e1f117890 */ /* 0x000fe2000fffe03f */
[----:B------:R-:W-:Y:S01]  /*29f0*/  LOP3.LUT R95, R8, 0xfffffe00, RZ, 0xc0, !PT ;  /* 0xfffffe00085f7812 */ /* 0x000fe200078ec0ff */
[----:B------:R-:W-:Y:S01]  /*2a00*/  IMAD.IADD R7, R7, 0x1, -R0 ;  /* 0x0000000107077824 */ /* 0x000fe200078e0a00 */
[----:B------:R-:W-:-:S03]  /*2a10*/  LOP3.LUT R0, R6, 0x1c0, RZ, 0xc0, !PT ;  /* 0x000001c006007812 */ /* 0x000fc600078ec0ff */
[----:B------:R-:W-:Y:S01]  /*2a20*/  IMAD.SHL.U32 R6, R7, 0x8, RZ ;  /* 0x0000000807067824 */ /* 0x000fe200078e00ff */
[----:B------:R-:W-:Y:S02]  /*2a30*/  LOP3.LUT R8, R0, 0x8, R5, 0xf8, !PT ;  /* 0x0000000800087812 */ /* 0x000fe400078ef805 */
[----:B------:R-:W-:Y:S02]  /*2a40*/  SHF.R.U32.HI R0, RZ, 0x3, R0 ;  /* 0x00000003ff007819 */ /* 0x000fe40000011600 */
[----:B------:R-:W-:Y:S02]  /*2a50*/  LOP3.LUT R6, R3, 0x8, R6, 0xf8, !PT ;  /* 0x0000000803067812 */ /* 0x000fe400078ef806 */
[----:B------:R-:W-:Y:S01]  /*2a60*/  SHF.R.U32.HI R5, RZ, 0x3, R3 ;  /* 0x00000003ff057819 */ /* 0x000fe20000011603 */
[----:B------:R-:W-:Y:S01]  /*2a70*/  IMAD R3, R92, 0x400, R95 ;  /* 0x000004005c037824 */ /* 0x000fe200078e025f */
[----:B------:R-:W-:Y:S02]  /*2a80*/  LOP3.LUT R0, R8, R0, RZ, 0x3c, !PT ;  /* 0x0000000008007212 */ /* 0x000fe400078e3cff */
[----:B------:R-:W-:-:S02]  /*2a90*/  LOP3.LUT R94, R6, R5, RZ, 0x3c, !PT ;  /* 0x00000005065e7212 */ /* 0x000fc400078e3cff */
[----:B------:R-:W-:Y:S01]  /*2aa0*/  IADD3 R5, R93, 0x40, RZ ;  /* 0x000000405d057810 */ /* 0x000fe20007ffe0ff */
[----:B------:R-:W-:Y:S01]  /*2ab0*/  IMAD R0, R7, 0x200, R0 ;  /* 0x0000020007007824 */ /* 0x000fe200078e0200 */
[----:B------:R-:W-:Y:S01]  /*2ac0*/  IADD3 R6, R93, 0x48, RZ ;  /* 0x000000485d067810 */ /* 0x000fe20007ffe0ff */
[----:B------:R-:W-:Y:S02]  /*2ad0*/  IMAD.IADD R3, R94, 0x1, R3 ;  /* 0x000000015e037824 */ /* 0x000fe400078e0203 */
[----:B------:R-:W-:Y:S02]  /*2ae0*/  IMAD.SHL.U32 R204, R0, 0x2, RZ ;  /* 0x0000000200cc7824 */ /* 0x000fe400078e00ff */
[----:B------:R-:W-:Y:S01]  /*2af0*/  IMAD.SHL.U32 R206, R3, 0x2, RZ ;  /* 0x0000000203ce7824 */ /* 0x000fe200078e00ff */
[----:B------:R-:W-:Y:S02]  /*2b00*/  IADD3 R3, R93, 0x8, RZ ;  /* 0x000000085d037810 */ /* 0x000fe40007ffe0ff */
[----:B--2---:R-:W-:Y:S01]  /*2b10*/  LDSM.16.M88.4 R20, [R204+0x8000] ;  /* 0x00800000cc14783b */ /* 0x004fe20000000200 */
[----:B------:R-:W-:Y:S01]  /*2b20*/  IADD3 R0, R204, 0x8000, RZ ;  /* 0x00008000cc007810 */ /* 0x000fe20007ffe0ff */
[----:B------:R-:W-:Y:S01]  /*2b30*/  IMAD R208, R4, 0x2, R206 ;  /* 0x0000000204d07824 */ /* 0x000fe200078e02ce */
[----:B------:R-:W-:Y:S01]  /*2b40*/  IADD3 R215, R204, 0x8020, RZ ;  /* 0x00008020ccd77810 */ /* 0x000fe20007ffe0ff */
[----:B------:R-:W1:Y:S01]  /*2b50*/  LDSM.16.M88.4 R8, [R206+0x2000] ;  /* 0x00200000ce08783b */ /* 0x000e620000000200 */
[----:B------:R-:W-:Y:S01]  /*2b60*/  @P1 IADD3 R215, R0, -0x20, RZ ;  /* 0xffffffe000d71810 */ /* 0x000fe20007ffe0ff */
[----:B------:R-:W-:-:S02]  /*2b70*/  IMAD.MOV.U32 R0, RZ, RZ, 0x40 ;  /* 0x00000040ff007424 */ /* 0x000fc400078e00ff */
[----:B------:R-:W2:Y:S01]  /*2b80*/  LDSM.16.M88.4 R24, [R204+0x8800] ;  /* 0x00880000cc18783b */ /* 0x000ea20000000200 */
[C---:B------:R-:W-:Y:S01]  /*2b90*/  IMAD R214, R2.reuse, 0x2, R206 ;  /* 0x0000000202d67824 */ /* 0x040fe200078e02ce */
[C---:B------:R-:W-:Y:S01]  /*2ba0*/  IADD3 R218, R215.reuse, 0x800, RZ ;  /* 0x00000800d7da7810 */ /* 0x040fe20007ffe0ff */
[----:B------:R-:W-:Y:S01]  /*2bb0*/  IMAD R212, R2, 0x2, R208 ;  /* 0x0000000202d47824 */ /* 0x000fe200078e02d0 */
[----:B------:R-:W5:Y:S01]  /*2bc0*/  LDSM.16.M88.4 R16, [R206] ;  /* 0x00000000ce10783b */ /* 0x000f620000000200 */
[----:B------:R-:W-:Y:S02]  /*2bd0*/  SEL R0, R0, 0xffffffc0, !P2 ;  /* 0xffffffc000007807 */ /* 0x000fe40005000000 */
[C---:B------:R-:W-:Y:S01]  /*2be0*/  IADD3 R217, R215.reuse, 0x1000, RZ ;  /* 0x00001000d7d97810 */ /* 0x040fe20007ffe0ff */
[----:B------:R-:W-:Y:S01]  /*2bf0*/  LDSM.16.M88.4 R28, [R215] ;  /* 0x00000000d71c783b */ /* 0x000fe20000000200 */
[----:B------:R-:W-:Y:S01]  /*2c00*/  IADD3 R216, R215, 0x1800, RZ ;  /* 0x00001800d7d87810 */ /* 0x000fe20007ffe0ff */
[----:B------:R-:W-:-:S02]  /*2c10*/  IMAD.IADD R213, R204, 0x1, R0 ;  /* 0x00000001ccd57824 */ /* 0x000fc400078e0200 */
[----:B------:R-:W3:Y:S01]  /*2c20*/  LDSM.16.M88.4 R12, [R208+0x2000] ;  /* 0x00200000d00c783b */ /* 0x000ee20000000200 */
[----:B------:R-:W-:Y:S02]  /*2c30*/  IMAD.IADD R211, R0, 0x1, R215 ;  /* 0x0000000100d37824 */ /* 0x000fe400078e02d7 */
[----:B------:R-:W-:Y:S01]  /*2c40*/  IMAD.U32 R0, RZ, RZ, UR29 ;  /* 0x0000001dff007e24 */ /* 0x000fe2000f8e00ff */
[----:B------:R-:W4:Y:S03]  /*2c50*/  LDSM.16.M88.4 R40, [R215+0x800] ;  /* 0x00080000d728783b */ /* 0x000f260000000200 */
[----:B------:R-:W-:Y:S01]  /*2c60*/  IMAD R0, R0, 0x20, R252 ;  /* 0x0000002000007824 */ /* 0x000fe200078e02fc */
[----:B------:R-:W3:Y:S04]  /*2c70*/  LDSM.16.M88.4 R32, [R208] ;  /* 0x00000000d020783b */ /* 0x000ee80000000200 */
[----:B------:R-:W-:Y:S04]  /*2c80*/  LDSM.16.M88.4 R36, [R213+0x8000] ;  /* 0x00800000d524783b */ /* 0x000fe80000000200 */
[----:B------:R-:W-:Y:S01]  /*2c90*/  LDSM.16.M88.4 R60, [R213+0x8800] ;  /* 0x00880000d53c783b */ /* 0x000fe20000000200 */
[C---:B-1----:R-:W-:Y:S08]  /*2ca0*/  HMMA.16816.F32.BF16 R52, R8.reuse, R20, RZ ;  /* 0x000000140834723c */ /* 0x042ff000000418ff */
[C---:B------:R-:W-:Y:S08]  /*2cb0*/  HMMA.16816.F32.BF16 R48, R8.reuse, R22, RZ ;  /* 0x000000160830723c */ /* 0x040ff000000418ff */
[C---:B--2---:R-:W-:Y:S08]  /*2cc0*/  HMMA.16816.F32.BF16 R44, R8.reuse, R24, RZ ;  /* 0x00000018082c723c */ /* 0x044ff000000418ff */
[----:B------:R-:W-:Y:S08]  /*2cd0*/  HMMA.16816.F32.BF16 R8, R8, R26, RZ ;  /* 0x0000001a0808723c */ /* 0x000ff000000418ff */
[C---:B-----5:R-:W-:Y:S08]  /*2ce0*/  HMMA.16816.F32.BF16 R72, R16.reuse, R20, RZ ;  /* 0x000000141048723c */ /* 0x060ff000000418ff */
[C---:B------:R-:W-:Y:S01]  /*2cf0*/  HMMA.16816.F32.BF16 R68, R16.reuse, R22, RZ ;  /* 0x000000161044723c */ /* 0x040fe200000418ff */
[----:B------:R-:W1:Y:S07]  /*2d00*/  LDSM.16.M88.4 R20, [R214+0x2000] ;  /* 0x00200000d614783b */ /* 0x000e6e0000000200 */
[C---:B------:R-:W-:Y:S08]  /*2d10*/  HMMA.16816.F32.BF16 R64, R16.reuse, R24, RZ ;  /* 0x000000181040723c */ /* 0x040ff000000418ff */
[----:B------:R-:W-:Y:S01]  /*2d20*/  HMMA.16816.F32.BF16 R88, R16, R26, RZ ;  /* 0x0000001a1058723c */ /* 0x000fe200000418ff */
[----:B------:R-:W2:Y:S07]  /*2d30*/  LDSM.16.M88.4 R24, [R214] ;  /* 0x00000000d618783b */ /* 0x000eae0000000200 */
[C---:B---3--:R-:W-:Y:S08]  /*2d40*/  HMMA.16816.F32.BF16 R84, R12.reuse, R28, R52 ;  /* 0x0000001c0c54723c */ /* 0x048ff00000041834 */
[C---:B----4-:R-:W-:Y:S08]  /*2d50*/  HMMA.16816.F32.BF16 R80, R12.reuse, R40, R44 ;  /* 0x000000280c50723c */ /* 0x050ff0000004182c */
[C---:B------:R-:W-:Y:S01]  /*2d60*/  HMMA.16816.F32.BF16 R76, R12.reuse, R30, R48 ;  /* 0x0000001e0c4c723c */ /* 0x040fe20000041830 */
[----:B------:R-:W-:Y:S07]  /*2d70*/  LDSM.16.M88.4 R48, [R211+0x800] ;  /* 0x00080000d330783b */ /* 0x000fee0000000200 */
[----:B------:R-:W-:Y:S01]  /*2d80*/  HMMA.16816.F32.BF16 R56, R12, R42, R8 ;  /* 0x0000002a0c38723c */ /* 0x000fe20000041808 */
[----:B------:R-:W-:Y:S04]  /*2d90*/  LDSM.16.M88.4 R12, [R211] ;  /* 0x00000000d30c783b */ /* 0x000fe80000000200 */
[----:B------:R-:W3:Y:S03]  /*2da0*/  LDSM.16.M88.4 R8, [R212+0x2000] ;  /* 0x00200000d408783b */ /* 0x000ee60000000200 */
[C---:B------:R-:W-:Y:S08]  /*2db0*/  HMMA.16816.F32.BF16 R16, R32.reuse, R40, R64 ;  /* 0x000000282010723c */ /* 0x040ff00000041840 */
[C---:B------:R-:W-:Y:S08]  /*2dc0*/  HMMA.16816.F32.BF16 R52, R32.reuse, R28, R72 ;  /* 0x0000001c2034723c */ /* 0x040ff00000041848 */
[C---:B------:R-:W-:Y:S01]  /*2dd0*/  HMMA.16816.F32.BF16 R44, R32.reuse, R30, R68 ;  /* 0x0000001e202c723c */ /* 0x040fe20000041844 */
[----:B------:R-:W4:Y:S04]  /*2de0*/  LDSM.16.M88.4 R28, [R212] ;  /* 0x00000000d41c783b */ /* 0x000f280000000200 */
[----:B------:R-:W-:Y:S03]  /*2df0*/  LDSM.16.M88.4 R68, [R215+0x1800] ;  /* 0x00180000d744783b */ /* 0x000fe60000000200 */
[----:B------:R-:W-:Y:S01]  /*2e00*/  HMMA.16816.F32.BF16 R64, R32, R42, R88 ;  /* 0x0000002a2040723c */ /* 0x000fe20000041858 */
[----:B------:R-:W-:Y:S07]  /*2e10*/  LDSM.16.M88.4 R32, [R204+0x9000] ;  /* 0x00900000cc20783b */ /* 0x000fee0000000200 */
[C---:B-1----:R-:W-:Y:S08]  /*2e20*/  HMMA.16816.F32.BF16 R72, R20.reuse, R36, R84 ;  /* 0x000000241448723c */ /* 0x042ff00000041854 */
[C---:B------:R-:W-:Y:S08]  /*2e30*/  HMMA.16816.F32.BF16 R80, R20.reuse, R60, R80 ;  /* 0x0000003c1450723c */ /* 0x040ff00000041850 */
[C---:B------:R-:W-:Y:S08]  /*2e40*/  HMMA.16816.F32.BF16 R76, R20.reuse, R38, R76 ;  /* 0x00000026144c723c */ /* 0x040ff0000004184c */
[----:B------:R-:W-:Y:S01]  /*2e50*/  HMMA.16816.F32.BF16 R56, R20, R62, R56 ;  /* 0x0000003e1438723c */ /* 0x000fe20000041838 */
[----:B------:R-:W-:Y:S07]  /*2e60*/  LDSM.16.M88.4 R20, [R206+0x4000] ;  /* 0x00400000ce14783b */ /* 0x000fee0000000200 */
[C---:B--2---:R-:W-:Y:S01]  /*2e70*/  HMMA.16816.F32.BF16 R40, R24.reuse, R60, R16 ;  /* 0x0000003c1828723c */ /* 0x044fe20000041810 */
[----:B------:R-:W1:Y:S07]  /*2e80*/  LDSM.16.M88.4 R16, [R206+0x6000] ;  /* 0x00600000ce10783b */ /* 0x000e6e0000000200 */
[C---:B------:R-:W-:Y:S08]  /*2e90*/  HMMA.16816.F32.BF16 R52, R24.reuse, R36, R52 ;  /* 0x000000241834723c */ /* 0x040ff00000041834 */
[C---:B------:R-:W-:Y:S01]  /*2ea0*/  HMMA.16816.F32.BF16 R44, R24.reuse, R38, R44 ;  /* 0x00000026182c723c */ /* 0x040fe2000004182c */
[----:B------:R-:W2:Y:S07]  /*2eb0*/  LDSM.16.M88.4 R36, [R204+0x9800] ;  /* 0x00980000cc24783b */ /* 0x000eae0000000200 */
[----:B------:R-:W-:Y:S08]  /*2ec0*/  HMMA.16816.F32.BF16 R24, R24, R62, R64 ;  /* 0x0000003e1818723c */ /* 0x000ff00000041840 */
[C---:B---3--:R-:W-:Y:S08]  /*2ed0*/  HMMA.16816.F32.BF16 R72, R8.reuse, R12, R72 ;  /* 0x0000000c0848723c */ /* 0x048ff00000041848 */
[C---:B------:R-:W-:Y:S08]  /*2ee0*/  HMMA.16816.F32.BF16 R60, R8.reuse, R14, R76 ;  /* 0x0000000e083c723c */ /* 0x040ff0000004184c */
[C---:B------:R-:W-:Y:S08]  /*2ef0*/  HMMA.16816.F32.BF16 R80, R8.reuse, R48, R80 ;  /* 0x000000300850723c */ /* 0x040ff00000041850 */
[----:B------:R-:W-:Y:S08]  /*2f00*/  HMMA.16816.F32.BF16 R76, R8, R50, R56 ;  /* 0x00000032084c723c */ /* 0x000ff00000041838 */
[C---:B----4-:R-:W-:Y:S08]  /*2f10*/  HMMA.16816.F32.BF16 R64, R28.reuse, R12, R52 ;  /* 0x0000000c1c40723c */ /* 0x050ff00000041834 */
[C---:B------:R-:W-:Y:S01]  /*2f20*/  HMMA.16816.F32.BF16 R52, R28.reuse, R14, R44 ;  /* 0x0000000e1c34723c */ /* 0x040fe2000004182c */
[----:B------:R-:W-:Y:S04]  /*2f30*/  LDSM.16.M88.4 R44, [R215+0x1000] ;  /* 0x00100000d72c783b */ /* 0x000fe80000000200 */
[----:B------:R-:W3:Y:S03]  /*2f40*/  LDSM.16.M88.4 R12, [R208+0x6000] ;  /* 0x00600000d00c783b */ /* 0x000ee60000000200 */
[C---:B------:R-:W-:Y:S01]  /*2f50*/  HMMA.16816.F32.BF16 R8, R28.reuse, R48, R40 ;  /* 0x000000301c08723c */ /* 0x040fe20000041828 */
[----:B------:R-:W-:Y:S07]  /*2f60*/  LDSM.16.M88.4 R40, [R213+0x9000] ;  /* 0x00900000d528783b */ /* 0x000fee0000000200 */
[----:B------:R-:W-:Y:S01]  /*2f70*/  HMMA.16816.F32.BF16 R48, R28, R50, R24 ;  /* 0x000000321c30723c */ /* 0x000fe20000041818 */
[----:B------:R-:W4:Y:S04]  /*2f80*/  LDSM.16.M88.4 R28, [R208+0x4000] ;  /* 0x00400000d01c783b */ /* 0x000f280000000200 */
[----:B------:R-:W-:Y:S03]  /*2f90*/  LDSM.16.M88.4 R24, [R214+0x4000] ;  /* 0x00400000d618783b */ /* 0x000fe60000000200 */
[C---:B-1----:R-:W-:Y:S08]  /*2fa0*/  HMMA.16816.F32.BF16 R56, R16.reuse, R32, R72 ;  /* 0x000000201038723c */ /* 0x042ff00000041848 */
[C---:B------:R-:W-:Y:S08]  /*2fb0*/  HMMA.16816.F32.BF16 R60, R16.reuse, R34, R60 ;  /* 0x00000022103c723c */ /* 0x040ff0000004183c */
[C---:B--2---:R-:W-:Y:S08]  /*2fc0*/  HMMA.16816.F32.BF16 R72, R16.reuse, R36, R80 ;  /* 0x000000241048723c */ /* 0x044ff00000041850 */
[----:B------:R-:W-:Y:S08]  /*2fd0*/  HMMA.16816.F32.BF16 R16, R16, R38, R76 ;  /* 0x000000261010723c */ /* 0x000ff0000004184c */
[C---:B------:R-:W-:Y:S08]  /*2fe0*/  HMMA.16816.F32.BF16 R80, R20.reuse, R32, R64 ;  /* 0x000000201450723c */ /* 0x040ff00000041840 */
[C---:B------:R-:W-:Y:S08]  /*2ff0*/  HMMA.16816.F32.BF16 R32, R20.reuse, R34, R52 ;  /* 0x000000221420723c */ /* 0x040ff00000041834 */
[----:B------:R-:W-:Y:S01]  /*3000*/  HMMA.16816.F32.BF16 R76, R20, R36, R8 ;  /* 0x00000024144c723c */ /* 0x000fe20000041808 */
[----:B------:R-:W1:Y:S07]  /*3010*/  LDSM.16.M88.4 R8, [R214+0x6000] ;  /* 0x00600000d608783b */ /* 0x000e6e0000000200 */
[C---:B---3--:R-:W-:Y:S08]  /*3020*/  HMMA.16816.F32.BF16 R56, R12.reuse, R44, R56 ;  /* 0x0000002c0c38723c */ /* 0x048ff00000041838 */
[C---:B------:R-:W-:Y:S08]  /*3030*/  HMMA.16816.F32.BF16 R52, R12.reuse, R46, R60 ;  /* 0x0000002e0c34723c */ /* 0x040ff0000004183c */
[C---:B------:R-:W-:Y:S08]  /*3040*/  HMMA.16816.F32.BF16 R72, R12.reuse, R68, R72 ;  /* 0x000000440c48723c */ /* 0x040ff00000041848 */
[----:B------:R-:W-:Y:S01]  /*3050*/  HMMA.16816.F32.BF16 R64, R12, R70, R16 ;  /* 0x000000460c40723c */ /* 0x000fe20000041810 */
[----:B------:R-:W2:Y:S04]  /*3060*/  LDSM.16.M88.4 R12, [R213+0x9800] ;  /* 0x00980000d50c783b */ /* 0x000ea80000000200 */
[----:B------:R-:W-:Y:S03]  /*3070*/  LDSM.16.M88.4 R16, [R212+0x6000] ;  /* 0x00600000d410783b */ /* 0x000fe60000000200 */
[----:B------:R-:W-:Y:S01]  /*3080*/  HMMA.16816.F32.BF16 R84, R20, R38, R48 ;  /* 0x000000261454723c */ /* 0x000fe20000041830 */
[----:B------:R-:W-:Y:S04]  /*3090*/  LDSM.16.M88.4 R20, [R212+0x4000] ;  /* 0x00400000d414783b */ /* 0x000fe80000000200 */
[----:B------:R-:W-:Y:S03]  /*30a0*/  LDSM.16.M88.4 R48, [R211+0x1800] ;  /* 0x00180000d330783b */ /* 0x000fe60000000200 */
[----:B----4-:R-:W-:Y:S01]  /*30b0*/  HMMA.16816.F32.BF16 R36, R28, R46, R32 ;  /* 0x0000002e1c24723c */ /* 0x010fe20000041820 */
[----:B------:R-:W3:Y:S01]  /*30c0*/  LDSM.16.M88.4 R32, [R211+0x1000] ;  /* 0x00100000d320783b */ /* 0x000ee20000000200 */
[----:B------:R-:W-:-:S06]  /*30d0*/  DEPBAR.LE SB0, 0x0 ;  /* 0x000080000000791a */ /* 0x000fcc0000000000 */
[C---:B------:R-:W-:Y:S08]  /*30e0*/  HMMA.16816.F32.BF16 R60, R28.reuse, R44, R80 ;  /* 0x0000002c1c3c723c */ /* 0x040ff00000041850 */
[----:B------:R-:W-:Y:S08]  /*30f0*/  HMMA.16816.F32.BF16 R44, R28, R68, R76 ;  /* 0x000000441c2c723c */ /* 0x000ff0000004184c */
[----:B-1----:R-:W-:Y:S08]  /*3100*/  HMMA.16816.F32.BF16 R56, R8, R40, R56 ;  /* 0x000000280838723c */ /* 0x002ff00000041838 */
[-C--:B------:R-:W-:Y:S08]  /*3110*/  HMMA.16816.F32.BF16 R36, R24, R42.reuse, R36 ;  /* 0x0000002a1824723c */ /* 0x080ff00000041824 */
[----:B------:R-:W-:Y:S08]  /*3120*/  HMMA.16816.F32.BF16 R52, R8, R42, R52 ;  /* 0x0000002a0834723c */ /* 0x000ff00000041834 */
[----:B------:R-:W-:Y:S08]  /*3130*/  HMMA.16816.F32.BF16 R68, R28, R70, R84 ;  /* 0x000000461c44723c */ /* 0x000ff00000041854 */
[-C--:B--2---:R-:W-:Y:S08]  /*3140*/  HMMA.16816.F32.BF16 R28, R24, R12.reuse, R44 ;  /* 0x0000000c181c723c */ /* 0x084ff0000004182c */
[----:B------:R-:W-:Y:S07]  /*3150*/  HMMA.16816.F32.BF16 R72, R8, R12, R72 ;  /* 0x0000000c0848723c */ /* 0x000fee0000041848 */
[----:B------:R-:W-:Y:S01]  /*3160*/  IMNMX R12, R6, UR8, PT ;  /* 0x00000008060c7c17 */ /* 0x000fe2000b800200 */
[----:B---3--:R-:W-:Y:S08]  /*3170*/  HMMA.16816.F32.BF16 R56, R16, R32, R56 ;  /* 0x000000201038723c */ /* 0x008ff00000041838 */
[----:B------:R-:W-:Y:S08]  /*3180*/  HMMA.16816.F32.BF16 R36, R20, R34, R36 ;  /* 0x000000221424723c */ /* 0x000ff00000041824 */
[----:B------:R-:W-:Y:S08]  /*3190*/  HMMA.16816.F32.BF16 R60, R24, R40, R60 ;  /* 0x00000028183c723c */ /* 0x000ff0000004183c */
[----:B------:R-:W-:Y:S08]  /*31a0*/  HMMA.16816.F32.BF16 R52, R16, R34, R52 ;  /* 0x000000221034723c */ /* 0x000ff00000041834 */
[----:B------:R-:W-:Y:S07]  /*31b0*/  HMMA.16816.F32.BF16 R64, R8, R14, R64 ;  /* 0x0000000e0840723c */ /* 0x000fee0000041840 */
[----:B------:R-:W-:Y:S01]  /*31c0*/  IMNMX R10, R3, UR8, PT ;  /* 0x00000008030a7c17 */ /* 0x000fe2000b800200 */
[----:B------:R-:W-:Y:S01]  /*31d0*/  HMMA.16816.F32.BF16 R40, R20, R48, R28 ;  /* 0x000000301428723c */ /* 0x000fe2000004181c */
[----:B------:R-:W-:-:S02]  /*31e0*/  IMNMX R9, R93, UR8, PT ;  /* 0x000000085d097c17 */ /* 0x000fc4000b800200 */
[C---:B------:R-:W-:Y:S02]  /*31f0*/  IADD3 R3, R0.reuse, 0x1, RZ ;  /* 0x0000000100037810 */ /* 0x040fe40007ffe0ff */
[----:B------:R-:W-:Y:S02]  /*3200*/  IMNMX R11, R5, UR8, PT ;  /* 0x00000008050b7c17 */ /* 0x000fe4000b800200 */
[----:B------:R-:W-:Y:S01]  /*3210*/  IADD3 R5, R0, 0x8, RZ ;  /* 0x0000000800057810 */ /* 0x000fe20007ffe0ff */
[----:B------:R-:W-:Y:S01]  /*3220*/  HMMA.16816.F32.BF16 R28, R24, R14, R68 ;  /* 0x0000000e181c723c */ /* 0x000fe20000041844 */
[C---:B------:R-:W-:Y:S02]  /*3230*/  ISETP.GE.AND P6, PT, R3.reuse, R9, PT ;  /* 0x000000090300720c */ /* 0x040fe40003fc6270 */
[C---:B------:R-:W-:Y:S01]  /*3240*/  ISETP.GE.AND P0, PT, R3.reuse, R10, PT ;  /* 0x0000000a0300720c */ /* 0x040fe20003f06270 */
[----:B------:R-:W-:Y:S01]  /*3250*/  BAR.SYNC.DEFER_BLOCKING 0x0 ;  /* 0x0000000000007b1d */ /* 0x000fe20000010000 */
[----:B------:R-:W-:-:S02]  /*3260*/  ISETP.GE.AND P1, PT, R3, R11, PT ;  /* 0x0000000b0300720c */ /* 0x000fc40003f26270 */
[----:B------:R-:W-:Y:S01]  /*3270*/  ISETP.GE.AND P5, PT, R3, R12, PT ;  /* 0x0000000c0300720c */ /* 0x000fe20003fa6270 */
[----:B------:R-:W-:Y:S01]  /*3280*/  HMMA.16816.F32.BF16 R24, R16, R48, R72 ;  /* 0x000000301018723c */ /* 0x000fe20000041848 */
[----:B------:R-:W-:Y:S02]  /*3290*/  IADD3 R3, R0, 0x9, RZ ;  /* 0x0000000900037810 */ /* 0x000fe40007ffe0ff */
[----:B------:R-:W-:Y:S02]  /*32a0*/  ISETP.GE.AND P2, PT, R5, R10, PT ;  /* 0x0000000a0500720c */ /* 0x000fe40003f46270 */
[----:B------:R-:W-:Y:S02]  /*32b0*/  FSEL R78, R59, -INF , !P5 ;  /* 0xff8000003b4e7808 */ /* 0x000fe40006800000 */
[-C--:B------:R-:W-:Y:S01]  /*32c0*/  ISETP.GE.AND P4, PT, R5, R9.reuse, PT ;  /* 0x000000090500720c */ /* 0x080fe20003f86270 */
[----:B------:R-:W-:Y:S01]  /*32d0*/  HMMA.16816.F32.BF16 R32, R20, R32, R60 ;  /* 0x000000201420723c */ /* 0x000fe2000004183c */
[----:B------:R-:W-:-:S02]  /*32e0*/  ISETP.GE.AND P5, PT, R3, R9, PT ;  /* 0x000000090300720c */ /* 0x000fc40003fa6270 */
[----:B------:R-:W-:Y:S02]  /*32f0*/  FSEL R76, R57, -INF , !P1 ;  /* 0xff800000394c7808 */ /* 0x000fe40004800000 */
[----:B------:R-:W-:Y:S02]  /*3300*/  FSEL R44, R38, -INF , !P2 ;  /* 0xff800000262c7808 */ /* 0x000fe40005000000 */
[C---:B------:R-:W-:Y:S01]  /*3310*/  ISETP.GE.AND P3, PT, R5.reuse, R11, PT ;  /* 0x0000000b0500720c */ /* 0x040fe20003f66270 */
[----:B------:R-:W-:Y:S01]  /*3320*/  HMMA.16816.F32.BF16 R16, R16, R50, R64 ;  /* 0x000000321010723c */ /* 0x000fe20000041840 */
[----:B------:R-:W-:Y:S02]  /*3330*/  ISETP.GE.AND P1, PT, R5, R12, PT ;  /* 0x0000000c0500720c */ /* 0x000fe40003f26270 */
[----:B------:R-:W-:Y:S02]  /*3340*/  FSEL R36, R36, -INF , !P4 ;  /* 0xff80000024247808 */ /* 0x000fe40006000000 */
[----:B------:R-:W-:-:S02]  /*3350*/  FSEL R38, R37, -INF , !P5 ;  /* 0xff80000025267808 */ /* 0x000fc40006800000 */
[C---:B------:R-:W-:Y:S01]  /*3360*/  ISETP.GE.AND P4, PT, R3.reuse, R10, PT ;  /* 0x0000000a0300720c */ /* 0x040fe20003f86270 */
[----:B------:R-:W-:Y:S01]  /*3370*/  HMMA.16816.F32.BF16 R20, R20, R50, R28 ;  /* 0x000000321414723c */ /* 0x000fe2000004181c */
[C---:B------:R-:W-:Y:S02]  /*3380*/  ISETP.GE.AND P2, PT, R3.reuse, R11, PT ;  /* 0x0000000b0300720c */ /* 0x040fe40003f46270 */
[----:B------:R-:W-:Y:S02]  /*3390*/  ISETP.GE.AND P5, PT, R3, R12, PT ;  /* 0x0000000c0300720c */ /* 0x000fe40003fa6270 */
[C---:B------:R-:W-:Y:S02]  /*33a0*/  IADD3 R5, R0.reuse, 0x10, RZ ;  /* 0x0000001000057810 */ /* 0x040fe40007ffe0ff */
[----:B------:R-:W-:Y:S02]  /*33b0*/  IADD3 R3, R0, 0x11, RZ ;  /* 0x0000001100037810 */ /* 0x000fe40007ffe0ff */
[----:B------:R-:W-:-:S02]  /*33c0*/  FSEL R77, R54, -INF , !P1 ;  /* 0xff800000364d7808 */ /* 0x000fc40004800000 */
[----:B------:R-:W-:Y:S02]  /*33d0*/  FSEL R39, R39, -INF , !P4 ;  /* 0xff80000027277808 */ /* 0x000fe40006000000 */
[----:B------:R-:W-:Y:S02]  /*33e0*/  ISETP.GE.AND P1, PT, R5, R10, PT ;  /* 0x0000000a0500720c */ /* 0x000fe40003f26270 */
[----:B------:R-:W-:Y:S02]  /*33f0*/  FSEL R60, R55, -INF , !P5 ;  /* 0xff800000373c7808 */ /* 0x000fe40006800000 */
[-C--:B------:R-:W-:Y:S02]  /*3400*/  ISETP.GE.AND P4, PT, R5, R9.reuse, PT ;  /* 0x000000090500720c */ /* 0x080fe40003f86270 */
[----:B------:R-:W-:Y:S02]  /*3410*/  ISETP.GE.AND P5, PT, R3, R9, PT ;  /* 0x000000090300720c */ /* 0x000fe40003fa6270 */
        /* <DEDUP_REMOVED lines=9> */
[----:B------:R-:W-:Y:S02]  /*34b0*/  ISETP.GE.AND P5, PT, R3, R12, PT ;  /* 0x0000000c0300720c */ /* 0x000fe40003fa6270 */
[----:B------:R-:W-:Y:S02]  /*34c0*/  IADD3 R3, R0, 0x18, RZ ;  /* 0x0000001800037810 */ /* 0x000fe40007ffe0ff */
[----:B------:R-:W-:Y:S02]  /*34d0*/  SHF.R.S32.HI R5, RZ, 0x1f, R92 ;  /* 0x0000001fff057819 */ /* 0x000fe4000001145c */
        /* <DEDUP_REMOVED lines=8> */
[----:B------:R-:W-:Y:S02]  /*3560*/  LEA.HI R3, R5, R92, RZ, 0x2 ;  /* 0x0000005c05037211 */ /* 0x000fe400078f10ff */
[----:B------:R-:W-:Y:S02]  /*3570*/  FSEL R124, R27, -INF , !P5 ;  /* 0xff8000001b7c7808 */ /* 0x000fe40006800000 */
[----:B------:R-:W-:Y:S02]  /*3580*/  ISETP.GE.AND P5, PT, R0, R9, PT ;  /* 0x000000090000720c */ /* 0x000fe40003fa6270 */
[----:B------:R-:W-:Y:S02]  /*3590*/  LOP3.LUT R3, R3, 0xfffffffc, RZ, 0xc0, !PT ;  /* 0xfffffffc03037812 */ /* 0x000fe400078ec0ff */
[----:B------:R-:W-:-:S02]  /*35a0*/  FSEL R26, R33, -INF , !P6 ;  /* 0xff800000211a7808 */ /* 0x000fc40007000000 */
[----:B------:R-:W-:Y:S01]  /*35b0*/  FSEL R27, R35, -INF , !P0 ;  /* 0xff800000231b7808 */ /* 0x000fe20004000000 */
[----:B------:R-:W-:Y:S01]  /*35c0*/  IMAD.IADD R3, R92, 0x1, -R3 ;  /* 0x000000015c037824 */ /* 0x000fe200078e0a03 */
[----:B------:R-:W-:Y:S02]  /*35d0*/  FSEL R24, R32, -INF , !P5 ;  /* 0xff80000020187808 */ /* 0x000fe40006800000 */
[C---:B------:R-:W-:Y:S02]  /*35e0*/  ISETP.GE.AND P6, PT, R0.reuse, R10, PT ;  /* 0x0000000a0000720c */ /* 0x040fe40003fc6270 */
[C---:B------:R-:W-:Y:S01]  /*35f0*/  ISETP.GE.AND P0, PT, R0.reuse, R11, PT ;  /* 0x0000000b0000720c */ /* 0x040fe20003f06270 */
[----:B------:R1:W-:Y:S01]  /*3600*/  STL [R1+0x60], R3 ;  /* 0x0000600301007387 */ /* 0x0003e20000100800 */
[C---:B------:R-:W-:Y:S02]  /*3610*/  ISETP.GE.AND P5, PT, R0.reuse, R12, PT ;  /* 0x0000000c0000720c */ /* 0x040fe40003fa6270 */
[----:B------:R-:W-:-:S02]  /*3620*/  IADD3 R0, R0, 0x19, RZ ;  /* 0x0000001900007810 */ /* 0x000fc40007ffe0ff */
[----:B------:R-:W-:Y:S02]  /*3630*/  FSEL R41, R56, -INF , !P0 ;  /* 0xff80000038297808 */ /* 0x000fe40004000000 */
[----:B------:R-:W-:Y:S02]  /*3640*/  ISETP.GE.AND P0, PT, R0, R12, PT ;  /* 0x0000000c0000720c */ /* 0x000fe40003f06270 */
[----:B------:R-:W-:Y:S02]  /*3650*/  FSEL R49, R58, -INF , !P5 ;  /* 0xff8000003a317808 */ /* 0x000fe40006800000 */
[----:B------:R-:W-:Y:S02]  /*3660*/  FSEL R58, R19, -INF , !P0 ;  /* 0xff800000133a7808 */ /* 0x000fe40004000000 */
[----:B------:R-:W-:Y:S02]  /*3670*/  PLOP3.LUT P0, PT, PT, PT, UP0, 0x80, 0x0 ;  /* 0x000000000000781c */ /* 0x000fe40003f0f008 */
[----:B------:R-:W-:-:S02]  /*3680*/  FSEL R34, R34, -INF , !P6 ;  /* 0xff80000022227808 */ /* 0x000fc40007000000 */
[----:B------:R-:W-:Y:S02]  /*3690*/  FSEL R112, R16, -INF , !P3 ;  /* 0xff80000010707808 */ /* 0x000fe40005800000 */
[----:B------:R-:W-:Y:S02]  /*36a0*/  FSEL R115, R18, -INF , !P1 ;  /* 0xff80000012737808 */ /* 0x000fe40004800000 */
[C---:B------:R-:W-:Y:S02]  /*36b0*/  ISETP.GE.AND P3, PT, R0.reuse, R9, PT ;  /* 0x000000090000720c */ /* 0x040fe40003f66270 */
[C---:B------:R-:W-:Y:S02]  /*36c0*/  ISETP.GE.AND P1, PT, R0.reuse, R10, PT ;  /* 0x0000000a0000720c */ /* 0x040fe40003f26270 */
[----:B------:R-:W-:Y:S02]  /*36d0*/  ISETP.GE.AND P6, PT, R0, R11, PT ;  /* 0x0000000b0000720c */ /* 0x000fe40003fc6270 */
[----:B------:R-:W-:-:S02]  /*36e0*/  LOP3.LUT R0, R94, R95, RZ, 0xfc, !PT ;  /* 0x0000005f5e007212 */ /* 0x000fc400078efcff */
[----:B------:R-:W-:Y:S02]  /*36f0*/  FSEL R56, R17, -INF , !P6 ;  /* 0xff80000011387808 */ /* 0x000fe40007000000 */
[----:B------:R-:W-:Y:S02]  /*3700*/  FSEL R30, R20, -INF , !P4 ;  /* 0xff800000141e7808 */ /* 0x000fe40006000000 */
[----:B------:R-:W-:Y:S02]  /*3710*/  FSEL R35, R22, -INF , !P2 ;  /* 0xff80000016237808 */ /* 0x000fe40005000000 */
[----:B------:R-:W-:Y:S02]  /*3720*/  FSEL R31, R21, -INF , !P3 ;  /* 0xff800000151f7808 */ /* 0x000fe40005800000 */
[----:B------:R-:W-:Y:S01]  /*3730*/  FSEL R40, R23, -INF , !P1 ;  /* 0xff80000017287808 */ /* 0x000fe20004800000 */
[----:B------:R-:W-:Y:S05]  /*3740*/  @!P0 BRA `(.L_x_797) ;  /* 0x000002a000008947 */ /* 0x000fea0003800000 */
[----:B-1----:R-:W-:Y:S01]  /*3750*/  UIADD3 UR5, UR28, -0x2, URZ ;  /* 0xfffffffe1c057890 */ /* 0x002fe2000fffe03f */
[----:B------:R-:W-:Y:S01]  /*3760*/  ISETP.GE.AND P3, PT, R100, c[0x0][0x220], PT ;  /* 0x0000880064007a0c */ /* 0x000fe20003f66270 */
[----:B------:R-:W-:Y:S01]  /*3770*/  BSSY B0, `(.L_x_798) ;  /* 0x0000026000007945 */ /* 0x000fe20003800000 */
[----:B------:R-:W-:Y:S01]  /*3780*/  ISETP.GE.AND P2, PT, R251, c[0x0][0x220], PT ;  /* 0x00008800fb007a0c */ /* 0x000fe20003f46270 */
[----:B------:R-:W-:-:S02]  /*3790*/  USHF.R.S32.HI UR4, URZ, 0x1f, UR5 ;  /* 0x0000001f3f047899 */ /* 0x000fc40008011405 */
[----:B------:R-:W-:Y:S01]  /*37a0*/  UIMAD UR7, UR7, UR5, URZ ;  /* 0x00000005070772a4 */ /* 0x000fe2000f8e023f */
[----:B------:R-:W-:-:S03]  /*37b0*/  IMAD.WIDE.U32 R6, R97, UR5, R244 ;  /* 0x0000000561067c25 */ /* 0x000fc6000f8e00f4 */
[----:B------:R-:W-:Y:S02]  /*37c0*/  UIMAD UR4, UR4, UR11, UR7 ;  /* 0x0000000b040472a4 */ /* 0x000fe4000f8e0207 */
[C---:B------:R-:W-:Y:S02]  /*37d0*/  IADD3 R3, P5, R6.reuse, UR22, RZ ;  /* 0x0000001606037c10 */ /* 0x040fe4000ffbe0ff */
[C---:B------:R-:W-:Y:S01]  /*37e0*/  @!P3 LEA R18, P6, R6.reuse, c[0x0][0x168], 0x1 ;  /* 0x00005a000612ba11 */ /* 0x040fe200078c08ff */
[----:B------:R1:W-:Y:S01]  /*37f0*/  @P3 STS.128 [R219+0x8000], RZ ;  /* 0x008000ffdb003388 */ /* 0x0003e20000000c00 */
[----:B------:R-:W-:Y:S02]  /*3800*/  IADD3 R5, R7, UR4, RZ ;  /* 0x0000000407057c10 */ /* 0x000fe4000fffe0ff */
[----:B------:R-:W-:Y:S02]  /*3810*/  @!P2 LEA R14, P1, R6, c[0x0][0x168], 0x1 ;  /* 0x00005a00060eaa11 */ /* 0x000fe400078208ff */
[----:B------:R-:W-:-:S02]  /*3820*/  @!P3 LEA R16, P4, R3, c[0x0][0x168], 0x1 ;  /* 0x00005a000310ba11 */ /* 0x000fc400078808ff */
[----:B------:R-:W-:Y:S02]  /*3830*/  IADD3.X R7, R5, UR21, RZ, P5, !PT ;  /* 0x0000001505077c10 */ /* 0x000fe4000affe4ff */
[C-C-:B------:R-:W-:Y:S02]  /*3840*/  @!P3 LEA.HI.X R19, R6.reuse, c[0x0][0x16c], R5.reuse, 0x1, P6 ;  /* 0x00005b000613ba11 */ /* 0x140fe400030f0c05 */
[----:B------:R-:W-:Y:S02]  /*3850*/  @!P2 LEA.HI.X R15, R6, c[0x0][0x16c], R5, 0x1, P1 ;  /* 0x00005b00060faa11 */ /* 0x000fe400008f0c05 */
[----:B------:R-:W-:Y:S01]  /*3860*/  @!P3 LEA.HI.X R17, R3, c[0x0][0x16c], R7, 0x1, P4 ;  /* 0x00005b000311ba11 */ /* 0x000fe200020f0c07 */
        /* <DEDUP_REMOVED lines=22> */
.L_x_799:
[----:B------:R-:W-:Y:S05]  /*39d0*/  BSYNC B0 ;  /* 0x0000000000007941 */ /* 0x000fea0003800000 */
.L_x_798:
[----:B------:R-:W0:Y:S02]  /*39e0*/  LDGDEPBAR ;  /* 0x00000000000079af */ /* 0x000e240000000000 */
.L_x_797:
[----:B-1----:R-:W-:Y:S01]  /*39f0*/  FMNMX.FTZ R136, R24, R26, !PT ;  /* 0x0000001a18887209 */ /* 0x002fe20007810000 */
[----:B------:R-:W-:Y:S01]  /*3a00*/  IMAD.WIDE.U32 R16, R243, -0x2daee0ad, RZ ;  /* 0xd2511f53f3107825 */ /* 0x000fe200078e00ff */
[----:B------:R-:W-:Y:S01]  /*3a10*/  FMNMX.FTZ R3, R34, R27, !PT ;  /* 0x0000001b22037209 */ /* 0x000fe20007810000 */
[----:B------:R-:W-:Y:S01]  /*3a20*/  UIADD3 UR15, UR30, -0x61c88647, URZ ;  /* 0x9e3779b91e0f7890 */ /* 0x000fe2000fffe03f */
[----:B------:R-:W-:Y:S01]  /*3a30*/  FMNMX.FTZ R136, R36, R136, !PT ;  /* 0x0000008824887209 */ /* 0x000fe20007810000 */
[----:B------:R-:W-:Y:S01]  /*3a40*/  IMAD.U32 R5, RZ, RZ, UR31 ;  /* 0x0000001fff057e24 */ /* 0x000fe2000f8e00ff */
[----:B------:R-:W-:Y:S01]  /*3a50*/  FMNMX.FTZ R3, R44, R3, !PT ;  /* 0x000000032c037209 */ /* 0x000fe20007810000 */
[----:B------:R-:W-:Y:S01]  /*3a60*/  IMAD.WIDE.U32 R234, R98, -0x326172a9, RZ ;  /* 0xcd9e8d5762ea7825 */ /* 0x000fe200078e00ff */
[----:B------:R-:W-:Y:S01]  /*3a70*/  FMNMX.FTZ R136, R38, R136, !PT ;  /* 0x0000008826887209 */ /* 0x000fe20007810000 */
[----:B------:R-:W-:Y:S01]  /*3a80*/  UIADD3 UR14, UR31, -0x4498517b, URZ ;  /* 0xbb67ae851f0e7890 */ /* 0x000fe2000fffe03f */
[----:B------:R-:W-:Y:S01]  /*3a90*/  FMNMX.FTZ R3, R39, R3, !PT ;  /* 0x0000000327037209 */ /* 0x000fe20007810000 */
[----:B------:R-:W-:Y:S01]  /*3aa0*/  UIADD3 UR12, UR31, 0x76cf5d0a, URZ ;  /* 0x76cf5d0a1f0c7890 */ /* 0x000fe2000fffe03f */
[----:B------:R-:W-:Y:S01]  /*3ab0*/  FMNMX.FTZ R136, R45, R136, !PT ;  /* 0x000000882d887209 */ /* 0x000fe20007810000 */
[----:B------:R-:W-:Y:S01]  /*3ac0*/  UIADD3 UR13, UR30, 0x3c6ef372, URZ ;  /* 0x3c6ef3721e0d7890 */ /* 0x000fe2000fffe03f */
[----:B------:R-:W-:Y:S01]  /*3ad0*/  FMNMX.FTZ R3, R48, R3, !PT ;  /* 0x0000000330037209 */ /* 0x000fe20007810000 */
[----:B------:R-:W-:Y:S01]  /*3ae0*/  UIADD3 UR10, UR31, 0x32370b8f, URZ ;  /* 0x32370b8f1f0a7890 */ /* 0x000fe2000fffe03f */
[----:B------:R-:W-:Y:S01]  /*3af0*/  FMNMX.FTZ R136, R42, R136, !PT ;  /* 0x000000882a887209 */ /* 0x000fe20007810000 */
[----:B------:R-:W-:Y:S01]  /*3b00*/  UIADD3 UR11, UR30, -0x255992d5, URZ ;  /* 0xdaa66d2b1e0b7890 */ /* 0x000fe2000fffe03f */
[----:B------:R-:W-:Y:S01]  /*3b10*/  FMNMX.FTZ R3, R43, R3, !PT ;  /* 0x000000032b037209 */ /* 0x000fe20007810000 */
[----:B------:R-:W-:Y:S01]  /*3b20*/  UIADD3 UR9, UR30, 0x78dde6e4, URZ ;  /* 0x78dde6e41e097890 */ /* 0x000fe2000fffe03f */
[----:B------:R-:W-:Y:S01]  /*3b30*/  FMNMX.FTZ R136, R30, R136, !PT ;  /* 0x000000881e887209 */ /* 0x000fe20007810000 */
[----:B------:R-:W-:Y:S01]  /*3b40*/  UIADD3 UR8, UR31, -0x126145ec, URZ ;  /* 0xed9eba141f087890 */ /* 0x000fe2000fffe03f */
[----:B------:R-:W-:Y:S01]  /*3b50*/  FMNMX.FTZ R3, R35, R3, !PT ;  /* 0x0000000323037209 */ /* 0x000fe20007810000 */
[----:B------:R-:W-:Y:S01]  /*3b60*/  UIADD3 UR6, UR31, -0x56f99767, URZ ;  /* 0xa90668991f067890 */ /* 0x000fe2000fffe03f */
[----:B------:R-:W-:Y:S01]  /*3b70*/  FMNMX.FTZ R136, R31, R136, !PT ;  /* 0x000000881f887209 */ /* 0x000fe20007810000 */
[----:B------:R-:W-:Y:S01]  /*3b80*/  UIADD3 UR16, UR30, -0x4ab325aa, URZ ;  /* 0xb54cda561e107890 */ /* 0x000fe2000fffe03f */
[----:B------:R-:W-:Y:S01]  /*3b90*/  FMNMX.FTZ R3, R40, R3, !PT ;  /* 0x0000000328037209 */ /* 0x000fe20007810000 */
[----:B------:R-:W-:Y:S01]  /*3ba0*/  IMAD.SHL.U32 R205, R0, 0x2, RZ ;  /* 0x0000000200cd7824 */ /* 0x000fe200078e00ff */
[----:B------:R-:W-:Y:S01]  /*3bb0*/  IADD3 R242, R98, 0x4, RZ ;  /* 0x0000000462f27810 */ /* 0x000fe20007ffe0ff */
[----:B------:R-:W1:Y:S01]  /*3bc0*/  SHFL.BFLY PT, R8, R136, 0x2, 0x1f ;  /* 0x0c401f0088087f89 */ /* 0x000e6200000e0000 */
[----:B------:R-:W-:Y:S01]  /*3bd0*/  LOP3.LUT R5, R17, UR29, R5, 0x96, !PT ;  /* 0x0000001d11057c12 */ /* 0x000fe2000f8e9605 */
[----:B------:R-:W-:Y:S01]  /*3be0*/  IMAD R207, R4, 0x2, R205 ;  /* 0x0000000204cf7824 */ /* 0x000fe200078e02cd */
[----:B------:R-:W-:Y:S01]  /*3bf0*/  LOP3.LUT R240, R96, UR30, RZ, 0x3c, !PT ;  /* 0x0000001e60f07c12 */ /* 0x000fe2000f8e3cff */
[----:B------:R-:W3:Y:S01]  /*3c00*/  SHFL.BFLY PT, R135, R3, 0x2, 0x1f ;  /* 0x0c401f0003877f89 */ /* 0x000ee200000e0000 */
[----:B------:R-:W-:Y:S01]  /*3c10*/  IMAD.WIDE.U32 R14, R242, -0x326172a9, RZ ;  /* 0xcd9e8d57f20e7825 */ /* 0x000fe200078e00ff */
[----:B------:R-:W-:-:S02]  /*3c20*/  UIADD3 UR7, UR30, 0x1715609d, URZ ;  /* 0x1715609d1e077890 */ /* 0x000fc4000fffe03f */
[----:B------:R-:W-:Y:S01]  /*3c30*/  LDSM.16.MT88.4 R148, [R205+0xa000] ;  /* 0x00a00000cd94783b */ /* 0x000fe20000004200 */
[----:B--2---:R-:W-:Y:S01]  /*3c40*/  IMAD.WIDE.U32 R6, R5, -0x326172a9, RZ ;  /* 0xcd9e8d5705067825 */ /* 0x004fe200078e00ff */
[----:B------:R-:W-:Y:S02]  /*3c50*/  LOP3.LUT R15, R15, R240, RZ, 0x3c, !PT ;  /* 0x000000f00f0f7212 */ /* 0x000fe400078e3cff */
[----:B------:R-:W-:Y:S01]  /*3c60*/  LDSM.16.MT88.4 R88, [R207+0xa000] ;  /* 0x00a00000cf58783b */ /* 0x000fe20000004200 */
[----:B------:R-:W-:Y:S01]  /*3c70*/  IMAD R210, R2, 0x2, R205 ;  /* 0x0000000202d27824 */ /* 0x000fe200078e02cd */
[----:B------:R-:W-:Y:S01]  /*3c80*/  LOP3.LUT R5, R7, UR15, R14, 0x96, !PT ;  /* 0x0000000f07057c12 */ /* 0x000fe2000f8e960e */
[----:B------:R-:W-:Y:S01]  /*3c90*/  IMAD.WIDE.U32 R14, R15, -0x2daee0ad, RZ ;  /* 0xd2511f530f0e7825 */ /* 0x000fe200078e00ff */
[----:B------:R-:W-:Y:S01]  /*3ca0*/  LOP3.LUT R7, R7, UR15, R234, 0x96, !PT ;  /* 0x0000000f07077c12 */ /* 0x000fe2000f8e96ea */
[----:B------:R-:W-:Y:S02]  /*3cb0*/  LDSM.16.MT88.4 R104, [R205+0xb000] ;  /* 0x00b00000cd68783b */ /* 0x000fe40000004200 */
[----:B------:R-:W-:Y:S01]  /*3cc0*/  IMAD.WIDE.U32 R28, R5, -0x2daee0ad, RZ ;  /* 0xd2511f53051c7825 */ /* 0x000fe200078e00ff */
[----:B------:R-:W-:Y:S01]  /*3cd0*/  FMNMX.FTZ R5, R49, R78, !PT ;  /* 0x0000004e31057209 */ /* 0x000fe20007810000 */
[----:B------:R-:W-:Y:S02]  /*3ce0*/  LDSM.16.MT88.4 R92, [R210+0xa000] ;  /* 0x00a00000d25c783b */ /* 0x000fe40000004200 */
[----:B------:R-:W-:Y:S01]  /*3cf0*/  IMAD R126, R232, 0x10000, R232 ;  /* 0x00010000e87e7824 */ /* 0x000fe200078e02e8 */
[----:B-1----:R-:W-:Y:S01]  /*3d00*/  FMNMX.FTZ R136, R136, R8, !PT ;  /* 0x0000000888887209 */ /* 0x002fe20007810000 */
[----:B------:R-:W-:Y:S01]  /*3d10*/  IMAD R209, R2, 0x2, R207 ;  /* 0x0000000202d17824 */ /* 0x000fe200078e02cf */
[----:B------:R-:W-:Y:S01]  /*3d20*/  LOP3.LUT R8, R235, R240, RZ, 0x3c, !PT ;  /* 0x000000f0eb087212 */ /* 0x000fe200078e3cff */
[----:B------:R-:W-:Y:S01]  /*3d30*/  LDSM.16.MT88.4 R196, [R207+0xb000] ;  /* 0x00b00000cfc4783b */ /* 0x000fe20000004200 */
[----:B------:R-:W-:-:S02]  /*3d40*/  FMNMX.FTZ R5, R77, R5, !PT ;  /* 0x000000054d057209 */ /* 0x000fc40007810000 */
[----:B---3--:R-:W-:Y:S01]  /*3d50*/  FMNMX.FTZ R135, R135, R3, !PT ;  /* 0x0000000387877209 */ /* 0x008fe20007810000 */
[----:B------:R-:W1:Y:S01]  /*3d60*/  SHFL.BFLY PT, R18, R136, 0x1, 0x1f ;  /* 0x0c201f0088127f89 */ /* 0x000e6200000e0000 */
[----:B------:R-:W-:Y:S01]  /*3d70*/  IMAD.WIDE.U32 R238, R8, -0x2daee0ad, RZ ;  /* 0xd2511f5308ee7825 */ /* 0x000fe200078e00ff */
[----:B------:R-:W-:Y:S02]  /*3d80*/  FMNMX.FTZ R8, R41, R76, !PT ;  /* 0x0000004c29087209 */ /* 0x000fe40007810000 */
[----:B------:R-:W-:Y:S01]  /*3d90*/  FMNMX.FTZ R3, R60, R5, !PT ;  /* 0x000000053c037209 */ /* 0x000fe20007810000 */
[----:B------:R-:W-:Y:S01]  /*3da0*/  LDSM.16.MT88.4 R100, [R209+0xa000] ;  /* 0x00a00000d164783b */ /* 0x000fe20000004200 */
[--C-:B------:R-:W-:Y:S02]  /*3db0*/  LOP3.LUT R13, R239, UR14, R16.reuse, 0x96, !PT ;  /* 0x0000000eef0d7c12 */ /* 0x100fe4000f8e9610 */
[----:B------:R-:W-:Y:S01]  /*3dc0*/  FMNMX.FTZ R8, R57, R8, !PT ;  /* 0x0000000839087209 */ /* 0x000fe20007810000 */
[----:B------:R-:W-:Y:S01]  /*3dd0*/  LDSM.16.MT88.4 R116, [R210+0xb000] ;  /* 0x00b00000d274783b */ /* 0x000fe20000004200 */
[----:B------:R-:W-:Y:S01]  /*3de0*/  LOP3.LUT R16, R15, UR14, R16, 0x96, !PT ;  /* 0x0000000e0f107c12 */ /* 0x000fe2000f8e9610 */
[----:B------:R-:W-:Y:S01]  /*3df0*/  IMAD.WIDE.U32 R236, R13, -0x326172a9, RZ ;  /* 0xcd9e8d570dec7825 */ /* 0x000fe200078e00ff */
[----:B------:R-:W-:Y:S01]  /*3e00*/  FMNMX.FTZ R8, R59, R8, !PT ;  /* 0x000000083b087209 */ /* 0x000fe20007810000 */
[----:B------:R-:W2:Y:S01]  /*3e10*/  SHFL.BFLY PT, R15, R135, 0x1, 0x1f ;  /* 0x0c201f00870f7f89 */ /* 0x000ea200000e0000 */
[----:B------:R-:W-:Y:S01]  /*3e20*/  LOP3.LUT R19, R29, UR12, R14, 0x96, !PT ;  /* 0x0000000c1d137c12 */ /* 0x000fe2000f8e960e */
[----:B------:R-:W-:Y:S01]  /*3e30*/  IMAD.WIDE.U32 R16, R16, -0x326172a9, RZ ;  /* 0xcd9e8d5710107825 */ /* 0x000fe200078e00ff */
[----:B------:R-:W-:Y:S01]  /*3e40*/  FMNMX.FTZ R5, R113, R8, !PT ;  /* 0x0000000871057209 */ /* 0x000fe20007810000 */
[----:B------:R-:W-:Y:S01]  /*3e50*/  LDSM.16.MT88.4 R192, [R209+0xb000] ;  /* 0x00b00000d1c0783b */ /* 0x000fe20000004200 */
[----:B------:R-:W-:-:S02]  /*3e60*/  LOP3.LUT R14, R237, UR13, R6, 0x96, !PT ;  /* 0x0000000ded0e7c12 */ /* 0x000fc4000f8e9606 */
[----:B------:R-:W-:Y:S01]  /*3e70*/  FMNMX.FTZ R8, R125, R3, !PT ;  /* 0x000000037d087209 */ /* 0x000fe20007810000 */
[----:B------:R-:W-:Y:S01]  /*3e80*/  LDSM.16.MT88.4 R172, [R209+0xa800] ;  /* 0x00a80000d1ac783b */ /* 0x000fe20000004200 */
[----:B------:R-:W-:Y:S01]  /*3e90*/  FMNMX.FTZ R13, R114, R5, !PT ;  /* 0x00000005720d7209 */ /* 0x000fe20007810000 */
[----:B------:R-:W-:Y:S01]  /*3ea0*/  IMAD.WIDE.U32 R20, R14, -0x2daee0ad, RZ ;  /* 0xd2511f530e147825 */ /* 0x000fe200078e00ff */
[----:B-1----:R-:W-:Y:S01]  /*3eb0*/  FMNMX.FTZ R136, R136, R18, !PT ;  /* 0x0000001288887209 */ /* 0x002fe20007810000 */
[----:B------:R-:W-:Y:S01]  /*3ec0*/  LDSM.16.MT88.4 R176, [R205+0xb800] ;  /* 0x00b80000cdb0783b */ /* 0x000fe20000004200 */
[----:B------:R-:W-:Y:S01]  /*3ed0*/  LOP3.LUT R29, R17, UR13, R6, 0x96, !PT ;  /* 0x0000000d111d7c12 */ /* 0x000fe2000f8e9606 */
[----:B------:R-:W-:Y:S01]  /*3ee0*/  IMAD.WIDE.U32 R6, R7, -0x2daee0ad, RZ ;  /* 0xd2511f5307067825 */ /* 0x000fe200078e00ff */
[----:B------:R-:W-:Y:S01]  /*3ef0*/  FSETP.NEU.FTZ.AND P1, PT, R136, -INF , PT ;  /* 0xff8000008800780b */ /* 0x000fe20003f3d000 */
[----:B------:R-:W-:Y:S01]  /*3f00*/  LDSM.16.MT88.4 R180, [R207+0xb800] ;  /* 0x00b80000cfb4783b */ /* 0x000fe20000004200 */
[----:B------:R-:W-:Y:S01]  /*3f10*/  FMNMX.FTZ R5, R124, R8, !PT ;  /* 0x000000087c057209 */ /* 0x000fe20007810000 */
[----:B------:R-:W-:Y:S01]  /*3f20*/  FMUL.FTZ R3, R136, c[0x0][0x23c] ;  /* 0x00008f0088037a20 */ /* 0x000fe20000410000 */
[----:B------:R-:W-:Y:S01]  /*3f30*/  LOP3.LUT R14, R21, UR10, R6, 0x96, !PT ;  /* 0x0000000a150e7c12 */ /* 0x000fe2000f8e9606 */
[----:B------:R-:W-:Y:S01]  /*3f40*/  LDSM.16.MT88.4 R184, [R210+0xb800] ;  /* 0x00b80000d2b8783b */ /* 0x000fe20000004200 */
[----:B------:R-:W-:-:S02]  /*3f50*/  FMNMX.FTZ R5, R115, R5, !PT ;  /* 0x0000000573057209 */ /* 0x000fc40007810000 */
[----:B------:R-:W-:Y:S01]  /*3f60*/  FSEL R3, R3, RZ, P1 ;  /* 0x000000ff03037208 */ /* 0x000fe20000800000 */
[----:B------:R-:W-:Y:S01]  /*3f70*/  IMAD.WIDE.U32 R46, R14, -0x326172a9, RZ ;  /* 0xcd9e8d570e2e7825 */ /* 0x000fe200078e00ff */
[----:B------:R-:W-:Y:S01]  /*3f80*/  FMNMX.FTZ R13, R112, R13, !PT ;  /* 0x0000000d700d7209 */ /* 0x000fe20007810000 */
[----:B------:R-:W-:Y:S01]  /*3f90*/  LDSM.16.MT88.4 R188, [R209+0xb800] ;  /* 0x00b80000d1bc783b */ /* 0x000fe20000004200 */
[----:B------:R-:W-:Y:S01]  /*3fa0*/  LOP3.LUT R7, R7, UR12, R238, 0x96, !PT ;  /* 0x0000000c07077c12 */ /* 0x000fe2000f8e96ee */
[--C-:B------:R-:W-:Y:S01]  /*3fb0*/  FFMA.FTZ R6, R24, c[0x0][0x23c], -R3.reuse ;  /* 0x00008f0018067a23 */ /* 0x100fe20000010803 */
[----:B------:R-:W-:Y:S01]  /*3fc0*/  FMNMX.FTZ R5, R58, R5, !PT ;  /* 0x000000053a057209 */ /* 0x000fe20007810000 */
[--C-:B------:R-:W-:Y:S01]  /*3fd0*/  FFMA.FTZ R8, R26, c[0x0][0x23c], -R3.reuse ;  /* 0x00008f001a087a23 */ /* 0x100fe20000010803 */
[----:B------:R-:W-:Y:S01]  /*3fe0*/  FMNMX.FTZ R13, R56, R13, !PT ;  /* 0x0000000d380d7209 */ /* 0x000fe20007810000 */
[----:B------:R1:W-:Y:S01]  /*3ff0*/  MUFU.EX2 R233, R6 ;  /* 0x0000000600e97308 */ /* 0x0003e20000000800 */
[----:B------:R-:W-:Y:S01]  /*4000*/  FFMA.FTZ R14, R36, c[0x0][0x23c], -R3 ;  /* 0x00008f00240e7a23 */ /* 0x000fe20000010803 */
[----:B------:R-:W3:Y:S01]  /*4010*/  SHFL.BFLY PT, R17, R5, 0x2, 0x1f ;  /* 0x0c401f0005117f89 */ /* 0x000ee200000e0000 */
[----:B--2---:R-:W-:Y:S01]  /*4020*/  FMNMX.FTZ R135, R135, R15, !PT ;  /* 0x0000000f87877209 */ /* 0x004fe20007810000 */
[----:B------:R-:W-:-:S02]  /*4030*/  IMAD.WIDE.U32 R24, R19, -0x326172a9, RZ ;  /* 0xcd9e8d5713187825 */ /* 0x000fc400078e00ff */
[----:B------:R-:W2:Y:S01]  /*4040*/  SHFL.BFLY PT, R18, R13, 0x2, 0x1f ;  /* 0x0c401f000d127f89 */ /* 0x000ea200000e0000 */
[----:B------:R-:W-:Y:S01]  /*4050*/  FSETP.NEU.FTZ.AND P1, PT, R135, -INF , PT ;  /* 0xff8000008700780b */ /* 0x000fe20003f3d000 */
[----:B------:R4:W-:Y:S01]  /*4060*/  MUFU.EX2 R230, R8 ;  /* 0x0000000800e67308 */ /* 0x0009e20000000800 */
[----:B------:R-:W-:Y:S01]  /*4070*/  LOP3.LUT R25, R25, UR11, R16, 0x96, !PT ;  /* 0x0000000b19197c12 */ /* 0x000fe2000f8e9610 */
[----:B------:R-:W-:Y:S04]  /*4080*/  STL [R1+0x2c], R240 ;  /* 0x00002cf001007387 */ /* 0x000fe80000100800 */
[----:B------:R-:W-:Y:S01]  /*4090*/  STL [R1+0x44], R242 ;  /* 0x000044f201007387 */ /* 0x000fe20000100800 */
[----:B-1----:R-:W-:Y:S01]  /*40a0*/  IMAD.WIDE.U32 R6, R7, -0x326172a9, RZ ;  /* 0xcd9e8d5707067825 */ /* 0x002fe200078e00ff */
[----:B------:R1:W-:Y:S02]  /*40b0*/  MUFU.EX2 R231, R14 ;  /* 0x0000000e00e77308 */ /* 0x0003e40000000800 */
[----:B------:R-:W-:Y:S02]  /*40c0*/  STL.64 [R1+0x38], R238 ;  /* 0x000038ee01007387 */ /* 0x000fe40000100a00 */
[----:B------:R-:W-:-:S02]  /*40d0*/  LOP3.LUT R7, R7, UR11, R236, 0x96, !PT ;  /* 0x0000000b07077c12 */ /* 0x000fc4000f8e96ec */
[----:B------:R-:W-:Y:S01]  /*40e0*/  STL.64 [R1+0x20], R236 ;  /* 0x000020ec01007387 */ /* 0x000fe20000100a00 */
[----:B----4-:R-:W-:Y:S02]  /*40f0*/  LOP3.LUT R8, R47, UR9, R6, 0x96, !PT ;  /* 0x000000092f087c12 */ /* 0x010fe4000f8e9606 */
[----:B------:R-:W-:-:S04]  /*4100*/  IMAD.WIDE.U32 R6, R7, -0x2daee0ad, RZ ;  /* 0xd2511f5307067825 */ /* 0x000fc800078e00ff */
[----:B------:R-:W-:Y:S01]  /*4110*/  IMAD.WIDE.U32 R36, R8, -0x2daee0ad, RZ ;  /* 0xd2511f5308247825 */ /* 0x000fe200078e00ff */
[----:B------:R-:W-:Y:S02]  /*4120*/  LOP3.LUT R7, R7, UR8, R20, 0x96, !PT ;  /* 0x0000000807077c12 */ /* 0x000fe4000f8e9614 */
[----:B---3--:R-:W-:Y:S01]  /*4130*/  FMNMX.FTZ R20, R17, R5, !PT ;  /* 0x0000000511147209 */ /* 0x008fe20007810000 */
[----:B------:R-:W-:Y:S01]  /*4140*/  FMUL.FTZ R8, R135, c[0x0][0x23c] ;  /* 0x00008f0087087a20 */ /* 0x000fe20000410000 */
[----:B------:R-:W-:Y:S01]  /*4150*/  LOP3.LUT R6, R37, UR6, R6, 0x96, !PT ;  /* 0x0000000625067c12 */ /* 0x000fe2000f8e9606 */
[----:B------:R-:W-:Y:S01]  /*4160*/  IMAD.WIDE.U32 R22, R7, -0x326172a9, RZ ;  /* 0xcd9e8d5707167825 */ /* 0x000fe200078e00ff */
[----:B--2---:R-:W-:Y:S01]  /*4170*/  FMNMX.FTZ R21, R18, R13, !PT ;  /* 0x0000000d12157209 */ /* 0x004fe20007810000 */
[----:B------:R-:W-:Y:S01]  /*4180*/  SHFL.BFLY PT, R19, R20, 0x1, 0x1f ;  /* 0x0c201f0014137f89 */ /* 0x000fe200000e0000 */
[----:B------:R-:W-:Y:S01]  /*4190*/  FSEL R8, R8, RZ, P1 ;  /* 0x000000ff08087208 */ /* 0x000fe20000800000 */
[----:B------:R-:W-:-:S02]  /*41a0*/  IMAD.WIDE.U32 R6, R6, -0x326172a9, RZ ;  /* 0xcd9e8d5706067825 */ /* 0x000fc400078e00ff */
[----:B------:R-:W2:Y:S02]  /*41b0*/  SHFL.BFLY PT, R18, R21, 0x1, 0x1f ;  /* 0x0c201f0015127f89 */ /* 0x000ea400000e0000 */
[----:B-1----:R-:W-:Y:S01]  /*41c0*/  FFMA.FTZ R14, R38, c[0x0][0x23c], -R3 ;  /* 0x00008f00260e7a23 */ /* 0x002fe20000010803 */
[----:B------:R-:W-:Y:S01]  /*41d0*/  LOP3.LUT R5, R7, UR16, R22, 0x96, !PT ;  /* 0x0000001007057c12 */ /* 0x000fe2000f8e9616 */
[--C-:B------:R-:W-:Y:S01]  /*41e0*/  FFMA.FTZ R13, R39, c[0x0][0x23c], -R8.reuse ;  /* 0x00008f00270d7a23 */ /* 0x100fe20000010808 */
[C---:B------:R-:W-:Y:S01]  /*41f0*/  LOP3.LUT R7, R6.reuse, 0xffff, RZ, 0xc0, !PT ;  /* 0x0000ffff06077812 */ /* 0x040fe200078ec0ff */
[----:B------:R1:W3:Y:S01]  /*4200*/  MUFU.EX2 R229, R14 ;  /* 0x0000000e00e57308 */ /* 0x0002e20000000800 */
[----:B------:R-:W-:Y:S01]  /*4210*/  LOP3.LUT R17, R6, 0xff, RZ, 0xc0, !PT ;  /* 0x000000ff06117812 */ /* 0x000fe200078ec0ff */
[----:B------:R-:W-:Y:S01]  /*4220*/  FFMA.FTZ R0, R34, c[0x0][0x23c], -R8 ;  /* 0x00008f0022007a23 */ /* 0x000fe20000010808 */
[----:B------:R-:W-:Y:S01]  /*4230*/  SHF.R.U32.HI R15, RZ, 0x10, R6 ;  /* 0x00000010ff0f7819 */ /* 0x000fe20000011606 */
[----:B------:R-:W-:Y:S01]  /*4240*/  FFMA.FTZ R2, R27, c[0x0][0x23c], -R8 ;  /* 0x00008f001b027a23 */ /* 0x000fe20000010808 */
[----:B------:R-:W-:-:S02]  /*4250*/  SHF.R.U32.HI R16, RZ, 0x18, R6 ;  /* 0x00000018ff107819 */ /* 0x000fc40000011606 */
[----:B------:R-:W-:Y:S01]  /*4260*/  LOP3.LUT R6, R5, 0xffff, RZ, 0xc0, !PT ;  /* 0x0000ffff05067812 */ /* 0x000fe200078ec0ff */
[----:B------:R4:W-:Y:S03]  /*4270*/  MUFU.EX2 R227, R13 ;  /* 0x0000000d00e37308 */ /* 0x0009e60000000800 */
[----:B------:R-:W-:Y:S01]  /*4280*/  SHF.R.U32.HI R6, RZ, 0x8, R6 ;  /* 0x00000008ff067819 */ /* 0x000fe20000011606 */
[----:B-1----:R-:W-:-:S04]  /*4290*/  FFMA.FTZ R14, R44, c[0x0][0x23c], -R8 ;  /* 0x00008f002c0e7a23 */ /* 0x002fc80000010808 */
[----:B------:R1:W-:Y:S01]  /*42a0*/  MUFU.EX2 R223, R0 ;  /* 0x0000000000df7308 */ /* 0x0003e20000000800 */
[----:B--2---:R-:W-:-:S04]  /*42b0*/  FMNMX.FTZ R134, R21, R18, !PT ;  /* 0x0000001215867209 */ /* 0x004fc80007810000 */
[----:B------:R-:W-:Y:S02]  /*42c0*/  FSETP.NEU.FTZ.AND P1, PT, R134, -INF , PT ;  /* 0xff8000008600780b */ /* 0x000fe40003f3d000 */
[----:B----4-:R-:W-:Y:S01]  /*42d0*/  LOP3.LUT R13, R15, 0xff, RZ, 0xc0, !PT ;  /* 0x000000ff0f0d7812 */ /* 0x010fe200078ec0ff */
[----:B------:R2:W4:Y:S01]  /*42e0*/  MUFU.EX2 R228, R14 ;  /* 0x0000000e00e47308 */ /* 0x0005220000000800 */
[----:B-1----:R-:W-:-:S07]  /*42f0*/  SHF.R.U32.HI R0, RZ, 0x10, R5 ;  /* 0x00000010ff007819 */ /* 0x002fce0000011605 */
[----:B------:R3:W1:Y:S01]  /*4300*/  MUFU.EX2 R222, R2 ;  /* 0x0000000200de7308 */ /* 0x0006620000000800 */
[----:B--2---:R-:W-:Y:S02]  /*4310*/  SHF.R.U32.HI R14, RZ, 0x8, R7 ;  /* 0x00000008ff0e7819 */ /* 0x004fe40000011607 */
[----:B------:R-:W-:Y:S02]  /*4320*/  LOP3.LUT R7, R5, 0xff, RZ, 0xc0, !PT ;  /* 0x000000ff05077812 */ /* 0x000fe400078ec0ff */
[----:B------:R-:W-:Y:S02]  /*4330*/  PRMT R15, R17, 0x5410, R14 ;  /* 0x00005410110f7816 */ /* 0x000fe4000000000e */
[----:B------:R-:W-:Y:S01]  /*4340*/  PRMT R14, R13, 0x5410, R16 ;  /* 0x000054100d0e7816 */ /* 0x000fe20000000010 */
[----:B------:R-:W-:Y:S01]  /*4350*/  FFMA.FTZ R13, R45, c[0x0][0x23c], -R3 ;  /* 0x00008f002d0d7a23 */ /* 0x000fe20000010803 */
[----:B------:R-:W-:Y:S02]  /*4360*/  PRMT R16, R7, 0x5410, R6 ;  /* 0x0000541007107816 */ /* 0x000fe40000000006 */
[----:B------:R-:W-:Y:S01]  /*4370*/  SHF.R.U32.HI R6, RZ, 0x18, R5 ;  /* 0x00000018ff067819 */ /* 0x000fe20000011605 */
[--C-:B------:R-:W-:Y:S01]  /*4380*/  HSET2.LE.AND R7, R14, R126.reuse, PT ;  /* 0x0000007e0e077233 */ /* 0x100fe20003803000 */
[----:B------:R-:W-:Y:S01]  /*4390*/  LOP3.LUT R5, R0, 0xff, RZ, 0xc0, !PT ;  /* 0x000000ff00057812 */ /* 0x000fe200078ec0ff */
[--C-:B------:R-:W-:Y:S01]  /*43a0*/  HSET2.LE.AND R0, R15, R126.reuse, PT ;  /* 0x0000007e0f007233 */ /* 0x100fe20003803000 */
[----:B---3--:R-:W-:Y:S01]  /*43b0*/  F2FP.BF16.PACK_AB R2, R229, R231 ;  /* 0x000000e7e502723e */ /* 0x008fe200000010ff */
[--C-:B------:R-:W-:Y:S01]  /*43c0*/  FFMA.FTZ R14, R30, c[0x0][0x23c], -R3.reuse ;  /* 0x00008f001e0e7a23 */ /* 0x100fe20000010803 */
[----:B------:R-:W-:Y:S01]  /*43d0*/  PRMT R5, R5, 0x5410, R6 ;  /* 0x0000541005057816 */ /* 0x000fe20000000006 */
[----:B------:R1:W-:Y:S01]  /*43e0*/  MUFU.EX2 R226, R13 ;  /* 0x0000000d00e27308 */ /* 0x0003e20000000800 */
[----:B------:R-:W-:Y:S01]  /*43f0*/  LOP3.LUT R6, R0, R2, RZ, 0xc0, !PT ;  /* 0x0000000200067212 */ /* 0x000fe200078ec0ff */
[--C-:B------:R-:W-:Y:S01]  /*4400*/  FFMA.FTZ R0, R42, c[0x0][0x23c], -R3.reuse ;  /* 0x00008f002a007a23 */ /* 0x100fe20000010803 */
[----:B----4-:R-:W-:Y:S01]  /*4410*/  F2FP.BF16.PACK_AB R4, R227, R228 ;  /* 0x000000e4e304723e */ /* 0x010fe200000010ff */
[----:B------:R-:W-:Y:S01]  /*4420*/  HSET2.LE.AND R5, R5, R126, PT ;  /* 0x0000007e05057233 */ /* 0x000fe20003803000 */
[----:B------:R-:W-:Y:S01]  /*4430*/  F2FP.BF16.PACK_AB R2, R230, R233 ;  /* 0x000000e9e602723e */ /* 0x000fe200000010ff */
[----:B------:R-:W-:Y:S01]  /*4440*/  FFMA.FTZ R3, R31, c[0x0][0x23c], -R3 ;  /* 0x00008f001f037a23 */ /* 0x000fe20000010803 */
[----:B------:R-:W-:Y:S01]  /*4450*/  LOP3.LUT R7, R7, R4, RZ, 0xc0, !PT ;  /* 0x0000000407077212 */ /* 0x000fe200078ec0ff */
[----:B------:R2:W-:Y:S08]  /*4460*/  MUFU.EX2 R225, R0 ;  /* 0x0000000000e17308 */ /* 0x0005f00000000800 */
[----:B------:R3:W-:Y:S01]  /*4470*/  MUFU.EX2 R224, R14 ;  /* 0x0000000e00e07308 */ /* 0x0007e20000000800 */
[----:B-1----:R-:W-:-:S04]  /*4480*/  F2FP.BF16.PACK_AB R13, R222, R223 ;  /* 0x000000dfde0d723e */ /* 0x002fc800000010ff */
[----:B------:R-:W-:Y:S01]  /*4490*/  LOP3.LUT R5, R5, R13, RZ, 0xc0, !PT ;  /* 0x0000000d05057212 */ /* 0x000fe200078ec0ff */
[--C-:B------:R-:W-:Y:S01]  /*44a0*/  FFMA.FTZ R13, R35, c[0x0][0x23c], -R8.reuse ;  /* 0x00008f00230d7a23 */ /* 0x100fe20000010808 */
[----:B--2---:R-:W-:Y:S01]  /*44b0*/  HSET2.LE.AND R0, R16, R126, PT ;  /* 0x0000007e10007233 */ /* 0x004fe20003803000 */
[----:B------:R-:W-:Y:S02]  /*44c0*/  IMAD.WIDE.U32 R16, R25, -0x2daee0ad, RZ ;  /* 0xd2511f5319107825 */ /* 0x000fe400078e00ff */
[----:B------:R1:W-:Y:S02]  /*44d0*/  MUFU.EX2 R220, R13 ;  /* 0x0000000d00dc7308 */ /* 0x0003e40000000800 */
[----:B------:R-:W-:Y:S01]  /*44e0*/  LOP3.LUT R4, R0, R2, RZ, 0xc0, !PT ;  /* 0x0000000200047212 */ /* 0x000fe200078ec0ff */
[----:B------:R-:W-:Y:S02]  /*44f0*/  FFMA.FTZ R0, R48, c[0x0][0x23c], -R8 ;  /* 0x00008f0030007a23 */ /* 0x000fe40000010808 */
[----:B---3--:R-:W-:-:S03]  /*4500*/  IMAD.WIDE.U32 R14, R29, -0x2daee0ad, RZ ;  /* 0xd2511f531d0e7825 */ /* 0x008fc600078e00ff */
[----:B------:R2:W-:Y:S01]  /*4510*/  MUFU.EX2 R221, R0 ;  /* 0x0000000000dd7308 */ /* 0x0005e20000000800 */
[----:B------:R-:W-:Y:S01]  /*4520*/  HMMA.16816.F32.BF16 R140, R4, R148, RZ ;  /* 0x00000094048c723c */ /* 0x000fe200000418ff */
[----:B------:R-:W-:Y:S01]  /*4530*/  LOP3.LUT R2, R15, UR10, R28, 0x96, !PT ;  /* 0x0000000a0f027c12 */ /* 0x000fe2000f8e961c */
[----:B------:R-:W-:Y:S01]  /*4540*/  FFMA.FTZ R28, R43, c[0x0][0x23c], -R8 ;  /* 0x00008f002b1c7a23 */ /* 0x000fe20000010808 */
[----:B------:R-:W-:-:S03]  /*4550*/  LOP3.LUT R22, R17, UR8, R14, 0x96, !PT ;  /* 0x0000000811167c12 */ /* 0x000fc6000f8e960e */
[----:B------:R-:W-:Y:S01]  /*4560*/  IMAD.WIDE.U32 R32, R2, -0x326172a9, RZ ;  /* 0xcd9e8d5702207825 */ /* 0x000fe200078e00ff */
[----:B------:R3:W-:Y:S01]  /*4570*/  MUFU.EX2 R241, R3 ;  /* 0x0000000300f17308 */ /* 0x0007e20000000800 */
[----:B------:R-:W-:Y:S01]  /*4580*/  FMNMX.FTZ R2, R20, R19, !PT ;  /* 0x0000001314027209 */ /* 0x000fe20007810000 */
[C---:B------:R-:W-:Y:S01]  /*4590*/  HMMA.16816.F32.BF16 R72, R4.reuse, R88, RZ ;  /* 0x000000580448723c */ /* 0x040fe200000418ff */
[----:B-1----:R-:W-:Y:S02]  /*45a0*/  FMUL.FTZ R13, R134, c[0x0][0x23c] ;  /* 0x00008f00860d7a20 */ /* 0x002fe40000410000 */
[----:B------:R-:W-:Y:S01]  /*45b0*/  IMAD.WIDE.U32 R30, R22, -0x326172a9, RZ ;  /* 0xcd9e8d57161e7825 */ /* 0x000fe200078e00ff */
[----:B--2---:R-:W-:Y:S02]  /*45c0*/  LOP3.LUT R0, R33, UR9, R24, 0x96, !PT ;  /* 0x0000000921007c12 */ /* 0x004fe4000f8e9618 */
[----:B------:R-:W-:Y:S01]  /*45d0*/  MUFU.EX2 R137, R28 ;  /* 0x0000001c00897308 */ /* 0x000fe20000000800 */
[----:B------:R-:W-:Y:S01]  /*45e0*/  FSEL R13, R13, RZ, P1 ;  /* 0x000000ff0d0d7208 */ /* 0x000fe20000800000 */
[----:B------:R-:W-:Y:S01]  /*45f0*/  HMMA.16816.F32.BF16 R52, R4, R92, RZ ;  /* 0x0000005c0434723c */ /* 0x000fe200000418ff */
[----:B------:R-:W-:Y:S01]  /*4600*/  FSETP.NEU.FTZ.AND P1, PT, R2, -INF , PT ;  /* 0xff8000000200780b */ /* 0x000fe20003f3d000 */
[----:B------:R-:W-:Y:S01]  /*4610*/  IMAD.WIDE.U32 R34, R0, -0x2daee0ad, RZ ;  /* 0xd2511f5300227825 */ /* 0x000fe200078e00ff */
[----:B---3--:R-:W-:-:S03]  /*4620*/  LOP3.LUT R3, R23, UR7, R46, 0x96, !PT ;  /* 0x0000000717037c12 */ /* 0x008fc6000f8e962e */
[----:B------:R-:W-:Y:S01]  /*4630*/  FFMA.FTZ R0, R40, c[0x0][0x23c], -R8 ;  /* 0x00008f0028007a23 */ /* 0x000fe20000010808 */
[----:B------:R-:W-:Y:S01]  /*4640*/  LOP3.LUT R16, R35, UR6, R16, 0x96, !PT ;  /* 0x0000000623107c12 */ /* 0x000fe2000f8e9610 */
[C---:B------:R-:W-:Y:S01]  /*4650*/  HMMA.16816.F32.BF16 R68, R4.reuse, R100, RZ ;  /* 0x000000640444723c */ /* 0x040fe200000418ff */
[----:B------:R-:W1:Y:S01]  /*4660*/  LDSM.16.MT88.4 R44, [R205+0xa800] ;  /* 0x00a80000cd2c783b */ /* 0x000e620000004200 */
[----:B------:R-:W-:Y:S01]  /*4670*/  IMAD.WIDE.U32 R14, R3, -0x2daee0ad, RZ ;  /* 0xd2511f53030e7825 */ /* 0x000fe200078e00ff */
[----:B------:R2:W-:Y:S04]  /*4680*/  MUFU.EX2 R248, R0 ;  /* 0x0000000000f87308 */ /* 0x0005e80000000800 */
[----:B------:R-:W-:Y:S01]  /*4690*/  LOP3.LUT R3, R15, UR17, R36, 0x96, !PT ;  /* 0x000000110f037c12 */ /* 0x000fe2000f8e9624 */
[----:B------:R-:W-:Y:S01]  /*46a0*/  HMMA.16816.F32.BF16 R84, R4, R104, RZ ;  /* 0x000000680454723c */ /* 0x000fe200000418ff */
[----:B------:R-:W-:-:S02]  /*46b0*/  LOP3.LUT R8, R14, 0xffff, RZ, 0xc0, !PT ;  /* 0x0000ffff0e087812 */ /* 0x000fc400078ec0ff */
[----:B------:R-:W-:Y:S02]  /*46c0*/  LOP3.LUT R17, R14, 0xff, RZ, 0xc0, !PT ;  /* 0x000000ff0e117812 */ /* 0x000fe400078ec0ff */
[--C-:B------:R-:W-:Y:S02]  /*46d0*/  SHF.R.U32.HI R18, RZ, 0x10, R14.reuse ;  /* 0x00000010ff127819 */ /* 0x100fe4000001160e */
[----:B------:R-:W-:Y:S01]  /*46e0*/  SHF.R.U32.HI R19, RZ, 0x18, R14 ;  /* 0x00000018ff137819 */ /* 0x000fe2000001160e */
[----:B------:R-:W-:Y:S01]  /*46f0*/  IMAD.WIDE.U32 R14, R16, -0x326172a9, RZ ;  /* 0xcd9e8d57100e7825 */ /* 0x000fe200078e00ff */
[----:B------:R-:W-:Y:S01]  /*4700*/  SHF.R.U32.HI R8, RZ, 0x8, R8 ;  /* 0x00000008ff087819 */ /* 0x000fe20000011608 */
[C---:B------:R-:W-:Y:S02]  /*4710*/  HMMA.16816.F32.BF16 R156, R4.reuse, R196, RZ ;  /* 0x000000c4049c723c */ /* 0x040fe400000418ff */
[--C-:B--2---:R-:W-:Y:S01]  /*4720*/  FFMA.FTZ R0, R41, c[0x0][0x23c], -R13.reuse ;  /* 0x00008f0029007a23 */ /* 0x104fe2000001080d */
[C---:B------:R-:W-:Y:S01]  /*4730*/  LOP3.LUT R20, R14.reuse, 0xffff, RZ, 0xc0, !PT ;  /* 0x0000ffff0e147812 */ /* 0x040fe200078ec0ff */
[----:B------:R-:W-:Y:S01]  /*4740*/  FFMA.FTZ R16, R57, c[0x0][0x23c], -R13 ;  /* 0x00008f0039107a23 */ /* 0x000fe2000001080d */
[----:B------:R-:W-:Y:S01]  /*4750*/  LOP3.LUT R23, R14, 0xff, RZ, 0xc0, !PT ;  /* 0x000000ff0e177812 */ /* 0x000fe200078ec0ff */
[----:B------:R2:W-:Y:S01]  /*4760*/  MUFU.EX2 R203, R0 ;  /* 0x0000000000cb7308 */ /* 0x0005e20000000800 */
[--C-:B------:R-:W-:Y:S01]  /*4770*/  SHF.R.U32.HI R21, RZ, 0x10, R14.reuse ;  /* 0x00000010ff157819 */ /* 0x100fe2000001160e */
[----:B------:R-:W-:Y:S01]  /*4780*/  HMMA.16816.F32.BF16 R160, R4, R116, RZ ;  /* 0x0000007404a0723c */ /* 0x000fe200000418ff */
[----:B------:R-:W-:-:S02]  /*4790*/  SHF.R.U32.HI R22, RZ, 0x18, R14 ;  /* 0x00000018ff167819 */ /* 0x000fc4000001160e */
[----:B------:R-:W-:Y:S02]  /*47a0*/  LOP3.LUT R14, R3, 0xffff, RZ, 0xc0, !PT ;  /* 0x0000ffff030e7812 */ /* 0x000fe400078ec0ff */
[----:B------:R-:W-:Y:S01]  /*47b0*/  PRMT R24, R17, 0x5410, R8 ;  /* 0x0000541011187816 */ /* 0x000fe20000000008 */
[----:B------:R3:W-:Y:S01]  /*47c0*/  MUFU.EX2 R202, R16 ;  /* 0x0000001000ca7308 */ /* 0x0007e20000000800 */
[----:B------:R-:W-:Y:S01]  /*47d0*/  FMUL.FTZ R8, R2, c[0x0][0x23c] ;  /* 0x00008f0002087a20 */ /* 0x000fe20000410000 */
[----:B------:R-:W-:Y:S01]  /*47e0*/  LOP3.LUT R17, R18, 0xff, RZ, 0xc0, !PT ;  /* 0x000000ff12117812 */ /* 0x000fe200078ec0ff */
[----:B------:R-:W-:Y:S03]  /*47f0*/  HMMA.16816.F32.BF16 R164, R4, R192, RZ ;  /* 0x000000c004a4723c */ /* 0x000fe600000418ff */
[----:B------:R-:W-:Y:S01]  /*4800*/  FSEL R8, R8, RZ, P1 ;  /* 0x000000ff08087208 */ /* 0x000fe20000800000 */
[----:B--2---:R-:W-:Y:S01]  /*4810*/  FFMA.FTZ R0, R76, c[0x0][0x23c], -R13 ;  /* 0x00008f004c007a23 */ /* 0x004fe2000001080d */
[----:B------:R-:W-:-:S03]  /*4820*/  PRMT R27, R17, 0x5410, R19 ;  /* 0x00005410111b7816 */ /* 0x000fc60000000013 */
[--C-:B------:R-:W-:Y:S01]  /*4830*/  FFMA.FTZ R19, R60, c[0x0][0x23c], -R8.reuse ;  /* 0x00008f003c137a23 */ /* 0x100fe20000010808 */
[----:B------:R2:W4:Y:S01]  /*4840*/  MUFU.EX2 R200, R0 ;  /* 0x0000000000c87308 */ /* 0x0005220000000800 */
[----:B------:R-:W-:Y:S01]  /*4850*/  FFMA.FTZ R17, R49, c[0x0][0x23c], -R8 ;  /* 0x00008f0031117a23 */ /* 0x000fe20000010808 */
[----:B------:R-:W-:Y:S01]  /*4860*/  HMMA.16816.F32.BF16 R152, R4, R150, RZ ;  /* 0x000000960498723c */ /* 0x000fe200000418ff */
[----:B------:R-:W5:Y:S01]  /*4870*/  LDSM.16.MT88.4 R60, [R207+0xa800] ;  /* 0x00a80000cf3c783b */ /* 0x000f620000004200 */
[----:B---3--:R-:W-:-:S04]  /*4880*/  LOP3.LUT R16, R3, 0xff, RZ, 0xc0, !PT ;  /* 0x000000ff03107812 */ /* 0x008fc800078ec0ff */
[----:B------:R-:W-:Y:S02]  /*4890*/  MUFU.EX2 R138, R19 ;  /* 0x00000013008a7308 */ /* 0x000fe40000000800 */
[----:B------:R-:W-:Y:S01]  /*48a0*/  HMMA.16816.F32.BF16 R48, R4, R90, RZ ;  /* 0x0000005a0430723c */ /* 0x000fe200000418ff */
[----:B--2---:R-:W-:Y:S01]  /*48b0*/  LOP3.LUT R0, R15, UR16, R30, 0x96, !PT ;  /* 0x000000100f007c12 */ /* 0x004fe2000f8e961e */
[----:B------:R-:W-:-:S04]  /*48c0*/  FFMA.FTZ R15, R59, c[0x0][0x23c], -R13 ;  /* 0x00008f003b0f7a23 */ /* 0x000fc8000001080d */
[----:B------:R2:W-:Y:S02]  /*48d0*/  MUFU.EX2 R139, R17 ;  /* 0x00000011008b7308 */ /* 0x0005e40000000800 */
[----:B------:R-:W-:Y:S01]  /*48e0*/  HMMA.16816.F32.BF16 R64, R4, R94, RZ ;  /* 0x0000005e0440723c */ /* 0x000fe200000418ff */
[----:B------:R-:W-:-:S05]  /*48f0*/  LOP3.LUT R18, R0, 0xff, RZ, 0xc0, !PT ;  /* 0x000000ff00127812 */ /* 0x000fca00078ec0ff */
[----:B------:R3:W-:Y:S02]  /*4900*/  MUFU.EX2 R201, R15 ;  /* 0x0000000f00c97308 */ /* 0x0007e40000000800 */
[----:B------:R-:W-:Y:S01]  /*4910*/  HMMA.16816.F32.BF16 R80, R4, R102, RZ ;  /* 0x000000660450723c */ /* 0x000fe200000418ff */
[----:B--2---:R-:W-:-:S07]  /*4920*/  SHF.R.U32.HI R17, RZ, 0x18, R0 ;  /* 0x00000018ff117819 */ /* 0x004fce0000011600 */
[----:B------:R-:W-:Y:S01]  /*4930*/  HMMA.16816.F32.BF16 R96, R4, R106, RZ ;  /* 0x0000006a0460723c */ /* 0x000fe200000418ff */
[----:B---3--:R-:W-:-:S07]  /*4940*/  SHF.R.U32.HI R15, RZ, 0x8, R14 ;  /* 0x00000008ff0f7819 */ /* 0x008fce000001160e */
[C---:B------:R-:W-:Y:S01]  /*4950*/  HMMA.16816.F32.BF16 R108, R4.reuse, R198, RZ ;  /* 0x000000c6046c723c */ /* 0x040fe200000418ff */
[----:B------:R-:W-:Y:S02]  /*4960*/  SHF.R.U32.HI R14, RZ, 0x10, R3 ;  /* 0x00000010ff0e7819 */ /* 0x000fe40000011603 */
[----:B------:R-:W-:Y:S02]  /*4970*/  PRMT R26, R16, 0x5410, R15 ;  /* 0x00005410101a7816 */ /* 0x000fe4000000000f */
[----:B------:R-:W-:Y:S02]  /*4980*/  SHF.R.U32.HI R16, RZ, 0x18, R3 ;  /* 0x00000018ff107819 */ /* 0x000fe40000011603 */
[----:B------:R-:W-:Y:S01]  /*4990*/  LOP3.LUT R3, R14, 0xff, RZ, 0xc0, !PT ;  /* 0x000000ff0e037812 */ /* 0x000fe200078ec0ff */
[----:B------:R-:W-:Y:S01]  /*49a0*/  HMMA.16816.F32.BF16 R120, R4, R118, RZ ;  /* 0x000000760478723c */ /* 0x000fe200000418ff */
[----:B------:R-:W-:Y:S02]  /*49b0*/  SHF.R.U32.HI R15, RZ, 0x8, R20 ;  /* 0x00000008ff0f7819 */ /* 0x000fe40000011614 */
[----:B------:R-:W-:Y:S01]  /*49c0*/  PRMT R25, R3, 0x5410, R16 ;  /* 0x0000541003197816 */ /* 0x000fe20000000010 */
[----:B------:R-:W-:Y:S01]  /*49d0*/  FFMA.FTZ R3, R77, c[0x0][0x23c], -R8 ;  /* 0x00008f004d037a23 */ /* 0x000fe20000010808 */
[----:B------:R-:W-:-:S02]  /*49e0*/  LOP3.LUT R14, R21, 0xff, RZ, 0xc0, !PT ;  /* 0x000000ff150e7812 */ /* 0x000fc400078ec0ff */
[----:B------:R-:W-:Y:S01]  /*49f0*/  PRMT R21, R23, 0x5410, R15 ;  /* 0x0000541017157816 */ /* 0x000fe2000000000f */
[----:B------:R2:W3:Y:S01]  /*4a00*/  MUFU.EX2 R133, R3 ;  /* 0x0000000300857308 */ /* 0x0004e20000000800 */
[----:B------:R-:W-:Y:S02]  /*4a10*/  PRMT R20, R14, 0x5410, R22 ;  /* 0x000054100e147816 */ /* 0x000fe40000000016 */
[----:B------:R-:W-:Y:S02]  /*4a20*/  LOP3.LUT R14, R0, 0xffff, RZ, 0xc0, !PT ;  /* 0x0000ffff000e7812 */ /* 0x000fe400078ec0ff */
[----:B------:R-:W-:Y:S01]  /*4a30*/  SHF.R.U32.HI R15, RZ, 0x10, R0 ;  /* 0x00000010ff0f7819 */ /* 0x000fe20000011600 */
[----:B------:R-:W-:Y:S01]  /*4a40*/  HSET2.LE.AND R0, R24, R126, PT ;  /* 0x0000007e18007233 */ /* 0x000fe20003803000 */
[----:B------:R-:W-:Y:S02]  /*4a50*/  SHF.R.U32.HI R16, RZ, 0x8, R14 ;  /* 0x00000008ff107819 */ /* 0x000fe4000001160e */
[----:B------:R-:W-:-:S02]  /*4a60*/  LOP3.LUT R14, R15, 0xff, RZ, 0xc0, !PT ;  /* 0x000000ff0f0e7812 */ /* 0x000fc400078ec0ff */
[----:B------:R-:W-:Y:S02]  /*4a70*/  PRMT R16, R18, 0x5410, R16 ;  /* 0x0000541012107816 */ /* 0x000fe40000000010 */
[----:B------:R-:W-:Y:S01]  /*4a80*/  PRMT R18, R14, 0x5410, R17 ;  /* 0x000054100e127816 */ /* 0x000fe20000000011 */
[--C-:B------:R-:W-:Y:S01]  /*4a90*/  HSET2.LE.AND R14, R20, R126.reuse, PT ;  /* 0x0000007e140e7233 */ /* 0x100fe20003803000 */
[----:B----4-:R-:W-:Y:S01]  /*4aa0*/  F2FP.BF16.PACK_AB R17, R200, R203 ;  /* 0x000000cbc811723e */ /* 0x010fe200000010ff */
[--C-:B------:R-:W-:Y:S01]  /*4ab0*/  HSET2.LE.AND R16, R16, R126.reuse, PT ;  /* 0x0000007e10107233 */ /* 0x100fe20003803000 */
[----:B--2---:R-:W-:Y:S01]  /*4ac0*/  F2FP.BF16.PACK_AB R3, R241, R224 ;  /* 0x000000e0f103723e */ /* 0x004fe200000010ff */
[----:B------:R-:W-:Y:S01]  /*4ad0*/  HSET2.LE.AND R20, R18, R126, PT ;  /* 0x0000007e12147233 */ /* 0x000fe20003803000 */
[----:B---3--:R-:W-:Y:S02]  /*4ae0*/  F2FP.BF16.PACK_AB R15, R138, R133 ;  /* 0x000000858a0f723e */ /* 0x008fe400000010ff */
[----:B------:R-:W-:Y:S01]  /*4af0*/  LOP3.LUT R130, R0, R3, RZ, 0xc0, !PT ;  /* 0x0000000300827212 */ /* 0x000fe200078ec0ff */
[----:B------:R-:W-:Y:S01]  /*4b00*/  FFMA.FTZ R0, R78, c[0x0][0x23c], -R8 ;  /* 0x00008f004e007a23 */ /* 0x000fe20000010808 */
[----:B------:R-:W-:Y:S01]  /*4b10*/  F2FP.BF16.PACK_AB R3, R201, R202 ;  /* 0x000000cac903723e */ /* 0x000fe200000010ff */
[----:B------:R-:W2:Y:S01]  /*4b20*/  LDSM.16.MT88.4 R76, [R210+0xa800] ;  /* 0x00a80000d24c783b */ /* 0x000ea20000004200 */
[----:B------:R-:W-:Y:S01]  /*4b30*/  LOP3.LUT R19, R14, R15, RZ, 0xc0, !PT ;  /* 0x0000000f0e137212 */ /* 0x000fe200078ec0ff */
[----:B------:R3:W4:Y:S01]  /*4b40*/  MUFU.EX2 R132, R0 ;  /* 0x0000000000847308 */ /* 0x0007220000000800 */
[----:B------:R-:W-:-:S02]  /*4b50*/  F2FP.BF16.PACK_AB R14, R248, R220 ;  /* 0x000000dcf80e723e */ /* 0x000fc400000010ff */
[----:B------:R-:W-:Y:S01]  /*4b60*/  LOP3.LUT R16, R16, R17, RZ, 0xc0, !PT ;  /* 0x0000001110107212 */ /* 0x000fe200078ec0ff */
[----:B---3--:R-:W-:Y:S01]  /*4b70*/  HSET2.LE.AND R0, R21, R126, PT ;  /* 0x0000007e15007233 */ /* 0x008fe20003803000 */
[----:B----4-:R-:W-:-:S04]  /*4b80*/  F2FP.BF16.PACK_AB R21, R132, R139 ;  /* 0x0000008b8415723e */ /* 0x010fc800000010ff */
[----:B------:R-:W-:Y:S01]  /*4b90*/  LOP3.LUT R18, R0, R3, RZ, 0xc0, !PT ;  /* 0x0000000300127212 */ /* 0x000fe200078ec0ff */
[--C-:B------:R-:W-:Y:S01]  /*4ba0*/  HSET2.LE.AND R0, R27, R126.reuse, PT ;  /* 0x0000007e1b007233 */ /* 0x100fe20003803000 */
[----:B------:R-:W-:Y:S01]  /*4bb0*/  LOP3.LUT R17, R20, R21, RZ, 0xc0, !PT ;  /* 0x0000001514117212 */ /* 0x000fe200078ec0ff */
[----:B------:R-:W-:Y:S01]  /*4bc0*/  HSET2.LE.AND R3, R26, R126, PT ;  /* 0x0000007e1a037233 */ /* 0x000fe20003803000 */
[----:B------:R-:W-:Y:S02]  /*4bd0*/  HMMA.16816.F32.BF16 R20, R4, R194, RZ ;  /* 0x000000c20414723c */ /* 0x000fe400000418ff */
[----:B------:R-:W-:Y:S01]  /*4be0*/  LOP3.LUT R131, R0, R14, RZ, 0xc0, !PT ;  /* 0x0000000e00837212 */ /* 0x000fe200078ec0ff */
[----:B------:R-:W-:-:S04]  /*4bf0*/  FFMA.FTZ R0, R113, c[0x0][0x23c], -R13 ;  /* 0x00008f0071007a23 */ /* 0x000fc8000001080d */
[----:B------:R3:W-:Y:S01]  /*4c00*/  MUFU.EX2 R35, R0 ;  /* 0x0000000000237308 */ /* 0x0007e20000000800 */
[----:B------:R-:W-:Y:S01]  /*4c10*/  F2FP.BF16.PACK_AB R4, R225, R226 ;  /* 0x000000e2e104723e */ /* 0x000fe200000010ff */
[----:B------:R-:W-:Y:S01]  /*4c20*/  HSET2.LE.AND R5, R25, R126, PT ;  /* 0x0000007e19057233 */ /* 0x000fe20003803000 */
[----:B------:R-:W-:Y:S01]  /*4c30*/  F2FP.BF16.PACK_AB R6, R137, R221 ;  /* 0x000000dd8906723e */ /* 0x000fe200000010ff */
[----:B------:R-:W-:Y:S01]  /*4c40*/  HMMA.16816.F32.BF16 R144, R16, R148, RZ ;  /* 0x000000941090723c */ /* 0x000fe200000418ff */
[----:B------:R-:W-:Y:S01]  /*4c50*/  LOP3.LUT R128, R3, R4, RZ, 0xc0, !PT ;  /* 0x0000000403807212 */ /* 0x000fe200078ec0ff */
[----:B------:R-:W-:Y:S01]  /*4c60*/  FFMA.FTZ R3, R124, c[0x0][0x23c], -R8 ;  /* 0x00008f007c037a23 */ /* 0x000fe20000010808 */
[----:B------:R-:W-:-:S03]  /*4c70*/  LOP3.LUT R129, R5, R6, RZ, 0xc0, !PT ;  /* 0x0000000605817212 */ /* 0x000fc600078ec0ff */
[----:B------:R4:W-:Y:S02]  /*4c80*/  MUFU.EX2 R28, R3 ;  /* 0x00000003001c7308 */ /* 0x0009e40000000800 */
[----:B------:R-:W-:Y:S01]  /*4c90*/  HMMA.16816.F32.BF16 R148, R16, R150, RZ ;  /* 0x000000961094723c */ /* 0x000fe200000418ff */
[----:B---3--:R-:W-:-:S05]  /*4ca0*/  FFMA.FTZ R0, R114, c[0x0][0x23c], -R13 ;  /* 0x00008f0072007a23 */ /* 0x008fca000001080d */
[----:B------:R3:W-:Y:S02]  /*4cb0*/  MUFU.EX2 R33, R0 ;  /* 0x0000000000217308 */ /* 0x0007e40000000800 */
[----:B-1----:R-:W-:Y:S01]  /*4cc0*/  HMMA.16816.F32.BF16 R140, R128, R44, R140 ;  /* 0x0000002c808c723c */ /* 0x002fe2000004188c */
[----:B----4-:R-:W-:-:S07]  /*4cd0*/  FFMA.FTZ R3, R115, c[0x0][0x23c], -R8 ;  /* 0x00008f0073037a23 */ /* 0x010fce0000010808 */
[----:B-----5:R-:W-:Y:S01]  /*4ce0*/  HMMA.16816.F32.BF16 R36, R128, R60, R72 ;  /* 0x0000003c8024723c */ /* 0x020fe20000041848 */
[----:B------:R-:W-:Y:S01]  /*4cf0*/  MUFU.EX2 R15, R3 ;  /* 0x00000003000f7308 */ /* 0x000fe20000000800 */
[----:B---3--:R-:W-:-:S06]  /*4d00*/  FFMA.FTZ R0, R112, c[0x0][0x23c], -R13 ;  /* 0x00008f0070007a23 */ /* 0x008fcc000001080d */
[C---:B--2---:R-:W-:Y:S01]  /*4d10*/  HMMA.16816.F32.BF16 R52, R128.reuse, R76, R52 ;  /* 0x0000004c8034723c */ /* 0x044fe20000041834 */
[----:B------:R1:W-:Y:S07]  /*4d20*/  MUFU.EX2 R30, R0 ;  /* 0x00000000001e7308 */ /* 0x0003ee0000000800 */
[C---:B------:R-:W-:Y:S08]  /*4d30*/  HMMA.16816.F32.BF16 R68, R128.reuse, R172, R68 ;  /* 0x000000ac8044723c */ /* 0x040ff00000041844 */
[----:B------:R-:W-:Y:S01]  /*4d40*/  HMMA.16816.F32.BF16 R84, R128, R176, R84 ;  /* 0x000000b08054723c */ /* 0x000fe20000041854 */
[----:B-1----:R-:W-:-:S04]  /*4d50*/  FFMA.FTZ R0, R56, c[0x0][0x23c], -R13 ;  /* 0x00008f0038007a23 */ /* 0x002fc8000001080d */
[----:B------:R1:W-:Y:S03]  /*4d60*/  MUFU.EX2 R249, R0 ;  /* 0x0000000000f97308 */ /* 0x0003e60000000800 */
[C---:B------:R-:W-:Y:S08]  /*4d70*/  HMMA.16816.F32.BF16 R156, R128.reuse, R180, R156 ;  /* 0x000000b4809c723c */ /* 0x040ff0000004189c */
[----:B------:R-:W-:Y:S01]  /*4d80*/  HMMA.16816.F32.BF16 R160, R128, R184, R160 ;  /* 0x000000b880a0723c */ /* 0x000fe200000418a0 */
[----:B-1----:R-:W-:-:S07]  /*4d90*/  FFMA.FTZ R0, R125, c[0x0][0x23c], -R8 ;  /* 0x00008f007d007a23 */ /* 0x002fce0000010808 */
[C---:B------:R-:W-:Y:S01]  /*4da0*/  HMMA.16816.F32.BF16 R164, R128.reuse, R188, R164 ;  /* 0x000000bc80a4723c */ /* 0x040fe200000418a4 */
[----:B------:R-:W-:Y:S01]  /*4db0*/  FFMA.FTZ R8, R58, c[0x0][0x23c], -R8 ;  /* 0x00008f003a087a23 */ /* 0x000fe20000010808 */
[----:B------:R1:W-:Y:S06]  /*4dc0*/  MUFU.EX2 R29, R0 ;  /* 0x00000000001d7308 */ /* 0x0003ec0000000800 */
[C---:B------:R-:W-:Y:S02]  /*4dd0*/  HMMA.16816.F32.BF16 R152, R128.reuse, R46, R152 ;  /* 0x0000002e8098723c */ /* 0x040fe40000041898 */
[----:B------:R-:W2:Y:S06]  /*4de0*/  MUFU.EX2 R250, R8 ;  /* 0x0000000800fa7308 */ /* 0x000eac0000000800 */
[----:B------:R-:W-:Y:S01]  /*4df0*/  HMMA.16816.F32.BF16 R48, R128, R62, R48 ;  /* 0x0000003e8030723c */ /* 0x000fe20000041830 */
[----:B-1----:R-:W-:-:S05]  /*4e00*/  LOP3.LUT R0, R31, UR7, R32, 0x96, !PT ;  /* 0x000000071f007c12 */ /* 0x002fca000f8e9620 */
[----:B------:R-:W-:Y:S02]  /*4e10*/  IMAD.WIDE.U32 R4, R0, -0x2daee0ad, RZ ;  /* 0xd2511f5300047825 */ /* 0x000fe400078e00ff */
[C---:B------:R-:W-:Y:S03]  /*4e20*/  HMMA.16816.F32.BF16 R64, R128.reuse, R78, R64 ;  /* 0x0000004e8040723c */ /* 0x040fe60000041840 */
[----:B------:R-:W-:Y:S02]  /*4e30*/  LOP3.LUT R0, R4, 0xffff, RZ, 0xc0, !PT ;  /* 0x0000ffff04007812 */ /* 0x000fe400078ec0ff */
[----:B------:R-:W-:Y:S02]  /*4e40*/  SHF.R.U32.HI R3, RZ, 0x10, R4 ;  /* 0x00000010ff037819 */ /* 0x000fe40000011604 */
[----:B------:R-:W-:Y:S01]  /*4e50*/  SHF.R.U32.HI R6, RZ, 0x8, R0 ;  /* 0x00000008ff067819 */ /* 0x000fe20000011600 */
[----:B------:R-:W-:Y:S01]  /*4e60*/  HMMA.16816.F32.BF16 R80, R128, R174, R80 ;  /* 0x000000ae8050723c */ /* 0x000fe20000041850 */
[----:B------:R-:W-:-:S02]  /*4e70*/  LOP3.LUT R0, R5, UR17, R34, 0x96, !PT ;  /* 0x0000001105007c12 */ /* 0x000fc4000f8e9622 */
[----:B------:R-:W-:Y:S02]  /*4e80*/  LOP3.LUT R7, R4, 0xff, RZ, 0xc0, !PT ;  /* 0x000000ff04077812 */ /* 0x000fe400078ec0ff */
[----:B------:R-:W-:Y:S02]  /*4e90*/  SHF.R.U32.HI R13, RZ, 0x18, R4 ;  /* 0x00000018ff0d7819 */ /* 0x000fe40000011604 */
[----:B------:R-:W-:Y:S01]  /*4ea0*/  LOP3.LUT R5, R3, 0xff, RZ, 0xc0, !PT ;  /* 0x000000ff03057812 */ /* 0x000fe200078ec0ff */
[----:B------:R-:W-:Y:S01]  /*4eb0*/  HMMA.16816.F32.BF16 R96, R128, R178, R96 ;  /* 0x000000b28060723c */ /* 0x000fe20000041860 */
[----:B------:R-:W-:Y:S02]  /*4ec0*/  LOP3.LUT R3, R0, 0xffff, RZ, 0xc0, !PT ;  /* 0x0000ffff00037812 */ /* 0x000fe400078ec0ff */
[----:B------:R-:W-:Y:S02]  /*4ed0*/  SHF.R.U32.HI R4, RZ, 0x10, R0 ;  /* 0x00000010ff047819 */ /* 0x000fe40000011600 */
[----:B------:R-:W-:-:S02]  /*4ee0*/  PRMT R14, R7, 0x5410, R6 ;  /* 0x00005410070e7816 */ /* 0x000fc40000000006 */
[----:B------:R-:W-:Y:S01]  /*4ef0*/  LOP3.LUT R6, R0, 0xff, RZ, 0xc0, !PT ;  /* 0x000000ff00067812 */ /* 0x000fe200078ec0ff */
[C---:B------:R-:W-:Y:S01]  /*4f00*/  HMMA.16816.F32.BF16 R108, R128.reuse, R182, R108 ;  /* 0x000000b6806c723c */ /* 0x040fe2000004186c */
[----:B------:R-:W-:Y:S02]  /*4f10*/  SHF.R.U32.HI R7, RZ, 0x18, R0 ;  /* 0x00000018ff077819 */ /* 0x000fe40000011600 */
[----:B------:R-:W-:Y:S02]  /*4f20*/  SHF.R.U32.HI R3, RZ, 0x8, R3 ;  /* 0x00000008ff037819 */ /* 0x000fe40000011603 */
[----:B------:R-:W-:Y:S02]  /*4f30*/  LOP3.LUT R0, R4, 0xff, RZ, 0xc0, !PT ;  /* 0x000000ff04007812 */ /* 0x000fe400078ec0ff */
[----:B------:R-:W-:Y:S01]  /*4f40*/  PRMT R4, R5, 0x5410, R13 ;  /* 0x0000541005047816 */ /* 0x000fe2000000000d */
[----:B------:R-:W-:Y:S01]  /*4f50*/  HMMA.16816.F32.BF16 R120, R128, R186, R120 ;  /* 0x000000ba8078723c */ /* 0x000fe20000041878 */
[----:B------:R-:W-:-:S02]  /*4f60*/  PRMT R6, R6, 0x5410, R3 ;  /* 0x0000541006067816 */ /* 0x000fc40000000003 */
[----:B------:R-:W-:Y:S01]  /*4f70*/  PRMT R7, R0, 0x5410, R7 ;  /* 0x0000541000077816 */ /* 0x000fe20000000007 */
[--C-:B------:R-:W-:Y:S01]  /*4f80*/  HSET2.LE.AND R4, R4, R126.reuse, PT ;  /* 0x0000007e04047233 */ /* 0x100fe20003803000 */
[----:B--2---:R-:W-:Y:S01]  /*4f90*/  F2FP.BF16.PACK_AB R5, R250, R15 ;  /* 0x0000000ffa05723e */ /* 0x004fe200000010ff */
[--C-:B------:R-:W-:Y:S01]  /*4fa0*/  HSET2.LE.AND R6, R6, R126.reuse, PT ;  /* 0x0000007e06067233 */ /* 0x100fe20003803000 */
[----:B------:R-:W-:Y:S01]  /*4fb0*/  F2FP.BF16.PACK_AB R3, R249, R30 ;  /* 0x0000001ef903723e */ /* 0x000fe200000010ff */
[--C-:B------:R-:W-:Y:S01]  /*4fc0*/  HSET2.LE.AND R8, R7, R126.reuse, PT ;  /* 0x0000007e07087233 */ /* 0x100fe20003803000 */
[----:B------:R-:W-:Y:S01]  /*4fd0*/  F2FP.BF16.PACK_AB R7, R33, R35 ;  /* 0x000000232107723e */ /* 0x000fe200000010ff */
[----:B------:R-:W-:Y:S01]  /*4fe0*/  HSET2.LE.AND R0, R14, R126, PT ;  /* 0x0000007e0e007233 */ /* 0x000fe20003803000 */
[----:B------:R-:W-:Y:S01]  /*4ff0*/  LOP3.LUT R171, R4, R5, RZ, 0xc0, !PT ;  /* 0x0000000504ab7212 */ /* 0x000fe200078ec0ff */
[----:B------:R-:W-:Y:S01]  /*5000*/  HMMA.16816.F32.BF16 R128, R128, R190, R20 ;  /* 0x000000be8080723c */ /* 0x000fe20000041814 */
[----:B------:R-:W-:-:S02]  /*5010*/  LOP3.LUT R168, R6, R7, RZ, 0xc0, !PT ;  /* 0x0000000706a87212 */ /* 0x000fc400078ec0ff */
[----:B------:R-:W-:Y:S01]  /*5020*/  LOP3.LUT R170, R0, R3, RZ, 0xc0, !PT ;  /* 0x0000000300aa7212 */ /* 0x000fe200078ec0ff */
[----:B------:R-:W-:Y:S01]  /*5030*/  FADD.FTZ R3, R233, R230 ;  /* 0x000000e6e9037221 */ /* 0x000fe20000010000 */
[----:B------:R-:W-:-:S03]  /*5040*/  F2FP.BF16.PACK_AB R0, R28, R29 ;  /* 0x0000001d1c00723e */ /* 0x000fc600000010ff */
[C---:B------:R-:W-:Y:S01]  /*5050*/  HMMA.16816.F32.BF16 R4, R16.reuse, R90, RZ ;  /* 0x0000005a1004723c */ /* 0x040fe200000418ff */
[----:B------:R-:W-:Y:S01]  /*5060*/  LOP3.LUT R169, R8, R0, RZ, 0xc0, !PT ;  /* 0x0000000008a97212 */ /* 0x000fe200078ec0ff */
[----:B------:R-:W-:Y:S02]  /*5070*/  FADD.FTZ R0, R223, R222 ;  /* 0x000000dedf007221 */ /* 0x000fe40000010000 */
[----:B------:R-:W-:Y:S02]  /*5080*/  FADD.FTZ R3, R231, R3 ;  /* 0x00000003e7037221 */ /* 0x000fe40000010000 */
[----:B------:R-:W-:Y:S02]  /*5090*/  FADD.FTZ R0, R228, R0 ;  /* 0x00000000e4007221 */ /* 0x000fe40000010000 */
[----:B------:R-:W-:Y:S01]  /*50a0*/  HMMA.16816.F32.BF16 R40, R16, R88, RZ ;  /* 0x000000581028723c */ /* 0x000fe200000418ff */
[----:B------:R-:W-:-:S07]  /*50b0*/  FADD.FTZ R3, R229, R3 ;  /* 0x00000003e5037221 */ /* 0x000fce0000010000 */
[C---:B------:R-:W-:Y:S08]  /*50c0*/  HMMA.16816.F32.BF16 R56, R16.reuse, R92, RZ ;  /* 0x0000005c1038723c */ /* 0x040ff000000418ff */
        /* <DEDUP_REMOVED lines=13> */
[C---:B------:R-:W-:Y:S07]  /*51a0*/  HMMA.16816.F32.BF16 R44, R168.reuse, R62, R4 ;  /* 0x0000003ea82c723c */ /* 0x040fee0000041804 */
        /* <DEDUP_REMOVED lines=11> */
[C---:B------:R-:W-:Y:S01]  /*5260*/  HMMA.16816.F32.BF16 R60, R168.reuse, R78, R20 ;  /* 0x0000004ea83c723c */ /* 0x040fe20000041814 */
[----:B------:R-:W-:Y:S02]  /*5270*/  FADD.FTZ R3, R35, R6 ;  /* 0x0000000623037221 */ /* 0x000fe40000010000 */
[----:B------:R-:W-:Y:S02]  /*5280*/  FADD.FTZ R0, R29, R0 ;  /* 0x000000001d007221 */ /* 0x000fe40000010000 */
[----:B------:R-:W-:Y:S02]  /*5290*/  FADD.FTZ R5, R225, R5 ;  /* 0x00000005e1057221 */ /* 0x000fe40000010000 */
        /* <DEDUP_REMOVED lines=13> */
[----:B------:R-:W-:-:S05]  /*5370*/  FADD.FTZ R250, R250, R0 ;  /* 0x00000000fafa7221 */ /* 0x000fca0000010000 */
[C---:B------:R-:W-:Y:S08]  /*5380*/  HMMA.16816.F32.BF16 R112, R168.reuse, R184, R112 ;  /* 0x000000b8a870723c */ /* 0x040ff00000041870 */
[C---:B------:R-:W-:Y:S08]  /*5390*/  HMMA.16816.F32.BF16 R124, R168.reuse, R188, R124 ;  /* 0x000000bca87c723c */ /* 0x040ff0000004187c */
[C---:B------:R-:W-:Y:S08]  /*53a0*/  HMMA.16816.F32.BF16 R76, R168.reuse, R174, R24 ;  /* 0x000000aea84c723c */ /* 0x040ff00000041818 */
[C---:B------:R-:W-:Y:S08]  /*53b0*/  HMMA.16816.F32.BF16 R92, R168.reuse, R178, R92 ;  /* 0x000000b2a85c723c */ /* 0x040ff0000004185c */
[C---:B------:R-:W-:Y:S08]  /*53c0*/  HMMA.16816.F32.BF16 R104, R168.reuse, R182, R104 ;  /* 0x000000b6a868723c */ /* 0x040ff00000041868 */
[C---:B------:R-:W-:Y:S08]  /*53d0*/  HMMA.16816.F32.BF16 R116, R168.reuse, R186, R116 ;  /* 0x000000baa874723c */ /* 0x040ff00000041874 */
[----:B------:R-:W-:Y:S01]  /*53e0*/  HMMA.16816.F32.BF16 R168, R168, R190, R16 ;  /* 0x000000bea8a8723c */ /* 0x000fe20000041810 */
[----:B------:R-:W-:Y:S11]  /*53f0*/  @!P0 BRA `(.L_x_800) ;  /* 0x0000dbb000008947 */ /* 0x000ff60003800000 */
[----:B------:R-:W2:Y:S01]  /*5400*/  LDL.64 R192, [R1] ;  /* 0x0000000001c07983 */ /* 0x000ea20000100a00 */
[----:B------:R-:W-:-:S04]  /*5410*/  DEPBAR.LE SB0, 0x0 ;  /* 0x000080000000791a */ /* 0x000fc80000000000 */
[----:B------:R-:W3:Y:S01]  /*5420*/  LDL.64 R196, [R1+0x30] ;  /* 0x0000300001c47983 */ /* 0x000ee20000100a00 */
[----:B------:R-:W-:-:S03]  /*5430*/  UIADD3 UR29, UR28, -0x2, URZ ;  /* 0xfffffffe1c1d7890 */ /* 0x000fc6000fffe03f */
[----:B------:R-:W-:Y:S01]  /*5440*/  BAR.SYNC.DEFER_BLOCKING 0x0 ;  /* 0x0000000000007b1d */ /* 0x000fe20000010000 */
[----:B------:R-:W-:Y:S01]  /*5450*/  ISETP.GE.AND P2, PT, R251, c[0x0][0x220], PT ;  /* 0x00008800fb007a0c */ /* 0x000fe20003f46270 */
[----:B------:R-:W-:Y:S01]  /*5460*/  USHF.R.S32.HI UR5, URZ, 0x1f, UR29 ;  /* 0x0000001f3f057899 */ /* 0x000fe2000801141d */
[----:B------:R-:W-:Y:S01]  /*5470*/  IMAD.U32 R4, RZ, RZ, UR29 ;  /* 0x0000001dff047e24 */ /* 0x000fe2000f8e00ff */
[----:B------:R-:W-:Y:S02]  /*5480*/  UIMAD UR4, UR19, UR29, URZ ;  /* 0x0000001d130472a4 */ /* 0x000fe4000f8e023f */
[----:B------:R-:W-:Y:S02]  /*5490*/  UISETP.GE.AND UP0, UPT, UR28, 0x3, UPT ;  /* 0x000000031c00788c */ /* 0x000fe4000bf06270 */
[----:B------:R-:W-:Y:S01]  /*54a0*/  UIMAD UR4, UR5, UR20, UR4 ;  /* 0x00000014050472a4 */ /* 0x000fe2000f8e0204 */
[----:B--2---:R-:W-:Y:S01]  /*54b0*/  ISETP.GE.AND P3, PT, R192, c[0x0][0x220], PT ;  /* 0x00008800c0007a0c */ /* 0x004fe20003f66270 */
[----:B---3--:R-:W-:-:S05]  /*54c0*/  IMAD.WIDE.U32 R4, R4, UR20, R196 ;  /* 0x0000001404047c25 */ /* 0x008fca000f8e00c4 */
[----:B------:R-:W-:Y:S02]  /*54d0*/  IADD3 R3, R5, UR4, RZ ;  /* 0x0000000405037c10 */ /* 0x000fe4000fffe0ff */
[----:B------:R-:W-:-:S05]  /*54e0*/  IADD3 R0, P0, R4, UR24, RZ ;  /* 0x0000001804007c10 */ /* 0x000fca000ff1e0ff */
[----:B------:R-:W-:Y:S01]  /*54f0*/  @P3 STS.128 [R219+0xa000], RZ ;  /* 0x00a000ffdb003388 */ /* 0x000fe20000000c00 */
[C---:B------:R-:W-:Y:S02]  /*5500*/  @!P3 LEA R18, P5, R4.reuse, c[0x0][0x170], 0x1 ;  /* 0x00005c000412ba11 */ /* 0x040fe400078a08ff */
[----:B------:R-:W-:Y:S02]  /*5510*/  @!P2 LEA R14, P1, R4, c[0x0][0x170], 0x1 ;  /* 0x00005c00040eaa11 */ /* 0x000fe400078208ff */
[----:B------:R-:W-:Y:S02]  /*5520*/  IADD3.X R5, R3, UR23, RZ, P0, !PT ;  /* 0x0000001703057c10 */ /* 0x000fe400087fe4ff */
[----:B------:R-:W-:Y:S02]  /*5530*/  @!P3 LEA R16, P4, R0, c[0x0][0x170], 0x1 ;  /* 0x00005c000010ba11 */ /* 0x000fe400078808ff */
[----:B------:R-:W-:Y:S02]  /*5540*/  @!P3 LEA.HI.X R19, R4, c[0x0][0x174], R3, 0x1, P5 ;  /* 0x00005d000413ba11 */ /* 0x000fe400028f0c03 */
[----:B------:R-:W-:-:S02]  /*5550*/  @!P2 LEA R6, P0, R0, c[0x0][0x170], 0x1 ;  /* 0x00005c000006aa11 */ /* 0x000fc400078008ff */
[----:B------:R-:W-:Y:S01]  /*5560*/  @!P2 LEA.HI.X R15, R4, c[0x0][0x174], R3, 0x1, P1 ;  /* 0x00005d00040faa11 */ /* 0x000fe200008f0c03 */
[----:B------:R-:W-:Y:S01]  /*5570*/  @!PT LDS RZ, [RZ] ;  /* 0x00000000fffff984 */ /* 0x000fe20000000800 */
[----:B------:R-:W-:Y:S01]  /*5580*/  @!PT LDS RZ, [RZ] ;  /* 0x00000000fffff984 */ /* 0x000fe20000000800 */
[----:B------:R-:W-:Y:S01]  /*5590*/  @!PT LDS RZ, [RZ] ;  /* 0x00000000fffff984 */ /* 0x000fe20000000800 */
[----:B------:R1:W-:Y:S01]  /*55a0*/  @!P3 LDGSTS.E.BYPASS.LTC128B.128 [R219+0xa000], [R18.64] ;  /* 0x0a00000012dbbfae */ /* 0x0003e2000b901d5a */
[C-C-:B------:R-:W-:Y:S02]  /*55b0*/  @!P3 LEA.HI.X R17, R0.reuse, c[0x0][0x174], R5.reuse, 0x1, P4 ;  /* 0x00005d000011ba11 */ /* 0x140fe400020f0c05 */
[----:B------:R-:W-:Y:S01]  /*55c0*/  @!P2 LEA.HI.X R7, R0, c[0x0][0x174], R5, 0x1, P0 ;  /* 0x00005d000007aa11 */ /* 0x000fe200000f0c05 */
[----:B------:R-:W-:Y:S01]  /*55d0*/  @P2 STS.128 [R219+0xb000], RZ ;  /* 0x00b000ffdb002388 */ /* 0x000fe20000000c00 */
[----:B------:R-:W-:-:S03]  /*55e0*/  IMAD.U32 R0, RZ, RZ, UR29 ;  /* 0x0000001dff007e24 */ /* 0x000fc6000f8e00ff */
[----:B------:R-:W-:Y:S01]  /*55f0*/  @!PT LDS RZ, [RZ] ;  /* 0x00000000fffff984 */ /* 0x000fe20000000800 */
[----:B------:R-:W-:Y:S01]  /*5600*/  @!PT LDS RZ, [RZ] ;  /* 0x00000000fffff984 */ /* 0x000fe20000000800 */
[----:B------:R-:W-:Y:S01]  /*5610*/  @!PT LDS RZ, [RZ] ;  /* 0x00000000fffff984 */ /* 0x000fe20000000800 */
[----:B------:R2:W-:Y:S01]  /*5620*/  @!P2 LDGSTS.E.BYPASS.LTC128B.128 [R219+0xb000], [R14.64+0x80] ;  /* 0x0b0000800edbafae */ /* 0x0005e2000b901d5a */
[----:B------:R-:W-:-:S03]  /*5630*/  IMAD R0, R0, 0x20, R252 ;  /* 0x0000002000007824 */ /* 0x000fc600078e02fc */
[----:B------:R-:W-:Y:S02]  /*5640*/  @P3 STS.128 [R219+0xa800], RZ ;  /* 0x00a800ffdb003388 */ /* 0x000fe40000000c00 */
[----:B------:R-:W-:Y:S02]  /*5650*/  IADD3 R3, R0, 0x9, RZ ;  /* 0x0000000900037810 */ /* 0x000fe40007ffe0ff */
[----:B------:R-:W-:Y:S01]  /*5660*/  @!PT LDS RZ, [RZ] ;  /* 0x00000000fffff984 */ /* 0x000fe20000000800 */
[----:B------:R-:W-:Y:S01]  /*5670*/  @!PT LDS RZ, [RZ] ;  /* 0x00000000fffff984 */ /* 0x000fe20000000800 */
[----:B------:R-:W-:Y:S01]  /*5680*/  @!PT LDS RZ, [RZ] ;  /* 0x00000000fffff984 */ /* 0x000fe20000000800 */
[----:B------:R1:W-:Y:S02]  /*5690*/  @!P3 LDGSTS.E.BYPASS.LTC128B.128 [R219+0xa800], [R16.64] ;  /* 0x0a80000010dbbfae */ /* 0x0003e4000b901d5a */
[----:B------:R-:W-:Y:S02]  /*56a0*/  ISETP.GE.AND P1, PT, R3, R9, PT ;  /* 0x000000090300720c */ /* 0x000fe40003f26270 */
[----:B------:R-:W-:Y:S04]  /*56b0*/  @P2 STS.128 [R219+0xb800], RZ ;  /* 0x00b800ffdb002388 */ /* 0x000fe80000000c00 */
[----:B------:R-:W-:Y:S01]  /*56c0*/  @!PT LDS RZ, [RZ] ;  /* 0x00000000fffff984 */ /* 0x000fe20000000800 */
[----:B------:R-:W-:Y:S01]  /*56d0*/  @!PT LDS RZ, [RZ] ;  /* 0x00000000fffff984 */ /* 0x000fe20000000800 */
[----:B------:R-:W-:Y:S01]  /*56e0*/  @!PT LDS RZ, [RZ] ;  /* 0x00000000fffff984 */ /* 0x000fe20000000800 */
[----:B------:R3:W-:Y:S04]  /*56f0*/  @!P2 LDGSTS.E.BYPASS.LTC128B.128 [R219+0xb800], [R6.64+0x80] ;  /* 0x0b80008006dbafae */ /* 0x0007e8000b901d5a */
[----:B------:R-:W-:Y:S04]  /*5700*/  LDSM.16.M88.4 R28, [R204+0x8000] ;  /* 0x00800000cc1c783b */ /* 0x000fe80000000200 */
[----:B------:R-:W-:Y:S04]  /*5710*/  LDSM.16.M88.4 R24, [R204+0x8800] ;  /* 0x00880000cc18783b */ /* 0x000fe80000000200 */
[----:B------:R-:W4:Y:S04]  /*5720*/  LDSM.16.M88.4 R20, [R206] ;  /* 0x00000000ce14783b */ /* 0x000f280000000200 */
[----:B------:R-:W-:Y:S04]  /*5730*/  LDSM.16.M88.4 R172, [R215] ;  /* 0x00000000d7ac783b */ /* 0x000fe80000000200 */
[----:B-1----:R-:W1:Y:S04]  /*5740*/  LDSM.16.M88.4 R16, [R206+0x2000] ;  /* 0x00200000ce10783b */ /* 0x002e680000000200 */
[----:B------:R-:W-:Y:S04]  /*5750*/  LDSM.16.M88.4 R32, [R218] ;  /* 0x00000000da20783b */ /* 0x000fe80000000200 */
[----:B---3--:R-:W3:Y:S04]  /*5760*/  LDSM.16.M88.4 R4, [R208+0x2000] ;  /* 0x00200000d004783b */ /* 0x008ee80000000200 */
[----:B------:R-:W0:Y:S01]  /*5770*/  LDGDEPBAR ;  /* 0x00000000000079af */ /* 0x000e220000000000 */
[-C--:B----4-:R-:W-:Y:S08]  /*5780*/  HMMA.16816.F32.BF16 R224, R20, R28.reuse, RZ ;  /* 0x0000001c14e0723c */ /* 0x090ff000000418ff */
[C---:B-1----:R-:W-:Y:S08]  /*5790*/  HMMA.16816.F32.BF16 R188, R16.reuse, R28, RZ ;  /* 0x0000001c10bc723c */ /* 0x042ff000000418ff */
[C---:B------:R-:W-:Y:S08]  /*57a0*/  HMMA.16816.F32.BF16 R180, R16.reuse, R24, RZ ;  /* 0x0000001810b4723c */ /* 0x040ff000000418ff */
[C---:B------:R-:W-:Y:S08]  /*57b0*/  HMMA.16816.F32.BF16 R184, R16.reuse, R30, RZ ;  /* 0x0000001e10b8723c */ /* 0x040ff000000418ff */
[----:B------:R-:W-:Y:S01]  /*57c0*/  HMMA.16816.F32.BF16 R176, R16, R26, RZ ;  /* 0x0000001a10b0723c */ /* 0x000fe200000418ff */
[----:B------:R-:W1:Y:S07]  /*57d0*/  LDSM.16.M88.4 R16, [R208] ;  /* 0x00000000d010783b */ /* 0x000e6e0000000200 */
[C---:B------:R-:W-:Y:S08]  /*57e0*/  HMMA.16816.F32.BF16 R220, R20.reuse, R30, RZ ;  /* 0x0000001e14dc723c */ /* 0x040ff000000418ff */
[C---:B------:R-:W-:Y:S08]  /*57f0*/  HMMA.16816.F32.BF16 R196, R20.reuse, R24, RZ ;  /* 0x0000001814c4723c */ /* 0x040ff000000418ff */
[----:B------:R-:W-:Y:S01]  /*5800*/  HMMA.16816.F32.BF16 R192, R20, R26, RZ ;  /* 0x0000001a14c0723c */ /* 0x000fe200000418ff */
[----:B------:R-:W-:Y:S04]  /*5810*/  LDSM.16.M88.4 R24, [R213+0x8000] ;  /* 0x00800000d518783b */ /* 0x000fe80000000200 */
[----:B------:R-:W-:Y:S03]  /*5820*/  LDSM.16.M88.4 R20, [R213+0x8800] ;  /* 0x00880000d514783b */ /* 0x000fe60000000200 */
[C---:B---3--:R-:W-:Y:S08]  /*5830*/  HMMA.16816.F32.BF16 R200, R4.reuse, R172, R188 ;  /* 0x000000ac04c8723c */ /* 0x048ff000000418bc */
[C---:B------:R-:W-:Y:S08]  /*5840*/  HMMA.16816.F32.BF16 R188, R4.reuse, R32, R180 ;  /* 0x0000002004bc723c */ /* 0x040ff000000418b4 */
[C---:B------:R-:W-:Y:S08]  /*5850*/  HMMA.16816.F32.BF16 R184, R4.reuse, R174, R184 ;  /* 0x000000ae04b8723c */ /* 0x040ff000000418b8 */
[----:B------:R-:W-:Y:S01]  /*5860*/  HMMA.16816.F32.BF16 R28, R4, R34, R176 ;  /* 0x00000022041c723c */ /* 0x000fe200000418b0 */
[----:B------:R-:W3:Y:S07]  /*5870*/  LDSM.16.M88.4 R4, [R214+0x2000] ;  /* 0x00200000d604783b */ /* 0x000eee0000000200 */
[C---:B-1----:R-:W-:Y:S08]  /*5880*/  HMMA.16816.F32.BF16 R224, R16.reuse, R172, R224 ;  /* 0x000000ac10e0723c */ /* 0x042ff000000418e0 */
[C---:B------:R-:W-:Y:S08]  /*5890*/  HMMA.16816.F32.BF16 R228, R16.reuse, R32, R196 ;  /* 0x0000002010e4723c */ /* 0x040ff000000418c4 */
[C---:B------:R-:W-:Y:S08]  /*58a0*/  HMMA.16816.F32.BF16 R176, R16.reuse, R174, R220 ;  /* 0x000000ae10b0723c */ /* 0x040ff000000418dc */
[----:B------:R-:W-:Y:S01]  /*58b0*/  HMMA.16816.F32.BF16 R180, R16, R34, R192 ;  /* 0x0000002210b4723c */ /* 0x000fe200000418c0 */
[----:B------:R-:W1:Y:S04]  /*58c0*/  LDSM.16.M88.4 R16, [R214] ;  /* 0x00000000d610783b */ /* 0x000e680000000200 */
[----:B------:R-:W-:Y:S03]  /*58d0*/  LDSM.16.M88.4 R32, [R211] ;  /* 0x00000000d320783b */ /* 0x000fe60000000200 */
[C---:B---3--:R-:W-:Y:S08]  /*58e0*/  HMMA.16816.F32.BF16 R192, R4.reuse, R24, R200 ;  /* 0x0000001804c0723c */ /* 0x048ff000000418c8 */
[C---:B------:R-:W-:Y:S08]  /*58f0*/  HMMA.16816.F32.BF16 R196, R4.reuse, R20, R188 ;  /* 0x0000001404c4723c */ /* 0x040ff000000418bc */
[C---:B------:R-:W-:Y:S08]  /*5900*/  HMMA.16816.F32.BF16 R184, R4.reuse, R26, R184 ;  /* 0x0000001a04b8723c */ /* 0x040ff000000418b8 */
[----:B------:R-:W-:Y:S01]  /*5910*/  HMMA.16816.F32.BF16 R172, R4, R22, R28 ;  /* 0x0000001604ac723c */ /* 0x000fe2000004181c */
[----:B------:R-:W3:Y:S04]  /*5920*/  LDSM.16.M88.4 R4, [R212+0x2000] ;  /* 0x00200000d404783b */ /* 0x000ee80000000200 */
[----:B------:R-:W4:Y:S03]  /*5930*/  LDSM.16.M88.4 R28, [R211+0x800] ;  /* 0x00080000d31c783b */ /* 0x000f260000000200 */
[C---:B-1----:R-:W-:Y:S08]  /*5940*/  HMMA.16816.F32.BF16 R200, R16.reuse, R26, R176 ;  /* 0x0000001a10c8723c */ /* 0x042ff000000418b0 */
[C---:B------:R-:W-:Y:S01]  /*5950*/  HMMA.16816.F32.BF16 R220, R16.reuse, R24, R224 ;  /* 0x0000001810dc723c */ /* 0x040fe200000418e0 */
[----:B------:R-:W-:Y:S07]  /*5960*/  LDSM.16.M88.4 R24, [R204+0x9000] ;  /* 0x00900000cc18783b */ /* 0x000fee0000000200 */
[C---:B------:R-:W-:Y:S08]  /*5970*/  HMMA.16816.F32.BF16 R176, R16.reuse, R20, R228 ;  /* 0x0000001410b0723c */ /* 0x040ff000000418e4 */
[----:B------:R-:W-:Y:S01]  /*5980*/  HMMA.16816.F32.BF16 R180, R16, R22, R180 ;  /* 0x0000001610b4723c */ /* 0x000fe200000418b4 */
[----:B------:R-:W1:Y:S04]  /*5990*/  LDSM.16.M88.4 R16, [R212] ;  /* 0x00000000d410783b */ /* 0x000e680000000200 */
[----:B------:R-:W-:Y:S03]  /*59a0*/  LDSM.16.M88.4 R20, [R204+0x9800] ;  /* 0x00980000cc14783b */ /* 0x000fe60000000200 */
[C---:B---3--:R-:W-:Y:S08]  /*59b0*/  HMMA.16816.F32.BF16 R188, R4.reuse, R34, R184 ;  /* 0x0000002204bc723c */ /* 0x048ff000000418b8 */
[C---:B------:R-:W-:Y:S08]  /*59c0*/  HMMA.16816.F32.BF16 R192, R4.reuse, R32, R192 ;  /* 0x0000002004c0723c */ /* 0x040ff000000418c0 */
[C---:B----4-:R-:W-:Y:S08]  /*59d0*/  HMMA.16816.F32.BF16 R184, R4.reuse, R28, R196 ;  /* 0x0000001c04b8723c */ /* 0x050ff000000418c4 */
[----:B------:R-:W-:Y:S01]  /*59e0*/  HMMA.16816.F32.BF16 R172, R4, R30, R172 ;  /* 0x0000001e04ac723c */ /* 0x000fe200000418ac */
[----:B------:R-:W3:Y:S07]  /*59f0*/  LDSM.16.M88.4 R4, [R206+0x6000] ;  /* 0x00600000ce04783b */ /* 0x000eee0000000200 */
[C---:B-1----:R-:W-:Y:S08]  /*5a00*/  HMMA.16816.F32.BF16 R220, R16.reuse, R32, R220 ;  /* 0x0000002010dc723c */ /* 0x042ff000000418dc */
[C---:B------:R-:W-:Y:S08]  /*5a10*/  HMMA.16816.F32.BF16 R200, R16.reuse, R34, R200 ;  /* 0x0000002210c8723c */ /* 0x040ff000000418c8 */
[C---:B------:R-:W-:Y:S01]  /*5a20*/  HMMA.16816.F32.BF16 R196, R16.reuse, R28, R176 ;  /* 0x0000001c10c4723c */ /* 0x040fe200000418b0 */
[----:B------:R-:W-:Y:S07]  /*5a30*/  LDSM.16.M88.4 R176, [R217] ;  /* 0x00000000d9b0783b */ /* 0x000fee0000000200 */
[----:B------:R-:W-:Y:S01]  /*5a40*/  HMMA.16816.F32.BF16 R180, R16, R30, R180 ;  /* 0x0000001e10b4723c */ /* 0x000fe200000418b4 */
[----:B------:R-:W1:Y:S04]  /*5a50*/  LDSM.16.M88.4 R16, [R206+0x4000] ;  /* 0x00400000ce10783b */ /* 0x000e680000000200 */
[----:B------:R-:W-:Y:S03]  /*5a60*/  LDSM.16.M88.4 R28, [R216] ;  /* 0x00000000d81c783b */ /* 0x000fe60000000200 */
[C---:B---3--:R-:W-:Y:S08]  /*5a70*/  HMMA.16816.F32.BF16 R192, R4.reuse, R24, R192 ;  /* 0x0000001804c0723c */ /* 0x048ff000000418c0 */
[C---:B------:R-:W-:Y:S08]  /*5a80*/  HMMA.16816.F32.BF16 R188, R4.reuse, R26, R188 ;  /* 0x0000001a04bc723c */ /* 0x040ff000000418bc */
[C---:B------:R-:W-:Y:S08]  /*5a90*/  HMMA.16816.F32.BF16 R184, R4.reuse, R20, R184 ;  /* 0x0000001404b8723c */ /* 0x040ff000000418b8 */
[----:B------:R-:W-:Y:S01]  /*5aa0*/  HMMA.16816.F32.BF16 R32, R4, R22, R172 ;  /* 0x000000160420723c */ /* 0x000fe200000418ac */
[----:B------:R-:W3:Y:S04]  /*5ab0*/  LDSM.16.M88.4 R4, [R208+0x6000] ;  /* 0x00600000d004783b */ /* 0x000ee80000000200 */
[----:B------:R-:W-:Y:S03]  /*5ac0*/  LDSM.16.M88.4 R172, [R213+0x9800] ;  /* 0x00980000d5ac783b */ /* 0x000fe60000000200 */
[C---:B-1----:R-:W-:Y:S08]  /*5ad0*/  HMMA.16816.F32.BF16 R228, R16.reuse, R24, R220 ;  /* 0x0000001810e4723c */ /* 0x042ff000000418dc */
[C---:B------:R-:W-:Y:S01]  /*5ae0*/  HMMA.16816.F32.BF16 R224, R16.reuse, R26, R200 ;  /* 0x0000001a10e0723c */ /* 0x040fe200000418c8 */
[----:B------:R-:W-:Y:S07]  /*5af0*/  LDSM.16.M88.4 R24, [R214+0x4000] ;  /* 0x00400000d618783b */ /* 0x000fee0000000200 */
[C---:B------:R-:W-:Y:S08]  /*5b00*/  HMMA.16816.F32.BF16 R220, R16.reuse, R20, R196 ;  /* 0x0000001410dc723c */ /* 0x040ff000000418c4 */
[----:B------:R-:W-:Y:S01]  /*5b10*/  HMMA.16816.F32.BF16 R200, R16, R22, R180 ;  /* 0x0000001610c8723c */ /* 0x000fe200000418b4 */
[----:B------:R-:W1:Y:S07]  /*5b20*/  LDSM.16.M88.4 R16, [R208+0x4000] ;  /* 0x00400000d010783b */ /* 0x000e6e0000000200 */
[C---:B---3--:R-:W-:Y:S08]  /*5b30*/  HMMA.16816.F32.BF16 R196, R4.reuse, R176, R192 ;  /* 0x000000b004c4723c */ /* 0x048ff000000418c0 */
[C---:B------:R-:W-:Y:S08]  /*5b40*/  HMMA.16816.F32.BF16 R188, R4.reuse, R178, R188 ;  /* 0x000000b204bc723c */ /* 0x040ff000000418bc */
[C---:B------:R-:W-:Y:S08]  /*5b50*/  HMMA.16816.F32.BF16 R184, R4.reuse, R28, R184 ;  /* 0x0000001c04b8723c */ /* 0x040ff000000418b8 */
[----:B------:R-:W-:Y:S01]  /*5b60*/  HMMA.16816.F32.BF16 R180, R4, R30, R32 ;  /* 0x0000001e04b4723c */ /* 0x000fe20000041820 */
[----:B------:R-:W3:Y:S04]  /*5b70*/  LDSM.16.M88.4 R4, [R214+0x6000] ;  /* 0x00600000d604783b */ /* 0x000ee80000000200 */
[----:B------:R-:W4:Y:S03]  /*5b80*/  LDSM.16.M88.4 R32, [R213+0x9000] ;  /* 0x00900000d520783b */ /* 0x000f260000000200 */
[C---:B-1----:R-:W-:Y:S08]  /*5b90*/  HMMA.16816.F32.BF16 R20, R16.reuse, R176, R228 ;  /* 0x000000b01014723c */ /* 0x042ff000000418e4 */
[C---:B------:R-:W-:Y:S08]  /*5ba0*/  HMMA.16816.F32.BF16 R176, R16.reuse, R178, R224 ;  /* 0x000000b210b0723c */ /* 0x040ff000000418e0 */
[C---:B------:R-:W-:Y:S08]  /*5bb0*/  HMMA.16816.F32.BF16 R220, R16.reuse, R28, R220 ;  /* 0x0000001c10dc723c */ /* 0x040ff000000418dc */
[----:B------:R-:W-:Y:S01]  /*5bc0*/  HMMA.16816.F32.BF16 R192, R16, R30, R200 ;  /* 0x0000001e10c0723c */ /* 0x000fe200000418c8 */
[----:B------:R-:W-:Y:S04]  /*5bd0*/  LDSM.16.M88.4 R28, [R211+0x1000] ;  /* 0x00100000d31c783b */ /* 0x000fe80000000200 */
[----:B------:R-:W1:Y:S03]  /*5be0*/  LDSM.16.M88.4 R16, [R212+0x6000] ;  /* 0x00600000d410783b */ /* 0x000e660000000200 */
[C---:B---3--:R-:W-:Y:S08]  /*5bf0*/  HMMA.16816.F32.BF16 R200, R4.reuse, R174, R180 ;  /* 0x000000ae04c8723c */ /* 0x048ff000000418b4 */
[C---:B----4-:R-:W-:Y:S08]  /*5c00*/  HMMA.16816.F32.BF16 R224, R4.reuse, R32, R196 ;  /* 0x0000002004e0723c */ /* 0x050ff000000418c4 */
[----:B------:R-:W-:Y:S08]  /*5c10*/  HMMA.16816.F32.BF16 R196, R4, R172, R184 ;  /* 0x000000ac04c4723c */ /* 0x000ff000000418b8 */
[----:B------:R-:W-:Y:S01]  /*5c20*/  HMMA.16816.F32.BF16 R184, R24, R32, R20 ;  /* 0x0000002018b8723c */ /* 0x000fe20000041814 */
[----:B------:R-:W3:Y:S07]  /*5c30*/  LDSM.16.M88.4 R20, [R212+0x4000] ;  /* 0x00400000d414783b */ /* 0x000eee0000000200 */
[-C--:B------:R-:W-:Y:S08]  /*5c40*/  HMMA.16816.F32.BF16 R188, R4, R34.reuse, R188 ;  /* 0x0000002204bc723c */ /* 0x080ff000000418bc */
[----:B------:R-:W-:Y:S01]  /*5c50*/  HMMA.16816.F32.BF16 R4, R24, R34, R176 ;  /* 0x000000221804723c */ /* 0x000fe200000418b0 */
[----:B------:R-:W4:Y:S01]  /*5c60*/  LDSM.16.M88.4 R32, [R211+0x1800] ;  /* 0x00180000d320783b */ /* 0x000f220000000200 */
[----:B------:R-:W-:-:S06]  /*5c70*/  DEPBAR.LE SB0, 0x0 ;  /* 0x000080000000791a */ /* 0x000fcc0000000000 */
[C---:B------:R-:W-:Y:S08]  /*5c80*/  HMMA.16816.F32.BF16 R180, R24.reuse, R172, R220 ;  /* 0x000000ac18b4723c */ /* 0x040ff000000418dc */
[----:B------:R-:W-:Y:S08]  /*5c90*/  HMMA.16816.F32.BF16 R192, R24, R174, R192 ;  /* 0x000000ae18c0723c */ /* 0x000ff000000418c0 */
[-C--:B-1----:R-:W-:Y:S08]  /*5ca0*/  HMMA.16816.F32.BF16 R172, R16, R30.reuse, R188 ;  /* 0x0000001e10ac723c */ /* 0x082ff000000418bc */
[C---:B---3--:R-:W-:Y:S07]  /*5cb0*/  HMMA.16816.F32.BF16 R24, R20.reuse, R30, R4 ;  /* 0x0000001e1418723c */ /* 0x048fee0000041804 */
[----:B------:R-:W-:Y:S01]  /*5cc0*/  IADD3 R4, R0, 0x8, RZ ;  /* 0x0000000800047810 */ /* 0x000fe20007ffe0ff */
[----:B------:R-:W-:Y:S03]  /*5cd0*/  HMMA.16816.F32.BF16 R184, R20, R28, R184 ;  /* 0x0000001c14b8723c */ /* 0x000fe600000418b8 */
[----:B------:R-:W-:-:S02]  /*5ce0*/  ISETP.GE.AND P6, PT, R4, R9, PT ;  /* 0x000000090400720c */ /* 0x000fc40003fc6270 */
[C---:B------:R-:W-:Y:S02]  /*5cf0*/  ISETP.GE.AND P0, PT, R4.reuse, R10, PT ;  /* 0x0000000a0400720c */ /* 0x040fe40003f06270 */
[C---:B------:R-:W-:Y:S01]  /*5d00*/  ISETP.GE.AND P5, PT, R4.reuse, R11, PT ;  /* 0x0000000b0400720c */ /* 0x040fe20003fa6270 */
[-C--:B----4-:R-:W-:Y:S01]  /*5d10*/  HMMA.16816.F32.BF16 R180, R20, R32.reuse, R180 ;  /* 0x0000002014b4723c */ /* 0x090fe200000418b4 */
[----:B------:R-:W-:Y:S02]  /*5d20*/  ISETP.GE.AND P4, PT, R4, R12, PT ;  /* 0x0000000c0400720c */ /* 0x000fe40003f86270 */
[----:B------:R-:W-:Y:S02]  /*5d30*/  FSEL R138, R172, -INF , !P5 ;  /* 0xff800000ac8a7808 */ /* 0x000fe40006800000 */
[----:B------:R-:W-:Y:S02]  /*5d40*/  FSEL R174, R174, -INF , !P4 ;  /* 0xff800000aeae7808 */ /* 0x000fe40006000000 */
[----:B------:R-:W-:Y:S01]  /*5d50*/  IADD3 R4, R0, 0x10, RZ ;  /* 0x0000001000047810 */ /* 0x000fe20007ffe0ff */
[----:B------:R-:W-:Y:S01]  /*5d60*/  HMMA.16816.F32.BF16 R176, R16, R32, R196 ;  /* 0x0000002010b0723c */ /* 0x000fe200000418c4 */
[----:B------:R-:W-:-:S02]  /*5d70*/  FSEL R132, R24, -INF , !P6 ;  /* 0xff80000018847808 */ /* 0x000fc40007000000 */
[----:B------:R-:W-:Y:S02]  /*5d80*/  FSEL R137, R26, -INF , !P0 ;  /* 0xff8000001a897808 */ /* 0x000fe40004000000 */
[----:B------:R-:W-:Y:S01]  /*5d90*/  FSEL R133, R25, -INF , !P1 ;  /* 0xff80000019857808 */ /* 0x000fe20004800000 */
[----:B------:R-:W-:Y:S01]  /*5da0*/  BAR.SYNC.DEFER_BLOCKING 0x0 ;  /* 0x0000000000007b1d */ /* 0x000fe20000010000 */
[C---:B------:R-:W-:Y:S01]  /*5db0*/  ISETP.GE.AND P6, PT, R3.reuse, R10, PT ;  /* 0x0000000a0300720c */ /* 0x040fe20003fc6270 */
[----:B------:R-:W-:Y:S01]  /*5dc0*/  HMMA.16816.F32.BF16 R28, R16, R28, R224 ;  /* 0x0000001c101c723c */ /* 0x000fe200000418e0 */
[C---:B------:R-:W-:Y:S02]  /*5dd0*/  ISETP.GE.AND P0, PT, R3.reuse, R11, PT ;  /* 0x0000000b0300720c */ /* 0x040fe40003f06270 */
[----:B------:R-:W-:Y:S02]  /*5de0*/  ISETP.GE.AND P1, PT, R3, R12, PT ;  /* 0x0000000c0300720c */ /* 0x000fe40003f26270 */
[----:B------:R-:W-:-:S02]  /*5df0*/  IADD3 R3, R0, 0x1, RZ ;  /* 0x0000000100037810 */ /* 0x000fc40007ffe0ff */
[----:B------:R-:W-:Y:S01]  /*5e00*/  FSEL R32, R27, -INF , !P6 ;  /* 0xff8000001b207808 */ /* 0x000fe20007000000 */
[-C--:B------:R-:W-:Y:S01]  /*5e10*/  HMMA.16816.F32.BF16 R16, R16, R34.reuse, R200 ;  /* 0x000000221010723c */ /* 0x080fe200000418c8 */
[----:B------:R-:W-:Y:S02]  /*5e20*/  FSEL R33, R173, -INF , !P0 ;  /* 0xff800000ad217808 */ /* 0x000fe40004000000 */
[C---:B------:R-:W-:Y:S02]  /*5e30*/  ISETP.GE.AND P6, PT, R3.reuse, R9, PT ;  /* 0x000000090300720c */ /* 0x040fe40003fc6270 */
[C---:B------:R-:W-:Y:S02]  /*5e40*/  ISETP.GE.AND P4, PT, R3.reuse, R10, PT ;  /* 0x0000000a0300720c */ /* 0x040fe40003f86270 */
[C---:B------:R-:W-:Y:S01]  /*5e50*/  ISETP.GE.AND P5, PT, R3.reuse, R11, PT ;  /* 0x0000000b0300720c */ /* 0x040fe20003fa6270 */
[----:B------:R-:W-:Y:S01]  /*5e60*/  HMMA.16816.F32.BF16 R20, R20, R34, R192 ;  /* 0x000000221414723c */ /* 0x000fe200000418c0 */
[----:B------:R-:W-:-:S02]  /*5e70*/  ISETP.GE.AND P0, PT, R3, R12, PT ;  /* 0x0000000c0300720c */ /* 0x000fc40003f06270 */
[----:B------:R-:W-:Y:S02]  /*5e80*/  IADD3 R3, R0, 0x11, RZ ;  /* 0x0000001100037810 */ /* 0x000fe40007ffe0ff */
[----:B------:R-:W-:Y:S02]  /*5e90*/  FSEL R139, R175, -INF , !P1 ;  /* 0xff800000af8b7808 */ /* 0x000fe40004800000 */
[----:B------:R-:W-:Y:S02]  /*5ea0*/  FSEL R27, R187, -INF , !P4 ;  /* 0xff800000bb1b7808 */ /* 0x000fe40006000000 */
[-C--:B------:R-:W-:Y:S02]  /*5eb0*/  ISETP.GE.AND P1, PT, R4, R9.reuse, PT ;  /* 0x000000090400720c */ /* 0x080fe40003f26270 */
[----:B------:R-:W-:Y:S02]  /*5ec0*/  ISETP.GE.AND P4, PT, R3, R9, PT ;  /* 0x000000090300720c */ /* 0x000fe40003f86270 */
[----:B------:R-:W-:-:S02]  /*5ed0*/  FSEL R26, R185, -INF , !P6 ;  /* 0xff800000b91a7808 */ /* 0x000fc40007000000 */
[----:B------:R-:W-:Y:S02]  /*5ee0*/  FSEL R187, R180, -INF , !P1 ;  /* 0xff800000b4bb7808 */ /* 0x000fe40004800000 */
[----:B------:R-:W-:Y:S02]  /*5ef0*/  FSEL R185, R181, -INF , !P4 ;  /* 0xff800000b5b97808 */ /* 0x000fe40006000000 */
[C---:B------:R-:W-:Y:S02]  /*5f00*/  ISETP.GE.AND P1, PT, R4.reuse, R11, PT ;  /* 0x0000000b0400720c */ /* 0x040fe40003f26270 */
[----:B------:R-:W-:Y:S02]  /*5f10*/  ISETP.GE.AND P4, PT, R4, R12, PT ;  /* 0x0000000c0400720c */ /* 0x000fe40003f86270 */
[----:B------:R-:W-:Y:S02]  /*5f20*/  FSEL R197, R176, -INF , !P1 ;  /* 0xff800000b0c57808 */ /* 0x000fe40004800000 */
[----:B------:R-:W-:-:S02]  /*5f30*/  FSEL R198, R178, -INF , !P4 ;  /* 0xff800000b2c67808 */ /* 0x000fc40006000000 */
[----:B------:R-:W-:Y:S02]  /*5f40*/  ISETP.GE.AND P6, PT, R4, R10, PT ;  /* 0x0000000a0400720c */ /* 0x000fe40003fc6270 */
[----:B------:R-:W-:Y:S02]  /*5f50*/  ISETP.GE.AND P1, PT, R0, R9, PT ;  /* 0x000000090000720c */ /* 0x000fe40003f26270 */
[----:B------:R-:W-:Y:S02]  /*5f60*/  ISETP.GE.AND P4, PT, R3, R11, PT ;  /* 0x0000000b0300720c */ /* 0x000fe40003f86270 */
[----:B------:R-:W-:Y:S02]  /*5f70*/  FSEL R196, R182, -INF , !P6 ;  /* 0xff800000b6c47808 */ /* 0x000fe40007000000 */
[----:B------:R-:W-:Y:S02]  /*5f80*/  FSEL R24, R184, -INF , !P1 ;  /* 0xff800000b8187808 */ /* 0x000fe40004800000 */
[----:B------:R-:W-:-:S02]  /*5f90*/  FSEL R192, R177, -INF , !P4 ;  /* 0xff800000b1c07808 */ /* 0x000fc40006000000 */
[C---:B------:R-:W-:Y:S02]  /*5fa0*/  ISETP.GE.AND P6, PT, R3.reuse, R10, PT ;  /* 0x0000000a0300720c */ /* 0x040fe40003fc6270 */
[----:B------:R-:W-:Y:S02]  /*5fb0*/  ISETP.GE.AND P1, PT, R3, R12, PT ;  /* 0x0000000c0300720c */ /* 0x000fe40003f26270 */
[C---:B------:R-:W-:Y:S02]  /*5fc0*/  ISETP.GE.AND P4, PT, R0.reuse, R11, PT ;  /* 0x0000000b0000720c */ /* 0x040fe40003f86270 */
[----:B------:R-:W-:Y:S02]  /*5fd0*/  IADD3 R3, R0, 0x18, RZ ;  /* 0x0000001800037810 */ /* 0x000fe40007ffe0ff */
[----:B------:R-:W-:Y:S02]  /*5fe0*/  FSEL R188, R183, -INF , !P6 ;  /* 0xff800000b7bc7808 */ /* 0x000fe40007000000 */
[----:B------:R-:W-:-:S02]  /*5ff0*/  FSEL R31, R31, -INF , !P0 ;  /* 0xff8000001f1f7808 */ /* 0x000fc40004000000 */
[----:B------:R-:W-:Y:S02]  /*6000*/  FSEL R28, R28, -INF , !P4 ;  /* 0xff8000001c1c7808 */ /* 0x000fe40006000000 */
[C---:B------:R-:W-:Y:S02]  /*6010*/  ISETP.GE.AND P6, PT, R0.reuse, R10, PT ;  /* 0x0000000a0000720c */ /* 0x040fe40003fc6270 */
[-C--:B------:R-:W-:Y:S02]  /*6020*/  ISETP.GE.AND P0, PT, R3, R12.reuse, PT ;  /* 0x0000000c0300720c */ /* 0x080fe40003f06270 */
[C---:B------:R-:W-:Y:S02]  /*6030*/  ISETP.GE.AND P4, PT, R0.reuse, R12, PT ;  /* 0x0000000c0000720c */ /* 0x040fe40003f86270 */
[----:B------:R-:W-:Y:S02]  /*6040*/  IADD3 R0, R0, 0x19, RZ ;  /* 0x0000001900007810 */ /* 0x000fe40007ffe0ff */
[----:B------:R-:W-:-:S02]  /*6050*/  FSEL R191, R18, -INF , !P0 ;  /* 0xff80000012bf7808 */ /* 0x000fc40004000000 */
[----:B------:R-:W-:Y:S02]  /*6060*/  ISETP.GE.AND P0, PT, R0, R11, PT ;  /* 0x0000000b0000720c */ /* 0x000fe40003f06270 */
[----:B------:R-:W-:Y:S02]  /*6070*/  FSEL R25, R186, -INF , !P6 ;  /* 0xff800000ba197808 */ /* 0x000fe40007000000 */
[----:B------:R-:W-:Y:S02]  /*6080*/  FSEL R186, R17, -INF , !P0 ;  /* 0xff80000011ba7808 */ /* 0x000fe40004000000 */
[----:B------:R-:W-:Y:S02]  /*6090*/  PLOP3.LUT P0, PT, PT, PT, UP0, 0x80, 0x0 ;  /* 0x000000000000781c */ /* 0x000fe40003f0f008 */
[----:B------:R-:W-:Y:S02]  /*60a0*/  FSEL R193, R179, -INF , !P1 ;  /* 0xff800000b3c17808 */ /* 0x000fe40004800000 */
[----:B------:R-:W-:-:S02]  /*60b0*/  ISETP.GE.AND P1, PT, R3, R9, PT ;  /* 0x000000090300720c */ /* 0x000fc40003f26270 */
[----:B------:R-:W-:Y:S02]  /*60c0*/  ISETP.GE.AND P6, PT, R3, R11, PT ;  /* 0x0000000b0300720c */ /* 0x000fe40003fc6270 */
[----:B------:R-:W-:Y:S02]  /*60d0*/  FSEL R29, R29, -INF , !P5 ;  /* 0xff8000001d1d7808 */ /* 0x000fe40006800000 */
[----:B------:R-:W-:Y:S02]  /*60e0*/  FSEL R30, R30, -INF , !P4 ;  /* 0xff8000001e1e7808 */ /* 0x000fe40006000000 */
[----:B------:R-:W-:Y:S02]  /*60f0*/  FSEL R190, R16, -INF , !P6 ;  /* 0xff80000010be7808 */ /* 0x000fe40007000000 */
[----:B------:R-:W-:Y:S02]  /*6100*/  FSEL R178, R20, -INF , !P1 ;  /* 0xff80000014b27808 */ /* 0x000fe40004800000 */
        /* <DEDUP_REMOVED lines=8> */
[----:B------:R-:W-:Y:S05]  /*6190*/  @!P0 BRA `(.L_x_801) ;  /* 0x000002e000008947 */ /* 0x000fea0003800000 */
[----:B--2---:R-:W-:Y:S01]  /*61a0*/  UIADD3 UR33, UR28, -0x3, URZ ;  /* 0xfffffffd1c217890 */ /* 0x004fe2000fffe03f */
[----:B------:R1:W-:Y:S01]  /*61b0*/  @P3 STS.128 [R219+0x8000], RZ ;  /* 0x008000ffdb003388 */ /* 0x0003e20000000c00 */
[----:B------:R-:W-:Y:S01]  /*61c0*/  ULDC.64 UR4, c[0x0][0x198] ;  /* 0x0000660000047ab9 */ /* 0x000fe20000000a00 */
[----:B------:R-:W-:Y:S01]  /*61d0*/  BSSY B0, `(.L_x_802) ;  /* 0x0000029000007945 */ /* 0x000fe20003800000 */
[----:B------:R-:W-:Y:S02]  /*61e0*/  USHF.R.S32.HI UR32, URZ, 0x1f, UR33 ;  /* 0x0000001f3f207899 */ /* 0x000fe40008011421 */
[----:B------:R-:W-:Y:S02]  /*61f0*/  UIMAD.WIDE.U32 UR34, UR33, UR4, URZ ;  /* 0x00000004212272a5 */ /* 0x000fe4000f8e003f */
[----:B------:R-:W-:-:S04]  /*6200*/  UIMAD UR32, UR32, UR4, URZ ;  /* 0x00000004202072a4 */ /* 0x000fc8000f8e023f */
[----:B------:R-:W-:Y:S01]  /*6210*/  UIMAD UR5, UR33, UR5, UR32 ;  /* 0x00000005210572a4 */ /* 0x000fe2000f8e0220 */
[----:B------:R-:W-:Y:S02]  /*6220*/  IMAD.U32 R0, RZ, RZ, UR34 ;  /* 0x00000022ff007e24 */ /* 0x000fe4000f8e00ff */
[----:B------:R-:W-:Y:S01]  /*6230*/  IMAD.U32 R5, RZ, RZ, UR34 ;  /* 0x00000022ff057e24 */ /* 0x000fe2000f8e00ff */
[----:B------:R-:W-:Y:S02]  /*6240*/  UIADD3 UR5, UR35, UR5, URZ ;  /* 0x0000000523057290 */ /* 0x000fe4000fffe03f */
[----:B------:R-:W-:-:S04]  /*6250*/  LEA R0, P1, R0, R246, 0x5 ;  /* 0x000000f600007211 */ /* 0x000fc800078228ff */
[----:B------:R-:W-:Y:S01]  /*6260*/  IMAD.U32 R4, RZ, RZ, UR5 ;  /* 0x00000005ff047e24 */ /* 0x000fe2000f8e00ff */
[C---:B------:R-:W-:Y:S02]  /*6270*/  IADD3 R3, P5, R0.reuse, UR22, RZ ;  /* 0x0000001600037c10 */ /* 0x040fe4000ffbe0ff */
[C---:B------:R-:W-:Y:S02]  /*6280*/  @!P3 LEA R16, P6, R0.reuse, c[0x0][0x168], 0x1 ;  /* 0x00005a000010ba11 */ /* 0x040fe400078c08ff */
[----:B------:R-:W-:Y:S02]  /*6290*/  LEA.HI.X R4, R5, R245, R4, 0x5, P1 ;  /* 0x000000f505047211 */ /* 0x000fe400008f2c04 */
[----:B------:R-:W-:Y:S02]  /*62a0*/  @!P2 LEA R6, P1, R0, c[0x0][0x168], 0x1 ;  /* 0x00005a000006aa11 */ /* 0x000fe400078208ff */
[----:B------:R-:W-:Y:S02]  /*62b0*/  @!P3 LEA R14, P4, R3, c[0x0][0x168], 0x1 ;  /* 0x00005a00030eba11 */ /* 0x000fe400078808ff */
[----:B------:R-:W-:-:S02]  /*62c0*/  IADD3.X R5, R4, UR21, RZ, P5, !PT ;  /* 0x0000001504057c10 */ /* 0x000fc4000affe4ff */
        /* <DEDUP_REMOVED lines=25> */
.L_x_803:
[----:B------:R-:W-:Y:S05]  /*6460*/  BSYNC B0 ;  /* 0x0000000000007941 */ /* 0x000fea0003800000 */
.L_x_802:
[----:B------:R-:W0:Y:S02]  /*6470*/  LDGDEPBAR ;  /* 0x00000000000079af */ /* 0x000e240000000000 */
.L_x_801:
[----:B--2---:R-:W-:Y:S01]  /*6480*/  FMNMX.FTZ R0, R136, R24, !PT ;  /* 0x0000001888007209 */ /* 0x004fe20007810000 */
[----:B-1----:R-:W-:Y:S01]  /*6490*/  IMAD.WIDE.U32 R6, R243, -0x2daee0ad, RZ ;  /* 0xd2511f53f3067825 */ /* 0x002fe200078e00ff */
[----:B------:R-:W-:Y:S02]  /*64a0*/  MOV R4, UR31 ;  /* 0x0000001f00047c02 */ /* 0x000fe40008000f00 */
[----:B------:R-:W-:Y:S01]  /*64b0*/  FMNMX.FTZ R0, R26, R0, !PT ;  /* 0x000000001a007209 */ /* 0x000fe20007810000 */
[----:B------:R-:W-:Y:S01]  /*64c0*/  IMAD.WIDE.U32 R18, R242, -0x326172a9, RZ ;  /* 0xcd9e8d57f2127825 */ /* 0x000fe200078e00ff */
[----:B------:R-:W-:Y:S02]  /*64d0*/  LOP3.LUT R4, R7, UR29, R4, 0x96, !PT ;  /* 0x0000001d07047c12 */ /* 0x000fe4000f8e9604 */
[----:B------:R-:W-:Y:S02]  /*64e0*/  FMNMX.FTZ R0, R132, R0, !PT ;  /* 0x0000000084007209 */ /* 0x000fe40007810000 */
[----:B------:R-:W-:Y:S01]  /*64f0*/  LOP3.LUT R14, R19, R240, RZ, 0x3c, !PT ;  /* 0x000000f0130e7212 */ /* 0x000fe200078e3cff */
[----:B------:R-:W-:Y:S01]  /*6500*/  IMAD.WIDE.U32 R4, R4, -0x326172a9, RZ ;  /* 0xcd9e8d5704047825 */ /* 0x000fe200078e00ff */
[----:B------:R-:W-:-:S02]  /*6510*/  FMNMX.FTZ R0, R133, R0, !PT ;  /* 0x0000000085007209 */ /* 0x000fc40007810000 */
[----:B------:R-:W-:Y:S01]  /*6520*/  FMNMX.FTZ R3, R135, R25, !PT ;  /* 0x0000001987037209 */ /* 0x000fe20007810000 */
[----:B------:R-:W-:Y:S01]  /*6530*/  IMAD.WIDE.U32 R14, R14, -0x2daee0ad, RZ ;  /* 0xd2511f530e0e7825 */ /* 0x000fe200078e00ff */
[----:B------:R-:W-:Y:S02]  /*6540*/  FMNMX.FTZ R0, R187, R0, !PT ;  /* 0x00000000bb007209 */ /* 0x000fe40007810000 */
[----:B------:R-:W-:Y:S02]  /*6550*/  LOP3.LUT R18, R5, UR15, R18, 0x96, !PT ;  /* 0x0000000f05127c12 */ /* 0x000fe4000f8e9612 */
[----:B------:R-:W-:Y:S02]  /*6560*/  FMNMX.FTZ R0, R185, R0, !PT ;  /* 0x00000000b9007209 */ /* 0x000fe40007810000 */
[----:B------:R-:W-:Y:S01]  /*6570*/  LOP3.LUT R16, R15, UR14, R6, 0x96, !PT ;  /* 0x0000000e0f107c12 */ /* 0x000fe2000f8e9606 */
[----:B------:R-:W-:Y:S01]  /*6580*/  IMAD.WIDE.U32 R18, R18, -0x2daee0ad, RZ ;  /* 0xd2511f5312127825 */ /* 0x000fe200078e00ff */
[----:B------:R-:W-:-:S02]  /*6590*/  FMNMX.FTZ R0, R178, R0, !PT ;  /* 0x00000000b2007209 */ /* 0x000fc40007810000 */
[----:B------:R-:W-:Y:S01]  /*65a0*/  LOP3.LUT R6, R5, UR15, R234, 0x96, !PT ;  /* 0x0000000f05067c12 */ /* 0x000fe2000f8e96ea */
[----:B------:R-:W-:Y:S01]  /*65b0*/  IMAD.WIDE.U32 R16, R16, -0x326172a9, RZ ;  /* 0xcd9e8d5710107825 */ /* 0x000fe200078e00ff */
[----:B------:R-:W-:Y:S02]  /*65c0*/  FMNMX.FTZ R0, R175, R0, !PT ;  /* 0x00000000af007209 */ /* 0x000fe40007810000 */
[----:B------:R-:W-:Y:S01]  /*65d0*/  LOP3.LUT R22, R237, UR13, R4, 0x96, !PT ;  /* 0x0000000ded167c12 */ /* 0x000fe2000f8e9604 */
[----:B------:R-:W-:Y:S01]  /*65e0*/  IMAD.WIDE.U32 R6, R6, -0x2daee0ad, RZ ;  /* 0xd2511f5306067825 */ /* 0x000fe200078e00ff */
[----:B------:R-:W-:Y:S01]  /*65f0*/  LOP3.LUT R14, R19, UR12, R14, 0x96, !PT ;  /* 0x0000000c130e7c12 */ /* 0x000fe2000f8e960e */
[----:B------:R-:W1:Y:S01]  /*6600*/  SHFL.BFLY PT, R8, R0, 0x2, 0x1f ;  /* 0x0c401f0000087f89 */ /* 0x000e6200000e0000 */
[----:B------:R-:W-:Y:S01]  /*6610*/  LOP3.LUT R15, R17, UR13, R4, 0x96, !PT ;  /* 0x0000000d110f7c12 */ /* 0x000fe2000f8e9604 */
[----:B------:R-:W-:Y:S01]  /*6620*/  IMAD.WIDE.U32 R22, R22, -0x2daee0ad, RZ ;  /* 0xd2511f5316167825 */ /* 0x000fe200078e00ff */
[----:B------:R-:W-:-:S02]  /*6630*/  LOP3.LUT R4, R7, UR12, R238, 0x96, !PT ;  /* 0x0000000c07047c12 */ /* 0x000fc4000f8e96ee */
[----:B------:R-:W-:Y:S02]  /*6640*/  FMNMX.FTZ R3, R27, R3, !PT ;  /* 0x000000031b037209 */ /* 0x000fe40007810000 */
[----:B------:R-:W-:Y:S01]  /*6650*/  LOP3.LUT R20, R23, UR10, R6, 0x96, !PT ;  /* 0x0000000a17147c12 */ /* 0x000fe2000f8e9606 */
[----:B------:R-:W-:Y:S01]  /*6660*/  IMAD.WIDE.U32 R6, R14, -0x326172a9, RZ ;  /* 0xcd9e8d570e067825 */ /* 0x000fe200078e00ff */
[----:B------:R-:W-:Y:S02]  /*6670*/  FMNMX.FTZ R3, R137, R3, !PT ;  /* 0x0000000389037209 */ /* 0x000fe40007810000 */
[----:B------:R-:W-:Y:S01]  /*6680*/  PRMT R240, R232, 0x7054, R232 ;  /* 0x00007054e8f07816 */ /* 0x000fe200000000e8 */
[----:B------:R-:W-:Y:S01]  /*6690*/  IMAD.WIDE.U32 R14, R15, -0x2daee0ad, RZ ;  /* 0xd2511f530f0e7825 */ /* 0x000fe200078e00ff */
[----:B------:R-:W-:-:S03]  /*66a0*/  LOP3.LUT R19, R7, UR11, R16, 0x96, !PT ;  /* 0x0000000b07137c12 */ /* 0x000fc6000f8e9610 */
[----:B------:R-:W-:Y:S01]  /*66b0*/  IMAD.WIDE.U32 R4, R4, -0x326172a9, RZ ;  /* 0xcd9e8d5704047825 */ /* 0x000fe200078e00ff */
[----:B------:R-:W-:-:S03]  /*66c0*/  LOP3.LUT R16, R15, UR10, R18, 0x96, !PT ;  /* 0x0000000a0f107c12 */ /* 0x000fc6000f8e9612 */
[----:B------:R-:W-:Y:S01]  /*66d0*/  IMAD.WIDE.U32 R20, R20, -0x326172a9, RZ ;  /* 0xcd9e8d5714147825 */ /* 0x000fe200078e00ff */
[----:B------:R-:W-:-:S03]  /*66e0*/  LOP3.LUT R5, R5, UR11, R236, 0x96, !PT ;  /* 0x0000000b05057c12 */ /* 0x000fc6000f8e96ec */
[----:B------:R-:W-:Y:S01]  /*66f0*/  IMAD.WIDE.U32 R16, R16, -0x326172a9, RZ ;  /* 0xcd9e8d5710107825 */ /* 0x000fe200078e00ff */
[----:B------:R-:W-:Y:S02]  /*6700*/  LOP3.LUT R7, R21, UR9, R4, 0x96, !PT ;  /* 0x0000000915077c12 */ /* 0x000fe4000f8e9604 */
[----:B-1----:R-:W-:Y:S01]  /*6710*/  FMNMX.FTZ R8, R0, R8, !PT ;  /* 0x0000000800087209 */ /* 0x002fe20007810000 */
[----:B------:R-:W-:Y:S01]  /*6720*/  IMAD.WIDE.U32 R4, R5, -0x2daee0ad, RZ ;  /* 0xd2511f5305047825 */ /* 0x000fe200078e00ff */
[----:B------:R-:W-:-:S03]  /*6730*/  FMNMX.FTZ R0, R32, R3, !PT ;  /* 0x0000000320007209 */ /* 0x000fc60007810000 */
[----:B------:R-:W-:Y:S01]  /*6740*/  IMAD.WIDE.U32 R176, R7, -0x2daee0ad, RZ ;  /* 0xd2511f5307b07825 */ /* 0x000fe200078e00ff */
[----:B------:R-:W-:Y:S02]  /*6750*/  LOP3.LUT R7, R17, UR9, R6, 0x96, !PT ;  /* 0x0000000911077c12 */ /* 0x000fe4000f8e9606 */
[----:B------:R-:W-:Y:S01]  /*6760*/  FMNMX.FTZ R0, R196, R0, !PT ;  /* 0x00000000c4007209 */ /* 0x000fe20007810000 */
[----:B------:R-:W-:Y:S01]  /*6770*/  IMAD.WIDE.U32 R18, R19, -0x2daee0ad, RZ ;  /* 0xd2511f5313127825 */ /* 0x000fe200078e00ff */
[----:B------:R-:W-:Y:S02]  /*6780*/  LOP3.LUT R5, R5, UR8, R22, 0x96, !PT ;  /* 0x0000000805057c12 */ /* 0x000fe4000f8e9616 */
[----:B------:R-:W-:Y:S01]  /*6790*/  LOP3.LUT R6, R177, UR6, R4, 0x96, !PT ;  /* 0x00000006b1067c12 */ /* 0x000fe2000f8e9604 */
[----:B------:R-:W-:Y:S01]  /*67a0*/  IMAD.WIDE.U32 R172, R7, -0x2daee0ad, RZ ;  /* 0xd2511f5307ac7825 */ /* 0x000fe200078e00ff */
[----:B------:R-:W-:Y:S02]  /*67b0*/  LOP3.LUT R14, R19, UR8, R14, 0x96, !PT ;  /* 0x00000008130e7c12 */ /* 0x000fe4000f8e960e */
[----:B------:R-:W-:Y:S01]  /*67c0*/  FMNMX.FTZ R0, R188, R0, !PT ;  /* 0x00000000bc007209 */ /* 0x000fe20007810000 */
[----:B------:R-:W-:Y:S01]  /*67d0*/  IMAD.WIDE.U32 R4, R5, -0x326172a9, RZ ;  /* 0xcd9e8d5705047825 */ /* 0x000fe200078e00ff */
[----:B------:R-:W-:-:S02]  /*67e0*/  LOP3.LUT R18, R173, UR6, R18, 0x96, !PT ;  /* 0x00000006ad127c12 */ /* 0x000fc4000f8e9612 */
[----:B------:R-:W-:Y:S01]  /*67f0*/  FMNMX.FTZ R3, R184, R0, !PT ;  /* 0x00000000b8037209 */ /* 0x000fe20007810000 */
[----:B------:R-:W-:Y:S01]  /*6800*/  IMAD.WIDE.U32 R6, R6, -0x326172a9, RZ ;  /* 0xcd9e8d5706067825 */ /* 0x000fe200078e00ff */
[----:B------:R-:W-:Y:S02]  /*6810*/  LOP3.LUT R177, R5, UR7, R20, 0x96, !PT ;  /* 0x0000000705b17c12 */ /* 0x000fe4000f8e9614 */
[----:B------:R-:W-:Y:S01]  /*6820*/  FMNMX.FTZ R3, R179, R3, !PT ;  /* 0x00000003b3037209 */ /* 0x000fe20007810000 */
[----:B------:R-:W-:Y:S01]  /*6830*/  IMAD.WIDE.U32 R14, R14, -0x326172a9, RZ ;  /* 0xcd9e8d570e0e7825 */ /* 0x000fe200078e00ff */
[----:B------:R-:W-:Y:S02]  /*6840*/  LOP3.LUT R0, R7, UR16, R4, 0x96, !PT ;  /* 0x0000001007007c12 */ /* 0x000fe4000f8e9604 */
[----:B------:R-:W-:Y:S01]  /*6850*/  LOP3.LUT R13, R6, 0xffff, RZ, 0xc0, !PT ;  /* 0x0000ffff060d7812 */ /* 0x000fe200078ec0ff */
[----:B------:R-:W-:Y:S01]  /*6860*/  IMAD.WIDE.U32 R4, R18, -0x326172a9, RZ ;  /* 0xcd9e8d5712047825 */ /* 0x000fe200078e00ff */
[----:B------:R-:W-:-:S02]  /*6870*/  LOP3.LUT R173, R15, UR7, R16, 0x96, !PT ;  /* 0x000000070fad7c12 */ /* 0x000fc4000f8e9610 */
[----:B------:R-:W-:Y:S02]  /*6880*/  LOP3.LUT R15, R6, 0xff, RZ, 0xc0, !PT ;  /* 0x000000ff060f7812 */ /* 0x000fe400078ec0ff */
[--C-:B------:R-:W-:Y:S02]  /*6890*/  SHF.R.U32.HI R16, RZ, 0x10, R6.reuse ;  /* 0x00000010ff107819 */ /* 0x100fe40000011606 */
[----:B------:R-:W-:Y:S02]  /*68a0*/  SHF.R.U32.HI R17, RZ, 0x18, R6 ;  /* 0x00000018ff117819 */ /* 0x000fe40000011606 */
[----:B------:R-:W-:Y:S02]  /*68b0*/  LOP3.LUT R6, R5, UR16, R14, 0x96, !PT ;  /* 0x0000001005067c12 */ /* 0x000fe4000f8e960e */
[----:B------:R-:W1:Y:S01]  /*68c0*/  SHFL.BFLY PT, R14, R3, 0x2, 0x1f ;  /* 0x0c401f00030e7f89 */ /* 0x000e6200000e0000 */
[----:B------:R-:W-:Y:S02]  /*68d0*/  FMNMX.FTZ R7, R134, R28, !PT ;  /* 0x0000001c86077209 */ /* 0x000fe40007810000 */
[----:B------:R-:W-:-:S02]  /*68e0*/  LOP3.LUT R18, R4, 0xffff, RZ, 0xc0, !PT ;  /* 0x0000ffff04127812 */ /* 0x000fc400078ec0ff */
[----:B------:R-:W-:Y:S02]  /*68f0*/  LOP3.LUT R19, R4, 0xff, RZ, 0xc0, !PT ;  /* 0x000000ff04137812 */ /* 0x000fe400078ec0ff */
[--C-:B------:R-:W-:Y:S02]  /*6900*/  SHF.R.U32.HI R21, RZ, 0x10, R4.reuse ;  /* 0x00000010ff157819 */ /* 0x100fe40000011604 */
[----:B------:R-:W-:Y:S02]  /*6910*/  SHF.R.U32.HI R20, RZ, 0x18, R4 ;  /* 0x00000018ff147819 */ /* 0x000fe40000011604 */
[----:B------:R-:W-:Y:S02]  /*6920*/  FMNMX.FTZ R4, R29, R7, !PT ;  /* 0x000000071d047209 */ /* 0x000fe40007810000 */
[----:B------:R-:W-:Y:S02]  /*6930*/  SHF.R.U32.HI R13, RZ, 0x8, R13 ;  /* 0x00000008ff0d7819 */ /* 0x000fe4000001160d */
[----:B------:R-:W-:-:S02]  /*6940*/  FMNMX.FTZ R4, R138, R4, !PT ;  /* 0x000000048a047209 */ /* 0x000fc40007810000 */
[----:B------:R-:W-:Y:S02]  /*6950*/  PRMT R34, R15, 0x5410, R13 ;  /* 0x000054100f227816 */ /* 0x000fe4000000000d */
[----:B------:R-:W-:Y:S01]  /*6960*/  FMNMX.FTZ R5, R33, R4, !PT ;  /* 0x0000000421057209 */ /* 0x000fe20007810000 */
[----:B------:R-:W2:Y:S01]  /*6970*/  SHFL.BFLY PT, R15, R8, 0x1, 0x1f ;  /* 0x0c201f00080f7f89 */ /* 0x000ea200000e0000 */
[----:B------:R-:W-:Y:S02]  /*6980*/  LOP3.LUT R7, R16, 0xff, RZ, 0xc0, !PT ;  /* 0x000000ff10077812 */ /* 0x000fe400078ec0ff */
[----:B------:R-:W-:Y:S02]  /*6990*/  LOP3.LUT R4, R0, 0xffff, RZ, 0xc0, !PT ;  /* 0x0000ffff00047812 */ /* 0x000fe400078ec0ff */
[----:B------:R-:W-:Y:S02]  /*69a0*/  FMNMX.FTZ R13, R197, R5, !PT ;  /* 0x00000005c50d7209 */ /* 0x000fe40007810000 */
[----:B------:R-:W-:-:S02]  /*69b0*/  PRMT R35, R7, 0x5410, R17 ;  /* 0x0000541007237816 */ /* 0x000fc40000000011 */
[----:B------:R-:W-:Y:S02]  /*69c0*/  SHF.R.U32.HI R7, RZ, 0x8, R4 ;  /* 0x00000008ff077819 */ /* 0x000fe40000011604 */
[----:B------:R-:W-:Y:S02]  /*69d0*/  LOP3.LUT R4, R0, 0xff, RZ, 0xc0, !PT ;  /* 0x000000ff00047812 */ /* 0x000fe400078ec0ff */
[----:B------:R-:W-:Y:S02]  /*69e0*/  FMNMX.FTZ R13, R192, R13, !PT ;  /* 0x0000000dc00d7209 */ /* 0x000fe40007810000 */
[----:B-1----:R-:W-:Y:S02]  /*69f0*/  FMNMX.FTZ R5, R3, R14, !PT ;  /* 0x0000000e03057209 */ /* 0x002fe40007810000 */
[----:B------:R-:W-:Y:S02]  /*6a00*/  SHF.R.U32.HI R3, RZ, 0x10, R0 ;  /* 0x00000010ff037819 */ /* 0x000fe40000011600 */
[----:B------:R-:W-:-:S02]  /*6a10*/  PRMT R23, R4, 0x5410, R7 ;  /* 0x0000541004177816 */ /* 0x000fc40000000007 */
[----:B------:R-:W-:Y:S02]  /*6a20*/  FMNMX.FTZ R13, R190, R13, !PT ;  /* 0x0000000dbe0d7209 */ /* 0x000fe40007810000 */
[----:B------:R-:W-:Y:S02]  /*6a30*/  FMNMX.FTZ R4, R2, R30, !PT ;  /* 0x0000001e02047209 */ /* 0x000fe40007810000 */
[----:B------:R-:W-:Y:S02]  /*6a40*/  LOP3.LUT R7, R3, 0xff, RZ, 0xc0, !PT ;  /* 0x000000ff03077812 */ /* 0x000fe400078ec0ff */
[----:B------:R-:W-:Y:S02]  /*6a50*/  FMNMX.FTZ R3, R186, R13, !PT ;  /* 0x0000000dba037209 */ /* 0x000fe40007810000 */
[----:B------:R-:W-:Y:S02]  /*6a60*/  FMNMX.FTZ R4, R31, R4, !PT ;  /* 0x000000041f047209 */ /* 0x000fe40007810000 */
[----:B------:R-:W-:Y:S01]  /*6a70*/  SHF.R.U32.HI R14, RZ, 0x18, R0 ;  /* 0x00000018ff0e7819 */ /* 0x000fe20000011600 */
[----:B------:R-:W-:Y:S01]  /*6a80*/  SHFL.BFLY PT, R13, R3, 0x2, 0x1f ;  /* 0x0c401f00030d7f89 */ /* 0x000fe200000e0000 */
[----:B------:R-:W-:-:S02]  /*6a90*/  FMNMX.FTZ R4, R174, R4, !PT ;  /* 0x00000004ae047209 */ /* 0x000fc40007810000 */
[----:B------:R-:W-:Y:S02]  /*6aa0*/  PRMT R22, R7, 0x5410, R14 ;  /* 0x0000541007167816 */ /* 0x000fe4000000000e */
[----:B--2---:R-:W-:Y:S01]  /*6ab0*/  FMNMX.FTZ R231, R8, R15, !PT ;  /* 0x0000000f08e77209 */ /* 0x004fe20007810000 */
[----:B------:R-:W1:Y:S01]  /*6ac0*/  SHFL.BFLY PT, R14, R5, 0x1, 0x1f ;  /* 0x0c201f00050e7f89 */ /* 0x000e6200000e0000 */
[----:B------:R-:W-:Y:S02]  /*6ad0*/  SHF.R.U32.HI R0, RZ, 0x8, R18 ;  /* 0x00000008ff007819 */ /* 0x000fe40000011612 */
[----:B------:R-:W-:Y:S02]  /*6ae0*/  FMNMX.FTZ R4, R139, R4, !PT ;  /* 0x000000048b047209 */ /* 0x000fe40007810000 */
[----:B------:R-:W-:Y:S01]  /*6af0*/  PRMT R18, R19, 0x5410, R0 ;  /* 0x0000541013127816 */ /* 0x000fe20000000000 */
[----:B------:R-:W-:Y:S01]  /*6b00*/  FMUL.FTZ R0, R231, c[0x0][0x23c] ;  /* 0x00008f00e7007a20 */ /* 0x000fe20000410000 */
[----:B------:R-:W-:-:S02]  /*6b10*/  FMNMX.FTZ R4, R198, R4, !PT ;  /* 0x00000004c6047209 */ /* 0x000fc40007810000 */
[----:B------:R-:W-:Y:S01]  /*6b20*/  FSETP.NEU.FTZ.AND P6, PT, R231, -INF , PT ;  /* 0xff800000e700780b */ /* 0x000fe20003fdd000 */
[----:B------:R-:W-:Y:S01]  /*6b30*/  HSET2.LE.AND R18, R18, R240, PT ;  /* 0x000000f012127233 */ /* 0x000fe20003803000 */
[----:B------:R-:W-:Y:S02]  /*6b40*/  FMNMX.FTZ R7, R193, R4, !PT ;  /* 0x00000004c1077209 */ /* 0x000fe40007810000 */
[----:B------:R-:W-:Y:S02]  /*6b50*/  FSEL R0, R0, RZ, P6 ;  /* 0x000000ff00007208 */ /* 0x000fe40003000000 */
[----:B------:R-:W-:-:S03]  /*6b60*/  FMNMX.FTZ R7, R191, R7, !PT ;  /* 0x00000007bf077209 */ /* 0x000fc60007810000 */
[--C-:B------:R-:W-:Y:S01]  /*6b70*/  FFMA.FTZ R4, R24, c[0x0][0x23c], -R0.reuse ;  /* 0x00008f0018047a23 */ /* 0x100fe20000010800 */
[----:B------:R-:W-:Y:S01]  /*6b80*/  FMNMX.FTZ R7, R189, R7, !PT ;  /* 0x00000007bd077209 */ /* 0x000fe20007810000 */
[--C-:B------:R-:W-:Y:S02]  /*6b90*/  FFMA.FTZ R8, R26, c[0x0][0x23c], -R0.reuse ;  /* 0x00008f001a087a23 */ /* 0x100fe40000010800 */
[----:B------:R2:W-:Y:S01]  /*6ba0*/  MUFU.EX2 R194, R4 ;  /* 0x0000000400c27308 */ /* 0x0005e20000000800 */
[----:B-1----:R-:W-:Y:S01]  /*6bb0*/  FMNMX.FTZ R230, R5, R14, !PT ;  /* 0x0000000e05e67209 */ /* 0x002fe20007810000 */
[----:B------:R-:W-:-:S03]  /*6bc0*/  FFMA.FTZ R5, R133, c[0x0][0x23c], -R0 ;  /* 0x00008f0085057a23 */ /* 0x000fc60000010800 */
[----:B------:R-:W-:-:S03]  /*6bd0*/  FSETP.NEU.FTZ.AND P5, PT, R230, -INF , PT ;  /* 0xff800000e600780b */ /* 0x000fc60003fbd000 */
[----:B------:R1:W-:Y:S01]  /*6be0*/  MUFU.EX2 R183, R5 ;  /* 0x0000000500b77308 */ /* 0x0003e20000000800 */
[----:B--2---:R-:W-:Y:S01]  /*6bf0*/  FMNMX.FTZ R4, R3, R13, !PT ;  /* 0x0000000d03047209 */ /* 0x004fe20007810000 */
[----:B------:R-:W-:Y:S01]  /*6c00*/  FFMA.FTZ R3, R132, c[0x0][0x23c], -R0 ;  /* 0x00008f0084037a23 */ /* 0x000fe20000010800 */
[----:B------:R-:W2:Y:S05]  /*6c10*/  SHFL.BFLY PT, R13, R7, 0x2, 0x1f ;  /* 0x0c401f00070d7f89 */ /* 0x000eaa00000e0000 */
[----:B------:R-:W3:Y:S01]  /*6c20*/  MUFU.EX2 R180, R8 ;  /* 0x0000000800b47308 */ /* 0x000ee20000000800 */
[----:B------:R-:W4:Y:S01]  /*6c30*/  SHFL.BFLY PT, R14, R4, 0x1, 0x1f ;  /* 0x0c201f00040e7f89 */ /* 0x000f2200000e0000 */
[----:B-1----:R-:W-:-:S06]  /*6c40*/  LOP3.LUT R5, R21, 0xff, RZ, 0xc0, !PT ;  /* 0x000000ff15057812 */ /* 0x002fcc00078ec0ff */
[----:B------:R1:W-:Y:S01]  /*6c50*/  MUFU.EX2 R195, R3 ;  /* 0x0000000300c37308 */ /* 0x0003e20000000800 */
[----:B------:R-:W-:-:S05]  /*6c60*/  PRMT R19, R5, 0x5410, R20 ;  /* 0x0000541005137816 */ /* 0x000fca0000000014 */
[----:B------:R-:W-:Y:S01]  /*6c70*/  HSET2.LE.AND R19, R19, R240, PT ;  /* 0x000000f013137233 */ /* 0x000fe20003803000 */
[----:B--2---:R-:W-:Y:S01]  /*6c80*/  FMNMX.FTZ R5, R7, R13, !PT ;  /* 0x0000000d07057209 */ /* 0x004fe20007810000 */
[----:B-1----:R-:W-:Y:S01]  /*6c90*/  FMUL.FTZ R3, R230, c[0x0][0x23c] ;  /* 0x00008f00e6037a20 */ /* 0x002fe20000410000 */
[----:B------:R-:W-:Y:S02]  /*6ca0*/  LOP3.LUT R7, R6, 0xffff, RZ, 0xc0, !PT ;  /* 0x0000ffff06077812 */ /* 0x000fe400078ec0ff */
[----:B----4-:R-:W-:Y:S02]  /*6cb0*/  FMNMX.FTZ R229, R4, R14, !PT ;  /* 0x0000000e04e57209 */ /* 0x010fe40007810000 */
[----:B------:R-:W1:Y:S01]  /*6cc0*/  SHFL.BFLY PT, R14, R5, 0x1, 0x1f ;  /* 0x0c201f00050e7f89 */ /* 0x000e6200000e0000 */
[----:B------:R-:W-:Y:S02]  /*6cd0*/  FSEL R3, R3, RZ, P5 ;  /* 0x000000ff03037208 */ /* 0x000fe40002800000 */
[----:B------:R-:W-:Y:S01]  /*6ce0*/  SHF.R.U32.HI R7, RZ, 0x8, R7 ;  /* 0x00000008ff077819 */ /* 0x000fe20000011607 */
[----:B------:R-:W-:Y:S01]  /*6cf0*/  FMUL.FTZ R13, R229, c[0x0][0x23c] ;  /* 0x00008f00e50d7a20 */ /* 0x000fe20000410000 */
[----:B------:R-:W-:Y:S01]  /*6d00*/  LOP3.LUT R4, R6, 0xff, RZ, 0xc0, !PT ;  /* 0x000000ff06047812 */ /* 0x000fe200078ec0ff */
[----:B------:R-:W-:Y:S01]  /*6d10*/  FFMA.FTZ R8, R25, c[0x0][0x23c], -R3 ;  /* 0x00008f0019087a23 */ /* 0x000fe20000010803 */
[----:B---3--:R-:W-:-:S02]  /*6d20*/  MOV R25, R180 ;  /* 0x000000b400197202 */ /* 0x008fc40000000f00 */
[----:B------:R-:W-:Y:S01]  /*6d30*/  PRMT R16, R4, 0x5410, R7 ;  /* 0x0000541004107816 */ /* 0x000fe20000000007 */
[----:B------:R2:W-:Y:S01]  /*6d40*/  MUFU.EX2 R180, R8 ;  /* 0x0000000800b47308 */ /* 0x0005e20000000800 */
[----:B------:R-:W-:Y:S01]  /*6d50*/  FFMA.FTZ R7, R32, c[0x0][0x23c], -R3 ;  /* 0x00008f0020077a23 */ /* 0x000fe20000010803 */
[----:B------:R-:W-:Y:S02]  /*6d60*/  FSETP.NEU.FTZ.AND P4, PT, R229, -INF , PT ;  /* 0xff800000e500780b */ /* 0x000fe40003f9d000 */
[----:B------:R-:W-:Y:S02]  /*6d70*/  SHF.R.U32.HI R4, RZ, 0x10, R6 ;  /* 0x00000010ff047819 */ /* 0x000fe40000011606 */
[----:B------:R-:W-:Y:S02]  /*6d80*/  FSEL R13, R13, RZ, P4 ;  /* 0x000000ff0d0d7208 */ /* 0x000fe40002000000 */
[----:B------:R3:W-:Y:S01]  /*6d90*/  MUFU.EX2 R182, R7 ;  /* 0x0000000700b67308 */ /* 0x0007e20000000800 */
[----:B------:R-:W-:-:S02]  /*6da0*/  LOP3.LUT R4, R4, 0xff, RZ, 0xc0, !PT ;  /* 0x000000ff04047812 */ /* 0x000fc400078ec0ff */
[----:B-1----:R-:W-:Y:S01]  /*6db0*/  FMNMX.FTZ R228, R5, R14, !PT ;  /* 0x0000000e05e47209 */ /* 0x002fe20007810000 */
[----:B--2---:R-:W-:Y:S01]  /*6dc0*/  FFMA.FTZ R8, R27, c[0x0][0x23c], -R3 ;  /* 0x00008f001b087a23 */ /* 0x004fe20000010803 */
[----:B------:R-:W-:Y:S02]  /*6dd0*/  FSEL R5, R231, RZ, P6 ;  /* 0x000000ffe7057208 */ /* 0x000fe40003000000 */
[----:B------:R-:W-:Y:S01]  /*6de0*/  FSETP.NEU.FTZ.AND P1, PT, R228, -INF , PT ;  /* 0xff800000e400780b */ /* 0x000fe20003f3d000 */
[----:B------:R1:W-:Y:S01]  /*6df0*/  MUFU.EX2 R21, R8 ;  /* 0x0000000800157308 */ /* 0x0003e20000000800 */
[----:B---3--:R-:W-:Y:S01]  /*6e00*/  SHF.R.U32.HI R7, RZ, 0x18, R6 ;  /* 0x00000018ff077819 */ /* 0x008fe20000011606 */
[----:B------:R-:W-:-:S03]  /*6e10*/  FFMA.FTZ R6, R28, c[0x0][0x23c], -R13 ;  /* 0x00008f001c067a23 */ /* 0x000fc6000001080d */
[----:B------:R-:W-:Y:S01]  /*6e20*/  PRMT R17, R4, 0x5410, R7 ;  /* 0x0000541004117816 */ /* 0x000fe20000000007 */
[----:B------:R-:W-:Y:S02]  /*6e30*/  FFMA.FTZ R4, R138, c[0x0][0x23c], -R13 ;  /* 0x00008f008a047a23 */ /* 0x000fe4000001080d */
[----:B------:R2:W-:Y:S01]  /*6e40*/  MUFU.EX2 R26, R6 ;  /* 0x00000006001a7308 */ /* 0x0005e20000000800 */
[----:B------:R-:W-:Y:S01]  /*6e50*/  FADD.FTZ R7, R136, -R5 ;  /* 0x8000000588077221 */ /* 0x000fe20000010000 */
[----:B------:R-:W-:-:S03]  /*6e60*/  FSEL R5, R229, RZ, P4 ;  /* 0x000000ffe5057208 */ /* 0x000fc60002000000 */
[----:B------:R-:W-:Y:S02]  /*6e70*/  FMUL.FTZ R7, R7, c[0x0][0x23c] ;  /* 0x00008f0007077a20 */ /* 0x000fe40000410000 */
[----:B-1----:R-:W-:Y:S01]  /*6e80*/  FFMA.FTZ R8, R137, c[0x0][0x23c], -R3 ;  /* 0x00008f0089087a23 */ /* 0x002fe20000010803 */
[----:B------:R1:W-:Y:S08]  /*6e90*/  MUFU.EX2 R181, R4 ;  /* 0x0000000400b57308 */ /* 0x0003f00000000800 */
[----:B------:R3:W-:Y:S01]  /*6ea0*/  MUFU.EX2 R24, R8 ;  /* 0x0000000800187308 */ /* 0x0007e20000000800 */
[----:B--2---:R-:W-:-:S05]  /*6eb0*/  FSEL R6, R230, RZ, P5 ;  /* 0x000000ffe6067208 */ /* 0x004fca0002800000 */
[----:B------:R-:W-:Y:S02]  /*6ec0*/  FADD.FTZ R14, R135, -R6 ;  /* 0x80000006870e7221 */ /* 0x000fe40000010000 */
[----:B-1----:R-:W-:Y:S02]  /*6ed0*/  FFMA.FTZ R4, R33, c[0x0][0x23c], -R13 ;  /* 0x00008f0021047a23 */ /* 0x002fe4000001080d */
[----:B------:R-:W-:Y:S01]  /*6ee0*/  FADD.FTZ R6, R134, -R5 ;  /* 0x8000000586067221 */ /* 0x000fe20000010000 */
[----:B------:R-:W-:Y:S01]  /*6ef0*/  FSEL R5, R228, RZ, P1 ;  /* 0x000000ffe4057208 */ /* 0x000fe20000800000 */
[----:B------:R1:W2:Y:S01]  /*6f00*/  MUFU.EX2 R133, R4 ;  /* 0x0000000400857308 */ /* 0x0002a20000000800 */
[----:B------:R-:W-:Y:S02]  /*6f10*/  FMUL.FTZ R14, R14, c[0x0][0x23c] ;  /* 0x00008f000e0e7a20 */ /* 0x000fe40000410000 */
[----:B------:R-:W-:Y:S02]  /*6f20*/  FMUL.FTZ R27, R6, c[0x0][0x23c] ;  /* 0x00008f00061b7a20 */ /* 0x000fe40000410000 */
[----:B---3--:R-:W-:-:S02]  /*6f30*/  FMUL.FTZ R8, R228, c[0x0][0x23c] ;  /* 0x00008f00e4087a20 */ /* 0x008fc40000410000 */
[----:B------:R-:W-:Y:S01]  /*6f40*/  FADD.FTZ R15, R2, -R5 ;  /* 0x80000005020f7221 */ /* 0x000fe20000010000 */
[----:B------:R-:W-:Y:S01]  /*6f50*/  HSET2.LE.AND R5, R22, R240, PT ;  /* 0x000000f016057233 */ /* 0x000fe20003803000 */
[----:B------:R-:W3:Y:S01]  /*6f60*/  MUFU.EX2 R28, R14 ;  /* 0x0000000e001c7308 */ /* 0x000ee20000000800 */
[----:B------:R-:W-:Y:S01]  /*6f70*/  FSEL R8, R8, RZ, P1 ;  /* 0x000000ff08087208 */ /* 0x000fe20000800000 */
[----:B------:R-:W-:-:S04]  /*6f80*/  FMUL.FTZ R15, R15, c[0x0][0x23c] ;  /* 0x00008f000f0f7a20 */ /* 0x000fc80000410000 */
[----:B-1----:R-:W-:Y:S01]  /*6f90*/  FFMA.FTZ R4, R174, c[0x0][0x23c], -R8 ;  /* 0x00008f00ae047a23 */ /* 0x002fe20000010808 */
[----:B--2---:R-:W-:Y:S01]  /*6fa0*/  F2FP.BF16.PACK_AB R2, R133, R181 ;  /* 0x000000b58502723e */ /* 0x004fe200000010ff */
[----:B------:R-:W1:Y:S01]  /*6fb0*/  MUFU.EX2 R27, R27 ;  /* 0x0000001b001b7308 */ /* 0x000e620000000800 */
[----:B------:R-:W-:Y:S02]  /*6fc0*/  MOV R174, R195 ;  /* 0x000000c300ae7202 */ /* 0x000fe40000000f00 */
[----:B------:R-:W-:Y:S02]  /*6fd0*/  LOP3.LUT R18, R18, R2, RZ, 0xc0, !PT ;  /* 0x0000000212127212 */ /* 0x000fe400078ec0ff */
[----:B------:R-:W-:Y:S01]  /*6fe0*/  F2FP.BF16.PACK_AB R6, R183, R174 ;  /* 0x000000aeb706723e */ /* 0x000fe200000010ff */
[-C--:B---3--:R-:W-:Y:S02]  /*6ff0*/  FMUL.FTZ R142, R142, R28.reuse ;  /* 0x0000001c8e8e7220 */ /* 0x088fe40000410000 */
[----:B------:R2:W-:Y:S01]  /*7000*/  MUFU.EX2 R137, R4 ;  /* 0x0000000400897308 */ /* 0x0005e20000000800 */
[----:B------:R-:W-:-:S02]  /*7010*/  FMUL.FTZ R143, R143, R28 ;  /* 0x0000001c8f8f7220 */ /* 0x000fc40000410000 */
[-C--:B------:R-:W-:Y:S02]  /*7020*/  FMUL.FTZ R154, R154, R28.reuse ;  /* 0x0000001c9a9a7220 */ /* 0x080fe40000410000 */
[-C--:B------:R-:W-:Y:S02]  /*7030*/  FMUL.FTZ R155, R155, R28.reuse ;  /* 0x0000001c9b9b7220 */ /* 0x080fe40000410000 */
[----:B------:R-:W-:Y:S02]  /*7040*/  FMUL.FTZ R38, R38, R28 ;  /* 0x0000001c26267220 */ /* 0x000fe40000410000 */
[-C--:B-1----:R-:W-:Y:S02]  /*7050*/  FMUL.FTZ R144, R144, R27.reuse ;  /* 0x0000001b90907220 */ /* 0x082fe40000410000 */
[-C--:B------:R-:W-:Y:S02]  /*7060*/  FMUL.FTZ R145, R145, R27.reuse ;  /* 0x0000001b91917220 */ /* 0x080fe40000410000 */
[----:B------:R-:W-:-:S02]  /*7070*/  FMUL.FTZ R148, R148, R27 ;  /* 0x0000001b94947220 */ /* 0x000fc40000410000 */
[-C--:B------:R-:W-:Y:S02]  /*7080*/  FMUL.FTZ R149, R149, R27.reuse ;  /* 0x0000001b95957220 */ /* 0x080fe40000410000 */
[----:B--2---:R-:W-:Y:S02]  /*7090*/  FFMA.FTZ R4, R139, c[0x0][0x23c], -R8 ;  /* 0x00008f008b047a23 */ /* 0x004fe40000010808 */
[-C--:B------:R-:W-:Y:S02]  /*70a0*/  FMUL.FTZ R39, R39, R28.reuse ;  /* 0x0000001c27277220 */ /* 0x080fe40000410000 */
[----:B------:R-:W1:Y:S01]  /*70b0*/  MUFU.EX2 R132, R4 ;  /* 0x0000000400847308 */ /* 0x000e620000000800 */
        /* <DEDUP_REMOVED lines=8> */
[----:B-1----:R-:W-:Y:S01]  /*7140*/  F2FP.BF16.PACK_AB R2, R132, R137 ;  /* 0x000000898402723e */ /* 0x002fe200000010ff */
[----:B------:R-:W-:-:S02]  /*7150*/  FFMA.FTZ R4, R29, c[0x0][0x23c], -R13 ;  /* 0x00008f001d047a23 */ /* 0x000fc4000001080d */
[----:B------:R1:W2:Y:S01]  /*7160*/  MUFU.EX2 R29, R7 ;  /* 0x00000007001d7308 */ /* 0x0002a20000000800 */
[----:B------:R-:W-:Y:S01]  /*7170*/  LOP3.LUT R19, R19, R2, RZ, 0xc0, !PT ;  /* 0x0000000213137212 */ /* 0x000fe200078ec0ff */
[-C--:B------:R-:W-:Y:S01]  /*7180*/  FMUL.FTZ R56, R56, R27.reuse ;  /* 0x0000001b38387220 */ /* 0x080fe20000410000 */
[----:B------:R-:W-:Y:S01]  /*7190*/  F2FP.BF16.PACK_AB R2, R25, R194 ;  /* 0x000000c21902723e */ /* 0x000fe200000010ff */
[-C--:B------:R-:W-:Y:S02]  /*71a0*/  FMUL.FTZ R57, R57, R27.reuse ;  /* 0x0000001b39397220 */ /* 0x080fe40000410000 */
[-C--:B------:R-:W-:Y:S02]  /*71b0*/  FMUL.FTZ R66, R66, R28.reuse ;  /* 0x0000001c42427220 */ /* 0x080fe40000410000 */
[----:B------:R3:W4:Y:S01]  /*71c0*/  MUFU.EX2 R252, R4 ;  /* 0x0000000400fc7308 */ /* 0x0007220000000800 */
[----:B------:R-:W-:Y:S02]  /*71d0*/  FMUL.FTZ R67, R67, R28 ;  /* 0x0000001c43437220 */ /* 0x000fe40000410000 */
[----:B------:R-:W-:-:S02]  /*71e0*/  FMUL.FTZ R60, R60, R27 ;  /* 0x0000001b3c3c7220 */ /* 0x000fc40000410000 */
[----:B------:R-:W-:Y:S02]  /*71f0*/  FMUL.FTZ R61, R61, R27 ;  /* 0x0000001b3d3d7220 */ /* 0x000fe40000410000 */
[----:B------:R-:W-:Y:S01]  /*7200*/  FMUL.FTZ R70, R70, R28 ;  /* 0x0000001c46467220 */ /* 0x000fe20000410000 */
[----:B-1----:R-:W-:Y:S01]  /*7210*/  F2FP.BF16.PACK_AB R7, R182, R24 ;  /* 0x00000018b607723e */ /* 0x002fe200000010ff */
[-C--:B--2---:R-:W-:Y:S02]  /*7220*/  FMUL.FTZ R140, R140, R29.reuse ;  /* 0x0000001d8c8c7220 */ /* 0x084fe40000410000 */
[-C--:B------:R-:W-:Y:S02]  /*7230*/  FMUL.FTZ R141, R141, R29.reuse ;  /* 0x0000001d8d8d7220 */ /* 0x080fe40000410000 */
[-C--:B------:R-:W-:Y:S02]  /*7240*/  FMUL.FTZ R152, R152, R29.reuse ;  /* 0x0000001d98987220 */ /* 0x080fe40000410000 */
[----:B------:R-:W-:-:S02]  /*7250*/  FMUL.FTZ R153, R153, R29 ;  /* 0x0000001d99997220 */ /* 0x000fc40000410000 */
[----:B---3--:R-:W-:Y:S01]  /*7260*/  FFMA.FTZ R4, R30, c[0x0][0x23c], -R8 ;  /* 0x00008f001e047a23 */ /* 0x008fe20000010808 */
[----:B------:R-:W-:Y:S01]  /*7270*/  MOV R30, R26 ;  /* 0x0000001a001e7202 */ /* 0x000fe20000000f00 */
[-C--:B------:R-:W-:Y:S01]  /*7280*/  FMUL.FTZ R36, R36, R29.reuse ;  /* 0x0000001d24247220 */ /* 0x080fe20000410000 */
[----:B------:R1:W2:Y:S01]  /*7290*/  MUFU.EX2 R26, R15 ;  /* 0x0000000f001a7308 */ /* 0x0002a20000000800 */
[-C--:B------:R-:W-:Y:S01]  /*72a0*/  FMUL.FTZ R37, R37, R29.reuse ;  /* 0x0000001d25257220 */ /* 0x080fe20000410000 */
[----:B----4-:R-:W-:Y:S01]  /*72b0*/  F2FP.BF16.PACK_AB R14, R252, R30 ;  /* 0x0000001efc0e723e */ /* 0x010fe200000010ff */
[-C--:B------:R-:W-:Y:S02]  /*72c0*/  FMUL.FTZ R48, R48, R29.reuse ;  /* 0x0000001d30307220 */ /* 0x080fe40000410000 */
[-C--:B------:R-:W-:Y:S02]  /*72d0*/  FMUL.FTZ R49, R49, R29.reuse ;  /* 0x0000001d31317220 */ /* 0x080fe40000410000 */
[-C--:B------:R-:W-:Y:S01]  /*72e0*/  FMUL.FTZ R52, R52, R29.reuse ;  /* 0x0000001d34347220 */ /* 0x080fe20000410000 */
[----:B------:R3:W-:Y:S01]  /*72f0*/  MUFU.EX2 R243, R4 ;  /* 0x0000000400f37308 */ /* 0x0007e20000000800 */
[----:B------:R-:W-:-:S02]  /*7300*/  FMUL.FTZ R53, R53, R29 ;  /* 0x0000001d35357220 */ /* 0x000fc40000410000 */
[-C--:B------:R-:W-:Y:S02]  /*7310*/  FMUL.FTZ R64, R64, R29.reuse ;  /* 0x0000001d40407220 */ /* 0x080fe40000410000 */
[-C--:B------:R-:W-:Y:S02]  /*7320*/  FMUL.FTZ R65, R65, R29.reuse ;  /* 0x0000001d41417220 */ /* 0x080fe40000410000 */
[----:B------:R-:W-:Y:S01]  /*7330*/  FMUL.FTZ R68, R68, R29 ;  /* 0x0000001d44447220 */ /* 0x000fe20000410000 */
[----:B-1----:R-:W-:Y:S01]  /*7340*/  MOV R15, R194 ;  /* 0x000000c2000f7202 */ /* 0x002fe20000000f00 */
[-C--:B--2---:R-:W-:Y:S02]  /*7350*/  FMUL.FTZ R146, R146, R26.reuse ;  /* 0x0000001a92927220 */ /* 0x084fe40000410000 */
[-C--:B------:R-:W-:Y:S02]  /*7360*/  FMUL.FTZ R147, R147, R26.reuse ;  /* 0x0000001a93937220 */ /* 0x080fe40000410000 */
[----:B------:R-:W-:-:S02]  /*7370*/  FMUL.FTZ R150, R150, R26 ;  /* 0x0000001a96967220 */ /* 0x000fc40000410000 */
[-C--:B------:R-:W-:Y:S02]  /*7380*/  FMUL.FTZ R151, R151, R26.reuse ;  /* 0x0000001a97977220 */ /* 0x080fe40000410000 */
[----:B---3--:R-:W-:Y:S01]  /*7390*/  FFMA.FTZ R4, R31, c[0x0][0x23c], -R8 ;  /* 0x00008f001f047a23 */ /* 0x008fe20000010808 */
[----:B------:R-:W-:Y:S01]  /*73a0*/  MOV R31, R21 ;  /* 0x00000015001f7202 */ /* 0x000fe20000000f00 */
[-C--:B------:R-:W-:Y:S02]  /*73b0*/  FMUL.FTZ R42, R42, R26.reuse ;  /* 0x0000001a2a2a7220 */ /* 0x080fe40000410000 */
[----:B------:R1:W2:Y:S01]  /*73c0*/  MUFU.EX2 R242, R4 ;  /* 0x0000000400f27308 */ /* 0x0002a20000000800 */
[-C--:B------:R-:W-:Y:S02]  /*73d0*/  FMUL.FTZ R43, R43, R26.reuse ;  /* 0x0000001a2b2b7220 */ /* 0x080fe40000410000 */
[-C--:B------:R-:W-:Y:S02]  /*73e0*/  FMUL.FTZ R46, R46, R26.reuse ;  /* 0x0000001a2e2e7220 */ /* 0x080fe40000410000 */
[----:B------:R-:W-:-:S02]  /*73f0*/  FMUL.FTZ R47, R47, R26 ;  /* 0x0000001a2f2f7220 */ /* 0x000fc40000410000 */
[-C--:B------:R-:W-:Y:S02]  /*7400*/  FMUL.FTZ R58, R58, R26.reuse ;  /* 0x0000001a3a3a7220 */ /* 0x080fe40000410000 */
[-C--:B------:R-:W-:Y:S02]  /*7410*/  FMUL.FTZ R59, R59, R26.reuse ;  /* 0x0000001a3b3b7220 */ /* 0x080fe40000410000 */
[-C--:B------:R-:W-:Y:S02]  /*7420*/  FMUL.FTZ R62, R62, R26.reuse ;  /* 0x0000001a3e3e7220 */ /* 0x080fe40000410000 */
[----:B------:R-:W-:Y:S02]  /*7430*/  FMUL.FTZ R63, R63, R26 ;  /* 0x0000001a3f3f7220 */ /* 0x000fe40000410000 */
[-C--:B------:R-:W-:Y:S01]  /*7440*/  FMUL.FTZ R69, R69, R29.reuse ;  /* 0x0000001d45457220 */ /* 0x080fe20000410000 */
[----:B-1----:R-:W-:Y:S01]  /*7450*/  HSET2.LE.AND R4, R23, R240, PT ;  /* 0x000000f017047233 */ /* 0x002fe20003803000 */
[----:B------:R-:W-:Y:S01]  /*7460*/  FMUL.FTZ R71, R71, R28 ;  /* 0x0000001c47477220 */ /* 0x000fe20000410000 */
[----:B------:R-:W1:Y:S01]  /*7470*/  LDSM.16.MT88.4 R20, [R205+0xa000] ;  /* 0x00a00000cd14783b */ /* 0x000e620000004200 */
[----:B------:R-:W-:-:S02]  /*7480*/  FMUL.FTZ R80, R80, R29 ;  /* 0x0000001d50507220 */ /* 0x000fc40000410000 */
[----:B------:R-:W-:Y:S01]  /*7490*/  LOP3.LUT R4, R4, R2, RZ, 0xc0, !PT ;  /* 0x0000000204047212 */ /* 0x000fe200078ec0ff */
[-C--:B------:R-:W-:Y:S01]  /*74a0*/  FMUL.FTZ R81, R81, R29.reuse ;  /* 0x0000001d51517220 */ /* 0x080fe20000410000 */
[----:B------:R-:W-:Y:S01]  /*74b0*/  F2FP.BF16.PACK_AB R2, R31, R180 ;  /* 0x000000b41f02723e */ /* 0x000fe200000010ff */
[-C--:B------:R-:W-:Y:S02]  /*74c0*/  FMUL.FTZ R84, R84, R29.reuse ;  /* 0x0000001d54547220 */ /* 0x080fe40000410000 */
[----:B------:R-:W-:Y:S01]  /*74d0*/  FMUL.FTZ R82, R82, R28 ;  /* 0x0000001c52527220 */ /* 0x000fe20000410000 */
[----:B------:R-:W-:Y:S01]  /*74e0*/  LOP3.LUT R5, R5, R2, RZ, 0xc0, !PT ;  /* 0x0000000205057212 */ /* 0x000fe200078ec0ff */
[----:B------:R-:W-:Y:S01]  /*74f0*/  HSET2.LE.AND R2, R34, R240, PT ;  /* 0x000000f022027233 */ /* 0x000fe20003803000 */
[----:B------:R-:W-:Y:S02]  /*7500*/  FMUL.FTZ R83, R83, R28 ;  /* 0x0000001c53537220 */ /* 0x000fe40000410000 */
[----:B------:R-:W-:-:S02]  /*7510*/  FMUL.FTZ R85, R85, R29 ;  /* 0x0000001d55557220 */ /* 0x000fc40000410000 */
[----:B------:R-:W-:Y:S01]  /*7520*/  LOP3.LUT R6, R2, R6, RZ, 0xc0, !PT ;  /* 0x0000000602067212 */ /* 0x000fe200078ec0ff */
[--C-:B------:R-:W-:Y:S01]  /*7530*/  HSET2.LE.AND R2, R35, R240.reuse, PT ;  /* 0x000000f023027233 */ /* 0x100fe20003803000 */
[-C--:B------:R-:W-:Y:S01]  /*7540*/  FMUL.FTZ R96, R96, R29.reuse ;  /* 0x0000001d60607220 */ /* 0x080fe20000410000 */
[----:B------:R-:W3:Y:S01]  /*7550*/  LDSM.16.MT88.4 R32, [R207+0xa000] ;  /* 0x00a00000cf20783b */ /* 0x000ee20000004200 */
[----:B------:R-:W-:Y:S02]  /*7560*/  FMUL.FTZ R97, R97, R29 ;  /* 0x0000001d61617220 */ /* 0x000fe40000410000 */
[----:B------:R-:W-:Y:S01]  /*7570*/  LOP3.LUT R7, R2, R7, RZ, 0xc0, !PT ;  /* 0x0000000702077212 */ /* 0x000fe200078ec0ff */
[----:B------:R-:W-:Y:S01]  /*7580*/  HSET2.LE.AND R2, R16, R240, PT ;  /* 0x000000f010027233 */ /* 0x000fe20003803000 */
[-C--:B------:R-:W-:Y:S02]  /*7590*/  FMUL.FTZ R86, R86, R28.reuse ;  /* 0x0000001c56567220 */ /* 0x080fe40000410000 */
[----:B------:R-:W-:-:S02]  /*75a0*/  FMUL.FTZ R87, R87, R28 ;  /* 0x0000001c57577220 */ /* 0x000fc40000410000 */
[----:B------:R-:W-:Y:S01]  /*75b0*/  LOP3.LUT R16, R2, R14, RZ, 0xc0, !PT ;  /* 0x0000000e02107212 */ /* 0x000fe200078ec0ff */
[----:B------:R-:W-:Y:S01]  /*75c0*/  HSET2.LE.AND R2, R17, R240, PT ;  /* 0x000000f011027233 */ /* 0x000fe20003803000 */
[----:B--2---:R-:W-:Y:S01]  /*75d0*/  F2FP.BF16.PACK_AB R14, R242, R243 ;  /* 0x000000f3f20e723e */ /* 0x004fe200000010ff */
[-C--:B------:R-:W-:Y:S02]  /*75e0*/  FMUL.FTZ R98, R98, R28.reuse ;  /* 0x0000001c62627220 */ /* 0x080fe40000410000 */
[----:B------:R-:W-:Y:S01]  /*75f0*/  FMUL.FTZ R99, R99, R28 ;  /* 0x0000001c63637220 */ /* 0x000fe20000410000 */
[----:B------:R-:W-:Y:S01]  /*7600*/  LOP3.LUT R17, R2, R14, RZ, 0xc0, !PT ;  /* 0x0000000e02117212 */ /* 0x000fe200078ec0ff */
[----:B------:R-:W-:Y:S01]  /*7610*/  FFMA.FTZ R2, R187, c[0x0][0x23c], -R0 ;  /* 0x00008f00bb027a23 */ /* 0x000fe20000010800 */
[----:B------:R-:W-:Y:S01]  /*7620*/  MOV R14, R181 ;  /* 0x000000b5000e7202 */ /* 0x000fe20000000f00 */
[-C--:B------:R-:W-:Y:S02]  /*7630*/  FMUL.FTZ R156, R156, R29.reuse ;  /* 0x0000001d9c9c7220 */ /* 0x080fe40000410000 */
[----:B------:R2:W-:Y:S01]  /*7640*/  MUFU.EX2 R194, R2 ;  /* 0x0000000200c27308 */ /* 0x0005e20000000800 */
[----:B------:R-:W-:Y:S01]  /*7650*/  FMUL.FTZ R157, R157, R29 ;  /* 0x0000001d9d9d7220 */ /* 0x000fe20000410000 */
[----:B-1----:R-:W-:Y:S01]  /*7660*/  HMMA.16816.F32.BF16 R140, R4, R20, R140 ;  /* 0x00000014048c723c */ /* 0x002fe2000004188c */
[----:B------:R-:W-:-:S02]  /*7670*/  FMUL.FTZ R158, R158, R28 ;  /* 0x0000001c9e9e7220 */ /* 0x000fc40000410000 */
[-C--:B------:R-:W-:Y:S02]  /*7680*/  FMUL.FTZ R159, R159, R28.reuse ;  /* 0x0000001c9f9f7220 */ /* 0x080fe40000410000 */
[-C--:B------:R-:W-:Y:S02]  /*7690*/  FMUL.FTZ R108, R108, R29.reuse ;  /* 0x0000001d6c6c7220 */ /* 0x080fe40000410000 */
[-C--:B------:R-:W-:Y:S01]  /*76a0*/  FMUL.FTZ R109, R109, R29.reuse ;  /* 0x0000001d6d6d7220 */ /* 0x080fe20000410000 */
[----:B------:R-:W-:Y:S01]  /*76b0*/  HMMA.16816.F32.BF16 R144, R16, R20, R144 ;  /* 0x000000141090723c */ /* 0x000fe20000041890 */
[-C--:B------:R-:W-:Y:S02]  /*76c0*/  FMUL.FTZ R110, R110, R28.reuse ;  /* 0x0000001c6e6e7220 */ /* 0x080fe40000410000 */
[----:B------:R-:W-:Y:S02]  /*76d0*/  FMUL.FTZ R111, R111, R28 ;  /* 0x0000001c6f6f7220 */ /* 0x000fe40000410000 */
[----:B------:R-:W-:-:S02]  /*76e0*/  FMUL.FTZ R160, R160, R29 ;  /* 0x0000001da0a07220 */ /* 0x000fc40000410000 */
[----:B--2---:R-:W-:Y:S01]  /*76f0*/  FFMA.FTZ R2, R185, c[0x0][0x23c], -R0 ;  /* 0x00008f00b9027a23 */ /* 0x004fe20000010800 */
[-C--:B------:R-:W-:Y:S01]  /*7700*/  HMMA.16816.F32.BF16 R152, R4, R22.reuse, R152 ;  /* 0x000000160498723c */ /* 0x080fe20000041898 */
[-C--:B------:R-:W-:Y:S02]  /*7710*/  FMUL.FTZ R161, R161, R29.reuse ;  /* 0x0000001da1a17220 */ /* 0x080fe40000410000 */
[----:B------:R1:W-:Y:S01]  /*7720*/  MUFU.EX2 R195, R2 ;  /* 0x0000000200c37308 */ /* 0x0003e20000000800 */
[-C--:B------:R-:W-:Y:S02]  /*7730*/  FMUL.FTZ R162, R162, R28.reuse ;  /* 0x0000001ca2a27220 */ /* 0x080fe40000410000 */
[----:B------:R-:W-:Y:S02]  /*7740*/  FMUL.FTZ R163, R163, R28 ;  /* 0x0000001ca3a37220 */ /* 0x000fe40000410000 */
[----:B------:R-:W-:Y:S01]  /*7750*/  HMMA.16816.F32.BF16 R244, R16, R22, R148 ;  /* 0x0000001610f4723c */ /* 0x000fe20000041894 */
[----:B------:R-:W2:Y:S01]  /*7760*/  LDSM.16.MT88.4 R20, [R210+0xa000] ;  /* 0x00a00000d214783b */ /* 0x000ea20000004200 */
[----:B------:R-:W-:-:S02]  /*7770*/  FMUL.FTZ R120, R120, R29 ;  /* 0x0000001d78787220 */ /* 0x000fc40000410000 */
[-C--:B------:R-:W-:Y:S02]  /*7780*/  FMUL.FTZ R121, R121, R29.reuse ;  /* 0x0000001d79797220 */ /* 0x080fe40000410000 */
[----:B------:R-:W-:Y:S01]  /*7790*/  FMUL.FTZ R164, R164, R29 ;  /* 0x0000001da4a47220 */ /* 0x000fe20000410000 */
[----:B------:R-:W-:Y:S01]  /*77a0*/  MOV R149, R133 ;  /* 0x0000008500957202 */ /* 0x000fe20000000f00 */
[-C--:B---3--:R-:W-:Y:S01]  /*77b0*/  HMMA.16816.F32.BF16 R232, R4, R32.reuse, R36 ;  /* 0x0000002004e8723c */ /* 0x088fe20000041824 */
[----:B------:R-:W3:Y:S01]  /*77c0*/  LDSM.16.MT88.4 R36, [R209+0xa000] ;  /* 0x00a00000d124783b */ /* 0x000ee20000004200 */
[----:B------:R-:W-:Y:S01]  /*77d0*/  FMUL.FTZ R165, R165, R29 ;  /* 0x0000001da5a57220 */ /* 0x000fe20000410000 */
[----:B------:R-:W-:Y:S01]  /*77e0*/  MOV R148, R132 ;  /* 0x0000008400947202 */ /* 0x000fe20000000f00 */
[--C-:B-1----:R-:W-:Y:S01]  /*77f0*/  FFMA.FTZ R2, R178, c[0x0][0x23c], -R0.reuse ;  /* 0x00008f00b2027a23 */ /* 0x102fe20000010800 */
[----:B------:R-:W-:Y:S01]  /*7800*/  MOV R151, R137 ;  /* 0x0000008900977202 */ /* 0x000fe20000000f00 */
[----:B------:R-:W-:Y:S01]  /*7810*/  FFMA.FTZ R0, R175, c[0x0][0x23c], -R0 ;  /* 0x00008f00af007a23 */ /* 0x000fe20000010800 */
[----:B------:R-:W-:Y:S01]  /*7820*/  MOV R150, R180 ;  /* 0x000000b400967202 */ /* 0x000fe20000000f00 */
[----:B------:R-:W-:Y:S01]  /*7830*/  HMMA.16816.F32.BF16 R224, R16, R32, R40 ;  /* 0x0000002010e0723c */ /* 0x000fe20000041828 */
[----:B------:R-:W-:Y:S01]  /*7840*/  LDSM.16.MT88.4 R40, [R210+0xb000] ;  /* 0x00b00000d228783b */ /* 0x000fe20000004200 */
[-C--:B------:R-:W-:Y:S01]  /*7850*/  FMUL.FTZ R122, R122, R28.reuse ;  /* 0x0000001c7a7a7220 */ /* 0x080fe20000410000 */
[----:B------:R1:W-:Y:S01]  /*7860*/  MUFU.EX2 R187, R0 ;  /* 0x0000000000bb7308 */ /* 0x0003e20000000800 */
[----:B------:R-:W-:-:S02]  /*7870*/  FMUL.FTZ R123, R123, R28 ;  /* 0x0000001c7b7b7220 */ /* 0x000fc40000410000 */
[-C--:B------:R-:W-:Y:S02]  /*7880*/  FMUL.FTZ R128, R128, R29.reuse ;  /* 0x0000001d80807220 */ /* 0x080fe40000410000 */
[-C--:B------:R-:W-:Y:S01]  /*7890*/  HMMA.16816.F32.BF16 R48, R4, R34.reuse, R48 ;  /* 0x000000220430723c */ /* 0x080fe20000041830 */
[----:B------:R-:W-:Y:S02]  /*78a0*/  FMUL.FTZ R129, R129, R29 ;  /* 0x0000001d81817220 */ /* 0x000fe40000410000 */
[-C--:B------:R-:W-:Y:S01]  /*78b0*/  FMUL.FTZ R166, R166, R28.reuse ;  /* 0x0000001ca6a67220 */ /* 0x080fe20000410000 */
[----:B------:R-:W4:Y:S01]  /*78c0*/  MUFU.EX2 R199, R2 ;  /* 0x0000000200c77308 */ /* 0x000f220000000800 */
[-C--:B------:R-:W-:Y:S02]  /*78d0*/  FMUL.FTZ R167, R167, R28.reuse ;  /* 0x0000001ca7a77220 */ /* 0x080fe40000410000 */
[-C--:B------:R-:W-:Y:S01]  /*78e0*/  FMUL.FTZ R130, R130, R28.reuse ;  /* 0x0000001c82827220 */ /* 0x080fe20000410000 */
[----:B------:R-:W-:Y:S01]  /*78f0*/  HMMA.16816.F32.BF16 R220, R16, R34, R44 ;  /* 0x0000002210dc723c */ /* 0x000fe2000004182c */
[----:B------:R-:W5:Y:S01]  /*7900*/  LDSM.16.MT88.4 R32, [R207+0xb000] ;  /* 0x00b00000cf20783b */ /* 0x000f620000004200 */
[----:B------:R-:W-:-:S02]  /*7910*/  FMUL.FTZ R131, R131, R28 ;  /* 0x0000001c83837220 */ /* 0x000fc40000410000 */
[----:B-1----:R-:W-:Y:S01]  /*7920*/  FFMA.FTZ R0, R196, c[0x0][0x23c], -R3 ;  /* 0x00008f00c4007a23 */ /* 0x002fe20000010803 */
[----:B------:R-:W-:Y:S01]  /*7930*/  LDSM.16.MT88.4 R44, [R209+0xb000] ;  /* 0x00b00000d12c783b */ /* 0x000fe20000004200 */
[-C--:B------:R-:W-:Y:S01]  /*7940*/  FMUL.FTZ R92, R92, R27.reuse ;  /* 0x0000001b5c5c7220 */ /* 0x080fe20000410000 */
[----:B------:R-:W-:Y:S01]  /*7950*/  MOV R196, R148 ;  /* 0x0000009400c47202 */ /* 0x000fe20000000f00 */
[-C--:B------:R-:W-:Y:S01]  /*7960*/  FMUL.FTZ R93, R93, R27.reuse ;  /* 0x0000001b5d5d7220 */ /* 0x080fe20000410000 */
[----:B--2---:R-:W-:Y:S01]  /*7970*/  HMMA.16816.F32.BF16 R52, R4, R20, R52 ;  /* 0x000000140434723c */ /* 0x004fe20000041834 */
[-C--:B------:R-:W-:Y:S01]  /*7980*/  FMUL.FTZ R94, R94, R26.reuse ;  /* 0x0000001a5e5e7220 */ /* 0x080fe20000410000 */
[----:B------:R1:W-:Y:S01]  /*7990*/  MUFU.EX2 R185, R0 ;  /* 0x0000000000b97308 */ /* 0x0003e20000000800 */
[----:B------:R-:W-:Y:S01]  /*79a0*/  FMUL.FTZ R95, R95, R26 ;  /* 0x0000001a5f5f7220 */ /* 0x000fe20000410000 */
[----:B------:R-:W-:Y:S01]  /*79b0*/  MOV R148, R14 ;  /* 0x0000000e00947202 */ /* 0x000fe20000000f00 */
[----:B------:R-:W-:-:S02]  /*79c0*/  FMUL.FTZ R88, R88, R27 ;  /* 0x0000001b58587220 */ /* 0x000fc40000410000 */
[-C--:B------:R-:W-:Y:S01]  /*79d0*/  FMUL.FTZ R89, R89, R27.reuse ;  /* 0x0000001b59597220 */ /* 0x080fe20000410000 */
[----:B------:R-:W-:Y:S01]  /*79e0*/  HMMA.16816.F32.BF16 R236, R16, R20, R56 ;  /* 0x0000001410ec723c */ /* 0x000fe20000041838 */
[-C--:B------:R-:W-:Y:S02]  /*79f0*/  FMUL.FTZ R90, R90, R26.reuse ;  /* 0x0000001a5a5a7220 */ /* 0x080fe40000410000 */
[-C--:B------:R-:W-:Y:S02]  /*7a00*/  FMUL.FTZ R91, R91, R26.reuse ;  /* 0x0000001a5b5b7220 */ /* 0x080fe40000410000 */
[-C--:B------:R-:W-:Y:S02]  /*7a10*/  FMUL.FTZ R100, R100, R27.reuse ;  /* 0x0000001b64647220 */ /* 0x080fe40000410000 */
[----:B------:R-:W-:Y:S01]  /*7a20*/  FMUL.FTZ R101, R101, R27 ;  /* 0x0000001b65657220 */ /* 0x000fe20000410000 */
[----:B------:R-:W-:Y:S01]  /*7a30*/  HMMA.16816.F32.BF16 R64, R4, R22, R64 ;  /* 0x000000160440723c */ /* 0x000fe20000041840 */
[----:B------:R-:W-:-:S02]  /*7a40*/  FMUL.FTZ R102, R102, R26 ;  /* 0x0000001a66667220 */ /* 0x000fc40000410000 */
[----:B-1----:R-:W-:Y:S01]  /*7a50*/  FFMA.FTZ R0, R188, c[0x0][0x23c], -R3 ;  /* 0x00008f00bc007a23 */ /* 0x002fe20000010803 */
[----:B------:R-:W-:Y:S01]  /*7a60*/  MOV R188, R149 ;  /* 0x0000009500bc7202 */ /* 0x000fe20000000f00 */
[----:B------:R-:W-:Y:S01]  /*7a70*/  FMUL.FTZ R103, R103, R26 ;  /* 0x0000001a67677220 */ /* 0x000fe20000410000 */
[----:B------:R-:W-:Y:S01]  /*7a80*/  MOV R149, R24 ;  /* 0x0000001800957202 */ /* 0x000fe20000000f00 */
[-C--:B------:R-:W-:Y:S01]  /*7a90*/  FMUL.FTZ R104, R104, R27.reuse ;  /* 0x0000001b68687220 */ /* 0x080fe20000410000 */
[----:B------:R-:W-:Y:S01]  /*7aa0*/  HMMA.16816.F32.BF16 R200, R16, R22, R60 ;  /* 0x0000001610c8723c */ /* 0x000fe2000004183c */
[----:B------:R-:W1:Y:S01]  /*7ab0*/  LDSM.16.MT88.4 R20, [R205+0xb000] ;  /* 0x00b00000cd14783b */ /* 0x000e620000004200 */
[----:B------:R-:W-:Y:S02]  /*7ac0*/  FMUL.FTZ R105, R105, R27 ;  /* 0x0000001b69697220 */ /* 0x000fe40000410000 */
[-C--:B------:R-:W-:Y:S02]  /*7ad0*/  FMUL.FTZ R106, R106, R26.reuse ;  /* 0x0000001a6a6a7220 */ /* 0x080fe40000410000 */
[----:B------:R-:W-:Y:S01]  /*7ae0*/  FMUL.FTZ R107, R107, R26 ;  /* 0x0000001a6b6b7220 */ /* 0x000fe20000410000 */
[----:B------:R-:W-:Y:S01]  /*7af0*/  MOV R63, R183 ;  /* 0x000000b7003f7202 */ /* 0x000fe20000000f00 */
[----:B---3--:R-:W-:Y:S01]  /*7b00*/  HMMA.16816.F32.BF16 R68, R4, R36, R68 ;  /* 0x000000240444723c */ /* 0x008fe20000041844 */
[-C--:B------:R-:W-:Y:S01]  /*7b10*/  FMUL.FTZ R72, R72, R27.reuse ;  /* 0x0000001b48487220 */ /* 0x080fe20000410000 */
[----:B------:R-:W-:Y:S01]  /*7b20*/  MOV R62, R182 ;  /* 0x000000b6003e7202 */ /* 0x000fe20000000f00 */
[----:B------:R-:W-:-:S02]  /*7b30*/  FMUL.FTZ R73, R73, R27 ;  /* 0x0000001b49497220 */ /* 0x000fc40000410000 */
[-C--:B------:R-:W-:Y:S02]  /*7b40*/  FMUL.FTZ R74, R74, R26.reuse ;  /* 0x0000001a4a4a7220 */ /* 0x080fe40000410000 */
[-C--:B------:R-:W-:Y:S01]  /*7b50*/  FMUL.FTZ R75, R75, R26.reuse ;  /* 0x0000001a4b4b7220 */ /* 0x080fe20000410000 */
[C---:B------:R-:W-:Y:S01]  /*7b60*/  HMMA.16816.F32.BF16 R80, R4.reuse, R38, R80 ;  /* 0x000000260450723c */ /* 0x040fe20000041850 */
[-C--:B------:R-:W-:Y:S02]  /*7b70*/  FMUL.FTZ R76, R76, R27.reuse ;  /* 0x0000001b4c4c7220 */ /* 0x080fe40000410000 */
[-C--:B------:R-:W-:Y:S02]  /*7b80*/  FMUL.FTZ R77, R77, R27.reuse ;  /* 0x0000001b4d4d7220 */ /* 0x080fe40000410000 */
[-C--:B------:R-:W-:Y:S02]  /*7b90*/  FMUL.FTZ R78, R78, R26.reuse ;  /* 0x0000001a4e4e7220 */ /* 0x080fe40000410000 */
[----:B------:R-:W-:Y:S01]  /*7ba0*/  FMUL.FTZ R79, R79, R26 ;  /* 0x0000001a4f4f7220 */ /* 0x000fe20000410000 */
[----:B-----5:R-:W-:Y:S01]  /*7bb0*/  HMMA.16816.F32.BF16 R156, R4, R32, R156 ;  /* 0x00000020049c723c */ /* 0x020fe2000004189c */
        /* <DEDUP_REMOVED lines=8> */
[-C--:B------:R-:W-:Y:S01]  /*7c40*/  FMUL.FTZ R119, R119, R26.reuse ;  /* 0x0000001a77777220 */ /* 0x080fe20000410000 */
[C---:B------:R-:W-:Y:S01]  /*7c50*/  HMMA.16816.F32.BF16 R160, R4.reuse, R40, R160 ;  /* 0x0000002804a0723c */ /* 0x040fe200000418a0 */
        /* <DEDUP_REMOVED lines=8> */
[----:B------:R-:W-:Y:S01]  /*7ce0*/  FMUL.FTZ R171, R171, R26 ;  /* 0x0000001aabab7220 */ /* 0x000fe20000410000 */
[C---:B------:R-:W-:Y:S08]  /*7cf0*/  HMMA.16816.F32.BF16 R96, R4.reuse, R22, R96 ;  /* 0x000000160460723c */ /* 0x040ff00000041860 */
[C---:B------:R-:W-:Y:S08]  /*7d00*/  HMMA.16816.F32.BF16 R120, R4.reuse, R42, R120 ;  /* 0x0000002a0478723c */ /* 0x040ff00000041878 */
[C---:B------:R-:W-:Y:S08]  /*7d10*/  HMMA.16816.F32.BF16 R164, R4.reuse, R44, R164 ;  /* 0x0000002c04a4723c */ /* 0x040ff000000418a4 */
[----:B------:R-:W-:Y:S07]  /*7d20*/  HMMA.16816.F32.BF16 R56, R4, R46, R128 ;  /* 0x0000002e0438723c */ /* 0x000fee0000041880 */
[--C-:B------:R-:W-:Y:S01]  /*7d30*/  FFMA.FTZ R4, R184, c[0x0][0x23c], -R3.reuse ;  /* 0x00008f00b8047a23 */ /* 0x100fe20000010803 */
[C---:B------:R-:W-:Y:S01]  /*7d40*/  HMMA.16816.F32.BF16 R136, R16.reuse, R22, R92 ;  /* 0x000000161088723c */ /* 0x040fe2000004185c */
[----:B------:R-:W-:Y:S01]  /*7d50*/  FFMA.FTZ R5, R179, c[0x0][0x23c], -R3 ;  /* 0x00008f00b3057a23 */ /* 0x000fe20000010803 */
[----:B------:R-:W-:Y:S01]  /*7d60*/  LDSM.16.MT88.4 R92, [R205+0xb800] ;  /* 0x00b80000cd5c783b */ /* 0x000fe20000004200 */
[----:B------:R-:W-:Y:S01]  /*7d70*/  IMAD.WIDE.U32 R2, R173, -0x2daee0ad, RZ ;  /* 0xd2511f53ad027825 */ /* 0x000fe200078e00ff */
[----:B------:R1:W-:Y:S03]  /*7d80*/  MUFU.EX2 R184, R4 ;  /* 0x0000000400b87308 */ /* 0x0003e60000000800 */
[----:B------:R-:W-:Y:S01]  /*7d90*/  FFMA.FTZ R22, R198, c[0x0][0x23c], -R8 ;  /* 0x00008f00c6167a23 */ /* 0x000fe20000010808 */
[C---:B------:R-:W-:Y:S01]  /*7da0*/  LOP3.LUT R6, R2.reuse, 0xffff, RZ, 0xc0, !PT ;  /* 0x0000ffff02067812 */ /* 0x040fe200078ec0ff */
[----:B------:R-:W-:Y:S01]  /*7db0*/  HMMA.16816.F32.BF16 R88, R16, R20, R88 ;  /* 0x000000141058723c */ /* 0x000fe20000041858 */
[----:B------:R-:W-:-:S02]  /*7dc0*/  LOP3.LUT R24, R2, 0xff, RZ, 0xc0, !PT ;  /* 0x000000ff02187812 */ /* 0x000fc400078ec0ff */
[--C-:B------:R-:W-:Y:S01]  /*7dd0*/  SHF.R.U32.HI R14, RZ, 0x10, R2.reuse ;  /* 0x00000010ff0e7819 */ /* 0x100fe20000011602 */
[----:B------:R2:W3:Y:S01]  /*7de0*/  MUFU.EX2 R178, R5 ;  /* 0x0000000500b27308 */ /* 0x0004e20000000800 */
[----:B------:R-:W-:Y:S02]  /*7df0*/  SHF.R.U32.HI R23, RZ, 0x18, R2 ;  /* 0x00000018ff177819 */ /* 0x000fe40000011602 */
[----:B------:R-:W-:Y:S01]  /*7e00*/  SHF.R.U32.HI R7, RZ, 0x8, R6 ;  /* 0x00000008ff077819 */ /* 0x000fe20000011606 */
[----:B------:R-:W-:Y:S01]  /*7e10*/  HMMA.16816.F32.BF16 R100, R16, R32, R100 ;  /* 0x000000201064723c */ /* 0x000fe20000041864 */
[----:B------:R-:W-:Y:S02]  /*7e20*/  LOP3.LUT R6, R14, 0xff, RZ, 0xc0, !PT ;  /* 0x000000ff0e067812 */ /* 0x000fe400078ec0ff */
[----:B-1----:R-:W-:Y:S01]  /*7e30*/  LOP3.LUT R4, R3, UR17, R172, 0x96, !PT ;  /* 0x0000001103047c12 */ /* 0x002fe2000f8e96ac */
[----:B------:R-:W-:Y:S01]  /*7e40*/  IMAD.WIDE.U32 R2, R177, -0x2daee0ad, RZ ;  /* 0xd2511f53b1027825 */ /* 0x000fe200078e00ff */
[----:B------:R1:W5:Y:S01]  /*7e50*/  MUFU.EX2 R179, R0 ;  /* 0x0000000000b37308 */ /* 0x0003620000000800 */
[----:B------:R-:W-:-:S02]  /*7e60*/  MOV R198, R31 ;  /* 0x0000001f00c67202 */ /* 0x000fc40000000f00 */
[----:B------:R-:W-:Y:S01]  /*7e70*/  FFMA.FTZ R31, R193, c[0x0][0x23c], -R8 ;  /* 0x00008f00c11f7a23 */ /* 0x000fe20000010808 */
[----:B------:R-:W-:Y:S01]  /*7e80*/  LOP3.LUT R21, R2, 0xff, RZ, 0xc0, !PT ;  /* 0x000000ff02157812 */ /* 0x000fe200078ec0ff */
[C---:B------:R-:W-:Y:S01]  /*7e90*/  HMMA.16816.F32.BF16 R132, R16.reuse, R34, R104 ;  /* 0x000000221084723c */ /* 0x040fe20000041868 */
[----:B------:R-:W-:Y:S01]  /*7ea0*/  SHF.R.U32.HI R20, RZ, 0x10, R2 ;  /* 0x00000010ff147819 */ /* 0x000fe20000011602 */
[----:B--2---:R-:W-:Y:S01]  /*7eb0*/  FFMA.FTZ R5, R197, c[0x0][0x23c], -R13 ;  /* 0x00008f00c5057a23 */ /* 0x004fe2000001080d */
[----:B------:R-:W-:Y:S01]  /*7ec0*/  MOV R193, R25 ;  /* 0x0000001900c17202 */ /* 0x000fe20000000f00 */
[--C-:B------:R-:W-:Y:S01]  /*7ed0*/  FFMA.FTZ R25, R191, c[0x0][0x23c], -R8.reuse ;  /* 0x00008f00bf197a23 */ /* 0x100fe20000010808 */
[----:B------:R-:W-:Y:S01]  /*7ee0*/  PRMT R23, R6, 0x5410, R23 ;  /* 0x0000541006177816 */ /* 0x000fe20000000017 */
[----:B------:R2:W-:Y:S01]  /*7ef0*/  MUFU.EX2 R175, R5 ;  /* 0x0000000500af7308 */ /* 0x0005e20000000800 */
[----:B------:R-:W-:Y:S01]  /*7f00*/  MOV R191, R30 ;  /* 0x0000001e00bf7202 */ /* 0x000fe20000000f00 */
[----:B------:R-:W-:Y:S01]  /*7f10*/  FFMA.FTZ R30, R189, c[0x0][0x23c], -R8 ;  /* 0x00008f00bd1e7a23 */ /* 0x000fe20000010808 */
[----:B------:R-:W-:Y:S01]  /*7f20*/  LOP3.LUT R8, R4, 0xff, RZ, 0xc0, !PT ;  /* 0x000000ff04087812 */ /* 0x000fe200078ec0ff */
[----:B------:R-:W-:Y:S01]  /*7f30*/  HMMA.16816.F32.BF16 R72, R16, R36, R72 ;  /* 0x000000241048723c */ /* 0x000fe20000041848 */
[----:B-1----:R-:W-:Y:S01]  /*7f40*/  LOP3.LUT R0, R3, UR17, R176, 0x96, !PT ;  /* 0x0000001103007c12 */ /* 0x002fe2000f8e96b0 */
[----:B------:R-:W-:Y:S01]  /*7f50*/  LDSM.16.MT88.4 R104, [R207+0xb800] ;  /* 0x00b80000cf68783b */ /* 0x000fe20000004200 */
[----:B------:R-:W-:Y:S01]  /*7f60*/  MOV R176, R151 ;  /* 0x0000009700b07202 */ /* 0x000fe20000000f00 */
[----:B------:R-:W-:Y:S01]  /*7f70*/  MUFU.EX2 R25, R25 ;  /* 0x0000001900197308 */ /* 0x000fe20000000800 */
[----:B------:R-:W-:-:S02]  /*7f80*/  MOV R151, R15 ;  /* 0x0000000f00977202 */ /* 0x000fc40000000f00 */
[----:B------:R-:W-:Y:S01]  /*7f90*/  SHF.R.U32.HI R15, RZ, 0x18, R2 ;  /* 0x00000018ff0f7819 */ /* 0x000fe20000011602 */
[C---:B------:R-:W-:Y:S01]  /*7fa0*/  HMMA.16816.F32.BF16 R180, R16.reuse, R38, R76 ;  /* 0x0000002610b4723c */ /* 0x040fe2000004184c */
[----:B------:R-:W-:Y:S01]  /*7fb0*/  SHF.R.U32.HI R6, RZ, 0x10, R0 ;  /* 0x00000010ff067819 */ /* 0x000fe20000011600 */
[----:B------:R-:W-:Y:S01]  /*7fc0*/  LDSM.16.MT88.4 R76, [R209+0xa800] ;  /* 0x00a80000d14c783b */ /* 0x000fe20000004200 */
[----:B------:R-:W-:Y:S01]  /*7fd0*/  LOP3.LUT R14, R0, 0xff, RZ, 0xc0, !PT ;  /* 0x000000ff000e7812 */ /* 0x000fe200078ec0ff */
[----:B------:R-:W-:Y:S01]  /*7fe0*/  MUFU.EX2 R30, R30 ;  /* 0x0000001e001e7308 */ /* 0x000fe20000000800 */
[----:B--2---:R-:W-:Y:S01]  /*7ff0*/  LOP3.LUT R5, R2, 0xffff, RZ, 0xc0, !PT ;  /* 0x0000ffff02057812 */ /* 0x004fe200078ec0ff */
[--C-:B------:R-:W-:Y:S01]  /*8000*/  FFMA.FTZ R3, R192, c[0x0][0x23c], -R13.reuse ;  /* 0x00008f00c0037a23 */ /* 0x100fe2000001080d */
[----:B------:R-:W-:Y:S01]  /*8010*/  MOV R197, R62 ;  /* 0x0000003e00c57202 */ /* 0x000fe20000000f00 */
[--C-:B------:R-:W-:Y:S01]  /*8020*/  FFMA.FTZ R2, R190, c[0x0][0x23c], -R13.reuse ;  /* 0x00008f00be027a23 */ /* 0x100fe2000001080d */
[----:B------:R-:W-:Y:S01]  /*8030*/  HMMA.16816.F32.BF16 R112, R16, R40, R112 ;  /* 0x000000281070723c */ /* 0x000fe20000041870 */
[----:B------:R-:W-:Y:S01]  /*8040*/  FFMA.FTZ R13, R186, c[0x0][0x23c], -R13 ;  /* 0x00008f00ba0d7a23 */ /* 0x000fe2000001080d */
[----:B------:R-:W-:Y:S01]  /*8050*/  MOV R186, R174 ;  /* 0x000000ae00ba7202 */ /* 0x000fe20000000f00 */
[----:B------:R1:W-:Y:S01]  /*8060*/  MUFU.EX2 R173, R2 ;  /* 0x0000000200ad7308 */ /* 0x0003e20000000800 */
[----:B------:R-:W-:-:S02]  /*8070*/  MOV R177, R63 ;  /* 0x0000003f00b17202 */ /* 0x000fc40000000f00 */
[----:B------:R-:W-:Y:S01]  /*8080*/  MOV R192, R148 ;  /* 0x0000009400c07202 */ /* 0x000fe20000000f00 */
[----:B------:R-:W-:Y:S01]  /*8090*/  LDSM.16.MT88.4 R60, [R210+0xa800] ;  /* 0x00a80000d23c783b */ /* 0x000fe20000004200 */
[C---:B------:R-:W-:Y:S01]  /*80a0*/  HMMA.16816.F32.BF16 R32, R16.reuse, R42, R116 ;  /* 0x0000002a1020723c */ /* 0x040fe20000041874 */
[----:B------:R-:W-:Y:S02]  /*80b0*/  MOV R190, R149 ;  /* 0x0000009500be7202 */ /* 0x000fe40000000f00 */
[----:B------:R2:W-:Y:S01]  /*80c0*/  MUFU.EX2 R174, R3 ;  /* 0x0000000300ae7308 */ /* 0x0005e20000000800 */
[----:B------:R-:W-:Y:S01]  /*80d0*/  MOV R189, R150 ;  /* 0x0000009600bd7202 */ /* 0x000fe20000000f00 */
[----:B------:R-:W-:Y:S03]  /*80e0*/  LDSM.16.MT88.4 R116, [R210+0xb800] ;  /* 0x00b80000d274783b */ /* 0x000fe60000004200 */
[----:B------:R-:W-:Y:S01]  /*80f0*/  HMMA.16816.F32.BF16 R124, R16, R44, R124 ;  /* 0x0000002c107c723c */ /* 0x000fe2000004187c */
[----:B-1----:R-:W-:-:S02]  /*8100*/  LOP3.LUT R2, R20, 0xff, RZ, 0xc0, !PT ;  /* 0x000000ff14027812 */ /* 0x002fc400078ec0ff */
[----:B------:R1:W1:Y:S01]  /*8110*/  MUFU.EX2 R172, R13 ;  /* 0x0000000d00ac7308 */ /* 0x0002620000000800 */
[----:B------:R-:W-:Y:S02]  /*8120*/  PRMT R20, R24, 0x5410, R7 ;  /* 0x0000541018147816 */ /* 0x000fe40000000007 */
[----:B------:R-:W-:Y:S02]  /*8130*/  PRMT R15, R2, 0x5410, R15 ;  /* 0x00005410020f7816 */ /* 0x000fe4000000000f */
[----:B------:R-:W-:Y:S01]  /*8140*/  HMMA.16816.F32.BF16 R16, R16, R46, R168 ;  /* 0x0000002e1010723c */ /* 0x000fe200000418a8 */
[----:B------:R-:W-:Y:S01]  /*8150*/  LOP3.LUT R2, R0, 0xffff, RZ, 0xc0, !PT ;  /* 0x0000ffff00027812 */ /* 0x000fe200078ec0ff */
[----:B------:R-:W5:Y:S01]  /*8160*/  LDSM.16.MT88.4 R44, [R207+0xa800] ;  /* 0x00a80000cf2c783b */ /* 0x000f620000004200 */
[----:B--2---:R-:W-:Y:S01]  /*8170*/  SHF.R.U32.HI R3, RZ, 0x8, R5 ;  /* 0x00000008ff037819 */ /* 0x004fe20000011605 */
[----:B------:R-:W-:Y:S01]  /*8180*/  MUFU.EX2 R22, R22 ;  /* 0x0000001600167308 */ /* 0x000fe20000000800 */
[----:B------:R-:W-:-:S02]  /*8190*/  SHF.R.U32.HI R5, RZ, 0x10, R4 ;  /* 0x00000010ff057819 */ /* 0x000fc40000011604 */
[----:B------:R-:W-:Y:S02]  /*81a0*/  PRMT R21, R21, 0x5410, R3 ;  /* 0x0000541015157816 */ /* 0x000fe40000000003 */
[----:B------:R-:W-:Y:S02]  /*81b0*/  LOP3.LUT R3, R4, 0xffff, RZ, 0xc0, !PT ;  /* 0x0000ffff04037812 */ /* 0x000fe400078ec0ff */
[----:B------:R-:W-:Y:S01]  /*81c0*/  SHF.R.U32.HI R7, RZ, 0x18, R4 ;  /* 0x00000018ff077819 */ /* 0x000fe20000011604 */
[----:B------:R-:W2:Y:S01]  /*81d0*/  MUFU.EX2 R31, R31 ;  /* 0x0000001f001f7308 */ /* 0x000ea20000000800 */
[----:B-1----:R-:W-:Y:S02]  /*81e0*/  SHF.R.U32.HI R13, RZ, 0x18, R0 ;  /* 0x00000018ff0d7819 */ /* 0x002fe40000011600 */
[----:B------:R-:W-:Y:S02]  /*81f0*/  SHF.R.U32.HI R4, RZ, 0x8, R3 ;  /* 0x00000008ff047819 */ /* 0x000fe40000011603 */
[----:B------:R-:W-:-:S02]  /*8200*/  SHF.R.U32.HI R2, RZ, 0x8, R2 ;  /* 0x00000008ff027819 */ /* 0x000fc40000011602 */
[----:B------:R-:W-:Y:S02]  /*8210*/  LOP3.LUT R0, R6, 0xff, RZ, 0xc0, !PT ;  /* 0x000000ff06007812 */ /* 0x000fe400078ec0ff */
[----:B------:R-:W-:Y:S02]  /*8220*/  LOP3.LUT R3, R5, 0xff, RZ, 0xc0, !PT ;  /* 0x000000ff05037812 */ /* 0x000fe400078ec0ff */
[----:B------:R-:W-:Y:S01]  /*8230*/  PRMT R6, R8, 0x5410, R4 ;  /* 0x0000541008067816 */ /* 0x000fe20000000004 */
[--C-:B------:R-:W-:Y:S01]  /*8240*/  HSET2.LE.AND R8, R23, R240.reuse, PT ;  /* 0x000000f017087233 */ /* 0x100fe20003803000 */
[----:B------:R-:W-:Y:S02]  /*8250*/  PRMT R5, R14, 0x5410, R2 ;  /* 0x000054100e057816 */ /* 0x000fe40000000002 */
[----:B------:R-:W-:Y:S01]  /*8260*/  PRMT R2, R0, 0x5410, R13 ;  /* 0x0000541000027816 */ /* 0x000fe2000000000d */
[--C-:B------:R-:W-:Y:S01]  /*8270*/  HSET2.LE.AND R13, R6, R240.reuse, PT ;  /* 0x000000f0060d7233 */ /* 0x100fe20003803000 */
[----:B------:R-:W-:Y:S01]  /*8280*/  PRMT R4, R3, 0x5410, R7 ;  /* 0x0000541003047816 */ /* 0x000fe20000000007 */
[--C-:B------:R-:W-:Y:S01]  /*8290*/  HSET2.LE.AND R0, R21, R240.reuse, PT ;  /* 0x000000f015007233 */ /* 0x100fe20003803000 */
[----:B------:R-:W-:Y:S01]  /*82a0*/  MOV R24, R151 ;  /* 0x0000009700187202 */ /* 0x000fe20000000f00 */
[--C-:B------:R-:W-:Y:S01]  /*82b0*/  HSET2.LE.AND R6, R2, R240.reuse, PT ;  /* 0x000000f002067233 */ /* 0x100fe20003803000 */
[----:B----4-:R-:W-:Y:S01]  /*82c0*/  F2FP.BF16.PACK_AB R2, R187, R199 ;  /* 0x000000c7bb02723e */ /* 0x010fe200000010ff */
[--C-:B------:R-:W-:Y:S01]  /*82d0*/  HSET2.LE.AND R5, R5, R240.reuse, PT ;  /* 0x000000f005057233 */ /* 0x100fe20003803000 */
[----:B------:R-:W1:Y:S01]  /*82e0*/  LDSM.16.MT88.4 R148, [R205+0xa800] ;  /* 0x00a80000cd94783b */ /* 0x000e620000004200 */
[--C-:B------:R-:W-:Y:S01]  /*82f0*/  HSET2.LE.AND R14, R4, R240.reuse, PT ;  /* 0x000000f0040e7233 */ /* 0x100fe20003803000 */
[----:B------:R-:W-:Y:S01]  /*8300*/  LOP3.LUT R130, R0, R2, RZ, 0xc0, !PT ;  /* 0x0000000200827212 */ /* 0x000fe200078ec0ff */
[--C-:B------:R-:W-:Y:S01]  /*8310*/  HSET2.LE.AND R7, R20, R240.reuse, PT ;  /* 0x000000f014077233 */ /* 0x100fe20003803000 */
[----:B------:R-:W-:Y:S01]  /*8320*/  F2FP.BF16.PACK_AB R2, R195, R194 ;  /* 0x000000c2c302723e */ /* 0x000fe200000010ff */
[----:B------:R-:W-:Y:S01]  /*8330*/  HSET2.LE.AND R3, R15, R240, PT ;  /* 0x000000f00f037233 */ /* 0x000fe20003803000 */
[----:B---3--:R-:W-:-:S02]  /*8340*/  F2FP.BF16.PACK_AB R4, R178, R184 ;  /* 0x000000b8b204723e */ /* 0x008fc400000010ff */
[----:B------:R-:W-:Y:S02]  /*8350*/  LOP3.LUT R128, R5, R2, RZ, 0xc0, !PT ;  /* 0x0000000205807212 */ /* 0x000fe400078ec0ff */
[----:B-----5:R-:W-:Y:S02]  /*8360*/  F2FP.BF16.PACK_AB R0, R179, R185 ;  /* 0x000000b9b300723e */ /* 0x020fe400000010ff */
[----:B------:R-:W-:Y:S02]  /*8370*/  F2FP.BF16.PACK_AB R2, R172, R173 ;  /* 0x000000adac02723e */ /* 0x000fe400000010ff */
[----:B------:R-:W-:Y:S01]  /*8380*/  LOP3.LUT R131, R3, R4, RZ, 0xc0, !PT ;  /* 0x0000000403837212 */ /* 0x000fe200078ec0ff */
[----:B------:R-:W-:Y:S01]  /*8390*/  FFMA.FTZ R3, R241, R29, R24 ;  /* 0x0000001df1037223 */ /* 0x000fe20000010018 */
[----:B------:R-:W-:Y:S02]  /*83a0*/  LOP3.LUT R129, R6, R0, RZ, 0xc0, !PT ;  /* 0x0000000006817212 */ /* 0x000fe400078ec0ff */
[----:B------:R-:W-:-:S02]  /*83b0*/  LOP3.LUT R170, R7, R2, RZ, 0xc0, !PT ;  /* 0x0000000207aa7212 */ /* 0x000fc400078ec0ff */
[----:B------:R-:W3:Y:S01]  /*83c0*/  LDSM.16.MT88.4 R4, [R209+0xb800] ;  /* 0x00b80000d104783b */ /* 0x000ee20000004200 */
[----:B------:R-:W-:Y:S02]  /*83d0*/  F2FP.BF16.PACK_AB R0, R30, R25 ;  /* 0x000000191e00723e */ /* 0x000fe400000010ff */
[----:B------:R-:W-:Y:S01]  /*83e0*/  F2FP.BF16.PACK_AB R2, R174, R175 ;  /* 0x000000afae02723e */ /* 0x000fe200000010ff */
[C---:B------:R-:W-:Y:S01]  /*83f0*/  HMMA.16816.F32.BF16 R36, R128.reuse, R44, R232 ;  /* 0x0000002c8024723c */ /* 0x040fe200000418e8 */
[----:B------:R-:W-:Y:S01]  /*8400*/  LOP3.LUT R171, R8, R0, RZ, 0xc0, !PT ;  /* 0x0000000008ab7212 */ /* 0x000fe200078ec0ff */
[----:B------:R-:W-:Y:S01]  /*8410*/  FFMA.FTZ R8, R248, R28, R189 ;  /* 0x0000001cf8087223 */ /* 0x000fe200000100bd */
[----:B--2---:R-:W-:Y:S02]  /*8420*/  F2FP.BF16.PACK_AB R0, R31, R22 ;  /* 0x000000161f00723e */ /* 0x004fe400000010ff */
[----:B------:R-:W-:Y:S01]  /*8430*/  LOP3.LUT R168, R13, R2, RZ, 0xc0, !PT ;  /* 0x000000020da87212 */ /* 0x000fe200078ec0ff */
[----:B------:R-:W-:Y:S01]  /*8440*/  FFMA.FTZ R2, R249, R27, R191 ;  /* 0x0000001bf9027223 */ /* 0x000fe200000100bf */
[----:B------:R-:W-:Y:S01]  /*8450*/  LOP3.LUT R169, R14, R0, RZ, 0xc0, !PT ;  /* 0x000000000ea97212 */ /* 0x000fe200078ec0ff */
[----:B------:R-:W-:Y:S01]  /*8460*/  FFMA.FTZ R0, R250, R26, R243 ;  /* 0x0000001afa007223 */ /* 0x000fe200000100f3 */
[----:B------:R-:W-:Y:S01]  /*8470*/  HMMA.16816.F32.BF16 R48, R128, R46, R48 ;  /* 0x0000002e8030723c */ /* 0x000fe20000041830 */
[----:B------:R-:W-:-:S02]  /*8480*/  FADD.FTZ R13, R193, R3 ;  /* 0x00000003c10d7221 */ /* 0x000fc40000010000 */
[----:B------:R-:W-:Y:S02]  /*8490*/  FADD.FTZ R2, R252, R2 ;  /* 0x00000002fc027221 */ /* 0x000fe40000010000 */
[----:B------:R-:W-:Y:S02]  /*84a0*/  FADD.FTZ R3, R198, R8 ;  /* 0x00000008c6037221 */ /* 0x000fe40000010000 */
[----:B------:R-:W-:Y:S01]  /*84b0*/  FADD.FTZ R2, R192, R2 ;  /* 0x00000002c0027221 */ /* 0x000fe20000010000 */
[----:B-1----:R-:W-:Y:S01]  /*84c0*/  HMMA.16816.F32.BF16 R140, R128, R148, R140 ;  /* 0x00000094808c723c */ /* 0x002fe2000004188c */
        /* <DEDUP_REMOVED lines=11> */
[----:B------:R-:W-:Y:S01]  /*8580*/  FADD.FTZ R249, R172, R2 ;  /* 0x00000002acf97221 */ /* 0x000fe20000010000 */
[----:B------:R-:W-:Y:S01]  /*8590*/  MOV R2, R228 ;  /* 0x000000e400027202 */ /* 0x000fe20000000f00 */
[----:B------:R-:W-:-:S03]  /*85a0*/  FADD.FTZ R248, R178, R3 ;  /* 0x00000003b2f87221 */ /* 0x000fc60000010000 */
[-C--:B---3--:R-:W-:Y:S08]  /*85b0*/  HMMA.16816.F32.BF16 R164, R128, R4.reuse, R164 ;  /* 0x0000000480a4723c */ /* 0x088ff000000418a4 */
[----:B------:R-:W-:Y:S07]  /*85c0*/  HMMA.16816.F32.BF16 R124, R168, R4, R124 ;  /* 0x00000004a87c723c */ /* 0x000fee000004187c */
        /* <DEDUP_REMOVED lines=34> */
[C---:B------:R-:W-:Y:S07]  /*87f0*/  HMMA.16816.F32.BF16 R92, R168.reuse, R94, R136 ;  /* 0x0000005ea85c723c */ /* 0x040fee0000041888 */
[----:B------:R-:W-:Y:S01]  /*8800*/  MOV R136, R231 ;  /* 0x000000e700887202 */ /* 0x000fe20000000f00 */
[C---:B------:R-:W-:Y:S07]  /*8810*/  HMMA.16816.F32.BF16 R104, R168.reuse, R106, R132 ;  /* 0x0000006aa868723c */ /* 0x040fee0000041884 */
[----:B------:R-:W-:Y:S01]  /*8820*/  MOV R135, R230 ;  /* 0x000000e600877202 */ /* 0x000fe20000000f00 */
[----:B------:R-:W-:Y:S01]  /*8830*/  HMMA.16816.F32.BF16 R116, R168, R118, R32 ;  /* 0x00000076a874723c */ /* 0x000fe20000041820 */
[----:B------:R-:W-:-:S07]  /*8840*/  MOV R134, R229 ;  /* 0x000000e500867202 */ /* 0x000fce0000000f00 */
[----:B------:R-:W-:Y:S01]  /*8850*/  HMMA.16816.F32.BF16 R168, R168, R6, R16 ;  /* 0x00000006a8a8723c */ /* 0x000fe20000041810 */
[----:B------:R-:W-:Y:S11]  /*8860*/  @!P0 BRA `(.L_x_800) ;  /* 0x0000a74000008947 */ /* 0x000ff60003800000 */
[----:B------:R-:W2:Y:S04]  /*8870*/  LDL.64 R176, [R1+0x48] ;  /* 0x0000480001b07983 */ /* 0x000ea80000100a00 */
[----:B------:R-:W3:Y:S01]  /*8880*/  LDL.64 R196, [R1+0x30] ;  /* 0x0000300001c47983 */ /* 0x000ee20000100a00 */
[----:B------:R-:W-:Y:S01]  /*8890*/  UIADD3 UR29, UR28, -0x3, URZ ;  /* 0xfffffffd1c1d7890 */ /* 0x000fe2000fffe03f */
[----:B------:R-:W-:-:S04]  /*88a0*/  DEPBAR.LE SB0, 0x0 ;  /* 0x000080000000791a */ /* 0x000fc80000000000 */
[----:B------:R-:W-:Y:S01]  /*88b0*/  USHF.R.S32.HI UR32, URZ, 0x1f, UR29 ;  /* 0x0000001f3f207899 */ /* 0x000fe2000801141d */
[----:B------:R-:W-:Y:S01]  /*88c0*/  BAR.SYNC.DEFER_BLOCKING 0x0 ;  /* 0x0000000000007b1d */ /* 0x000fe20000010000 */
[----:B------:R-:W-:-:S05]  /*88d0*/  UISETP.GE.AND UP0, UPT, UR28, 0x4, UPT ;  /* 0x000000041c00788c */ /* 0x000fca000bf06270 */
[----:B------:R-:W-:Y:S02]  /*88e0*/  ULDC.64 UR4, c[0x0][0x1a0] ;  /* 0x0000680000047ab9 */ /* 0x000fe40000000a00 */
[----:B------:R-:W-:Y:S02]  /*88f0*/  UIMAD UR32, UR32, UR4, URZ ;  /* 0x00000004202072a4 */ /* 0x000fe4000f8e023f */
[----:B------:R-:W-:Y:S02]  /*8900*/  UIMAD.WIDE.U32 UR34, UR29, UR4, URZ ;  /* 0x000000041d2272a5 */ /* 0x000fe4000f8e003f */
[----:B------:R-:W-:-:S04]  /*8910*/  UIMAD UR5, UR29, UR5, UR32 ;  /* 0x000000051d0572a4 */ /* 0x000fc8000f8e0220 */
[----:B------:R-:W-:Y:S01]  /*8920*/  UIADD3 UR5, UR35, UR5, URZ ;  /* 0x0000000523057290 */ /* 0x000fe2000fffe03f */
[----:B------:R-:W-:Y:S02]  /*8930*/  IMAD.U32 R0, RZ, RZ, UR34 ;  /* 0x00000022ff007e24 */ /* 0x000fe4000f8e00ff */
[----:B------:R-:W-:-:S03]  /*8940*/  IMAD.U32 R4, RZ, RZ, UR34 ;  /* 0x00000022ff047e24 */ /* 0x000fc6000f8e00ff */
[----:B------:R-:W-:Y:S01]  /*8950*/  IMAD.U32 R3, RZ, RZ, UR5 ;  /* 0x00000005ff037e24 */ /* 0x000fe2000f8e00ff */
[----:B------:R-:W-:Y:S01]  /*8960*/  @P3 STS.128 [R219+0xa000], RZ ;  /* 0x00a000ffdb003388 */ /* 0x000fe20000000c00 */
[----:B--2---:R-:W-:-:S04]  /*8970*/  LEA R0, P1, R0, R176, 0x5 ;  /* 0x000000b000007211 */ /* 0x004fc800078228ff */
[----:B------:R-:W-:Y:S02]  /*8980*/  IADD3 R2, P0, R0, UR24, RZ ;  /* 0x0000001800027c10 */ /* 0x000fe4000ff1e0ff */
[----:B---3--:R-:W-:Y:S02]  /*8990*/  LEA.HI.X R3, R4, R197, R3, 0x5, P1 ;  /* 0x000000c504037211 */ /* 0x008fe400008f2c03 */
[C---:B------:R-:W-:Y:S02]  /*89a0*/  @!P3 LEA R16, P5, R0.reuse, c[0x0][0x170], 0x1 ;  /* 0x00005c000010ba11 */ /* 0x040fe400078a08ff */
[----:B------:R-:W-:Y:S02]  /*89b0*/  @!P2 LEA R6, P1, R0, c[0x0][0x170], 0x1 ;  /* 0x00005c000006aa11 */ /* 0x000fe400078208ff */
[----:B------:R-:W-:Y:S02]  /*89c0*/  @!P3 LEA R14, P4, R2, c[0x0][0x170], 0x1 ;  /* 0x00005c00020eba11 */ /* 0x000fe400078808ff */
[----:B------:R-:W-:-:S02]  /*89d0*/  IADD3.X R5, R3, UR23, RZ, P0, !PT ;  /* 0x0000001703057c10 */ /* 0x000fc400087fe4ff */
[--C-:B------:R-:W-:Y:S02]  /*89e0*/  @!P3 LEA.HI.X R17, R0, c[0x0][0x174], R3.reuse, 0x1, P5 ;  /* 0x00005d000011ba11 */ /* 0x100fe400028f0c03 */
[----:B------:R-:W-:Y:S02]  /*89f0*/  @!P2 LEA R4, P0, R2, c[0x0][0x170], 0x1 ;  /* 0x00005c000204aa11 */ /* 0x000fe400078008ff */
        /* <DEDUP_REMOVED lines=8> */
[----:B------:R-:W-:-:S03]  /*8a80*/  PLOP3.LUT P0, PT, PT, PT, UP0, 0x80, 0x0 ;  /* 0x000000000000781c */ /* 0x000fc60003f0f008 */
        /* <DEDUP_REMOVED lines=15> */
[----:B-1----:R-:W1:Y:S04]  /*8b80*/  LDSM.16.M88.4 R16, [R206+0x2000] ;  /* 0x00200000ce10783b */ /* 0x002e680000000200 */
[----:B------:R-:W4:Y:S04]  /*8b90*/  LDSM.16.M88.4 R28, [R204+0x8800] ;  /* 0x00880000cc1c783b */ /* 0x000f280000000200 */
[----:B------:R-:W5:Y:S04]  /*8ba0*/  LDSM.16.M88.4 R20, [R206] ;  /* 0x00000000ce14783b */ /* 0x000f680000000200 */
[----:B------:R-:W-:Y:S04]  /*8bb0*/  LDSM.16.M88.4 R136, [R215] ;  /* 0x00000000d788783b */ /* 0x000fe80000000200 */
[----:B------:R-:W-:Y:S04]  /*8bc0*/  LDSM.16.M88.4 R132, [R218] ;  /* 0x00000000da84783b */ /* 0x000fe80000000200 */
[----:B--2---:R-:W2:Y:S04]  /*8bd0*/  LDSM.16.M88.4 R4, [R208+0x2000] ;  /* 0x00200000d004783b */ /* 0x004ea80000000200 */
[----:B------:R-:W2:Y:S04]  /*8be0*/  LDSM.16.M88.4 R24, [R208] ;  /* 0x00000000d018783b */ /* 0x000ea80000000200 */
[----:B------:R-:W0:Y:S01]  /*8bf0*/  LDGDEPBAR ;  /* 0x00000000000079af */ /* 0x000e220000000000 */
[C---:B-1----:R-:W-:Y:S08]  /*8c00*/  HMMA.16816.F32.BF16 R180, R16.reuse, R32, RZ ;  /* 0x0000002010b4723c */ /* 0x042ff000000418ff */
[C---:B----4-:R-:W-:Y:S08]  /*8c10*/  HMMA.16816.F32.BF16 R172, R16.reuse, R28, RZ ;  /* 0x0000001c10ac723c */ /* 0x050ff000000418ff */
[C---:B------:R-:W-:Y:S08]  /*8c20*/  HMMA.16816.F32.BF16 R176, R16.reuse, R34, RZ ;  /* 0x0000002210b0723c */ /* 0x040ff000000418ff */
[----:B------:R-:W-:Y:S08]  /*8c30*/  HMMA.16816.F32.BF16 R16, R16, R30, RZ ;  /* 0x0000001e1010723c */ /* 0x000ff000000418ff */
[C---:B-----5:R-:W-:Y:S08]  /*8c40*/  HMMA.16816.F32.BF16 R192, R20.reuse, R28, RZ ;  /* 0x0000001c14c0723c */ /* 0x060ff000000418ff */
[----:B------:R-:W-:Y:S08]  /*8c50*/  HMMA.16816.F32.BF16 R188, R20, R30, RZ ;  /* 0x0000001e14bc723c */ /* 0x000ff000000418ff */
[----:B--2---:R-:W-:Y:S08]  /*8c60*/  HMMA.16816.F32.BF16 R184, R4, R136, R180 ;  /* 0x0000008804b8723c */ /* 0x004ff000000418b4 */
[C---:B------:R-:W-:Y:S08]  /*8c70*/  HMMA.16816.F32.BF16 R196, R20.reuse, R32, RZ ;  /* 0x0000002014c4723c */ /* 0x040ff000000418ff */
[----:B------:R-:W-:Y:S01]  /*8c80*/  HMMA.16816.F32.BF16 R200, R20, R34, RZ ;  /* 0x0000002214c8723c */ /* 0x000fe200000418ff */
[----:B------:R-:W-:Y:S04]  /*8c90*/  LDSM.16.M88.4 R20, [R213+0x8000] ;  /* 0x00800000d514783b */ /* 0x000fe80000000200 */
[----:B------:R-:W-:Y:S03]  /*8ca0*/  LDSM.16.M88.4 R32, [R213+0x8800] ;  /* 0x00880000d520783b */ /* 0x000fe60000000200 */
[C---:B------:R-:W-:Y:S08]  /*8cb0*/  HMMA.16816.F32.BF16 R180, R4.reuse, R132, R172 ;  /* 0x0000008404b4723c */ /* 0x040ff000000418ac */
[C---:B------:R-:W-:Y:S08]  /*8cc0*/  HMMA.16816.F32.BF16 R176, R4.reuse, R138, R176 ;  /* 0x0000008a04b0723c */ /* 0x040ff000000418b0 */
[----:B------:R-:W-:Y:S01]  /*8cd0*/  HMMA.16816.F32.BF16 R28, R4, R134, R16 ;  /* 0x00000086041c723c */ /* 0x000fe20000041810 */
[----:B------:R-:W1:Y:S04]  /*8ce0*/  LDSM.16.M88.4 R4, [R214+0x2000] ;  /* 0x00200000d604783b */ /* 0x000e680000000200 */
[----:B------:R-:W2:Y:S03]  /*8cf0*/  LDSM.16.M88.4 R16, [R214] ;  /* 0x00000000d610783b */ /* 0x000ea60000000200 */
[C---:B------:R-:W-:Y:S08]  /*8d00*/  HMMA.16816.F32.BF16 R172, R24.reuse, R136, R196 ;  /* 0x0000008818ac723c */ /* 0x040ff000000418c4 */
[C---:B------:R-:W-:Y:S08]  /*8d10*/  HMMA.16816.F32.BF16 R220, R24.reuse, R132, R192 ;  /* 0x0000008418dc723c */ /* 0x040ff000000418c0 */
[C---:B------:R-:W-:Y:S08]  /*8d20*/  HMMA.16816.F32.BF16 R192, R24.reuse, R138, R200 ;  /* 0x0000008a18c0723c */ /* 0x040ff000000418c8 */
[----:B------:R-:W-:Y:S01]  /*8d30*/  HMMA.16816.F32.BF16 R136, R24, R134, R188 ;  /* 0x000000861888723c */ /* 0x000fe200000418bc */
[----:B------:R-:W-:Y:S04]  /*8d40*/  LDSM.16.M88.4 R24, [R212] ;  /* 0x00000000d418783b */ /* 0x000fe80000000200 */
[----:B------:R-:W-:Y:S03]  /*8d50*/  LDSM.16.M88.4 R132, [R211+0x800] ;  /* 0x00080000d384783b */ /* 0x000fe60000000200 */
[C---:B-1----:R-:W-:Y:S08]  /*8d60*/  HMMA.16816.F32.BF16 R188, R4.reuse, R20, R184 ;  /* 0x0000001404bc723c */ /* 0x042ff000000418b8 */
[C---:B------:R-:W-:Y:S08]  /*8d70*/  HMMA.16816.F32.BF16 R200, R4.reuse, R32, R180 ;  /* 0x0000002004c8723c */ /* 0x040ff000000418b4 */
[C---:B------:R-:W-:Y:S08]  /*8d80*/  HMMA.16816.F32.BF16 R196, R4.reuse, R22, R176 ;  /* 0x0000001604c4723c */ /* 0x040ff000000418b0 */
[----:B------:R-:W-:Y:S01]  /*8d90*/  HMMA.16816.F32.BF16 R184, R4, R34, R28 ;  /* 0x0000002204b8723c */ /* 0x000fe2000004181c */
[----:B------:R-:W1:Y:S04]  /*8da0*/  LDSM.16.M88.4 R4, [R212+0x2000] ;  /* 0x00200000d404783b */ /* 0x000e680000000200 */
[----:B------:R-:W4:Y:S03]  /*8db0*/  LDSM.16.M88.4 R28, [R211] ;  /* 0x00000000d31c783b */ /* 0x000f260000000200 */
[C---:B--2---:R-:W-:Y:S08]  /*8dc0*/  HMMA.16816.F32.BF16 R180, R16.reuse, R20, R172 ;  /* 0x0000001410b4723c */ /* 0x044ff000000418ac */
[C---:B------:R-:W-:Y:S01]  /*8dd0*/  HMMA.16816.F32.BF16 R172, R16.reuse, R22, R192 ;  /* 0x0000001610ac723c */ /* 0x040fe200000418c0 */
[----:B------:R-:W-:Y:S07]  /*8de0*/  LDSM.16.M88.4 R20, [R206+0x6000] ;  /* 0x00600000ce14783b */ /* 0x000fee0000000200 */
[C---:B------:R-:W-:Y:S08]  /*8df0*/  HMMA.16816.F32.BF16 R176, R16.reuse, R32, R220 ;  /* 0x0000002010b0723c */ /* 0x040ff000000418dc */
[----:B------:R-:W-:Y:S01]  /*8e00*/  HMMA.16816.F32.BF16 R136, R16, R34, R136 ;  /* 0x000000221088723c */ /* 0x000fe20000041888 */
[----:B------:R-:W2:Y:S04]  /*8e10*/  LDSM.16.M88.4 R32, [R204+0x9000] ;  /* 0x00900000cc20783b */ /* 0x000ea80000000200 */
[----:B------:R-:W-:Y:S03]  /*8e20*/  LDSM.16.M88.4 R16, [R206+0x4000] ;  /* 0x00400000ce10783b */ /* 0x000fe60000000200 */
[C---:B-1----:R-:W-:Y:S08]  /*8e30*/  HMMA.16816.F32.BF16 R220, R4.reuse, R132, R200 ;  /* 0x0000008404dc723c */ /* 0x042ff000000418c8 */
[C---:B----4-:R-:W-:Y:S08]  /*8e40*/  HMMA.16816.F32.BF16 R224, R4.reuse, R30, R196 ;  /* 0x0000001e04e0723c */ /* 0x050ff000000418c4 */
[-C--:B------:R-:W-:Y:S08]  /*8e50*/  HMMA.16816.F32.BF16 R188, R4, R28.reuse, R188 ;  /* 0x0000001c04bc723c */ /* 0x080ff000000418bc */
[C---:B------:R-:W-:Y:S08]  /*8e60*/  HMMA.16816.F32.BF16 R196, R24.reuse, R28, R180 ;  /* 0x0000001c18c4723c */ /* 0x040ff000000418b4 */
[----:B------:R-:W-:Y:S01]  /*8e70*/  HMMA.16816.F32.BF16 R192, R24, R30, R172 ;  /* 0x0000001e18c0723c */ /* 0x000fe200000418ac */
[----:B------:R-:W1:Y:S04]  /*8e80*/  LDSM.16.M88.4 R28, [R204+0x9800] ;  /* 0x00980000cc1c783b */ /* 0x000e680000000200 */
[----:B------:R-:W-:Y:S03]  /*8e90*/  LDSM.16.M88.4 R172, [R217] ;  /* 0x00000000d9ac783b */ /* 0x000fe60000000200 */
[-C--:B------:R-:W-:Y:S01]  /*8ea0*/  HMMA.16816.F32.BF16 R200, R4, R134.reuse, R184 ;  /* 0x0000008604c8723c */ /* 0x080fe200000418b8 */
[----:B------:R-:W4:Y:S07]  /*8eb0*/  LDSM.16.M88.4 R4, [R208+0x6000] ;  /* 0x00600000d004783b */ /* 0x000f2e0000000200 */
[C---:B------:R-:W-:Y:S01]  /*8ec0*/  HMMA.16816.F32.BF16 R180, R24.reuse, R134, R136 ;  /* 0x0000008618b4723c */ /* 0x040fe20000041888 */
[----:B------:R-:W5:Y:S07]  /*8ed0*/  LDSM.16.M88.4 R136, [R216] ;  /* 0x00000000d888783b */ /* 0x000f6e0000000200 */
[----:B------:R-:W-:Y:S01]  /*8ee0*/  HMMA.16816.F32.BF16 R184, R24, R132, R176 ;  /* 0x0000008418b8723c */ /* 0x000fe200000418b0 */
[----:B------:R-:W3:Y:S07]  /*8ef0*/  LDSM.16.M88.4 R24, [R208+0x4000] ;  /* 0x00400000d018783b */ /* 0x000eee0000000200 */
[C---:B--2---:R-:W-:Y:S08]  /*8f00*/  HMMA.16816.F32.BF16 R176, R20.reuse, R32, R188 ;  /* 0x0000002014b0723c */ /* 0x044ff000000418bc */
[C---:B------:R-:W-:Y:S08]  /*8f10*/  HMMA.16816.F32.BF16 R132, R20.reuse, R34, R224 ;  /* 0x000000221484723c */ /* 0x040ff000000418e0 */
[C---:B-1----:R-:W-:Y:S08]  /*8f20*/  HMMA.16816.F32.BF16 R188, R20.reuse, R28, R220 ;  /* 0x0000001c14bc723c */ /* 0x042ff000000418dc */
[----:B------:R-:W-:Y:S08]  /*8f30*/  HMMA.16816.F32.BF16 R20, R20, R30, R200 ;  /* 0x0000001e1414723c */ /* 0x000ff000000418c8 */
[C---:B------:R-:W-:Y:S08]  /*8f40*/  HMMA.16816.F32.BF16 R200, R16.reuse, R34, R192 ;  /* 0x0000002210c8723c */ /* 0x040ff000000418c0 */
[C---:B------:R-:W-:Y:S01]  /*8f50*/  HMMA.16816.F32.BF16 R220, R16.reuse, R32, R196 ;  /* 0x0000002010dc723c */ /* 0x040fe200000418c4 */
[----:B------:R-:W-:Y:S07]  /*8f60*/  LDSM.16.M88.4 R32, [R213+0x9000] ;  /* 0x00900000d520783b */ /* 0x000fee0000000200 */
[C---:B------:R-:W-:Y:S08]  /*8f70*/  HMMA.16816.F32.BF16 R192, R16.reuse, R30, R180 ;  /* 0x0000001e10c0723c */ /* 0x040ff000000418b4 */
[----:B------:R-:W-:Y:S08]  /*8f80*/  HMMA.16816.F32.BF16 R196, R16, R28, R184 ;  /* 0x0000001c10c4723c */ /* 0x000ff000000418b8 */
[C---:B----4-:R-:W-:Y:S08]  /*8f90*/  HMMA.16816.F32.BF16 R180, R4.reuse, R172, R176 ;  /* 0x000000ac04b4723c */ /* 0x050ff000000418b0 */
[C---:B------:R-:W-:Y:S01]  /*8fa0*/  HMMA.16816.F32.BF16 R176, R4.reuse, R174, R132 ;  /* 0x000000ae04b0723c */ /* 0x040fe20000041884 */
[----:B------:R-:W-:Y:S07]  /*8fb0*/  LDSM.16.M88.4 R132, [R213+0x9800] ;  /* 0x00980000d584783b */ /* 0x000fee0000000200 */
[C---:B-----5:R-:W-:Y:S08]  /*8fc0*/  HMMA.16816.F32.BF16 R28, R4.reuse, R136, R188 ;  /* 0x00000088041c723c */ /* 0x060ff000000418bc */
[----:B------:R-:W-:Y:S01]  /*8fd0*/  HMMA.16816.F32.BF16 R16, R4, R138, R20 ;  /* 0x0000008a0410723c */ /* 0x000fe20000041814 */
[----:B------:R-:W1:Y:S04]  /*8fe0*/  LDSM.16.M88.4 R4, [R214+0x6000] ;  /* 0x00600000d604783b */ /* 0x000e680000000200 */
[----:B------:R-:W2:Y:S03]  /*8ff0*/  LDSM.16.M88.4 R20, [R214+0x4000] ;  /* 0x00400000d614783b */ /* 0x000ea60000000200 */
[C---:B---3--:R-:W-:Y:S08]  /*9000*/  HMMA.16816.F32.BF16 R184, R24.reuse, R172, R220 ;  /* 0x000000ac18b8723c */ /* 0x048ff000000418dc */
[C---:B------:R-:W-:Y:S08]  /*9010*/  HMMA.16816.F32.BF16 R220, R24.reuse, R174, R200 ;  /* 0x000000ae18dc723c */ /* 0x040ff000000418c8 */
[C---:B------:R-:W-:Y:S08]  /*9020*/  HMMA.16816.F32.BF16 R200, R24.reuse, R136, R196 ;  /* 0x0000008818c8723c */ /* 0x040ff000000418c4 */
[----:B------:R-:W-:Y:S01]  /*9030*/  HMMA.16816.F32.BF16 R196, R24, R138, R192 ;  /* 0x0000008a18c4723c */ /* 0x000fe200000418c0 */
[----:B------:R-:W-:Y:S07]  /*9040*/  LDSM.16.M88.4 R24, [R211+0x1800] ;  /* 0x00180000d318783b */ /* 0x000fee0000000200 */
[C---:B-1----:R-:W-:Y:S08]  /*9050*/  HMMA.16816.F32.BF16 R192, R4.reuse, R32, R180 ;  /* 0x0000002004c0723c */ /* 0x042ff000000418b4 */
[C---:B------:R-:W-:Y:S08]  /*9060*/  HMMA.16816.F32.BF16 R188, R4.reuse, R34, R176 ;  /* 0x0000002204bc723c */ /* 0x040ff000000418b0 */
[C---:B------:R-:W-:Y:S01]  /*9070*/  HMMA.16816.F32.BF16 R180, R4.reuse, R132, R28 ;  /* 0x0000008404b4723c */ /* 0x040fe2000004181c */
[----:B------:R-:W-:Y:S07]  /*9080*/  LDSM.16.M88.4 R28, [R211+0x1000] ;  /* 0x00100000d31c783b */ /* 0x000fee0000000200 */
[----:B------:R-:W-:Y:S01]  /*9090*/  HMMA.16816.F32.BF16 R176, R4, R134, R16 ;  /* 0x0000008604b0723c */ /* 0x000fe20000041810 */
[----:B------:R-:W1:Y:S04]  /*90a0*/  LDSM.16.M88.4 R4, [R212+0x6000] ;  /* 0x00600000d404783b */ /* 0x000e680000000200 */
[----:B------:R-:W3:Y:S01]  /*90b0*/  LDSM.16.M88.4 R16, [R212+0x4000] ;  /* 0x00400000d410783b */ /* 0x000ee20000000200 */
[----:B------:R-:W-:-:S04]  /*90c0*/  DEPBAR.LE SB0, 0x0 ;  /* 0x000080000000791a */ /* 0x000fc80000000000 */
[C---:B--2---:R-:W-:Y:S08]  /*90d0*/  HMMA.16816.F32.BF16 R172, R20.reuse, R32, R184 ;  /* 0x0000002014ac723c */ /* 0x044ff000000418b8 */
[C---:B------:R-:W-:Y:S08]  /*90e0*/  HMMA.16816.F32.BF16 R136, R20.reuse, R34, R220 ;  /* 0x000000221488723c */ /* 0x040ff000000418dc */
[C---:B------:R-:W-:Y:S08]  /*90f0*/  HMMA.16816.F32.BF16 R32, R20.reuse, R132, R200 ;  /* 0x000000841420723c */ /* 0x040ff000000418c8 */
[----:B------:R-:W-:Y:S08]  /*9100*/  HMMA.16816.F32.BF16 R20, R20, R134, R196 ;  /* 0x000000861414723c */ /* 0x000ff000000418c4 */
[C---:B-1----:R-:W-:Y:S08]  /*9110*/  HMMA.16816.F32.BF16 R192, R4.reuse, R28, R192 ;  /* 0x0000001c04c0723c */ /* 0x042ff000000418c0 */
[C---:B------:R-:W-:Y:S08]  /*9120*/  HMMA.16816.F32.BF16 R188, R4.reuse, R30, R188 ;  /* 0x0000001e04bc723c */ /* 0x040ff000000418bc */
[C---:B------:R-:W-:Y:S08]  /*9130*/  HMMA.16816.F32.BF16 R180, R4.reuse, R24, R180 ;  /* 0x0000001804b4723c */ /* 0x040ff000000418b4 */
[----:B------:R-:W-:Y:S08]  /*9140*/  HMMA.16816.F32.BF16 R176, R4, R26, R176 ;  /* 0x0000001a04b0723c */ /* 0x000ff000000418b0 */
[C---:B---3--:R-:W-:Y:S08]  /*9150*/  HMMA.16816.F32.BF16 R172, R16.reuse, R28, R172 ;  /* 0x0000001c10ac723c */ /* 0x048ff000000418ac */
[C---:B------:R-:W-:Y:S08]  /*9160*/  HMMA.16816.F32.BF16 R136, R16.reuse, R30, R136 ;  /* 0x0000001e1088723c */ /* 0x040ff00000041888 */
[C---:B------:R-:W-:Y:S08]  /*9170*/  HMMA.16816.F32.BF16 R32, R16.reuse, R24, R32 ;  /* 0x000000181020723c */ /* 0x040ff00000041820 */
[----:B------:R-:W-:Y:S01]  /*9180*/  HMMA.16816.F32.BF16 R20, R16, R26, R20 ;  /* 0x0000001a1014723c */ /* 0x000fe20000041814 */
[----:B------:R-:W-:Y:S06]  /*9190*/  BAR.SYNC.DEFER_BLOCKING 0x0 ;  /* 0x0000000000007b1d */ /* 0x000fec0000010000 */
        /* <DEDUP_REMOVED lines=16> */
[----:B------:R-:W-:Y:S02]  /*92a0*/  IADD3 R2, P5, R0, UR22, RZ ;  /* 0x0000001600027c10 */ /* 0x000fe4000ffbe0ff */
[----:B---3--:R-:W-:Y:S02]  /*92b0*/  LEA.HI.X R3, R4, R247, R3, 0x5, P1 ;  /* 0x000000f704037211 */ /* 0x008fe400008f2c03 */
[C---:B------:R-:W-:Y:S02]  /*92c0*/  @!P3 LEA R14, P6, R0.reuse, c[0x0][0x168], 0x1 ;  /* 0x00005a00000eba11 */ /* 0x040fe400078c08ff */
        /* <DEDUP_REMOVED lines=28> */
.L_x_806:
[----:B------:R-:W-:Y:S05]  /*9490*/  BSYNC B0 ;  /* 0x0000000000007941 */ /* 0x000fea0003800000 */
.L_x_805:
[----:B------:R-:W0:Y:S02]  /*94a0*/  LDGDEPBAR ;  /* 0x00000000000079af */ /* 0x000e240000000000 */
.L_x_804:
[----:B------:R-:W2:Y:S04]  /*94b0*/  LDL R0, [R1+0x28] ;  /* 0x0000280001007983 */ /* 0x000ea80000100800 */
[----:B-1----:R-:W3:Y:S04]  /*94c0*/  LDL.64 R4, [R1+0x38] ;  /* 0x0000380001047983 */ /* 0x002ee80000100a00 */
[----:B------:R-:W4:Y:S04]  /*94d0*/  LDL R3, [R1+0x44] ;  /* 0x0000440001037983 */ /* 0x000f280000100800 */
[----:B------:R-:W5:Y:S04]  /*94e0*/  LDL R2, [R1+0x40] ;  /* 0x0000400001027983 */ /* 0x000f680000100800 */
[----:B------:R-:W4:Y:S04]  /*94f0*/  LDL R7, [R1+0x2c] ;  /* 0x00002c0001077983 */ /* 0x000f280000100800 */
[----:B------:R-:W4:Y:S04]  /*9500*/  LDL.64 R246, [R1+0x20] ;  /* 0x0000200001f67983 */ /* 0x000f280000100a00 */
[----:B------:R-:W1:Y:S02]  /*9510*/  S2R R6, SR_TID.X ;  /* 0x0000000000067919 */ /* 0x000e640000002100 */
[----:B-1----:R-:W-:-:S05]  /*9520*/  IMAD.SHL.U32 R6, R6, 0x2, RZ ;  /* 0x0000000206067824 */ /* 0x002fca00078e00ff */
[----:B------:R-:W-:Y:S01]  /*9530*/  LOP3.LUT R6, R6, 0x6, RZ, 0xc0, !PT ;  /* 0x0000000606067812 */ /* 0x000fe200078ec0ff */
[----:B------:R-:W1:Y:S01]  /*9540*/  LDC.U8 R203, c[0x0][0x2d8] ;  /* 0x0000b600ffcb7b82 */ /* 0x000e620000000000 */
[----:B--2---:R-:W-:Y:S01]  /*9550*/  MOV R245, R0 ;  /* 0x0000000000f57202 */ /* 0x004fe20000000f00 */
[----:B------:R-:W-:-:S04]  /*9560*/  IMAD.U32 R0, RZ, RZ, UR29 ;  /* 0x0000001dff007e24 */ /* 0x000fc8000f8e00ff */
[----:B------:R-:W-:Y:S02]  /*9570*/  IMAD R0, R0, 0x20, R6 ;  /* 0x0000002000007824 */ /* 0x000fe400078e0206 */
[----:B---3--:R-:W-:-:S03]  /*9580*/  IMAD.MOV.U32 R19, RZ, RZ, R5 ;  /* 0x000000ffff137224 */ /* 0x008fc600078e0005 */
[C---:B------:R-:W-:Y:S02]  /*9590*/  ISETP.GE.AND P4, PT, R0.reuse, R9, PT ;  /* 0x000000090000720c */ /* 0x040fe40003f86270 */
[C---:B------:R-:W-:Y:S02]  /*95a0*/  ISETP.GE.AND P1, PT, R0.reuse, R10, PT ;  /* 0x0000000a0000720c */ /* 0x040fe40003f26270 */
[C---:B------:R-:W-:Y:S02]  /*95b0*/  IADD3 R6, R0.reuse, 0x1, RZ ;  /* 0x0000000100067810 */ /* 0x040fe40007ffe0ff */
[----:B------:R-:W-:Y:S02]  /*95c0*/  IADD3 R5, R0, 0x8, RZ ;  /* 0x0000000800057810 */ /* 0x000fe40007ffe0ff */
[----:B------:R-:W-:Y:S02]  /*95d0*/  FSEL R13, R172, -INF , !P4 ;  /* 0xff800000ac0d7808 */ /* 0x000fe40006000000 */
[----:B------:R-:W-:-:S02]  /*95e0*/  FSEL R26, R174, -INF , !P1 ;  /* 0xff800000ae1a7808 */ /* 0x000fc40004800000 */
[----:B------:R-:W-:Y:S02]  /*95f0*/  MOV R18, R4 ;  /* 0x0000000400127202 */ /* 0x000fe40000000f00 */
[----:B------:R-:W-:Y:S02]  /*9600*/  ISETP.GE.AND P4, PT, R6, R10, PT ;  /* 0x0000000a0600720c */ /* 0x000fe40003f86270 */
[----:B------:R-:W-:Y:S02]  /*9610*/  ISETP.GE.AND P1, PT, R5, R9, PT ;  /* 0x000000090500720c */ /* 0x000fe40003f26270 */
[----:B------:R-:W-:Y:S01]  /*9620*/  IADD3 R4, R0, 0x9, RZ ;  /* 0x0000000900047810 */ /* 0x000fe20007ffe0ff */
[----:B----4-:R-:W-:Y:S01]  /*9630*/  IMAD.MOV.U32 R14, RZ, RZ, R3 ;  /* 0x000000ffff0e7224 */ /* 0x010fe200078e0003 */
[----:B------:R-:W-:Y:S02]  /*9640*/  FSEL R29, R175, -INF , !P4 ;  /* 0xff800000af1d7808 */ /* 0x000fe40006000000 */
[----:B------:R-:W-:-:S02]  /*9650*/  FSEL R25, R136, -INF , !P1 ;  /* 0xff80000088197808 */ /* 0x000fc40004800000 */
[----:B-----5:R-:W-:Y:S02]  /*9660*/  MOV R15, R2 ;  /* 0x00000002000f7202 */ /* 0x020fe40000000f00 */
[----:B------:R-:W-:Y:S02]  /*9670*/  ISETP.GE.AND P5, PT, R6, R9, PT ;  /* 0x000000090600720c */ /* 0x000fe40003fa6270 */
[-C--:B------:R-:W-:Y:S02]  /*9680*/  ISETP.GE.AND P4, PT, R5, R10.reuse, PT ;  /* 0x0000000a0500720c */ /* 0x080fe40003f86270 */
[----:B------:R-:W-:Y:S02]  /*9690*/  ISETP.GE.AND P1, PT, R4, R10, PT ;  /* 0x0000000a0400720c */ /* 0x000fe40003f26270 */
[C---:B------:R-:W-:Y:S02]  /*96a0*/  IADD3 R3, R0.reuse, 0x10, RZ ;  /* 0x0000001000037810 */ /* 0x040fe40007ffe0ff */
[----:B------:R-:W-:-:S02]  /*96b0*/  IADD3 R2, R0, 0x11, RZ ;  /* 0x0000001100027810 */ /* 0x000fc40007ffe0ff */
[----:B------:R-:W-:Y:S02]  /*96c0*/  FSEL R24, R173, -INF , !P5 ;  /* 0xff800000ad187808 */ /* 0x000fe40006800000 */
[----:B------:R-:W-:Y:S02]  /*96d0*/  FSEL R30, R138, -INF , !P4 ;  /* 0xff8000008a1e7808 */ /* 0x000fe40006000000 */
[----:B------:R-:W-:Y:S02]  /*96e0*/  FSEL R132, R139, -INF , !P1 ;  /* 0xff8000008b847808 */ /* 0x000fe40004800000 */
[-C--:B------:R-:W-:Y:S02]  /*96f0*/  ISETP.GE.AND P5, PT, R4, R9.reuse, PT ;  /* 0x000000090400720c */ /* 0x080fe40003fa6270 */
[-C--:B------:R-:W-:Y:S02]  /*9700*/  ISETP.GE.AND P4, PT, R3, R9.reuse, PT ;  /* 0x000000090300720c */ /* 0x080fe40003f86270 */
[----:B------:R-:W-:-:S02]  /*9710*/  ISETP.GE.AND P1, PT, R2, R9, PT ;  /* 0x000000090200720c */ /* 0x000fc40003f26270 */
[----:B------:R-:W-:Y:S01]  /*9720*/  IADD3 R8, R0, 0x18, RZ ;  /* 0x0000001800087810 */ /* 0x000fe20007ffe0ff */
[----:B------:R-:W-:Y:S01]  /*9730*/  IMAD.MOV.U32 R252, RZ, RZ, R7 ;  /* 0x000000fffffc7224 */ /* 0x000fe200078e0007 */
[----:B------:R-:W-:Y:S02]  /*9740*/  FSEL R27, R137, -INF , !P5 ;  /* 0xff800000891b7808 */ /* 0x000fe40006800000 */
[----:B------:R-:W-:Y:S02]  /*9750*/  FSEL R226, R32, -INF , !P4 ;  /* 0xff80000020e27808 */ /* 0x000fe40006000000 */
[----:B------:R-:W-:Y:S02]  /*9760*/  FSEL R227, R33, -INF , !P1 ;  /* 0xff80000021e37808 */ /* 0x000fe40004800000 */
[-C--:B------:R-:W-:Y:S02]  /*9770*/  ISETP.GE.AND P5, PT, R3, R10.reuse, PT ;  /* 0x0000000a0300720c */ /* 0x080fe40003fa6270 */
[----:B------:R-:W-:-:S02]  /*9780*/  ISETP.GE.AND P4, PT, R2, R10, PT ;  /* 0x0000000a0200720c */ /* 0x000fc40003f86270 */
[-C--:B------:R-:W-:Y:S02]  /*9790*/  ISETP.GE.AND P1, PT, R8, R9.reuse, PT ;  /* 0x000000090800720c */ /* 0x080fe40003f26270 */
[----:B------:R-:W-:Y:S02]  /*97a0*/  IADD3 R7, R0, 0x19, RZ ;  /* 0x0000001900077810 */ /* 0x000fe40007ffe0ff */
[----:B------:R-:W-:Y:S02]  /*97b0*/  FSEL R237, R34, -INF , !P5 ;  /* 0xff80000022ed7808 */ /* 0x000fe40006800000 */
[----:B------:R-:W-:Y:S02]  /*97c0*/  FSEL R239, R35, -INF , !P4 ;  /* 0xff80000023ef7808 */ /* 0x000fe40006000000 */
[----:B------:R-:W-:Y:S02]  /*97d0*/  FSEL R225, R20, -INF , !P1 ;  /* 0xff80000014e17808 */ /* 0x000fe40004800000 */
[----:B------:R-:W-:-:S02]  /*97e0*/  ISETP.GE.AND P4, PT, R7, R9, PT ;  /* 0x000000090700720c */ /* 0x000fc40003f86270 */
[-C--:B------:R-:W-:Y:S02]  /*97f0*/  ISETP.GE.AND P5, PT, R8, R10.reuse, PT ;  /* 0x0000000a0800720c */ /* 0x080fe40003fa6270 */
[----:B------:R-:W-:Y:S02]  /*9800*/  ISETP.GE.AND P1, PT, R7, R10, PT ;  /* 0x0000000a0700720c */ /* 0x000fe40003f26270 */
[----:B------:R-:W-:Y:S02]  /*9810*/  FSEL R224, R21, -INF , !P4 ;  /* 0xff80000015e07808 */ /* 0x000fe40006000000 */
[----:B------:R-:W-:Y:S02]  /*9820*/  FSEL R242, R22, -INF , !P5 ;  /* 0xff80000016f27808 */ /* 0x000fe40006800000 */
[----:B------:R-:W-:Y:S02]  /*9830*/  FSEL R240, R23, -INF , !P1 ;  /* 0xff80000017f07808 */ /* 0x000fe40004800000 */
[----:B------:R-:W-:-:S02]  /*9840*/  ISETP.GE.AND P6, PT, R0, R11, PT ;  /* 0x0000000b0000720c */ /* 0x000fc40003fc6270 */
[-C--:B------:R-:W-:Y:S02]  /*9850*/  ISETP.GE.AND P4, PT, R0, R12.reuse, PT ;  /* 0x0000000c0000720c */ /* 0x080fe40003f86270 */
[C---:B------:R-:W-:Y:S02]  /*9860*/  ISETP.GE.AND P5, PT, R6.reuse, R11, PT ;  /* 0x0000000b0600720c */ /* 0x040fe40003fa6270 */
[----:B------:R-:W-:Y:S02]  /*9870*/  ISETP.GE.AND P1, PT, R6, R12, PT ;  /* 0x0000000c0600720c */ /* 0x000fe40003f26270 */
[----:B------:R-:W-:Y:S02]  /*9880*/  FSEL R28, R192, -INF , !P6 ;  /* 0xff800000c01c7808 */ /* 0x000fe40007000000 */
[----:B------:R-:W-:Y:S02]  /*9890*/  FSEL R33, R194, -INF , !P4 ;  /* 0xff800000c2217808 */ /* 0x000fe40006000000 */
[----:B------:R-:W-:-:S02]  /*98a0*/  FSEL R31, R193, -INF , !P5 ;  /* 0xff800000c11f7808 */ /* 0x000fc40006800000 */
[----:B------:R-:W-:Y:S01]  /*98b0*/  FSEL R35, R195, -INF , !P1 ;  /* 0xff800000c3237808 */ /* 0x000fe20004800000 */
[----:B------:R-:W-:Y:S01]  /*98c0*/  IMAD.U32 R0, RZ, RZ, UR31 ;  /* 0x0000001fff007e24 */ /* 0x000fe2000f8e00ff */
[CC--:B------:R-:W-:Y:S02]  /*98d0*/  ISETP.GE.AND P4, PT, R5.reuse, R11.reuse, PT ;  /* 0x0000000b0500720c */ /* 0x0c0fe40003f86270 */
[-C--:B------:R-:W-:Y:S02]  /*98e0*/  ISETP.GE.AND P6, PT, R5, R12.reuse, PT ;  /* 0x0000000c0500720c */ /* 0x080fe40003fc6270 */
[C---:B------:R-:W-:Y:S02]  /*98f0*/  ISETP.GE.AND P5, PT, R4.reuse, R11, PT ;  /* 0x0000000b0400720c */ /* 0x040fe40003fa6270 */
[----:B------:R-:W-:Y:S01]  /*9900*/  ISETP.GE.AND P1, PT, R4, R12, PT ;  /* 0x0000000c0400720c */ /* 0x000fe20003f26270 */
[----:B------:R-:W-:Y:S01]  /*9910*/  IMAD.WIDE.U32 R4, R15, -0x2daee0ad, RZ ;  /* 0xd2511f530f047825 */ /* 0x000fe200078e00ff */
[----:B------:R-:W-:-:S02]  /*9920*/  FSEL R34, R189, -INF , !P5 ;  /* 0xff800000bd227808 */ /* 0x000fc40006800000 */
[----:B------:R-:W-:Y:S01]  /*9930*/  FSEL R137, R191, -INF , !P1 ;  /* 0xff800000bf897808 */ /* 0x000fe20004800000 */
[----:B------:R-:W-:Y:S01]  /*9940*/  IMAD.WIDE.U32 R16, R14, -0x326172a9, RZ ;  /* 0xcd9e8d570e107825 */ /* 0x000fe200078e00ff */
[C---:B------:R-:W-:Y:S02]  /*9950*/  ISETP.GE.AND P1, PT, R2.reuse, R11, PT ;  /* 0x0000000b0200720c */ /* 0x040fe40003f26270 */
[----:B------:R-:W-:Y:S02]  /*9960*/  ISETP.GE.AND P5, PT, R2, R12, PT ;  /* 0x0000000c0200720c */ /* 0x000fe40003fa6270 */
[----:B------:R-:W-:Y:S02]  /*9970*/  LOP3.LUT R2, R5, UR29, R0, 0x96, !PT ;  /* 0x0000001d05027c12 */ /* 0x000fe4000f8e9600 */
[----:B------:R-:W-:Y:S02]  /*9980*/  LOP3.LUT R0, R17, R252, RZ, 0x3c, !PT ;  /* 0x000000fc11007212 */ /* 0x000fe400078e3cff */
[----:B------:R-:W-:-:S02]  /*9990*/  FSEL R32, R188, -INF , !P4 ;  /* 0xff800000bc207808 */ /* 0x000fc40006000000 */
[----:B------:R-:W-:Y:S01]  /*99a0*/  FSEL R133, R190, -INF , !P6 ;  /* 0xff800000be857808 */ /* 0x000fe20007000000 */
[----:B------:R-:W-:Y:S01]  /*99b0*/  IMAD R5, R245, -0x326172a9, RZ ;  /* 0xcd9e8d57f5057824 */ /* 0x000fe200078e02ff */
[C---:B------:R-:W-:Y:S02]  /*99c0*/  ISETP.GE.AND P4, PT, R3.reuse, R11, PT ;  /* 0x0000000b0300720c */ /* 0x040fe40003f86270 */
[----:B------:R-:W-:Y:S01]  /*99d0*/  ISETP.GE.AND P6, PT, R3, R12, PT ;  /* 0x0000000c0300720c */ /* 0x000fe20003fc6270 */
[----:B------:R-:W-:-:S04]  /*99e0*/  IMAD.WIDE.U32 R2, R2, -0x326172a9, RZ ;  /* 0xcd9e8d5702027825 */ /* 0x000fc800078e00ff */
[----:B------:R-:W-:Y:S01]  /*99f0*/  IMAD.WIDE.U32 R14, R0, -0x2daee0ad, RZ ;  /* 0xd2511f53000e7825 */ /* 0x000fe200078e00ff */
[----:B------:R-:W-:Y:S02]  /*9a00*/  FMNMX.FTZ R0, R231, R13, !PT ;  /* 0x0000000de7007209 */ /* 0x000fe40007810000 */
[----:B------:R-:W-:Y:S02]  /*9a10*/  LOP3.LUT R5, R3, UR15, R5, 0x96, !PT ;  /* 0x0000000f03057c12 */ /* 0x000fe4000f8e9605 */
[----:B------:R-:W-:Y:S02]  /*9a20*/  LOP3.LUT R22, R247, UR13, R2, 0x96, !PT ;  /* 0x0000000df7167c12 */ /* 0x000fe4000f8e9602 */
[----:B------:R-:W-:Y:S02]  /*9a30*/  FSEL R238, R181, -INF , !P1 ;  /* 0xff800000b5ee7808 */ /* 0x000fe40004800000 */
[----:B------:R-:W-:Y:S02]  /*9a40*/  FMNMX.FTZ R0, R24, R0, !PT ;  /* 0x0000000018007209 */ /* 0x000fe40007810000 */
[----:B------:R-:W-:Y:S01]  /*9a50*/  ISETP.GE.AND P1, PT, R7, R11, PT ;  /* 0x0000000b0700720c */ /* 0x000fe20003f26270 */
[----:B------:R-:W-:Y:S01]  /*9a60*/  IMAD.WIDE.U32 R22, R22, -0x2daee0ad, RZ ;  /* 0xd2511f5316167825 */ /* 0x000fe200078e00ff */
[----:B------:R-:W-:-:S02]  /*9a70*/  LOP3.LUT R6, R15, UR14, R4, 0x96, !PT ;  /* 0x0000000e0f067c12 */ /* 0x000fc4000f8e9604 */
[----:B------:R-:W-:Y:S01]  /*9a80*/  LOP3.LUT R16, R3, UR15, R16, 0x96, !PT ;  /* 0x0000000f03107c12 */ /* 0x000fe2000f8e9610 */
[----:B------:R-:W-:Y:S01]  /*9a90*/  IMAD.WIDE.U32 R4, R5, -0x2daee0ad, RZ ;  /* 0xd2511f5305047825 */ /* 0x000fe200078e00ff */
[----:B------:R-:W-:Y:S02]  /*9aa0*/  FMNMX.FTZ R0, R25, R0, !PT ;  /* 0x0000000019007209 */ /* 0x000fe40007810000 */
[----:B------:R-:W-:Y:S01]  /*9ab0*/  FSEL R244, R177, -INF , !P1 ;  /* 0xff800000b1f47808 */ /* 0x000fe20004800000 */
[----:B------:R-:W-:Y:S01]  /*9ac0*/  IMAD.WIDE.U32 R16, R16, -0x2daee0ad, RZ ;  /* 0xd2511f5310107825 */ /* 0x000fe200078e00ff */
[----:B------:R-:W-:Y:S02]  /*9ad0*/  ISETP.GE.AND P1, PT, R7, R12, PT ;  /* 0x0000000c0700720c */ /* 0x000fe40003f26270 */
[----:B------:R-:W-:Y:S01]  /*9ae0*/  LOP3.LUT R3, R5, UR12, R18, 0x96, !PT ;  /* 0x0000000c05037c12 */ /* 0x000fe2000f8e9612 */
[----:B------:R-:W-:Y:S01]  /*9af0*/  IMAD.WIDE.U32 R6, R6, -0x326172a9, RZ ;  /* 0xcd9e8d5706067825 */ /* 0x000fe200078e00ff */
[----:B------:R-:W-:-:S02]  /*9b00*/  LOP3.LUT R20, R23, UR10, R4, 0x96, !PT ;  /* 0x0000000a17147c12 */ /* 0x000fc4000f8e9604 */
[----:B------:R-:W-:Y:S02]  /*9b10*/  FMNMX.FTZ R0, R27, R0, !PT ;  /* 0x000000001b007209 */ /* 0x000fe40007810000 */
[----:B------:R-:W-:Y:S01]  /*9b20*/  LOP3.LUT R4, R7, UR13, R2, 0x96, !PT ;  /* 0x0000000d07047c12 */ /* 0x000fe2000f8e9602 */
[----:B------:R-:W-:Y:S01]  /*9b30*/  IMAD.WIDE.U32 R2, R3, -0x326172a9, RZ ;  /* 0xcd9e8d5703027825 */ /* 0x000fe200078e00ff */
[----:B------:R-:W-:Y:S02]  /*9b40*/  LOP3.LUT R18, R17, UR12, R14, 0x96, !PT ;  /* 0x0000000c11127c12 */ /* 0x000fe4000f8e960e */
[----:B------:R-:W-:Y:S01]  /*9b50*/  FMNMX.FTZ R0, R226, R0, !PT ;  /* 0x00000000e2007209 */ /* 0x000fe20007810000 */
[----:B------:R-:W-:Y:S01]  /*9b60*/  IMAD.WIDE.U32 R20, R20, -0x326172a9, RZ ;  /* 0xcd9e8d5714147825 */ /* 0x000fe200078e00ff */
[----:B------:R-:W-:Y:S02]  /*9b70*/  LOP3.LUT R3, R3, UR11, R246, 0x96, !PT ;  /* 0x0000000b03037c12 */ /* 0x000fe4000f8e96f6 */
[----:B------:R-:W-:Y:S01]  /*9b80*/  FMNMX.FTZ R136, R227, R0, !PT ;  /* 0x00000000e3887209 */ /* 0x000fe20007810000 */
[----:B------:R-:W-:Y:S01]  /*9b90*/  IMAD.WIDE.U32 R18, R18, -0x326172a9, RZ ;  /* 0xcd9e8d5712127825 */ /* 0x000fe200078e00ff */
[----:B------:R-:W-:-:S02]  /*9ba0*/  FMNMX.FTZ R0, R230, R26, !PT ;  /* 0x0000001ae6007209 */ /* 0x000fc40007810000 */
[----:B------:R-:W-:Y:S01]  /*9bb0*/  LOP3.LUT R7, R21, UR9, R2, 0x96, !PT ;  /* 0x0000000915077c12 */ /* 0x000fe2000f8e9602 */
[----:B------:R-:W-:Y:S01]  /*9bc0*/  IMAD.WIDE.U32 R4, R4, -0x2daee0ad, RZ ;  /* 0xd2511f5304047825 */ /* 0x000fe200078e00ff */
[----:B------:R-:W-:Y:S02]  /*9bd0*/  FMNMX.FTZ R0, R29, R0, !PT ;  /* 0x000000001d007209 */ /* 0x000fe40007810000 */
[----:B------:R-:W-:Y:S01]  /*9be0*/  LOP3.LUT R14, R19, UR11, R6, 0x96, !PT ;  /* 0x0000000b130e7c12 */ /* 0x000fe2000f8e9606 */
[----:B------:R-:W-:Y:S01]  /*9bf0*/  IMAD.WIDE.U32 R2, R3, -0x2daee0ad, RZ ;  /* 0xd2511f5303027825 */ /* 0x000fe200078e00ff */
[----:B------:R-:W-:Y:S02]  /*9c00*/  FSEL R236, R180, -INF , !P4 ;  /* 0xff800000b4ec7808 */ /* 0x000fe40006000000 */
[----:B------:R-:W-:Y:S01]  /*9c10*/  LOP3.LUT R16, R5, UR10, R16, 0x96, !PT ;  /* 0x0000000a05107c12 */ /* 0x000fe2000f8e9610 */
[----:B------:R-:W-:Y:S01]  /*9c20*/  IMAD.WIDE.U32 R174, R7, -0x2daee0ad, RZ ;  /* 0xd2511f5307ae7825 */ /* 0x000fe200078e00ff */
[----:B------:R-:W-:-:S02]  /*9c30*/  ISETP.GE.AND P4, PT, R8, R11, PT ;  /* 0x0000000b0800720c */ /* 0x000fc40003f86270 */
[----:B------:R-:W-:Y:S01]  /*9c40*/  FMNMX.FTZ R0, R30, R0, !PT ;  /* 0x000000001e007209 */ /* 0x000fe20007810000 */
[----:B------:R-:W-:Y:S01]  /*9c50*/  IMAD.WIDE.U32 R14, R14, -0x2daee0ad, RZ ;  /* 0xd2511f530e0e7825 */ /* 0x000fe200078e00ff */
[----:B------:R-:W-:Y:S02]  /*9c60*/  LOP3.LUT R5, R3, UR8, R22, 0x96, !PT ;  /* 0x0000000803057c12 */ /* 0x000fe4000f8e9616 */
[----:B------:R-:W-:Y:S01]  /*9c70*/  LOP3.LUT R2, R175, UR6, R2, 0x96, !PT ;  /* 0x00000006af027c12 */ /* 0x000fe2000f8e9602 */
[----:B------:R-:W-:Y:S01]  /*9c80*/  IMAD.WIDE.U32 R6, R16, -0x326172a9, RZ ;  /* 0xcd9e8d5710067825 */ /* 0x000fe200078e00ff */
[----:B------:R-:W-:Y:S02]  /*9c90*/  FSEL R243, R176, -INF , !P4 ;  /* 0xff800000b0f37808 */ /* 0x000fe40006000000 */
[----:B------:R-:W-:Y:S02]  /*9ca0*/  FMNMX.FTZ R0, R132, R0, !PT ;  /* 0x0000000084007209 */ /* 0x000fe40007810000 */
[----:B------:R-:W-:-:S02]  /*9cb0*/  ISETP.GE.AND P4, PT, R8, R12, PT ;  /* 0x0000000c0800720c */ /* 0x000fc40003f86270 */
[----:B------:R-:W-:Y:S01]  /*9cc0*/  FMNMX.FTZ R8, R229, R28, !PT ;  /* 0x0000001ce5087209 */ /* 0x000fe20007810000 */
[----:B------:R-:W-:Y:S01]  /*9cd0*/  IMAD.WIDE.U32 R2, R2, -0x326172a9, RZ ;  /* 0xcd9e8d5702027825 */ /* 0x000fe200078e00ff */
[----:B------:R-:W-:Y:S02]  /*9ce0*/  LOP3.LUT R19, R15, UR8, R4, 0x96, !PT ;  /* 0x000000080f137c12 */ /* 0x000fe4000f8e9604 */
[----:B------:R-:W-:Y:S01]  /*9cf0*/  FMNMX.FTZ R0, R237, R0, !PT ;  /* 0x00000000ed007209 */ /* 0x000fe20007810000 */
[----:B------:R-:W-:Y:S01]  /*9d00*/  IMAD.WIDE.U32 R4, R5, -0x326172a9, RZ ;  /* 0xcd9e8d5705047825 */ /* 0x000fe200078e00ff */
[----:B------:R-:W-:Y:S02]  /*9d10*/  FMNMX.FTZ R136, R225, R136, !PT ;  /* 0x00000088e1887209 */ /* 0x000fe40007810000 */
[----:B------:R-:W-:Y:S02]  /*9d20*/  LOP3.LUT R18, R7, UR9, R18, 0x96, !PT ;  /* 0x0000000907127c12 */ /* 0x000fe4000f8e9612 */
[----:B------:R-:W-:-:S02]  /*9d30*/  FMNMX.FTZ R7, R31, R8, !PT ;  /* 0x000000081f077209 */ /* 0x000fc40007810000 */
[----:B------:R-:W-:Y:S02]  /*9d40*/  FMNMX.FTZ R135, R239, R0, !PT ;  /* 0x00000000ef877209 */ /* 0x000fe40007810000 */
[----:B------:R-:W-:Y:S02]  /*9d50*/  FMNMX.FTZ R136, R224, R136, !PT ;  /* 0x00000088e0887209 */ /* 0x000fe40007810000 */
[----:B------:R-:W-:Y:S02]  /*9d60*/  LOP3.LUT R0, R3, UR16, R4, 0x96, !PT ;  /* 0x0000001003007c12 */ /* 0x000fe4000f8e9604 */
[----:B------:R-:W-:Y:S01]  /*9d70*/  FMNMX.FTZ R4, R32, R7, !PT ;  /* 0x0000000720047209 */ /* 0x000fe20007810000 */
[----:B------:R-:W2:Y:S01]  /*9d80*/  SHFL.BFLY PT, R21, R136, 0x2, 0x1f ;  /* 0x0c401f0088157f89 */ /* 0x000ea200000e0000 */
[----:B------:R-:W-:Y:S01]  /*9d90*/  LOP3.LUT R8, R2, 0xffff, RZ, 0xc0, !PT ;  /* 0x0000ffff02087812 */ /* 0x000fe200078ec0ff */
[----:B------:R-:W-:Y:S01]  /*9da0*/  IMAD.WIDE.U32 R172, R18, -0x2daee0ad, RZ ;  /* 0xd2511f5312ac7825 */ /* 0x000fe200078e00ff */
[----:B------:R-:W-:-:S02]  /*9db0*/  LOP3.LUT R17, R2, 0xff, RZ, 0xc0, !PT ;  /* 0x000000ff02117812 */ /* 0x000fc400078ec0ff */
[--C-:B------:R-:W-:Y:S02]  /*9dc0*/  SHF.R.U32.HI R15, RZ, 0x10, R2.reuse ;  /* 0x00000010ff0f7819 */ /* 0x100fe40000011602 */
[----:B------:R-:W-:Y:S02]  /*9dd0*/  SHF.R.U32.HI R16, RZ, 0x18, R2 ;  /* 0x00000018ff107819 */ /* 0x000fe40000011602 */
[----:B------:R-:W-:Y:S02]  /*9de0*/  FMNMX.FTZ R2, R34, R4, !PT ;  /* 0x0000000422027209 */ /* 0x000fe40007810000 */
[----:B------:R-:W-:Y:S01]  /*9df0*/  LOP3.LUT R175, R5, UR7, R20, 0x96, !PT ;  /* 0x0000000705af7c12 */ /* 0x000fe2000f8e9614 */
[----:B------:R-:W-:Y:S01]  /*9e00*/  IMAD.WIDE.U32 R4, R19, -0x326172a9, RZ ;  /* 0xcd9e8d5713047825 */ /* 0x000fe200078e00ff */
[----:B------:R-:W-:Y:S02]  /*9e10*/  FMNMX.FTZ R135, R242, R135, !PT ;  /* 0x00000087f2877209 */ /* 0x000fe40007810000 */
[----:B------:R-:W-:-:S02]  /*9e20*/  FMNMX.FTZ R7, R236, R2, !PT ;  /* 0x00000002ec077209 */ /* 0x000fc40007810000 */
[----:B------:R-:W-:Y:S02]  /*9e30*/  LOP3.LUT R3, R173, UR6, R14, 0x96, !PT ;  /* 0x00000006ad037c12 */ /* 0x000fe4000f8e960e */
[----:B------:R-:W-:Y:S02]  /*9e40*/  LOP3.LUT R173, R5, UR7, R6, 0x96, !PT ;  /* 0x0000000705ad7c12 */ /* 0x000fe4000f8e9606 */
[----:B------:R-:W-:Y:S02]  /*9e50*/  FMNMX.FTZ R135, R240, R135, !PT ;  /* 0x00000087f0877209 */ /* 0x000fe40007810000 */
[----:B------:R-:W-:Y:S01]  /*9e60*/  FMNMX.FTZ R5, R238, R7, !PT ;  /* 0x00000007ee057209 */ /* 0x000fe20007810000 */
[----:B------:R-:W-:Y:S01]  /*9e70*/  IMAD.WIDE.U32 R2, R3, -0x326172a9, RZ ;  /* 0xcd9e8d5703027825 */ /* 0x000fe200078e00ff */
[----:B------:R-:W-:Y:S02]  /*9e80*/  SHF.R.U32.HI R8, RZ, 0x8, R8 ;  /* 0x00000008ff087819 */ /* 0x000fe40000011608 */
[----:B------:R-:W-:Y:S01]  /*9e90*/  LOP3.LUT R14, R15, 0xff, RZ, 0xc0, !PT ;  /* 0x000000ff0f0e7812 */ /* 0x000fe200078ec0ff */
[----:B------:R-:W3:Y:S01]  /*9ea0*/  SHFL.BFLY PT, R18, R135, 0x2, 0x1f ;  /* 0x0c401f0087127f89 */ /* 0x000ee200000e0000 */
[----:B------:R-:W-:-:S02]  /*9eb0*/  FMNMX.FTZ R5, R243, R5, !PT ;  /* 0x00000005f3057209 */ /* 0x000fc40007810000 */
[----:B------:R-:W-:Y:S02]  /*9ec0*/  PRMT R23, R17, 0x5410, R8 ;  /* 0x0000541011177816 */ /* 0x000fe40000000008 */
[----:B------:R-:W-:Y:S02]  /*9ed0*/  PRMT R138, R14, 0x5410, R16 ;  /* 0x000054100e8a7816 */ /* 0x000fe40000000010 */
[C---:B------:R-:W-:Y:S02]  /*9ee0*/  LOP3.LUT R14, R2.reuse, 0xffff, RZ, 0xc0, !PT ;  /* 0x0000ffff020e7812 */ /* 0x040fe400078ec0ff */
[----:B------:R-:W-:Y:S02]  /*9ef0*/  LOP3.LUT R16, R2, 0xff, RZ, 0xc0, !PT ;  /* 0x000000ff02107812 */ /* 0x000fe400078ec0ff */
[--C-:B------:R-:W-:Y:S02]  /*9f00*/  SHF.R.U32.HI R15, RZ, 0x10, R2.reuse ;  /* 0x00000010ff0f7819 */ /* 0x100fe40000011602 */
[----:B------:R-:W-:-:S02]  /*9f10*/  SHF.R.U32.HI R17, RZ, 0x18, R2 ;  /* 0x00000018ff117819 */ /* 0x000fc40000011602 */
[----:B------:R-:W-:Y:S02]  /*9f20*/  LOP3.LUT R4, R3, UR16, R4, 0x96, !PT ;  /* 0x0000001003047c12 */ /* 0x000fe4000f8e9604 */
[----:B------:R-:W-:Y:S02]  /*9f30*/  FMNMX.FTZ R2, R244, R5, !PT ;  /* 0x00000005f4027209 */ /* 0x000fe40007810000 */
[--C-:B------:R-:W-:Y:S02]  /*9f40*/  SHF.R.U32.HI R3, RZ, 0x10, R0.reuse ;  /* 0x00000010ff037819 */ /* 0x100fe40000011600 */
[C---:B------:R-:W-:Y:S01]  /*9f50*/  LOP3.LUT R6, R0.reuse, 0xffff, RZ, 0xc0, !PT ;  /* 0x0000ffff00067812 */ /* 0x040fe200078ec0ff */
[----:B------:R-:W4:Y:S01]  /*9f60*/  SHFL.BFLY PT, R134, R2, 0x2, 0x1f ;  /* 0x0c401f0002867f89 */ /* 0x000f2200000e0000 */
[----:B------:R-:W-:Y:S02]  /*9f70*/  LOP3.LUT R7, R0, 0xff, RZ, 0xc0, !PT ;  /* 0x000000ff00077812 */ /* 0x000fe400078ec0ff */
[----:B------:R-:W-:-:S02]  /*9f80*/  SHF.R.U32.HI R0, RZ, 0x18, R0 ;  /* 0x00000018ff007819 */ /* 0x000fc40000011600 */
[----:B------:R-:W-:Y:S02]  /*9f90*/  LOP3.LUT R3, R3, 0xff, RZ, 0xc0, !PT ;  /* 0x000000ff03037812 */ /* 0x000fe400078ec0ff */
[----:B--2---:R-:W-:Y:S02]  /*9fa0*/  FMNMX.FTZ R136, R136, R21, !PT ;  /* 0x0000001588887209 */ /* 0x004fe40007810000 */
[----:B------:R-:W-:Y:S02]  /*9fb0*/  PRMT R21, R3, 0x5410, R0 ;  /* 0x0000541003157816 */ /* 0x000fe40000000000 */
[----:B------:R-:W-:-:S04]  /*9fc0*/  FMNMX.FTZ R0, R228, R33, !PT ;  /* 0x00000021e4007209 */ /* 0x000fc80007810000 */
[----:B------:R-:W-:Y:S01]  /*9fd0*/  FMNMX.FTZ R3, R35, R0, !PT ;  /* 0x0000000023037209 */ /* 0x000fe20007810000 */
[----:B------:R-:W2:Y:S01]  /*9fe0*/  SHFL.BFLY PT, R19, R136, 0x1, 0x1f ;  /* 0x0c201f0088137f89 */ /* 0x000ea200000e0000 */
[----:B------:R-:W-:Y:S02]  /*9ff0*/  SHF.R.U32.HI R6, RZ, 0x8, R6 ;  /* 0x00000008ff067819 */ /* 0x000fe40000011606 */
[----:B------:R-:W-:Y:S02]  /*a000*/  FMNMX.FTZ R3, R133, R3, !PT ;  /* 0x0000000385037209 */ /* 0x000fe40007810000 */
[----:B---3--:R-:W-:Y:S02]  /*a010*/  FMNMX.FTZ R135, R18, R135, !PT ;  /* 0x0000008712877209 */ /* 0x008fe40007810000 */
[----:B------:R-:W-:Y:S02]  /*a020*/  FSEL R139, R182, -INF , !P6 ;  /* 0xff800000b68b7808 */ /* 0x000fe40007000000 */
[----:B------:R-:W-:-:S02]  /*a030*/  FMNMX.FTZ R3, R137, R3, !PT ;  /* 0x0000000389037209 */ /* 0x000fc40007810000 */
[----:B------:R-:W-:Y:S02]  /*a040*/  PRMT R22, R7, 0x5410, R6 ;  /* 0x0000541007167816 */ /* 0x000fe40000000006 */
[----:B------:R-:W3:Y:S01]  /*a050*/  SHFL.BFLY PT, R6, R135, 0x1, 0x1f ;  /* 0x0c201f0087067f89 */ /* 0x000ee200000e0000 */
[----:B------:R-:W-:Y:S02]  /*a060*/  FSEL R185, R183, -INF , !P5 ;  /* 0xff800000b7b97808 */ /* 0x000fe40006800000 */
[----:B------:R-:W-:Y:S02]  /*a070*/  FMNMX.FTZ R3, R139, R3, !PT ;  /* 0x000000038b037209 */ /* 0x000fe40007810000 */
[----:B----4-:R-:W-:Y:S02]  /*a080*/  FMNMX.FTZ R134, R134, R2, !PT ;  /* 0x0000000286867209 */ /* 0x010fe40007810000 */
[----:B------:R-:W-:Y:S02]  /*a090*/  FSEL R187, R178, -INF , !P4 ;  /* 0xff800000b2bb7808 */ /* 0x000fe40006000000 */
[----:B------:R-:W-:-:S02]  /*a0a0*/  FMNMX.FTZ R2, R185, R3, !PT ;  /* 0x00000003b9027209 */ /* 0x000fc40007810000 */
[----:B------:R-:W-:Y:S02]  /*a0b0*/  FSEL R184, R179, -INF , !P1 ;  /* 0xff800000b3b87808 */ /* 0x000fe40004800000 */
[----:B------:R-:W-:-:S04]  /*a0c0*/  FMNMX.FTZ R2, R187, R2, !PT ;  /* 0x00000002bb027209 */ /* 0x000fc80007810000 */
[----:B------:R-:W-:Y:S02]  /*a0d0*/  FMNMX.FTZ R2, R184, R2, !PT ;  /* 0x00000002b8027209 */ /* 0x000fe40007810000 */
[----:B--2---:R-:W-:-:S03]  /*a0e0*/  FMNMX.FTZ R136, R136, R19, !PT ;  /* 0x0000001388887209 */ /* 0x004fc60007810000 */
[----:B------:R-:W2:Y:S01]  /*a0f0*/  SHFL.BFLY PT, R7, R2, 0x2, 0x1f ;  /* 0x0c401f0002077f89 */ /* 0x000ea200000e0000 */
[C---:B------:R-:W-:Y:S01]  /*a100*/  FSETP.NEU.FTZ.AND P6, PT, R136.reuse, -INF , PT ;  /* 0xff8000008800780b */ /* 0x040fe20003fdd000 */
[----:B------:R-:W-:Y:S01]  /*a110*/  FMUL.FTZ R5, R136, c[0x0][0x23c] ;  /* 0x00008f0088057a20 */ /* 0x000fe20000410000 */
[----:B---3--:R-:W-:Y:S02]  /*a120*/  FMNMX.FTZ R135, R135, R6, !PT ;  /* 0x0000000687877209 */ /* 0x008fe40007810000 */
[----:B------:R-:W3:Y:S02]  /*a130*/  SHFL.BFLY PT, R6, R134, 0x1, 0x1f ;  /* 0x0c201f0086067f89 */ /* 0x000ee400000e0000 */
[----:B------:R-:W-:Y:S01]  /*a140*/  FSEL R0, R5, RZ, P6 ;  /* 0x000000ff05007208 */ /* 0x000fe20003000000 */
[C---:B------:R-:W-:Y:S01]  /*a150*/  FMUL.FTZ R8, R135.reuse, c[0x0][0x23c] ;  /* 0x00008f0087087a20 */ /* 0x040fe20000410000 */
[----:B------:R-:W-:-:S03]  /*a160*/  FSETP.NEU.FTZ.AND P5, PT, R135, -INF , PT ;  /* 0xff8000008700780b */ /* 0x000fc60003fbd000 */
[--C-:B------:R-:W-:Y:S01]  /*a170*/  FFMA.FTZ R3, R25, c[0x0][0x23c], -R0.reuse ;  /* 0x00008f0019037a23 */ /* 0x100fe20000010800 */
[----:B------:R-:W-:Y:S01]  /*a180*/  FSEL R8, R8, RZ, P5 ;  /* 0x000000ff08087208 */ /* 0x000fe20002800000 */
[----:B------:R-:W-:Y:S02]  /*a190*/  FFMA.FTZ R5, R24, c[0x0][0x23c], -R0 ;  /* 0x00008f0018057a23 */ /* 0x000fe40000010800 */
[----:B------:R4:W-:Y:S01]  /*a1a0*/  MUFU.EX2 R232, R3 ;  /* 0x0000000300e87308 */ /* 0x0009e20000000800 */
[----:B--2---:R-:W-:-:S07]  /*a1b0*/  FMNMX.FTZ R2, R7, R2, !PT ;  /* 0x0000000207027209 */ /* 0x004fce0007810000 */
[----:B------:R2:W-:Y:S01]  /*a1c0*/  MUFU.EX2 R234, R5 ;  /* 0x0000000500ea7308 */ /* 0x0005e20000000800 */
[--C-:B----4-:R-:W-:Y:S01]  /*a1d0*/  FFMA.FTZ R3, R27, c[0x0][0x23c], -R0.reuse ;  /* 0x00008f001b037a23 */ /* 0x110fe20000010800 */
[----:B------:R-:W4:Y:S06]  /*a1e0*/  SHFL.BFLY PT, R7, R2, 0x1, 0x1f ;  /* 0x0c201f0002077f89 */ /* 0x000f2c00000e0000 */
[----:B------:R5:W1:Y:S01]  /*a1f0*/  MUFU.EX2 R233, R3 ;  /* 0x0000000300e97308 */ /* 0x000a620000000800 */
[----:B------:R-:W-:Y:S02]  /*a200*/  FFMA.FTZ R13, R13, c[0x0][0x23c], -R0 ;  /* 0x00008f000d0d7a23 */ /* 0x000fe40000010800 */
[----:B--2---:R-:W-:Y:S01]  /*a210*/  FFMA.FTZ R5, R26, c[0x0][0x23c], -R8 ;  /* 0x00008f001a057a23 */ /* 0x004fe20000010808 */
[----:B---3--:R-:W-:-:S04]  /*a220*/  FMNMX.FTZ R134, R134, R6, !PT ;  /* 0x0000000686867209 */ /* 0x008fc80007810000 */
[----:B------:R2:W-:Y:S01]  /*a230*/  MUFU.EX2 R202, R5 ;  /* 0x0000000500ca7308 */ /* 0x0005e20000000800 */
[----:B-----5:R-:W-:-:S04]  /*a240*/  SHF.R.U32.HI R3, RZ, 0x8, R14 ;  /* 0x00000008ff037819 */ /* 0x020fc8000001160e */
[----:B------:R-:W-:Y:S02]  /*a250*/  PRMT R25, R16, 0x5410, R3 ;  /* 0x0000541010197816 */ /* 0x000fe40000000003 */
[----:B------:R-:W-:Y:S01]  /*a260*/  LOP3.LUT R3, R15, 0xff, RZ, 0xc0, !PT ;  /* 0x000000ff0f037812 */ /* 0x000fe200078ec0ff */
[----:B--2---:R-:W-:Y:S01]  /*a270*/  FFMA.FTZ R5, R29, c[0x0][0x23c], -R8 ;  /* 0x00008f001d057a23 */ /* 0x004fe20000010808 */
[----:B------:R2:W-:Y:S02]  /*a280*/  MUFU.EX2 R235, R13 ;  /* 0x0000000d00eb7308 */ /* 0x0005e40000000800 */
[----:B------:R-:W-:Y:S02]  /*a290*/  PRMT R29, R3, 0x5410, R17 ;  /* 0x00005410031d7816 */ /* 0x000fe40000000011 */
[----:B------:R-:W-:Y:S02]  /*a2a0*/  LOP3.LUT R3, R4, 0xffff, RZ, 0xc0, !PT ;  /* 0x0000ffff04037812 */ /* 0x000fe400078ec0ff */
[----:B------:R-:W-:-:S02]  /*a2b0*/  FSETP.NEU.FTZ.AND P4, PT, R134, -INF , PT ;  /* 0xff8000008600780b */ /* 0x000fc40003f9d000 */
[----:B------:R3:W-:Y:S01]  /*a2c0*/  MUFU.EX2 R201, R5 ;  /* 0x0000000500c97308 */ /* 0x0007e20000000800 */
[----:B------:R-:W-:Y:S02]  /*a2d0*/  SHF.R.U32.HI R6, RZ, 0x8, R3 ;  /* 0x00000008ff067819 */ /* 0x000fe40000011603 */
[----:B------:R-:W-:Y:S01]  /*a2e0*/  LOP3.LUT R3, R4, 0xff, RZ, 0xc0, !PT ;  /* 0x000000ff04037812 */ /* 0x000fe200078ec0ff */
[----:B--2---:R-:W-:Y:S02]  /*a2f0*/  FMUL.FTZ R13, R134, c[0x0][0x23c] ;  /* 0x00008f00860d7a20 */ /* 0x004fe40000410000 */
[----:B---3--:R-:W-:-:S03]  /*a300*/  FFMA.FTZ R5, R30, c[0x0][0x23c], -R8 ;  /* 0x00008f001e057a23 */ /* 0x008fc60000010808 */
[----:B------:R-:W-:Y:S01]  /*a310*/  FSEL R13, R13, RZ, P4 ;  /* 0x000000ff0d0d7208 */ /* 0x000fe20002000000 */
[----:B------:R2:W-:Y:S01]  /*a320*/  MUFU.EX2 R199, R5 ;  /* 0x0000000500c77308 */ /* 0x0005e20000000800 */
[----:B------:R-:W-:-:S03]  /*a330*/  PRMT R20, R3, 0x5410, R6 ;  /* 0x0000541003147816 */ /* 0x000fc60000000006 */
[----:B------:R-:W-:Y:S01]  /*a340*/  FFMA.FTZ R3, R28, c[0x0][0x23c], -R13 ;  /* 0x00008f001c037a23 */ /* 0x000fe2000001080d */
[----:B----4-:R-:W-:-:S03]  /*a350*/  FMNMX.FTZ R2, R2, R7, !PT ;  /* 0x0000000702027209 */ /* 0x010fc60007810000 */
[----:B------:R-:W-:Y:S01]  /*a360*/  MUFU.EX2 R198, R3 ;  /* 0x0000000300c67308 */ /* 0x000fe20000000800 */
[----:B--2---:R-:W-:-:S07]  /*a370*/  FFMA.FTZ R5, R132, c[0x0][0x23c], -R8 ;  /* 0x00008f0084057a23 */ /* 0x004fce0000010808 */
[----:B------:R2:W3:Y:S01]  /*a380*/  MUFU.EX2 R200, R5 ;  /* 0x0000000500c87308 */ /* 0x0004e20000000800 */
[C---:B------:R-:W-:Y:S01]  /*a390*/  FMUL.FTZ R15, R2.reuse, c[0x0][0x23c] ;  /* 0x00008f00020f7a20 */ /* 0x040fe20000410000 */
[----:B------:R-:W-:Y:S02]  /*a3a0*/  FSETP.NEU.FTZ.AND P1, PT, R2, -INF , PT ;  /* 0xff8000000200780b */ /* 0x000fe40003f3d000 */
[--C-:B--2---:R-:W-:Y:S02]  /*a3b0*/  SHF.R.U32.HI R5, RZ, 0x10, R4.reuse ;  /* 0x00000010ff057819 */ /* 0x104fe40000011604 */
[----:B------:R-:W-:Y:S02]  /*a3c0*/  SHF.R.U32.HI R4, RZ, 0x18, R4 ;  /* 0x00000018ff047819 */ /* 0x000fe40000011604 */
[----:B------:R-:W-:-:S04]  /*a3d0*/  LOP3.LUT R3, R5, 0xff, RZ, 0xc0, !PT ;  /* 0x000000ff05037812 */ /* 0x000fc800078ec0ff */
[----:B------:R-:W-:Y:S01]  /*a3e0*/  PRMT R24, R3, 0x5410, R4 ;  /* 0x0000541003187816 */ /* 0x000fe20000000004 */
[----:B------:R-:W-:Y:S01]  /*a3f0*/  FFMA.FTZ R3, R32, c[0x0][0x23c], -R13 ;  /* 0x00008f0020037a23 */ /* 0x000fe2000001080d */
[----:B------:R-:W-:-:S03]  /*a400*/  FSEL R15, R15, RZ, P1 ;  /* 0x000000ff0f0f7208 */ /* 0x000fc60000800000 */
[----:B------:R2:W-:Y:S01]  /*a410*/  MUFU.EX2 R196, R3 ;  /* 0x0000000300c47308 */ /* 0x0005e20000000800 */
[----:B-1----:R-:W-:Y:S02]  /*a420*/  PRMT R203, R203, 0x7054, R203 ;  /* 0x00007054cbcb7816 */ /* 0x002fe400000000cb */
[----:B--2---:R-:W-:-:S05]  /*a430*/  FSEL R3, R136, RZ, P6 ;  /* 0x000000ff88037208 */ /* 0x004fca0003000000 */
[----:B------:R-:W-:Y:S02]  /*a440*/  FADD.FTZ R6, R231, -R3 ;  /* 0x80000003e7067221 */ /* 0x000fe40000010000 */
[----:B------:R-:W-:-:S04]  /*a450*/  FFMA.FTZ R3, R33, c[0x0][0x23c], -R15 ;  /* 0x00008f0021037a23 */ /* 0x000fc8000001080f */
[----:B------:R1:W-:Y:S01]  /*a460*/  MUFU.EX2 R190, R3 ;  /* 0x0000000300be7308 */ /* 0x0003e20000000800 */
[--C-:B------:R-:W-:Y:S01]  /*a470*/  FFMA.FTZ R4, R34, c[0x0][0x23c], -R13.reuse ;  /* 0x00008f0022047a23 */ /* 0x100fe2000001080d */
[--C-:B------:R-:W-:Y:S02]  /*a480*/  HSET2.LE.AND R18, R23, R203.reuse, PT ;  /* 0x000000cb17127233 */ /* 0x100fe40003803000 */
[----:B------:R-:W-:Y:S01]  /*a490*/  HSET2.LE.AND R19, R138, R203, PT ;  /* 0x000000cb8a137233 */ /* 0x000fe20003803000 */
[----:B------:R-:W-:-:S03]  /*a4a0*/  FFMA.FTZ R5, R31, c[0x0][0x23c], -R13 ;  /* 0x00008f001f057a23 */ /* 0x000fc6000001080d */
[----:B------:R2:W-:Y:S01]  /*a4b0*/  MUFU.EX2 R191, R4 ;  /* 0x0000000400bf7308 */ /* 0x0005e20000000800 */
[----:B-1----:R-:W-:Y:S01]  /*a4c0*/  FFMA.FTZ R3, R35, c[0x0][0x23c], -R15 ;  /* 0x00008f0023037a23 */ /* 0x002fe2000001080f */
[----:B------:R-:W-:-:S06]  /*a4d0*/  HSET2.LE.AND R16, R22, R203, PT ;  /* 0x000000cb16107233 */ /* 0x000fcc0003803000 */
[----:B------:R-:W1:Y:S01]  /*a4e0*/  MUFU.EX2 R197, R5 ;  /* 0x0000000500c57308 */ /* 0x000e620000000800 */
[----:B------:R-:W-:Y:S01]  /*a4f0*/  HSET2.LE.AND R17, R21, R203, PT ;  /* 0x000000cb15117233 */ /* 0x000fe20003803000 */
[----:B------:R-:W-:Y:S06]  /*a500*/  LDSM.16.MT88.4 R32, [R207+0xa000] ;  /* 0x00a00000cf20783b */ /* 0x000fec0000004200 */
[----:B------:R4:W5:Y:S01]  /*a510*/  MUFU.EX2 R189, R3 ;  /* 0x0000000300bd7308 */ /* 0x0009620000000800 */
[----:B--2---:R-:W-:-:S05]  /*a520*/  FSEL R4, R135, RZ, P5 ;  /* 0x000000ff87047208 */ /* 0x004fca0002800000 */
[----:B------:R-:W-:Y:S01]  /*a530*/  FADD.FTZ R7, R230, -R4 ;  /* 0x80000004e6077221 */ /* 0x000fe20000010000 */
[----:B----4-:R-:W-:-:S04]  /*a540*/  F2FP.BF16.PACK_AB R3, R233, R232 ;  /* 0x000000e8e903723e */ /* 0x010fc800000010ff */
[----:B------:R-:W-:Y:S02]  /*a550*/  LOP3.LUT R18, R18, R3, RZ, 0xc0, !PT ;  /* 0x0000000312127212 */ /* 0x000fe400078ec0ff */
[----:B---3--:R-:W-:Y:S02]  /*a560*/  F2FP.BF16.PACK_AB R3, R200, R199 ;  /* 0x000000c7c803723e */ /* 0x008fe400000010ff */
[----:B------:R-:W-:Y:S02]  /*a570*/  FSEL R4, R2, RZ, P1 ;  /* 0x000000ff02047208 */ /* 0x000fe40000800000 */
[----:B------:R-:W-:Y:S02]  /*a580*/  LOP3.LUT R19, R19, R3, RZ, 0xc0, !PT ;  /* 0x0000000313137212 */ /* 0x000fe400078ec0ff */
[----:B------:R-:W-:Y:S01]  /*a590*/  F2FP.BF16.PACK_AB R3, R234, R235 ;  /* 0x000000ebea03723e */ /* 0x000fe200000010ff */
[----:B------:R-:W-:-:S03]  /*a5a0*/  FADD.FTZ R14, R228, -R4 ;  /* 0x80000004e40e7221 */ /* 0x000fc60000010000 */
[----:B------:R-:W-:Y:S01]  /*a5b0*/  LOP3.LUT R16, R16, R3, RZ, 0xc0, !PT ;  /* 0x0000000310107212 */ /* 0x000fe200078ec0ff */
[----:B------:R-:W-:Y:S01]  /*a5c0*/  FFMA.FTZ R4, R133, c[0x0][0x23c], -R15 ;  /* 0x00008f0085047a23 */ /* 0x000fe2000001080f */
[----:B------:R-:W-:Y:S02]  /*a5d0*/  F2FP.BF16.PACK_AB R3, R201, R202 ;  /* 0x000000cac903723e */ /* 0x000fe400000010ff */
[----:B------:R-:W-:Y:S01]  /*a5e0*/  FSEL R5, R134, RZ, P4 ;  /* 0x000000ff86057208 */ /* 0x000fe20002000000 */
[----:B------:R2:W-:Y:S01]  /*a5f0*/  MUFU.EX2 R188, R4 ;  /* 0x0000000400bc7308 */ /* 0x0005e20000000800 */
[----:B------:R-:W-:Y:S01]  /*a600*/  LOP3.LUT R17, R17, R3, RZ, 0xc0, !PT ;  /* 0x0000000311117212 */ /* 0x000fe200078ec0ff */
[----:B------:R-:W-:Y:S02]  /*a610*/  HSET2.LE.AND R3, R20, R203, PT ;  /* 0x000000cb14037233 */ /* 0x000fe40003803000 */
[----:B------:R-:W3:Y:S01]  /*a620*/  LDSM.16.MT88.4 R20, [R205+0xa000] ;  /* 0x00a00000cd14783b */ /* 0x000ee20000004200 */
[----:B------:R-:W-:-:S04]  /*a630*/  FADD.FTZ R5, R229, -R5 ;  /* 0x80000005e5057221 */ /* 0x000fc80000010000 */
[----:B------:R-:W-:Y:S02]  /*a640*/  FMUL.FTZ R5, R5, c[0x0][0x23c] ;  /* 0x00008f0005057a20 */ /* 0x000fe40000410000 */
[----:B--2---:R-:W-:-:S04]  /*a650*/  FFMA.FTZ R4, R137, c[0x0][0x23c], -R15 ;  /* 0x00008f0089047a23 */ /* 0x004fc8000001080f */
[----:B------:R1:W2:Y:S01]  /*a660*/  MUFU.EX2 R186, R4 ;  /* 0x0000000400ba7308 */ /* 0x0002a20000000800 */
[----:B------:R-:W-:Y:S02]  /*a670*/  FMUL.FTZ R6, R6, c[0x0][0x23c] ;  /* 0x00008f0006067a20 */ /* 0x000fe40000410000 */
[----:B------:R-:W-:Y:S02]  /*a680*/  FMUL.FTZ R7, R7, c[0x0][0x23c] ;  /* 0x00008f0007077a20 */ /* 0x000fe40000410000 */
[----:B------:R-:W-:-:S03]  /*a690*/  FMUL.FTZ R14, R14, c[0x0][0x23c] ;  /* 0x00008f000e0e7a20 */ /* 0x000fc60000410000 */
[----:B------:R5:W-:Y:S01]  /*a6a0*/  MUFU.EX2 R26, R5 ;  /* 0x00000005001a7308 */ /* 0x000be20000000800 */
[----:B-1----:R-:W-:-:S04]  /*a6b0*/  F2FP.BF16.PACK_AB R4, R197, R198 ;  /* 0x000000c6c504723e */ /* 0x002fc800000010ff */
[----:B------:R-:W-:Y:S01]  /*a6c0*/  LOP3.LUT R4, R3, R4, RZ, 0xc0, !PT ;  /* 0x0000000403047212 */ /* 0x000fe200078ec0ff */
[--C-:B------:R-:W-:Y:S01]  /*a6d0*/  HSET2.LE.AND R3, R24, R203.reuse, PT ;  /* 0x000000cb18037233 */ /* 0x100fe20003803000 */
[----:B-----5:R-:W-:Y:S01]  /*a6e0*/  F2FP.BF16.PACK_AB R5, R189, R190 ;  /* 0x000000bebd05723e */ /* 0x020fe200000010ff */
[----:B------:R1:W4:Y:S03]  /*a6f0*/  MUFU.EX2 R28, R6 ;  /* 0x00000006001c7308 */ /* 0x0003260000000800 */
[----:B------:R-:W-:Y:S01]  /*a700*/  LOP3.LUT R5, R3, R5, RZ, 0xc0, !PT ;  /* 0x0000000503057212 */ /* 0x000fe200078ec0ff */
[----:B------:R-:W-:-:S04]  /*a710*/  HSET2.LE.AND R3, R25, R203, PT ;  /* 0x000000cb19037233 */ /* 0x000fc80003803000 */
[----:B------:R5:W3:Y:S08]  /*a720*/  MUFU.EX2 R27, R7 ;  /* 0x00000007001b7308 */ /* 0x000af00000000800 */
[----:B------:R-:W3:Y:S01]  /*a730*/  MUFU.EX2 R25, R14 ;  /* 0x0000000e00197308 */ /* 0x000ee20000000800 */
[----:B-1----:R-:W-:-:S04]  /*a740*/  F2FP.BF16.PACK_AB R6, R191, R196 ;  /* 0x000000c4bf06723e */ /* 0x002fc800000010ff */
[----:B------:R-:W-:Y:S02]  /*a750*/  LOP3.LUT R6, R3, R6, RZ, 0xc0, !PT ;  /* 0x0000000603067212 */ /* 0x000fe400078ec0ff */
[----:B--2---:R-:W-:Y:S01]  /*a760*/  F2FP.BF16.PACK_AB R3, R186, R188 ;  /* 0x000000bcba03723e */ /* 0x004fe200000010ff */
[----:B-----5:R-:W-:Y:S01]  /*a770*/  HSET2.LE.AND R7, R29, R203, PT ;  /* 0x000000cb1d077233 */ /* 0x020fe20003803000 */
[-C--:B----4-:R-:W-:Y:S02]  /*a780*/  FMUL.FTZ R140, R140, R28.reuse ;  /* 0x0000001c8c8c7220 */ /* 0x090fe40000410000 */
[----:B------:R-:W-:Y:S02]  /*a790*/  FMUL.FTZ R141, R141, R28 ;  /* 0x0000001c8d8d7220 */ /* 0x000fe40000410000 */
[----:B---3--:R-:W-:Y:S01]  /*a7a0*/  FMUL.FTZ R142, R142, R27 ;  /* 0x0000001b8e8e7220 */ /* 0x008fe20000410000 */
[----:B------:R-:W-:Y:S01]  /*a7b0*/  LOP3.LUT R7, R7, R3, RZ, 0xc0, !PT ;  /* 0x0000000307077212 */ /* 0x000fe200078ec0ff */
        /* <DEDUP_REMOVED lines=17> */
[-C--:B------:R-:W-:Y:S08]  /*a8d0*/  HMMA.16816.F32.BF16 R140, R16, R20.reuse, R140 ;  /* 0x00000014108c723c */ /* 0x080ff0000004188c */
[C---:B------:R-:W-:Y:S08]  /*a8e0*/  HMMA.16816.F32.BF16 R144, R4.reuse, R20, R144 ;  /* 0x000000140490723c */ /* 0x040ff00000041890 */
[-C--:B------:R-:W-:Y:S08]  /*a8f0*/  HMMA.16816.F32.BF16 R148, R4, R22.reuse, R148 ;  /* 0x000000160494723c */ /* 0x080ff00000041894 */
[C---:B------:R-:W-:Y:S08]  /*a900*/  HMMA.16816.F32.BF16 R192, R16.reuse, R22, R152 ;  /* 0x0000001610c0723c */ /* 0x040ff00000041898 */
[----:B------:R-:W-:Y:S01]  /*a910*/  HMMA.16816.F32.BF16 R20, R16, R32, R36 ;  /* 0x000000201014723c */ /* 0x000fe20000041824 */
[----:B------:R-:W-:-:S02]  /*a920*/  FMUL.FTZ R40, R40, R26 ;  /* 0x0000001a28287220 */ /* 0x000fc40000410000 */
[----:B------:R-:W-:Y:S02]  /*a930*/  FMUL.FTZ R41, R41, R26 ;  /* 0x0000001a29297220 */ /* 0x000fe40000410000 */
[-C--:B------:R-:W-:Y:S02]  /*a940*/  FMUL.FTZ R42, R42, R25.reuse ;  /* 0x000000192a2a7220 */ /* 0x080fe40000410000 */
[----:B------:R-:W-:Y:S11]  /*a950*/  FMUL.FTZ R43, R43, R25 ;  /* 0x000000192b2b7220 */ /* 0x000ff60000410000 */
[----:B------:R-:W-:Y:S06]  /*a960*/  @!UPT UIADD3 URZ, URZ, URZ, URZ ;  /* 0x0000003f3f3ff290 */ /* 0x000fec000fffe03f */
[----:B------:R-:W-:Y:S01]  /*a970*/  MOV R177, R20 ;  /* 0x0000001400b17202 */ /* 0x000fe20000000f00 */
[----:B------:R-:W-:Y:S01]  /*a980*/  IMAD.MOV.U32 R176, RZ, RZ, R21 ;  /* 0x000000ffffb07224 */ /* 0x000fe200078e0015 */
[----:B------:R-:W-:Y:S01]  /*a990*/  MOV R154, R23 ;  /* 0x00000017009a7202 */ /* 0x000fe20000000f00 */
[----:B------:R-:W-:Y:S02]  /*a9a0*/  IMAD.MOV.U32 R155, RZ, RZ, R22 ;  /* 0x000000ffff9b7224 */ /* 0x000fe400078e0016 */
[----:B------:R-:W-:Y:S01]  /*a9b0*/  HMMA.16816.F32.BF16 R20, R4, R32, R40 ;  /* 0x000000200414723c */ /* 0x000fe20000041828 */
[-C--:B------:R-:W-:Y:S02]  /*a9c0*/  FMUL.FTZ R48, R48, R28.reuse ;  /* 0x0000001c30307220 */ /* 0x080fe40000410000 */
[----:B------:R-:W-:Y:S02]  /*a9d0*/  FMUL.FTZ R49, R49, R28 ;  /* 0x0000001c31317220 */ /* 0x000fe40000410000 */
[----:B------:R-:W-:-:S02]  /*a9e0*/  FMUL.FTZ R50, R50, R27 ;  /* 0x0000001b32327220 */ /* 0x000fc40000410000 */
[----:B------:R-:W-:Y:S11]  /*a9f0*/  FMUL.FTZ R51, R51, R27 ;  /* 0x0000001b33337220 */ /* 0x000ff60000410000 */
[----:B------:R-:W-:Y:S06]  /*aa00*/  @!UPT UIADD3 URZ, URZ, URZ, URZ ;  /* 0x0000003f3f3ff290 */ /* 0x000fec000fffe03f */
[----:B------:R-:W-:Y:S01]  /*aa10*/  IMAD.MOV.U32 R41, RZ, RZ, R22 ;  /* 0x000000ffff297224 */ /* 0x000fe200078e0016 */
[----:B------:R-:W-:Y:S01]  /*aa20*/  MOV R33, R20 ;  /* 0x0000001400217202 */ /* 0x000fe20000000f00 */
[----:B------:R-:W-:Y:S02]  /*aa30*/  IMAD.MOV.U32 R40, RZ, RZ, R23 ;  /* 0x000000ffff287224 */ /* 0x000fe400078e0017 */
[----:B------:R-:W-:Y:S02]  /*aa40*/  IMAD.MOV.U32 R32, RZ, RZ, R21 ;  /* 0x000000ffff207224 */ /* 0x000fe400078e0015 */
[----:B------:R-:W1:Y:S01]  /*aa50*/  LDSM.16.MT88.4 R20, [R210+0xa000] ;  /* 0x00a00000d214783b */ /* 0x000e620000004200 */
[----:B------:R-:W-:Y:S01]  /*aa60*/  HMMA.16816.F32.BF16 R36, R16, R34, R48 ;  /* 0x000000221024723c */ /* 0x000fe20000041830 */
[-C--:B------:R-:W-:Y:S02]  /*aa70*/  FMUL.FTZ R44, R44, R26.reuse ;  /* 0x0000001a2c2c7220 */ /* 0x080fe40000410000 */
[----:B------:R-:W-:-:S02]  /*aa80*/  FMUL.FTZ R45, R45, R26 ;  /* 0x0000001a2d2d7220 */ /* 0x000fc40000410000 */
[-C--:B------:R-:W-:Y:S02]  /*aa90*/  FMUL.FTZ R46, R46, R25.reuse ;  /* 0x000000192e2e7220 */ /* 0x080fe40000410000 */
[----:B------:R-:W-:Y:S02]  /*aaa0*/  FMUL.FTZ R47, R47, R25 ;  /* 0x000000192f2f7220 */ /* 0x000fe40000410000 */
[-C--:B------:R-:W-:Y:S02]  /*aab0*/  FMUL.FTZ R52, R52, R28.reuse ;  /* 0x0000001c34347220 */ /* 0x080fe40000410000 */
[----:B------:R-:W-:Y:S02]  /*aac0*/  FMUL.FTZ R53, R53, R28 ;  /* 0x0000001c35357220 */ /* 0x000fe40000410000 */
[-C--:B------:R-:W-:Y:S02]  /*aad0*/  FMUL.FTZ R54, R54, R27.reuse ;  /* 0x0000001b36367220 */ /* 0x080fe40000410000 */
[----:B------:R-:W-:Y:S01]  /*aae0*/  FMUL.FTZ R55, R55, R27 ;  /* 0x0000001b37377220 */ /* 0x000fe20000410000 */
[----:B------:R-:W-:Y:S08]  /*aaf0*/  HMMA.16816.F32.BF16 R228, R4, R34, R44 ;  /* 0x0000002204e4723c */ /* 0x000ff0000004182c */
[----:B------:R-:W-:Y:S01]  /*ab00*/  IMAD.MOV.U32 R42, RZ, RZ, R38 ;  /* 0x000000ffff2a7224 */ /* 0x000fe200078e0026 */
[----:B------:R-:W-:Y:S01]  /*ab10*/  MOV R35, R39 ;  /* 0x0000002700237202 */ /* 0x000fe20000000f00 */
[----:B------:R-:W-:-:S02]  /*ab20*/  IMAD.MOV.U32 R34, RZ, RZ, R37 ;  /* 0x000000ffff227224 */ /* 0x000fc400078e0025 */
[----:B------:R-:W-:Y:S02]  /*ab30*/  IMAD.MOV.U32 R138, RZ, RZ, R36 ;  /* 0x000000ffff8a7224 */ /* 0x000fe400078e0024 */
[----:B-1----:R-:W-:Y:S01]  /*ab40*/  HMMA.16816.F32.BF16 R36, R16, R20, R52 ;  /* 0x000000141024723c */ /* 0x002fe20000041834 */
[-C--:B------:R-:W-:Y:S02]  /*ab50*/  FMUL.FTZ R64, R64, R28.reuse ;  /* 0x0000001c40407220 */ /* 0x080fe40000410000 */
[----:B------:R-:W-:Y:S02]  /*ab60*/  FMUL.FTZ R65, R65, R28 ;  /* 0x0000001c41417220 */ /* 0x000fe40000410000 */
[-C--:B------:R-:W-:Y:S02]  /*ab70*/  FMUL.FTZ R66, R66, R27.reuse ;  /* 0x0000001b42427220 */ /* 0x080fe40000410000 */
[----:B------:R-:W-:-:S07]  /*ab80*/  FMUL.FTZ R67, R67, R27 ;  /* 0x0000001b43437220 */ /* 0x000fce0000410000 */
[----:B------:R-:W-:Y:S10]  /*ab90*/  HMMA.16816.F32.BF16 R44, R16, R22, R64 ;  /* 0x00000016102c723c */ /* 0x000ff40000041840 */
[----:B------:R-:W-:Y:S01]  /*aba0*/  MOV R137, R37 ;  /* 0x0000002500897202 */ /* 0x000fe20000000f00 */
[----:B------:R-:W-:Y:S01]  /*abb0*/  IMAD.MOV.U32 R31, RZ, RZ, R38 ;  /* 0x000000ffff1f7224 */ /* 0x000fe200078e0026 */
[----:B------:R-:W-:Y:S01]  /*abc0*/  MOV R14, R36 ;  /* 0x00000024000e7202 */ /* 0x000fe20000000f00 */
[----:B------:R-:W-:-:S02]  /*abd0*/  IMAD.MOV.U32 R24, RZ, RZ, R39 ;  /* 0x000000ffff187224 */ /* 0x000fc400078e0027 */
[----:B------:R-:W1:Y:S01]  /*abe0*/  LDSM.16.MT88.4 R36, [R209+0xa000] ;  /* 0x00a00000d124783b */ /* 0x000e620000004200 */
[-C--:B------:R-:W-:Y:S02]  /*abf0*/  FMUL.FTZ R56, R56, R26.reuse ;  /* 0x0000001a38387220 */ /* 0x080fe40000410000 */
[----:B------:R-:W-:Y:S02]  /*ac00*/  FMUL.FTZ R57, R57, R26 ;  /* 0x0000001a39397220 */ /* 0x000fe40000410000 */
[-C--:B------:R-:W-:Y:S02]  /*ac10*/  FMUL.FTZ R58, R58, R25.reuse ;  /* 0x000000193a3a7220 */ /* 0x080fe40000410000 */
[----:B------:R-:W-:Y:S02]  /*ac20*/  FMUL.FTZ R59, R59, R25 ;  /* 0x000000193b3b7220 */ /* 0x000fe40000410000 */
[----:B------:R-:W-:Y:S01]  /*ac30*/  IMAD.MOV.U32 R133, RZ, RZ, R45 ;  /* 0x000000ffff857224 */ /* 0x000fe200078e002d */
[----:B------:R-:W-:Y:S01]  /*ac40*/  MOV R132, R46 ;  /* 0x0000002e00847202 */ /* 0x000fe20000000f00 */
[----:B------:R-:W-:-:S03]  /*ac50*/  IMAD.MOV.U32 R3, RZ, RZ, R44 ;  /* 0x000000ffff037224 */ /* 0x000fc600078e002c */
[----:B------:R-:W-:Y:S07]  /*ac60*/  HMMA.16816.F32.BF16 R56, R4, R20, R56 ;  /* 0x000000140438723c */ /* 0x000fee0000041838 */
[----:B------:R-:W-:Y:S02]  /*ac70*/  IMAD.MOV.U32 R20, RZ, RZ, R47 ;  /* 0x000000ffff147224 */ /* 0x000fe400078e002f */
        /* <DEDUP_REMOVED lines=13> */
[-C--:B-1----:R-:W-:Y:S01]  /*ad50*/  HMMA.16816.F32.BF16 R68, R16, R36.reuse, R68 ;  /* 0x000000241044723c */ /* 0x082fe20000041844 */
[----:B------:R-:W-:Y:S01]  /*ad60*/  IMAD.MOV.U32 R64, RZ, RZ, R42 ;  /* 0x000000ffff407224 */ /* 0x000fe200078e002a */
[----:B------:R-:W-:Y:S01]  /*ad70*/  MOV R65, R35 ;  /* 0x0000002300417202 */ /* 0x000fe20000000f00 */
[----:B------:R-:W-:Y:S01]  /*ad80*/  IMAD.MOV.U32 R48, RZ, RZ, R41 ;  /* 0x000000ffff307224 */ /* 0x000fe200078e0029 */
[----:B------:R-:W-:Y:S01]  /*ad90*/  MOV R49, R40 ;  /* 0x0000002800317202 */ /* 0x000fe20000000f00 */
[----:B------:R-:W-:Y:S01]  /*ada0*/  IMAD.MOV.U32 R66, RZ, RZ, R33 ;  /* 0x000000ffff427224 */ /* 0x000fe200078e0021 */
[----:B------:R-:W-:Y:S01]  /*adb0*/  LDSM.16.MT88.4 R40, [R210+0xb000] ;  /* 0x00b00000d228783b */ /* 0x000fe20000004200 */
[----:B------:R-:W-:Y:S01]  /*adc0*/  IMAD.MOV.U32 R67, RZ, RZ, R32 ;  /* 0x000000ffff437224 */ /* 0x000fe200078e0020 */
[C---:B------:R-:W-:Y:S07]  /*add0*/  HMMA.16816.F32.BF16 R72, R4.reuse, R36, R72 ;  /* 0x000000240448723c */ /* 0x040fee0000041848 */
[----:B------:R-:W-:Y:S01]  /*ade0*/  IMAD.MOV.U32 R37, RZ, RZ, R34 ;  /* 0x000000ffff257224 */ /* 0x000fe200078e0022 */
[----:B------:R-:W-:Y:S01]  /*adf0*/  HMMA.16816.F32.BF16 R60, R4, R22, R60 ;  /* 0x00000016043c723c */ /* 0x000fe2000004183c */
[----:B------:R-:W-:Y:S01]  /*ae00*/  IMAD.MOV.U32 R36, RZ, RZ, R20 ;  /* 0x000000ffff247224 */ /* 0x000fe200078e0014 */
[----:B------:R-:W-:Y:S04]  /*ae10*/  LDSM.16.MT88.4 R32, [R207+0xb000] ;  /* 0x00b00000cf20783b */ /* 0x000fe80000004200 */
[----:B------:R-:W1:Y:S01]  /*ae20*/  LDSM.16.MT88.4 R20, [R205+0xb000] ;  /* 0x00b00000cd14783b */ /* 0x000e620000004200 */
[----:B------:R-:W-:-:S02]  /*ae30*/  FMUL.FTZ R168, R168, R26 ;  /* 0x0000001aa8a87220 */ /* 0x000fc40000410000 */
[----:B------:R-:W-:Y:S02]  /*ae40*/  FMUL.FTZ R169, R169, R26 ;  /* 0x0000001aa9a97220 */ /* 0x000fe40000410000 */
[-C--:B------:R-:W-:Y:S02]  /*ae50*/  FMUL.FTZ R170, R170, R25.reuse ;  /* 0x00000019aaaa7220 */ /* 0x080fe40000410000 */
[----:B------:R-:W-:-:S07]  /*ae60*/  FMUL.FTZ R171, R171, R25 ;  /* 0x00000019abab7220 */ /* 0x000fce0000410000 */
[----:B--2---:R-:W-:Y:S07]  /*ae70*/  HMMA.16816.F32.BF16 R52, R4, R46, R168 ;  /* 0x0000002e0434723c */ /* 0x004fee00000418a8 */
[----:B------:R-:W-:Y:S02]  /*ae80*/  IMAD.MOV.U32 R169, RZ, RZ, R3 ;  /* 0x000000ffffa97224 */ /* 0x000fe400078e0003 */
[----:B------:R-:W-:Y:S02]  /*ae90*/  FFMA.FTZ R3, R226, c[0x0][0x23c], -R0 ;  /* 0x00008f00e2037a23 */ /* 0x000fe40000010800 */
[----:B------:R-:W-:-:S02]  /*aea0*/  IMAD.MOV.U32 R171, RZ, RZ, R132 ;  /* 0x000000ffffab7224 */ /* 0x000fc400078e0084 */
[----:B------:R2:W-:Y:S01]  /*aeb0*/  MUFU.EX2 R132, R3 ;  /* 0x0000000300847308 */ /* 0x0005e20000000800 */
[-C--:B------:R-:W-:Y:S01]  /*aec0*/  FMUL.FTZ R76, R76, R26.reuse ;  /* 0x0000001a4c4c7220 */ /* 0x080fe20000410000 */
[----:B------:R-:W-:Y:S01]  /*aed0*/  MOV R170, R133 ;  /* 0x0000008500aa7202 */ /* 0x000fe20000000f00 */
[-C--:B------:R-:W-:Y:S02]  /*aee0*/  FMUL.FTZ R77, R77, R26.reuse ;  /* 0x0000001a4d4d7220 */ /* 0x080fe40000410000 */
[-C--:B------:R-:W-:Y:S02]  /*aef0*/  FMUL.FTZ R88, R88, R26.reuse ;  /* 0x0000001a58587220 */ /* 0x080fe40000410000 */
[-C--:B------:R-:W-:Y:S02]  /*af00*/  FMUL.FTZ R78, R78, R25.reuse ;  /* 0x000000194e4e7220 */ /* 0x080fe40000410000 */
[----:B------:R-:W-:Y:S02]  /*af10*/  FMUL.FTZ R79, R79, R25 ;  /* 0x000000194f4f7220 */ /* 0x000fe40000410000 */
[----:B------:R-:W-:-:S02]  /*af20*/  FMUL.FTZ R89, R89, R26 ;  /* 0x0000001a59597220 */ /* 0x000fc40000410000 */
[-C--:B------:R-:W-:Y:S02]  /*af30*/  FMUL.FTZ R92, R92, R26.reuse ;  /* 0x0000001a5c5c7220 */ /* 0x080fe40000410000 */
[----:B--2---:R-:W-:Y:S02]  /*af40*/  FFMA.FTZ R3, R227, c[0x0][0x23c], -R0 ;  /* 0x00008f00e3037a23 */ /* 0x004fe40000010800 */
[----:B------:R-:W-:Y:S02]  /*af50*/  FMUL.FTZ R93, R93, R26 ;  /* 0x0000001a5d5d7220 */ /* 0x000fe40000410000 */
[-C--:B------:R-:W-:Y:S01]  /*af60*/  FMUL.FTZ R90, R90, R25.reuse ;  /* 0x000000195a5a7220 */ /* 0x080fe20000410000 */
[----:B------:R2:W-:Y:S01]  /*af70*/  MUFU.EX2 R133, R3 ;  /* 0x0000000300857308 */ /* 0x0005e20000000800 */
[-C--:B------:R-:W-:Y:S02]  /*af80*/  FMUL.FTZ R91, R91, R25.reuse ;  /* 0x000000195b5b7220 */ /* 0x080fe40000410000 */
        /* <DEDUP_REMOVED lines=22> */
[--C-:B--2---:R-:W-:Y:S02]  /*b0f0*/  FFMA.FTZ R3, R225, c[0x0][0x23c], -R0.reuse ;  /* 0x00008f00e1037a23 */ /* 0x104fe40000010800 */
[----:B------:R-:W-:Y:S02]  /*b100*/  FFMA.FTZ R0, R224, c[0x0][0x23c], -R0 ;  /* 0x00008f00e0007a23 */ /* 0x000fe40000010800 */
        /* <DEDUP_REMOVED lines=12> */
[----:B------:R-:W-:Y:S01]  /*b1d0*/  IMAD.MOV.U32 R227, RZ, RZ, R36 ;  /* 0x000000ffffe37224 */ /* 0x000fe200078e0024 */
[----:B------:R-:W-:Y:S01]  /*b1e0*/  MOV R36, R138 ;  /* 0x0000008a00247202 */ /* 0x000fe20000000f00 */
[----:B------:R-:W-:Y:S01]  /*b1f0*/  HMMA.16816.F32.BF16 R76, R4, R38, R76 ;  /* 0x00000026044c723c */ /* 0x000fe2000004184c */
[----:B------:R2:W-:Y:S01]  /*b200*/  MUFU.EX2 R138, R0 ;  /* 0x00000000008a7308 */ /* 0x0005e20000000800 */
[----:B------:R-:W-:Y:S01]  /*b210*/  MOV R224, R169 ;  /* 0x000000a900e07202 */ /* 0x000fe20000000f00 */
[----:B------:R-:W-:Y:S01]  /*b220*/  IMAD.MOV.U32 R153, RZ, RZ, R192 ;  /* 0x000000ffff997224 */ /* 0x000fe200078e00c0 */
[----:B------:R-:W-:-:S04]  /*b230*/  MOV R152, R193 ;  /* 0x000000c100987202 */ /* 0x000fc80000000f00 */
[----:B-1----:R-:W-:Y:S01]  /*b240*/  HMMA.16816.F32.BF16 R88, R4, R20, R88 ;  /* 0x000000140458723c */ /* 0x002fe20000041858 */
[----:B------:R-:W-:Y:S01]  /*b250*/  IMAD.MOV.U32 R30, RZ, RZ, R194 ;  /* 0x000000ffff1e7224 */ /* 0x000fe200078e00c2 */
[----:B------:R-:W-:Y:S01]  /*b260*/  MOV R168, R14 ;  /* 0x0000000e00a87202 */ /* 0x000fe20000000f00 */
[----:B------:R-:W-:-:S05]  /*b270*/  IMAD.MOV.U32 R29, RZ, RZ, R195 ;  /* 0x000000ffff1d7224 */ /* 0x000fca00078e00c3 */
[----:B------:R-:W-:Y:S01]  /*b280*/  HMMA.16816.F32.BF16 R92, R4, R22, R92 ;  /* 0x00000016045c723c */ /* 0x000fe2000004185c */
[----:B--2---:R-:W-:Y:S02]  /*b290*/  FFMA.FTZ R0, R237, c[0x0][0x23c], -R8 ;  /* 0x00008f00ed007a23 */ /* 0x004fe40000010808 */
[----:B------:R-:W-:-:S05]  /*b2a0*/  IMAD.MOV.U32 R169, RZ, RZ, R137 ;  /* 0x000000ffffa97224 */ /* 0x000fca00078e0089 */
[C---:B------:R-:W-:Y:S01]  /*b2b0*/  HMMA.16816.F32.BF16 R100, R4.reuse, R32, R100 ;  /* 0x000000200464723c */ /* 0x040fe20000041864 */
[----:B------:R1:W-:Y:S07]  /*b2c0*/  MUFU.EX2 R137, R3 ;  /* 0x0000000300897308 */ /* 0x0003ee0000000800 */
[----:B------:R-:W-:Y:S01]  /*b2d0*/  HMMA.16816.F32.BF16 R104, R4, R34, R104 ;  /* 0x000000220468723c */ /* 0x000fe20000041868 */
[----:B------:R-:W-:-:S07]  /*b2e0*/  FMUL.FTZ R108, R108, R28 ;  /* 0x0000001c6c6c7220 */ /* 0x000fce0000410000 */
[----:B------:R-:W-:Y:S01]  /*b2f0*/  HMMA.16816.F32.BF16 R112, R4, R40, R112 ;  /* 0x000000280470723c */ /* 0x000fe20000041870 */
[----:B------:R-:W-:-:S07]  /*b300*/  FMUL.FTZ R109, R109, R28 ;  /* 0x0000001c6d6d7220 */ /* 0x000fce0000410000 */
[----:B------:R-:W-:Y:S01]  /*b310*/  HMMA.16816.F32.BF16 R116, R4, R42, R116 ;  /* 0x0000002a0474723c */ /* 0x000fe20000041874 */
[----:B------:R-:W-:-:S07]  /*b320*/  FMUL.FTZ R110, R110, R27 ;  /* 0x0000001b6e6e7220 */ /* 0x000fce0000410000 */
[----:B------:R-:W-:Y:S01]  /*b330*/  HMMA.16816.F32.BF16 R124, R4, R44, R124 ;  /* 0x0000002c047c723c */ /* 0x000fe2000004187c */
[----:B------:R-:W-:-:S06]  /*b340*/  FMUL.FTZ R111, R111, R27 ;  /* 0x0000001b6f6f7220 */ /* 0x000fcc0000410000 */
[----:B------:R-:W-:Y:S01]  /*b350*/  IMAD.WIDE.U32 R4, R175, -0x2daee0ad, RZ ;  /* 0xd2511f53af047825 */ /* 0x000fe200078e00ff */
[C---:B------:R-:W-:Y:S01]  /*b360*/  HMMA.16816.F32.BF16 R156, R16.reuse, R32, R156 ;  /* 0x00000020109c723c */ /* 0x040fe2000004189c */
[----:B------:R2:W-:Y:S03]  /*b370*/  MUFU.EX2 R32, R0 ;  /* 0x0000000000207308 */ /* 0x0005e60000000800 */
[----:B-1----:R-:W-:Y:S02]  /*b380*/  LOP3.LUT R3, R5, UR17, R174, 0x96, !PT ;  /* 0x0000001105037c12 */ /* 0x002fe4000f8e96ae */
[----:B------:R-:W-:Y:S02]  /*b390*/  LOP3.LUT R14, R4, 0xffff, RZ, 0xc0, !PT ;  /* 0x0000ffff040e7812 */ /* 0x000fe400078ec0ff */
[----:B------:R-:W-:Y:S01]  /*b3a0*/  HMMA.16816.F32.BF16 R84, R16, R20, R84 ;  /* 0x000000141054723c */ /* 0x000fe20000041854 */
[----:B------:R-:W-:Y:S01]  /*b3b0*/  MOV R226, R171 ;  /* 0x000000ab00e27202 */ /* 0x000fe20000000f00 */
[----:B------:R-:W-:-:S05]  /*b3c0*/  IMAD.MOV.U32 R171, RZ, RZ, R24 ;  /* 0x000000ffffab7224 */ /* 0x000fca00078e0018 */
[----:B------:R-:W-:Y:S01]  /*b3d0*/  SHF.R.U32.HI R21, RZ, 0x10, R4 ;  /* 0x00000010ff157819 */ /* 0x000fe20000011604 */
[----:B------:R-:W-:Y:S01]  /*b3e0*/  HMMA.16816.F32.BF16 R192, R16, R22, R96 ;  /* 0x0000001610c0723c */ /* 0x000fe20000041860 */
[----:B--2---:R-:W-:-:S06]  /*b3f0*/  FFMA.FTZ R0, R239, c[0x0][0x23c], -R8 ;  /* 0x00008f00ef007a23 */ /* 0x004fcc0000010808 */
[----:B------:R-:W-:Y:S02]  /*b400*/  LOP3.LUT R22, R4, 0xff, RZ, 0xc0, !PT ;  /* 0x000000ff04167812 */ /* 0x000fe400078ec0ff */
[----:B------:R-:W-:Y:S01]  /*b410*/  SHF.R.U32.HI R23, RZ, 0x18, R4 ;  /* 0x00000018ff177819 */ /* 0x000fe20000011604 */
[----:B------:R-:W-:Y:S01]  /*b420*/  IMAD.WIDE.U32 R4, R173, -0x2daee0ad, RZ ;  /* 0xd2511f53ad047825 */ /* 0x000fe200078e00ff */
[----:B------:R1:W-:Y:S03]  /*b430*/  MUFU.EX2 R33, R0 ;  /* 0x0000000000217308 */ /* 0x0003e60000000800 */
[----:B------:R-:W-:Y:S01]  /*b440*/  FFMA.FTZ R6, R240, c[0x0][0x23c], -R8 ;  /* 0x00008f00f0067a23 */ /* 0x000fe20000010808 */
[----:B------:R-:W-:Y:S02]  /*b450*/  LOP3.LUT R7, R4, 0xffff, RZ, 0xc0, !PT ;  /* 0x0000ffff04077812 */ /* 0x000fe400078ec0ff */
[----:B------:R-:W-:-:S02]  /*b460*/  SHF.R.U32.HI R20, RZ, 0x10, R4 ;  /* 0x00000010ff147819 */ /* 0x000fc40000011604 */
[----:B------:R-:W-:Y:S01]  /*b470*/  SHF.R.U32.HI R24, RZ, 0x18, R4 ;  /* 0x00000018ff187819 */ /* 0x000fe20000011604 */
[----:B------:R-:W-:Y:S01]  /*b480*/  HMMA.16816.F32.BF16 R180, R16, R34, R108 ;  /* 0x0000002210b4723c */ /* 0x000fe2000004186c */
[----:B-1----:R-:W-:Y:S01]  /*b490*/  FFMA.FTZ R0, R242, c[0x0][0x23c], -R8 ;  /* 0x00008f00f2007a23 */ /* 0x002fe20000010808 */
[----:B------:R-:W-:Y:S01]  /*b4a0*/  LOP3.LUT R8, R4, 0xff, RZ, 0xc0, !PT ;  /* 0x000000ff04087812 */ /* 0x000fe200078ec0ff */
[----:B------:R-:W-:Y:S01]  /*b4b0*/  IMAD.MOV.U32 R225, RZ, RZ, R170 ;  /* 0x000000ffffe17224 */ /* 0x000fe200078e00aa */
[----:B------:R-:W-:Y:S01]  /*b4c0*/  SHF.R.U32.HI R4, RZ, 0x8, R14 ;  /* 0x00000008ff047819 */ /* 0x000fe2000001160e */
[----:B------:R1:W-:Y:S01]  /*b4d0*/  MUFU.EX2 R35, R0 ;  /* 0x0000000000237308 */ /* 0x0003e20000000800 */
[----:B------:R-:W-:Y:S02]  /*b4e0*/  IMAD.MOV.U32 R98, RZ, RZ, R30 ;  /* 0x000000ffff627224 */ /* 0x000fe400078e001e */
[-C--:B------:R-:W-:Y:S01]  /*b4f0*/  FMUL.FTZ R80, R80, R28.reuse ;  /* 0x0000001c50507220 */ /* 0x080fe20000410000 */
[----:B------:R-:W-:Y:S01]  /*b500*/  PRMT R22, R22, 0x5410, R4 ;  /* 0x0000541016167816 */ /* 0x000fe20000000004 */
[-C--:B------:R-:W-:Y:S01]  /*b510*/  FMUL.FTZ R81, R81, R28.reuse ;  /* 0x0000001c51517220 */ /* 0x080fe20000410000 */
[----:B------:R-:W-:Y:S01]  /*b520*/  SHF.R.U32.HI R4, RZ, 0x8, R7 ;  /* 0x00000008ff047819 */ /* 0x000fe20000011607 */
[----:B------:R-:W-:Y:S01]  /*b530*/  FMUL.FTZ R82, R82, R27 ;  /* 0x0000001b52527220 */ /* 0x000fe20000410000 */
[----:B------:R-:W-:Y:S01]  /*b540*/  MOV R170, R31 ;  /* 0x0000001f00aa7202 */ /* 0x000fe20000000f00 */
[----:B------:R-:W2:Y:S01]  /*b550*/  MUFU.EX2 R34, R6 ;  /* 0x0000000600227308 */ /* 0x000ea20000000800 */
[----:B------:R-:W-:Y:S01]  /*b560*/  PRMT R14, R8, 0x5410, R4 ;  /* 0x00005410080e7816 */ /* 0x000fe20000000004 */
[----:B------:R-:W-:Y:S01]  /*b570*/  FMUL.FTZ R83, R83, R27 ;  /* 0x0000001b53537220 */ /* 0x000fe20000410000 */
[----:B------:R-:W-:Y:S01]  /*b580*/  MOV R99, R29 ;  /* 0x0000001d00637202 */ /* 0x000fe20000000f00 */
[----:B------:R-:W-:-:S02]  /*b590*/  FMUL.FTZ R160, R160, R28 ;  /* 0x0000001ca0a07220 */ /* 0x000fc40000410000 */
[-C--:B------:R-:W-:Y:S01]  /*b5a0*/  FMUL.FTZ R161, R161, R28.reuse ;  /* 0x0000001ca1a17220 */ /* 0x080fe20000410000 */
[----:B-1----:R-:W-:Y:S01]  /*b5b0*/  LOP3.LUT R0, R5, UR17, R172, 0x96, !PT ;  /* 0x0000001105007c12 */ /* 0x002fe2000f8e96ac */
[----:B------:R-:W-:Y:S01]  /*b5c0*/  FFMA.FTZ R5, R236, c[0x0][0x23c], -R13 ;  /* 0x00008f00ec057a23 */ /* 0x000fe2000001080d */
[----:B------:R-:W-:Y:S01]  /*b5d0*/  LOP3.LUT R4, R3, 0xffff, RZ, 0xc0, !PT ;  /* 0x0000ffff03047812 */ /* 0x000fe200078ec0ff */
[-C--:B------:R-:W-:Y:S02]  /*b5e0*/  FMUL.FTZ R162, R162, R27.reuse ;  /* 0x0000001ba2a27220 */ /* 0x080fe40000410000 */
[----:B------:R-:W-:Y:S01]  /*b5f0*/  FMUL.FTZ R163, R163, R27 ;  /* 0x0000001ba3a37220 */ /* 0x000fe20000410000 */
[----:B------:R1:W-:Y:S01]  /*b600*/  MUFU.EX2 R31, R5 ;  /* 0x00000005001f7308 */ /* 0x0003e20000000800 */
        /* <DEDUP_REMOVED lines=8> */
[----:B-1----:R-:W-:Y:S01]  /*b690*/  LOP3.LUT R5, R21, 0xff, RZ, 0xc0, !PT ;  /* 0x000000ff15057812 */ /* 0x002fe200078ec0ff */
[----:B------:R-:W-:-:S02]  /*b6a0*/  FFMA.FTZ R6, R238, c[0x0][0x23c], -R13 ;  /* 0x00008f00ee067a23 */ /* 0x000fc4000001080d */
[-C--:B------:R-:W-:Y:S01]  /*b6b0*/  FMUL.FTZ R128, R128, R28.reuse ;  /* 0x0000001c80807220 */ /* 0x080fe20000410000 */
[----:B------:R-:W-:Y:S01]  /*b6c0*/  PRMT R23, R5, 0x5410, R23 ;  /* 0x0000541005177816 */ /* 0x000fe20000000017 */
[----:B------:R1:W-:Y:S01]  /*b6d0*/  MUFU.EX2 R30, R6 ;  /* 0x00000006001e7308 */ /* 0x0003e20000000800 */
[----:B------:R-:W-:Y:S02]  /*b6e0*/  FFMA.FTZ R5, R243, c[0x0][0x23c], -R13 ;  /* 0x00008f00f3057a23 */ /* 0x000fe4000001080d */
[----:B------:R-:W-:Y:S02]  /*b6f0*/  FMUL.FTZ R129, R129, R28 ;  /* 0x0000001c81817220 */ /* 0x000fe40000410000 */
[-C--:B------:R-:W-:Y:S02]  /*b700*/  FMUL.FTZ R130, R130, R27.reuse ;  /* 0x0000001b82827220 */ /* 0x080fe40000410000 */
[----:B------:R-:W-:Y:S01]  /*b710*/  FMUL.FTZ R131, R131, R27 ;  /* 0x0000001b83837220 */ /* 0x000fe20000410000 */
[----:B------:R-:W-:Y:S01]  /*b720*/  LOP3.LUT R7, R20, 0xff, RZ, 0xc0, !PT ;  /* 0x000000ff14077812 */ /* 0x000fe200078ec0ff */
[----:B------:R3:W-:Y:S01]  /*b730*/  MUFU.EX2 R29, R5 ;  /* 0x00000005001d7308 */ /* 0x0007e20000000800 */
[----:B------:R-:W-:Y:S01]  /*b740*/  MOV R50, R177 ;  /* 0x000000b100327202 */ /* 0x000fe20000000f00 */
[----:B------:R-:W-:Y:S01]  /*b750*/  IMAD.MOV.U32 R51, RZ, RZ, R176 ;  /* 0x000000ffff337224 */ /* 0x000fe200078e00b0 */
[----:B------:R-:W-:Y:S01]  /*b760*/  MOV R97, R152 ;  /* 0x0000009800617202 */ /* 0x000fe20000000f00 */
[----:B------:R-:W-:Y:S01]  /*b770*/  IMAD.MOV.U32 R96, RZ, RZ, R153 ;  /* 0x000000ffff607224 */ /* 0x000fe200078e0099 */
[----:B------:R-:W-:Y:S01]  /*b780*/  MOV R237, R169 ;  /* 0x000000a900ed7202 */ /* 0x000fe20000000f00 */
[----:B------:R-:W-:Y:S01]  /*b790*/  LDSM.16.MT88.4 R108, [R207+0xb800] ;  /* 0x00b80000cf6c783b */ /* 0x000fe20000004200 */
[----:B-1----:R-:W-:-:S02]  /*b7a0*/  SHF.R.U32.HI R6, RZ, 0x8, R4 ;  /* 0x00000008ff067819 */ /* 0x002fc40000011604 */
[----:B------:R-:W-:Y:S01]  /*b7b0*/  LOP3.LUT R4, R3, 0xff, RZ, 0xc0, !PT ;  /* 0x000000ff03047812 */ /* 0x000fe200078ec0ff */
[C---:B------:R-:W-:Y:S03]  /*b7c0*/  HMMA.16816.F32.BF16 R220, R16.reuse, R38, R80 ;  /* 0x0000002610dc723c */ /* 0x040fe60000041850 */
[----:B------:R-:W-:Y:S01]  /*b7d0*/  PRMT R20, R4, 0x5410, R6 ;  /* 0x0000541004147816 */ /* 0x000fe20000000006 */
[----:B------:R-:W-:Y:S02]  /*b7e0*/  FFMA.FTZ R4, R139, c[0x0][0x23c], -R15 ;  /* 0x00008f008b047a23 */ /* 0x000fe4000001080f */
[----:B---3--:R-:W-:Y:S01]  /*b7f0*/  FFMA.FTZ R5, R244, c[0x0][0x23c], -R13 ;  /* 0x00008f00f4057a23 */ /* 0x008fe2000001080d */
[----:B------:R-:W-:Y:S01]  /*b800*/  MOV R83, R65 ;  /* 0x0000004100537202 */ /* 0x000fe20000000f00 */
[----:B------:R-:W-:Y:S01]  /*b810*/  IMAD.MOV.U32 R82, RZ, RZ, R64 ;  /* 0x000000ffff527224 */ /* 0x000fe200078e0040 */
[----:B------:R-:W-:Y:S01]  /*b820*/  PRMT R21, R7, 0x5410, R24 ;  /* 0x0000541007157816 */ /* 0x000fe20000000018 */
[C---:B------:R-:W-:Y:S01]  /*b830*/  HMMA.16816.F32.BF16 R160, R16.reuse, R40, R160 ;  /* 0x0000002810a0723c */ /* 0x040fe200000418a0 */
[----:B------:R-:W-:Y:S01]  /*b840*/  IMAD.MOV.U32 R80, RZ, RZ, R36 ;  /* 0x000000ffff507224 */ /* 0x000fe200078e0024 */
[----:B------:R-:W-:Y:S01]  /*b850*/  MOV R81, R37 ;  /* 0x0000002500517202 */ /* 0x000fe20000000f00 */
[----:B------:R-:W-:Y:S01]  /*b860*/  IMAD.MOV.U32 R64, RZ, RZ, R66 ;  /* 0x000000ffff407224 */ /* 0x000fe200078e0042 */
[----:B------:R-:W-:Y:S01]  /*b870*/  MOV R65, R67 ;  /* 0x0000004300417202 */ /* 0x000fe20000000f00 */
[----:B------:R1:W-:Y:S01]  /*b880*/  MUFU.EX2 R24, R5 ;  /* 0x0000000500187308 */ /* 0x0003e20000000800 */
[----:B------:R-:W-:Y:S01]  /*b890*/  IMAD.MOV.U32 R66, RZ, RZ, R48 ;  /* 0x000000ffff427224 */ /* 0x000fe200078e0030 */
[----:B------:R-:W-:Y:S01]  /*b8a0*/  MOV R67, R49 ;  /* 0x0000003100437202 */ /* 0x000fe20000000f00 */
[----:B------:R-:W-:Y:S01]  /*b8b0*/  HMMA.16816.F32.BF16 R176, R16, R42, R120 ;  /* 0x0000002a10b0723c */ /* 0x000fe20000041878 */
[----:B------:R-:W-:Y:S01]  /*b8c0*/  IMAD.MOV.U32 R36, RZ, RZ, R50 ;  /* 0x000000ffff247224 */ /* 0x000fe200078e0032 */
[----:B------:R-:W-:Y:S01]  /*b8d0*/  MOV R37, R51 ;  /* 0x0000003300257202 */ /* 0x000fe20000000f00 */
[----:B------:R-:W-:Y:S01]  /*b8e0*/  IMAD.MOV.U32 R38, RZ, RZ, R155 ;  /* 0x000000ffff267224 */ /* 0x000fe200078e009b */
[----:B------:R-:W-:Y:S01]  /*b8f0*/  MOV R39, R154 ;  /* 0x0000009a00277202 */ /* 0x000fe20000000f00 */
[----:B------:R-:W-:Y:S01]  /*b900*/  LDSM.16.MT88.4 R48, [R207+0xa800] ;  /* 0x00a80000cf30783b */ /* 0x000fe20000004200 */
[----:B------:R-:W-:-:S02]  /*b910*/  SHF.R.U32.HI R13, RZ, 0x18, R3 ;  /* 0x00000018ff0d7819 */ /* 0x000fc40000011603 */
[C---:B------:R-:W-:Y:S01]  /*b920*/  HMMA.16816.F32.BF16 R164, R16.reuse, R44, R164 ;  /* 0x0000002c10a4723c */ /* 0x040fe200000418a4 */
[----:B------:R-:W3:Y:S01]  /*b930*/  LDSM.16.MT88.4 R152, [R205+0xa800] ;  /* 0x00a80000cd98783b */ /* 0x000ee20000004200 */
[----:B------:R-:W-:Y:S02]  /*b940*/  SHF.R.U32.HI R7, RZ, 0x10, R0 ;  /* 0x00000010ff077819 */ /* 0x000fe40000011600 */
[----:B-1----:R-:W-:Y:S02]  /*b950*/  SHF.R.U32.HI R5, RZ, 0x10, R3 ;  /* 0x00000010ff057819 */ /* 0x002fe40000011603 */
[C---:B------:R-:W-:Y:S02]  /*b960*/  LOP3.LUT R8, R0.reuse, 0xff, RZ, 0xc0, !PT ;  /* 0x000000ff00087812 */ /* 0x040fe400078ec0ff */
[----:B------:R-:W-:Y:S01]  /*b970*/  HMMA.16816.F32.BF16 R172, R16, R46, R128 ;  /* 0x0000002e10ac723c */ /* 0x000fe20000041880 */
[----:B------:R1:W-:Y:S01]  /*b980*/  MUFU.EX2 R19, R4 ;  /* 0x0000000400137308 */ /* 0x0003e20000000800 */
[----:B------:R-:W-:Y:S01]  /*b990*/  LOP3.LUT R3, R0, 0xffff, RZ, 0xc0, !PT ;  /* 0x0000ffff00037812 */ /* 0x000fe200078ec0ff */
[----:B------:R-:W-:Y:S01]  /*b9a0*/  IMAD.MOV.U32 R236, RZ, RZ, R168 ;  /* 0x000000ffffec7224 */ /* 0x000fe200078e00a8 */
[----:B------:R-:W-:Y:S01]  /*b9b0*/  SHF.R.U32.HI R6, RZ, 0x18, R0 ;  /* 0x00000018ff067819 */ /* 0x000fe20000011600 */
[----:B------:R-:W-:Y:S01]  /*b9c0*/  HSET2.LE.AND R14, R14, R203, PT ;  /* 0x000000cb0e0e7233 */ /* 0x000fe20003803000 */
[----:B------:R-:W-:Y:S01]  /*b9d0*/  LOP3.LUT R5, R5, 0xff, RZ, 0xc0, !PT ;  /* 0x000000ff05057812 */ /* 0x000fe200078ec0ff */
[----:B------:R-:W-:Y:S01]  /*b9e0*/  IMAD.MOV.U32 R238, RZ, RZ, R170 ;  /* 0x000000ffffee7224 */ /* 0x000fe200078e00aa */
[----:B------:R-:W-:Y:S01]  /*b9f0*/  SHF.R.U32.HI R3, RZ, 0x8, R3 ;  /* 0x00000008ff037819 */ /* 0x000fe20000011603 */
[----:B------:R-:W-:Y:S01]  /*ba00*/  LDSM.16.MT88.4 R120, [R210+0xb800] ;  /* 0x00b80000d278783b */ /* 0x000fe20000004200 */
[----:B------:R-:W-:Y:S01]  /*ba10*/  LOP3.LUT R0, R7, 0xff, RZ, 0xc0, !PT ;  /* 0x000000ff07007812 */ /* 0x000fe200078ec0ff */
[----:B-1----:R-:W-:-:S04]  /*ba20*/  FFMA.FTZ R4, R185, c[0x0][0x23c], -R15 ;  /* 0x00008f00b9047a23 */ /* 0x002fc8000001080f */
[----:B------:R1:W4:Y:S01]  /*ba30*/  MUFU.EX2 R18, R4 ;  /* 0x0000000400127308 */ /* 0x0003220000000800 */
[----:B------:R-:W-:Y:S01]  /*ba40*/  FFMA.FTZ R16, R184, c[0x0][0x23c], -R15 ;  /* 0x00008f00b8107a23 */ /* 0x000fe2000001080f */
[----:B------:R-:W-:Y:S02]  /*ba50*/  PRMT R7, R5, 0x5410, R13 ;  /* 0x0000541005077816 */ /* 0x000fe4000000000d */
[----:B------:R-:W-:Y:S01]  /*ba60*/  PRMT R8, R8, 0x5410, R3 ;  /* 0x0000541008087816 */ /* 0x000fe20000000003 */
[----:B------:R-:W-:Y:S01]  /*ba70*/  FFMA.FTZ R3, R187, c[0x0][0x23c], -R15 ;  /* 0x00008f00bb037a23 */ /* 0x000fe2000001080f */
[----:B------:R-:W-:Y:S01]  /*ba80*/  PRMT R5, R0, 0x5410, R6 ;  /* 0x0000541000057816 */ /* 0x000fe20000000006 */
[--C-:B------:R-:W-:Y:S01]  /*ba90*/  HSET2.LE.AND R0, R22, R203.reuse, PT ;  /* 0x000000cb16007233 */ /* 0x100fe20003803000 */
[----:B------:R-:W-:Y:S03]  /*baa0*/  MUFU.EX2 R16, R16 ;  /* 0x0000001000107308 */ /* 0x000fe60000000800 */
[----:B------:R-:W-:Y:S01]  /*bab0*/  HSET2.LE.AND R13, R5, R203, PT ;  /* 0x000000cb050d7233 */ /* 0x000fe20003803000 */
[----:B--2---:R-:W-:-:S04]  /*bac0*/  F2FP.BF16.PACK_AB R5, R34, R35 ;  /* 0x000000232205723e */ /* 0x004fc800000010ff */
[----:B------:R2:W5:Y:S01]  /*bad0*/  MUFU.EX2 R17, R3 ;  /* 0x0000000300117308 */ /* 0x0005620000000800 */
[--C-:B-1----:R-:W-:Y:S02]  /*bae0*/  HSET2.LE.AND R4, R23, R203.reuse, PT ;  /* 0x000000cb17047233 */ /* 0x102fe40003803000 */
[--C-:B------:R-:W-:Y:S02]  /*baf0*/  HSET2.LE.AND R6, R20, R203.reuse, PT ;  /* 0x000000cb14067233 */ /* 0x100fe40003803000 */
[----:B------:R-:W-:Y:S01]  /*bb00*/  HSET2.LE.AND R7, R7, R203, PT ;  /* 0x000000cb07077233 */ /* 0x000fe20003803000 */
[----:B------:R-:W-:Y:S02]  /*bb10*/  LOP3.LUT R131, R4, R5, RZ, 0xc0, !PT ;  /* 0x0000000504837212 */ /* 0x000fe400078ec0ff */
[----:B----4-:R-:W-:Y:S02]  /*bb20*/  F2FP.BF16.PACK_AB R4, R18, R19 ;  /* 0x000000131204723e */ /* 0x010fe400000010ff */
[----:B--2---:R-:W-:-:S04]  /*bb30*/  F2FP.BF16.PACK_AB R3, R138, R137 ;  /* 0x000000898a03723e */ /* 0x004fc800000010ff */
[----:B------:R-:W-:Y:S02]  /*bb40*/  LOP3.LUT R130, R0, R3, RZ, 0xc0, !PT ;  /* 0x0000000300827212 */ /* 0x000fe400078ec0ff */
[----:B------:R-:W-:Y:S02]  /*bb50*/  F2FP.BF16.PACK_AB R3, R133, R132 ;  /* 0x000000848503723e */ /* 0x000fe400000010ff */
[----:B------:R-:W-:Y:S01]  /*bb60*/  F2FP.BF16.PACK_AB R0, R33, R32 ;  /* 0x000000202100723e */ /* 0x000fe200000010ff */
[----:B------:R-:W-:Y:S01]  /*bb70*/  HSET2.LE.AND R8, R8, R203, PT ;  /* 0x000000cb08087233 */ /* 0x000fe20003803000 */
[----:B------:R-:W-:Y:S02]  /*bb80*/  LOP3.LUT R128, R6, R3, RZ, 0xc0, !PT ;  /* 0x0000000306807212 */ /* 0x000fe400078ec0ff */
[----:B------:R-:W-:Y:S02]  /*bb90*/  F2FP.BF16.PACK_AB R3, R30, R31 ;  /* 0x0000001f1e03723e */ /* 0x000fe400000010ff */
[----:B------:R-:W-:-:S02]  /*bba0*/  LOP3.LUT R129, R7, R0, RZ, 0xc0, !PT ;  /* 0x0000000007817212 */ /* 0x000fc400078ec0ff */
[----:B------:R-:W-:Y:S02]  /*bbb0*/  LOP3.LUT R169, R13, R4, RZ, 0xc0, !PT ;  /* 0x000000040da97212 */ /* 0x000fe400078ec0ff */
[----:B------:R-:W1:Y:S01]  /*bbc0*/  LDSM.16.MT88.4 R4, [R209+0xb800] ;  /* 0x00b80000d104783b */ /* 0x000e620000004200 */
[----:B------:R-:W-:Y:S01]  /*bbd0*/  HSET2.LE.AND R15, R21, R203, PT ;  /* 0x000000cb150f7233 */ /* 0x000fe20003803000 */
[----:B------:R-:W-:Y:S02]  /*bbe0*/  LOP3.LUT R168, R8, R3, RZ, 0xc0, !PT ;  /* 0x0000000308a87212 */ /* 0x000fe400078ec0ff */
[----:B------:R-:W-:Y:S02]  /*bbf0*/  F2FP.BF16.PACK_AB R0, R24, R29 ;  /* 0x0000001d1800723e */ /* 0x000fe400000010ff */
[----:B-----5:R-:W-:Y:S02]  /*bc00*/  F2FP.BF16.PACK_AB R3, R16, R17 ;  /* 0x000000111003723e */ /* 0x020fe400000010ff */
[----:B------:R-:W-:-:S02]  /*bc10*/  MOV R239, R171 ;  /* 0x000000ab00ef7202 */ /* 0x000fc40000000f00 */
[----:B------:R-:W-:Y:S02]  /*bc20*/  LOP3.LUT R170, R14, R0, RZ, 0xc0, !PT ;  /* 0x000000000eaa7212 */ /* 0x000fe400078ec0ff */
[----:B------:R-:W-:Y:S01]  /*bc30*/  LOP3.LUT R171, R15, R3, RZ, 0xc0, !PT ;  /* 0x000000030fab7212 */ /* 0x000fe200078ec0ff */
[-C--:B---3--:R-:W-:Y:S08]  /*bc40*/  HMMA.16816.F32.BF16 R140, R128, R152.reuse, R140 ;  /* 0x00000098808c723c */ /* 0x088ff0000004188c */
[C---:B------:R-:W-:Y:S08]  /*bc50*/  HMMA.16816.F32.BF16 R144, R168.reuse, R152, R144 ;  /* 0x00000098a890723c */ /* 0x040ff00000041890 */
[----:B------:R-:W-:Y:S08]  /*bc60*/  HMMA.16816.F32.BF16 R148, R168, R154, R148 ;  /* 0x0000009aa894723c */ /* 0x000ff00000041894 */
[-C--:B------:R-:W-:Y:S08]  /*bc70*/  HMMA.16816.F32.BF16 R36, R128, R48.reuse, R36 ;  /* 0x000000308024723c */ /* 0x080ff00000041824 */
[C---:B------:R-:W-:Y:S01]  /*bc80*/  HMMA.16816.F32.BF16 R40, R168.reuse, R48, R64 ;  /* 0x00000030a828723c */ /* 0x040fe20000041840 */
[----:B------:R-:W2:Y:S07]  /*bc90*/  LDSM.16.MT88.4 R64, [R210+0xa800] ;  /* 0x00a80000d240783b */ /* 0x000eae0000004200 */
[----:B------:R-:W-:Y:S08]  /*bca0*/  HMMA.16816.F32.BF16 R44, R168, R50, R228 ;  /* 0x00000032a82c723c */ /* 0x000ff000000418e4 */
[C---:B------:R-:W-:Y:S01]  /*bcb0*/  HMMA.16816.F32.BF16 R152, R128.reuse, R154, R96 ;  /* 0x0000009a8098723c */ /* 0x040fe20000041860 */
[----:B------:R-:W-:Y:S07]  /*bcc0*/  LDSM.16.MT88.4 R96, [R205+0xb800] ;  /* 0x00b80000cd60783b */ /* 0x000fee0000004200 */
[----:B------:R-:W-:Y:S01]  /*bcd0*/  HMMA.16816.F32.BF16 R48, R128, R50, R80 ;  /* 0x000000328030723c */ /* 0x000fe20000041850 */
[----:B------:R-:W3:Y:S01]  /*bce0*/  LDSM.16.MT88.4 R80, [R209+0xa800] ;  /* 0x00a80000d150783b */ /* 0x000ee20000004200 */
[----:B------:R-:W-:-:S02]  /*bcf0*/  FFMA.FTZ R15, R241, R28, R235 ;  /* 0x0000001cf10f7223 */ /* 0x000fc400000100eb */
[----:B------:R-:W-:Y:S02]  /*bd00*/  FFMA.FTZ R8, R248, R27, R202 ;  /* 0x0000001bf8087223 */ /* 0x000fe400000100ca */
[----:B------:R-:W-:Y:S02]  /*bd10*/  FFMA.FTZ R3, R249, R26, R198 ;  /* 0x0000001af9037223 */ /* 0x000fe400000100c6 */
[----:B------:R-:W-:Y:S02]  /*bd20*/  FFMA.FTZ R0, R250, R25, R190 ;  /* 0x00000019fa007223 */ /* 0x000fe400000100be */
[----:B------:R-:W-:Y:S02]  /*bd30*/  FADD.FTZ R15, R234, R15 ;  /* 0x0000000fea0f7221 */ /* 0x000fe40000010000 */
[----:B------:R-:W-:Y:S02]  /*bd40*/  FADD.FTZ R14, R201, R8 ;  /* 0x00000008c90e7221 */ /* 0x000fe40000010000 */
[----:B------:R-:W-:Y:S01]  /*bd50*/  FADD.FTZ R13, R197, R3 ;  /* 0x00000003c50d7221 */ /* 0x000fe20000010000 */
[----:B-1----:R-:W-:Y:S01]  /*bd60*/  HMMA.16816.F32.BF16 R124, R168, R4, R124 ;  /* 0x00000004a87c723c */ /* 0x002fe2000004187c */
[----:B------:R-:W-:-:S02]  /*bd70*/  FADD.FTZ R8, R189, R0 ;  /* 0x00000000bd087221 */ /* 0x000fc40000010000 */
[----:B------:R-:W-:Y:S02]  /*bd80*/  FADD.FTZ R3, R199, R14 ;  /* 0x0000000ec7037221 */ /* 0x000fe40000010000 */
[----:B------:R-:W-:-:S03]  /*bd90*/  FADD.FTZ R0, R196, R13 ;  /* 0x0000000dc4007221 */ /* 0x000fc60000010000 */
        /* <DEDUP_REMOVED lines=13> */
[----:B--2---:R-:W-:Y:S01]  /*be70*/  HMMA.16816.F32.BF16 R56, R168, R64, R56 ;  /* 0x00000040a838723c */ /* 0x004fe20000041838 */
[----:B------:R-:W-:-:S02]  /*be80*/  FADD.FTZ R3, R30, R5 ;  /* 0x000000051e037221 */ /* 0x000fc40000010000 */
[----:B------:R-:W-:Y:S02]  /*be90*/  FADD.FTZ R0, R18, R0 ;  /* 0x0000000012007221 */ /* 0x000fe40000010000 */
[----:B------:R-:W-:-:S03]  /*bea0*/  FADD.FTZ R241, R137, R241 ;  /* 0x000000f189f17221 */ /* 0x000fc60000010000 */
[----:B------:R-:W-:Y:S01]  /*beb0*/  HMMA.16816.F32.BF16 R60, R168, R66, R60 ;  /* 0x00000042a83c723c */ /* 0x000fe2000004183c */
[----:B------:R-:W-:Y:S02]  /*bec0*/  FADD.FTZ R4, R35, R4 ;  /* 0x0000000423047221 */ /* 0x000fe40000010000 */
[----:B------:R-:W-:Y:S02]  /*bed0*/  FADD.FTZ R3, R29, R3 ;  /* 0x000000031d037221 */ /* 0x000fe40000010000 */
[----:B------:R-:W-:-:S03]  /*bee0*/  FADD.FTZ R0, R17, R0 ;  /* 0x0000000011007221 */ /* 0x000fc60000010000 */
[----:B---3--:R-:W-:Y:S01]  /*bef0*/  HMMA.16816.F32.BF16 R72, R168, R80, R72 ;  /* 0x00000050a848723c */ /* 0x008fe20000041848 */
[----:B------:R-:W-:-:S07]  /*bf00*/  FADD.FTZ R241, R138, R241 ;  /* 0x000000f18af17221 */ /* 0x000fce0000010000 */
[----:B------:R-:W-:Y:S01]  /*bf10*/  HMMA.16816.F32.BF16 R76, R168, R82, R76 ;  /* 0x00000052a84c723c */ /* 0x000fe2000004184c */
[----:B------:R-:W-:-:S07]  /*bf20*/  FADD.FTZ R248, R34, R4 ;  /* 0x0000000422f87221 */ /* 0x000fce0000010000 */
[----:B------:R-:W-:Y:S01]  /*bf30*/  HMMA.16816.F32.BF16 R88, R168, R96, R88 ;  /* 0x00000060a858723c */ /* 0x000fe20000041858 */
[----:B------:R-:W-:-:S07]  /*bf40*/  FADD.FTZ R249, R24, R3 ;  /* 0x0000000318f97221 */ /* 0x000fce0000010000 */
[----:B------:R-:W-:Y:S01]  /*bf50*/  HMMA.16816.F32.BF16 R92, R168, R98, R92 ;  /* 0x00000062a85c723c */ /* 0x000fe2000004185c */
[----:B------:R-:W-:-:S07]  /*bf60*/  FADD.FTZ R250, R16, R0 ;  /* 0x0000000010fa7221 */ /* 0x000fce0000010000 */
        /* <DEDUP_REMOVED lines=34> */
[C---:B------:R-:W-:Y:S02]  /*c190*/  IADD3 R3, P0, R0.reuse, UR24, RZ ;  /* 0x0000001800037c10 */ /* 0x040fe4000ff1e0ff */
[----:B---3--:R-:W-:Y:S02]  /*c1a0*/  LEA.HI.X R4, R5, R227, R4, 0x5, P1 ;  /* 0x000000e305047211 */ /* 0x008fe400008f2c04 */
[C---:B------:R-:W-:Y:S02]  /*c1b0*/  @!P3 LEA R18, P5, R0.reuse, c[0x0][0x170], 0x1 ;  /* 0x00005c000012ba11 */ /* 0x040fe400078a08ff */
[----:B------:R-:W-:Y:S02]  /*c1c0*/  @!P2 LEA R14, P1, R0, c[0x0][0x170], 0x1 ;  /* 0x00005c00000eaa11 */ /* 0x000fe400078208ff */
[----:B------:R-:W-:Y:S02]  /*c1d0*/  @!P3 LEA R16, P4, R3, c[0x0][0x170], 0x1 ;  /* 0x00005c000310ba11 */ /* 0x000fe400078808ff */
[----:B------:R-:W-:-:S02]  /*c1e0*/  IADD3.X R5, R4, UR23, RZ, P0, !PT ;  /* 0x0000001704057c10 */ /* 0x000fc400087fe4ff */
[C-C-:B------:R-:W-:Y:S02]  /*c1f0*/  @!P3 LEA.HI.X R19, R0.reuse, c[0x0][0x174], R4.reuse, 0x1, P5 ;  /* 0x00005d000013ba11 */ /* 0x140fe400028f0c04 */
[C---:B------:R-:W-:Y:S02]  /*c200*/  @!P2 LEA R6, P0, R3.reuse, c[0x0][0x170], 0x1 ;  /* 0x00005c000306aa11 */ /* 0x040fe400078008ff */
        /* <DEDUP_REMOVED lines=30> */
[----:B------:R-:W5:Y:S04]  /*c3f0*/  LDSM.16.M88.4 R24, [R208] ;  /* 0x00000000d018783b */ /* 0x000f680000000200 */
[----:B------:R-:W0:Y:S01]  /*c400*/  LDGDEPBAR ;  /* 0x00000000000079af */ /* 0x000e220000000000 */
[----:B----4-:R-:W-:Y:S08]  /*c410*/  HMMA.16816.F32.BF16 R200, R20, R28, RZ ;  /* 0x0000001c14c8723c */ /* 0x010ff000000418ff */
[C---:B-1----:R-:W-:Y:S08]  /*c420*/  HMMA.16816.F32.BF16 R188, R16.reuse, R32, RZ ;  /* 0x0000002010bc723c */ /* 0x042ff000000418ff */
[C---:B------:R-:W-:Y:S08]  /*c430*/  HMMA.16816.F32.BF16 R180, R16.reuse, R28, RZ ;  /* 0x0000001c10b4723c */ /* 0x040ff000000418ff */
[C---:B------:R-:W-:Y:S08]  /*c440*/  HMMA.16816.F32.BF16 R184, R16.reuse, R34, RZ ;  /* 0x0000002210b8723c */ /* 0x040ff000000418ff */
[-C--:B------:R-:W-:Y:S08]  /*c450*/  HMMA.16816.F32.BF16 R16, R16, R30.reuse, RZ ;  /* 0x0000001e1010723c */ /* 0x080ff000000418ff */
[----:B------:R-:W-:Y:S08]  /*c460*/  HMMA.16816.F32.BF16 R196, R20, R30, RZ ;  /* 0x0000001e14c4723c */ /* 0x000ff000000418ff */
[----:B---3--:R-:W-:Y:S08]  /*c470*/  HMMA.16816.F32.BF16 R192, R4, R176, R188 ;  /* 0x000000b004c0723c */ /* 0x008ff000000418bc */
        /* <DEDUP_REMOVED lines=8> */
[----:B------:R-:W3:Y:S03]  /*c500*/  LDSM.16.M88.4 R16, [R214] ;  /* 0x00000000d610783b */ /* 0x000ee60000000200 */
[C---:B-----5:R-:W-:Y:S08]  /*c510*/  HMMA.16816.F32.BF16 R180, R24.reuse, R176, R220 ;  /* 0x000000b018b4723c */ /* 0x060ff000000418dc */
        /* <DEDUP_REMOVED lines=11> */
[C---:B---3--:R-:W-:Y:S08]  /*c5d0*/  HMMA.16816.F32.BF16 R188, R16.reuse, R20, R180 ;  /* 0x0000001410bc723c */ /* 0x048ff000000418b4 */
[C---:B------:R-:W-:Y:S01]  /*c5e0*/  HMMA.16816.F32.BF16 R180, R16.reuse, R22, R200 ;  /* 0x0000001610b4723c */ /* 0x040fe200000418c8 */
[----:B------:R-:W-:Y:S07]  /*c5f0*/  LDSM.16.M88.4 R20, [R206+0x6000] ;  /* 0x00600000ce14783b */ /* 0x000fee0000000200 */
[C---:B------:R-:W-:Y:S08]  /*c600*/  HMMA.16816.F32.BF16 R184, R16.reuse, R32, R228 ;  /* 0x0000002010b8723c */ /* 0x040ff000000418e4 */
[----:B------:R-:W-:Y:S01]  /*c610*/  HMMA.16816.F32.BF16 R176, R16, R34, R176 ;  /* 0x0000002210b0723c */ /* 0x000fe200000418b0 */
[----:B------:R-:W3:Y:S04]  /*c620*/  LDSM.16.M88.4 R32, [R204+0x9000] ;  /* 0x00900000cc20783b */ /* 0x000ee80000000200 */
        /* <DEDUP_REMOVED lines=13> */
[----:B------:R-:W2:Y:S07]  /*c700*/  LDSM.16.M88.4 R24, [R208+0x4000] ;  /* 0x00400000d018783b */ /* 0x000eae0000000200 */
[C---:B---3--:R-:W-:Y:S08]  /*c710*/  HMMA.16816.F32.BF16 R184, R20.reuse, R32, R196 ;  /* 0x0000002014b8723c */ /* 0x048ff000000418c4 */
        /* <DEDUP_REMOVED lines=14> */
[----:B------:R-:W3:Y:S03]  /*c800*/  LDSM.16.M88.4 R20, [R214+0x4000] ;  /* 0x00400000d614783b */ /* 0x000ee60000000200 */
[C---:B--2---:R-:W-:Y:S08]  /*c810*/  HMMA.16816.F32.BF16 R192, R24.reuse, R180, R228 ;  /* 0x000000b418c0723c */ /* 0x044ff000000418e4 */
        /* <DEDUP_REMOVED lines=10> */
[----:B------:R-:W2:Y:S01]  /*c8c0*/  LDSM.16.M88.4 R16, [R212+0x4000] ;  /* 0x00400000d410783b */ /* 0x000ea20000000200 */
[----:B------:R-:W-:-:S04]  /*c8d0*/  DEPBAR.LE SB0, 0x0 ;  /* 0x000080000000791a */ /* 0x000fc80000000000 */
[C---:B---3--:R-:W-:Y:S08]  /*c8e0*/  HMMA.16816.F32.BF16 R180, R20.reuse, R32, R192 ;  /* 0x0000002014b4723c */ /* 0x048ff000000418c0 */
[C---:B------:R-:W-:Y:S08]  /*c8f0*/  HMMA.16816.F32.BF16 R176, R20.reuse, R34, R228 ;  /* 0x0000002214b0723c */ /* 0x040ff000000418e4 */
[C---:B------:R-:W-:Y:S08]  /*c900*/  HMMA.16816.F32.BF16 R32, R20.reuse, R172, R224 ;  /* 0x000000ac1420723c */ /* 0x040ff000000418e0 */
[----:B------:R-:W-:Y:S08]  /*c910*/  HMMA.16816.F32.BF16 R20, R20, R174, R220 ;  /* 0x000000ae1414723c */ /* 0x000ff000000418dc */
[C---:B-1----:R-:W-:Y:S08]  /*c920*/  HMMA.16816.F32.BF16 R200, R4.reuse, R28, R200 ;  /* 0x0000001c04c8723c */ /* 0x042ff000000418c8 */
[C---:B------:R-:W-:Y:S08]  /*c930*/  HMMA.16816.F32.BF16 R196, R4.reuse, R30, R196 ;  /* 0x0000001e04c4723c */ /* 0x040ff000000418c4 */
[C---:B------:R-:W-:Y:S08]  /*c940*/  HMMA.16816.F32.BF16 R188, R4.reuse, R24, R188 ;  /* 0x0000001804bc723c */ /* 0x040ff000000418bc */
[----:B------:R-:W-:Y:S08]  /*c950*/  HMMA.16816.F32.BF16 R184, R4, R26, R184 ;  /* 0x0000001a04b8723c */ /* 0x000ff000000418b8 */
[C---:B--2---:R-:W-:Y:S08]  /*c960*/  HMMA.16816.F32.BF16 R180, R16.reuse, R28, R180 ;  /* 0x0000001c10b4723c */ /* 0x044ff000000418b4 */
        /* <DEDUP_REMOVED lines=51> */
.L_x_809:
[----:B------:R-:W-:Y:S05]  /*cca0*/  BSYNC B0 ;  /* 0x0000000000007941 */ /* 0x000fea0003800000 */
.L_x_808:
[----:B------:R-:W0:Y:S02]  /*ccb0*/  LDGDEPBAR ;  /* 0x00000000000079af */ /* 0x000e240000000000 */
.L_x_807:
[----:B------:R-:W3:Y:S04]  /*ccc0*/  LDL R3, [R1+0x44] ;  /* 0x0000440001037983 */ /* 0x000ee80000100800 */
[----:B------:R-:W4:Y:S04]  /*ccd0*/  LDL R0, [R1+0x40] ;  /* 0x0000400001007983 */ /* 0x000f280000100800 */
[----:B-1----:R-:W5:Y:S04]  /*cce0*/  LDL.64 R6, [R1+0x38] ;  /* 0x0000380001067983 */ /* 0x002f680000100a00 */
[----:B--2---:R-:W1:Y:S02]  /*ccf0*/  S2R R5, SR_TID.X ;  /* 0x0000000000057919 */ /* 0x004e640000002100 */
[----:B-1----:R-:W-:-:S05]  /*cd00*/  IMAD.SHL.U32 R5, R5, 0x2, RZ ;  /* 0x0000000205057824 */ /* 0x002fca00078e00ff */
[----:B------:R-:W-:Y:S01]  /*cd10*/  LOP3.LUT R5, R5, 0x6, RZ, 0xc0, !PT ;  /* 0x0000000605057812 */ /* 0x000fe200078ec0ff */
[----:B---3--:R-:W-:Y:S01]  /*cd20*/  IMAD.MOV.U32 R4, RZ, RZ, R3 ;  /* 0x000000ffff047224 */ /* 0x008fe200078e0003 */
[----:B----4-:R-:W-:Y:S01]  /*cd30*/  MOV R3, R0 ;  /* 0x0000000000037202 */ /* 0x010fe20000000f00 */
[----:B------:R-:W-:Y:S02]  /*cd40*/  IMAD.U32 R0, RZ, RZ, UR29 ;  /* 0x0000001dff007e24 */ /* 0x000fe4000f8e00ff */
[----:B------:R-:W-:Y:S01]  /*cd50*/  IMAD.MOV.U32 R14, RZ, RZ, R4 ;  /* 0x000000ffff0e7224 */ /* 0x000fe200078e0004 */
[----:B-----5:R-:W-:Y:S01]  /*cd60*/  MOV R192, R6 ;  /* 0x0000000600c07202 */ /* 0x020fe20000000f00 */
[----:B------:R-:W-:Y:S01]  /*cd70*/  IMAD R0, R0, 0x20, R5 ;  /* 0x0000002000007824 */ /* 0x000fe200078e0205 */
[----:B------:R-:W-:Y:S01]  /*cd80*/  MOV R15, R3 ;  /* 0x00000003000f7202 */ /* 0x000fe20000000f00 */
[----:B------:R-:W-:Y:S02]  /*cd90*/  IMAD.MOV.U32 R193, RZ, RZ, R7 ;  /* 0x000000ffffc17224 */ /* 0x000fe400078e0007 */
[----:B------:R-:W-:Y:S01]  /*cda0*/  IMAD.WIDE.U32 R18, R14, -0x326172a9, RZ ;  /* 0xcd9e8d570e127825 */ /* 0x000fe200078e00ff */
[----:B------:R-:W-:-:S02]  /*cdb0*/  ISETP.GE.AND P4, PT, R0, R9, PT ;  /* 0x000000090000720c */ /* 0x000fc40003f86270 */
[----:B------:R-:W-:Y:S02]  /*cdc0*/  IADD3 R7, R0, 0x1, RZ ;  /* 0x0000000100077810 */ /* 0x000fe40007ffe0ff */
[----:B------:R-:W-:Y:S02]  /*cdd0*/  FSEL R26, R180, -INF , !P4 ;  /* 0xff800000b41a7808 */ /* 0x000fe40006000000 */
[CC--:B------:R-:W-:Y:S02]  /*cde0*/  ISETP.GE.AND P1, PT, R0.reuse, R10.reuse, PT ;  /* 0x0000000a0000720c */ /* 0x0c0fe40003f26270 */
[----:B------:R-:W-:Y:S02]  /*cdf0*/  ISETP.GE.AND P4, PT, R7, R10, PT ;  /* 0x0000000a0700720c */ /* 0x000fe40003f86270 */
[----:B------:R-:W-:Y:S02]  /*ce00*/  IADD3 R6, R0, 0x8, RZ ;  /* 0x0000000800067810 */ /* 0x000fe40007ffe0ff */
[----:B------:R-:W-:-:S02]  /*ce10*/  FSEL R29, R182, -INF , !P1 ;  /* 0xff800000b61d7808 */ /* 0x000fc40004800000 */
[----:B------:R-:W-:Y:S02]  /*ce20*/  FSEL R32, R183, -INF , !P4 ;  /* 0xff800000b7207808 */ /* 0x000fe40006000000 */
[C---:B------:R-:W-:Y:S02]  /*ce30*/  ISETP.GE.AND P1, PT, R6.reuse, R9, PT ;  /* 0x000000090600720c */ /* 0x040fe40003f26270 */
[----:B------:R-:W-:Y:S02]  /*ce40*/  ISETP.GE.AND P4, PT, R6, R10, PT ;  /* 0x0000000a0600720c */ /* 0x000fe40003f86270 */
[C---:B------:R-:W-:Y:S02]  /*ce50*/  IADD3 R5, R0.reuse, 0x9, RZ ;  /* 0x0000000900057810 */ /* 0x040fe40007ffe0ff */
[----:B------:R-:W-:Y:S02]  /*ce60*/  IADD3 R4, R0, 0x10, RZ ;  /* 0x0000001000047810 */ /* 0x000fe40007ffe0ff */
[----:B------:R-:W-:-:S02]  /*ce70*/  FSEL R28, R176, -INF , !P1 ;  /* 0xff800000b01c7808 */ /* 0x000fc40004800000 */
[----:B------:R-:W-:Y:S02]  /*ce80*/  FSEL R33, R178, -INF , !P4 ;  /* 0xff800000b2217808 */ /* 0x000fe40006000000 */
[-C--:B------:R-:W-:Y:S02]  /*ce90*/  ISETP.GE.AND P5, PT, R7, R9.reuse, PT ;  /* 0x000000090700720c */ /* 0x080fe40003fa6270 */
[----:B------:R-:W-:Y:S02]  /*cea0*/  ISETP.GE.AND P1, PT, R5, R10, PT ;  /* 0x0000000a0500720c */ /* 0x000fe40003f26270 */
[----:B------:R-:W-:Y:S02]  /*ceb0*/  ISETP.GE.AND P4, PT, R4, R9, PT ;  /* 0x000000090400720c */ /* 0x000fe40003f86270 */
[----:B------:R-:W-:Y:S02]  /*cec0*/  IADD3 R3, R0, 0x11, RZ ;  /* 0x0000001100037810 */ /* 0x000fe40007ffe0ff */
[----:B------:R-:W-:-:S02]  /*ced0*/  FSEL R27, R181, -INF , !P5 ;  /* 0xff800000b51b7808 */ /* 0x000fc40006800000 */
[----:B------:R-:W-:Y:S02]  /*cee0*/  FSEL R137, R179, -INF , !P1 ;  /* 0xff800000b3897808 */ /* 0x000fe40004800000 */
[----:B------:R-:W-:Y:S02]  /*cef0*/  FSEL R226, R172, -INF , !P4 ;  /* 0xff800000ace27808 */ /* 0x000fe40006000000 */
[-C--:B------:R-:W-:Y:S02]  /*cf00*/  ISETP.GE.AND P5, PT, R5, R9.reuse, PT ;  /* 0x000000090500720c */ /* 0x080fe40003fa6270 */
[C---:B------:R-:W-:Y:S02]  /*cf10*/  ISETP.GE.AND P1, PT, R3.reuse, R9, PT ;  /* 0x000000090300720c */ /* 0x040fe40003f26270 */
[----:B------:R-:W-:Y:S02]  /*cf20*/  ISETP.GE.AND P4, PT, R3, R10, PT ;  /* 0x0000000a0300720c */ /* 0x000fe40003f86270 */
[----:B------:R-:W-:-:S02]  /*cf30*/  IADD3 R13, R0, 0x18, RZ ;  /* 0x00000018000d7810 */ /* 0x000fc40007ffe0ff */
        /* <DEDUP_REMOVED lines=10> */
[-C--:B------:R-:W-:Y:S02]  /*cfe0*/  ISETP.GE.AND P5, PT, R13, R10.reuse, PT ;  /* 0x0000000a0d00720c */ /* 0x080fe40003fa6270 */
[----:B------:R-:W-:-:S02]  /*cff0*/  ISETP.GE.AND P1, PT, R8, R10, PT ;  /* 0x0000000a0800720c */ /* 0x000fc40003f26270 */
[C---:B------:R-:W-:Y:S02]  /*d000*/  ISETP.GE.AND P6, PT, R0.reuse, R11, PT ;  /* 0x0000000b0000720c */ /* 0x040fe40003fc6270 */
[----:B------:R-:W-:Y:S01]  /*d010*/  ISETP.GE.AND P4, PT, R0, R12, PT ;  /* 0x0000000c0000720c */ /* 0x000fe20003f86270 */
[----:B------:R-:W-:Y:S01]  /*d020*/  IMAD.U32 R0, RZ, RZ, UR31 ;  /* 0x0000001fff007e24 */ /* 0x000fe2000f8e00ff */
[----:B------:R-:W-:Y:S02]  /*d030*/  FSEL R242, R22, -INF , !P5 ;  /* 0xff80000016f27808 */ /* 0x000fe40006800000 */
[----:B------:R-:W-:Y:S02]  /*d040*/  FSEL R240, R23, -INF , !P1 ;  /* 0xff80000017f07808 */ /* 0x000fe40004800000 */
[----:B------:R-:W-:Y:S02]  /*d050*/  FSEL R31, R200, -INF , !P6 ;  /* 0xff800000c81f7808 */ /* 0x000fe40007000000 */
[----:B------:R-:W-:-:S02]  /*d060*/  FSEL R132, R202, -INF , !P4 ;  /* 0xff800000ca847808 */ /* 0x000fc40006000000 */
[CC--:B------:R-:W-:Y:S02]  /*d070*/  ISETP.GE.AND P5, PT, R7.reuse, R11.reuse, PT ;  /* 0x0000000b0700720c */ /* 0x0c0fe40003fa6270 */
[-C--:B------:R-:W-:Y:S02]  /*d080*/  ISETP.GE.AND P1, PT, R7, R12.reuse, PT ;  /* 0x0000000c0700720c */ /* 0x080fe40003f26270 */
[C---:B------:R-:W-:Y:S02]  /*d090*/  ISETP.GE.AND P4, PT, R6.reuse, R11, PT ;  /* 0x0000000b0600720c */ /* 0x040fe40003f86270 */
[----:B------:R-:W-:Y:S01]  /*d0a0*/  ISETP.GE.AND P6, PT, R6, R12, PT ;  /* 0x0000000c0600720c */ /* 0x000fe20003fc6270 */
[----:B------:R-:W-:Y:S01]  /*d0b0*/  IMAD.WIDE.U32 R6, R15, -0x2daee0ad, RZ ;  /* 0xd2511f530f067825 */ /* 0x000fe200078e00ff */
[----:B------:R-:W-:Y:S02]  /*d0c0*/  FSEL R34, R201, -INF , !P5 ;  /* 0xff800000c9227808 */ /* 0x000fe40006800000 */
[----:B------:R-:W-:-:S02]  /*d0d0*/  FSEL R138, R203, -INF , !P1 ;  /* 0xff800000cb8a7808 */ /* 0x000fc40004800000 */
[----:B------:R-:W-:Y:S01]  /*d0e0*/  LOP3.LUT R0, R7, UR29, R0, 0x96, !PT ;  /* 0x0000001d07007c12 */ /* 0x000fe2000f8e9600 */
[----:B------:R-:W-:Y:S01]  /*d0f0*/  IMAD R7, R245, -0x326172a9, RZ ;  /* 0xcd9e8d57f5077824 */ /* 0x000fe200078e02ff */
[CC--:B------:R-:W-:Y:S01]  /*d100*/  ISETP.GE.AND P5, PT, R5.reuse, R11.reuse, PT ;  /* 0x0000000b0500720c */ /* 0x0c0fe20003fa6270 */
[----:B------:R-:W1:Y:S01]  /*d110*/  LDC.U8 R203, c[0x0][0x2d8] ;  /* 0x0000b600ffcb7b82 */ /* 0x000e620000000000 */
[----:B------:R-:W-:Y:S02]  /*d120*/  ISETP.GE.AND P1, PT, R5, R12, PT ;  /* 0x0000000c0500720c */ /* 0x000fe40003f26270 */
[----:B------:R-:W-:Y:S02]  /*d130*/  FSEL R35, R196, -INF , !P4 ;  /* 0xff800000c4237808 */ /* 0x000fe40006000000 */
[----:B------:R-:W-:Y:S02]  /*d140*/  FSEL R139, R198, -INF , !P6 ;  /* 0xff800000c68b7808 */ /* 0x000fe40007000000 */
[----:B------:R-:W-:-:S02]  /*d150*/  ISETP.GE.AND P4, PT, R4, R11, PT ;  /* 0x0000000b0400720c */ /* 0x000fc40003f86270 */
[----:B------:R-:W-:Y:S01]  /*d160*/  ISETP.GE.AND P6, PT, R4, R12, PT ;  /* 0x0000000c0400720c */ /* 0x000fe20003fc6270 */
[----:B------:R-:W-:Y:S01]  /*d170*/  IMAD.WIDE.U32 R4, R0, -0x326172a9, RZ ;  /* 0xcd9e8d5700047825 */ /* 0x000fe200078e00ff */
[----:B------:R-:W-:Y:S02]  /*d180*/  FSEL R133, R197, -INF , !P5 ;  /* 0xff800000c5857808 */ /* 0x000fe40006800000 */
[----:B------:R-:W-:Y:S02]  /*d190*/  FSEL R172, R199, -INF , !P1 ;  /* 0xff800000c7ac7808 */ /* 0x000fe40004800000 */
[----:B------:R-:W-:Y:S02]  /*d1a0*/  FMNMX.FTZ R0, R136, R26, !PT ;  /* 0x0000001a88007209 */ /* 0x000fe40007810000 */
[C---:B------:R-:W-:Y:S02]  /*d1b0*/  ISETP.GE.AND P1, PT, R3.reuse, R11, PT ;  /* 0x0000000b0300720c */ /* 0x040fe40003f26270 */
[----:B------:R-:W-:-:S02]  /*d1c0*/  ISETP.GE.AND P5, PT, R3, R12, PT ;  /* 0x0000000c0300720c */ /* 0x000fc40003fa6270 */
[----:B------:R-:W-:Y:S02]  /*d1d0*/  LOP3.LUT R3, R19, R252, RZ, 0x3c, !PT ;  /* 0x000000fc13037212 */ /* 0x000fe400078e3cff */
[----:B------:R-:W-:Y:S02]  /*d1e0*/  FMNMX.FTZ R0, R27, R0, !PT ;  /* 0x000000001b007209 */ /* 0x000fe40007810000 */
[----:B------:R-:W-:Y:S01]  /*d1f0*/  LOP3.LUT R7, R5, UR15, R7, 0x96, !PT ;  /* 0x0000000f05077c12 */ /* 0x000fe2000f8e9607 */
[----:B------:R-:W-:Y:S01]  /*d200*/  IMAD.WIDE.U32 R16, R3, -0x2daee0ad, RZ ;  /* 0xd2511f5303107825 */ /* 0x000fe200078e00ff */
[----:B------:R-:W-:Y:S02]  /*d210*/  LOP3.LUT R24, R247, UR13, R4, 0x96, !PT ;  /* 0x0000000df7187c12 */ /* 0x000fe4000f8e9604 */
[----:B------:R-:W-:Y:S02]  /*d220*/  FMNMX.FTZ R0, R28, R0, !PT ;  /* 0x000000001c007209 */ /* 0x000fe40007810000 */
[----:B------:R-:W-:Y:S01]  /*d230*/  LOP3.LUT R14, R17, UR14, R6, 0x96, !PT ;  /* 0x0000000e110e7c12 */ /* 0x000fe2000f8e9606 */
[----:B------:R-:W-:Y:S01]  /*d240*/  IMAD.WIDE.U32 R6, R7, -0x2daee0ad, RZ ;  /* 0xd2511f5307067825 */ /* 0x000fe200078e00ff */
[----:B------:R-:W-:-:S02]  /*d250*/  LOP3.LUT R18, R5, UR15, R18, 0x96, !PT ;  /* 0x0000000f05127c12 */ /* 0x000fc4000f8e9612 */
[----:B------:R-:W-:Y:S01]  /*d260*/  FMNMX.FTZ R0, R30, R0, !PT ;  /* 0x000000001e007209 */ /* 0x000fe20007810000 */
[----:B------:R-:W-:Y:S01]  /*d270*/  IMAD.WIDE.U32 R24, R24, -0x2daee0ad, RZ ;  /* 0xd2511f5318187825 */ /* 0x000fe200078e00ff */
[----:B------:R-:W-:Y:S02]  /*d280*/  FSEL R238, R189, -INF , !P1 ;  /* 0xff800000bdee7808 */ /* 0x000fe40004800000 */
[----:B------:R-:W-:Y:S01]  /*d290*/  ISETP.GE.AND P1, PT, R8, R11, PT ;  /* 0x0000000b0800720c */ /* 0x000fe20003f26270 */
[----:B------:R-:W-:Y:S01]  /*d2a0*/  IMAD.WIDE.U32 R14, R14, -0x326172a9, RZ ;  /* 0xcd9e8d570e0e7825 */ /* 0x000fe200078e00ff */
[----:B------:R-:W-:Y:S02]  /*d2b0*/  FMNMX.FTZ R0, R226, R0, !PT ;  /* 0x00000000e2007209 */ /* 0x000fe40007810000 */
[----:B------:R-:W-:Y:S01]  /*d2c0*/  FSEL R244, R185, -INF , !P1 ;  /* 0xff800000b9f47808 */ /* 0x000fe20004800000 */
[----:B------:R-:W-:Y:S01]  /*d2d0*/  IMAD.WIDE.U32 R18, R18, -0x2daee0ad, RZ ;  /* 0xd2511f5312127825 */ /* 0x000fe200078e00ff */
[----:B------:R-:W-:-:S02]  /*d2e0*/  LOP3.LUT R5, R7, UR12, R192, 0x96, !PT ;  /* 0x0000000c07057c12 */ /* 0x000fc4000f8e96c0 */
[----:B------:R-:W-:Y:S02]  /*d2f0*/  LOP3.LUT R22, R25, UR10, R6, 0x96, !PT ;  /* 0x0000000a19167c12 */ /* 0x000fe4000f8e9606 */
[----:B------:R-:W-:Y:S02]  /*d300*/  ISETP.GE.AND P1, PT, R8, R12, PT ;  /* 0x0000000c0800720c */ /* 0x000fe40003f26270 */
[----:B------:R-:W-:Y:S01]  /*d310*/  FMNMX.FTZ R8, R227, R0, !PT ;  /* 0x00000000e3087209 */ /* 0x000fe20007810000 */
[----:B------:R-:W-:Y:S01]  /*d320*/  IMAD.WIDE.U32 R22, R22, -0x326172a9, RZ ;  /* 0xcd9e8d5716167825 */ /* 0x000fe200078e00ff */
[----:B------:R-:W-:Y:S02]  /*d330*/  LOP3.LUT R6, R15, UR13, R4, 0x96, !PT ;  /* 0x0000000d0f067c12 */ /* 0x000fe4000f8e9604 */
[----:B------:R-:W-:Y:S01]  /*d340*/  LOP3.LUT R20, R19, UR12, R16, 0x96, !PT ;  /* 0x0000000c13147c12 */ /* 0x000fe2000f8e9610 */
[----:B------:R-:W-:Y:S01]  /*d350*/  IMAD.WIDE.U32 R4, R5, -0x326172a9, RZ ;  /* 0xcd9e8d5705047825 */ /* 0x000fe200078e00ff */
[----:B------:R-:W-:-:S02]  /*d360*/  FMNMX.FTZ R8, R225, R8, !PT ;  /* 0x00000008e1087209 */ /* 0x000fc40007810000 */
[----:B------:R-:W-:Y:S01]  /*d370*/  FMNMX.FTZ R0, R135, R29, !PT ;  /* 0x0000001d87007209 */ /* 0x000fe20007810000 */
[----:B------:R-:W-:Y:S01]  /*d380*/  IMAD.WIDE.U32 R20, R20, -0x326172a9, RZ ;  /* 0xcd9e8d5714147825 */ /* 0x000fe200078e00ff */
[----:B------:R-:W-:Y:S02]  /*d390*/  FSEL R236, R188, -INF , !P4 ;  /* 0xff800000bcec7808 */ /* 0x000fe40006000000 */
[----:B------:R-:W-:Y:S01]  /*d3a0*/  ISETP.GE.AND P4, PT, R13, R11, PT ;  /* 0x0000000b0d00720c */ /* 0x000fe20003f86270 */
[----:B------:R-:W-:Y:S01]  /*d3b0*/  IMAD.WIDE.U32 R6, R6, -0x2daee0ad, RZ ;  /* 0xd2511f5306067825 */ /* 0x000fe200078e00ff */
[----:B------:R-:W-:Y:S02]  /*d3c0*/  LOP3.LUT R5, R5, UR11, R246, 0x96, !PT ;  /* 0x0000000b05057c12 */ /* 0x000fe4000f8e96f6 */
[----:B------:R-:W-:Y:S02]  /*d3d0*/  LOP3.LUT R3, R23, UR9, R4, 0x96, !PT ;  /* 0x0000000917037c12 */ /* 0x000fe4000f8e9604 */
[----:B------:R-:W-:Y:S01]  /*d3e0*/  FMNMX.FTZ R8, R224, R8, !PT ;  /* 0x00000008e0087209 */ /* 0x000fe20007810000 */
[----:B------:R-:W-:Y:S01]  /*d3f0*/  IMAD.WIDE.U32 R4, R5, -0x2daee0ad, RZ ;  /* 0xd2511f5305047825 */ /* 0x000fe200078e00ff */
[----:B------:R-:W-:-:S02]  /*d400*/  FMNMX.FTZ R0, R32, R0, !PT ;  /* 0x0000000020007209 */ /* 0x000fc40007810000 */
[----:B------:R-:W-:Y:S01]  /*d410*/  FSEL R243, R184, -INF , !P4 ;  /* 0xff800000b8f37808 */ /* 0x000fe20006000000 */
[----:B------:R-:W-:Y:S01]  /*d420*/  IMAD.WIDE.U32 R184, R3, -0x2daee0ad, RZ ;  /* 0xd2511f5303b87825 */ /* 0x000fe200078e00ff */
[----:B------:R-:W-:Y:S01]  /*d430*/  LOP3.LUT R16, R21, UR11, R14, 0x96, !PT ;  /* 0x0000000b15107c12 */ /* 0x000fe2000f8e960e */
[----:B------:R-:W2:Y:S01]  /*d440*/  SHFL.BFLY PT, R23, R8, 0x2, 0x1f ;  /* 0x0c401f0008177f89 */ /* 0x000ea200000e0000 */
[----:B------:R-:W-:Y:S02]  /*d450*/  FMNMX.FTZ R0, R33, R0, !PT ;  /* 0x0000000021007209 */ /* 0x000fe40007810000 */
[----:B------:R-:W-:Y:S01]  /*d460*/  LOP3.LUT R15, R7, UR10, R18, 0x96, !PT ;  /* 0x0000000a070f7c12 */ /* 0x000fe2000f8e9612 */
[----:B------:R-:W-:Y:S01]  /*d470*/  IMAD.WIDE.U32 R16, R16, -0x2daee0ad, RZ ;  /* 0xd2511f5310107825 */ /* 0x000fe200078e00ff */
[----:B------:R-:W-:Y:S02]  /*d480*/  FMNMX.FTZ R0, R137, R0, !PT ;  /* 0x0000000089007209 */ /* 0x000fe40007810000 */
[----:B------:R-:W-:Y:S01]  /*d490*/  LOP3.LUT R7, R5, UR8, R24, 0x96, !PT ;  /* 0x0000000805077c12 */ /* 0x000fe2000f8e9618 */
[----:B------:R-:W-:Y:S01]  /*d4a0*/  IMAD.WIDE.U32 R14, R15, -0x326172a9, RZ ;  /* 0xcd9e8d570f0e7825 */ /* 0x000fe200078e00ff */
[----:B------:R-:W-:-:S02]  /*d4b0*/  LOP3.LUT R4, R185, UR6, R4, 0x96, !PT ;  /* 0x00000006b9047c12 */ /* 0x000fc4000f8e9604 */
[----:B------:R-:W-:Y:S02]  /*d4c0*/  FMNMX.FTZ R3, R134, R31, !PT ;  /* 0x0000001f86037209 */ /* 0x000fe40007810000 */
[----:B------:R-:W-:Y:S01]  /*d4d0*/  FMNMX.FTZ R0, R237, R0, !PT ;  /* 0x00000000ed007209 */ /* 0x000fe20007810000 */
[----:B------:R-:W-:Y:S01]  /*d4e0*/  IMAD.WIDE.U32 R4, R4, -0x326172a9, RZ ;  /* 0xcd9e8d5704047825 */ /* 0x000fe200078e00ff */
[----:B------:R-:W-:Y:S02]  /*d4f0*/  LOP3.LUT R21, R17, UR8, R6, 0x96, !PT ;  /* 0x0000000811157c12 */ /* 0x000fe4000f8e9606 */
[----:B------:R-:W-:Y:S01]  /*d500*/  ISETP.GE.AND P4, PT, R13, R12, PT ;  /* 0x0000000c0d00720c */ /* 0x000fe20003f86270 */
[----:B------:R-:W-:Y:S01]  /*d510*/  IMAD.WIDE.U32 R6, R7, -0x326172a9, RZ ;  /* 0xcd9e8d5707067825 */ /* 0x000fe200078e00ff */
[----:B------:R-:W-:Y:S02]  /*d520*/  FMNMX.FTZ R3, R34, R3, !PT ;  /* 0x0000000322037209 */ /* 0x000fe40007810000 */
[----:B------:R-:W-:-:S02]  /*d530*/  FMNMX.FTZ R13, R239, R0, !PT ;  /* 0x00000000ef0d7209 */ /* 0x000fc40007810000 */
[----:B------:R-:W-:Y:S02]  /*d540*/  LOP3.LUT R0, R5, UR16, R6, 0x96, !PT ;  /* 0x0000001005007c12 */ /* 0x000fe4000f8e9606 */
[----:B------:R-:W-:Y:S02]  /*d550*/  FMNMX.FTZ R3, R35, R3, !PT ;  /* 0x0000000323037209 */ /* 0x000fe40007810000 */
[----:B------:R-:W-:Y:S02]  /*d560*/  FMNMX.FTZ R6, R242, R13, !PT ;  /* 0x0000000df2067209 */ /* 0x000fe40007810000 */
[C---:B------:R-:W-:Y:S02]  /*d570*/  LOP3.LUT R13, R4.reuse, 0xffff, RZ, 0xc0, !PT ;  /* 0x0000ffff040d7812 */ /* 0x040fe400078ec0ff */
[----:B------:R-:W-:Y:S02]  /*d580*/  LOP3.LUT R19, R4, 0xff, RZ, 0xc0, !PT ;  /* 0x000000ff04137812 */ /* 0x000fe400078ec0ff */
[----:B------:R-:W-:-:S02]  /*d590*/  SHF.R.U32.HI R17, RZ, 0x10, R4 ;  /* 0x00000010ff117819 */ /* 0x000fc40000011604 */
[----:B------:R-:W-:Y:S02]  /*d5a0*/  SHF.R.U32.HI R18, RZ, 0x18, R4 ;  /* 0x00000018ff127819 */ /* 0x000fe40000011604 */
[----:B------:R-:W-:Y:S02]  /*d5b0*/  LOP3.LUT R20, R15, UR9, R20, 0x96, !PT ;  /* 0x000000090f147c12 */ /* 0x000fe4000f8e9614 */
[----:B------:R-:W-:Y:S02]  /*d5c0*/  FMNMX.FTZ R4, R133, R3, !PT ;  /* 0x0000000385047209 */ /* 0x000fe40007810000 */
[----:B------:R-:W-:Y:S01]  /*d5d0*/  FMNMX.FTZ R3, R240, R6, !PT ;  /* 0x00000006f0037209 */ /* 0x000fe20007810000 */
[----:B------:R-:W-:Y:S01]  /*d5e0*/  IMAD.WIDE.U32 R174, R20, -0x2daee0ad, RZ ;  /* 0xd2511f5314ae7825 */ /* 0x000fe200078e00ff */
[----:B--2---:R-:W-:Y:S02]  /*d5f0*/  FMNMX.FTZ R8, R8, R23, !PT ;  /* 0x0000001708087209 */ /* 0x004fe40007810000 */
[----:B------:R-:W-:Y:S01]  /*d600*/  LOP3.LUT R245, R7, UR7, R22, 0x96, !PT ;  /* 0x0000000707f57c12 */ /* 0x000fe2000f8e9616 */
[----:B------:R-:W2:Y:S01]  /*d610*/  SHFL.BFLY PT, R20, R3, 0x2, 0x1f ;  /* 0x0c401f0003147f89 */ /* 0x000ea200000e0000 */
[----:B------:R-:W-:Y:S01]  /*d620*/  IMAD.WIDE.U32 R6, R21, -0x326172a9, RZ ;  /* 0xcd9e8d5715067825 */ /* 0x000fe200078e00ff */
[----:B------:R-:W-:-:S02]  /*d630*/  LOP3.LUT R5, R175, UR6, R16, 0x96, !PT ;  /* 0x00000006af057c12 */ /* 0x000fc4000f8e9610 */
[----:B------:R-:W3:Y:S01]  /*d640*/  SHFL.BFLY PT, R21, R8, 0x1, 0x1f ;  /* 0x0c201f0008157f89 */ /* 0x000ee200000e0000 */
[----:B------:R-:W-:Y:S02]  /*d650*/  FMNMX.FTZ R15, R236, R4, !PT ;  /* 0x00000004ec0f7209 */ /* 0x000fe40007810000 */
[----:B------:R-:W-:Y:S01]  /*d660*/  LOP3.LUT R175, R7, UR7, R14, 0x96, !PT ;  /* 0x0000000707af7c12 */ /* 0x000fe2000f8e960e */
[----:B------:R-:W-:Y:S01]  /*d670*/  IMAD.WIDE.U32 R4, R5, -0x326172a9, RZ ;  /* 0xcd9e8d5705047825 */ /* 0x000fe200078e00ff */
[----:B------:R-:W-:Y:S02]  /*d680*/  FMNMX.FTZ R7, R238, R15, !PT ;  /* 0x0000000fee077209 */ /* 0x000fe40007810000 */
[----:B------:R-:W-:Y:S02]  /*d690*/  LOP3.LUT R16, R17, 0xff, RZ, 0xc0, !PT ;  /* 0x000000ff11107812 */ /* 0x000fe400078ec0ff */
[----:B------:R-:W-:Y:S02]  /*d6a0*/  SHF.R.U32.HI R13, RZ, 0x8, R13 ;  /* 0x00000008ff0d7819 */ /* 0x000fe4000001160d */
[----:B------:R-:W-:-:S02]  /*d6b0*/  FMNMX.FTZ R7, R243, R7, !PT ;  /* 0x00000007f3077209 */ /* 0x000fc40007810000 */
[----:B------:R-:W-:Y:S02]  /*d6c0*/  PRMT R173, R16, 0x5410, R18 ;  /* 0x0000541010ad7816 */ /* 0x000fe40000000012 */
[----:B------:R-:W-:Y:S02]  /*d6d0*/  LOP3.LUT R6, R5, UR16, R6, 0x96, !PT ;  /* 0x0000001005067c12 */ /* 0x000fe4000f8e9606 */
[C---:B------:R-:W-:Y:S02]  /*d6e0*/  LOP3.LUT R15, R4.reuse, 0xffff, RZ, 0xc0, !PT ;  /* 0x0000ffff040f7812 */ /* 0x040fe400078ec0ff */
[----:B------:R-:W-:Y:S02]  /*d6f0*/  LOP3.LUT R18, R4, 0xff, RZ, 0xc0, !PT ;  /* 0x000000ff04127812 */ /* 0x000fe400078ec0ff */
[--C-:B------:R-:W-:Y:S02]  /*d700*/  SHF.R.U32.HI R17, RZ, 0x10, R4.reuse ;  /* 0x00000010ff117819 */ /* 0x100fe40000011604 */
[----:B------:R-:W-:-:S02]  /*d710*/  SHF.R.U32.HI R16, RZ, 0x18, R4 ;  /* 0x00000018ff107819 */ /* 0x000fc40000011604 */
[--C-:B------:R-:W-:Y:S02]  /*d720*/  SHF.R.U32.HI R5, RZ, 0x10, R0.reuse ;  /* 0x00000010ff057819 */ /* 0x100fe40000011600 */
[----:B------:R-:W-:Y:S02]  /*d730*/  PRMT R19, R19, 0x5410, R13 ;  /* 0x0000541013137816 */ /* 0x000fe4000000000d */
[----:B------:R-:W-:Y:S02]  /*d740*/  FMNMX.FTZ R4, R244, R7, !PT ;  /* 0x00000007f4047209 */ /* 0x000fe40007810000 */
[C---:B------:R-:W-:Y:S02]  /*d750*/  LOP3.LUT R13, R0.reuse, 0xffff, RZ, 0xc0, !PT ;  /* 0x0000ffff000d7812 */ /* 0x040fe400078ec0ff */
[----:B------:R-:W-:Y:S02]  /*d760*/  LOP3.LUT R14, R0, 0xff, RZ, 0xc0, !PT ;  /* 0x000000ff000e7812 */ /* 0x000fe400078ec0ff */
[----:B------:R-:W-:-:S02]  /*d770*/  SHF.R.U32.HI R7, RZ, 0x18, R0 ;  /* 0x00000018ff077819 */ /* 0x000fc40000011600 */
[----:B--2---:R-:W-:Y:S02]  /*d780*/  FMNMX.FTZ R0, R3, R20, !PT ;  /* 0x0000001403007209 */ /* 0x004fe40007810000 */
[----:B------:R-:W-:Y:S02]  /*d790*/  LOP3.LUT R5, R5, 0xff, RZ, 0xc0, !PT ;  /* 0x000000ff05057812 */ /* 0x000fe400078ec0ff */
[----:B---3--:R-:W-:Y:S02]  /*d7a0*/  FMNMX.FTZ R231, R8, R21, !PT ;  /* 0x0000001508e77209 */ /* 0x008fe40007810000 */
[----:B------:R-:W-:Y:S01]  /*d7b0*/  PRMT R24, R5, 0x5410, R7 ;  /* 0x0000541005187816 */ /* 0x000fe20000000007 */
[----:B------:R-:W2:Y:S01]  /*d7c0*/  SHFL.BFLY PT, R8, R0, 0x1, 0x1f ;  /* 0x0c201f0000087f89 */ /* 0x000ea200000e0000 */
[----:B------:R-:W-:Y:S01]  /*d7d0*/  FMNMX.FTZ R5, R2, R132, !PT ;  /* 0x0000008402057209 */ /* 0x000fe20007810000 */
[----:B------:R-:W-:Y:S01]  /*d7e0*/  FMUL.FTZ R3, R231, c[0x0][0x23c] ;  /* 0x00008f00e7037a20 */ /* 0x000fe20000410000 */
[----:B------:R-:W-:-:S02]  /*d7f0*/  SHF.R.U32.HI R13, RZ, 0x8, R13 ;  /* 0x00000008ff0d7819 */ /* 0x000fc4000001160d */
[----:B------:R-:W-:Y:S02]  /*d800*/  FMNMX.FTZ R5, R138, R5, !PT ;  /* 0x000000058a057209 */ /* 0x000fe40007810000 */
[----:B------:R-:W-:Y:S02]  /*d810*/  PRMT R25, R14, 0x5410, R13 ;  /* 0x000054100e197816 */ /* 0x000fe4000000000d */
[----:B------:R-:W3:Y:S01]  /*d820*/  SHFL.BFLY PT, R13, R4, 0x2, 0x1f ;  /* 0x0c401f00040d7f89 */ /* 0x000ee200000e0000 */
[----:B------:R-:W-:Y:S02]  /*d830*/  FMNMX.FTZ R5, R139, R5, !PT ;  /* 0x000000058b057209 */ /* 0x000fe40007810000 */
[----:B------:R-:W-:Y:S02]  /*d840*/  FSEL R185, R190, -INF , !P6 ;  /* 0xff800000beb97808 */ /* 0x000fe40007000000 */
[----:B------:R-:W-:Y:S02]  /*d850*/  FMNMX.FTZ R5, R172, R5, !PT ;  /* 0x00000005ac057209 */ /* 0x000fe40007810000 */
[----:B------:R-:W-:-:S02]  /*d860*/  FSEL R191, R191, -INF , !P5 ;  /* 0xff800000bfbf7808 */ /* 0x000fc40006800000 */
[----:B------:R-:W-:Y:S02]  /*d870*/  FMNMX.FTZ R7, R185, R5, !PT ;  /* 0x00000005b9077209 */ /* 0x000fe40007810000 */
[----:B------:R-:W-:Y:S02]  /*d880*/  FSEL R186, R186, -INF , !P4 ;  /* 0xff800000baba7808 */ /* 0x000fe40006000000 */
[----:B------:R-:W-:Y:S02]  /*d890*/  FMNMX.FTZ R7, R191, R7, !PT ;  /* 0x00000007bf077209 */ /* 0x000fe40007810000 */
[----:B--2---:R-:W-:Y:S02]  /*d8a0*/  FMNMX.FTZ R230, R0, R8, !PT ;  /* 0x0000000800e67209 */ /* 0x004fe40007810000 */
[----:B------:R-:W-:Y:S02]  /*d8b0*/  FSEL R187, R187, -INF , !P1 ;  /* 0xff800000bbbb7808 */ /* 0x000fe40004800000 */
[----:B------:R-:W-:Y:S01]  /*d8c0*/  FMNMX.FTZ R0, R186, R7, !PT ;  /* 0x00000007ba007209 */ /* 0x000fe20007810000 */
[----:B------:R-:W-:Y:S01]  /*d8d0*/  FMUL.FTZ R8, R230, c[0x0][0x23c] ;  /* 0x00008f00e6087a20 */ /* 0x000fe20000410000 */
[----:B------:R-:W-:-:S02]  /*d8e0*/  FSETP.NEU.FTZ.AND P6, PT, R231, -INF , PT ;  /* 0xff800000e700780b */ /* 0x000fc40003fdd000 */
[----:B------:R-:W-:Y:S02]  /*d8f0*/  FMNMX.FTZ R0, R187, R0, !PT ;  /* 0x00000000bb007209 */ /* 0x000fe40007810000 */
[----:B---3--:R-:W-:Y:S02]  /*d900*/  FMNMX.FTZ R4, R4, R13, !PT ;  /* 0x0000000d04047209 */ /* 0x008fe40007810000 */
[----:B------:R-:W-:Y:S01]  /*d910*/  FSEL R3, R3, RZ, P6 ;  /* 0x000000ff03037208 */ /* 0x000fe20003000000 */
[----:B------:R-:W2:Y:S01]  /*d920*/  SHFL.BFLY PT, R14, R0, 0x2, 0x1f ;  /* 0x0c401f00000e7f89 */ /* 0x000ea200000e0000 */
[----:B------:R-:W-:Y:S02]  /*d930*/  FSETP.NEU.FTZ.AND P5, PT, R230, -INF , PT ;  /* 0xff800000e600780b */ /* 0x000fe40003fbd000 */
[----:B-1----:R-:W-:Y:S01]  /*d940*/  PRMT R203, R203, 0x7054, R203 ;  /* 0x00007054cbcb7816 */ /* 0x002fe200000000cb */
[----:B------:R-:W1:Y:S01]  /*d950*/  SHFL.BFLY PT, R13, R4, 0x1, 0x1f ;  /* 0x0c201f00040d7f89 */ /* 0x000e6200000e0000 */
[--C-:B------:R-:W-:Y:S01]  /*d960*/  FFMA.FTZ R5, R27, c[0x0][0x23c], -R3.reuse ;  /* 0x00008f001b057a23 */ /* 0x100fe20000010803 */
[----:B------:R-:W-:Y:S01]  /*d970*/  FSEL R8, R8, RZ, P5 ;  /* 0x000000ff08087208 */ /* 0x000fe20002800000 */
[----:B------:R-:W-:-:S02]  /*d980*/  FFMA.FTZ R26, R26, c[0x0][0x23c], -R3 ;  /* 0x00008f001a1a7a23 */ /* 0x000fc40000010803 */
[----:B------:R3:W-:Y:S02]  /*d990*/  MUFU.EX2 R234, R5 ;  /* 0x0000000500ea7308 */ /* 0x0007e40000000800 */
[----:B------:R-:W-:-:S06]  /*d9a0*/  FFMA.FTZ R7, R29, c[0x0][0x23c], -R8 ;  /* 0x00008f001d077a23 */ /* 0x000fcc0000010808 */
[----:B------:R4:W-:Y:S01]  /*d9b0*/  MUFU.EX2 R202, R7 ;  /* 0x0000000700ca7308 */ /* 0x0009e20000000800 */
[----:B--2---:R-:W-:Y:S01]  /*d9c0*/  FMNMX.FTZ R0, R0, R14, !PT ;  /* 0x0000000e00007209 */ /* 0x004fe20007810000 */
[----:B---3--:R-:W-:-:S06]  /*d9d0*/  FFMA.FTZ R5, R28, c[0x0][0x23c], -R3 ;  /* 0x00008f001c057a23 */ /* 0x008fcc0000010803 */
[----:B------:R-:W-:Y:S01]  /*d9e0*/  MUFU.EX2 R235, R26 ;  /* 0x0000001a00eb7308 */ /* 0x000fe20000000800 */
[----:B-1----:R-:W-:Y:S02]  /*d9f0*/  FMNMX.FTZ R229, R4, R13, !PT ;  /* 0x0000000d04e57209 */ /* 0x002fe40007810000 */
[----:B------:R-:W1:Y:S01]  /*da00*/  SHFL.BFLY PT, R13, R0, 0x1, 0x1f ;  /* 0x0c201f00000d7f89 */ /* 0x000e6200000e0000 */
[----:B------:R-:W-:Y:S01]  /*da10*/  LOP3.LUT R4, R6, 0xffff, RZ, 0xc0, !PT ;  /* 0x0000ffff06047812 */ /* 0x000fe200078ec0ff */
[----:B----4-:R-:W-:-:S03]  /*da20*/  FFMA.FTZ R7, R32, c[0x0][0x23c], -R8 ;  /* 0x00008f0020077a23 */ /* 0x010fc60000010808 */
[----:B------:R2:W-:Y:S01]  /*da30*/  MUFU.EX2 R232, R5 ;  /* 0x0000000500e87308 */ /* 0x0005e20000000800 */
[----:B------:R-:W-:-:S07]  /*da40*/  FSETP.NEU.FTZ.AND P4, PT, R229, -INF , PT ;  /* 0xff800000e500780b */ /* 0x000fce0003f9d000 */
[----:B------:R3:W-:Y:S01]  /*da50*/  MUFU.EX2 R201, R7 ;  /* 0x0000000700c97308 */ /* 0x0007e20000000800 */
[----:B--2---:R-:W-:-:S07]  /*da60*/  FFMA.FTZ R5, R30, c[0x0][0x23c], -R3 ;  /* 0x00008f001e057a23 */ /* 0x004fce0000010803 */
[----:B------:R2:W4:Y:S01]  /*da70*/  MUFU.EX2 R233, R5 ;  /* 0x0000000500e97308 */ /* 0x0005220000000800 */
[----:B-1----:R-:W-:Y:S02]  /*da80*/  FMNMX.FTZ R228, R0, R13, !PT ;  /* 0x0000000d00e47209 */ /* 0x002fe40007810000 */
[----:B---3--:R-:W-:Y:S02]  /*da90*/  SHF.R.U32.HI R7, RZ, 0x8, R4 ;  /* 0x00000008ff077819 */ /* 0x008fe40000011604 */
[----:B------:R-:W-:Y:S01]  /*daa0*/  LOP3.LUT R4, R6, 0xff, RZ, 0xc0, !PT ;  /* 0x000000ff06047812 */ /* 0x000fe200078ec0ff */
[C---:B------:R-:W-:Y:S01]  /*dab0*/  FMUL.FTZ R22, R228.reuse, c[0x0][0x23c] ;  /* 0x00008f00e4167a20 */ /* 0x040fe20000410000 */
[----:B------:R-:W-:Y:S02]  /*dac0*/  FSETP.NEU.FTZ.AND P1, PT, R228, -INF , PT ;  /* 0xff800000e400780b */ /* 0x000fe40003f3d000 */
[----:B------:R-:W-:Y:S02]  /*dad0*/  PRMT R14, R4, 0x5410, R7 ;  /* 0x00005410040e7816 */ /* 0x000fe40000000007 */
[----:B------:R-:W-:-:S02]  /*dae0*/  FSEL R22, R22, RZ, P1 ;  /* 0x000000ff16167208 */ /* 0x000fc40000800000 */
[----:B--2---:R-:W-:Y:S01]  /*daf0*/  SHF.R.U32.HI R5, RZ, 0x8, R15 ;  /* 0x00000008ff057819 */ /* 0x004fe2000001160f */
[----:B------:R-:W-:-:S03]  /*db00*/  FMUL.FTZ R15, R229, c[0x0][0x23c] ;  /* 0x00008f00e50f7a20 */ /* 0x000fc60000410000 */
[----:B------:R-:W-:Y:S01]  /*db10*/  PRMT R23, R18, 0x5410, R5 ;  /* 0x0000541012177816 */ /* 0x000fe20000000005 */
[--C-:B------:R-:W-:Y:S01]  /*db20*/  HSET2.LE.AND R18, R19, R203.reuse, PT ;  /* 0x000000cb13127233 */ /* 0x100fe20003803000 */
[----:B------:R-:W-:Y:S01]  /*db30*/  LOP3.LUT R5, R17, 0xff, RZ, 0xc0, !PT ;  /* 0x000000ff11057812 */ /* 0x000fe200078ec0ff */
[--C-:B------:R-:W-:Y:S01]  /*db40*/  HSET2.LE.AND R19, R173, R203.reuse, PT ;  /* 0x000000cbad137233 */ /* 0x100fe20003803000 */
[----:B------:R-:W-:Y:S01]  /*db50*/  FSEL R15, R15, RZ, P4 ;  /* 0x000000ff0f0f7208 */ /* 0x000fe20002000000 */
[--C-:B------:R-:W-:Y:S01]  /*db60*/  HSET2.LE.AND R17, R24, R203.reuse, PT ;  /* 0x000000cb18117233 */ /* 0x100fe20003803000 */
[----:B------:R-:W-:Y:S01]  /*db70*/  PRMT R21, R5, 0x5410, R16 ;  /* 0x0000541005157816 */ /* 0x000fe20000000010 */
[--C-:B------:R-:W-:Y:S01]  /*db80*/  FFMA.FTZ R5, R33, c[0x0][0x23c], -R8.reuse ;  /* 0x00008f0021057a23 */ /* 0x100fe20000010808 */
[----:B------:R-:W-:Y:S01]  /*db90*/  HSET2.LE.AND R16, R25, R203, PT ;  /* 0x000000cb19107233 */ /* 0x000fe20003803000 */
[--C-:B------:R-:W-:Y:S02]  /*dba0*/  FFMA.FTZ R4, R31, c[0x0][0x23c], -R15.reuse ;  /* 0x00008f001f047a23 */ /* 0x100fe4000001080f */
[----:B------:R1:W-:Y:S01]  /*dbb0*/  MUFU.EX2 R199, R5 ;  /* 0x0000000500c77308 */ /* 0x0003e20000000800 */
[----:B------:R-:W-:Y:S01]  /*dbc0*/  FFMA.FTZ R0, R35, c[0x0][0x23c], -R15 ;  /* 0x00008f0023007a23 */ /* 0x000fe2000001080f */
[----:B------:R-:W2:Y:S06]  /*dbd0*/  LDSM.16.MT88.4 R28, [R205+0xa000] ;  /* 0x00a00000cd1c783b */ /* 0x000eac0000004200 */
[----:B------:R-:W-:Y:S01]  /*dbe0*/  MUFU.EX2 R198, R4 ;  /* 0x0000000400c67308 */ /* 0x000fe20000000800 */
[----:B-1----:R-:W-:-:S07]  /*dbf0*/  FFMA.FTZ R5, R137, c[0x0][0x23c], -R8 ;  /* 0x00008f0089057a23 */ /* 0x002fce0000010808 */
[----:B------:R1:W-:Y:S08]  /*dc00*/  MUFU.EX2 R196, R0 ;  /* 0x0000000000c47308 */ /* 0x0003f00000000800 */
[----:B------:R3:W-:Y:S01]  /*dc10*/  MUFU.EX2 R200, R5 ;  /* 0x0000000500c87308 */ /* 0x0007e20000000800 */
[----:B-1----:R-:W-:Y:S02]  /*dc20*/  FSEL R0, R231, RZ, P6 ;  /* 0x000000ffe7007208 */ /* 0x002fe40003000000 */
[----:B---3--:R-:W-:-:S02]  /*dc30*/  SHF.R.U32.HI R5, RZ, 0x10, R6 ;  /* 0x00000010ff057819 */ /* 0x008fc40000011606 */
[----:B------:R-:W-:Y:S02]  /*dc40*/  SHF.R.U32.HI R6, RZ, 0x18, R6 ;  /* 0x00000018ff067819 */ /* 0x000fe40000011606 */
[----:B------:R-:W-:Y:S01]  /*dc50*/  LOP3.LUT R4, R5, 0xff, RZ, 0xc0, !PT ;  /* 0x000000ff05047812 */ /* 0x000fe200078ec0ff */
[--C-:B------:R-:W-:Y:S02]  /*dc60*/  FFMA.FTZ R5, R34, c[0x0][0x23c], -R15.reuse ;  /* 0x00008f0022057a23 */ /* 0x100fe4000001080f */
[----:B------:R-:W1:Y:S01]  /*dc70*/  LDSM.16.MT88.4 R32, [R207+0xa000] ;  /* 0x00a00000cf20783b */ /* 0x000e620000004200 */
[----:B------:R-:W-:Y:S01]  /*dc80*/  PRMT R20, R4, 0x5410, R6 ;  /* 0x0000541004147816 */ /* 0x000fe20000000006 */
[----:B------:R-:W-:Y:S01]  /*dc90*/  FADD.FTZ R6, R136, -R0 ;  /* 0x8000000088067221 */ /* 0x000fe20000010000 */
[----:B------:R3:W-:Y:S01]  /*dca0*/  MUFU.EX2 R197, R5 ;  /* 0x0000000500c57308 */ /* 0x0007e20000000800 */
[----:B------:R-:W-:Y:S02]  /*dcb0*/  FFMA.FTZ R0, R132, c[0x0][0x23c], -R22 ;  /* 0x00008f0084007a23 */ /* 0x000fe40000010816 */
[----:B------:R-:W-:-:S02]  /*dcc0*/  FFMA.FTZ R4, R133, c[0x0][0x23c], -R15 ;  /* 0x00008f0085047a23 */ /* 0x000fc4000001080f */
[----:B------:R-:W-:-:S03]  /*dcd0*/  FMUL.FTZ R6, R6, c[0x0][0x23c] ;  /* 0x00008f0006067a20 */ /* 0x000fc60000410000 */
[----:B------:R5:W-:Y:S08]  /*dce0*/  MUFU.EX2 R189, R0 ;  /* 0x0000000000bd7308 */ /* 0x000bf00000000800 */
[----:B------:R2:W-:Y:S01]  /*dcf0*/  MUFU.EX2 R190, R4 ;  /* 0x0000000400be7308 */ /* 0x0005e20000000800 */
[----:B---3--:R-:W-:-:S05]  /*dd00*/  FSEL R5, R229, RZ, P4 ;  /* 0x000000ffe5057208 */ /* 0x008fca0002000000 */
[----:B------:R-:W-:Y:S02]  /*dd10*/  FADD.FTZ R5, R134, -R5 ;  /* 0x8000000586057221 */ /* 0x000fe40000010000 */
[----:B-----5:R-:W-:Y:S01]  /*dd20*/  FFMA.FTZ R0, R138, c[0x0][0x23c], -R22 ;  /* 0x00008f008a007a23 */ /* 0x020fe20000010816 */
[----:B------:R-:W3:Y:S01]  /*dd30*/  MUFU.EX2 R27, R6 ;  /* 0x00000006001b7308 */ /* 0x000ee20000000800 */
[----:B------:R-:W-:Y:S01]  /*dd40*/  FMUL.FTZ R5, R5, c[0x0][0x23c] ;  /* 0x00008f0005057a20 */ /* 0x000fe20000410000 */
[----:B--2---:R-:W-:-:S06]  /*dd50*/  FSEL R4, R230, RZ, P5 ;  /* 0x000000ffe6047208 */ /* 0x004fcc0002800000 */
[----:B------:R4:W-:Y:S01]  /*dd60*/  MUFU.EX2 R188, R0 ;  /* 0x0000000000bc7308 */ /* 0x0009e20000000800 */
[----:B------:R-:W-:Y:S01]  /*dd70*/  FADD.FTZ R7, R135, -R4 ;  /* 0x8000000487077221 */ /* 0x000fe20000010000 */
[----:B------:R-:W-:-:S03]  /*dd80*/  FSEL R4, R228, RZ, P1 ;  /* 0x000000ffe4047208 */ /* 0x000fc60000800000 */
[----:B------:R-:W-:-:S03]  /*dd90*/  FMUL.FTZ R7, R7, c[0x0][0x23c] ;  /* 0x00008f0007077a20 */ /* 0x000fc60000410000 */
[----:B------:R-:W2:Y:S01]  /*dda0*/  MUFU.EX2 R25, R5 ;  /* 0x0000000500197308 */ /* 0x000ea20000000800 */
[----:B------:R-:W-:Y:S02]  /*ddb0*/  FADD.FTZ R13, R2, -R4 ;  /* 0x80000004020d7221 */ /* 0x000fe40000010000 */
[----:B------:R-:W-:Y:S02]  /*ddc0*/  FFMA.FTZ R2, R139, c[0x0][0x23c], -R22 ;  /* 0x00008f008b027a23 */ /* 0x000fe40000010816 */
[----:B------:R-:W-:Y:S01]  /*ddd0*/  FMUL.FTZ R13, R13, c[0x0][0x23c] ;  /* 0x00008f000d0d7a20 */ /* 0x000fe20000410000 */
[----:B----4-:R-:W-:Y:S02]  /*dde0*/  F2FP.BF16.PACK_AB R0, R233, R232 ;  /* 0x000000e8e900723e */ /* 0x010fe400000010ff */
[----:B------:R4:W-:Y:S01]  /*ddf0*/  MUFU.EX2 R138, R2 ;  /* 0x00000002008a7308 */ /* 0x0009e20000000800 */
[-C--:B---3--:R-:W-:Y:S01]  /*de00*/  FMUL.FTZ R140, R140, R27.reuse ;  /* 0x0000001b8c8c7220 */ /* 0x088fe20000410000 */
[----:B------:R-:W-:Y:S01]  /*de10*/  LOP3.LUT R18, R18, R0, RZ, 0xc0, !PT ;  /* 0x0000000012127212 */ /* 0x000fe200078ec0ff */
[----:B------:R-:W-:Y:S01]  /*de20*/  FMUL.FTZ R141, R141, R27 ;  /* 0x0000001b8d8d7220 */ /* 0x000fe20000410000 */
[----:B------:R-:W-:Y:S01]  /*de30*/  F2FP.BF16.PACK_AB R0, R200, R199 ;  /* 0x000000c7c800723e */ /* 0x000fe200000010ff */
[----:B------:R-:W-:-:S03]  /*de40*/  FMUL.FTZ R152, R152, R27 ;  /* 0x0000001b98987220 */ /* 0x000fc60000410000 */
[----:B------:R-:W3:Y:S01]  /*de50*/  MUFU.EX2 R26, R7 ;  /* 0x00000007001a7308 */ /* 0x000ee20000000800 */
[----:B------:R-:W-:Y:S01]  /*de60*/  LOP3.LUT R19, R19, R0, RZ, 0xc0, !PT ;  /* 0x0000000013137212 */ /* 0x000fe200078ec0ff */
[----:B--2---:R-:W-:Y:S01]  /*de70*/  FMUL.FTZ R144, R144, R25 ;  /* 0x0000001990907220 */ /* 0x004fe20000410000 */
[----:B------:R-:W-:Y:S01]  /*de80*/  F2FP.BF16.PACK_AB R0, R234, R235 ;  /* 0x000000ebea00723e */ /* 0x000fe200000010ff */
[-C--:B------:R-:W-:Y:S02]  /*de90*/  FMUL.FTZ R145, R145, R25.reuse ;  /* 0x0000001991917220 */ /* 0x080fe40000410000 */
[-C--:B------:R-:W-:Y:S01]  /*dea0*/  FMUL.FTZ R148, R148, R25.reuse ;  /* 0x0000001994947220 */ /* 0x080fe20000410000 */
[----:B------:R-:W-:Y:S01]  /*deb0*/  LOP3.LUT R16, R16, R0, RZ, 0xc0, !PT ;  /* 0x0000000010107212 */ /* 0x000fe200078ec0ff */
[----:B----4-:R-:W-:Y:S01]  /*dec0*/  FFMA.FTZ R2, R172, c[0x0][0x23c], -R22 ;  /* 0x00008f00ac027a23 */ /* 0x010fe20000010816 */
[----:B------:R-:W-:Y:S01]  /*ded0*/  F2FP.BF16.PACK_AB R0, R201, R202 ;  /* 0x000000cac900723e */ /* 0x000fe200000010ff */
[----:B------:R-:W2:Y:S01]  /*dee0*/  MUFU.EX2 R24, R13 ;  /* 0x0000000d00187308 */ /* 0x000ea20000000800 */
[----:B------:R-:W-:-:S02]  /*def0*/  FMUL.FTZ R149, R149, R25 ;  /* 0x0000001995957220 */ /* 0x000fc40000410000 */
[----:B------:R-:W-:Y:S01]  /*df00*/  LOP3.LUT R17, R17, R0, RZ, 0xc0, !PT ;  /* 0x0000000011117212 */ /* 0x000fe200078ec0ff */
[----:B------:R-:W-:Y:S01]  /*df10*/  HSET2.LE.AND R0, R14, R203, PT ;  /* 0x000000cb0e007233 */ /* 0x000fe20003803000 */
[----:B------:R-:W-:Y:S02]  /*df20*/  FMUL.FTZ R153, R153, R27 ;  /* 0x0000001b99997220 */ /* 0x000fe40000410000 */
[-C--:B---3--:R-:W-:Y:S01]  /*df30*/  FMUL.FTZ R142, R142, R26.reuse ;  /* 0x0000001a8e8e7220 */ /* 0x088fe20000410000 */
[----:B------:R3:W4:Y:S01]  /*df40*/  MUFU.EX2 R137, R2 ;  /* 0x0000000200897308 */ /* 0x0007220000000800 */
[-C--:B------:R-:W-:Y:S02]  /*df50*/  FMUL.FTZ R143, R143, R26.reuse ;  /* 0x0000001a8f8f7220 */ /* 0x080fe40000410000 */
[-C--:B------:R-:W-:Y:S02]  /*df60*/  FMUL.FTZ R154, R154, R26.reuse ;  /* 0x0000001a9a9a7220 */ /* 0x080fe40000410000 */
[----:B------:R-:W-:-:S02]  /*df70*/  FMUL.FTZ R155, R155, R26 ;  /* 0x0000001a9b9b7220 */ /* 0x000fc40000410000 */
[-C--:B------:R-:W-:Y:S01]  /*df80*/  FMUL.FTZ R36, R36, R27.reuse ;  /* 0x0000001b24247220 */ /* 0x080fe20000410000 */
[C---:B------:R-:W-:Y:S01]  /*df90*/  HMMA.16816.F32.BF16 R140, R16.reuse, R28, R140 ;  /* 0x0000001c108c723c */ /* 0x040fe2000004188c */
[-C--:B--2---:R-:W-:Y:S02]  /*dfa0*/  FMUL.FTZ R146, R146, R24.reuse ;  /* 0x0000001892927220 */ /* 0x084fe40000410000 */
[-C--:B------:R-:W-:Y:S02]  /*dfb0*/  FMUL.FTZ R147, R147, R24.reuse ;  /* 0x0000001893937220 */ /* 0x080fe40000410000 */
[-C--:B------:R-:W-:Y:S02]  /*dfc0*/  FMUL.FTZ R150, R150, R24.reuse ;  /* 0x0000001896967220 */ /* 0x080fe40000410000 */
[----:B------:R-:W-:Y:S01]  /*dfd0*/  FMUL.FTZ R151, R151, R24 ;  /* 0x0000001897977220 */ /* 0x000fe20000410000 */
[----:B---3--:R-:W-:Y:S01]  /*dfe0*/  F2FP.BF16.PACK_AB R2, R197, R198 ;  /* 0x000000c6c502723e */ /* 0x008fe200000010ff */
[----:B------:R-:W-:Y:S01]  /*dff0*/  FMUL.FTZ R37, R37, R27 ;  /* 0x0000001b25257220 */ /* 0x000fe20000410000 */
[----:B------:R-:W-:Y:S01]  /*e000*/  HMMA.16816.F32.BF16 R176, R16, R30, R152 ;  /* 0x0000001e10b0723c */ /* 0x000fe20000041898 */
[----:B------:R-:W-:Y:S01]  /*e010*/  FMUL.FTZ R38, R38, R26 ;  /* 0x0000001a26267220 */ /* 0x000fe20000410000 */
[----:B------:R-:W-:Y:S01]  /*e020*/  LOP3.LUT R4, R0, R2, RZ, 0xc0, !PT ;  /* 0x0000000200047212 */ /* 0x000fe200078ec0ff */
[----:B------:R-:W-:Y:S01]  /*e030*/  HSET2.LE.AND R0, R20, R203, PT ;  /* 0x000000cb14007233 */ /* 0x000fe20003803000 */
[----:B------:R-:W-:Y:S01]  /*e040*/  F2FP.BF16.PACK_AB R2, R188, R189 ;  /* 0x000000bdbc02723e */ /* 0x000fe200000010ff */
[----:B------:R-:W-:-:S02]  /*e050*/  FMUL.FTZ R39, R39, R26 ;  /* 0x0000001a27277220 */ /* 0x000fc40000410000 */
[-C--:B------:R-:W-:Y:S01]  /*e060*/  FMUL.FTZ R40, R40, R25.reuse ;  /* 0x0000001928287220 */ /* 0x080fe20000410000 */
[----:B------:R-:W-:Y:S01]  /*e070*/  LOP3.LUT R5, R0, R2, RZ, 0xc0, !PT ;  /* 0x0000000200057212 */ /* 0x000fe200078ec0ff */
[--C-:B------:R-:W-:Y:S01]  /*e080*/  HSET2.LE.AND R0, R23, R203.reuse, PT ;  /* 0x000000cb17007233 */ /* 0x100fe20003803000 */
[----:B------:R-:W-:Y:S01]  /*e090*/  F2FP.BF16.PACK_AB R2, R190, R196 ;  /* 0x000000c4be02723e */ /* 0x000fe200000010ff */
[----:B------:R-:W-:Y:S02]  /*e0a0*/  FMUL.FTZ R41, R41, R25 ;  /* 0x0000001929297220 */ /* 0x000fe40000410000 */
[----:B------:R-:W-:Y:S01]  /*e0b0*/  FMUL.FTZ R42, R42, R24 ;  /* 0x000000182a2a7220 */ /* 0x000fe20000410000 */
[----:B------:R-:W-:Y:S01]  /*e0c0*/  LOP3.LUT R6, R0, R2, RZ, 0xc0, !PT ;  /* 0x0000000200067212 */ /* 0x000fe200078ec0ff */
[----:B------:R-:W-:Y:S01]  /*e0d0*/  HSET2.LE.AND R2, R21, R203, PT ;  /* 0x000000cb15027233 */ /* 0x000fe20003803000 */
[----:B----4-:R-:W-:Y:S01]  /*e0e0*/  F2FP.BF16.PACK_AB R0, R137, R138 ;  /* 0x0000008a8900723e */ /* 0x010fe200000010ff */
[----:B------:R-:W-:-:S02]  /*e0f0*/  FMUL.FTZ R43, R43, R24 ;  /* 0x000000182b2b7220 */ /* 0x000fc40000410000 */
[-C--:B------:R-:W-:Y:S01]  /*e100*/  FMUL.FTZ R44, R44, R25.reuse ;  /* 0x000000192c2c7220 */ /* 0x080fe20000410000 */
[----:B------:R-:W-:Y:S01]  /*e110*/  LOP3.LUT R7, R2, R0, RZ, 0xc0, !PT ;  /* 0x0000000002077212 */ /* 0x000fe200078ec0ff */
[----:B------:R-:W-:Y:S02]  /*e120*/  FMUL.FTZ R45, R45, R25 ;  /* 0x000000192d2d7220 */ /* 0x000fe40000410000 */
[-C--:B------:R-:W-:Y:S01]  /*e130*/  FMUL.FTZ R46, R46, R24.reuse ;  /* 0x000000182e2e7220 */ /* 0x080fe20000410000 */
[----:B------:R-:W-:Y:S01]  /*e140*/  MOV R153, R177 ;  /* 0x000000b100997202 */ /* 0x000fe20000000f00 */
[----:B------:R-:W-:Y:S02]  /*e150*/  FMUL.FTZ R47, R47, R24 ;  /* 0x000000182f2f7220 */ /* 0x000fe40000410000 */
[----:B------:R-:W-:Y:S01]  /*e160*/  HMMA.16816.F32.BF16 R144, R4, R28, R144 ;  /* 0x0000001c0490723c */ /* 0x000fe20000041890 */
[-C--:B------:R-:W-:Y:S02]  /*e170*/  FMUL.FTZ R48, R48, R27.reuse ;  /* 0x0000001b30307220 */ /* 0x080fe40000410000 */
[----:B------:R-:W-:-:S02]  /*e180*/  FMUL.FTZ R49, R49, R27 ;  /* 0x0000001b31317220 */ /* 0x000fc40000410000 */
[-C--:B------:R-:W-:Y:S02]  /*e190*/  FMUL.FTZ R50, R50, R26.reuse ;  /* 0x0000001a32327220 */ /* 0x080fe40000410000 */
[-C--:B------:R-:W-:Y:S01]  /*e1a0*/  FMUL.FTZ R51, R51, R26.reuse ;  /* 0x0000001a33337220 */ /* 0x080fe20000410000 */
[----:B------:R-:W-:Y:S01]  /*e1b0*/  HMMA.16816.F32.BF16 R148, R4, R30, R148 ;  /* 0x0000001e0494723c */ /* 0x000fe20000041894 */
        /* <DEDUP_REMOVED lines=9> */
[----:B------:R-:W-:Y:S01]  /*e250*/  HMMA.16816.F32.BF16 R36, R4, R34, R44 ;  /* 0x000000220424723c */ /* 0x000fe2000004182c */
        /* <DEDUP_REMOVED lines=9> */
[----:B------:R-:W-:Y:S01]  /*e2f0*/  IMAD.MOV.U32 R173, RZ, RZ, R29 ;  /* 0x000000ffffad7224 */ /* 0x000fe200078e001d */
[----:B------:R-:W-:Y:S01]  /*e300*/  MOV R155, R31 ;  /* 0x0000001f009b7202 */ /* 0x000fe20000000f00 */
[----:B------:R-:W-:-:S02]  /*e310*/  IMAD.MOV.U32 R172, RZ, RZ, R30 ;  /* 0x000000ffffac7224 */ /* 0x000fc400078e001e */
[----:B------:R-:W-:Y:S01]  /*e320*/  HMMA.16816.F32.BF16 R28, R4, R32, R40 ;  /* 0x00000020041c723c */ /* 0x000fe20000041828 */
[----:B------:R-:W-:Y:S02]  /*e330*/  FMUL.FTZ R72, R72, R25 ;  /* 0x0000001948487220 */ /* 0x000fe40000410000 */
[----:B------:R-:W-:Y:S02]  /*e340*/  IMAD.MOV.U32 R44, RZ, RZ, R38 ;  /* 0x000000ffff2c7224 */ /* 0x000fe400078e0026 */
[----:B------:R-:W-:Y:S02]  /*e350*/  IMAD.MOV.U32 R136, RZ, RZ, R36 ;  /* 0x000000ffff887224 */ /* 0x000fe400078e0024 */
[----:B------:R-:W-:Y:S01]  /*e360*/  MOV R43, R39 ;  /* 0x00000027002b7202 */ /* 0x000fe20000000f00 */
[----:B------:R-:W-:Y:S02]  /*e370*/  IMAD.MOV.U32 R42, RZ, RZ, R37 ;  /* 0x000000ffff2a7224 */ /* 0x000fe400078e0025 */
[----:B------:R-:W-:Y:S01]  /*e380*/  HMMA.16816.F32.BF16 R36, R16, R34, R48 ;  /* 0x000000221024723c */ /* 0x000fe20000041830 */
[----:B------:R-:W-:-:S02]  /*e390*/  FMUL.FTZ R73, R73, R25 ;  /* 0x0000001949497220 */ /* 0x000fc40000410000 */
[-C--:B------:R-:W-:Y:S02]  /*e3a0*/  FMUL.FTZ R74, R74, R24.reuse ;  /* 0x000000184a4a7220 */ /* 0x080fe40000410000 */
[-C--:B------:R-:W-:Y:S02]  /*e3b0*/  FMUL.FTZ R75, R75, R24.reuse ;  /* 0x000000184b4b7220 */ /* 0x080fe40000410000 */
[-C--:B------:R-:W-:Y:S02]  /*e3c0*/  FMUL.FTZ R60, R60, R25.reuse ;  /* 0x000000193c3c7220 */ /* 0x080fe40000410000 */
[----:B------:R-:W-:Y:S02]  /*e3d0*/  FMUL.FTZ R61, R61, R25 ;  /* 0x000000193d3d7220 */ /* 0x000fe40000410000 */
[-C--:B------:R-:W-:Y:S02]  /*e3e0*/  FMUL.FTZ R62, R62, R24.reuse ;  /* 0x000000183e3e7220 */ /* 0x080fe40000410000 */
[----:B------:R-:W-:Y:S01]  /*e3f0*/  FMUL.FTZ R63, R63, R24 ;  /* 0x000000183f3f7220 */ /* 0x000fe20000410000 */
[----:B------:R-:W-:Y:S01]  /*e400*/  MOV R33, R28 ;  /* 0x0000001c00217202 */ /* 0x000fe20000000f00 */
[----:B------:R-:W-:-:S02]  /*e410*/  IMAD.MOV.U32 R41, RZ, RZ, R30 ;  /* 0x000000ffff297224 */ /* 0x000fc400078e001e */
[----:B------:R-:W-:Y:S02]  /*e420*/  IMAD.MOV.U32 R40, RZ, RZ, R31 ;  /* 0x000000ffff287224 */ /* 0x000fe400078e001f */
[----:B------:R-:W-:Y:S02]  /*e430*/  IMAD.MOV.U32 R32, RZ, RZ, R29 ;  /* 0x000000ffff207224 */ /* 0x000fe400078e001d */
[----:B------:R-:W1:Y:S01]  /*e440*/  LDSM.16.MT88.4 R28, [R210+0xa000] ;  /* 0x00a00000d21c783b */ /* 0x000e620000004200 */
[----:B------:R-:W-:Y:S02]  /*e450*/  FMUL.FTZ R168, R168, R25 ;  /* 0x00000019a8a87220 */ /* 0x000fe40000410000 */
[----:B------:R-:W-:Y:S01]  /*e460*/  MOV R135, R37 ;  /* 0x0000002500877202 */ /* 0x000fe20000000f00 */
[----:B------:R-:W-:Y:S01]  /*e470*/  IMAD.MOV.U32 R132, RZ, RZ, R38 ;  /* 0x000000ffff847224 */ /* 0x000fe200078e0026 */
[----:B------:R-:W-:Y:S01]  /*e480*/  MOV R21, R36 ;  /* 0x0000002400157202 */ /* 0x000fe20000000f00 */
[----:B------:R-:W-:-:S02]  /*e490*/  IMAD.MOV.U32 R23, RZ, RZ, R39 ;  /* 0x000000ffff177224 */ /* 0x000fc400078e0027 */
        /* <DEDUP_REMOVED lines=15> */
[-C--:B------:R-:W-:Y:S01]  /*e590*/  FMUL.FTZ R76, R76, R25.reuse ;  /* 0x000000194c4c7220 */ /* 0x080fe20000410000 */
[----:B-1----:R-:W-:Y:S01]  /*e5a0*/  HMMA.16816.F32.BF16 R36, R16, R28, R52 ;  /* 0x0000001c1024723c */ /* 0x002fe20000041834 */
[-C--:B------:R-:W-:Y:S02]  /*e5b0*/  FMUL.FTZ R77, R77, R25.reuse ;  /* 0x000000194d4d7220 */ /* 0x080fe40000410000 */
[----:B------:R-:W-:-:S02]  /*e5c0*/  FMUL.FTZ R88, R88, R25 ;  /* 0x0000001958587220 */ /* 0x000fc40000410000 */
[-C--:B------:R-:W-:Y:S02]  /*e5d0*/  FMUL.FTZ R78, R78, R24.reuse ;  /* 0x000000184e4e7220 */ /* 0x080fe40000410000 */
[----:B------:R-:W-:Y:S01]  /*e5e0*/  FMUL.FTZ R79, R79, R24 ;  /* 0x000000184f4f7220 */ /* 0x000fe20000410000 */
[----:B------:R-:W-:Y:S01]  /*e5f0*/  HMMA.16816.F32.BF16 R48, R16, R30, R64 ;  /* 0x0000001e1030723c */ /* 0x000fe20000041840 */
[-C--:B------:R-:W-:Y:S02]  /*e600*/  FMUL.FTZ R89, R89, R25.reuse ;  /* 0x0000001959597220 */ /* 0x080fe40000410000 */
[-C--:B------:R-:W-:Y:S02]  /*e610*/  FMUL.FTZ R92, R92, R25.reuse ;  /* 0x000000195c5c7220 */ /* 0x080fe40000410000 */
[----:B------:R-:W-:Y:S02]  /*e620*/  FMUL.FTZ R93, R93, R25 ;  /* 0x000000195d5d7220 */ /* 0x000fe40000410000 */
[----:B------:R-:W-:Y:S01]  /*e630*/  MOV R66, R44 ;  /* 0x0000002c00427202 */ /* 0x000fe20000000f00 */
[----:B------:R-:W-:Y:S01]  /*e640*/  HMMA.16816.F32.BF16 R56, R4, R28, R56 ;  /* 0x0000001c0438723c */ /* 0x000fe20000041838 */
[----:B------:R-:W1:Y:S01]  /*e650*/  LDSM.16.MT88.4 R44, [R209+0xb000] ;  /* 0x00b00000d12c783b */ /* 0x000e620000004200 */
        /* <DEDUP_REMOVED lines=8> */
[----:B------:R-:W2:Y:S01]  /*e6e0*/  LDSM.16.MT88.4 R36, [R209+0xa000] ;  /* 0x00a00000d124783b */ /* 0x000ea20000004200 */
[----:B------:R-:W-:Y:S01]  /*e6f0*/  FMUL.FTZ R90, R90, R24 ;  /* 0x000000185a5a7220 */ /* 0x000fe20000410000 */
[----:B------:R-:W-:Y:S01]  /*e700*/  MOV R28, R51 ;  /* 0x00000033001c7202 */ /* 0x000fe20000000f00 */
[----:B------:R-:W-:Y:S01]  /*e710*/  IMAD.MOV.U32 R0, RZ, RZ, R48 ;  /* 0x000000ffff007224 */ /* 0x000fe200078e0030 */
[----:B------:R-:W-:Y:S01]  /*e720*/  MOV R48, R32 ;  /* 0x0000002000307202 */ /* 0x000fe20000000f00 */
[----:B------:R-:W-:Y:S01]  /*e730*/  IMAD.MOV.U32 R29, RZ, RZ, R50 ;  /* 0x000000ffff1d7224 */ /* 0x000fe200078e0032 */
[----:B------:R-:W3:Y:S01]  /*e740*/  LDSM.16.MT88.4 R32, [R207+0xb000] ;  /* 0x00b00000cf20783b */ /* 0x000ee20000004200 */
[----:B------:R-:W-:Y:S01]  /*e750*/  IMAD.MOV.U32 R133, RZ, RZ, R49 ;  /* 0x000000ffff857224 */ /* 0x000fe200078e0031 */
[----:B------:R-:W-:Y:S01]  /*e760*/  MOV R49, R41 ;  /* 0x0000002900317202 */ /* 0x000fe20000000f00 */
[----:B------:R-:W-:-:S02]  /*e770*/  IMAD.MOV.U32 R50, RZ, RZ, R40 ;  /* 0x000000ffff327224 */ /* 0x000fc400078e0028 */
[----:B------:R-:W-:Y:S01]  /*e780*/  LDSM.16.MT88.4 R40, [R210+0xb000] ;  /* 0x00b00000d228783b */ /* 0x000fe20000004200 */
[----:B------:R-:W-:Y:S02]  /*e790*/  IMAD.MOV.U32 R51, RZ, RZ, R134 ;  /* 0x000000ffff337224 */ /* 0x000fe400078e0086 */
[-C--:B------:R-:W-:Y:S02]  /*e7a0*/  FMUL.FTZ R91, R91, R24.reuse ;  /* 0x000000185b5b7220 */ /* 0x080fe40000410000 */
[-C--:B------:R-:W-:Y:S02]  /*e7b0*/  FMUL.FTZ R94, R94, R24.reuse ;  /* 0x000000185e5e7220 */ /* 0x080fe40000410000 */
[----:B------:R-:W-:Y:S02]  /*e7c0*/  FMUL.FTZ R95, R95, R24 ;  /* 0x000000185f5f7220 */ /* 0x000fe40000410000 */
[-C--:B------:R-:W-:Y:S02]  /*e7d0*/  FMUL.FTZ R104, R104, R25.reuse ;  /* 0x0000001968687220 */ /* 0x080fe40000410000 */
[----:B------:R-:W-:-:S02]  /*e7e0*/  FMUL.FTZ R105, R105, R25 ;  /* 0x0000001969697220 */ /* 0x000fc40000410000 */
[-C--:B------:R-:W-:Y:S02]  /*e7f0*/  FMUL.FTZ R106, R106, R24.reuse ;  /* 0x000000186a6a7220 */ /* 0x080fe40000410000 */
[-C--:B------:R-:W-:Y:S01]  /*e800*/  FMUL.FTZ R107, R107, R24.reuse ;  /* 0x000000186b6b7220 */ /* 0x080fe20000410000 */
[----:B-1----:R-:W-:Y:S01]  /*e810*/  HMMA.16816.F32.BF16 R52, R4, R46, R168 ;  /* 0x0000002e0434723c */ /* 0x002fe200000418a8 */
[-C--:B------:R-:W-:Y:S02]  /*e820*/  FMUL.FTZ R112, R112, R25.reuse ;  /* 0x0000001970707220 */ /* 0x080fe40000410000 */
[----:B------:R-:W-:Y:S02]  /*e830*/  FMUL.FTZ R113, R113, R25 ;  /* 0x0000001971717220 */ /* 0x000fe40000410000 */
[----:B------:R-:W-:Y:S02]  /*e840*/  FMUL.FTZ R114, R114, R24 ;  /* 0x0000001872727220 */ /* 0x000fe40000410000 */
[----:B------:R-:W-:Y:S01]  /*e850*/  MOV R170, R0 ;  /* 0x0000000000aa7202 */ /* 0x000fe20000000f00 */
[----:B------:R-:W-:Y:S01]  /*e860*/  FFMA.FTZ R0, R226, c[0x0][0x23c], -R3 ;  /* 0x00008f00e2007a23 */ /* 0x000fe20000010803 */
[----:B------:R-:W-:Y:S01]  /*e870*/  MOV R169, R21 ;  /* 0x0000001500a97202 */ /* 0x000fe20000000f00 */
[----:B------:R-:W-:-:S02]  /*e880*/  IMAD.MOV.U32 R171, RZ, RZ, R133 ;  /* 0x000000ffffab7224 */ /* 0x000fc400078e0085 */
[----:B------:R1:W-:Y:S01]  /*e890*/  MUFU.EX2 R133, R0 ;  /* 0x0000000000857308 */ /* 0x0003e20000000800 */
[-C--:B--2---:R-:W-:Y:S01]  /*e8a0*/  HMMA.16816.F32.BF16 R68, R16, R36.reuse, R68 ;  /* 0x000000241044723c */ /* 0x084fe20000041844 */
[----:B------:R-:W-:Y:S02]  /*e8b0*/  FMUL.FTZ R115, R115, R24 ;  /* 0x0000001873737220 */ /* 0x000fe40000410000 */
[-C--:B------:R-:W-:Y:S02]  /*e8c0*/  FMUL.FTZ R116, R116, R25.reuse ;  /* 0x0000001974747220 */ /* 0x080fe40000410000 */
[-C--:B------:R-:W-:Y:S02]  /*e8d0*/  FMUL.FTZ R117, R117, R25.reuse ;  /* 0x0000001975757220 */ /* 0x080fe40000410000 */
[-C--:B------:R-:W-:Y:S01]  /*e8e0*/  FMUL.FTZ R124, R124, R25.reuse ;  /* 0x000000197c7c7220 */ /* 0x080fe20000410000 */
[----:B------:R-:W-:Y:S01]  /*e8f0*/  HMMA.16816.F32.BF16 R72, R4, R36, R72 ;  /* 0x000000240448723c */ /* 0x000fe20000041848 */
[----:B------:R-:W-:-:S02]  /*e900*/  FMUL.FTZ R125, R125, R25 ;  /* 0x000000197d7d7220 */ /* 0x000fc40000410000 */
[-C--:B------:R-:W-:Y:S02]  /*e910*/  FMUL.FTZ R118, R118, R24.reuse ;  /* 0x0000001876767220 */ /* 0x080fe40000410000 */
[----:B------:R-:W-:Y:S02]  /*e920*/  FMUL.FTZ R119, R119, R24 ;  /* 0x0000001877777220 */ /* 0x000fe40000410000 */
[----:B------:R-:W-:Y:S01]  /*e930*/  IMAD.MOV.U32 R36, RZ, RZ, R29 ;  /* 0x000000ffff247224 */ /* 0x000fe200078e001d */
[----:B------:R-:W-:Y:S01]  /*e940*/  MOV R37, R28 ;  /* 0x0000001c00257202 */ /* 0x000fe20000000f00 */
[----:B-1----:R-:W-:Y:S01]  /*e950*/  FFMA.FTZ R0, R227, c[0x0][0x23c], -R3 ;  /* 0x00008f00e3007a23 */ /* 0x002fe20000010803 */
[----:B------:R-:W1:Y:S01]  /*e960*/  LDSM.16.MT88.4 R28, [R205+0xb000] ;  /* 0x00b00000cd1c783b */ /* 0x000e620000004200 */
[-C--:B------:R-:W-:Y:S01]  /*e970*/  FMUL.FTZ R126, R126, R24.reuse ;  /* 0x000000187e7e7220 */ /* 0x080fe20000410000 */
[----:B------:R-:W-:Y:S01]  /*e980*/  MOV R227, R37 ;  /* 0x0000002500e37202 */ /* 0x000fe20000000f00 */
[----:B------:R2:W-:Y:S01]  /*e990*/  MUFU.EX2 R134, R0 ;  /* 0x0000000000867308 */ /* 0x0005e20000000800 */
[----:B------:R-:W-:Y:S01]  /*e9a0*/  FMUL.FTZ R127, R127, R24 ;  /* 0x000000187f7f7220 */ /* 0x000fe20000410000 */
[----:B------:R-:W-:Y:S01]  /*e9b0*/  HMMA.16816.F32.BF16 R220, R16, R38, R80 ;  /* 0x0000002610dc723c */ /* 0x000fe20000041850 */
[----:B------:R-:W-:-:S02]  /*e9c0*/  FMUL.FTZ R108, R108, R27 ;  /* 0x0000001b6c6c7220 */ /* 0x000fc40000410000 */
[-C--:B------:R-:W-:Y:S02]  /*e9d0*/  FMUL.FTZ R109, R109, R27.reuse ;  /* 0x0000001b6d6d7220 */ /* 0x080fe40000410000 */
[-C--:B------:R-:W-:Y:S02]  /*e9e0*/  FMUL.FTZ R110, R110, R26.reuse ;  /* 0x0000001a6e6e7220 */ /* 0x080fe40000410000 */
[----:B------:R-:W-:Y:S01]  /*e9f0*/  FMUL.FTZ R111, R111, R26 ;  /* 0x0000001a6f6f7220 */ /* 0x000fe20000410000 */
[-C--:B---3--:R-:W-:Y:S01]  /*ea00*/  HMMA.16816.F32.BF16 R100, R4, R32.reuse, R100 ;  /* 0x000000200464723c */ /* 0x088fe20000041864 */
[----:B------:R-:W-:Y:S01]  /*ea10*/  IMAD.MOV.U32 R37, RZ, RZ, R64 ;  /* 0x000000ffff257224 */ /* 0x000fe200078e0040 */
[----:B------:R-:W-:Y:S01]  /*ea20*/  MOV R64, R136 ;  /* 0x0000008800407202 */ /* 0x000fe20000000f00 */
[----:B------:R-:W-:Y:S01]  /*ea30*/  IMAD.MOV.U32 R82, RZ, RZ, R20 ;  /* 0x000000ffff527224 */ /* 0x000fe200078e0014 */
[----:B------:R-:W-:Y:S01]  /*ea40*/  MOV R81, R2 ;  /* 0x0000000200517202 */ /* 0x000fe20000000f00 */
[----:B------:R-:W-:Y:S01]  /*ea50*/  FMUL.FTZ R84, R84, R27 ;  /* 0x0000001b54547220 */ /* 0x000fe20000410000 */
[----:B------:R-:W-:Y:S01]  /*ea60*/  MOV R83, R14 ;  /* 0x0000000e00537202 */ /* 0x000fe20000000f00 */
[--C-:B--2---:R-:W-:Y:S01]  /*ea70*/  FFMA.FTZ R0, R225, c[0x0][0x23c], -R3.reuse ;  /* 0x00008f00e1007a23 */ /* 0x104fe20000010803 */
[----:B------:R-:W-:Y:S01]  /*ea80*/  HMMA.16816.F32.BF16 R156, R16, R32, R156 ;  /* 0x00000020109c723c */ /* 0x000fe2000004189c */
[----:B------:R-:W-:Y:S01]  /*ea90*/  FFMA.FTZ R3, R224, c[0x0][0x23c], -R3 ;  /* 0x00008f00e0037a23 */ /* 0x000fe20000010803 */
[----:B------:R-:W-:Y:S01]  /*eaa0*/  MOV R225, R171 ;  /* 0x000000ab00e17202 */ /* 0x000fe20000000f00 */
[----:B------:R-:W-:Y:S01]  /*eab0*/  IMAD.MOV.U32 R224, RZ, RZ, R170 ;  /* 0x000000ffffe07224 */ /* 0x000fe200078e00aa */
[----:B------:R-:W-:Y:S01]  /*eac0*/  MOV R171, R132 ;  /* 0x0000008400ab7202 */ /* 0x000fe20000000f00 */
[----:B------:R-:W-:Y:S01]  /*ead0*/  IMAD.MOV.U32 R170, RZ, RZ, R135 ;  /* 0x000000ffffaa7224 */ /* 0x000fe200078e0087 */
[----:B------:R2:W-:Y:S01]  /*eae0*/  MUFU.EX2 R136, R3 ;  /* 0x0000000300887308 */ /* 0x0005e20000000800 */
[----:B------:R-:W-:Y:S01]  /*eaf0*/  FMUL.FTZ R85, R85, R27 ;  /* 0x0000001b55557220 */ /* 0x000fe20000410000 */
[----:B------:R-:W-:Y:S01]  /*eb00*/  HMMA.16816.F32.BF16 R76, R4, R38, R76 ;  /* 0x00000026044c723c */ /* 0x000fe2000004184c */
[----:B------:R-:W-:-:S02]  /*eb10*/  FMUL.FTZ R86, R86, R26 ;  /* 0x0000001a56567220 */ /* 0x000fc40000410000 */
[----:B------:R-:W-:Y:S02]  /*eb20*/  FMUL.FTZ R87, R87, R26 ;  /* 0x0000001a57577220 */ /* 0x000fe40000410000 */
[----:B------:R-:W-:Y:S01]  /*eb30*/  IMAD.MOV.U32 R226, RZ, RZ, R36 ;  /* 0x000000ffffe27224 */ /* 0x000fe200078e0024 */
[----:B------:R3:W-:Y:S01]  /*eb40*/  MUFU.EX2 R135, R0 ;  /* 0x0000000000877308 */ /* 0x0007e20000000800 */
[----:B------:R-:W-:Y:S01]  /*eb50*/  IMAD.MOV.U32 R36, RZ, RZ, R23 ;  /* 0x000000ffff247224 */ /* 0x000fe200078e0017 */
[----:B------:R-:W-:Y:S01]  /*eb60*/  HMMA.16816.F32.BF16 R104, R4, R34, R104 ;  /* 0x000000220468723c */ /* 0x000fe20000041868 */
[----:B------:R-:W-:Y:S01]  /*eb70*/  IMAD.MOV.U32 R168, RZ, RZ, R13 ;  /* 0x000000ffffa87224 */ /* 0x000fe200078e000d */
[----:B------:R-:W-:Y:S01]  /*eb80*/  MOV R39, R155 ;  /* 0x0000009b00277202 */ /* 0x000fe20000000f00 */
[-C--:B------:R-:W-:Y:S02]  /*eb90*/  FMUL.FTZ R96, R96, R27.reuse ;  /* 0x0000001b60607220 */ /* 0x080fe40000410000 */
[----:B------:R-:W-:-:S02]  /*eba0*/  FMUL.FTZ R97, R97, R27 ;  /* 0x0000001b61617220 */ /* 0x000fc40000410000 */
[----:B--2---:R-:W-:Y:S01]  /*ebb0*/  IMAD.WIDE.U32 R2, R245, -0x2daee0ad, RZ ;  /* 0xd2511f53f5027825 */ /* 0x004fe200078e00ff */
[C---:B-1----:R-:W-:Y:S03]  /*ebc0*/  HMMA.16816.F32.BF16 R88, R4.reuse, R28, R88 ;  /* 0x0000001c0458723c */ /* 0x042fe60000041858 */
[-C--:B------:R-:W-:Y:S01]  /*ebd0*/  FMUL.FTZ R98, R98, R26.reuse ;  /* 0x0000001a62627220 */ /* 0x080fe20000410000 */
[----:B------:R-:W-:Y:S01]  /*ebe0*/  LOP3.LUT R20, R2, 0xff, RZ, 0xc0, !PT ;  /* 0x000000ff02147812 */ /* 0x000fe200078ec0ff */
[----:B------:R-:W-:Y:S01]  /*ebf0*/  FMUL.FTZ R99, R99, R26 ;  /* 0x0000001a63637220 */ /* 0x000fe20000410000 */
[----:B------:R-:W-:Y:S01]  /*ec00*/  SHF.R.U32.HI R14, RZ, 0x10, R2 ;  /* 0x00000010ff0e7819 */ /* 0x000fe20000011602 */
[----:B---3--:R-:W-:Y:S01]  /*ec10*/  FFMA.FTZ R0, R237, c[0x0][0x23c], -R8 ;  /* 0x00008f00ed007a23 */ /* 0x008fe20000010808 */
[----:B------:R-:W-:Y:S01]  /*ec20*/  HMMA.16816.F32.BF16 R92, R4, R30, R92 ;  /* 0x0000001e045c723c */ /* 0x000fe2000004185c */
[----:B------:R-:W-:Y:S01]  /*ec30*/  SHF.R.U32.HI R21, RZ, 0x18, R2 ;  /* 0x00000018ff157819 */ /* 0x000fe20000011602 */
[----:B------:R-:W-:Y:S01]  /*ec40*/  IMAD.MOV.U32 R154, RZ, RZ, R176 ;  /* 0x000000ffff9a7224 */ /* 0x000fe200078e00b0 */
[----:B------:R1:W-:Y:S01]  /*ec50*/  MUFU.EX2 R33, R0 ;  /* 0x0000000000217308 */ /* 0x0003e20000000800 */
[----:B------:R-:W-:Y:S01]  /*ec60*/  IMAD.MOV.U32 R152, RZ, RZ, R178 ;  /* 0x000000ffff987224 */ /* 0x000fe200078e00b2 */
[----:B------:R-:W-:Y:S01]  /*ec70*/  MOV R237, R82 ;  /* 0x0000005200ed7202 */ /* 0x000fe20000000f00 */
[----:B------:R-:W-:-:S02]  /*ec80*/  FMUL.FTZ R160, R160, R27 ;  /* 0x0000001ba0a07220 */ /* 0x000fc40000410000 */
[C---:B------:R-:W-:Y:S01]  /*ec90*/  HMMA.16816.F32.BF16 R112, R4.reuse, R40, R112 ;  /* 0x000000280470723c */ /* 0x040fe20000041870 */
[-C--:B------:R-:W-:Y:S02]  /*eca0*/  FMUL.FTZ R161, R161, R27.reuse ;  /* 0x0000001ba1a17220 */ /* 0x080fe40000410000 */
[-C--:B------:R-:W-:Y:S02]  /*ecb0*/  FMUL.FTZ R162, R162, R26.reuse ;  /* 0x0000001aa2a27220 */ /* 0x080fe40000410000 */
[----:B------:R-:W-:Y:S02]  /*ecc0*/  FMUL.FTZ R163, R163, R26 ;  /* 0x0000001aa3a37220 */ /* 0x000fe40000410000 */
[-C--:B------:R-:W-:Y:S01]  /*ecd0*/  FMUL.FTZ R120, R120, R27.reuse ;  /* 0x0000001b78787220 */ /* 0x080fe20000410000 */
[----:B------:R-:W-:Y:S01]  /*ece0*/  HMMA.16816.F32.BF16 R116, R4, R42, R116 ;  /* 0x0000002a0474723c */ /* 0x000fe20000041874 */
[----:B------:R-:W-:Y:S02]  /*ecf0*/  FMUL.FTZ R121, R121, R27 ;  /* 0x0000001b79797220 */ /* 0x000fe40000410000 */
[----:B-1----:R-:W-:Y:S01]  /*ed00*/  FFMA.FTZ R0, R239, c[0x0][0x23c], -R8 ;  /* 0x00008f00ef007a23 */ /* 0x002fe20000010808 */
[----:B------:R-:W-:Y:S01]  /*ed10*/  MOV R239, R168 ;  /* 0x000000a800ef7202 */ /* 0x000fe20000000f00 */
[----:B------:R-:W-:-:S02]  /*ed20*/  FMUL.FTZ R122, R122, R26 ;  /* 0x0000001a7a7a7220 */ /* 0x000fc40000410000 */
[-C--:B------:R-:W-:Y:S01]  /*ed30*/  FMUL.FTZ R123, R123, R26.reuse ;  /* 0x0000001a7b7b7220 */ /* 0x080fe20000410000 */
[----:B------:R-:W-:Y:S01]  /*ed40*/  HMMA.16816.F32.BF16 R124, R4, R44, R124 ;  /* 0x0000002c047c723c */ /* 0x000fe2000004187c */
[-C--:B------:R-:W-:Y:S02]  /*ed50*/  FMUL.FTZ R164, R164, R27.reuse ;  /* 0x0000001ba4a47220 */ /* 0x080fe40000410000 */
[----:B------:R-:W-:Y:S02]  /*ed60*/  FMUL.FTZ R165, R165, R27 ;  /* 0x0000001ba5a57220 */ /* 0x000fe40000410000 */
[----:B------:R-:W-:Y:S02]  /*ed70*/  FMUL.FTZ R166, R166, R26 ;  /* 0x0000001aa6a67220 */ /* 0x000fe40000410000 */
[----:B------:R-:W-:Y:S01]  /*ed80*/  LOP3.LUT R4, R3, UR17, R184, 0x96, !PT ;  /* 0x0000001103047c12 */ /* 0x000fe2000f8e96b8 */
[----:B------:R-:W-:Y:S01]  /*ed90*/  HMMA.16816.F32.BF16 R180, R16, R34, R108 ;  /* 0x0000002210b4723c */ /* 0x000fe2000004186c */
[----:B------:R-:W-:Y:S01]  /*eda0*/  LOP3.LUT R7, R2, 0xffff, RZ, 0xc0, !PT ;  /* 0x0000ffff02077812 */ /* 0x000fe200078ec0ff */
[----:B------:R1:W-:Y:S01]  /*edb0*/  MUFU.EX2 R34, R0 ;  /* 0x0000000000227308 */ /* 0x0003e20000000800 */
[----:B------:R-:W-:-:S04]  /*edc0*/  IMAD.WIDE.U32 R2, R175, -0x2daee0ad, RZ ;  /* 0xd2511f53af027825 */ /* 0x000fc800078e00ff */
[----:B------:R-:W-:Y:S01]  /*edd0*/  FFMA.FTZ R5, R240, c[0x0][0x23c], -R8 ;  /* 0x00008f00f0057a23 */ /* 0x000fe20000010808 */
[----:B------:R-:W-:Y:S01]  /*ede0*/  LOP3.LUT R6, R2, 0xffff, RZ, 0xc0, !PT ;  /* 0x0000ffff02067812 */ /* 0x000fe200078ec0ff */
[C---:B------:R-:W-:Y:S01]  /*edf0*/  HMMA.16816.F32.BF16 R84, R16.reuse, R28, R84 ;  /* 0x0000001c1054723c */ /* 0x040fe20000041854 */
[--C-:B------:R-:W-:Y:S01]  /*ee00*/  SHF.R.U32.HI R13, RZ, 0x10, R2.reuse ;  /* 0x00000010ff0d7819 */ /* 0x100fe20000011602 */
[----:B------:R2:W-:Y:S01]  /*ee10*/  MUFU.EX2 R35, R5 ;  /* 0x0000000500237308 */ /* 0x0005e20000000800 */
[----:B------:R-:W-:Y:S01]  /*ee20*/  SHF.R.U32.HI R23, RZ, 0x18, R2 ;  /* 0x00000018ff177819 */ /* 0x000fe20000011602 */
[-C--:B------:R-:W-:Y:S01]  /*ee30*/  FMUL.FTZ R167, R167, R26.reuse ;  /* 0x0000001aa7a77220 */ /* 0x080fe20000410000 */
[----:B------:R-:W-:Y:S01]  /*ee40*/  MOV R109, R153 ;  /* 0x00000099006d7202 */ /* 0x000fe20000000f00 */
[-C--:B------:R-:W-:Y:S02]  /*ee50*/  FMUL.FTZ R128, R128, R27.reuse ;  /* 0x0000001b80807220 */ /* 0x080fe40000410000 */
[C---:B------:R-:W-:Y:S01]  /*ee60*/  HMMA.16816.F32.BF16 R192, R16.reuse, R30, R96 ;  /* 0x0000001e10c0723c */ /* 0x040fe20000041860 */
[----:B-1----:R-:W-:Y:S01]  /*ee70*/  FFMA.FTZ R0, R242, c[0x0][0x23c], -R8 ;  /* 0x00008f00f2007a23 */ /* 0x002fe20000010808 */
[----:B------:R-:W-:Y:S01]  /*ee80*/  LOP3.LUT R8, R2, 0xff, RZ, 0xc0, !PT ;  /* 0x000000ff02087812 */ /* 0x000fe200078ec0ff */
[----:B------:R-:W-:Y:S01]  /*ee90*/  FMUL.FTZ R129, R129, R27 ;  /* 0x0000001b81817220 */ /* 0x000fe20000410000 */
[----:B------:R-:W-:Y:S01]  /*eea0*/  SHF.R.U32.HI R2, RZ, 0x8, R7 ;  /* 0x00000008ff027819 */ /* 0x000fe20000011607 */
[----:B------:R1:W3:Y:S01]  /*eeb0*/  MUFU.EX2 R132, R0 ;  /* 0x0000000000847308 */ /* 0x0002e20000000800 */
[----:B------:R-:W-:Y:S01]  /*eec0*/  FMUL.FTZ R130, R130, R26 ;  /* 0x0000001a82827220 */ /* 0x000fe20000410000 */
[----:B------:R-:W-:Y:S01]  /*eed0*/  MOV R97, R48 ;  /* 0x0000003000617202 */ /* 0x000fe20000000f00 */
[----:B------:R-:W-:Y:S01]  /*eee0*/  FMUL.FTZ R131, R131, R26 ;  /* 0x0000001a83837220 */ /* 0x000fe20000410000 */
[----:B------:R-:W-:Y:S01]  /*eef0*/  PRMT R29, R20, 0x5410, R2 ;  /* 0x00005410141d7816 */ /* 0x000fe20000000002 */
[----:B--2---:R-:W-:Y:S01]  /*ef00*/  FFMA.FTZ R5, R238, c[0x0][0x23c], -R15 ;  /* 0x00008f00ee057a23 */ /* 0x004fe2000001080f */
[----:B------:R-:W-:Y:S01]  /*ef10*/  SHF.R.U32.HI R2, RZ, 0x8, R6 ;  /* 0x00000008ff027819 */ /* 0x000fe20000011606 */
[----:B------:R-:W-:Y:S01]  /*ef20*/  IMAD.MOV.U32 R238, RZ, RZ, R83 ;  /* 0x000000ffffee7224 */ /* 0x000fe200078e0053 */
[----:B------:R-:W-:Y:S01]  /*ef30*/  LOP3.LUT R6, R13, 0xff, RZ, 0xc0, !PT ;  /* 0x000000ff0d067812 */ /* 0x000fe200078ec0ff */
[----:B------:R-:W-:Y:S01]  /*ef40*/  MUFU.EX2 R31, R5 ;  /* 0x00000005001f7308 */ /* 0x000fe20000000800 */
[----:B------:R-:W-:Y:S01]  /*ef50*/  MOV R83, R36 ;  /* 0x0000002400537202 */ /* 0x000fe20000000f00 */
[----:B------:R-:W-:Y:S01]  /*ef60*/  IMAD.MOV.U32 R98, RZ, RZ, R49 ;  /* 0x000000ffff627224 */ /* 0x000fe200078e0031 */
[----:B------:R-:W-:Y:S01]  /*ef70*/  MOV R99, R50 ;  /* 0x0000003200637202 */ /* 0x000fe20000000f00 */
[----:B------:R-:W-:Y:S01]  /*ef80*/  IMAD.MOV.U32 R36, RZ, RZ, R51 ;  /* 0x000000ffff247224 */ /* 0x000fe200078e0033 */
[C---:B------:R-:W-:Y:S01]  /*ef90*/  HMMA.16816.F32.BF16 R160, R16.reuse, R40, R160 ;  /* 0x0000002810a0723c */ /* 0x040fe200000418a0 */
[----:B------:R-:W-:Y:S01]  /*efa0*/  IMAD.MOV.U32 R108, RZ, RZ, R154 ;  /* 0x000000ffff6c7224 */ /* 0x000fe200078e009a */
[----:B-1----:R-:W-:Y:S01]  /*efb0*/  LOP3.LUT R0, R3, UR17, R174, 0x96, !PT ;  /* 0x0000001103007c12 */ /* 0x002fe2000f8e96ae */
[----:B------:R-:W-:Y:S01]  /*efc0*/  FFMA.FTZ R3, R236, c[0x0][0x23c], -R15 ;  /* 0x00008f00ec037a23 */ /* 0x000fe2000001080f */
[----:B------:R-:W-:Y:S01]  /*efd0*/  LDSM.16.MT88.4 R48, [R207+0xa800] ;  /* 0x00a80000cf30783b */ /* 0x000fe20000004200 */
[----:B------:R-:W-:Y:S01]  /*efe0*/  IMAD.MOV.U32 R110, RZ, RZ, R152 ;  /* 0x000000ffff6e7224 */ /* 0x000fe200078e0098 */
[----:B------:R-:W-:Y:S01]  /*eff0*/  SHF.R.U32.HI R7, RZ, 0x10, R0 ;  /* 0x00000010ff077819 */ /* 0x000fe20000011600 */
[----:B------:R1:W2:Y:S01]  /*f000*/  MUFU.EX2 R32, R3 ;  /* 0x0000000300207308 */ /* 0x0002a20000000800 */
[----:B------:R-:W-:Y:S01]  /*f010*/  IMAD.MOV.U32 R96, RZ, RZ, R37 ;  /* 0x000000ffff607224 */ /* 0x000fe200078e0025 */
[----:B------:R-:W4:Y:S01]  /*f020*/  LDSM.16.MT88.4 R152, [R205+0xa800] ;  /* 0x00a80000cd98783b */ /* 0x000f220000004200 */
[----:B------:R-:W-:Y:S01]  /*f030*/  IMAD.MOV.U32 R139, RZ, RZ, R179 ;  /* 0x000000ffff8b7224 */ /* 0x000fe200078e00b3 */
[----:B------:R-:W-:Y:S01]  /*f040*/  MOV R37, R173 ;  /* 0x000000ad00257202 */ /* 0x000fe20000000f00 */
[----:B------:R-:W-:Y:S01]  /*f050*/  IMAD.MOV.U32 R38, RZ, RZ, R172 ;  /* 0x000000ffff267224 */ /* 0x000fe200078e00ac */
[C---:B------:R-:W-:Y:S01]  /*f060*/  HMMA.16816.F32.BF16 R176, R16.reuse, R42, R120 ;  /* 0x0000002a10b0723c */ /* 0x040fe20000041878 */
[----:B------:R-:W-:Y:S01]  /*f070*/  SHF.R.U32.HI R13, RZ, 0x18, R4 ;  /* 0x00000018ff0d7819 */ /* 0x000fe20000011604 */
[----:B------:R-:W-:Y:S01]  /*f080*/  IMAD.MOV.U32 R80, RZ, RZ, R169 ;  /* 0x000000ffff507224 */ /* 0x000fe200078e00a9 */
[----:B------:R-:W-:Y:S01]  /*f090*/  MOV R111, R139 ;  /* 0x0000008b006f7202 */ /* 0x000fe20000000f00 */
[----:B------:R-:W-:Y:S01]  /*f0a0*/  IMAD.MOV.U32 R236, RZ, RZ, R81 ;  /* 0x000000ffffec7224 */ /* 0x000fe200078e0051 */
[----:B------:R-:W-:Y:S01]  /*f0b0*/  MOV R81, R170 ;  /* 0x000000aa00517202 */ /* 0x000fe20000000f00 */
[----:B------:R-:W-:Y:S01]  /*f0c0*/  IMAD.MOV.U32 R82, RZ, RZ, R171 ;  /* 0x000000ffff527224 */ /* 0x000fe200078e00ab */
[----:B------:R-:W-:Y:S01]  /*f0d0*/  LDSM.16.MT88.4 R120, [R210+0xb800] ;  /* 0x00b80000d278783b */ /* 0x000fe20000004200 */
[----:B------:R-:W-:Y:S01]  /*f0e0*/  HMMA.16816.F32.BF16 R164, R16, R44, R164 ;  /* 0x0000002c10a4723c */ /* 0x000fe200000418a4 */
[----:B-1----:R-:W-:Y:S01]  /*f0f0*/  LOP3.LUT R3, R14, 0xff, RZ, 0xc0, !PT ;  /* 0x000000ff0e037812 */ /* 0x002fe200078ec0ff */
[----:B------:R-:W-:-:S03]  /*f100*/  FFMA.FTZ R14, R187, c[0x0][0x23c], -R22 ;  /* 0x00008f00bb0e7a23 */ /* 0x000fc60000010816 */
[----:B------:R-:W-:Y:S01]  /*f110*/  PRMT R28, R3, 0x5410, R21 ;  /* 0x00005410031c7816 */ /* 0x000fe20000000015 */
[----:B------:R-:W-:Y:S01]  /*f120*/  FFMA.FTZ R3, R243, c[0x0][0x23c], -R15 ;  /* 0x00008f00f3037a23 */ /* 0x000fe2000001080f */
[----:B------:R-:W-:Y:S01]  /*f130*/  PRMT R21, R8, 0x5410, R2 ;  /* 0x0000541008157816 */ /* 0x000fe20000000002 */
[----:B------:R-:W-:Y:S01]  /*f140*/  HMMA.16816.F32.BF16 R172, R16, R46, R128 ;  /* 0x0000002e10ac723c */ /* 0x000fe20000041880 */
[----:B------:R-:W-:Y:S01]  /*f150*/  LOP3.LUT R2, R4, 0xffff, RZ, 0xc0, !PT ;  /* 0x0000ffff04027812 */ /* 0x000fe200078ec0ff */
[----:B------:R1:W-:Y:S01]  /*f160*/  MUFU.EX2 R30, R3 ;  /* 0x00000003001e7308 */ /* 0x0003e20000000800 */
[----:B------:R-:W-:Y:S02]  /*f170*/  LOP3.LUT R8, R0, 0xff, RZ, 0xc0, !PT ;  /* 0x000000ff00087812 */ /* 0x000fe400078ec0ff */
[----:B------:R-:W-:Y:S02]  /*f180*/  SHF.R.U32.HI R5, RZ, 0x8, R2 ;  /* 0x00000008ff057819 */ /* 0x000fe40000011602 */
[----:B------:R-:W-:-:S03]  /*f190*/  LOP3.LUT R2, R4, 0xff, RZ, 0xc0, !PT ;  /* 0x000000ff04027812 */ /* 0x000fc600078ec0ff */
[----:B------:R-:W-:Y:S01]  /*f1a0*/  MUFU.EX2 R14, R14 ;  /* 0x0000000e000e7308 */ /* 0x000fe20000000800 */
[----:B------:R-:W-:Y:S02]  /*f1b0*/  PRMT R20, R2, 0x5410, R5 ;  /* 0x0000541002147816 */ /* 0x000fe40000000005 */
[----:B------:R-:W-:Y:S02]  /*f1c0*/  LOP3.LUT R2, R0, 0xffff, RZ, 0xc0, !PT ;  /* 0x0000ffff00027812 */ /* 0x000fe400078ec0ff */
[----:B------:R-:W-:Y:S02]  /*f1d0*/  SHF.R.U32.HI R5, RZ, 0x10, R4 ;  /* 0x00000010ff057819 */ /* 0x000fe40000011604 */
[----:B------:R-:W-:Y:S01]  /*f1e0*/  SHF.R.U32.HI R2, RZ, 0x8, R2 ;  /* 0x00000008ff027819 */ /* 0x000fe20000011602 */
[----:B-1----:R-:W-:Y:S01]  /*f1f0*/  FFMA.FTZ R3, R244, c[0x0][0x23c], -R15 ;  /* 0x00008f00f4037a23 */ /* 0x002fe2000001080f */
[----:B------:R-:W-:Y:S02]  /*f200*/  PRMT R15, R6, 0x5410, R23 ;  /* 0x00005410060f7816 */ /* 0x000fe40000000017 */
[----:B------:R-:W-:Y:S01]  /*f210*/  SHF.R.U32.HI R6, RZ, 0x18, R0 ;  /* 0x00000018ff067819 */ /* 0x000fe20000011600 */
[----:B------:R1:W5:Y:S01]  /*f220*/  MUFU.EX2 R23, R3 ;  /* 0x0000000300177308 */ /* 0x0003620000000800 */
[----:B------:R-:W-:Y:S01]  /*f230*/  LOP3.LUT R4, R5, 0xff, RZ, 0xc0, !PT ;  /* 0x000000ff05047812 */ /* 0x000fe200078ec0ff */
[--C-:B------:R-:W-:Y:S01]  /*f240*/  HSET2.LE.AND R5, R20, R203.reuse, PT ;  /* 0x000000cb14057233 */ /* 0x100fe20003803000 */
[----:B------:R-:W-:Y:S01]  /*f250*/  LOP3.LUT R0, R7, 0xff, RZ, 0xc0, !PT ;  /* 0x000000ff07007812 */ /* 0x000fe200078ec0ff */
[--C-:B------:R-:W-:Y:S01]  /*f260*/  HSET2.LE.AND R15, R15, R203.reuse, PT ;  /* 0x000000cb0f0f7233 */ /* 0x100fe20003803000 */
[----:B------:R-:W-:Y:S01]  /*f270*/  PRMT R7, R8, 0x5410, R2 ;  /* 0x0000541008077816 */ /* 0x000fe20000000002 */
[----:B------:R-:W-:Y:S01]  /*f280*/  FFMA.FTZ R2, R186, c[0x0][0x23c], -R22 ;  /* 0x00008f00ba027a23 */ /* 0x000fe20000010816 */
[----:B------:R-:W-:Y:S01]  /*f290*/  PRMT R16, R4, 0x5410, R13 ;  /* 0x0000541004107816 */ /* 0x000fe2000000000d */
[--C-:B------:R-:W-:Y:S01]  /*f2a0*/  HSET2.LE.AND R13, R21, R203.reuse, PT ;  /* 0x000000cb150d7233 */ /* 0x100fe20003803000 */
[----:B------:R-:W-:Y:S01]  /*f2b0*/  PRMT R4, R0, 0x5410, R6 ;  /* 0x0000541000047816 */ /* 0x000fe20000000006 */
[--C-:B------:R-:W-:Y:S01]  /*f2c0*/  HSET2.LE.AND R0, R29, R203.reuse, PT ;  /* 0x000000cb1d007233 */ /* 0x100fe20003803000 */
[----:B------:R2:W-:Y:S01]  /*f2d0*/  MUFU.EX2 R17, R2 ;  /* 0x0000000200117308 */ /* 0x0005e20000000800 */
[----:B------:R-:W-:-:S02]  /*f2e0*/  HSET2.LE.AND R6, R16, R203, PT ;  /* 0x000000cb10067233 */ /* 0x000fc40003803000 */
[--C-:B------:R-:W-:Y:S01]  /*f2f0*/  HSET2.LE.AND R7, R7, R203.reuse, PT ;  /* 0x000000cb07077233 */ /* 0x100fe20003803000 */
[----:B-1----:R-:W-:Y:S01]  /*f300*/  FFMA.FTZ R3, R185, c[0x0][0x23c], -R22 ;  /* 0x00008f00b9037a23 */ /* 0x002fe20000010816 */
[----:B------:R-:W-:Y:S01]  /*f310*/  HSET2.LE.AND R8, R4, R203, PT ;  /* 0x000000cb04087233 */ /* 0x000fe20003803000 */
[----:B---3--:R-:W-:Y:S02]  /*f320*/  F2FP.BF16.PACK_AB R4, R35, R132 ;  /* 0x000000842304723e */ /* 0x008fe400000010ff */
[----:B------:R1:W-:Y:S01]  /*f330*/  MUFU.EX2 R19, R3 ;  /* 0x0000000300137308 */ /* 0x0003e20000000800 */
[----:B--2---:R-:W-:-:S04]  /*f340*/  F2FP.BF16.PACK_AB R2, R136, R135 ;  /* 0x000000878802723e */ /* 0x004fc800000010ff */
[----:B------:R-:W-:Y:S02]  /*f350*/  LOP3.LUT R130, R0, R2, RZ, 0xc0, !PT ;  /* 0x0000000200827212 */ /* 0x000fe400078ec0ff */
[----:B------:R-:W-:Y:S02]  /*f360*/  F2FP.BF16.PACK_AB R0, R134, R133 ;  /* 0x000000858600723e */ /* 0x000fe400000010ff */
[----:B------:R-:W-:Y:S01]  /*f370*/  F2FP.BF16.PACK_AB R2, R34, R33 ;  /* 0x000000212202723e */ /* 0x000fe200000010ff */
[----:B-1----:R-:W-:Y:S01]  /*f380*/  FFMA.FTZ R3, R191, c[0x0][0x23c], -R22 ;  /* 0x00008f00bf037a23 */ /* 0x002fe20000010816 */
[----:B------:R-:W-:Y:S02]  /*f390*/  LOP3.LUT R128, R5, R0, RZ, 0xc0, !PT ;  /* 0x0000000005807212 */ /* 0x000fe400078ec0ff */
[----:B------:R-:W-:Y:S01]  /*f3a0*/  LOP3.LUT R129, R6, R2, RZ, 0xc0, !PT ;  /* 0x0000000206817212 */ /* 0x000fe200078ec0ff */
[----:B------:R-:W1:Y:S01]  /*f3b0*/  MUFU.EX2 R18, R3 ;  /* 0x0000000300127308 */ /* 0x000e620000000800 */
[----:B------:R-:W-:-:S04]  /*f3c0*/  F2FP.BF16.PACK_AB R0, R31, R32 ;  /* 0x000000201f00723e */ /* 0x000fc800000010ff */
[----:B------:R-:W-:Y:S02]  /*f3d0*/  LOP3.LUT R168, R7, R0, RZ, 0xc0, !PT ;  /* 0x0000000007a87212 */ /* 0x000fe400078ec0ff */
[----:B-----5:R-:W-:-:S04]  /*f3e0*/  F2FP.BF16.PACK_AB R0, R23, R30 ;  /* 0x0000001e1700723e */ /* 0x020fc800000010ff */
[----:B------:R-:W-:Y:S01]  /*f3f0*/  LOP3.LUT R170, R13, R0, RZ, 0xc0, !PT ;  /* 0x000000000daa7212 */ /* 0x000fe200078ec0ff */
[----:B------:R-:W-:Y:S02]  /*f400*/  FFMA.FTZ R13, R249, R25, R198 ;  /* 0x00000019f90d7223 */ /* 0x000fe400000100c6 */
[----:B------:R-:W-:Y:S01]  /*f410*/  FFMA.FTZ R0, R250, R24, R189 ;  /* 0x00000018fa007223 */ /* 0x000fe200000100bd */
[----:B-1----:R-:W-:Y:S01]  /*f420*/  F2FP.BF16.PACK_AB R2, R18, R19 ;  /* 0x000000131202723e */ /* 0x002fe200000010ff */
[----:B------:R-:W-:Y:S02]  /*f430*/  HSET2.LE.AND R3, R28, R203, PT ;  /* 0x000000cb1c037233 */ /* 0x000fe40003803000 */
[----:B------:R-:W-:Y:S01]  /*f440*/  FADD.FTZ R0, R188, R0 ;  /* 0x00000000bc007221 */ /* 0x000fe20000010000 */
[----:B------:R-:W-:Y:S02]  /*f450*/  LOP3.LUT R169, R8, R2, RZ, 0xc0, !PT ;  /* 0x0000000208a97212 */ /* 0x000fe400078ec0ff */
[----:B------:R-:W-:-:S02]  /*f460*/  F2FP.BF16.PACK_AB R2, R14, R17 ;  /* 0x000000110e02723e */ /* 0x000fc400000010ff */
[----:B------:R-:W-:Y:S01]  /*f470*/  LOP3.LUT R131, R3, R4, RZ, 0xc0, !PT ;  /* 0x0000000403837212 */ /* 0x000fe200078ec0ff */
[----:B------:R-:W-:Y:S01]  /*f480*/  FFMA.FTZ R3, R248, R26, R202 ;  /* 0x0000001af8037223 */ /* 0x000fe200000100ca */
[----:B------:R-:W1:Y:S01]  /*f490*/  LDSM.16.MT88.4 R4, [R209+0xb800] ;  /* 0x00b80000d104783b */ /* 0x000e620000004200 */
[----:B------:R-:W-:Y:S01]  /*f4a0*/  LOP3.LUT R171, R15, R2, RZ, 0xc0, !PT ;  /* 0x000000020fab7212 */ /* 0x000fe200078ec0ff */
[----:B------:R-:W-:Y:S02]  /*f4b0*/  FFMA.FTZ R2, R241, R27, R235 ;  /* 0x0000001bf1027223 */ /* 0x000fe400000100eb */
[----:B------:R-:W-:Y:S01]  /*f4c0*/  FADD.FTZ R3, R201, R3 ;  /* 0x00000003c9037221 */ /* 0x000fe20000010000 */
[----:B----4-:R-:W-:Y:S01]  /*f4d0*/  HMMA.16816.F32.BF16 R140, R128, R152, R140 ;  /* 0x00000098808c723c */ /* 0x010fe2000004188c */
[----:B------:R-:W-:Y:S02]  /*f4e0*/  FADD.FTZ R8, R234, R2 ;  /* 0x00000002ea087221 */ /* 0x000fe40000010000 */
[----:B------:R-:W-:-:S02]  /*f4f0*/  FADD.FTZ R2, R197, R13 ;  /* 0x0000000dc5027221 */ /* 0x000fc40000010000 */
[----:B------:R-:W-:Y:S02]  /*f500*/  FADD.FTZ R16, R232, R8 ;  /* 0x00000008e8107221 */ /* 0x000fe40000010000 */
[----:B------:R-:W-:Y:S01]  /*f510*/  FADD.FTZ R15, R199, R3 ;  /* 0x00000003c70f7221 */ /* 0x000fe20000010000 */
[C---:B------:R-:W-:Y:S01]  /*f520*/  HMMA.16816.F32.BF16 R144, R168.reuse, R152, R144 ;  /* 0x00000098a890723c */ /* 0x040fe20000041890 */
[----:B------:R-:W-:Y:S02]  /*f530*/  FADD.FTZ R13, R196, R2 ;  /* 0x00000002c40d7221 */ /* 0x000fe40000010000 */
[----:B------:R-:W-:Y:S02]  /*f540*/  FADD.FTZ R8, R138, R0 ;  /* 0x000000008a087221 */ /* 0x000fe40000010000 */
[----:B------:R-:W-:Y:S02]  /*f550*/  FADD.FTZ R3, R233, R16 ;  /* 0x00000010e9037221 */ /* 0x000fe40000010000 */
[----:B------:R-:W-:Y:S01]  /*f560*/  FADD.FTZ R2, R200, R15 ;  /* 0x0000000fc8027221 */ /* 0x000fe20000010000 */
[----:B------:R-:W-:Y:S01]  /*f570*/  HMMA.16816.F32.BF16 R148, R168, R154, R148 ;  /* 0x0000009aa894723c */ /* 0x000fe20000041894 */
[----:B------:R-:W-:-:S07]  /*f580*/  FADD.FTZ R0, R190, R13 ;  /* 0x0000000dbe007221 */ /* 0x000fce0000010000 */
[-C--:B------:R-:W-:Y:S08]  /*f590*/  HMMA.16816.F32.BF16 R36, R128, R48.reuse, R36 ;  /* 0x000000308024723c */ /* 0x080ff00000041824 */
[C---:B------:R-:W-:Y:S01]  /*f5a0*/  HMMA.16816.F32.BF16 R40, R168.reuse, R48, R96 ;  /* 0x00000030a828723c */ /* 0x040fe20000041860 */
[----:B------:R-:W2:Y:S07]  /*f5b0*/  LDSM.16.MT88.4 R96, [R205+0xb800] ;  /* 0x00b80000cd60783b */ /* 0x000eae0000004200 */
[----:B------:R-:W-:Y:S01]  /*f5c0*/  HMMA.16816.F32.BF16 R44, R168, R50, R64 ;  /* 0x00000032a82c723c */ /* 0x000fe20000041840 */
[----:B------:R-:W3:Y:S07]  /*f5d0*/  LDSM.16.MT88.4 R64, [R210+0xa800] ;  /* 0x00a80000d240783b */ /* 0x000eee0000004200 */
[C---:B------:R-:W-:Y:S01]  /*f5e0*/  HMMA.16816.F32.BF16 R152, R128.reuse, R154, R108 ;  /* 0x0000009a8098723c */ /* 0x040fe2000004186c */
[----:B------:R-:W-:Y:S07]  /*f5f0*/  LDSM.16.MT88.4 R108, [R207+0xb800] ;  /* 0x00b80000cf6c783b */ /* 0x000fee0000004200 */
[----:B------:R-:W-:Y:S01]  /*f600*/  HMMA.16816.F32.BF16 R48, R128, R50, R80 ;  /* 0x000000328030723c */ /* 0x000fe20000041850 */
[----:B------:R-:W4:Y:S07]  /*f610*/  LDSM.16.MT88.4 R80, [R209+0xa800] ;  /* 0x00a80000d150783b */ /* 0x000f2e0000004200 */
[-C--:B-1----:R-:W-:Y:S08]  /*f620*/  HMMA.16816.F32.BF16 R124, R168, R4.reuse, R124 ;  /* 0x00000004a87c723c */ /* 0x082ff0000004187c */
[----:B------:R-:W-:Y:S07]  /*f630*/  HMMA.16816.F32.BF16 R164, R128, R4, R164 ;  /* 0x0000000480a4723c */ /* 0x000fee00000418a4 */
[----:B------:R-:W-:Y:S01]  /*f640*/  FADD.FTZ R4, R137, R8 ;  /* 0x0000000889047221 */ /* 0x000fe20000010000 */
[----:B--2---:R-:W-:Y:S01]  /*f650*/  HMMA.16816.F32.BF16 R88, R168, R96, R88 ;  /* 0x00000060a858723c */ /* 0x004fe20000041858 */
[----:B------:R-:W-:-:S02]  /*f660*/  FADD.FTZ R5, R133, R3 ;  /* 0x0000000385057221 */ /* 0x000fc40000010000 */
[----:B------:R-:W-:Y:S02]  /*f670*/  FADD.FTZ R3, R33, R2 ;  /* 0x0000000221037221 */ /* 0x000fe40000010000 */
[----:B------:R-:W-:Y:S02]  /*f680*/  FADD.FTZ R2, R32, R0 ;  /* 0x0000000020027221 */ /* 0x000fe40000010000 */
[----:B------:R-:W-:Y:S01]  /*f690*/  FADD.FTZ R0, R19, R4 ;  /* 0x0000000413007221 */ /* 0x000fe20000010000 */
[----:B---3--:R-:W-:Y:S01]  /*f6a0*/  HMMA.16816.F32.BF16 R56, R168, R64, R56 ;  /* 0x00000040a838723c */ /* 0x008fe20000041838 */
[----:B------:R-:W-:Y:S01]  /*f6b0*/  FADD.FTZ R4, R134, R5 ;  /* 0x0000000586047221 */ /* 0x000fe20000010000 */
[----:B------:R-:W-:Y:S01]  /*f6c0*/  MOV R134, R229 ;  /* 0x000000e500867202 */ /* 0x000fe20000000f00 */
        /* <DEDUP_REMOVED lines=8> */
[----:B----4-:R-:W-:Y:S01]  /*f750*/  HMMA.16816.F32.BF16 R72, R168, R80, R72 ;  /* 0x00000050a848723c */ /* 0x010fe20000041848 */
[----:B------:R-:W-:Y:S01]  /*f760*/  FADD.FTZ R241, R136, R4 ;  /* 0x0000000488f17221 */ /* 0x000fe20000010000 */
[----:B------:R-:W-:Y:S01]  /*f770*/  MOV R136, R231 ;  /* 0x000000e700887202 */ /* 0x000fe20000000f00 */
[----:B------:R-:W-:-:S02]  /*f780*/  FADD.FTZ R249, R23, R2 ;  /* 0x0000000217f97221 */ /* 0x000fc40000010000 */
[----:B------:R-:W-:Y:S02]  /*f790*/  FADD.FTZ R248, R35, R3 ;  /* 0x0000000323f87221 */ /* 0x000fe40000010000 */
[----:B------:R-:W-:Y:S01]  /*f7a0*/  FADD.FTZ R250, R14, R0 ;  /* 0x000000000efa7221 */ /* 0x000fe20000010000 */
[----:B------:R-:W-:Y:S01]  /*f7b0*/  HMMA.16816.F32.BF16 R76, R168, R82, R76 ;  /* 0x00000052a84c723c */ /* 0x000fe2000004184c */
[----:B------:R-:W-:Y:S02]  /*f7c0*/  IMAD.MOV.U32 R135, RZ, RZ, R230 ;  /* 0x000000ffff877224 */ /* 0x000fe400078e00e6 */
[----:B------:R-:W-:-:S05]  /*f7d0*/  IMAD.MOV.U32 R2, RZ, RZ, R228 ;  /* 0x000000ffff027224 */ /* 0x000fca00078e00e4 */
        /* <DEDUP_REMOVED lines=25> */
[----:B------:R-:W-:Y:S01]  /*f970*/  ULDC.64 UR4, c[0x0][0x1a0] ;  /* 0x0000680000047ab9 */ /* 0x000fe20000000a00 */
[----:B------:R-:W1:Y:S01]  /*f980*/  S2R R245, SR_TID.X ;  /* 0x0000000000f57919 */ /* 0x000e620000002100 */
        /* <DEDUP_REMOVED lines=8> */
[----:B-1----:R-:W-:-:S05]  /*fa10*/  IMAD.SHL.U32 R245, R245, 0x2, RZ ;  /* 0x00000002f5f57824 */ /* 0x002fca00078e00ff */
[----:B------:R-:W-:Y:S02]  /*fa20*/  LOP3.LUT R245, R245, 0x6, RZ, 0xc0, !PT ;  /* 0x00000006f5f57812 */ /* 0x000fe400078ec0ff */
        /* <DEDUP_REMOVED lines=14> */
[C-C-:B------:R-:W-:Y:S01]  /*fb10*/  @!P3 LEA.HI.X R15, R2.reuse, c[0x0][0x174], R5.reuse, 0x1, P4 ;  /* 0x00005d00020fba11 */ /* 0x140fe200020f0c05 */
[----:B------:R-:W-:Y:S01]  /*fb20*/  IMAD.U32 R0, RZ, RZ, UR29 ;  /* 0x0000001dff007e24 */ /* 0x000fe2000f8e00ff */
[----:B------:R-:W-:Y:S01]  /*fb30*/  @!P2 LEA.HI.X R5, R2, c[0x0][0x174], R5, 0x1, P0 ;  /* 0x00005d000205aa11 */ /* 0x000fe200000f0c05 */
[----:B------:R-:W-:Y:S02]  /*fb40*/  @P2 STS.128 [R219+0xb000], RZ ;  /* 0x00b000ffdb002388 */ /* 0x000fe40000000c00 */
[----:B------:R-:W-:-:S02]  /*fb50*/  IMAD R0, R0, 0x20, R245 ;  /* 0x0000002000007824 */ /* 0x000fc400078e02f5 */
[----:B------:R-:W-:Y:S01]  /*fb60*/  @!PT LDS RZ, [RZ] ;  /* 0x00000000fffff984 */ /* 0x000fe20000000800 */
[----:B------:R-:W-:Y:S01]  /*fb70*/  @!PT LDS RZ, [RZ] ;  /* 0x00000000fffff984 */ /* 0x000fe20000000800 */
[----:B------:R-:W-:Y:S01]  /*fb80*/  @!PT LDS RZ, [RZ] ;  /* 0x00000000fffff984 */ /* 0x000fe20000000800 */
[----:B------:R2:W-:Y:S03]  /*fb90*/  @!P2 LDGSTS.E.BYPASS.LTC128B.128 [R219+0xb000], [R6.64+0x80] ;  /* 0x0b00008006dbafae */ /* 0x0005e6000b901d5a */
[CC--:B------:R-:W-:Y:S01]  /*fba0*/  ISETP.GE.AND P5, PT, R0.reuse, R9.reuse, PT ;  /* 0x000000090000720c */ /* 0x0c0fe20003fa6270 */
[----:B------:R-:W-:Y:S01]  /*fbb0*/  @P3 STS.128 [R219+0xa800], RZ ;  /* 0x00a800ffdb003388 */ /* 0x000fe20000000c00 */
[C---:B------:R-:W-:Y:S02]  /*fbc0*/  IADD3 R2, R0.reuse, 0x1, RZ ;  /* 0x0000000100027810 */ /* 0x040fe40007ffe0ff */
[----:B------:R-:W-:Y:S01]  /*fbd0*/  IADD3 R3, R0, 0x8, RZ ;  /* 0x0000000800037810 */ /* 0x000fe20007ffe0ff */
[----:B------:R-:W-:Y:S01]  /*fbe0*/  @!PT LDS RZ, [RZ] ;  /* 0x00000000fffff984 */ /* 0x000fe20000000800 */
[----:B------:R-:W-:Y:S01]  /*fbf0*/  @!PT LDS RZ, [RZ] ;  /* 0x00000000fffff984 */ /* 0x000fe20000000800 */
[----:B------:R-:W-:Y:S01]  /*fc00*/  @!PT LDS RZ, [RZ] ;  /* 0x00000000fffff984 */ /* 0x000fe20000000800 */
[----:B------:R3:W-:Y:S01]  /*fc10*/  @!P3 LDGSTS.E.BYPASS.LTC128B.128 [R219+0xa800], [R14.64] ;  /* 0x0a8000000edbbfae */ /* 0x0007e2000b901d5a */
[C---:B------:R-:W-:Y:S02]  /*fc20*/  ISETP.GE.AND P6, PT, R2.reuse, R9, PT ;  /* 0x000000090200720c */ /* 0x040fe40003fc6270 */
[C---:B------:R-:W-:Y:S01]  /*fc30*/  ISETP.GE.AND P4, PT, R2.reuse, R10, PT ;  /* 0x0000000a0200720c */ /* 0x040fe20003f86270 */
[----:B------:R-:W-:Y:S01]  /*fc40*/  @P2 STS.128 [R219+0xb800], RZ ;  /* 0x00b800ffdb002388 */ /* 0x000fe20000000c00 */
[----:B------:R-:W-:-:S02]  /*fc50*/  ISETP.GE.AND P1, PT, R2, R11, PT ;  /* 0x0000000b0200720c */ /* 0x000fc40003f26270 */
[----:B------:R-:W-:Y:S01]  /*fc60*/  ISETP.GE.AND P0, PT, R2, R12, PT ;  /* 0x0000000c0200720c */ /* 0x000fe20003f06270 */
[----:B------:R-:W-:Y:S01]  /*fc70*/  @!PT LDS RZ, [RZ] ;  /* 0x00000000fffff984 */ /* 0x000fe20000000800 */
[----:B------:R-:W-:Y:S01]  /*fc80*/  @!PT LDS RZ, [RZ] ;  /* 0x00000000fffff984 */ /* 0x000fe20000000800 */
[----:B------:R-:W-:Y:S01]  /*fc90*/  @!PT LDS RZ, [RZ] ;  /* 0x00000000fffff984 */ /* 0x000fe20000000800 */
[----:B------:R2:W-:Y:S01]  /*fca0*/  @!P2 LDGSTS.E.BYPASS.LTC128B.128 [R219+0xb800], [R4.64+0x80] ;  /* 0x0b80008004dbafae */ /* 0x0005e2000b901d5a */
[----:B------:R-:W-:-:S03]  /*fcb0*/  IADD3 R2, R0, 0x9, RZ ;  /* 0x0000000900027810 */ /* 0x000fc60007ffe0ff */
        /* <DEDUP_REMOVED lines=14> */
[C---:B------:R-:W-:Y:S08]  /*fda0*/  HMMA.16816.F32.BF16 R184, R20.reuse, R28, RZ ;  /* 0x0000001c14b8723c */ /* 0x040ff000000418ff */
[C---:B------:R-:W-:Y:S01]  /*fdb0*/  HMMA.16816.F32.BF16 R192, R20.reuse, R34, RZ ;  /* 0x0000002214c0723c */ /* 0x040fe200000418ff */
[----:B------:R-:W-:Y:S07]  /*fdc0*/  LDSM.16.M88.4 R32, [R213+0x8000] ;  /* 0x00800000d520783b */ /* 0x000fee0000000200 */
[----:B------:R-:W-:Y:S01]  /*fdd0*/  HMMA.16816.F32.BF16 R28, R20, R30, RZ ;  /* 0x0000001e141c723c */ /* 0x000fe200000418ff */
[----:B------:R-:W-:Y:S07]  /*fde0*/  LDSM.16.M88.4 R20, [R214] ;  /* 0x00000000d614783b */ /* 0x000fee0000000200 */
[C---:B--2---:R-:W-:Y:S01]  /*fdf0*/  HMMA.16816.F32.BF16 R200, R4.reuse, R134, R16 ;  /* 0x0000008604c8723c */ /* 0x044fe20000041810 */
[----:B------:R-:W1:Y:S07]  /*fe00*/  LDSM.16.M88.4 R16, [R214+0x2000] ;  /* 0x00200000d610783b */ /* 0x000e6e0000000200 */
[C---:B------:R-:W-:Y:S08]  /*fe10*/  HMMA.16816.F32.BF16 R180, R4.reuse, R136, R180 ;  /* 0x0000008804b4723c */ /* 0x040ff000000418b4 */
[C---:B------:R-:W-:Y:S08]  /*fe20*/  HMMA.16816.F32.BF16 R220, R4.reuse, R132, R172 ;  /* 0x0000008404dc723c */ /* 0x040ff000000418ac */
[----:B------:R-:W-:Y:S01]  /*fe30*/  HMMA.16816.F32.BF16 R176, R4, R138, R176 ;  /* 0x0000008a04b0723c */ /* 0x000fe200000418b0 */
[----:B------:R-:W-:Y:S07]  /*fe40*/  LDSM.16.M88.4 R4, [R212+0x2000] ;  /* 0x00200000d404783b */ /* 0x000fee0000000200 */
[C---:B------:R-:W-:Y:S08]  /*fe50*/  HMMA.16816.F32.BF16 R172, R24.reuse, R136, R188 ;  /* 0x0000008818ac723c */ /* 0x040ff000000418bc */
[C---:B------:R-:W-:Y:S08]  /*fe60*/  HMMA.16816.F32.BF16 R224, R24.reuse, R132, R184 ;  /* 0x0000008418e0723c */ /* 0x040ff000000418b8 */
[C---:B------:R-:W-:Y:S08]  /*fe70*/  HMMA.16816.F32.BF16 R136, R24.reuse, R138, R192 ;  /* 0x0000008a1888723c */ /* 0x040ff000000418c0 */
[----:B------:R-:W-:Y:S01]  /*fe80*/  HMMA.16816.F32.BF16 R196, R24, R134, R28 ;  /* 0x0000008618c4723c */ /* 0x000fe2000004181c */
[----:B------:R-:W2:Y:S04]  /*fe90*/  LDSM.16.M88.4 R132, [R211] ;  /* 0x00000000d384783b */ /* 0x000ea80000000200 */
[----:B------:R-:W4:Y:S03]  /*fea0*/  LDSM.16.M88.4 R28, [R212] ;  /* 0x00000000d41c783b */ /* 0x000f260000000200 */
[-C--:B-1----:R-:W-:Y:S01]  /*feb0*/  HMMA.16816.F32.BF16 R180, R16, R32.reuse, R180 ;  /* 0x0000002010b4723c */ /* 0x082fe200000418b4 */
[----:B------:R-:W1:Y:S07]  /*fec0*/  LDSM.16.M88.4 R24, [R213+0x8800] ;  /* 0x00880000d518783b */ /* 0x000e6e0000000200 */
[----:B------:R-:W-:Y:S01]  /*fed0*/  HMMA.16816.F32.BF16 R188, R20, R32, R172 ;  /* 0x0000002014bc723c */ /* 0x000fe200000418ac */
[----:B------:R-:W-:Y:S07]  /*fee0*/  LDSM.16.M88.4 R172, [R206+0x4000] ;  /* 0x00400000ceac783b */ /* 0x000fee0000000200 */
[-C--:B------:R-:W-:Y:S01]  /*fef0*/  HMMA.16816.F32.BF16 R192, R16, R34.reuse, R176 ;  /* 0x0000002210c0723c */ /* 0x080fe200000418b0 */
[----:B------:R-:W-:Y:S07]  /*ff00*/  LDSM.16.M88.4 R176, [R204+0x9000] ;  /* 0x00900000ccb0783b */ /* 0x000fee0000000200 */
[----:B------:R-:W-:Y:S01]  /*ff10*/  HMMA.16816.F32.BF16 R184, R20, R34, R136 ;  /* 0x0000002214b8723c */ /* 0x000fe20000041888 */
[----:B------:R-:W5:Y:S07]  /*ff20*/  LDSM.16.M88.4 R136, [R206+0x6000] ;  /* 0x00600000ce88783b */ /* 0x000f6e0000000200 */
[-C--:B--2---:R-:W-:Y:S08]  /*ff30*/  HMMA.16816.F32.BF16 R180, R4, R132.reuse, R180 ;  /* 0x0000008404b4723c */ /* 0x084ff000000418b4 */
[----:B----4-:R-:W-:Y:S08]  /*ff40*/  HMMA.16816.F32.BF16 R32, R28, R132, R188 ;  /* 0x000000841c20723c */ /* 0x010ff000000418bc */
[C---:B-1----:R-:W-:Y:S08]  /*ff50*/  HMMA.16816.F32.BF16 R224, R20.reuse, R24, R224 ;  /* 0x0000001814e0723c */ /* 0x042ff000000418e0 */
[----:B------:R-:W-:Y:S08]  /*ff60*/  HMMA.16816.F32.BF16 R196, R20, R26, R196 ;  /* 0x0000001a14c4723c */ /* 0x000ff000000418c4 */
[----:B------:R-:W-:Y:S08]  /*ff70*/  HMMA.16816.F32.BF16 R188, R28, R134, R184 ;  /* 0x000000861cbc723c */ /* 0x000ff000000418b8 */
[C---:B------:R-:W-:Y:S08]  /*ff80*/  HMMA.16816.F32.BF16 R220, R16.reuse, R24, R220 ;  /* 0x0000001810dc723c */ /* 0x040ff000000418dc */
[----:B------:R-:W-:Y:S01]  /*ff90*/  HMMA.16816.F32.BF16 R200, R16, R26, R200 ;  /* 0x0000001a10c8723c */ /* 0x000fe200000418c8 */
[----:B------:R-:W-:Y:S07]  /*ffa0*/  LDSM.16.M88.4 R16, [R217] ;  /* 0x00000000d910783b */ /* 0x000fee0000000200 */
[----:B------:R-:W-:Y:S01]  /*ffb0*/  HMMA.16816.F32.BF16 R20, R4, R134, R192 ;  /* 0x000000860414723c */ /* 0x000fe200000418c0 */
[----:B------:R-:W1:Y:S07]  /*ffc0*/  LDSM.16.M88.4 R132, [R208+0x4000] ;  /* 0x00400000d084783b */ /* 0x000e6e0000000200 */
[-C--:B-----5:R-:W-:Y:S01]  /*ffd0*/  HMMA.16816.F32.BF16 R184, R136, R176.reuse, R180 ;  /* 0x000000b088b8723c */ /* 0x0a0fe200000418b4 */
[----:B------:R-:W2:Y:S07]  /*ffe0*/  LDSM.16.M88.4 R180, [R211+0x800] ;  /* 0x00080000d3b4783b */ /* 0x000eae0000000200 */
[----:B------:R-:W-:Y:S01]  /*fff0*/  HMMA.16816.F32.BF16 R24, R172, R176, R32 ;  /* 0x000000b0ac18723c */ /* 0x000fe20000041820 */
[----:B------:R-:W4:Y:S07]  /*10000*/  LDSM.16.M88.4 R32, [R208+0x6000] ;  /* 0x00600000d020783b */ /* 0x000f2e0000000200 */
[-C--:B------:R-:W-:Y:S08]  /*10010*/  HMMA.16816.F32.BF16 R20, R136, R178.reuse, R20 ;  /* 0x000000b28814723c */ /* 0x080ff00000041814 */
[----:B------:R-:W-:Y:S08]  /*10020*/  HMMA.16816.F32.BF16 R176, R172, R178, R188 ;  /* 0x000000b2acb0723c */ /* 0x000ff000000418bc */
[----:B-1----:R-:W-:Y:S01]  /*10030*/  HMMA.16816.F32.BF16 R188, R132, R16, R24 ;  /* 0x0000001084bc723c */ /* 0x002fe20000041818 */
[----:B------:R-:W-:Y:S07]  /*10040*/  LDSM.16.M88.4 R24, [R214+0x4000] ;  /* 0x00400000d618783b */ /* 0x000fee0000000200 */
[C---:B--2---:R-:W-:Y:S08]  /*10050*/  HMMA.16816.F32.BF16 R236, R4.reuse, R180, R220 ;  /* 0x000000b404ec723c */ /* 0x044ff000000418dc */
[----:B------:R-:W-:Y:S01]  /*10060*/  HMMA.16816.F32.BF16 R232, R4, R182, R200 ;  /* 0x000000b604e8723c */ /* 0x000fe200000418c8 */
[----:B------:R-:W1:Y:S07]  /*10070*/  LDSM.16.M88.4 R4, [R213+0x9000] ;  /* 0x00900000d504783b */ /* 0x000e6e0000000200 */
[C---:B----4-:R-:W-:Y:S08]  /*10080*/  HMMA.16816.F32.BF16 R192, R32.reuse, R16, R184 ;  /* 0x0000001020c0723c */ /* 0x050ff000000418b8 */
[-C--:B------:R-:W-:Y:S01]  /*10090*/  HMMA.16816.F32.BF16 R184, R32, R18.reuse, R20 ;  /* 0x0000001220b8723c */ /* 0x080fe20000041814 */
[----:B------:R-:W2:Y:S07]  /*100a0*/  LDSM.16.M88.4 R20, [R214+0x6000] ;  /* 0x00600000d614783b */ /* 0x000eae0000000200 */
[----:B------:R-:W-:Y:S01]  /*100b0*/  HMMA.16816.F32.BF16 R176, R132, R18, R176 ;  /* 0x0000001284b0723c */ /* 0x000fe200000418b0 */
[----:B------:R-:W-:Y:S07]  /*100c0*/  LDSM.16.M88.4 R16, [R212+0x4000] ;  /* 0x00400000d410783b */ /* 0x000fee0000000200 */
[C---:B------:R-:W-:Y:S08]  /*100d0*/  HMMA.16816.F32.BF16 R200, R28.reuse, R180, R224 ;  /* 0x000000b41cc8723c */ /* 0x040ff000000418e0 */
[----:B------:R-:W-:Y:S01]  /*100e0*/  HMMA.16816.F32.BF16 R196, R28, R182, R196 ;  /* 0x000000b61cc4723c */ /* 0x000fe200000418c4 */
[----:B------:R-:W4:Y:S07]  /*100f0*/  LDSM.16.M88.4 R28, [R211+0x1000] ;  /* 0x00100000d31c783b */ /* 0x000f2e0000000200 */
[C---:B-1----:R-:W-:Y:S08]  /*10100*/  HMMA.16816.F32.BF16 R176, R24.reuse, R6, R176 ;  /* 0x0000000618b0723c */ /* 0x042ff000000418b0 */
[-C--:B------:R-:W-:Y:S08]  /*10110*/  HMMA.16816.F32.BF16 R180, R24, R4.reuse, R188 ;  /* 0x0000000418b4723c */ /* 0x080ff000000418bc */
[C---:B--2---:R-:W-:Y:S08]  /*10120*/  HMMA.16816.F32.BF16 R192, R20.reuse, R4, R192 ;  /* 0x0000000414c0723c */ /* 0x044ff000000418c0 */
[----:B------:R-:W-:Y:S01]  /*10130*/  HMMA.16816.F32.BF16 R184, R20, R6, R184 ;  /* 0x0000000614b8723c */ /* 0x000fe200000418b8 */
[----:B------:R-:W1:Y:S07]  /*10140*/  LDSM.16.M88.4 R4, [R212+0x6000] ;  /* 0x00600000d404783b */ /* 0x000e6e0000000200 */
[C---:B----4-:R-:W-:Y:S01]  /*10150*/  HMMA.16816.F32.BF16 R188, R16.reuse, R30, R176 ;  /* 0x0000001e10bc723c */ /* 0x050fe200000418b0 */
[----:B------:R-:W2:Y:S07]  /*10160*/  LDSM.16.M88.4 R176, [R204+0x9800] ;  /* 0x00980000ccb0783b */ /* 0x000eae0000000200 */
[-C--:B------:R-:W-:Y:S08]  /*10170*/  HMMA.16816.F32.BF16 R180, R16, R28.reuse, R180 ;  /* 0x0000001c10b4723c */ /* 0x080ff000000418b4 */
[C---:B-1----:R-:W-:Y:S11]  /*10180*/  HMMA.16816.F32.BF16 R224, R4.reuse, R28, R192 ;  /* 0x0000001c04e0723c */ /* 0x042ff600000418c0 */
[----:B------:R-:W-:Y:S05]  /*10190*/  @!UPT UIADD3 URZ, URZ, URZ, URZ ;  /* 0x0000003f3f3ff290 */ /* 0x000fea000fffe03f */
[----:B---3--:R-:W-:Y:S02]  /*101a0*/  FSEL R15, R180, -INF , !P5 ;  /* 0xff800000b40f7808 */ /* 0x008fe40006800000 */
[-C--:B------:R-:W-:Y:S02]  /*101b0*/  ISETP.GE.AND P5, PT, R0, R10.reuse, PT ;  /* 0x0000000a0000720c */ /* 0x080fe40003fa6270 */
[----:B------:R-:W-:Y:S01]  /*101c0*/  FSEL R192, R181, -INF , !P6 ;  /* 0xff800000b5c07808 */ /* 0x000fe20007000000 */
[----:B------:R-:W-:Y:S01]  /*101d0*/  HMMA.16816.F32.BF16 R220, R4, R30, R184 ;  /* 0x0000001e04dc723c */ /* 0x000fe200000418b8 */
[----:B------:R-:W1:Y:S01]  /*101e0*/  LDSM.16.M88.4 R28, [R216] ;  /* 0x00000000d81c783b */ /* 0x000e620000000200 */
[----:B------:R-:W-:Y:S02]  /*101f0*/  FSEL R193, R182, -INF , !P5 ;  /* 0xff800000b6c17808 */ /* 0x000fe40006800000 */
[----:B------:R-:W-:Y:S02]  /*10200*/  FSEL R194, R183, -INF , !P4 ;  /* 0xff800000b7c27808 */ /* 0x000fe40006000000 */
[----:B------:R-:W-:-:S02]  /*10210*/  ISETP.GE.AND P4, PT, R3, R10, PT ;  /* 0x0000000a0300720c */ /* 0x000fc40003f86270 */
[C---:B--2---:R-:W-:Y:S01]  /*10220*/  HMMA.16816.F32.BF16 R180, R172.reuse, R176, R200 ;  /* 0x000000b0acb4723c */ /* 0x044fe200000418c8 */
[-C--:B------:R-:W-:Y:S02]  /*10230*/  ISETP.GE.AND P6, PT, R3, R9.reuse, PT ;  /* 0x000000090300720c */ /* 0x080fe40003fc6270 */
[----:B------:R-:W-:Y:S02]  /*10240*/  ISETP.GE.AND P5, PT, R2, R9, PT ;  /* 0x000000090200720c */ /* 0x000fe40003fa6270 */
[----:B------:R-:W-:Y:S02]  /*10250*/  FSEL R188, R188, -INF , !P6 ;  /* 0xff800000bcbc7808 */ /* 0x000fe40007000000 */
[----:B------:R-:W-:Y:S01]  /*10260*/  FSEL R189, R189, -INF , !P5 ;  /* 0xff800000bdbd7808 */ /* 0x000fe20006800000 */
[----:B------:R-:W-:Y:S01]  /*10270*/  HMMA.16816.F32.BF16 R172, R172, R178, R196 ;  /* 0x000000b2acac723c */ /* 0x000fe200000418c4 */
[C---:B------:R-:W-:Y:S02]  /*10280*/  ISETP.GE.AND P5, PT, R3.reuse, R11, PT ;  /* 0x0000000b0300720c */ /* 0x040fe40003fa6270 */
[----:B------:R-:W-:-:S02]  /*10290*/  ISETP.GE.AND P6, PT, R3, R12, PT ;  /* 0x0000000c0300720c */ /* 0x000fc40003fc6270 */
[----:B------:R-:W-:-:S03]  /*102a0*/  IADD3 R3, R0, 0x11, RZ ;  /* 0x0000001100037810 */ /* 0x000fc60007ffe0ff */
[C---:B------:R-:W-:Y:S08]  /*102b0*/  HMMA.16816.F32.BF16 R184, R136.reuse, R176, R236 ;  /* 0x000000b088b8723c */ /* 0x040ff000000418ec */
[----:B------:R-:W-:Y:S08]  /*102c0*/  HMMA.16816.F32.BF16 R136, R136, R178, R232 ;  /* 0x000000b28888723c */ /* 0x000ff000000418e8 */
[C---:B-1----:R-:W-:Y:S08]  /*102d0*/  HMMA.16816.F32.BF16 R180, R132.reuse, R28, R180 ;  /* 0x0000001c84b4723c */ /* 0x042ff000000418b4 */
[----:B------:R-:W-:Y:S01]  /*102e0*/  HMMA.16816.F32.BF16 R172, R132, R30, R172 ;  /* 0x0000001e84ac723c */ /* 0x000fe200000418ac */
[----:B------:R-:W1:Y:S07]  /*102f0*/  LDSM.16.M88.4 R132, [R213+0x9800] ;  /* 0x00980000d584783b */ /* 0x000e6e0000000200 */
[C---:B------:R-:W-:Y:S08]  /*10300*/  HMMA.16816.F32.BF16 R176, R32.reuse, R28, R184 ;  /* 0x0000001c20b0723c */ /* 0x040ff000000418b8 */
[----:B------:R-:W-:Y:S01]  /*10310*/  HMMA.16816.F32.BF16 R32, R32, R30, R136 ;  /* 0x0000001e2020723c */ /* 0x000fe20000041888 */
[----:B------:R-:W2:Y:S01]  /*10320*/  LDSM.16.M88.4 R28, [R211+0x1800] ;  /* 0x00180000d31c783b */ /* 0x000ea20000000200 */
[----:B------:R-:W-:-:S06]  /*10330*/  DEPBAR.LE SB0, 0x0 ;  /* 0x000080000000791a */ /* 0x000fcc0000000000 */
[C---:B-1----:R-:W-:Y:S08]  /*10340*/  HMMA.16816.F32.BF16 R136, R24.reuse, R132, R180 ;  /* 0x000000841888723c */ /* 0x042ff000000418b4 */
[----:B------:R-:W-:Y:S08]  /*10350*/  HMMA.16816.F32.BF16 R24, R24, R134, R172 ;  /* 0x000000861818723c */ /* 0x000ff000000418ac */
[C---:B------:R-:W-:Y:S08]  /*10360*/  HMMA.16816.F32.BF16 R172, R20.reuse, R132, R176 ;  /* 0x0000008414ac723c */ /* 0x040ff000000418b0 */
[----:B------:R-:W-:Y:S08]  /*10370*/  HMMA.16816.F32.BF16 R132, R20, R134, R32 ;  /* 0x000000861484723c */ /* 0x000ff00000041820 */
[C---:B--2---:R-:W-:Y:S07]  /*10380*/  HMMA.16816.F32.BF16 R32, R16.reuse, R28, R136 ;  /* 0x0000001c1020723c */ /* 0x044fee0000041888 */
[----:B------:R-:W-:Y:S01]  /*10390*/  FSEL R137, R225, -INF , !P1 ;  /* 0xff800000e1897808 */ /* 0x000fe20004800000 */
[----:B------:R-:W-:Y:S01]  /*103a0*/  HMMA.16816.F32.BF16 R20, R16, R30, R24 ;  /* 0x0000001e1014723c */ /* 0x000fe20000041818 */
[----:B------:R-:W-:Y:S01]  /*103b0*/  BAR.SYNC.DEFER_BLOCKING 0x0 ;  /* 0x0000000000007b1d */ /* 0x000fe20000010000 */
[----:B------:R-:W-:-:S02]  /*103c0*/  ISETP.GE.AND P1, PT, R2, R11, PT ;  /* 0x0000000b0200720c */ /* 0x000fc40003f26270 */
[----:B------:R-:W-:-:S03]  /*103d0*/  FSEL R139, R222, -INF , !P6 ;  /* 0xff800000de8b7808 */ /* 0x000fc60007000000 */
[----:B------:R-:W-:Y:S01]  /*103e0*/  FSEL R25, R190, -INF , !P4 ;  /* 0xff800000be197808 */ /* 0x000fe20006000000 */
[C---:B------:R-:W-:Y:S01]  /*103f0*/  HMMA.16816.F32.BF16 R16, R4.reuse, R28, R172 ;  /* 0x0000001c0410723c */ /* 0x040fe200000418ac */
[----:B------:R-:W-:Y:S02]  /*10400*/  ISETP.GE.AND P4, PT, R2, R10, PT ;  /* 0x0000000a0200720c */ /* 0x000fe40003f86270 */
[----:B------:R-:W-:Y:S02]  /*10410*/  FSEL R27, R220, -INF , !P5 ;  /* 0xff800000dc1b7808 */ /* 0x000fe40006800000 */
[----:B------:R-:W-:Y:S02]  /*10420*/  FSEL R26, R191, -INF , !P4 ;  /* 0xff800000bf1a7808 */ /* 0x000fe40006000000 */
[----:B------:R-:W-:Y:S01]  /*10430*/  ISETP.GE.AND P4, PT, R0, R11, PT ;  /* 0x0000000b0000720c */ /* 0x000fe20003f86270 */
[----:B------:R-:W-:Y:S01]  /*10440*/  HMMA.16816.F32.BF16 R28, R4, R30, R132 ;  /* 0x0000001e041c723c */ /* 0x000fe20000041884 */
[----:B------:R-:W-:-:S02]  /*10450*/  ISETP.GE.AND P5, PT, R3, R9, PT ;  /* 0x000000090300720c */ /* 0x000fc40003fa6270 */
[----:B------:R-:W-:Y:S02]  /*10460*/  FSEL R24, R224, -INF , !P4 ;  /* 0xff800000e0187808 */ /* 0x000fe40006000000 */
[C---:B------:R-:W-:Y:S02]  /*10470*/  ISETP.GE.AND P4, PT, R0.reuse, R12, PT ;  /* 0x0000000c0000720c */ /* 0x040fe40003f86270 */
[----:B------:R-:W-:Y:S02]  /*10480*/  IADD3 R4, R0, 0x10, RZ ;  /* 0x0000001000047810 */ /* 0x000fe40007ffe0ff */
[----:B------:R-:W-:Y:S02]  /*10490*/  FSEL R133, R227, -INF , !P0 ;  /* 0xff800000e3857808 */ /* 0x000fe40004000000 */
[----:B------:R-:W-:Y:S02]  /*104a0*/  ISETP.GE.AND P0, PT, R4, R9, PT ;  /* 0x000000090400720c */ /* 0x000fe40003f06270 */
[----:B------:R-:W-:-:S02]  /*104b0*/  FSEL R138, R226, -INF , !P4 ;  /* 0xff800000e28a7808 */ /* 0x000fc40006000000 */
[----:B------:R-:W-:Y:S02]  /*104c0*/  FSEL R196, R32, -INF , !P0 ;  /* 0xff80000020c47808 */ /* 0x000fe40004000000 */
[----:B------:R-:W-:Y:S02]  /*104d0*/  ISETP.GE.AND P0, PT, R3, R10, PT ;  /* 0x0000000a0300720c */ /* 0x000fe40003f06270 */
[----:B------:R-:W-:Y:S02]  /*104e0*/  ISETP.GE.AND P4, PT, R2, R12, PT ;  /* 0x0000000c0200720c */ /* 0x000fe40003f86270 */
[----:B------:R-:W-:Y:S02]  /*104f0*/  FSEL R220, R35, -INF , !P0 ;  /* 0xff80000023dc7808 */ /* 0x000fe40004000000 */
[----:B------:R-:W-:Y:S02]  /*10500*/  IADD3 R2, R0, 0x18, RZ ;  /* 0x0000001800027810 */ /* 0x000fe40007ffe0ff */
        /* <DEDUP_REMOVED lines=9> */
[----:B------:R-:W-:Y:S02]  /*105a0*/  FSEL R191, R33, -INF , !P5 ;  /* 0xff80000021bf7808 */ /* 0x000fe40006800000 */
[----:B------:R-:W-:Y:S02]  /*105b0*/  PLOP3.LUT P0, PT, PT, PT, UP0, 0x80, 0x0 ;  /* 0x000000000000781c */ /* 0x000fe40003f0f008 */
        /* <DEDUP_REMOVED lines=8> */
[----:B------:R-:W-:Y:S02]  /*10640*/  ISETP.GE.AND P5, PT, R2, R11, PT ;  /* 0x0000000b0200720c */ /* 0x000fe40003fa6270 */
[----:B------:R-:W-:Y:S02]  /*10650*/  FSEL R236, R18, -INF , !P4 ;  /* 0xff80000012ec7808 */ /* 0x000fe40006000000 */
[----:B------:R-:W-:Y:S02]  /*10660*/  FSEL R223, R28, -INF , !P5 ;  /* 0xff8000001cdf7808 */ /* 0x000fe40006800000 */
[----:B------:R-:W-:Y:S02]  /*10670*/  FSEL R235, R19, -INF , !P1 ;  /* 0xff80000013eb7808 */ /* 0x000fe40004800000 */
[----:B------:R-:W-:Y:S02]  /*10680*/  ISETP.GE.AND P6, PT, R0, R9, PT ;  /* 0x000000090000720c */ /* 0x000fe40003fc6270 */
[----:B------:R-:W-:-:S02]  /*10690*/  ISETP.GE.AND P5, PT, R2, R10, PT ;  /* 0x0000000a0200720c */ /* 0x000fc40003fa6270 */
[C---:B------:R-:W-:Y:S02]  /*106a0*/  ISETP.GE.AND P4, PT, R0.reuse, R10, PT ;  /* 0x0000000a0000720c */ /* 0x040fe40003f86270 */
[----:B------:R-:W-:Y:S02]  /*106b0*/  ISETP.GE.AND P1, PT, R0, R12, PT ;  /* 0x0000000c0000720c */ /* 0x000fe40003f26270 */
[----:B------:R-:W-:Y:S02]  /*106c0*/  FSEL R173, R21, -INF , !P6 ;  /* 0xff80000015ad7808 */ /* 0x000fe40007000000 */
        /* <DEDUP_REMOVED lines=50> */
.L_x_812:
[----:B------:R-:W-:Y:S05]  /*109f0*/  BSYNC B0 ;  /* 0x0000000000007941 */ /* 0x000fea0003800000 */
.L_x_811:
[----:B------:R-:W0:Y:S02]  /*10a00*/  LDGDEPBAR ;  /* 0x00000000000079af */ /* 0x000e240000000000 */
.L_x_810:
[----:B------:R-:W2:Y:S04]  /*10a10*/  LDL.LU.64 R22, [R1+0x38] ;  /* 0x0000380001167983 */ /* 0x000ea80000300a00 */
[----:B-1----:R-:W3:Y:S04]  /*10a20*/  LDL R4, [R1+0x40] ;  /* 0x0000400001047983 */ /* 0x002ee80000100800 */
[----:B------:R-:W4:Y:S04]  /*10a30*/  LDL R7, [R1+0x44] ;  /* 0x0000440001077983 */ /* 0x000f280000100800 */
[----:B------:R-:W5:Y:S01]  /*10a40*/  LDL R6, [R1+0x28] ;  /* 0x0000280001067983 */ /* 0x000f620000100800 */
[----:B------:R-:W-:Y:S01]  /*10a50*/  FMNMX.FTZ R0, R231, R15, !PT ;  /* 0x0000000fe7007209 */ /* 0x000fe20007810000 */
[----:B------:R-:W-:Y:S01]  /*10a60*/  @UP0 UIADD3 UR28, UR28, -0x6, URZ ;  /* 0xfffffffa1c1c0890 */ /* 0x000fe2000fffe03f */
        /* <DEDUP_REMOVED lines=16> */
[----:B------:R-:W1:Y:S01]  /*10b70*/  SHFL.BFLY PT, R136, R2, 0x2, 0x1f ;  /* 0x0c401f0002887f89 */ /* 0x000e6200000e0000 */
[----:B------:R-:W-:Y:S02]  /*10b80*/  FMNMX.FTZ R0, R199, R0, !PT ;  /* 0x00000000c7007209 */ /* 0x000fe40007810000 */
[----:B------:R-:W-:Y:S02]  /*10b90*/  FMNMX.FTZ R3, R232, R3, !PT ;  /* 0x00000003e8037209 */ /* 0x000fe40007810000 */
[----:B------:R-:W-:-:S02]  /*10ba0*/  FMNMX.FTZ R0, R220, R0, !PT ;  /* 0x00000000dc007209 */ /* 0x000fc40007810000 */
[----:B------:R-:W-:Y:S02]  /*10bb0*/  FMNMX.FTZ R13, R223, R3, !PT ;  /* 0x00000003df0d7209 */ /* 0x000fe40007810000 */
[----:B------:R-:W-:Y:S02]  /*10bc0*/  FMNMX.FTZ R0, R197, R0, !PT ;  /* 0x00000000c5007209 */ /* 0x000fe40007810000 */
[----:B------:R-:W-:Y:S02]  /*10bd0*/  FMNMX.FTZ R13, R222, R13, !PT ;  /* 0x0000000dde0d7209 */ /* 0x000fe40007810000 */
[----:B------:R-:W-:-:S03]  /*10be0*/  FMNMX.FTZ R0, R198, R0, !PT ;  /* 0x00000000c6007209 */ /* 0x000fc60007810000 */
[----:B------:R-:W1:Y:S04]  /*10bf0*/  SHFL.BFLY PT, R18, R13, 0x2, 0x1f ;  /* 0x0c401f000d127f89 */ /* 0x000e6800000e0000 */
[----:B------:R-:W1:Y:S02]  /*10c00*/  SHFL.BFLY PT, R135, R0, 0x2, 0x1f ;  /* 0x0c401f0000877f89 */ /* 0x000e6400000e0000 */
[----:B-1----:R-:W-:Y:S02]  /*10c10*/  FMNMX.FTZ R136, R2, R136, !PT ;  /* 0x0000008802887209 */ /* 0x002fe40007810000 */
[----:B------:R-:W-:-:S03]  /*10c20*/  FMNMX.FTZ R2, R228, R138, !PT ;  /* 0x0000008ae4027209 */ /* 0x000fc60007810000 */
[----:B------:R-:W1:Y:S01]  /*10c30*/  SHFL.BFLY PT, R5, R136, 0x1, 0x1f ;  /* 0x0c201f0088057f89 */ /* 0x000e6200000e0000 */
[----:B------:R-:W-:-:S04]  /*10c40*/  FMNMX.FTZ R2, R133, R2, !PT ;  /* 0x0000000285027209 */ /* 0x000fc80007810000 */
[----:B------:R-:W-:-:S04]  /*10c50*/  FMNMX.FTZ R2, R139, R2, !PT ;  /* 0x000000028b027209 */ /* 0x000fc80007810000 */
[----:B------:R-:W-:Y:S02]  /*10c60*/  FMNMX.FTZ R2, R172, R2, !PT ;  /* 0x00000002ac027209 */ /* 0x000fe40007810000 */
[----:B------:R-:W-:Y:S02]  /*10c70*/  FMNMX.FTZ R13, R18, R13, !PT ;  /* 0x0000000d120d7209 */ /* 0x000fe40007810000 */
[----:B------:R-:W-:Y:S02]  /*10c80*/  FMNMX.FTZ R2, R236, R2, !PT ;  /* 0x00000002ec027209 */ /* 0x000fe40007810000 */
[----:B------:R-:W-:Y:S01]  /*10c90*/  FMNMX.FTZ R135, R135, R0, !PT ;  /* 0x0000000087877209 */ /* 0x000fe20007810000 */
[----:B------:R-:W1:Y:S01]  /*10ca0*/  SHFL.BFLY PT, R134, R13, 0x1, 0x1f ;  /* 0x0c201f000d867f89 */ /* 0x000e6200000e0000 */
[----:B------:R-:W-:-:S03]  /*10cb0*/  FMNMX.FTZ R0, R235, R2, !PT ;  /* 0x00000002eb007209 */ /* 0x000fc60007810000 */
[----:B------:R-:W1:Y:S01]  /*10cc0*/  SHFL.BFLY PT, R20, R135, 0x1, 0x1f ;  /* 0x0c201f0087147f89 */ /* 0x000e6200000e0000 */
[----:B------:R-:W-:Y:S02]  /*10cd0*/  FMNMX.FTZ R0, R234, R0, !PT ;  /* 0x00000000ea007209 */ /* 0x000fe40007810000 */
[----:B-1----:R-:W-:Y:S02]  /*10ce0*/  FMNMX.FTZ R136, R136, R5, !PT ;  /* 0x0000000588887209 */ /* 0x002fe40007810000 */
[----:B------:R-:W-:Y:S02]  /*10cf0*/  FMNMX.FTZ R12, R233, R0, !PT ;  /* 0x00000000e90c7209 */ /* 0x000fe40007810000 */
[C---:B------:R-:W-:Y:S01]  /*10d00*/  FSETP.NEU.FTZ.AND P1, PT, R136.reuse, -INF , PT ;  /* 0xff8000008800780b */ /* 0x040fe20003f3d000 */
[----:B------:R-:W-:Y:S02]  /*10d10*/  FMUL.FTZ R0, R136, c[0x0][0x23c] ;  /* 0x00008f0088007a20 */ /* 0x000fe40000410000 */
[----:B------:R-:W1:Y:S03]  /*10d20*/  SHFL.BFLY PT, R19, R12, 0x2, 0x1f ;  /* 0x0c401f000c137f89 */ /* 0x000e6600000e0000 */
[----:B------:R-:W-:-:S02]  /*10d30*/  FSEL R0, R0, RZ, P1 ;  /* 0x000000ff00007208 */ /* 0x000fc40000800000 */
[----:B------:R-:W-:Y:S02]  /*10d40*/  FMNMX.FTZ R134, R13, R134, !PT ;  /* 0x000000860d867209 */ /* 0x000fe40007810000 */
[----:B------:R-:W-:Y:S02]  /*10d50*/  FMNMX.FTZ R135, R135, R20, !PT ;  /* 0x0000001487877209 */ /* 0x000fe40007810000 */
[----:B------:R-:W-:Y:S02]  /*10d60*/  FSETP.NEU.FTZ.AND P2, PT, R134, -INF , PT ;  /* 0xff8000008600780b */ /* 0x000fe40003f5d000 */
[----:B------:R-:W-:Y:S01]  /*10d70*/  FSETP.NEU.FTZ.AND P3, PT, R135, -INF , PT ;  /* 0xff8000008700780b */ /* 0x000fe20003f7d000 */
[----:B---3--:R-:W-:Y:S01]  /*10d80*/  IMAD.WIDE.U32 R8, R4, -0x2daee0ad, RZ ;  /* 0xd2511f5304087825 */ /* 0x008fe200078e00ff */
[----:B------:R-:W-:-:S03]  /*10d90*/  MOV R4, UR31 ;  /* 0x0000001f00047c02 */ /* 0x000fc60008000f00 */
[----:B----4-:R-:W-:Y:S01]  /*10da0*/  IMAD.WIDE.U32 R10, R7, -0x326172a9, RZ ;  /* 0xcd9e8d57070a7825 */ /* 0x010fe200078e00ff */
[----:B------:R-:W-:-:S03]  /*10db0*/  LOP3.LUT R2, R9, UR29, R4, 0x96, !PT ;  /* 0x0000001d09027c12 */ /* 0x000fc6000f8e9604 */
[----:B-----5:R-:W-:Y:S01]  /*10dc0*/  IMAD R6, R6, -0x326172a9, RZ ;  /* 0xcd9e8d5706067824 */ /* 0x020fe200078e02ff */
[----:B------:R-:W-:Y:S01]  /*10dd0*/  LOP3.LUT R4, R11, R252, RZ, 0x3c, !PT ;  /* 0x000000fc0b047212 */ /* 0x000fe200078e3cff */
[----:B------:R-:W-:-:S04]  /*10de0*/  IMAD.WIDE.U32 R2, R2, -0x326172a9, RZ ;  /* 0xcd9e8d5702027825 */ /* 0x000fc800078e00ff */
[----:B------:R-:W-:Y:S01]  /*10df0*/  IMAD.WIDE.U32 R4, R4, -0x2daee0ad, RZ ;  /* 0xd2511f5304047825 */ /* 0x000fe200078e00ff */
[C---:B------:R-:W-:Y:S02]  /*10e00*/  LOP3.LUT R6, R3.reuse, UR15, R6, 0x96, !PT ;  /* 0x0000000f03067c12 */ /* 0x040fe4000f8e9606 */
[----:B------:R-:W-:Y:S01]  /*10e10*/  LOP3.LUT R14, R3, UR15, R10, 0x96, !PT ;  /* 0x0000000f030e7c12 */ /* 0x000fe2000f8e960a */
[----:B------:R-:W-:Y:S01]  /*10e20*/  FFMA.FTZ R3, R15, c[0x0][0x23c], -R0 ;  /* 0x00008f000f037a23 */ /* 0x000fe20000010800 */
[----:B------:R-:W-:Y:S01]  /*10e30*/  LOP3.LUT R8, R5, UR14, R8, 0x96, !PT ;  /* 0x0000000e05087c12 */ /* 0x000fe2000f8e9608 */
[----:B------:R-:W-:Y:S01]  /*10e40*/  IMAD.WIDE.U32 R6, R6, -0x2daee0ad, RZ ;  /* 0xd2511f5306067825 */ /* 0x000fe200078e00ff */
[----:B------:R-:W-:Y:S01]  /*10e50*/  LOP3.LUT R16, R247, UR13, R2, 0x96, !PT ;  /* 0x0000000df7107c12 */ /* 0x000fe2000f8e9602 */
[----:B------:R3:W-:Y:S02]  /*10e60*/  MUFU.EX2 R33, R3 ;  /* 0x0000000300217308 */ /* 0x0007e40000000800 */
[----:B------:R-:W-:Y:S01]  /*10e70*/  IMAD.WIDE.U32 R14, R14, -0x2daee0ad, RZ ;  /* 0xd2511f530e0e7825 */ /* 0x000fe200078e00ff */
[----:B--2---:R-:W-:-:S03]  /*10e80*/  LOP3.LUT R10, R7, UR12, R22, 0x96, !PT ;  /* 0x0000000c070a7c12 */ /* 0x004fc6000f8e9616 */
[----:B------:R-:W-:Y:S01]  /*10e90*/  IMAD.WIDE.U32 R8, R8, -0x326172a9, RZ ;  /* 0xcd9e8d5708087825 */ /* 0x000fe200078e00ff */
[----:B------:R-:W-:-:S03]  /*10ea0*/  LOP3.LUT R7, R15, UR12, R4, 0x96, !PT ;  /* 0x0000000c0f077c12 */ /* 0x000fc6000f8e9604 */
[----:B------:R-:W-:Y:S01]  /*10eb0*/  IMAD.WIDE.U32 R10, R10, -0x326172a9, RZ ;  /* 0xcd9e8d570a0a7825 */ /* 0x000fe200078e00ff */
[----:B------:R-:W-:-:S03]  /*10ec0*/  LOP3.LUT R4, R9, UR13, R2, 0x96, !PT ;  /* 0x0000000d09047c12 */ /* 0x000fc6000f8e9602 */
[----:B------:R-:W-:Y:S01]  /*10ed0*/  IMAD.WIDE.U32 R16, R16, -0x2daee0ad, RZ ;  /* 0xd2511f5310107825 */ /* 0x000fe200078e00ff */
[----:B------:R-:W-:Y:S02]  /*10ee0*/  LOP3.LUT R9, R11, UR11, R246, 0x96, !PT ;  /* 0x0000000b0b097c12 */ /* 0x000fe4000f8e96f6 */
[----:B-1----:R-:W-:Y:S01]  /*10ef0*/  FMNMX.FTZ R11, R19, R12, !PT ;  /* 0x0000000c130b7209 */ /* 0x002fe20007810000 */
[----:B---3--:R-:W-:Y:S01]  /*10f00*/  FFMA.FTZ R3, R192, c[0x0][0x23c], -R0 ;  /* 0x00008f00c0037a23 */ /* 0x008fe20000010800 */
[----:B------:R-:W-:Y:S01]  /*10f10*/  LOP3.LUT R6, R17, UR10, R6, 0x96, !PT ;  /* 0x0000000a11067c12 */ /* 0x000fe2000f8e9606 */
[----:B------:R-:W-:Y:S02]  /*10f20*/  IMAD.WIDE.U32 R4, R4, -0x2daee0ad, RZ ;  /* 0xd2511f5304047825 */ /* 0x000fe400078e00ff */
[----:B------:R-:W1:Y:S01]  /*10f30*/  SHFL.BFLY PT, R15, R11, 0x1, 0x1f ;  /* 0x0c201f000b0f7f89 */ /* 0x000e6200000e0000 */
[----:B------:R2:W-:Y:S01]  /*10f40*/  MUFU.EX2 R34, R3 ;  /* 0x0000000300227308 */ /* 0x0005e20000000800 */
[----:B------:R-:W-:Y:S01]  /*10f50*/  IMAD.WIDE.U32 R22, R6, -0x326172a9, RZ ;  /* 0xcd9e8d5706167825 */ /* 0x000fe200078e00ff */
[----:B------:R-:W-:-:S03]  /*10f60*/  LOP3.LUT R14, R5, UR10, R14, 0x96, !PT ;  /* 0x0000000a050e7c12 */ /* 0x000fc6000f8e960e */
[----:B------:R-:W-:Y:S01]  /*10f70*/  FMUL.FTZ R12, R135, c[0x0][0x23c] ;  /* 0x00008f00870c7a20 */ /* 0x000fe20000410000 */
[----:B------:R-:W-:Y:S01]  /*10f80*/  LOP3.LUT R10, R23, UR9, R10, 0x96, !PT ;  /* 0x00000009170a7c12 */ /* 0x000fe2000f8e960a */
[----:B------:R-:W-:-:S03]  /*10f90*/  FFMA.FTZ R6, R188, c[0x0][0x23c], -R0 ;  /* 0x00008f00bc067a23 */ /* 0x000fc60000010800 */
[----:B------:R-:W-:Y:S01]  /*10fa0*/  FSEL R12, R12, RZ, P3 ;  /* 0x000000ff0c0c7208 */ /* 0x000fe20001800000 */
[----:B------:R3:W-:Y:S01]  /*10fb0*/  MUFU.EX2 R32, R6 ;  /* 0x0000000600207308 */ /* 0x0007e20000000800 */
[----:B------:R-:W-:-:S04]  /*10fc0*/  IMAD.WIDE.U32 R174, R10, -0x2daee0ad, RZ ;  /* 0xd2511f530aae7825 */ /* 0x000fc800078e00ff */
[----:B--2---:R-:W-:-:S05]  /*10fd0*/  IMAD.WIDE.U32 R2, R7, -0x326172a9, RZ ;  /* 0xcd9e8d5707027825 */ /* 0x004fca00078e00ff */
[----:B------:R-:W-:Y:S01]  /*10fe0*/  LOP3.LUT R8, R3, UR11, R8, 0x96, !PT ;  /* 0x0000000b03087c12 */ /* 0x000fe2000f8e9608 */
[----:B------:R-:W-:-:S04]  /*10ff0*/  FFMA.FTZ R3, R193, c[0x0][0x23c], -R12 ;  /* 0x00008f00c1037a23 */ /* 0x000fc8000001080c */
[----:B------:R2:W-:Y:S01]  /*11000*/  MUFU.EX2 R35, R3 ;  /* 0x0000000300237308 */ /* 0x0005e20000000800 */
[----:B---3--:R-:W-:Y:S02]  /*11010*/  FFMA.FTZ R6, R189, c[0x0][0x23c], -R0 ;  /* 0x00008f00bd067a23 */ /* 0x008fe40000010800 */
[----:B------:R-:W-:-:S05]  /*11020*/  IMAD.WIDE.U32 R188, R14, -0x326172a9, RZ ;  /* 0xcd9e8d570ebc7825 */ /* 0x000fca00078e00ff */
[----:B------:R3:W4:Y:S01]  /*11030*/  MUFU.EX2 R28, R6 ;  /* 0x00000006001c7308 */ /* 0x0007220000000800 */
[----:B--2---:R-:W-:Y:S01]  /*11040*/  LOP3.LUT R3, R189, UR9, R2, 0x96, !PT ;  /* 0x00000009bd037c12 */ /* 0x004fe2000f8e9602 */
[----:B------:R-:W-:-:S04]  /*11050*/  FFMA.FTZ R2, R194, c[0x0][0x23c], -R12 ;  /* 0x00008f00c2027a23 */ /* 0x000fc8000001080c */
[----:B------:R-:W-:-:S04]  /*11060*/  IMAD.WIDE.U32 R182, R3, -0x2daee0ad, RZ ;  /* 0xd2511f5303b67825 */ /* 0x000fc800078e00ff */
[----:B---3--:R-:W-:-:S04]  /*11070*/  IMAD.WIDE.U32 R6, R9, -0x2daee0ad, RZ ;  /* 0xd2511f5309067825 */ /* 0x008fc800078e00ff */
[----:B------:R-:W-:Y:S01]  /*11080*/  IMAD.WIDE.U32 R8, R8, -0x2daee0ad, RZ ;  /* 0xd2511f5308087825 */ /* 0x000fe200078e00ff */
[----:B------:R-:W-:Y:S02]  /*11090*/  LOP3.LUT R5, R175, UR6, R6, 0x96, !PT ;  /* 0x00000006af057c12 */ /* 0x000fe4000f8e9606 */
[----:B------:R-:W-:Y:S01]  /*110a0*/  LOP3.LUT R16, R7, UR8, R16, 0x96, !PT ;  /* 0x0000000807107c12 */ /* 0x000fe2000f8e9610 */
[----:B------:R1:W2:Y:S01]  /*110b0*/  MUFU.EX2 R175, R2 ;  /* 0x0000000200af7308 */ /* 0x0002a20000000800 */
[----:B------:R-:W-:Y:S01]  /*110c0*/  LOP3.LUT R14, R9, UR8, R4, 0x96, !PT ;  /* 0x00000008090e7c12 */ /* 0x000fe2000f8e9604 */
[----:B------:R-:W-:-:S04]  /*110d0*/  IMAD.WIDE.U32 R4, R5, -0x326172a9, RZ ;  /* 0xcd9e8d5705047825 */ /* 0x000fc800078e00ff */
[----:B------:R-:W-:Y:S01]  /*110e0*/  IMAD.WIDE.U32 R16, R16, -0x326172a9, RZ ;  /* 0xcd9e8d5710107825 */ /* 0x000fe200078e00ff */
[C---:B------:R-:W-:Y:S02]  /*110f0*/  LOP3.LUT R3, R4.reuse, 0xffff, RZ, 0xc0, !PT ;  /* 0x0000ffff04037812 */ /* 0x040fe400078ec0ff */
[----:B------:R-:W-:Y:S01]  /*11100*/  LOP3.LUT R10, R4, 0xff, RZ, 0xc0, !PT ;  /* 0x000000ff040a7812 */ /* 0x000fe200078ec0ff */
[----:B------:R-:W-:Y:S01]  /*11110*/  FFMA.FTZ R7, R25, c[0x0][0x23c], -R12 ;  /* 0x00008f0019077a23 */ /* 0x000fe2000001080c */
[----:B------:R-:W-:Y:S01]  /*11120*/  LOP3.LUT R6, R5, UR16, R16, 0x96, !PT ;  /* 0x0000001005067c12 */ /* 0x000fe2000f8e9610 */
[----:B------:R-:W-:Y:S01]  /*11130*/  FFMA.FTZ R5, R26, c[0x0][0x23c], -R12 ;  /* 0x00008f001a057a23 */ /* 0x000fe2000001080c */
[----:B------:R-:W-:Y:S01]  /*11140*/  SHF.R.U32.HI R9, RZ, 0x10, R4 ;  /* 0x00000010ff097819 */ /* 0x000fe20000011604 */
[----:B------:R3:W-:Y:S01]  /*11150*/  MUFU.EX2 R252, R7 ;  /* 0x0000000700fc7308 */ /* 0x0007e20000000800 */
[----:B------:R-:W-:Y:S01]  /*11160*/  SHF.R.U32.HI R3, RZ, 0x8, R3 ;  /* 0x00000008ff037819 */ /* 0x000fe20000011603 */
[----:B------:R-:W-:Y:S01]  /*11170*/  IMAD.WIDE.U32 R180, R14, -0x326172a9, RZ ;  /* 0xcd9e8d570eb47825 */ /* 0x000fe200078e00ff */
[----:B-1----:R-:W-:-:S02]  /*11180*/  FMNMX.FTZ R2, R11, R15, !PT ;  /* 0x0000000f0b027209 */ /* 0x002fc40007810000 */
[----:B------:R-:W-:Y:S01]  /*11190*/  SHF.R.U32.HI R11, RZ, 0x18, R4 ;  /* 0x00000018ff0b7819 */ /* 0x000fe20000011604 */
[----:B------:R-:W-:Y:S01]  /*111a0*/  FMUL.FTZ R15, R134, c[0x0][0x23c] ;  /* 0x00008f00860f7a20 */ /* 0x000fe20000410000 */
[----:B------:R-:W-:Y:S01]  /*111b0*/  LOP3.LUT R4, R183, UR6, R8, 0x96, !PT ;  /* 0x00000006b7047c12 */ /* 0x000fe2000f8e9608 */
[----:B------:R1:W5:Y:S01]  /*111c0*/  MUFU.EX2 R243, R5 ;  /* 0x0000000500f37308 */ /* 0x0003620000000800 */
[----:B------:R-:W-:Y:S01]  /*111d0*/  PRMT R21, R10, 0x5410, R3 ;  /* 0x000054100a157816 */ /* 0x000fe20000000003 */
[----:B------:R-:W-:Y:S01]  /*111e0*/  FMUL.FTZ R16, R2, c[0x0][0x23c] ;  /* 0x00008f0002107a20 */ /* 0x000fe20000410000 */
[----:B------:R-:W-:Y:S02]  /*111f0*/  FSEL R15, R15, RZ, P2 ;  /* 0x000000ff0f0f7208 */ /* 0x000fe40001000000 */
[----:B------:R-:W-:-:S03]  /*11200*/  LOP3.LUT R3, R6, 0xffff, RZ, 0xc0, !PT ;  /* 0x0000ffff06037812 */ /* 0x000fc600078ec0ff */
[----:B------:R-:W-:Y:S01]  /*11210*/  FFMA.FTZ R8, R24, c[0x0][0x23c], -R15 ;  /* 0x00008f0018087a23 */ /* 0x000fe2000001080f */
[----:B---3--:R-:W-:Y:S02]  /*11220*/  LOP3.LUT R7, R9, 0xff, RZ, 0xc0, !PT ;  /* 0x000000ff09077812 */ /* 0x008fe400078ec0ff */
[----:B------:R-:W-:Y:S01]  /*11230*/  LOP3.LUT R9, R6, 0xff, RZ, 0xc0, !PT ;  /* 0x000000ff06097812 */ /* 0x000fe200078ec0ff */
[----:B------:R3:W-:Y:S01]  /*11240*/  MUFU.EX2 R240, R8 ;  /* 0x0000000800f07308 */ /* 0x0007e20000000800 */
[----:B------:R-:W-:Y:S02]  /*11250*/  PRMT R20, R7, 0x5410, R11 ;  /* 0x0000541007147816 */ /* 0x000fe4000000000b */
[----:B------:R-:W-:Y:S01]  /*11260*/  SHF.R.U32.HI R7, RZ, 0x8, R3 ;  /* 0x00000008ff077819 */ /* 0x000fe20000011603 */
[----:B-1----:R-:W-:-:S03]  /*11270*/  IMAD.WIDE.U32 R4, R4, -0x326172a9, RZ ;  /* 0xcd9e8d5704047825 */ /* 0x002fc600078e00ff */
[----:B------:R-:W-:Y:S02]  /*11280*/  PRMT R19, R9, 0x5410, R7 ;  /* 0x0000541009137816 */ /* 0x000fe40000000007 */
[----:B------:R-:W-:Y:S02]  /*11290*/  LOP3.LUT R3, R5, UR16, R180, 0x96, !PT ;  /* 0x0000001005037c12 */ /* 0x000fe4000f8e96b4 */
[C---:B------:R-:W-:Y:S01]  /*112a0*/  LOP3.LUT R10, R4.reuse, 0xffff, RZ, 0xc0, !PT ;  /* 0x0000ffff040a7812 */ /* 0x040fe200078ec0ff */
[--C-:B------:R-:W-:Y:S01]  /*112b0*/  FFMA.FTZ R5, R27, c[0x0][0x23c], -R15.reuse ;  /* 0x00008f001b057a23 */ /* 0x100fe2000001080f */
[----:B------:R-:W-:Y:S02]  /*112c0*/  LOP3.LUT R13, R4, 0xff, RZ, 0xc0, !PT ;  /* 0x000000ff040d7812 */ /* 0x000fe400078ec0ff */
[----:B------:R-:W-:Y:S01]  /*112d0*/  SHF.R.U32.HI R11, RZ, 0x10, R4 ;  /* 0x00000010ff0b7819 */ /* 0x000fe20000011604 */
[----:B---3--:R-:W-:Y:S01]  /*112e0*/  FFMA.FTZ R8, R137, c[0x0][0x23c], -R15 ;  /* 0x00008f0089087a23 */ /* 0x008fe2000001080f */
[----:B------:R1:W-:Y:S01]  /*112f0*/  MUFU.EX2 R239, R5 ;  /* 0x0000000500ef7308 */ /* 0x0003e20000000800 */
[----:B------:R-:W-:-:S02]  /*11300*/  FSEL R7, R136, RZ, P1 ;  /* 0x000000ff88077208 */ /* 0x000fc40000800000 */
[----:B------:R-:W-:-:S03]  /*11310*/  FSETP.NEU.FTZ.AND P1, PT, R2, -INF , PT ;  /* 0xff8000000200780b */ /* 0x000fc60003f3d000 */
[----:B------:R-:W-:Y:S01]  /*11320*/  FADD.FTZ R14, R231, -R7 ;  /* 0x80000007e70e7221 */ /* 0x000fe20000010000 */
[----:B------:R-:W-:Y:S01]  /*11330*/  FSEL R16, R16, RZ, P1 ;  /* 0x000000ff10107208 */ /* 0x000fe20000800000 */
[----:B------:R3:W-:Y:S01]  /*11340*/  MUFU.EX2 R242, R8 ;  /* 0x0000000800f27308 */ /* 0x0007e20000000800 */
[----:B------:R-:W-:Y:S01]  /*11350*/  FSEL R7, R135, RZ, P3 ;  /* 0x000000ff87077208 */ /* 0x000fe20001800000 */
[----:B------:R-:W-:Y:S02]  /*11360*/  FMUL.FTZ R14, R14, c[0x0][0x23c] ;  /* 0x00008f000e0e7a20 */ /* 0x000fe40000410000 */
[----:B-1----:R-:W-:Y:S02]  /*11370*/  FFMA.FTZ R5, R132, c[0x0][0x23c], -R15 ;  /* 0x00008f0084057a23 */ /* 0x002fe4000001080f */
[----:B------:R-:W1:Y:S02]  /*11380*/  LDC.U8 R132, c[0x0][0x2d8] ;  /* 0x0000b600ff847b82 */ /* 0x000e640000000000 */
[----:B------:R2:W1:Y:S01]  /*11390*/  MUFU.EX2 R238, R5 ;  /* 0x0000000500ee7308 */ /* 0x0004620000000800 */
[----:B---3--:R-:W-:-:S02]  /*113a0*/  SHF.R.U32.HI R8, RZ, 0x18, R4 ;  /* 0x00000018ff087819 */ /* 0x008fc40000011604 */
[--C-:B------:R-:W-:Y:S02]  /*113b0*/  SHF.R.U32.HI R4, RZ, 0x10, R6.reuse ;  /* 0x00000010ff047819 */ /* 0x100fe40000011606 */
[----:B------:R-:W-:Y:S02]  /*113c0*/  SHF.R.U32.HI R6, RZ, 0x18, R6 ;  /* 0x00000018ff067819 */ /* 0x000fe40000011606 */
[----:B------:R-:W-:-:S04]  /*113d0*/  LOP3.LUT R4, R4, 0xff, RZ, 0xc0, !PT ;  /* 0x000000ff04047812 */ /* 0x000fc800078ec0ff */
[----:B------:R-:W-:Y:S01]  /*113e0*/  PRMT R18, R4, 0x5410, R6 ;  /* 0x0000541004127816 */ /* 0x000fe20000000006 */
[----:B------:R-:W-:Y:S01]  /*113f0*/  FFMA.FTZ R6, R138, c[0x0][0x23c], -R16 ;  /* 0x00008f008a067a23 */ /* 0x000fe20000010810 */
[----:B------:R-:W-:Y:S02]  /*11400*/  SHF.R.U32.HI R4, RZ, 0x8, R10 ;  /* 0x00000008ff047819 */ /* 0x000fe4000001160a */
[----:B--2---:R-:W-:Y:S01]  /*11410*/  LOP3.LUT R5, R11, 0xff, RZ, 0xc0, !PT ;  /* 0x000000ff0b057812 */ /* 0x004fe200078ec0ff */
[----:B------:R-:W-:Y:S01]  /*11420*/  FADD.FTZ R11, R230, -R7 ;  /* 0x80000007e60b7221 */ /* 0x000fe20000010000 */
[----:B------:R-:W-:Y:S01]  /*11430*/  PRMT R13, R13, 0x5410, R4 ;  /* 0x000054100d0d7816 */ /* 0x000fe20000000004 */
[----:B------:R2:W-:Y:S01]  /*11440*/  MUFU.EX2 R237, R6 ;  /* 0x0000000600ed7308 */ /* 0x0005e20000000800 */
[----:B------:R-:W-:Y:S01]  /*11450*/  LOP3.LUT R4, R3, 0xffff, RZ, 0xc0, !PT ;  /* 0x0000ffff03047812 */ /* 0x000fe200078ec0ff */
[----:B------:R-:W-:Y:S01]  /*11460*/  FMUL.FTZ R11, R11, c[0x0][0x23c] ;  /* 0x00008f000b0b7a20 */ /* 0x000fe20000410000 */
[----:B------:R-:W-:-:S02]  /*11470*/  PRMT R24, R5, 0x5410, R8 ;  /* 0x0000541005187816 */ /* 0x000fc40000000008 */
[----:B------:R-:W-:Y:S02]  /*11480*/  SHF.R.U32.HI R5, RZ, 0x8, R4 ;  /* 0x00000008ff057819 */ /* 0x000fe40000011604 */
[----:B------:R-:W-:Y:S02]  /*11490*/  LOP3.LUT R4, R3, 0xff, RZ, 0xc0, !PT ;  /* 0x000000ff03047812 */ /* 0x000fe400078ec0ff */
[----:B------:R-:W-:Y:S02]  /*114a0*/  FSEL R7, R134, RZ, P2 ;  /* 0x000000ff86077208 */ /* 0x000fe40001000000 */
[----:B------:R-:W-:Y:S01]  /*114b0*/  PRMT R23, R4, 0x5410, R5 ;  /* 0x0000541004177816 */ /* 0x000fe20000000005 */
[--C-:B------:R-:W-:Y:S01]  /*114c0*/  FFMA.FTZ R5, R139, c[0x0][0x23c], -R16.reuse ;  /* 0x00008f008b057a23 */ /* 0x100fe20000010810 */
[----:B------:R-:W-:Y:S01]  /*114d0*/  SHF.R.U32.HI R4, RZ, 0x10, R3 ;  /* 0x00000010ff047819 */ /* 0x000fe20000011603 */
[----:B------:R-:W-:Y:S01]  /*114e0*/  FADD.FTZ R10, R229, -R7 ;  /* 0x80000007e50a7221 */ /* 0x000fe20000010000 */
[----:B------:R-:W-:Y:S01]  /*114f0*/  SHF.R.U32.HI R7, RZ, 0x18, R3 ;  /* 0x00000018ff077819 */ /* 0x000fe20000011603 */
[--C-:B--2---:R-:W-:Y:S01]  /*11500*/  FFMA.FTZ R6, R133, c[0x0][0x23c], -R16.reuse ;  /* 0x00008f0085067a23 */ /* 0x104fe20000010810 */
[----:B------:R-:W-:Y:S01]  /*11510*/  LOP3.LUT R3, R4, 0xff, RZ, 0xc0, !PT ;  /* 0x000000ff04037812 */ /* 0x000fe200078ec0ff */
[----:B------:R-:W-:Y:S01]  /*11520*/  FFMA.FTZ R4, R172, c[0x0][0x23c], -R16 ;  /* 0x00008f00ac047a23 */ /* 0x000fe20000010810 */
[----:B-1----:R-:W-:Y:S01]  /*11530*/  PRMT R132, R132, 0x7054, R132 ;  /* 0x0000705484847816 */ /* 0x002fe20000000084 */
[----:B------:R1:W-:Y:S01]  /*11540*/  MUFU.EX2 R189, R6 ;  /* 0x0000000600bd7308 */ /* 0x0003e20000000800 */
[----:B----4-:R-:W-:-:S02]  /*11550*/  MOV R139, R28 ;  /* 0x0000001c008b7202 */ /* 0x010fc40000000f00 */
[----:B------:R-:W-:Y:S01]  /*11560*/  PRMT R25, R3, 0x5410, R7 ;  /* 0x0000541003197816 */ /* 0x000fe20000000007 */
[----:B------:R-:W-:Y:S01]  /*11570*/  HSET2.LE.AND R7, R20, R132, PT ;  /* 0x0000008414077233 */ /* 0x000fe20003803000 */
[----:B------:R-:W-:Y:S01]  /*11580*/  F2FP.BF16.PACK_AB R3, R139, R32 ;  /* 0x000000208b03723e */ /* 0x000fe200000010ff */
[----:B------:R-:W2:Y:S01]  /*11590*/  LDSM.16.MT88.4 R28, [R205+0xa000] ;  /* 0x00a00000cd1c783b */ /* 0x000ea20000004200 */
[----:B------:R-:W-:Y:S01]  /*115a0*/  F2FP.BF16.PACK_AB R8, R175, R35 ;  /* 0x00000023af08723e */ /* 0x000fe200000010ff */
[----:B------:R5:W-:Y:S01]  /*115b0*/  MUFU.EX2 R180, R4 ;  /* 0x0000000400b47308 */ /* 0x000be20000000800 */
[----:B-1----:R-:W-:-:S07]  /*115c0*/  FSEL R6, R2, RZ, P1 ;  /* 0x000000ff02067208 */ /* 0x002fce0000800000 */
[----:B------:R1:W-:Y:S01]  /*115d0*/  MUFU.EX2 R183, R5 ;  /* 0x0000000500b77308 */ /* 0x0003e20000000800 */
[----:B------:R-:W-:Y:S01]  /*115e0*/  FADD.FTZ R9, R228, -R6 ;  /* 0x80000006e4097221 */ /* 0x000fe20000010000 */
[----:B------:R-:W-:Y:S01]  /*115f0*/  HSET2.LE.AND R6, R21, R132, PT ;  /* 0x0000008415067233 */ /* 0x000fe20003803000 */
[----:B-----5:R-:W-:-:S05]  /*11600*/  F2FP.BF16.PACK_AB R4, R243, R252 ;  /* 0x000000fcf304723e */ /* 0x020fca00000010ff */
[----:B------:R-:W3:Y:S01]  /*11610*/  MUFU.EX2 R20, R11 ;  /* 0x0000000b00147308 */ /* 0x000ee20000000800 */
[----:B------:R-:W-:Y:S01]  /*11620*/  FMUL.FTZ R9, R9, c[0x0][0x23c] ;  /* 0x00008f0009097a20 */ /* 0x000fe20000410000 */
[----:B------:R-:W-:Y:S02]  /*11630*/  LOP3.LUT R6, R6, R3, RZ, 0xc0, !PT ;  /* 0x0000000306067212 */ /* 0x000fe400078ec0ff */
[----:B------:R-:W-:Y:S01]  /*11640*/  LOP3.LUT R7, R7, R4, RZ, 0xc0, !PT ;  /* 0x0000000407077212 */ /* 0x000fe200078ec0ff */
[--C-:B------:R-:W-:Y:S01]  /*11650*/  HSET2.LE.AND R4, R19, R132.reuse, PT ;  /* 0x0000008413047233 */ /* 0x100fe20003803000 */
[----:B------:R-:W-:Y:S01]  /*11660*/  F2FP.BF16.PACK_AB R3, R34, R33 ;  /* 0x000000212203723e */ /* 0x000fe200000010ff */
[----:B------:R-:W-:Y:S01]  /*11670*/  FMUL.FTZ R19, R10, c[0x0][0x23c] ;  /* 0x00008f000a137a20 */ /* 0x000fe20000410000 */
[----:B------:R-:W-:Y:S01]  /*11680*/  F2FP.BF16.PACK_AB R10, R238, R239 ;  /* 0x000000efee0a723e */ /* 0x000fe200000010ff */
[--C-:B-1----:R-:W-:Y:S01]  /*11690*/  HSET2.LE.AND R5, R18, R132.reuse, PT ;  /* 0x0000008412057233 */ /* 0x102fe20003803000 */
[----:B------:R-:W-:Y:S01]  /*116a0*/  LOP3.LUT R4, R4, R3, RZ, 0xc0, !PT ;  /* 0x0000000304047212 */ /* 0x000fe200078ec0ff */
[----:B------:R-:W-:Y:S01]  /*116b0*/  HSET2.LE.AND R3, R13, R132, PT ;  /* 0x000000840d037233 */ /* 0x000fe20003803000 */
[----:B------:R-:W1:Y:S01]  /*116c0*/  MUFU.EX2 R21, R14 ;  /* 0x0000000e00157308 */ /* 0x000e620000000800 */
[----:B------:R-:W-:-:S02]  /*116d0*/  LOP3.LUT R13, R17, UR7, R22, 0x96, !PT ;  /* 0x00000007110d7c12 */ /* 0x000fc4000f8e9616 */
[----:B------:R-:W-:Y:S01]  /*116e0*/  LOP3.LUT R5, R5, R8, RZ, 0xc0, !PT ;  /* 0x0000000805057212 */ /* 0x000fe200078ec0ff */
[----:B---3--:R-:W-:Y:S01]  /*116f0*/  FMUL.FTZ R142, R142, R20 ;  /* 0x000000148e8e7220 */ /* 0x008fe20000410000 */
[----:B------:R-:W-:Y:S01]  /*11700*/  LOP3.LUT R10, R3, R10, RZ, 0xc0, !PT ;  /* 0x0000000a030a7212 */ /* 0x000fe200078ec0ff */
[--C-:B------:R-:W-:Y:S01]  /*11710*/  HSET2.LE.AND R3, R24, R132.reuse, PT ;  /* 0x0000008418037233 */ /* 0x100fe20003803000 */
[----:B------:R-:W-:Y:S01]  /*11720*/  F2FP.BF16.PACK_AB R11, R180, R183 ;  /* 0x000000b7b40b723e */ /* 0x000fe200000010ff */
[----:B------:R-:W3:Y:S01]  /*11730*/  MUFU.EX2 R19, R19 ;  /* 0x0000001300137308 */ /* 0x000ee20000000800 */
[----:B------:R-:W-:Y:S01]  /*11740*/  F2FP.BF16.PACK_AB R8, R242, R240 ;  /* 0x000000f0f208723e */ /* 0x000fe200000010ff */
[-C--:B------:R-:W-:Y:S01]  /*11750*/  FMUL.FTZ R143, R143, R20.reuse ;  /* 0x000000148f8f7220 */ /* 0x080fe20000410000 */
[----:B------:R-:W-:Y:S01]  /*11760*/  LOP3.LUT R11, R3, R11, RZ, 0xc0, !PT ;  /* 0x0000000b030b7212 */ /* 0x000fe200078ec0ff */
[--C-:B------:R-:W-:Y:S01]  /*11770*/  HSET2.LE.AND R3, R23, R132.reuse, PT ;  /* 0x0000008417037233 */ /* 0x100fe20003803000 */
[-C--:B------:R-:W-:Y:S01]  /*11780*/  FMUL.FTZ R154, R154, R20.reuse ;  /* 0x000000149a9a7220 */ /* 0x080fe20000410000 */
[----:B------:R-:W-:Y:S01]  /*11790*/  MOV R22, R35 ;  /* 0x0000002300167202 */ /* 0x000fe20000000f00 */
[----:B------:R-:W-:Y:S01]  /*117a0*/  FMUL.FTZ R155, R155, R20 ;  /* 0x000000149b9b7220 */ /* 0x000fe20000410000 */
[----:B------:R4:W5:Y:S01]  /*117b0*/  MUFU.EX2 R18, R9 ;  /* 0x0000000900127308 */ /* 0x0009620000000800 */
[----:B------:R-:W-:Y:S01]  /*117c0*/  LOP3.LUT R8, R3, R8, RZ, 0xc0, !PT ;  /* 0x0000000803087212 */ /* 0x000fe200078ec0ff */
[----:B------:R-:W-:Y:S01]  /*117d0*/  HSET2.LE.AND R3, R25, R132, PT ;  /* 0x0000008419037233 */ /* 0x000fe20003803000 */
[-C--:B-1----:R-:W-:Y:S01]  /*117e0*/  FMUL.FTZ R140, R140, R21.reuse ;  /* 0x000000158c8c7220 */ /* 0x082fe20000410000 */
[----:B------:R-:W1:Y:S01]  /*117f0*/  LDSM.16.MT88.4 R24, [R207+0xa000] ;  /* 0x00a00000cf18783b */ /* 0x000e620000004200 */
[-C--:B------:R-:W-:Y:S01]  /*11800*/  FMUL.FTZ R141, R141, R21.reuse ;  /* 0x000000158d8d7220 */ /* 0x080fe20000410000 */
[----:B------:R-:W-:Y:S01]  /*11810*/  MOV R17, R34 ;  /* 0x0000002200117202 */ /* 0x000fe20000000f00 */
[----:B------:R-:W-:-:S02]  /*11820*/  FMUL.FTZ R152, R152, R21 ;  /* 0x0000001598987220 */ /* 0x000fc40000410000 */
[-C--:B---3--:R-:W-:Y:S02]  /*11830*/  FMUL.FTZ R144, R144, R19.reuse ;  /* 0x0000001390907220 */ /* 0x088fe40000410000 */
[----:B------:R-:W-:Y:S01]  /*11840*/  FMUL.FTZ R145, R145, R19 ;  /* 0x0000001391917220 */ /* 0x000fe20000410000 */
[C---:B--2---:R-:W-:Y:S01]  /*11850*/  HMMA.16816.F32.BF16 R228, R4.reuse, R28, R140 ;  /* 0x0000001c04e4723c */ /* 0x044fe2000004188c */
[----:B------:R-:W-:Y:S02]  /*11860*/  FMUL.FTZ R153, R153, R21 ;  /* 0x0000001599997220 */ /* 0x000fe40000410000 */
[----:B------:R-:W-:Y:S01]  /*11870*/  FMUL.FTZ R148, R148, R19 ;  /* 0x0000001394947220 */ /* 0x000fe20000410000 */
[----:B----4-:R-:W-:Y:S01]  /*11880*/  F2FP.BF16.PACK_AB R9, R189, R237 ;  /* 0x000000edbd09723e */ /* 0x010fe200000010ff */
[-C--:B-----5:R-:W-:Y:S02]  /*11890*/  FMUL.FTZ R146, R146, R18.reuse ;  /* 0x0000001292927220 */ /* 0x0a0fe40000410000 */
[-C--:B------:R-:W-:Y:S01]  /*118a0*/  FMUL.FTZ R147, R147, R18.reuse ;  /* 0x0000001293937220 */ /* 0x080fe20000410000 */
[----:B------:R-:W-:Y:S01]  /*118b0*/  LOP3.LUT R9, R3, R9, RZ, 0xc0, !PT ;  /* 0x0000000903097212 */ /* 0x000fe200078ec0ff */
[----:B------:R-:W-:Y:S01]  /*118c0*/  FMUL.FTZ R149, R149, R19 ;  /* 0x0000001395957220 */ /* 0x000fe20000410000 */
[----:B------:R-:W-:Y:S01]  /*118d0*/  HMMA.16816.F32.BF16 R152, R4, R30, R152 ;  /* 0x0000001e0498723c */ /* 0x000fe20000041898 */
[----:B------:R-:W-:-:S02]  /*118e0*/  FMUL.FTZ R150, R150, R18 ;  /* 0x0000001296967220 */ /* 0x000fc40000410000 */
        /* <DEDUP_REMOVED lines=8> */
[C---:B------:R-:W-:Y:S01]  /*11970*/  HMMA.16816.F32.BF16 R140, R8.reuse, R30, R148 ;  /* 0x0000001e088c723c */ /* 0x040fe20000041894 */
[-C--:B------:R-:W-:Y:S02]  /*11980*/  FMUL.FTZ R38, R38, R20.reuse ;  /* 0x0000001426267220 */ /* 0x080fe40000410000 */
[----:B------:R-:W-:Y:S02]  /*11990*/  FMUL.FTZ R39, R39, R20 ;  /* 0x0000001427277220 */ /* 0x000fe40000410000 */
[-C--:B------:R-:W-:Y:S02]  /*119a0*/  FMUL.FTZ R44, R44, R19.reuse ;  /* 0x000000132c2c7220 */ /* 0x080fe40000410000 */
[----:B------:R-:W-:Y:S01]  /*119b0*/  FMUL.FTZ R45, R45, R19 ;  /* 0x000000132d2d7220 */ /* 0x000fe20000410000 */
[----:B-1----:R-:W-:Y:S01]  /*119c0*/  HMMA.16816.F32.BF16 R28, R8, R24, R40 ;  /* 0x00000018081c723c */ /* 0x002fe20000041828 */
[-C--:B------:R-:W-:Y:S01]  /*119d0*/  FMUL.FTZ R46, R46, R18.reuse ;  /* 0x000000122e2e7220 */ /* 0x080fe20000410000 */
[----:B------:R-:W-:Y:S01]  /*119e0*/  LDSM.16.MT88.4 R40, [R210+0xb000] ;  /* 0x00b00000d228783b */ /* 0x000fe20000004200 */
[----:B------:R-:W-:-:S02]  /*119f0*/  FMUL.FTZ R47, R47, R18 ;  /* 0x000000122f2f7220 */ /* 0x000fc40000410000 */
[-C--:B------:R-:W-:Y:S02]  /*11a00*/  FMUL.FTZ R48, R48, R21.reuse ;  /* 0x0000001530307220 */ /* 0x080fe40000410000 */
[-C--:B------:R-:W-:Y:S01]  /*11a10*/  FMUL.FTZ R49, R49, R21.reuse ;  /* 0x0000001531317220 */ /* 0x080fe20000410000 */
[----:B------:R-:W-:Y:S01]  /*11a20*/  HMMA.16816.F32.BF16 R224, R4, R24, R36 ;  /* 0x0000001804e0723c */ /* 0x000fe20000041824 */
[----:B------:R-:W-:Y:S01]  /*11a30*/  FMUL.FTZ R50, R50, R20 ;  /* 0x0000001432327220 */ /* 0x000fe20000410000 */
[----:B------:R-:W-:Y:S01]  /*11a40*/  MOV R14, R178 ;  /* 0x000000b2000e7202 */ /* 0x000fe20000000f00 */
[----:B------:R-:W-:Y:S01]  /*11a50*/  FMUL.FTZ R51, R51, R20 ;  /* 0x0000001433337220 */ /* 0x000fe20000410000 */
[----:B------:R-:W-:Y:S01]  /*11a60*/  LDSM.16.MT88.4 R36, [R209+0xb000] ;  /* 0x00b00000d124783b */ /* 0x000fe20000004200 */
[----:B------:R-:W-:Y:S01]  /*11a70*/  MOV R3, R176 ;  /* 0x000000b000037202 */ /* 0x000fe20000000f00 */
[-C--:B------:R-:W-:Y:S01]  /*11a80*/  FMUL.FTZ R52, R52, R21.reuse ;  /* 0x0000001534347220 */ /* 0x080fe20000410000 */
[----:B------:R-:W-:Y:S01]  /*11a90*/  MOV R23, R14 ;  /* 0x0000000e00177202 */ /* 0x000fe20000000f00 */
[-C--:B------:R-:W-:Y:S01]  /*11aa0*/  HMMA.16816.F32.BF16 R244, R8, R26.reuse, R44 ;  /* 0x0000001a08f4723c */ /* 0x080fe2000004182c */
        /* <DEDUP_REMOVED lines=9> */
[----:B------:R-:W1:Y:S01]  /*11b40*/  LDSM.16.MT88.4 R140, [R210+0xa000] ;  /* 0x00a00000d28c783b */ /* 0x000e620000004200 */
[----:B------:R-:W-:Y:S01]  /*11b50*/  MOV R24, R29 ;  /* 0x0000001d00187202 */ /* 0x000fe20000000f00 */
[-C--:B------:R-:W-:Y:S01]  /*11b60*/  FMUL.FTZ R64, R64, R21.reuse ;  /* 0x0000001540407220 */ /* 0x080fe20000410000 */
[----:B------:R-:W-:Y:S01]  /*11b70*/  MOV R172, R28 ;  /* 0x0000001c00ac7202 */ /* 0x000fe20000000f00 */
[----:B------:R-:W-:Y:S01]  /*11b80*/  FMUL.FTZ R65, R65, R21 ;  /* 0x0000001541417220 */ /* 0x000fe20000410000 */
[----:B------:R-:W-:Y:S01]  /*11b90*/  MOV R14, R31 ;  /* 0x0000001f000e7202 */ /* 0x000fe20000000f00 */
[----:B------:R-:W-:Y:S01]  /*11ba0*/  FMUL.FTZ R66, R66, R20 ;  /* 0x0000001442427220 */ /* 0x000fe20000410000 */
[----:B------:R-:W-:Y:S01]  /*11bb0*/  MOV R47, R25 ;  /* 0x00000019002f7202 */ /* 0x000fe20000000f00 */
[----:B------:R-:W2:Y:S01]  /*11bc0*/  LDSM.16.MT88.4 R28, [R209+0xa000] ;  /* 0x00a00000d11c783b */ /* 0x000ea20000004200 */
[----:B------:R-:W-:Y:S01]  /*11bd0*/  MOV R46, R24 ;  /* 0x00000018002e7202 */ /* 0x000fe20000000f00 */
[----:B------:R-:W-:Y:S01]  /*11be0*/  FMUL.FTZ R67, R67, R20 ;  /* 0x0000001443437220 */ /* 0x000fe20000410000 */
[----:B------:R-:W-:Y:S01]  /*11bf0*/  MOV R45, R33 ;  /* 0x00000021002d7202 */ /* 0x000fe20000000f00 */
[----:B------:R-:W3:Y:S01]  /*11c00*/  LDSM.16.MT88.4 R24, [R205+0xb000] ;  /* 0x00b00000cd18783b */ /* 0x000ee20000004200 */
[----:B------:R-:W-:Y:S01]  /*11c10*/  MOV R44, R32 ;  /* 0x00000020002c7202 */ /* 0x000fe20000000f00 */
[----:B------:R-:W-:Y:S01]  /*11c20*/  FMUL.FTZ R68, R68, R21 ;  /* 0x0000001544447220 */ /* 0x000fe20000410000 */
[----:B------:R-:W-:Y:S01]  /*11c30*/  MOV R151, R3 ;  /* 0x0000000300977202 */ /* 0x000fe20000000f00 */
[----:B------:R-:W4:Y:S01]  /*11c40*/  LDSM.16.MT88.4 R32, [R207+0xb000] ;  /* 0x00b00000cf20783b */ /* 0x000f220000004200 */
[----:B------:R-:W-:Y:S01]  /*11c50*/  FFMA.FTZ R3, R196, c[0x0][0x23c], -R0 ;  /* 0x00008f00c4037a23 */ /* 0x000fe20000010800 */
[----:B------:R-:W-:Y:S01]  /*11c60*/  MOV R196, R139 ;  /* 0x0000008b00c47202 */ /* 0x000fe20000000f00 */
[----:B------:R-:W-:Y:S01]  /*11c70*/  FMUL.FTZ R69, R69, R21 ;  /* 0x0000001545457220 */ /* 0x000fe20000410000 */
[----:B------:R-:W-:Y:S01]  /*11c80*/  MOV R138, R177 ;  /* 0x000000b1008a7202 */ /* 0x000fe20000000f00 */
[----:B------:R5:W-:Y:S01]  /*11c90*/  MUFU.EX2 R139, R3 ;  /* 0x00000003008b7308 */ /* 0x000be20000000800 */
[-C--:B------:R-:W-:Y:S01]  /*11ca0*/  FMUL.FTZ R70, R70, R20.reuse ;  /* 0x0000001446467220 */ /* 0x080fe20000410000 */
[----:B------:R-:W-:Y:S01]  /*11cb0*/  MOV R137, R179 ;  /* 0x000000b300897202 */ /* 0x000fe20000000f00 */
[----:B------:R-:W-:-:S02]  /*11cc0*/  FMUL.FTZ R71, R71, R20 ;  /* 0x0000001447477220 */ /* 0x000fc40000410000 */
[-C--:B------:R-:W-:Y:S02]  /*11cd0*/  FMUL.FTZ R80, R80, R21.reuse ;  /* 0x0000001550507220 */ /* 0x080fe40000410000 */
[-C--:B------:R-:W-:Y:S02]  /*11ce0*/  FMUL.FTZ R81, R81, R21.reuse ;  /* 0x0000001551517220 */ /* 0x080fe40000410000 */
[-C--:B------:R-:W-:Y:S02]  /*11cf0*/  FMUL.FTZ R84, R84, R21.reuse ;  /* 0x0000001554547220 */ /* 0x080fe40000410000 */
[-C--:B------:R-:W-:Y:S02]  /*11d00*/  FMUL.FTZ R82, R82, R20.reuse ;  /* 0x0000001452527220 */ /* 0x080fe40000410000 */
[----:B------:R-:W-:Y:S02]  /*11d10*/  FMUL.FTZ R83, R83, R20 ;  /* 0x0000001453537220 */ /* 0x000fe40000410000 */
[----:B------:R-:W-:-:S02]  /*11d20*/  FMUL.FTZ R85, R85, R21 ;  /* 0x0000001555557220 */ /* 0x000fc40000410000 */
[----:B-----5:R-:W-:Y:S01]  /*11d30*/  FFMA.FTZ R3, R191, c[0x0][0x23c], -R0 ;  /* 0x00008f00bf037a23 */ /* 0x020fe20000010800 */
[----:B------:R-:W-:Y:S01]  /*11d40*/  MOV R191, R44 ;  /* 0x0000002c00bf7202 */ /* 0x000fe20000000f00 */
[----:B------:R-:W-:Y:S01]  /*11d50*/  FMUL.FTZ R96, R96, R21 ;  /* 0x0000001560607220 */ /* 0x000fe20000410000 */
[----:B------:R-:W-:Y:S01]  /*11d60*/  MOV R44, R45 ;  /* 0x0000002d002c7202 */ /* 0x000fe20000000f00 */
[----:B------:R-:W-:Y:S01]  /*11d70*/  FMUL.FTZ R97, R97, R21 ;  /* 0x0000001561617220 */ /* 0x000fe20000410000 */
[----:B------:R-:W-:Y:S01]  /*11d80*/  MOV R45, R172 ;  /* 0x000000ac002d7202 */ /* 0x000fe20000000f00 */
[-C--:B------:R-:W-:Y:S01]  /*11d90*/  FMUL.FTZ R86, R86, R20.reuse ;  /* 0x0000001456567220 */ /* 0x080fe20000410000 */
[----:B------:R5:W-:Y:S01]  /*11da0*/  MUFU.EX2 R172, R3 ;  /* 0x0000000300ac7308 */ /* 0x000be20000000800 */
[-C--:B------:R-:W-:Y:S01]  /*11db0*/  FMUL.FTZ R87, R87, R20.reuse ;  /* 0x0000001457577220 */ /* 0x080fe20000410000 */
        /* <DEDUP_REMOVED lines=10> */
[C---:B--2---:R-:W-:Y:S01]  /*11e60*/  HMMA.16816.F32.BF16 R68, R4.reuse, R28, R68 ;  /* 0x0000001c0444723c */ /* 0x044fe20000041844 */
[-C--:B------:R-:W-:Y:S02]  /*11e70*/  FMUL.FTZ R110, R110, R20.reuse ;  /* 0x000000146e6e7220 */ /* 0x080fe40000410000 */
[-C--:B------:R-:W-:Y:S02]  /*11e80*/  FMUL.FTZ R111, R111, R20.reuse ;  /* 0x000000146f6f7220 */ /* 0x080fe40000410000 */
[-C--:B------:R-:W-:Y:S02]  /*11e90*/  FMUL.FTZ R160, R160, R21.reuse ;  /* 0x00000015a0a07220 */ /* 0x080fe40000410000 */
[----:B------:R-:W-:Y:S01]  /*11ea0*/  FMUL.FTZ R161, R161, R21 ;  /* 0x00000015a1a17220 */ /* 0x000fe20000410000 */
[----:B------:R-:W-:Y:S01]  /*11eb0*/  HMMA.16816.F32.BF16 R80, R4, R30, R80 ;  /* 0x0000001e0450723c */ /* 0x000fe20000041850 */
[----:B------:R-:W-:-:S02]  /*11ec0*/  FMUL.FTZ R162, R162, R20 ;  /* 0x00000014a2a27220 */ /* 0x000fc40000410000 */
[-C--:B------:R-:W-:Y:S02]  /*11ed0*/  FMUL.FTZ R163, R163, R20.reuse ;  /* 0x00000014a3a37220 */ /* 0x080fe40000410000 */
[-C--:B------:R-:W-:Y:S02]  /*11ee0*/  FMUL.FTZ R120, R120, R21.reuse ;  /* 0x0000001578787220 */ /* 0x080fe40000410000 */
[-C--:B------:R-:W-:Y:S01]  /*11ef0*/  FMUL.FTZ R121, R121, R21.reuse ;  /* 0x0000001579797220 */ /* 0x080fe20000410000 */
[----:B---3--:R-:W-:Y:S01]  /*11f00*/  HMMA.16816.F32.BF16 R84, R4, R24, R84 ;  /* 0x000000180454723c */ /* 0x008fe20000041854 */
[-C--:B------:R-:W-:Y:S02]  /*11f10*/  FMUL.FTZ R164, R164, R21.reuse ;  /* 0x00000015a4a47220 */ /* 0x080fe40000410000 */
[----:B------:R-:W-:Y:S02]  /*11f20*/  FMUL.FTZ R165, R165, R21 ;  /* 0x00000015a5a57220 */ /* 0x000fe40000410000 */
[----:B------:R-:W-:-:S02]  /*11f30*/  FMUL.FTZ R122, R122, R20 ;  /* 0x000000147a7a7220 */ /* 0x000fc40000410000 */
[-C--:B------:R-:W-:Y:S01]  /*11f40*/  FMUL.FTZ R123, R123, R20.reuse ;  /* 0x000000147b7b7220 */ /* 0x080fe20000410000 */
[C---:B------:R-:W-:Y:S01]  /*11f50*/  HMMA.16816.F32.BF16 R96, R4.reuse, R26, R96 ;  /* 0x0000001a0460723c */ /* 0x040fe20000041860 */
[-C--:B------:R-:W-:Y:S02]  /*11f60*/  FMUL.FTZ R128, R128, R21.reuse ;  /* 0x0000001580807220 */ /* 0x080fe40000410000 */
[----:B------:R-:W-:Y:S02]  /*11f70*/  FMUL.FTZ R129, R129, R21 ;  /* 0x0000001581817220 */ /* 0x000fe40000410000 */
[-C--:B------:R-:W-:Y:S02]  /*11f80*/  FMUL.FTZ R166, R166, R20.reuse ;  /* 0x00000014a6a67220 */ /* 0x080fe40000410000 */
[-C--:B------:R-:W-:Y:S01]  /*11f90*/  FMUL.FTZ R167, R167, R20.reuse ;  /* 0x00000014a7a77220 */ /* 0x080fe20000410000 */
[----:B----4-:R-:W-:Y:S01]  /*11fa0*/  HMMA.16816.F32.BF16 R156, R4, R32, R156 ;  /* 0x00000020049c723c */ /* 0x010fe2000004189c */
[----:B------:R-:W-:-:S02]  /*11fb0*/  FMUL.FTZ R130, R130, R20 ;  /* 0x0000001482827220 */ /* 0x000fc40000410000 */
[----:B------:R-:W-:Y:S02]  /*11fc0*/  FMUL.FTZ R131, R131, R20 ;  /* 0x0000001483837220 */ /* 0x000fe40000410000 */
[--C-:B-----5:R-:W-:Y:S01]  /*11fd0*/  FFMA.FTZ R3, R190, c[0x0][0x23c], -R0.reuse ;  /* 0x00008f00be037a23 */ /* 0x120fe20000010800 */
[----:B------:R-:W-:Y:S01]  /*11fe0*/  MOV R190, R175 ;  /* 0x000000af00be7202 */ /* 0x000fe20000000f00 */
[----:B------:R-:W-:Y:S01]  /*11ff0*/  FFMA.FTZ R0, R173, c[0x0][0x23c], -R0 ;  /* 0x00008f00ad007a23 */ /* 0x000fe20000010800 */
[----:B------:R-:W-:Y:S01]  /*12000*/  MOV R173, R17 ;  /* 0x0000001100ad7202 */ /* 0x000fe20000000f00 */
[----:B------:R-:W-:Y:S01]  /*12010*/  FMUL.FTZ R100, R100, R19 ;  /* 0x0000001364647220 */ /* 0x000fe20000410000 */
[----:B------:R-:W-:Y:S01]  /*12020*/  MOV R17, R23 ;  /* 0x0000001700117202 */ /* 0x000fe20000000f00 */
[-C--:B------:R-:W-:Y:S01]  /*12030*/  FMUL.FTZ R101, R101, R19.reuse ;  /* 0x0000001365657220 */ /* 0x080fe20000410000 */
[----:B------:R-:W-:Y:S01]  /*12040*/  MOV R23, R138 ;  /* 0x0000008a00177202 */ /* 0x000fe20000000f00 */
[-C--:B------:R-:W-:Y:S01]  /*12050*/  FMUL.FTZ R102, R102, R18.reuse ;  /* 0x0000001266667220 */ /* 0x080fe20000410000 */
[----:B------:R-:W-:Y:S01]  /*12060*/  HMMA.16816.F32.BF16 R108, R4, R34, R108 ;  /* 0x00000022046c723c */ /* 0x000fe2000004186c */
[----:B------:R-:W-:Y:S01]  /*12070*/  FMUL.FTZ R103, R103, R18 ;  /* 0x0000001267677220 */ /* 0x000fe20000410000 */
[----:B------:R1:W-:Y:S01]  /*12080*/  MUFU.EX2 R138, R0 ;  /* 0x00000000008a7308 */ /* 0x0003e20000000800 */
[----:B------:R-:W-:-:S02]  /*12090*/  FMUL.FTZ R104, R104, R19 ;  /* 0x0000001368687220 */ /* 0x000fc40000410000 */
[-C--:B------:R-:W-:Y:S02]  /*120a0*/  FMUL.FTZ R105, R105, R19.reuse ;  /* 0x0000001369697220 */ /* 0x080fe40000410000 */
[-C--:B------:R-:W-:Y:S01]  /*120b0*/  FMUL.FTZ R106, R106, R18.reuse ;  /* 0x000000126a6a7220 */ /* 0x080fe20000410000 */
[C---:B------:R-:W-:Y:S01]  /*120c0*/  HMMA.16816.F32.BF16 R160, R4.reuse, R40, R160 ;  /* 0x0000002804a0723c */ /* 0x040fe200000418a0 */
[-C--:B------:R-:W-:Y:S01]  /*120d0*/  FMUL.FTZ R107, R107, R18.reuse ;  /* 0x000000126b6b7220 */ /* 0x080fe20000410000 */
[----:B------:R2:W-:Y:S01]  /*120e0*/  MUFU.EX2 R175, R3 ;  /* 0x0000000300af7308 */ /* 0x0005e20000000800 */
[-C--:B------:R-:W-:Y:S02]  /*120f0*/  FMUL.FTZ R116, R116, R19.reuse ;  /* 0x0000001374747220 */ /* 0x080fe40000410000 */
[----:B------:R-:W-:Y:S02]  /*12100*/  FMUL.FTZ R117, R117, R19 ;  /* 0x0000001375757220 */ /* 0x000fe40000410000 */
[-C--:B------:R-:W-:Y:S01]  /*12110*/  FMUL.FTZ R118, R118, R18.reuse ;  /* 0x0000001276767220 */ /* 0x080fe20000410000 */
[----:B------:R-:W-:Y:S01]  /*12120*/  HMMA.16816.F32.BF16 R120, R4, R42, R120 ;  /* 0x0000002a0478723c */ /* 0x000fe20000041878 */
[----:B------:R-:W-:-:S02]  /*12130*/  FMUL.FTZ R119, R119, R18 ;  /* 0x0000001277777220 */ /* 0x000fc40000410000 */
[--C-:B-1----:R-:W-:Y:S01]  /*12140*/  FFMA.FTZ R0, R199, c[0x0][0x23c], -R12.reuse ;  /* 0x00008f00c7007a23 */ /* 0x102fe2000001080c */
[----:B------:R-:W-:Y:S01]  /*12150*/  MOV R199, R22 ;  /* 0x0000001600c77202 */ /* 0x000fe20000000f00 */
[----:B------:R-:W-:Y:S01]  /*12160*/  FMUL.FTZ R124, R124, R19 ;  /* 0x000000137c7c7220 */ /* 0x000fe20000410000 */
[----:B------:R-:W-:Y:S01]  /*12170*/  MOV R22, R133 ;  /* 0x0000008500167202 */ /* 0x000fe20000000f00 */
[----:B------:R-:W-:Y:S01]  /*12180*/  FMUL.FTZ R125, R125, R19 ;  /* 0x000000137d7d7220 */ /* 0x000fe20000410000 */
[----:B------:R-:W-:Y:S01]  /*12190*/  HMMA.16816.F32.BF16 R164, R4, R36, R164 ;  /* 0x0000002404a4723c */ /* 0x000fe200000418a4 */
[----:B------:R1:W-:Y:S01]  /*121a0*/  MUFU.EX2 R133, R0 ;  /* 0x0000000000857308 */ /* 0x0003e20000000800 */
[----:B--2---:R-:W-:Y:S01]  /*121b0*/  FFMA.FTZ R3, R197, c[0x0][0x23c], -R12 ;  /* 0x00008f00c5037a23 */ /* 0x004fe2000001080c */
[----:B------:R-:W-:Y:S01]  /*121c0*/  MOV R197, R44 ;  /* 0x0000002c00c57202 */ /* 0x000fe20000000f00 */
[-C--:B------:R-:W-:Y:S02]  /*121d0*/  FMUL.FTZ R126, R126, R18.reuse ;  /* 0x000000127e7e7220 */ /* 0x080fe40000410000 */
[----:B------:R-:W-:-:S02]  /*121e0*/  FMUL.FTZ R127, R127, R18 ;  /* 0x000000127f7f7220 */ /* 0x000fc40000410000 */
[----:B------:R-:W-:Y:S01]  /*121f0*/  HMMA.16816.F32.BF16 R144, R4, R38, R128 ;  /* 0x000000260490723c */ /* 0x000fe20000041880 */
[-C--:B------:R-:W-:Y:S02]  /*12200*/  FMUL.FTZ R112, R112, R19.reuse ;  /* 0x0000001370707220 */ /* 0x080fe40000410000 */
[-C--:B------:R-:W-:Y:S02]  /*12210*/  FMUL.FTZ R113, R113, R19.reuse ;  /* 0x0000001371717220 */ /* 0x080fe40000410000 */
[-C--:B------:R-:W-:Y:S02]  /*12220*/  FMUL.FTZ R114, R114, R18.reuse ;  /* 0x0000001272727220 */ /* 0x080fe40000410000 */
[----:B------:R-:W-:Y:S01]  /*12230*/  IMAD.WIDE.U32 R4, R13, -0x2daee0ad, RZ ;  /* 0xd2511f530d047825 */ /* 0x000fe200078e00ff */
[C---:B------:R-:W-:Y:S03]  /*12240*/  HMMA.16816.F32.BF16 R100, R8.reuse, R32, R100 ;  /* 0x000000200864723c */ /* 0x040fe60000041864 */
[----:B------:R-:W-:Y:S01]  /*12250*/  FFMA.FTZ R13, R198, c[0x0][0x23c], -R12 ;  /* 0x00008f00c60d7a23 */ /* 0x000fe2000001080c */
[----:B-1----:R-:W-:Y:S01]  /*12260*/  LOP3.LUT R0, R4, 0xffff, RZ, 0xc0, !PT ;  /* 0x0000ffff04007812 */ /* 0x002fe200078ec0ff */
[-C--:B------:R-:W-:Y:S01]  /*12270*/  FMUL.FTZ R115, R115, R18.reuse ;  /* 0x0000001273737220 */ /* 0x080fe20000410000 */
[----:B------:R-:W-:Y:S01]  /*12280*/  SHF.R.U32.HI R6, RZ, 0x10, R4 ;  /* 0x00000010ff067819 */ /* 0x000fe20000011604 */
[----:B------:R-:W-:Y:S01]  /*12290*/  FMUL.FTZ R56, R56, R19 ;  /* 0x0000001338387220 */ /* 0x000fe20000410000 */
[C---:B------:R-:W-:Y:S01]  /*122a0*/  HMMA.16816.F32.BF16 R176, R8.reuse, R34, R104 ;  /* 0x0000002208b0723c */ /* 0x040fe20000041868 */
[----:B------:R-:W-:Y:S01]  /*122b0*/  MOV R198, R137 ;  /* 0x0000008900c67202 */ /* 0x000fe20000000f00 */
[-C--:B------:R-:W-:Y:S01]  /*122c0*/  FMUL.FTZ R57, R57, R19.reuse ;  /* 0x0000001339397220 */ /* 0x080fe20000410000 */
[----:B------:R-:W-:Y:S01]  /*122d0*/  LOP3.LUT R7, R4, 0xff, RZ, 0xc0, !PT ;  /* 0x000000ff04077812 */ /* 0x000fe200078ec0ff */
[----:B------:R1:W-:Y:S01]  /*122e0*/  MUFU.EX2 R137, R3 ;  /* 0x0000000300897308 */ /* 0x0003e20000000800 */
[-C--:B------:R-:W-:Y:S01]  /*122f0*/  FMUL.FTZ R58, R58, R18.reuse ;  /* 0x000000123a3a7220 */ /* 0x080fe20000410000 */
[----:B------:R-:W-:Y:S01]  /*12300*/  LDSM.16.MT88.4 R104, [R207+0xb800] ;  /* 0x00b80000cf68783b */ /* 0x000fe20000004200 */
[----:B------:R-:W-:Y:S01]  /*12310*/  FMUL.FTZ R59, R59, R18 ;  /* 0x000000123b3b7220 */ /* 0x000fe20000410000 */
[----:B------:R-:W-:Y:S01]  /*12320*/  HMMA.16816.F32.BF16 R32, R8, R42, R116 ;  /* 0x0000002a0820723c */ /* 0x000fe20000041874 */
[-C--:B------:R-:W-:Y:S01]  /*12330*/  FMUL.FTZ R60, R60, R19.reuse ;  /* 0x000000133c3c7220 */ /* 0x080fe20000410000 */
[----:B------:R-:W-:Y:S01]  /*12340*/  LDSM.16.MT88.4 R116, [R210+0xb800] ;  /* 0x00b80000d274783b */ /* 0x000fe20000004200 */
[----:B------:R-:W-:-:S02]  /*12350*/  FMUL.FTZ R61, R61, R19 ;  /* 0x000000133d3d7220 */ /* 0x000fc40000410000 */
[----:B------:R-:W-:Y:S02]  /*12360*/  FMUL.FTZ R62, R62, R18 ;  /* 0x000000123e3e7220 */ /* 0x000fe40000410000 */
[----:B------:R-:W-:Y:S01]  /*12370*/  MOV R43, R14 ;  /* 0x0000000e002b7202 */ /* 0x000fe20000000f00 */
[C---:B------:R-:W-:Y:S01]  /*12380*/  HMMA.16816.F32.BF16 R124, R8.reuse, R36, R124 ;  /* 0x00000024087c723c */ /* 0x040fe2000004187c */
[----:B------:R-:W-:Y:S01]  /*12390*/  SHF.R.U32.HI R14, RZ, 0x18, R4 ;  /* 0x00000018ff0e7819 */ /* 0x000fe20000011604 */
[-C--:B------:R-:W-:Y:S01]  /*123a0*/  FMUL.FTZ R63, R63, R18.reuse ;  /* 0x000000123f3f7220 */ /* 0x080fe20000410000 */
[----:B------:R-:W-:Y:S01]  /*123b0*/  SHF.R.U32.HI R4, RZ, 0x8, R0 ;  /* 0x00000008ff047819 */ /* 0x000fe20000011600 */
[-C--:B------:R-:W-:Y:S01]  /*123c0*/  FMUL.FTZ R72, R72, R19.reuse ;  /* 0x0000001348487220 */ /* 0x080fe20000410000 */
[----:B-1----:R-:W-:Y:S01]  /*123d0*/  LOP3.LUT R3, R6, 0xff, RZ, 0xc0, !PT ;  /* 0x000000ff06037812 */ /* 0x002fe200078ec0ff */
[----:B------:R-:W-:Y:S01]  /*123e0*/  FMUL.FTZ R73, R73, R19 ;  /* 0x0000001349497220 */ /* 0x000fe20000410000 */
[----:B------:R-:W-:Y:S01]  /*123f0*/  LOP3.LUT R0, R5, UR17, R174, 0x96, !PT ;  /* 0x0000001105007c12 */ /* 0x000fe2000f8e96ae */
[----:B------:R-:W-:Y:S01]  /*12400*/  FFMA.FTZ R5, R220, c[0x0][0x23c], -R12 ;  /* 0x00008f00dc057a23 */ /* 0x000fe2000001080c */
[----:B------:R-:W-:Y:S01]  /*12410*/  MOV R174, R17 ;  /* 0x0000001100ae7202 */ /* 0x000fe20000000f00 */
[C---:B------:R-:W-:Y:S01]  /*12420*/  HMMA.16816.F32.BF16 R112, R8.reuse, R40, R112 ;  /* 0x000000280870723c */ /* 0x040fe20000041870 */
[----:B------:R-:W-:Y:S01]  /*12430*/  PRMT R17, R3, 0x5410, R14 ;  /* 0x0000541003117816 */ /* 0x000fe2000000000e */
[-C--:B------:R-:W-:Y:S01]  /*12440*/  FMUL.FTZ R74, R74, R18.reuse ;  /* 0x000000124a4a7220 */ /* 0x080fe20000410000 */
[----:B------:R-:W-:Y:S01]  /*12450*/  LOP3.LUT R3, R0, 0xffff, RZ, 0xc0, !PT ;  /* 0x0000ffff00037812 */ /* 0x000fe200078ec0ff */
[-C--:B------:R-:W-:Y:S01]  /*12460*/  FMUL.FTZ R75, R75, R18.reuse ;  /* 0x000000124b4b7220 */ /* 0x080fe20000410000 */
[----:B------:R-:W-:Y:S01]  /*12470*/  PRMT R12, R7, 0x5410, R4 ;  /* 0x00005410070c7816 */ /* 0x000fe20000000004 */
[-C--:B------:R-:W-:Y:S01]  /*12480*/  FMUL.FTZ R76, R76, R19.reuse ;  /* 0x000000134c4c7220 */ /* 0x080fe20000410000 */
[----:B------:R-:W-:Y:S01]  /*12490*/  SHF.R.U32.HI R4, RZ, 0x10, R0 ;  /* 0x00000010ff047819 */ /* 0x000fe20000011600 */
[----:B------:R-:W-:Y:S01]  /*124a0*/  FMUL.FTZ R77, R77, R19 ;  /* 0x000000134d4d7220 */ /* 0x000fe20000410000 */
[----:B------:R-:W-:Y:S01]  /*124b0*/  LOP3.LUT R14, R0, 0xff, RZ, 0xc0, !PT ;  /* 0x000000ff000e7812 */ /* 0x000fe200078ec0ff */
[-C--:B------:R-:W-:Y:S01]  /*124c0*/  FMUL.FTZ R78, R78, R18.reuse ;  /* 0x000000124e4e7220 */ /* 0x080fe20000410000 */
[----:B------:R-:W-:Y:S01]  /*124d0*/  SHF.R.U32.HI R6, RZ, 0x8, R3 ;  /* 0x00000008ff067819 */ /* 0x000fe20000011603 */
[----:B------:R-:W-:Y:S01]  /*124e0*/  FMUL.FTZ R79, R79, R18 ;  /* 0x000000124f4f7220 */ /* 0x000fe20000410000 */
[----:B------:R-:W-:Y:S01]  /*124f0*/  MOV R220, R23 ;  /* 0x0000001700dc7202 */ /* 0x000fe20000000f00 */
[C---:B------:R-:W-:Y:S01]  /*12500*/  HMMA.16816.F32.BF16 R56, R8.reuse, R140, R56 ;  /* 0x0000008c0838723c */ /* 0x040fe20000041838 */
[----:B------:R1:W2:Y:S01]  /*12510*/  MUFU.EX2 R23, R13 ;  /* 0x0000000d00177308 */ /* 0x0002a20000000800 */
[----:B------:R-:W-:Y:S01]  /*12520*/  LOP3.LUT R7, R4, 0xff, RZ, 0xc0, !PT ;  /* 0x000000ff04077812 */ /* 0x000fe200078ec0ff */
[--C-:B------:R-:W-:Y:S01]  /*12530*/  HSET2.LE.AND R4, R12, R132.reuse, PT ;  /* 0x000000840c047233 */ /* 0x100fe20003803000 */
[----:B------:R-:W-:Y:S01]  /*12540*/  PRMT R6, R14, 0x5410, R6 ;  /* 0x000054100e067816 */ /* 0x000fe20000000006 */
[-C--:B------:R-:W-:Y:S01]  /*12550*/  FMUL.FTZ R88, R88, R19.reuse ;  /* 0x0000001358587220 */ /* 0x080fe20000410000 */
[----:B------:R-:W-:Y:S01]  /*12560*/  MOV R37, R150 ;  /* 0x0000009600257202 */ /* 0x000fe20000000f00 */
[----:B------:R-:W-:Y:S01]  /*12570*/  FMUL.FTZ R89, R89, R19 ;  /* 0x0000001359597220 */ /* 0x000fe20000410000 */
[----:B------:R-:W-:Y:S01]  /*12580*/  MOV R12, R151 ;  /* 0x00000097000c7202 */ /* 0x000fe20000000f00 */
[C---:B------:R-:W-:Y:S01]  /*12590*/  HMMA.16816.F32.BF16 R200, R8.reuse, R142, R60 ;  /* 0x0000008e08c8723c */ /* 0x040fe2000004183c */
        /* <DEDUP_REMOVED lines=8> */
[----:B-1----:R-:W-:Y:S01]  /*12620*/  SHF.R.U32.HI R13, RZ, 0x18, R0 ;  /* 0x00000018ff0d7819 */ /* 0x002fe20000011600 */
[--C-:B------:R-:W-:Y:S01]  /*12630*/  HSET2.LE.AND R0, R17, R132.reuse, PT ;  /* 0x0000008411007233 */ /* 0x100fe20003803000 */
[----:B------:R-:W-:Y:S01]  /*12640*/  MOV R17, R149 ;  /* 0x0000009500117202 */ /* 0x000fe20000000f00 */
[----:B------:R-:W-:Y:S01]  /*12650*/  LDSM.16.MT88.4 R44, [R207+0xa800] ;  /* 0x00a80000cf2c783b */ /* 0x000fe20000004200 */
[----:B------:R-:W-:Y:S01]  /*12660*/  MOV R36, R22 ;  /* 0x0000001600247202 */ /* 0x000fe20000000f00 */
[-C--:B------:R-:W-:Y:S01]  /*12670*/  FMUL.FTZ R94, R94, R18.reuse ;  /* 0x000000125e5e7220 */ /* 0x080fe20000410000 */
[----:B------:R1:W3:Y:S01]  /*12680*/  MUFU.EX2 R22, R5 ;  /* 0x0000000500167308 */ /* 0x0002e20000000800 */
[----:B------:R-:W4:Y:S01]  /*12690*/  LDSM.16.MT88.4 R148, [R205+0xa800] ;  /* 0x00a80000cd94783b */ /* 0x000f220000004200 */
[----:B--2---:R-:W-:Y:S01]  /*126a0*/  F2FP.BF16.PACK_AB R3, R23, R137 ;  /* 0x000000891703723e */ /* 0x004fe200000010ff */
[-C--:B------:R-:W-:Y:S01]  /*126b0*/  FMUL.FTZ R95, R95, R18.reuse ;  /* 0x000000125f5f7220 */ /* 0x080fe20000410000 */
[----:B------:R-:W-:Y:S01]  /*126c0*/  PRMT R7, R7, 0x5410, R13 ;  /* 0x0000541007077816 */ /* 0x000fe2000000000d */
[----:B------:R-:W-:Y:S01]  /*126d0*/  FMUL.FTZ R168, R168, R19 ;  /* 0x00000013a8a87220 */ /* 0x000fe20000410000 */
[----:B------:R-:W-:Y:S01]  /*126e0*/  LOP3.LUT R131, R0, R3, RZ, 0xc0, !PT ;  /* 0x0000000300837212 */ /* 0x000fe200078ec0ff */
[--C-:B------:R-:W-:Y:S01]  /*126f0*/  HSET2.LE.AND R0, R6, R132.reuse, PT ;  /* 0x0000008406007233 */ /* 0x100fe20003803000 */
[----:B------:R-:W-:Y:S01]  /*12700*/  F2FP.BF16.PACK_AB R3, R172, R139 ;  /* 0x0000008bac03723e */ /* 0x000fe200000010ff */
[----:B------:R-:W-:Y:S01]  /*12710*/  FMUL.FTZ R169, R169, R19 ;  /* 0x00000013a9a97220 */ /* 0x000fe20000410000 */
[C---:B------:R-:W-:Y:S01]  /*12720*/  HMMA.16816.F32.BF16 R72, R8.reuse, R28, R72 ;  /* 0x0000001c0848723c */ /* 0x040fe20000041848 */
[-C--:B------:R-:W-:Y:S01]  /*12730*/  FMUL.FTZ R170, R170, R18.reuse ;  /* 0x00000012aaaa7220 */ /* 0x080fe20000410000 */
[----:B------:R-:W-:Y:S01]  /*12740*/  LOP3.LUT R128, R0, R3, RZ, 0xc0, !PT ;  /* 0x0000000300807212 */ /* 0x000fe200078ec0ff */
[--C-:B------:R-:W-:Y:S01]  /*12750*/  FFMA.FTZ R0, R221, c[0x0][0x23c], -R15.reuse ;  /* 0x00008f00dd007a23 */ /* 0x100fe2000001080f */
[----:B------:R-:W-:Y:S01]  /*12760*/  LOP3.LUT R3, R181, UR7, R188, 0x96, !PT ;  /* 0x00000007b5037c12 */ /* 0x000fe2000f8e96bc */
[----:B------:R-:W-:Y:S01]  /*12770*/  FMUL.FTZ R171, R171, R18 ;  /* 0x00000012abab7220 */ /* 0x000fe20000410000 */
[----:B-1----:R-:W-:Y:S01]  /*12780*/  F2FP.BF16.PACK_AB R5, R138, R175 ;  /* 0x000000af8a05723e */ /* 0x002fe200000010ff */
[----:B------:R1:W-:Y:S01]  /*12790*/  MUFU.EX2 R13, R0 ;  /* 0x00000000000d7308 */ /* 0x0003e20000000800 */
[C---:B------:R-:W-:Y:S01]  /*127a0*/  HMMA.16816.F32.BF16 R192, R8.reuse, R30, R76 ;  /* 0x0000001e08c0723c */ /* 0x040fe2000004184c */
[--C-:B------:R-:W-:Y:S01]  /*127b0*/  FFMA.FTZ R6, R222, c[0x0][0x23c], -R15.reuse ;  /* 0x00008f00de067a23 */ /* 0x100fe2000001080f */
[----:B------:R-:W-:Y:S01]  /*127c0*/  LOP3.LUT R130, R4, R5, RZ, 0xc0, !PT ;  /* 0x0000000504827212 */ /* 0x000fe200078ec0ff */
[----:B------:R-:W-:Y:S01]  /*127d0*/  HSET2.LE.AND R4, R7, R132, PT ;  /* 0x0000008407047233 */ /* 0x000fe20003803000 */
[----:B---3--:R-:W-:Y:S01]  /*127e0*/  F2FP.BF16.PACK_AB R5, R22, R133 ;  /* 0x000000851605723e */ /* 0x008fe200000010ff */
[----:B------:R-:W-:Y:S01]  /*127f0*/  FFMA.FTZ R7, R234, c[0x0][0x23c], -R16 ;  /* 0x00008f00ea077a23 */ /* 0x000fe20000010810 */
[----:B------:R-:W2:Y:S02]  /*12800*/  LDSM.16.MT88.4 R60, [R210+0xa800] ;  /* 0x00a80000d23c783b */ /* 0x000ea40000004200 */
[----:B------:R-:W-:Y:S01]  /*12810*/  LOP3.LUT R129, R4, R5, RZ, 0xc0, !PT ;  /* 0x0000000504817212 */ /* 0x000fe200078ec0ff */
[----:B------:R-:W-:Y:S01]  /*12820*/  IMAD.WIDE.U32 R4, R3, -0x2daee0ad, RZ ;  /* 0xd2511f5303047825 */ /* 0x000fe200078e00ff */
[----:B------:R-:W-:Y:S01]  /*12830*/  HMMA.16816.F32.BF16 R88, R8, R24, R88 ;  /* 0x000000180858723c */ /* 0x000fe20000041858 */
[----:B------:R-:W3:Y:S03]  /*12840*/  LDSM.16.MT88.4 R76, [R209+0xa800] ;  /* 0x00a80000d14c783b */ /* 0x000ee60000004200 */
[----:B------:R-:W-:Y:S01]  /*12850*/  LOP3.LUT R3, R4, 0xffff, RZ, 0xc0, !PT ;  /* 0x0000ffff04037812 */ /* 0x000fe200078ec0ff */
[----:B-1----:R-:W-:-:S03]  /*12860*/  FFMA.FTZ R0, R232, c[0x0][0x23c], -R15 ;  /* 0x00008f00e8007a23 */ /* 0x002fc6000001080f */
[----:B------:R-:W-:Y:S01]  /*12870*/  HMMA.16816.F32.BF16 R184, R8, R26, R92 ;  /* 0x0000001a08b8723c */ /* 0x000fe2000004185c */
[----:B------:R-:W1:Y:S04]  /*12880*/  LDSM.16.MT88.4 R92, [R205+0xb800] ;  /* 0x00b80000cd5c783b */ /* 0x000e680000004200 */
[----:B------:R-:W5:Y:S03]  /*12890*/  LDSM.16.MT88.4 R24, [R209+0xb800] ;  /* 0x00b80000d118783b */ /* 0x000f660000004200 */
[----:B----4-:R-:W-:Y:S07]  /*128a0*/  HMMA.16816.F32.BF16 R140, R128, R148, R228 ;  /* 0x00000094808c723c */ /* 0x010fee00000418e4 */
[----:B------:R-:W-:Y:S01]  /*128b0*/  MOV R229, R17 ;  /* 0x0000001100e57202 */ /* 0x000fe20000000f00 */
[----:B------:R-:W-:Y:S01]  /*128c0*/  HMMA.16816.F32.BF16 R28, R8, R38, R168 ;  /* 0x00000026081c723c */ /* 0x000fe200000418a8 */
[----:B------:R4:W-:Y:S01]  /*128d0*/  MUFU.EX2 R17, R0 ;  /* 0x0000000000117308 */ /* 0x0009e20000000800 */
[----:B------:R-:W-:-:S02]  /*128e0*/  MOV R230, R36 ;  /* 0x0000002400e67202 */ /* 0x000fc40000000f00 */
[----:B------:R-:W-:Y:S02]  /*128f0*/  MOV R231, R37 ;  /* 0x0000002500e77202 */ /* 0x000fe40000000f00 */
[----:B------:R-:W-:Y:S01]  /*12900*/  MOV R228, R14 ;  /* 0x0000000e00e47202 */ /* 0x000fe20000000f00 */
[----:B------:R-:W-:Y:S01]  /*12910*/  FFMA.FTZ R10, R236, c[0x0][0x23c], -R16 ;  /* 0x00008f00ec0a7a23 */ /* 0x000fe20000010810 */
[----:B------:R-:W-:Y:S01]  /*12920*/  SHF.R.U32.HI R8, RZ, 0x10, R4 ;  /* 0x00000010ff087819 */ /* 0x000fe20000011604 */
[----:B------:R-:W-:Y:S01]  /*12930*/  HMMA.16816.F32.BF16 R36, R128, R44, R224 ;  /* 0x0000002c8024723c */ /* 0x000fe200000418e0 */
[----:B------:R-:W-:Y:S01]  /*12940*/  LOP3.LUT R9, R4, 0xff, RZ, 0xc0, !PT ;  /* 0x000000ff04097812 */ /* 0x000fe200078ec0ff */
[----:B------:R1:W-:Y:S01]  /*12950*/  MUFU.EX2 R14, R6 ;  /* 0x00000006000e7308 */ /* 0x0003e20000000800 */
[----:B------:R-:W-:-:S04]  /*12960*/  FFMA.FTZ R11, R235, c[0x0][0x23c], -R16 ;  /* 0x00008f00eb0b7a23 */ /* 0x000fc80000010810 */
[----:B------:R-:W-:Y:S01]  /*12970*/  MOV R224, R12 ;  /* 0x0000000c00e07202 */ /* 0x000fe20000000f00 */
[----:B----4-:R-:W-:Y:S01]  /*12980*/  FFMA.FTZ R0, R223, c[0x0][0x23c], -R15 ;  /* 0x00008f00df007a23 */ /* 0x010fe2000001080f */
[----:B------:R-:W-:Y:S01]  /*12990*/  MOV R225, R220 ;  /* 0x000000dc00e17202 */ /* 0x000fe20000000f00 */
[----:B------:R-:W-:Y:S01]  /*129a0*/  MUFU.EX2 R12, R7 ;  /* 0x00000007000c7308 */ /* 0x000fe20000000800 */
[----:B------:R-:W-:Y:S01]  /*129b0*/  MOV R226, R174 ;  /* 0x000000ae00e27202 */ /* 0x000fe20000000f00 */
[----:B------:R-:W-:Y:S01]  /*129c0*/  HMMA.16816.F32.BF16 R152, R128, R150, R152 ;  /* 0x000000968098723c */ /* 0x000fe20000041898 */
[----:B------:R-:W-:-:S05]  /*129d0*/  MOV R227, R198 ;  /* 0x000000c600e37202 */ /* 0x000fca0000000f00 */
[----:B------:R4:W3:Y:S01]  /*129e0*/  MUFU.EX2 R15, R0 ;  /* 0x00000000000f7308 */ /* 0x0008e20000000800 */
[----:B-1----:R-:W-:Y:S01]  /*129f0*/  FFMA.FTZ R6, R233, c[0x0][0x23c], -R16 ;  /* 0x00008f00e9067a23 */ /* 0x002fe20000010810 */
[C---:B------:R-:W-:Y:S06]  /*12a00*/  HMMA.16816.F32.BF16 R48, R128.reuse, R46, R48 ;  /* 0x0000002e8030723c */ /* 0x040fec0000041830 */
[----:B------:R-:W-:Y:S02]  /*12a10*/  MUFU.EX2 R10, R10 ;  /* 0x0000000a000a7308 */ /* 0x000fe40000000800 */
[----:B--2---:R-:W-:Y:S01]  /*12a20*/  HMMA.16816.F32.BF16 R52, R128, R60, R52 ;  /* 0x0000003c8034723c */ /* 0x004fe20000041834 */
[----:B----4-:R-:W-:-:S05]  /*12a30*/  LOP3.LUT R0, R5, UR17, R182, 0x96, !PT ;  /* 0x0000001105007c12 */ /* 0x010fca000f8e96b6 */
[----:B------:R-:W-:Y:S01]  /*12a40*/  MUFU.EX2 R11, R11 ;  /* 0x0000000b000b7308 */ /* 0x000fe20000000800 */
[----:B------:R-:W-:Y:S01]  /*12a50*/  SHF.R.U32.HI R5, RZ, 0x18, R4 ;  /* 0x00000018ff057819 */ /* 0x000fe20000011604 */
[C---:B------:R-:W-:Y:S01]  /*12a60*/  HMMA.16816.F32.BF16 R64, R128.reuse, R62, R64 ;  /* 0x0000003e8040723c */ /* 0x040fe20000041840 */
[----:B------:R-:W-:Y:S02]  /*12a70*/  SHF.R.U32.HI R4, RZ, 0x8, R3 ;  /* 0x00000008ff047819 */ /* 0x000fe40000011603 */
[----:B------:R-:W-:Y:S02]  /*12a80*/  LOP3.LUT R3, R8, 0xff, RZ, 0xc0, !PT ;  /* 0x000000ff08037812 */ /* 0x000fe400078ec0ff */
[----:B------:R-:W-:Y:S01]  /*12a90*/  PRMT R9, R9, 0x5410, R4 ;  /* 0x0000541009097816 */ /* 0x000fe20000000004 */
[----:B------:R1:W2:Y:S01]  /*12aa0*/  MUFU.EX2 R8, R6 ;  /* 0x0000000600087308 */ /* 0x0002a20000000800 */
[----:B------:R-:W-:Y:S01]  /*12ab0*/  PRMT R7, R3, 0x5410, R5 ;  /* 0x0000541003077816 */ /* 0x000fe20000000005 */
[----:B---3--:R-:W-:Y:S01]  /*12ac0*/  HMMA.16816.F32.BF16 R68, R128, R76, R68 ;  /* 0x0000004c8044723c */ /* 0x008fe20000041844 */
[----:B------:R-:W-:-:S02]  /*12ad0*/  LOP3.LUT R3, R0, 0xffff, RZ, 0xc0, !PT ;  /* 0x0000ffff00037812 */ /* 0x000fc400078ec0ff */
[----:B------:R-:W-:Y:S02]  /*12ae0*/  SHF.R.U32.HI R4, RZ, 0x10, R0 ;  /* 0x00000010ff047819 */ /* 0x000fe40000011600 */
[----:B------:R-:W-:-:S03]  /*12af0*/  LOP3.LUT R5, R0, 0xff, RZ, 0xc0, !PT ;  /* 0x000000ff00057812 */ /* 0x000fc600078ec0ff */
[----:B------:R-:W-:Y:S01]  /*12b00*/  HMMA.16816.F32.BF16 R80, R128, R78, R80 ;  /* 0x0000004e8050723c */ /* 0x000fe20000041850 */
[----:B-1----:R-:W-:Y:S02]  /*12b10*/  SHF.R.U32.HI R6, RZ, 0x8, R3 ;  /* 0x00000008ff067819 */ /* 0x002fe40000011603 */
[----:B------:R-:W-:-:S05]  /*12b20*/  SHF.R.U32.HI R3, RZ, 0x18, R0 ;  /* 0x00000018ff037819 */ /* 0x000fca0000011600 */
[C---:B------:R-:W-:Y:S01]  /*12b30*/  HMMA.16816.F32.BF16 R84, R128.reuse, R92, R84 ;  /* 0x0000005c8054723c */ /* 0x040fe20000041854 */
[----:B------:R-:W-:Y:S01]  /*12b40*/  LOP3.LUT R0, R4, 0xff, RZ, 0xc0, !PT ;  /* 0x000000ff04007812 */ /* 0x000fe200078ec0ff */
[--C-:B------:R-:W-:Y:S01]  /*12b50*/  HSET2.LE.AND R4, R7, R132.reuse, PT ;  /* 0x0000008407047233 */ /* 0x100fe20003803000 */
[----:B------:R-:W-:Y:S02]  /*12b60*/  PRMT R5, R5, 0x5410, R6 ;  /* 0x0000541005057816 */ /* 0x000fe40000000006 */
[----:B------:R-:W-:Y:S01]  /*12b70*/  PRMT R3, R0, 0x5410, R3 ;  /* 0x0000541000037816 */ /* 0x000fe20000000003 */
[--C-:B------:R-:W-:Y:S02]  /*12b80*/  HSET2.LE.AND R0, R9, R132.reuse, PT ;  /* 0x0000008409007233 */ /* 0x100fe40003803000 */
[--C-:B------:R-:W-:Y:S01]  /*12b90*/  HSET2.LE.AND R5, R5, R132.reuse, PT ;  /* 0x0000008405057233 */ /* 0x100fe20003803000 */
[----:B------:R-:W-:Y:S01]  /*12ba0*/  HMMA.16816.F32.BF16 R96, R128, R94, R96 ;  /* 0x0000005e8060723c */ /* 0x000fe20000041860 */
[----:B------:R-:W-:Y:S01]  /*12bb0*/  HSET2.LE.AND R6, R3, R132, PT ;  /* 0x0000008403067233 */ /* 0x000fe20003803000 */
[----:B------:R-:W-:-:S04]  /*12bc0*/  F2FP.BF16.PACK_AB R3, R14, R15 ;  /* 0x0000000f0e03723e */ /* 0x000fc800000010ff */
[----:B------:R-:W-:Y:S01]  /*12bd0*/  LOP3.LUT R170, R0, R3, RZ, 0xc0, !PT ;  /* 0x0000000300aa7212 */ /* 0x000fe200078ec0ff */
[----:B------:R-:W-:Y:S01]  /*12be0*/  FFMA.FTZ R3, R249, R19, R240 ;  /* 0x00000013f9037223 */ /* 0x000fe200000100f0 */
[----:B--2---:R-:W-:Y:S01]  /*12bf0*/  F2FP.BF16.PACK_AB R0, R8, R12 ;  /* 0x0000000c0800723e */ /* 0x004fe200000010ff */
[----:B------:R-:W-:Y:S03]  /*12c00*/  HMMA.16816.F32.BF16 R156, R128, R104, R156 ;  /* 0x00000068809c723c */ /* 0x000fe6000004189c */
[----:B------:R-:W-:Y:S01]  /*12c10*/  LOP3.LUT R171, R4, R0, RZ, 0xc0, !PT ;  /* 0x0000000004ab7212 */ /* 0x000fe200078ec0ff */
[----:B------:R-:W-:Y:S01]  /*12c20*/  FFMA.FTZ R4, R248, R20, R199 ;  /* 0x00000014f8047223 */ /* 0x000fe200000100c7 */
[----:B------:R-:W-:-:S03]  /*12c30*/  F2FP.BF16.PACK_AB R0, R17, R13 ;  /* 0x0000000d1100723e */ /* 0x000fc600000010ff */
[----:B------:R-:W-:Y:S01]  /*12c40*/  FADD.FTZ R4, R190, R4 ;  /* 0x00000004be047221 */ /* 0x000fe20000010000 */
[----:B------:R-:W-:Y:S01]  /*12c50*/  LOP3.LUT R168, R5, R0, RZ, 0xc0, !PT ;  /* 0x0000000005a87212 */ /* 0x000fe200078ec0ff */
[----:B------:R-:W-:Y:S01]  /*12c60*/  FFMA.FTZ R5, R241, R21, R197 ;  /* 0x00000015f1057223 */ /* 0x000fe200000100c5 */
[----:B------:R-:W-:Y:S01]  /*12c70*/  F2FP.BF16.PACK_AB R0, R11, R10 ;  /* 0x0000000a0b00723e */ /* 0x000fe200000010ff */
[----:B------:R-:W-:Y:S02]  /*12c80*/  HMMA.16816.F32.BF16 R108, R128, R106, R108 ;  /* 0x0000006a806c723c */ /* 0x000fe4000004186c */
[----:B------:R-:W-:Y:S01]  /*12c90*/  FADD.FTZ R5, R173, R5 ;  /* 0x00000005ad057221 */ /* 0x000fe20000010000 */
[----:B------:R-:W-:Y:S01]  /*12ca0*/  LOP3.LUT R169, R6, R0, RZ, 0xc0, !PT ;  /* 0x0000000006a97212 */ /* 0x000fe200078ec0ff */
[----:B------:R-:W-:Y:S02]  /*12cb0*/  FFMA.FTZ R0, R250, R18, R237 ;  /* 0x00000012fa007223 */ /* 0x000fe400000100ed */
        /* <DEDUP_REMOVED lines=12> */
[----:B-----5:R-:W-:Y:S01]  /*12d80*/  HMMA.16816.F32.BF16 R164, R128, R24, R164 ;  /* 0x0000001880a4723c */ /* 0x020fe200000418a4 */
[----:B------:R-:W-:Y:S02]  /*12d90*/  FADD.FTZ R5, R139, R0 ;  /* 0x000000008b057221 */ /* 0x000fe40000010000 */
[----:B------:R-:W-:Y:S02]  /*12da0*/  FADD.FTZ R4, R133, R3 ;  /* 0x0000000385047221 */ /* 0x000fe40000010000 */
[----:B------:R-:W-:-:S02]  /*12db0*/  FADD.FTZ R3, R13, R6 ;  /* 0x000000060d037221 */ /* 0x000fc40000010000 */
[----:B------:R-:W-:Y:S01]  /*12dc0*/  FADD.FTZ R0, R10, R7 ;  /* 0x000000070a007221 */ /* 0x000fe20000010000 */
[----:B------:R-:W-:Y:S01]  /*12dd0*/  HMMA.16816.F32.BF16 R128, R128, R26, R144 ;  /* 0x0000001a8080723c */ /* 0x000fe20000041890 */
        /* <DEDUP_REMOVED lines=28> */
[----:B------:R-:W-:Y:S11]  /*12fa0*/  @P0 BRA `(.L_x_813) ;  /* 0x0000001000000947 */ /* 0x000ff60003800000 */
.L_x_800:
[----:B------:R-:W-:-:S12]  /*12fb0*/  UIADD3 UR28, UR29, -0x1, URZ ;  /* 0xffffffff1d1c7890 */ /* 0x000fd8000fffe03f */
.L_x_813:
[----:B------:R-:W-:-:S13]  /*12fc0*/  ISETP.LE.AND P0, PT, RZ, UR28, PT ;  /* 0x0000001cff007c0c */ /* 0x000fda000bf03270 */
[----:B------:R-:W-:Y:S05]  /*12fd0*/  @!P0 BRA `(.L_x_814) ;  /* 0x00002ef000008947 */ /* 0x000fea0003800000 */
[----:B------:R-:W2:Y:S01]  /*12fe0*/  LDL.LU R12, [R1+0x44] ;  /* 0x00004400010c7983 */ /* 0x000ea20000300800 */
[----:B------:R-:W1:Y:S01]  /*12ff0*/  LDC.U8 R240, c[0x0][0x2d8] ;  /* 0x0000b600fff07b82 */ /* 0x000e620000000000 */
[----:B------:R-:W-:Y:S01]  /*13000*/  IMAD.MOV.U32 R3, RZ, RZ, R135 ;  /* 0x000000ffff037224 */ /* 0x000fe200078e0087 */
[----:B------:R-:W-:Y:S01]  /*13010*/  MOV R138, R2 ;  /* 0x00000002008a7202 */ /* 0x000fe20000000f00 */
[----:B------:R-:W3:Y:S01]  /*13020*/  LDL.64 R10, [R1] ;  /* 0x00000000010a7983 */ /* 0x000ee20000100a00 */
[----:B------:R-:W-:Y:S02]  /*13030*/  IMAD.MOV.U32 R0, RZ, RZ, R136 ;  /* 0x000000ffff007224 */ /* 0x000fe400078e0088 */
[----:B------:R-:W-:Y:S01]  /*13040*/  IMAD.MOV.U32 R137, RZ, RZ, R134 ;  /* 0x000000ffff897224 */ /* 0x000fe200078e0086 */
[----:B------:R-:W4:Y:S04]  /*13050*/  LDL.LU R9, [R1+0x2c] ;  /* 0x00002c0001097983 */ /* 0x000f280000300800 */
[----:B------:R-:W5:Y:S04]  /*13060*/  LDL.LU R8, [R1+0x40] ;  /* 0x0000400001087983 */ /* 0x000f680000300800 */
[----:B------:R-:W5:Y:S04]  /*13070*/  LDL.LU.64 R6, [R1+0x30] ;  /* 0x0000300001067983 */ /* 0x000f680000300a00 */
[----:B------:R-:W5:Y:S04]  /*13080*/  LDL.LU.64 R4, [R1+0x48] ;  /* 0x0000480001047983 */ /* 0x000f680000300a00 */
[----:B------:R-:W5:Y:S01]  /*13090*/  LDL.LU R13, [R1+0x28] ;  /* 0x00002800010d7983 */ /* 0x000f620000300800 */
[----:B-1----:R-:W-:-:S02]  /*130a0*/  PRMT R240, R240, 0x7054, R240 ;  /* 0x00007054f0f07816 */ /* 0x002fc400000000f0 */
[----:B------:R-:W-:Y:S01]  /*130b0*/  ISETP.GE.AND P2, PT, R251, c[0x0][0x220], PT ;  /* 0x00008800fb007a0c */ /* 0x000fe20003f46270 */
[----:B--2---:R-:W-:-:S05]  /*130c0*/  IMAD.WIDE.U32 R242, R12, -0x326172a9, RZ ;  /* 0xcd9e8d570cf27825 */ /* 0x004fca00078e00ff */
[----:B----4-:R-:W-:Y:S02]  /*130d0*/  LOP3.LUT R226, R243, R9, RZ, 0x3c, !PT ;  /* 0x00000009f3e27212 */ /* 0x010fe400078e3cff */
[----:B---3--:R-:W-:Y:S01]  /*130e0*/  ISETP.GE.AND P3, PT, R10, c[0x0][0x220], PT ;  /* 0x000088000a007a0c */ /* 0x008fe20003f66270 */
[----:B-----5:R-:W-:-:S04]  /*130f0*/  IMAD.WIDE.U32 R220, R8, -0x2daee0ad, RZ ;  /* 0xd2511f5308dc7825 */ /* 0x020fc800078e00ff */
[----:B------:R-:W-:-:S05]  /*13100*/  IMAD.WIDE.U32 R244, R13, -0x326172a9, RZ ;  /* 0xcd9e8d570df47825 */ /* 0x000fca00078e00ff */
[----:B------:R-:W-:Y:S01]  /*13110*/  LOP3.LUT R228, R245, R9, RZ, 0x3c, !PT ;  /* 0x00000009f5e47212 */ /* 0x000fe200078e3cff */
[----:B------:R-:W-:Y:S01]  /*13120*/  IMAD.WIDE.U32 R226, R226, -0x2daee0ad, RZ ;  /* 0xd2511f53e2e27825 */ /* 0x000fe200078e00ff */
[----:B------:R-:W-:Y:S02]  /*13130*/  MOV R246, R4 ;  /* 0x0000000400f67202 */ /* 0x000fe40000000f00 */
[----:B------:R-:W-:Y:S01]  /*13140*/  MOV R247, R7 ;  /* 0x0000000700f77202 */ /* 0x000fe20000000f00 */
[----:B------:R-:W-:Y:S01]  /*13150*/  IMAD.WIDE.U32 R228, R228, -0x2daee0ad, RZ ;  /* 0xd2511f53e4e47825 */ /* 0x000fe200078e00ff */
[----:B------:R-:W-:Y:S05]  /*13160*/  BRA `(.L_x_815) ;  /* 0x000002e000007947 */ /* 0x000fea0003800000 */
.L_x_817:
        /* <DEDUP_REMOVED lines=46> */
.L_x_815:
[----:B------:R-:W-:Y:S04]  /*13450*/  DEPBAR.LE SB0, 0x0 ;  /* 0x000080000000791a */ /* 0x000fe80000000000 */
[----:B------:R-:W-:Y:S01]  /*13460*/  BAR.SYNC.DEFER_BLOCKING 0x0 ;  /* 0x0000000000007b1d */ /* 0x000fe20000010000 */
[----:B------:R-:W-:Y:S01]  /*13470*/  USHF.R.S32.HI UR5, URZ, 0x1f, UR28 ;  /* 0x0000001f3f057899 */ /* 0x000fe2000801141c */
[----:B------:R-:W-:Y:S01]  /*13480*/  IMAD.U32 R4, RZ, RZ, UR28 ;  /* 0x0000001cff047e24 */ /* 0x000fe2000f8e00ff */
[----:B------:R-:W-:Y:S03]  /*13490*/  UIMAD UR4, UR19, UR28, URZ ;  /* 0x0000001c130472a4 */ /* 0x000fe6000f8e023f */
[----:B------:R-:W-:Y:S01]  /*134a0*/  IMAD.WIDE.U32 R4, R4, UR20, R246 ;  /* 0x0000001404047c25 */ /* 0x000fe2000f8e00f6 */
[----:B------:R-:W-:Y:S04]  /*134b0*/  UIMAD UR4, UR5, UR20, UR4 ;  /* 0x00000014050472a4 */ /* 0x000fe8000f8e0204 */
[C---:B------:R-:W-:Y:S02]  /*134c0*/  @!P3 LEA R12, P5, R4.reuse, c[0x0][0x170], 0x1 ;  /* 0x00005c00040cba11 */ /* 0x040fe400078a08ff */
[----:B------:R-:W-:Y:S02]  /*134d0*/  IADD3 R5, R5, UR4, RZ ;  /* 0x0000000405057c10 */ /* 0x000fe4000fffe0ff */
[C---:B------:R-:W-:Y:S02]  /*134e0*/  @!P2 LEA R8, P1, R4.reuse, c[0x0][0x170], 0x1 ;  /* 0x00005c000408aa11 */ /* 0x040fe400078208ff */
[C-C-:B------:R-:W-:Y:S02]  /*134f0*/  @!P3 LEA.HI.X R13, R4.reuse, c[0x0][0x174], R5.reuse, 0x1, P5 ;  /* 0x00005d00040dba11 */ /* 0x140fe400028f0c05 */
[C---:B------:R-:W-:Y:S02]  /*13500*/  @!P2 LEA.HI.X R9, R4.reuse, c[0x0][0x174], R5, 0x1, P1 ;  /* 0x00005d000409aa11 */ /* 0x040fe400008f0c05 */
[----:B------:R-:W-:Y:S01]  /*13510*/  IADD3 R2, P0, R4, UR24, RZ ;  /* 0x0000001804027c10 */ /* 0x000fe2000ff1e0ff */
[----:B------:R-:W-:Y:S03]  /*13520*/  @P3 STS.128 [R219+0xa000], RZ ;  /* 0x00a000ffdb003388 */ /* 0x000fe60000000c00 */
[C---:B------:R-:W-:Y:S02]  /*13530*/  @!P3 LEA R10, P4, R2.reuse, c[0x0][0x170], 0x1 ;  /* 0x00005c00020aba11 */ /* 0x040fe400078808ff */
[----:B------:R-:W-:Y:S01]  /*13540*/  IADD3.X R7, R5, UR23, RZ, P0, !PT ;  /* 0x0000001705077c10 */ /* 0x000fe200087fe4ff */
[----:B------:R-:W-:Y:S01]  /*13550*/  @!PT LDS RZ, [RZ] ;  /* 0x00000000fffff984 */ /* 0x000fe20000000800 */
[----:B------:R-:W-:Y:S01]  /*13560*/  @!PT LDS RZ, [RZ] ;  /* 0x00000000fffff984 */ /* 0x000fe20000000800 */
[----:B------:R-:W-:Y:S01]  /*13570*/  @!PT LDS RZ, [RZ] ;  /* 0x00000000fffff984 */ /* 0x000fe20000000800 */
[----:B------:R1:W-:Y:S01]  /*13580*/  @!P3 LDGSTS.E.BYPASS.LTC128B.128 [R219+0xa000], [R12.64] ;  /* 0x0a0000000cdbbfae */ /* 0x0003e2000b901d5a */
[C---:B------:R-:W-:Y:S02]  /*13590*/  @!P2 LEA R6, P0, R2.reuse, c[0x0][0x170], 0x1 ;  /* 0x00005c000206aa11 */ /* 0x040fe400078008ff */
[C-C-:B------:R-:W-:Y:S02]  /*135a0*/  @!P3 LEA.HI.X R11, R2.reuse, c[0x0][0x174], R7.reuse, 0x1, P4 ;  /* 0x00005d00020bba11 */ /* 0x140fe400020f0c07 */
[----:B------:R-:W-:Y:S01]  /*135b0*/  @P2 STS.128 [R219+0xb000], RZ ;  /* 0x00b000ffdb002388 */ /* 0x000fe20000000c00 */
[----:B------:R-:W-:Y:S02]  /*135c0*/  @!P2 LEA.HI.X R7, R2, c[0x0][0x174], R7, 0x1, P0 ;  /* 0x00005d000207aa11 */ /* 0x000fe400000f0c07 */
[----:B------:R-:W-:Y:S02]  /*135d0*/  ISETP.LT.AND P4, PT, RZ, UR28, PT ;  /* 0x0000001cff007c0c */ /* 0x000fe4000bf81270 */
[----:B------:R-:W-:Y:S01]  /*135e0*/  @!PT LDS RZ, [RZ] ;  /* 0x00000000fffff984 */ /* 0x000fe20000000800 */
[----:B------:R-:W-:Y:S01]  /*135f0*/  @!PT LDS RZ, [RZ] ;  /* 0x00000000fffff984 */ /* 0x000fe20000000800 */
[----:B------:R-:W-:Y:S01]  /*13600*/  @!PT LDS RZ, [RZ] ;  /* 0x00000000fffff984 */ /* 0x000fe20000000800 */
[----:B------:R2:W-:Y:S05]  /*13610*/  @!P2 LDGSTS.E.BYPASS.LTC128B.128 [R219+0xb000], [R8.64+0x80] ;  /* 0x0b00008008dbafae */ /* 0x0005ea000b901d5a */
[----:B------:R-:W-:Y:S05]  /*13620*/  @P3 STS.128 [R219+0xa800], RZ ;  /* 0x00a800ffdb003388 */ /* 0x000fea0000000c00 */
[----:B------:R-:W-:Y:S01]  /*13630*/  @!PT LDS RZ, [RZ] ;  /* 0x00000000fffff984 */ /* 0x000fe20000000800 */
[----:B------:R-:W-:Y:S01]  /*13640*/  @!PT LDS RZ, [RZ] ;  /* 0x00000000fffff984 */ /* 0x000fe20000000800 */
[----:B------:R-:W-:Y:S01]  /*13650*/  @!PT LDS RZ, [RZ] ;  /* 0x00000000fffff984 */ /* 0x000fe20000000800 */
[----:B------:R2:W-:Y:S05]  /*13660*/  @!P3 LDGSTS.E.BYPASS.LTC128B.128 [R219+0xa800], [R10.64] ;  /* 0x0a8000000adbbfae */ /* 0x0005ea000b901d5a */
[----:B------:R-:W-:Y:S05]  /*13670*/  @P2 STS.128 [R219+0xb800], RZ ;  /* 0x00b800ffdb002388 */ /* 0x000fea0000000c00 */
[----:B------:R-:W-:Y:S01]  /*13680*/  @!PT LDS RZ, [RZ] ;  /* 0x00000000fffff984 */ /* 0x000fe20000000800 */
[----:B------:R-:W-:Y:S01]  /*13690*/  @!PT LDS RZ, [RZ] ;  /* 0x00000000fffff984 */ /* 0x000fe20000000800 */
[----:B------:R-:W-:Y:S01]  /*136a0*/  @!PT LDS RZ, [RZ] ;  /* 0x00000000fffff984 */ /* 0x000fe20000000800 */
[----:B------:R3:W-:Y:S05]  /*136b0*/  @!P2 LDGSTS.E.BYPASS.LTC128B.128 [R219+0xb800], [R6.64+0x80] ;  /* 0x0b80008006dbafae */ /* 0x0007ea000b901d5a */
[----:B------:R-:W-:Y:S05]  /*136c0*/  LDSM.16.M88.4 R32, [R206] ;  /* 0x00000000ce20783b */ /* 0x000fea0000000200 */
[----:B------:R-:W3:Y:S05]  /*136d0*/  LDSM.16.M88.4 R16, [R204+0x8000] ;  /* 0x00800000cc10783b */ /* 0x000eea0000000200 */
[----:B------:R-:W2:Y:S05]  /*136e0*/  LDSM.16.M88.4 R28, [R206+0x2000] ;  /* 0x00200000ce1c783b */ /* 0x000eaa0000000200 */
[----:B------:R-:W4:Y:S05]  /*136f0*/  LDSM.16.M88.4 R132, [R204+0x8800] ;  /* 0x00880000cc84783b */ /* 0x000f2a0000000200 */
[----:B------:R-:W0:Y:S05]  /*13700*/  LDGDEPBAR ;  /* 0x00000000000079af */ /* 0x000e2a0000000000 */
[----:B------:R-:W-:Y:S05]  /*13710*/  LDSM.16.M88.4 R172, [R208] ;  /* 0x00000000d0ac783b */ /* 0x000fea0000000200 */
[----:B------:R-:W5:Y:S05]  /*13720*/  LDSM.16.M88.4 R176, [R215] ;  /* 0x00000000d7b0783b */ /* 0x000f6a0000000200 */
[----:B------:R-:W4:Y:S05]  /*13730*/  LDSM.16.M88.4 R180, [R208+0x2000] ;  /* 0x00200000d0b4783b */ /* 0x000f2a0000000200 */
[----:B------:R-:W5:Y:S01]  /*13740*/  LDSM.16.M88.4 R184, [R218] ;  /* 0x00000000dab8783b */ /* 0x000f620000000200 */
[-C--:B---3--:R-:W-:Y:S04]  /*13750*/  HMMA.16816.F32.BF16 R4, R32, R16.reuse, RZ ;  /* 0x000000102004723c */ /* 0x088fe800000418ff */
[----:B------:R-:W-:Y:S05]  /*13760*/  LDSM.16.M88.4 R188, [R214] ;  /* 0x00000000d6bc783b */ /* 0x000fea0000000200 */
[----:B------:R-:W3:Y:S01]  /*13770*/  LDSM.16.M88.4 R192, [R213+0x8000] ;  /* 0x00800000d5c0783b */ /* 0x000ee20000000200 */
[C---:B--2---:R-:W-:Y:S04]  /*13780*/  HMMA.16816.F32.BF16 R8, R28.reuse, R16, RZ ;  /* 0x000000101c08723c */ /* 0x044fe800000418ff */
[----:B------:R-:W2:Y:S04]  /*13790*/  LDSM.16.M88.4 R196, [R214+0x2000] ;  /* 0x00200000d6c4783b */ /* 0x000ea80000000200 */
[-C--:B-1----:R-:W-:Y:S01]  /*137a0*/  HMMA.16816.F32.BF16 R12, R28, R18.reuse, RZ ;  /* 0x000000121c0c723c */ /* 0x082fe200000418ff */
[----:B------:R-:W-:Y:S07]  /*137b0*/  LDSM.16.M88.4 R200, [R212+0x2000] ;  /* 0x00200000d4c8783b */ /* 0x000fee0000000200 */
[C---:B------:R-:W-:Y:S08]  /*137c0*/  HMMA.16816.F32.BF16 R16, R32.reuse, R18, RZ ;  /* 0x000000122010723c */ /* 0x040ff000000418ff */
[-C--:B----4-:R-:W-:Y:S08]  /*137d0*/  HMMA.16816.F32.BF16 R20, R32, R132.reuse, RZ ;  /* 0x000000842014723c */ /* 0x090ff000000418ff */
[C---:B------:R-:W-:Y:S08]  /*137e0*/  HMMA.16816.F32.BF16 R24, R28.reuse, R132, RZ ;  /* 0x000000841c18723c */ /* 0x040ff000000418ff */
[-C--:B------:R-:W-:Y:S08]  /*137f0*/  HMMA.16816.F32.BF16 R28, R28, R134.reuse, RZ ;  /* 0x000000861c1c723c */ /* 0x080ff000000418ff */
[----:B------:R-:W-:Y:S01]  /*13800*/  HMMA.16816.F32.BF16 R32, R32, R134, RZ ;  /* 0x000000862020723c */ /* 0x000fe200000418ff */
[----:B------:R-:W1:Y:S07]  /*13810*/  LDSM.16.M88.4 R132, [R213+0x8800] ;  /* 0x00880000d584783b */ /* 0x000e6e0000000200 */
[-C--:B-----5:R-:W-:Y:S08]  /*13820*/  HMMA.16816.F32.BF16 R4, R172, R176.reuse, R4 ;  /* 0x000000b0ac04723c */ /* 0x0a0ff00000041804 */
[C---:B------:R-:W-:Y:S08]  /*13830*/  HMMA.16816.F32.BF16 R8, R180.reuse, R176, R8 ;  /* 0x000000b0b408723c */ /* 0x040ff00000041808 */
[-C--:B------:R-:W-:Y:S08]  /*13840*/  HMMA.16816.F32.BF16 R12, R180, R178.reuse, R12 ;  /* 0x000000b2b40c723c */ /* 0x080ff0000004180c */
[C---:B------:R-:W-:Y:S01]  /*13850*/  HMMA.16816.F32.BF16 R16, R172.reuse, R178, R16 ;  /* 0x000000b2ac10723c */ /* 0x040fe20000041810 */
[----:B------:R-:W-:Y:S07]  /*13860*/  LDSM.16.M88.4 R176, [R212] ;  /* 0x00000000d4b0783b */ /* 0x000fee0000000200 */
[-C--:B------:R-:W-:Y:S08]  /*13870*/  HMMA.16816.F32.BF16 R20, R172, R184.reuse, R20 ;  /* 0x000000b8ac14723c */ /* 0x080ff00000041814 */
[C---:B------:R-:W-:Y:S08]  /*13880*/  HMMA.16816.F32.BF16 R24, R180.reuse, R184, R24 ;  /* 0x000000b8b418723c */ /* 0x040ff00000041818 */
[-C--:B------:R-:W-:Y:S01]  /*13890*/  HMMA.16816.F32.BF16 R28, R180, R186.reuse, R28 ;  /* 0x000000bab41c723c */ /* 0x080fe2000004181c */
[----:B------:R-:W4:Y:S07]  /*138a0*/  LDSM.16.M88.4 R180, [R211] ;  /* 0x00000000d3b4783b */ /* 0x000f2e0000000200 */
[----:B------:R-:W-:Y:S01]  /*138b0*/  HMMA.16816.F32.BF16 R32, R172, R186, R32 ;  /* 0x000000baac20723c */ /* 0x000fe20000041820 */
[----:B------:R-:W5:Y:S05]  /*138c0*/  LDSM.16.M88.4 R172, [R211+0x800] ;  /* 0x00080000d3ac783b */ /* 0x000f6a0000000200 */
[----:B------:R-:W-:Y:S02]  /*138d0*/  LDSM.16.M88.4 R184, [R206+0x4000] ;  /* 0x00400000ceb8783b */ /* 0x000fe40000000200 */
[-C--:B---3--:R-:W-:Y:S08]  /*138e0*/  HMMA.16816.F32.BF16 R4, R188, R192.reuse, R4 ;  /* 0x000000c0bc04723c */ /* 0x088ff00000041804 */
[C---:B--2---:R-:W-:Y:S08]  /*138f0*/  HMMA.16816.F32.BF16 R8, R196.reuse, R192, R8 ;  /* 0x000000c0c408723c */ /* 0x044ff00000041808 */
        /* <DEDUP_REMOVED lines=8> */
[----:B------:R-:W3:Y:S05]  /*13980*/  LDSM.16.M88.4 R132, [R204+0x9800] ;  /* 0x00980000cc84783b */ /* 0x000eea0000000200 */
[----:B------:R-:W-:Y:S02]  /*13990*/  LDSM.16.M88.4 R188, [R217] ;  /* 0x00000000d9bc783b */ /* 0x000fe40000000200 */
[-C--:B----4-:R-:W-:Y:S08]  /*139a0*/  HMMA.16816.F32.BF16 R4, R176, R180.reuse, R4 ;  /* 0x000000b4b004723c */ /* 0x090ff00000041804 */
[C---:B------:R-:W-:Y:S08]  /*139b0*/  HMMA.16816.F32.BF16 R8, R200.reuse, R180, R8 ;  /* 0x000000b4c808723c */ /* 0x040ff00000041808 */
[-C--:B------:R-:W-:Y:S08]  /*139c0*/  HMMA.16816.F32.BF16 R12, R200, R182.reuse, R12 ;  /* 0x000000b6c80c723c */ /* 0x080ff0000004180c */
[C---:B------:R-:W-:Y:S01]  /*139d0*/  HMMA.16816.F32.BF16 R16, R176.reuse, R182, R16 ;  /* 0x000000b6b010723c */ /* 0x040fe20000041810 */
[----:B------:R-:W4:Y:S07]  /*139e0*/  LDSM.16.M88.4 R180, [R208+0x4000] ;  /* 0x00400000d0b4783b */ /* 0x000f2e0000000200 */
[-C--:B-----5:R-:W-:Y:S08]  /*139f0*/  HMMA.16816.F32.BF16 R20, R176, R172.reuse, R20 ;  /* 0x000000acb014723c */ /* 0x0a0ff00000041814 */
[C---:B------:R-:W-:Y:S08]  /*13a00*/  HMMA.16816.F32.BF16 R24, R200.reuse, R172, R24 ;  /* 0x000000acc818723c */ /* 0x040ff00000041818 */
[-C--:B------:R-:W-:Y:S01]  /*13a10*/  HMMA.16816.F32.BF16 R28, R200, R174.reuse, R28 ;  /* 0x000000aec81c723c */ /* 0x080fe2000004181c */
[----:B------:R-:W5:Y:S07]  /*13a20*/  LDSM.16.M88.4 R200, [R208+0x6000] ;  /* 0x00600000d0c8783b */ /* 0x000f6e0000000200 */
[----:B------:R-:W-:Y:S01]  /*13a30*/  HMMA.16816.F32.BF16 R32, R176, R174, R32 ;  /* 0x000000aeb020723c */ /* 0x000fe20000041820 */
[----:B------:R-:W4:Y:S05]  /*13a40*/  LDSM.16.M88.4 R172, [R216] ;  /* 0x00000000d8ac783b */ /* 0x000f2a0000000200 */
[----:B------:R-:W-:Y:S02]  /*13a50*/  LDSM.16.M88.4 R176, [R214+0x4000] ;  /* 0x00400000d6b0783b */ /* 0x000fe40000000200 */
[-C--:B--2---:R-:W-:Y:S08]  /*13a60*/  HMMA.16816.F32.BF16 R4, R184, R192.reuse, R4 ;  /* 0x000000c0b804723c */ /* 0x084ff00000041804 */
[C---:B-1----:R-:W-:Y:S08]  /*13a70*/  HMMA.16816.F32.BF16 R8, R196.reuse, R192, R8 ;  /* 0x000000c0c408723c */ /* 0x042ff00000041808 */
[-C--:B------:R-:W-:Y:S08]  /*13a80*/  HMMA.16816.F32.BF16 R12, R196, R194.reuse, R12 ;  /* 0x000000c2c40c723c */ /* 0x080ff0000004180c */
[C---:B------:R-:W-:Y:S01]  /*13a90*/  HMMA.16816.F32.BF16 R16, R184.reuse, R194, R16 ;  /* 0x000000c2b810723c */ /* 0x040fe20000041810 */
[----:B------:R-:W1:Y:S07]  /*13aa0*/  LDSM.16.M88.4 R192, [R213+0x9000] ;  /* 0x00900000d5c0783b */ /* 0x000e6e0000000200 */
[-C--:B---3--:R-:W-:Y:S08]  /*13ab0*/  HMMA.16816.F32.BF16 R20, R184, R132.reuse, R20 ;  /* 0x00000084b814723c */ /* 0x088ff00000041814 */
[C---:B------:R-:W-:Y:S08]  /*13ac0*/  HMMA.16816.F32.BF16 R24, R196.reuse, R132, R24 ;  /* 0x00000084c418723c */ /* 0x040ff00000041818 */
[-C--:B------:R-:W-:Y:S01]  /*13ad0*/  HMMA.16816.F32.BF16 R28, R196, R134.reuse, R28 ;  /* 0x00000086c41c723c */ /* 0x080fe2000004181c */
[----:B------:R-:W2:Y:S07]  /*13ae0*/  LDSM.16.M88.4 R196, [R214+0x6000] ;  /* 0x00600000d6c4783b */ /* 0x000eae0000000200 */
[----:B------:R-:W-:Y:S01]  /*13af0*/  HMMA.16816.F32.BF16 R32, R184, R134, R32 ;  /* 0x00000086b820723c */ /* 0x000fe20000041820 */
[----:B------:R-:W3:Y:S05]  /*13b00*/  LDSM.16.M88.4 R132, [R213+0x9800] ;  /* 0x00980000d584783b */ /* 0x000eea0000000200 */
[----:B------:R-:W-:Y:S02]  /*13b10*/  LDSM.16.M88.4 R184, [R212+0x4000] ;  /* 0x00400000d4b8783b */ /* 0x000fe40000000200 */
[-C--:B----4-:R-:W-:Y:S08]  /*13b20*/  HMMA.16816.F32.BF16 R4, R180, R188.reuse, R4 ;  /* 0x000000bcb404723c */ /* 0x090ff00000041804 */
[C---:B-----5:R-:W-:Y:S08]  /*13b30*/  HMMA.16816.F32.BF16 R8, R200.reuse, R188, R8 ;  /* 0x000000bcc808723c */ /* 0x060ff00000041808 */
[-C--:B------:R-:W-:Y:S08]  /*13b40*/  HMMA.16816.F32.BF16 R12, R200, R190.reuse, R12 ;  /* 0x000000bec80c723c */ /* 0x080ff0000004180c */
[C---:B------:R-:W-:Y:S01]  /*13b50*/  HMMA.16816.F32.BF16 R16, R180.reuse, R190, R16 ;  /* 0x000000beb410723c */ /* 0x040fe20000041810 */
[----:B------:R-:W4:Y:S07]  /*13b60*/  LDSM.16.M88.4 R188, [R211+0x1000] ;  /* 0x00100000d3bc783b */ /* 0x000f2e0000000200 */
[-C--:B------:R-:W-:Y:S08]  /*13b70*/  HMMA.16816.F32.BF16 R20, R180, R172.reuse, R20 ;  /* 0x000000acb414723c */ /* 0x080ff00000041814 */
[C---:B------:R-:W-:Y:S08]  /*13b80*/  HMMA.16816.F32.BF16 R24, R200.reuse, R172, R24 ;  /* 0x000000acc818723c */ /* 0x040ff00000041818 */
[-C--:B------:R-:W-:Y:S01]  /*13b90*/  HMMA.16816.F32.BF16 R28, R200, R174.reuse, R28 ;  /* 0x000000aec81c723c */ /* 0x080fe2000004181c */
[----:B------:R-:W5:Y:S07]  /*13ba0*/  LDSM.16.M88.4 R200, [R212+0x6000] ;  /* 0x00600000d4c8783b */ /* 0x000f6e0000000200 */
[----:B------:R-:W-:Y:S01]  /*13bb0*/  HMMA.16816.F32.BF16 R32, R180, R174, R32 ;  /* 0x000000aeb420723c */ /* 0x000fe20000041820 */
[----:B------:R-:W4:Y:S01]  /*13bc0*/  LDSM.16.M88.4 R172, [R211+0x1800] ;  /* 0x00180000d3ac783b */ /* 0x000f220000000200 */
[----:B------:R-:W-:Y:S04]  /*13bd0*/  DEPBAR.LE SB0, 0x0 ;  /* 0x000080000000791a */ /* 0x000fe80000000000 */
[----:B------:R-:W-:Y:S02]  /*13be0*/  BAR.SYNC.DEFER_BLOCKING 0x0 ;  /* 0x0000000000007b1d */ /* 0x000fe40000010000 */
[-C--:B-1----:R-:W-:Y:S08]  /*13bf0*/  HMMA.16816.F32.BF16 R4, R176, R192.reuse, R4 ;  /* 0x000000c0b004723c */ /* 0x082ff00000041804 */
[C---:B--2---:R-:W-:Y:S08]  /*13c00*/  HMMA.16816.F32.BF16 R8, R196.reuse, R192, R8 ;  /* 0x000000c0c408723c */ /* 0x044ff00000041808 */
[-C--:B------:R-:W-:Y:S08]  /*13c10*/  HMMA.16816.F32.BF16 R12, R196, R194.reuse, R12 ;  /* 0x000000c2c40c723c */ /* 0x080ff0000004180c */
[C---:B------:R-:W-:Y:S08]  /*13c20*/  HMMA.16816.F32.BF16 R16, R176.reuse, R194, R16 ;  /* 0x000000c2b010723c */ /* 0x040ff00000041810 */
[-C--:B---3--:R-:W-:Y:S08]  /*13c30*/  HMMA.16816.F32.BF16 R20, R176, R132.reuse, R20 ;  /* 0x00000084b014723c */ /* 0x088ff00000041814 */
[C---:B------:R-:W-:Y:S08]  /*13c40*/  HMMA.16816.F32.BF16 R24, R196.reuse, R132, R24 ;  /* 0x00000084c418723c */ /* 0x040ff00000041818 */
[-C--:B------:R-:W-:Y:S08]  /*13c50*/  HMMA.16816.F32.BF16 R28, R196, R134.reuse, R28 ;  /* 0x00000086c41c723c */ /* 0x080ff0000004181c */
[----:B------:R-:W-:Y:S08]  /*13c60*/  HMMA.16816.F32.BF16 R32, R176, R134, R32 ;  /* 0x00000086b020723c */ /* 0x000ff00000041820 */
[-C--:B----4-:R-:W-:Y:S08]  /*13c70*/  HMMA.16816.F32.BF16 R4, R184, R188.reuse, R4 ;  /* 0x000000bcb804723c */ /* 0x090ff00000041804 */
[C---:B-----5:R-:W-:Y:S08]  /*13c80*/  HMMA.16816.F32.BF16 R8, R200.reuse, R188, R8 ;  /* 0x000000bcc808723c */ /* 0x060ff00000041808 */
[-C--:B------:R-:W-:Y:S08]  /*13c90*/  HMMA.16816.F32.BF16 R12, R200, R190.reuse, R12 ;  /* 0x000000bec80c723c */ /* 0x080ff0000004180c */
[C---:B------:R-:W-:Y:S08]  /*13ca0*/  HMMA.16816.F32.BF16 R16, R184.reuse, R190, R16 ;  /* 0x000000beb810723c */ /* 0x040ff00000041810 */
[-C--:B------:R-:W-:Y:S08]  /*13cb0*/  HMMA.16816.F32.BF16 R20, R184, R172.reuse, R20 ;  /* 0x000000acb814723c */ /* 0x080ff00000041814 */
[C---:B------:R-:W-:Y:S08]  /*13cc0*/  HMMA.16816.F32.BF16 R24, R200.reuse, R172, R24 ;  /* 0x000000acc818723c */ /* 0x040ff00000041818 */
[-C--:B------:R-:W-:Y:S08]  /*13cd0*/  HMMA.16816.F32.BF16 R28, R200, R174.reuse, R28 ;  /* 0x000000aec81c723c */ /* 0x080ff0000004181c */
[----:B------:R-:W-:Y:S01]  /*13ce0*/  HMMA.16816.F32.BF16 R32, R184, R174, R32 ;  /* 0x000000aeb820723c */ /* 0x000fe20000041820 */
[----:B------:R-:W-:-:S07]  /*13cf0*/  @P4 BRA `(.L_x_817) ;  /* 0xfffff47000004947 */ /* 0x000fce000383ffff */
.L_x_816:
        /* <DEDUP_REMOVED lines=16> */
[----:B-1----:R-:W-:Y:S01]  /*13e00*/  SHFL.BFLY PT, R135, R136, 0x2, 0x1f ;  /* 0x0c401f0088877f89 */ /* 0x002fe200000e0000 */
[----:B------:R-:W-:Y:S02]  /*13e10*/  FMNMX.FTZ R132, R23, R132, !PT ;  /* 0x0000008417847209 */ /* 0x000fe40007810000 */
[----:B------:R-:W-:Y:S02]  /*13e20*/  FMNMX.FTZ R2, R13, R2, !PT ;  /* 0x000000020d027209 */ /* 0x000fe40007810000 */
[----:B------:R-:W-:Y:S02]  /*13e30*/  FMNMX.FTZ R133, R34, R132, !PT ;  /* 0x0000008422857209 */ /* 0x000fe40007810000 */
[----:B------:R-:W-:Y:S04]  /*13e40*/  FMNMX.FTZ R2, R24, R2, !PT ;  /* 0x0000000218027209 */ /* 0x000fe80007810000 */
[----:B------:R-:W-:Y:S02]  /*13e50*/  FMNMX.FTZ R132, R25, R2, !PT ;  /* 0x0000000219847209 */ /* 0x000fe40007810000 */
[----:B------:R-:W-:Y:S02]  /*13e60*/  FMNMX.FTZ R2, R35, R133, !PT ;  /* 0x0000008523027209 */ /* 0x000fe40007810000 */
[----:B------:R-:W-:Y:S03]  /*13e70*/  FMNMX.FTZ R132, R28, R132, !PT ;  /* 0x000000841c847209 */ /* 0x000fe60007810000 */
[----:B------:R-:W-:Y:S01]  /*13e80*/  SHFL.BFLY PT, R134, R2, 0x2, 0x1f ;  /* 0x0c401f0002867f89 */ /* 0x000fe200000e0000 */
[----:B------:R-:W-:Y:S07]  /*13e90*/  FMNMX.FTZ R132, R29, R132, !PT ;  /* 0x000000841d847209 */ /* 0x000fee0007810000 */
[----:B------:R-:W1:Y:S02]  /*13ea0*/  SHFL.BFLY PT, R133, R132, 0x2, 0x1f ;  /* 0x0c401f0084857f89 */ /* 0x000e6400000e0000 */
[----:B-1----:R-:W-:Y:S02]  /*13eb0*/  FMNMX.FTZ R132, R132, R133, !PT ;  /* 0x0000008584847209 */ /* 0x002fe40007810000 */
[----:B------:R-:W-:Y:S02]  /*13ec0*/  FMNMX.FTZ R136, R136, R135, !PT ;  /* 0x0000008788887209 */ /* 0x000fe40007810000 */
[----:B------:R-:W-:Y:S02]  /*13ed0*/  FMNMX.FTZ R2, R2, R134, !PT ;  /* 0x0000008602027209 */ /* 0x000fe40007810000 */
[----:B------:R-:W1:Y:S08]  /*13ee0*/  SHFL.BFLY PT, R134, R132, 0x1, 0x1f ;  /* 0x0c201f0084867f89 */ /* 0x000e7000000e0000 */
[----:B------:R-:W2:Y:S08]  /*13ef0*/  SHFL.BFLY PT, R139, R136, 0x1, 0x1f ;  /* 0x0c201f00888b7f89 */ /* 0x000eb000000e0000 */
[----:B------:R-:W3:Y:S01]  /*13f00*/  SHFL.BFLY PT, R135, R2, 0x1, 0x1f ;  /* 0x0c201f0002877f89 */ /* 0x000ee200000e0000 */
[----:B-1----:R-:W-:Y:S05]  /*13f10*/  FMNMX.FTZ R134, R132, R134, !PT ;  /* 0x0000008684867209 */ /* 0x002fea0007810000 */
[----:B------:R-:W-:Y:S01]  /*13f20*/  FMUL.FTZ R184, R134, c[0x0][0x23c] ;  /* 0x00008f0086b87a20 */ /* 0x000fe20000410000 */
[----:B--2---:R-:W-:Y:S04]  /*13f30*/  FMNMX.FTZ R136, R136, R139, !PT ;  /* 0x0000008b88887209 */ /* 0x004fe80007810000 */
[C---:B------:R-:W-:Y:S01]  /*13f40*/  FSETP.NEU.FTZ.AND P0, PT, R136.reuse, -INF , PT ;  /* 0xff8000008800780b */ /* 0x040fe20003f1d000 */
[----:B------:R-:W-:Y:S01]  /*13f50*/  FADD.FTZ R0, -R136, R0 ;  /* 0x0000000088007221 */ /* 0x000fe20000010100 */
[----:B---3--:R-:W-:Y:S03]  /*13f60*/  FMNMX.FTZ R135, R2, R135, !PT ;  /* 0x0000008702877209 */ /* 0x008fe60007810000 */
[----:B------:R-:W-:Y:S01]  /*13f70*/  FMUL.FTZ R0, R0, c[0x0][0x23c] ;  /* 0x00008f0000007a20 */ /* 0x000fe20000410000 */
[----:B------:R-:W-:Y:S03]  /*13f80*/  FMNMX.FTZ R2, R10, R138, !PT ;  /* 0x0000008a0a027209 */ /* 0x000fe60007810000 */
[----:B------:R1:W2:Y:S01]  /*13f90*/  MUFU.EX2 R133, R0 ;  /* 0x0000000000857308 */ /* 0x0002a20000000800 */
[----:B------:R-:W-:Y:S01]  /*13fa0*/  FMNMX.FTZ R2, R11, R2, !PT ;  /* 0x000000020b027209 */ /* 0x000fe20007810000 */
[----:B------:R-:W-:Y:S03]  /*13fb0*/  FMUL.FTZ R139, R135, c[0x0][0x23c] ;  /* 0x00008f00878b7a20 */ /* 0x000fe60000410000 */
[----:B------:R-:W-:Y:S04]  /*13fc0*/  FMNMX.FTZ R2, R14, R2, !PT ;  /* 0x000000020e027209 */ /* 0x000fe80007810000 */
[----:B------:R-:W-:Y:S01]  /*13fd0*/  FMNMX.FTZ R2, R15, R2, !PT ;  /* 0x000000020f027209 */ /* 0x000fe20007810000 */
[----:B-1----:R-:W-:Y:S02]  /*13fe0*/  FADD.FTZ R0, -R135, R3 ;  /* 0x0000000387007221 */ /* 0x002fe40000010100 */
[C---:B--2---:R-:W-:Y:S02]  /*13ff0*/  FMUL.FTZ R36, R133.reuse, R36 ;  /* 0x0000002485247220 */ /* 0x044fe40000410000 */
        /* <DEDUP_REMOVED lines=18> */
[C---:B--2---:R-:W-:Y:S01]  /*14120*/  FMUL.FTZ R38, R132.reuse, R38 ;  /* 0x0000002684267220 */ /* 0x044fe20000410000 */
        /* <DEDUP_REMOVED lines=10> */
[----:B------:R3:W-:Y:S01]  /*141d0*/  MUFU.EX2 R235, R4 ;  /* 0x0000000400eb7308 */ /* 0x0007e20000000800 */
[----:B------:R-:W-:Y:S01]  /*141e0*/  FFMA.FTZ R19, R19, c[0x0][0x23c], -R139 ;  /* 0x00008f0013137a23 */ /* 0x000fe2000001088b */
[----:B------:R-:W-:Y:S01]  /*141f0*/  FSEL R184, R184, RZ, P0 ;  /* 0x000000ffb8b87208 */ /* 0x000fe20000000000 */
[----:B------:R-:W-:Y:S02]  /*14200*/  FFMA.FTZ R5, R5, c[0x0][0x23c], -R137 ;  /* 0x00008f0005057a23 */ /* 0x000fe40000010889 */
[--C-:B------:R-:W-:Y:S02]  /*14210*/  FFMA.FTZ R6, R6, c[0x0][0x23c], -R139.reuse ;  /* 0x00008f0006067a23 */ /* 0x100fe4000001088b */
[----:B------:R-:W-:Y:S02]  /*14220*/  FFMA.FTZ R7, R7, c[0x0][0x23c], -R139 ;  /* 0x00008f0007077a23 */ /* 0x000fe4000001088b */
[--C-:B------:R-:W-:Y:S01]  /*14230*/  FFMA.FTZ R8, R8, c[0x0][0x23c], -R184.reuse ;  /* 0x00008f0008087a23 */ /* 0x100fe200000108b8 */
[----:B------:R4:W-:Y:S01]  /*14240*/  MUFU.EX2 R239, R16 ;  /* 0x0000001000ef7308 */ /* 0x0009e20000000800 */
[--C-:B------:R-:W-:Y:S01]  /*14250*/  FFMA.FTZ R9, R9, c[0x0][0x23c], -R184.reuse ;  /* 0x00008f0009097a23 */ /* 0x100fe200000108b8 */
[----:B-1----:R-:W-:Y:S01]  /*14260*/  FMNMX.FTZ R0, R26, R2, !PT ;  /* 0x000000021a007209 */ /* 0x002fe20007810000 */
[--C-:B------:R-:W-:Y:S02]  /*14270*/  FFMA.FTZ R12, R12, c[0x0][0x23c], -R184.reuse ;  /* 0x00008f000c0c7a23 */ /* 0x100fe400000108b8 */
[----:B------:R-:W-:Y:S01]  /*14280*/  FFMA.FTZ R13, R13, c[0x0][0x23c], -R184 ;  /* 0x00008f000d0d7a23 */ /* 0x000fe200000108b8 */
[----:B------:R-:W-:Y:S01]  /*14290*/  FMNMX.FTZ R0, R27, R0, !PT ;  /* 0x000000001b007209 */ /* 0x000fe20007810000 */
[C---:B--2---:R-:W-:Y:S03]  /*142a0*/  FMUL.FTZ R40, R3.reuse, R40 ;  /* 0x0000002803287220 */ /* 0x044fe60000410000 */
[----:B------:R1:W-:Y:S01]  /*142b0*/  MUFU.EX2 R236, R18 ;  /* 0x0000001200ec7308 */ /* 0x0003e20000000800 */
[----:B------:R-:W-:Y:S01]  /*142c0*/  FMNMX.FTZ R0, R30, R0, !PT ;  /* 0x000000001e007209 */ /* 0x000fe20007810000 */
[C---:B------:R-:W-:Y:S01]  /*142d0*/  FMUL.FTZ R41, R3.reuse, R41 ;  /* 0x0000002903297220 */ /* 0x040fe20000410000 */
[----:B---3--:R-:W-:Y:S01]  /*142e0*/  MOV R4, UR31 ;  /* 0x0000001f00047c02 */ /* 0x008fe20008000f00 */
[----:B------:R-:W-:Y:S01]  /*142f0*/  FMUL.FTZ R44, R3, R44 ;  /* 0x0000002c032c7220 */ /* 0x000fe20000410000 */
[----:B------:R-:W-:Y:S01]  /*14300*/  FMNMX.FTZ R0, R31, R0, !PT ;  /* 0x000000001f007209 */ /* 0x000fe20007810000 */
[----:B------:R-:W-:Y:S01]  /*14310*/  FMUL.FTZ R45, R3, R45 ;  /* 0x0000002d032d7220 */ /* 0x000fe20000410000 */
[----:B------:R-:W-:Y:S01]  /*14320*/  LOP3.LUT R4, R221, UR28, R4, 0x96, !PT ;  /* 0x0000001cdd047c12 */ /* 0x000fe2000f8e9604 */
[C---:B------:R-:W-:Y:S02]  /*14330*/  FMUL.FTZ R50, R132.reuse, R50 ;  /* 0x0000003284327220 */ /* 0x040fe40000410000 */
[----:B------:R2:W-:Y:S01]  /*14340*/  MUFU.EX2 R237, R19 ;  /* 0x0000001300ed7308 */ /* 0x0005e20000000800 */
[----:B------:R-:W3:Y:S01]  /*14350*/  SHFL.BFLY PT, R2, R0, 0x2, 0x1f ;  /* 0x0c401f0000027f89 */ /* 0x000ee200000e0000 */
[----:B------:R-:W-:Y:S01]  /*14360*/  FMUL.FTZ R51, R132, R51 ;  /* 0x0000003384337220 */ /* 0x000fe20000410000 */
[----:B------:R-:W-:Y:S01]  /*14370*/  UIADD3 UR28, UR28, -0x1, URZ ;  /* 0xffffffff1c1c7890 */ /* 0x000fe2000fffe03f */
[--C-:B----4-:R-:W-:Y:S01]  /*14380*/  LOP3.LUT R16, R227, UR14, R220.reuse, 0x96, !PT ;  /* 0x0000000ee3107c12 */ /* 0x110fe2000f8e96dc */
[----:B------:R-:W-:Y:S04]  /*14390*/  IMAD.WIDE.U32 R172, R4, -0x326172a9, RZ ;  /* 0xcd9e8d5704ac7825 */ /* 0x000fe800078e00ff */
[C---:B------:R-:W-:Y:S01]  /*143a0*/  FMUL.FTZ R54, R132.reuse, R54 ;  /* 0x0000003684367220 */ /* 0x040fe20000410000 */
[----:B------:R4:W5:Y:S01]  /*143b0*/  MUFU.EX2 R238, R17 ;  /* 0x0000001100ee7308 */ /* 0x0009620000000800 */
[C---:B------:R-:W-:Y:S02]  /*143c0*/  FMUL.FTZ R55, R132.reuse, R55 ;  /* 0x0000003784377220 */ /* 0x040fe40000410000 */
[----:B------:R-:W-:Y:S01]  /*143d0*/  FMUL.FTZ R56, R3, R56 ;  /* 0x0000003803387220 */ /* 0x000fe20000410000 */
[----:B-1----:R-:W-:Y:S01]  /*143e0*/  LOP3.LUT R18, R229, UR14, R220, 0x96, !PT ;  /* 0x0000000ee5127c12 */ /* 0x002fe2000f8e96dc */
[C---:B------:R-:W-:Y:S02]  /*143f0*/  FMUL.FTZ R57, R3.reuse, R57 ;  /* 0x0000003903397220 */ /* 0x040fe40000410000 */
[C---:B------:R-:W-:Y:S02]  /*14400*/  FMUL.FTZ R60, R3.reuse, R60 ;  /* 0x0000003c033c7220 */ /* 0x040fe40000410000 */
[----:B------:R-:W-:Y:S01]  /*14410*/  FMUL.FTZ R61, R3, R61 ;  /* 0x0000003d033d7220 */ /* 0x000fe20000410000 */
[----:B------:R1:W1:Y:S01]  /*14420*/  MUFU.EX2 R234, R5 ;  /* 0x0000000500ea7308 */ /* 0x0002620000000800 */
[C---:B------:R-:W-:Y:S02]  /*14430*/  FMUL.FTZ R66, R132.reuse, R66 ;  /* 0x0000004284427220 */ /* 0x040fe40000410000 */
[----:B------:R-:W-:Y:S01]  /*14440*/  FMUL.FTZ R67, R132, R67 ;  /* 0x0000004384437220 */ /* 0x000fe20000410000 */
[----:B---3--:R-:W-:Y:S01]  /*14450*/  FMNMX.FTZ R0, R0, R2, !PT ;  /* 0x0000000200007209 */ /* 0x008fe20007810000 */
[----:B--2---:R-:W-:Y:S04]  /*14460*/  IMAD.WIDE.U32 R18, R18, -0x326172a9, RZ ;  /* 0xcd9e8d5712127825 */ /* 0x004fe800078e00ff */
[----:B------:R-:W2:Y:S01]  /*14470*/  SHFL.BFLY PT, R2, R0, 0x1, 0x1f ;  /* 0x0c201f0000027f89 */ /* 0x000ea200000e0000 */
[----:B------:R3:W-:Y:S01]  /*14480*/  MUFU.EX2 R233, R6 ;  /* 0x0000000600e97308 */ /* 0x0007e20000000800 */
[----:B------:R-:W-:Y:S01]  /*14490*/  LOP3.LUT R4, R19, UR13, R172, 0x96, !PT ;  /* 0x0000000d13047c12 */ /* 0x000fe2000f8e96ac */
[----:B------:R-:W-:Y:S01]  /*144a0*/  FMUL.FTZ R70, R132, R70 ;  /* 0x0000004684467220 */ /* 0x000fe20000410000 */
[----:B------:R-:W-:Y:S01]  /*144b0*/  LOP3.LUT R19, R173, UR15, R242, 0x96, !PT ;  /* 0x0000000fad137c12 */ /* 0x000fe2000f8e96f2 */
[----:B----4-:R-:W-:Y:S04]  /*144c0*/  IMAD.WIDE.U32 R16, R16, -0x326172a9, RZ ;  /* 0xcd9e8d5710107825 */ /* 0x010fe800078e00ff */
[----:B------:R-:W-:Y:S01]  /*144d0*/  IMAD.WIDE.U32 R174, R19, -0x2daee0ad, RZ ;  /* 0xd2511f5313ae7825 */ /* 0x000fe200078e00ff */
[----:B------:R-:W-:Y:S01]  /*144e0*/  LOP3.LUT R172, R17, UR13, R172, 0x96, !PT ;  /* 0x0000000d11ac7c12 */ /* 0x000fe2000f8e96ac */
[----:B------:R4:W4:Y:S02]  /*144f0*/  MUFU.EX2 R232, R7 ;  /* 0x0000000700e87308 */ /* 0x0009240000000800 */
[----:B------:R-:W-:Y:S01]  /*14500*/  FMUL.FTZ R19, R132, R155 ;  /* 0x0000009b84137220 */ /* 0x000fe20000410000 */
[----:B-1----:R-:W-:Y:S01]  /*14510*/  LOP3.LUT R5, R173, UR15, R244, 0x96, !PT ;  /* 0x0000000fad057c12 */ /* 0x002fe2000f8e96f4 */
[----:B------:R-:W-:Y:S04]  /*14520*/  IMAD.WIDE.U32 R172, R172, -0x2daee0ad, RZ ;  /* 0xd2511f53acac7825 */ /* 0x000fe800078e00ff */
[----:B------:R-:W-:Y:S01]  /*14530*/  IMAD.WIDE.U32 R176, R5, -0x2daee0ad, RZ ;  /* 0xd2511f5305b07825 */ /* 0x000fe200078e00ff */
[----:B------:R-:W-:Y:S01]  /*14540*/  LOP3.LUT R17, R173, UR10, R174, 0x96, !PT ;  /* 0x0000000aad117c12 */ /* 0x000fe2000f8e96ae */
[----:B------:R1:W-:Y:S02]  /*14550*/  MUFU.EX2 R231, R8 ;  /* 0x0000000800e77308 */ /* 0x0003e40000000800 */
[----:B------:R-:W-:Y:S01]  /*14560*/  IMAD.WIDE.U32 R4, R4, -0x2daee0ad, RZ ;  /* 0xd2511f5304047825 */ /* 0x000fe200078e00ff */
[----:B--2---:R-:W-:Y:S02]  /*14570*/  FMNMX.FTZ R2, R0, R2, !PT ;  /* 0x0000000200027209 */ /* 0x004fe40007810000 */
[----:B---3--:R-:W-:Y:S01]  /*14580*/  LOP3.LUT R6, R177, UR12, R228, 0x96, !PT ;  /* 0x0000000cb1067c12 */ /* 0x008fe2000f8e96e4 */
[----:B------:R-:W-:Y:S01]  /*14590*/  IMAD.WIDE.U32 R190, R17, -0x326172a9, RZ ;  /* 0xcd9e8d5711be7825 */ /* 0x000fe200078e00ff */
[C---:B------:R-:W-:Y:S02]  /*145a0*/  FSETP.NEU.FTZ.AND P0, PT, R2.reuse, -INF , PT ;  /* 0xff8000000200780b */ /* 0x040fe40003f1d000 */
[----:B------:R-:W-:Y:S01]  /*145b0*/  LOP3.LUT R5, R5, UR10, R176, 0x96, !PT ;  /* 0x0000000a05057c12 */ /* 0x000fe2000f8e96b0 */
[----:B------:R2:W-:Y:S01]  /*145c0*/  MUFU.EX2 R230, R9 ;  /* 0x0000000900e67308 */ /* 0x0005e20000000800 */
[----:B------:R-:W-:Y:S02]  /*145d0*/  FMUL.FTZ R185, R2, c[0x0][0x23c] ;  /* 0x00008f0002b97a20 */ /* 0x000fe40000410000 */
[----:B------:R-:W-:Y:S01]  /*145e0*/  IMAD.WIDE.U32 R176, R6, -0x326172a9, RZ ;  /* 0xcd9e8d5706b07825 */ /* 0x000fe200078e00ff */
[----:B----4-:R-:W-:Y:S02]  /*145f0*/  LOP3.LUT R7, R175, UR12, R226, 0x96, !PT ;  /* 0x0000000caf077c12 */ /* 0x010fe4000f8e96e2 */
[----:B------:R-:W-:Y:S01]  /*14600*/  FSEL R185, R185, RZ, P0 ;  /* 0x000000ffb9b97208 */ /* 0x000fe20000000000 */
[----:B------:R-:W-:Y:S01]  /*14610*/  IMAD.WIDE.U32 R186, R5, -0x326172a9, RZ ;  /* 0xcd9e8d5705ba7825 */ /* 0x000fe200078e00ff */
[----:B------:R-:W-:Y:S02]  /*14620*/  LOP3.LUT R6, R177, UR11, R18, 0x96, !PT ;  /* 0x0000000bb1067c12 */ /* 0x000fe4000f8e9612 */
[----:B------:R-:W-:Y:S01]  /*14630*/  MUFU.EX2 R223, R12 ;  /* 0x0000000c00df7308 */ /* 0x000fe20000000800 */
[----:B------:R-:W-:Y:S01]  /*14640*/  IMAD.WIDE.U32 R174, R7, -0x326172a9, RZ ;  /* 0xcd9e8d5707ae7825 */ /* 0x000fe200078e00ff */
[----:B------:R-:W-:Y:S02]  /*14650*/  LOP3.LUT R5, R187, UR9, R176, 0x96, !PT ;  /* 0x00000009bb057c12 */ /* 0x000fe4000f8e96b0 */
[----:B------:R-:W3:Y:S01]  /*14660*/  LDSM.16.MT88.4 R176, [R205+0xa000] ;  /* 0x00a00000cdb0783b */ /* 0x000ee20000004200 */
[--C-:B------:R-:W-:Y:S01]  /*14670*/  FFMA.FTZ R10, R10, c[0x0][0x23c], -R185.reuse ;  /* 0x00008f000a0a7a23 */ /* 0x100fe200000108b9 */
[----:B------:R-:W-:Y:S01]  /*14680*/  LOP3.LUT R0, R191, UR9, R174, 0x96, !PT ;  /* 0x00000009bf007c12 */ /* 0x000fe2000f8e96ae */
[--C-:B------:R-:W-:Y:S01]  /*14690*/  FFMA.FTZ R11, R11, c[0x0][0x23c], -R185.reuse ;  /* 0x00008f000b0b7a23 */ /* 0x100fe200000108b9 */
[----:B-1----:R-:W-:Y:S01]  /*146a0*/  LOP3.LUT R8, R175, UR11, R16, 0x96, !PT ;  /* 0x0000000baf087c12 */ /* 0x002fe2000f8e9610 */
[----:B------:R-:W-:Y:S01]  /*146b0*/  IMAD.WIDE.U32 R6, R6, -0x2daee0ad, RZ ;  /* 0xd2511f5306067825 */ /* 0x000fe200078e00ff */
[----:B------:R1:W-:Y:S03]  /*146c0*/  MUFU.EX2 R225, R10 ;  /* 0x0000000a00e17308 */ /* 0x0003e60000000800 */
[----:B------:R-:W-:Y:S04]  /*146d0*/  IMAD.WIDE.U32 R192, R0, -0x2daee0ad, RZ ;  /* 0xd2511f5300c07825 */ /* 0x000fe800078e00ff */
[----:B--2---:R-:W-:Y:S03]  /*146e0*/  IMAD.WIDE.U32 R8, R8, -0x2daee0ad, RZ ;  /* 0xd2511f5308087825 */ /* 0x004fe600078e00ff */
[----:B------:R2:W-:Y:S01]  /*146f0*/  MUFU.EX2 R224, R11 ;  /* 0x0000000b00e07308 */ /* 0x0005e20000000800 */
[----:B------:R-:W-:Y:S01]  /*14700*/  IMAD.WIDE.U32 R188, R5, -0x2daee0ad, RZ ;  /* 0xd2511f5305bc7825 */ /* 0x000fe200078e00ff */
[----:B------:R-:W-:Y:S02]  /*14710*/  LOP3.LUT R5, R7, UR8, R4, 0x96, !PT ;  /* 0x0000000807057c12 */ /* 0x000fe4000f8e9604 */
[----:B------:R-:W-:Y:S01]  /*14720*/  LOP3.LUT R4, R193, UR6, R8, 0x96, !PT ;  /* 0x00000006c1047c12 */ /* 0x000fe2000f8e9608 */
[--C-:B------:R-:W-:Y:S01]  /*14730*/  FFMA.FTZ R14, R14, c[0x0][0x23c], -R185.reuse ;  /* 0x00008f000e0e7a23 */ /* 0x100fe200000108b9 */
[----:B------:R-:W-:Y:S01]  /*14740*/  LOP3.LUT R6, R189, UR6, R6, 0x96, !PT ;  /* 0x00000006bd067c12 */ /* 0x000fe2000f8e9606 */
[----:B------:R-:W-:Y:S01]  /*14750*/  IMAD.WIDE.U32 R194, R5, -0x326172a9, RZ ;  /* 0xcd9e8d5705c27825 */ /* 0x000fe200078e00ff */
[----:B------:R-:W-:Y:S02]  /*14760*/  LOP3.LUT R9, R9, UR8, R172, 0x96, !PT ;  /* 0x0000000809097c12 */ /* 0x000fe4000f8e96ac */
[----:B------:R4:W-:Y:S01]  /*14770*/  MUFU.EX2 R222, R13 ;  /* 0x0000000d00de7308 */ /* 0x0009e20000000800 */
[----:B------:R-:W-:Y:S04]  /*14780*/  IMAD.WIDE.U32 R4, R4, -0x326172a9, RZ ;  /* 0xcd9e8d5704047825 */ /* 0x000fe800078e00ff */
[----:B------:R-:W-:Y:S01]  /*14790*/  IMAD.WIDE.U32 R196, R9, -0x326172a9, RZ ;  /* 0xcd9e8d5709c47825 */ /* 0x000fe200078e00ff */
[C---:B------:R-:W-:Y:S02]  /*147a0*/  LOP3.LUT R0, R4.reuse, 0xffff, RZ, 0xc0, !PT ;  /* 0x0000ffff04007812 */ /* 0x040fe400078ec0ff */
[----:B-1----:R-:W-:Y:S01]  /*147b0*/  LOP3.LUT R10, R4, 0xff, RZ, 0xc0, !PT ;  /* 0x000000ff040a7812 */ /* 0x002fe200078ec0ff */
[----:B------:R-:W-:Y:S01]  /*147c0*/  IMAD.WIDE.U32 R6, R6, -0x326172a9, RZ ;  /* 0xcd9e8d5706067825 */ /* 0x000fe200078e00ff */
[----:B------:R-:W-:Y:S01]  /*147d0*/  LOP3.LUT R5, R5, UR16, R196, 0x96, !PT ;  /* 0x0000001005057c12 */ /* 0x000fe2000f8e96c4 */
[----:B------:R-:W-:Y:S01]  /*147e0*/  MUFU.EX2 R203, R14 ;  /* 0x0000000e00cb7308 */ /* 0x000fe20000000800 */
[----:B------:R-:W-:Y:S01]  /*147f0*/  SHF.R.U32.HI R0, RZ, 0x8, R0 ;  /* 0x00000008ff007819 */ /* 0x000fe20000011600 */
[----:B------:R-:W-:Y:S01]  /*14800*/  FFMA.FTZ R15, R15, c[0x0][0x23c], -R185 ;  /* 0x00008f000f0f7a23 */ /* 0x000fe200000108b9 */
[----:B------:R-:W-:Y:S01]  /*14810*/  LOP3.LUT R8, R6, 0xffff, RZ, 0xc0, !PT ;  /* 0x0000ffff06087812 */ /* 0x000fe200078ec0ff */
[C---:B------:R-:W-:Y:S01]  /*14820*/  FMUL.FTZ R18, R132.reuse, R154 ;  /* 0x0000009a84127220 */ /* 0x040fe20000410000 */
[----:B------:R-:W-:Y:S01]  /*14830*/  SHF.R.U32.HI R16, RZ, 0x10, R6 ;  /* 0x00000010ff107819 */ /* 0x000fe20000011606 */
[----:B------:R-:W-:Y:S01]  /*14840*/  FMUL.FTZ R71, R132, R71 ;  /* 0x0000004784477220 */ /* 0x000fe20000410000 */
[----:B------:R-:W-:Y:S01]  /*14850*/  LOP3.LUT R17, R6, 0xff, RZ, 0xc0, !PT ;  /* 0x000000ff06117812 */ /* 0x000fe200078ec0ff */
[C---:B------:R-:W-:Y:S01]  /*14860*/  FMUL.FTZ R72, R3.reuse, R72 ;  /* 0x0000004803487220 */ /* 0x040fe20000410000 */
[----:B------:R-:W-:Y:S01]  /*14870*/  SHF.R.U32.HI R8, RZ, 0x8, R8 ;  /* 0x00000008ff087819 */ /* 0x000fe20000011608 */
[----:B------:R-:W-:Y:S01]  /*14880*/  MUFU.EX2 R202, R15 ;  /* 0x0000000f00ca7308 */ /* 0x000fe20000000800 */
[----:B--2---:R-:W-:Y:S01]  /*14890*/  SHF.R.U32.HI R11, RZ, 0x18, R6 ;  /* 0x00000018ff0b7819 */ /* 0x004fe20000011606 */
[----:B------:R-:W-:Y:S01]  /*148a0*/  FMUL.FTZ R73, R3, R73 ;  /* 0x0000004903497220 */ /* 0x000fe20000410000 */
[----:B------:R-:W-:Y:S01]  /*148b0*/  LOP3.LUT R6, R7, UR16, R194, 0x96, !PT ;  /* 0x0000001007067c12 */ /* 0x000fe2000f8e96c2 */
[C---:B----4-:R-:W-:Y:S01]  /*148c0*/  FMUL.FTZ R13, R3.reuse, R149 ;  /* 0x00000095030d7220 */ /* 0x050fe20000410000 */
[----:B------:R-:W-:Y:S01]  /*148d0*/  LOP3.LUT R7, R16, 0xff, RZ, 0xc0, !PT ;  /* 0x000000ff10077812 */ /* 0x000fe200078ec0ff */
[C---:B------:R-:W-:Y:S01]  /*148e0*/  FMUL.FTZ R76, R3.reuse, R76 ;  /* 0x0000004c034c7220 */ /* 0x040fe20000410000 */
[----:B------:R-:W-:Y:S01]  /*148f0*/  PRMT R16, R10, 0x5410, R0 ;  /* 0x000054100a107816 */ /* 0x000fe20000000000 */
[----:B------:R-:W-:Y:S01]  /*14900*/  FMUL.FTZ R77, R3, R77 ;  /* 0x0000004d034d7220 */ /* 0x000fe20000410000 */
[----:B------:R-:W-:Y:S01]  /*14910*/  LOP3.LUT R0, R5, 0xffff, RZ, 0xc0, !PT ;  /* 0x0000ffff05007812 */ /* 0x000fe200078ec0ff */
[C---:B------:R-:W-:Y:S01]  /*14920*/  FMUL.FTZ R82, R132.reuse, R82 ;  /* 0x0000005284527220 */ /* 0x040fe20000410000 */
[----:B------:R-:W-:Y:S01]  /*14930*/  PRMT R17, R17, 0x5410, R8 ;  /* 0x0000541011117816 */ /* 0x000fe20000000008 */
[C---:B------:R-:W-:Y:S01]  /*14940*/  FMUL.FTZ R83, R132.reuse, R83 ;  /* 0x0000005384537220 */ /* 0x040fe20000410000 */
[----:B------:R-:W-:Y:S01]  /*14950*/  LOP3.LUT R8, R5, 0xff, RZ, 0xc0, !PT ;  /* 0x000000ff05087812 */ /* 0x000fe200078ec0ff */
[C---:B------:R-:W-:Y:S01]  /*14960*/  FMUL.FTZ R86, R132.reuse, R86 ;  /* 0x0000005684567220 */ /* 0x040fe20000410000 */
[----:B------:R-:W-:Y:S01]  /*14970*/  SHF.R.U32.HI R0, RZ, 0x8, R0 ;  /* 0x00000008ff007819 */ /* 0x000fe20000011600 */
[--C-:B------:R-:W-:Y:S01]  /*14980*/  HSET2.LE.AND R174, R17, R240.reuse, PT ;  /* 0x000000f011ae7233 */ /* 0x100fe20003803000 */
[--C-:B------:R-:W-:Y:S01]  /*14990*/  SHF.R.U32.HI R12, RZ, 0x18, R4.reuse ;  /* 0x00000018ff0c7819 */ /* 0x100fe20000011604 */
[----:B------:R-:W-:Y:S01]  /*149a0*/  FMUL.FTZ R17, R133, R153 ;  /* 0x0000009985117220 */ /* 0x000fe20000410000 */
[----:B------:R-:W-:Y:S01]  /*149b0*/  SHF.R.U32.HI R9, RZ, 0x10, R4 ;  /* 0x00000010ff097819 */ /* 0x000fe20000011604 */
[----:B------:R-:W-:Y:S01]  /*149c0*/  FMUL.FTZ R87, R132, R87 ;  /* 0x0000005784577220 */ /* 0x000fe20000410000 */
[----:B------:R-:W-:Y:S01]  /*149d0*/  PRMT R175, R7, 0x5410, R11 ;  /* 0x0000541007af7816 */ /* 0x000fe2000000000b */
[----:B------:R-:W-:Y:S01]  /*149e0*/  FFMA.FTZ R34, R34, c[0x0][0x23c], -R139 ;  /* 0x00008f0022227a23 */ /* 0x000fe2000001088b */
[----:B------:R-:W-:Y:S01]  /*149f0*/  LOP3.LUT R4, R6, 0xffff, RZ, 0xc0, !PT ;  /* 0x0000ffff06047812 */ /* 0x000fe200078ec0ff */
[----:B------:R-:W-:Y:S01]  /*14a00*/  FMUL.FTZ R88, R3, R88 ;  /* 0x0000005803587220 */ /* 0x000fe20000410000 */
[----:B------:R-:W-:Y:S01]  /*14a10*/  SHF.R.U32.HI R7, RZ, 0x10, R6 ;  /* 0x00000010ff077819 */ /* 0x000fe20000011606 */
[--C-:B------:R-:W-:Y:S01]  /*14a20*/  HSET2.LE.AND R175, R175, R240.reuse, PT ;  /* 0x000000f0afaf7233 */ /* 0x100fe20003803000 */
[----:B------:R-:W-:Y:S01]  /*14a30*/  PRMT R8, R8, 0x5410, R0 ;  /* 0x0000541008087816 */ /* 0x000fe20000000000 */
[----:B------:R-:W-:Y:S01]  /*14a40*/  FADD.FTZ R0, -R2, R138 ;  /* 0x0000008a02007221 */ /* 0x000fe20000010100 */
[----:B------:R-:W-:Y:S01]  /*14a50*/  LOP3.LUT R11, R9, 0xff, RZ, 0xc0, !PT ;  /* 0x000000ff090b7812 */ /* 0x000fe200078ec0ff */
[----:B------:R-:W-:Y:S01]  /*14a60*/  FMUL.FTZ R89, R3, R89 ;  /* 0x0000005903597220 */ /* 0x000fe20000410000 */
[----:B------:R-:W-:Y:S01]  /*14a70*/  LOP3.LUT R10, R6, 0xff, RZ, 0xc0, !PT ;  /* 0x000000ff060a7812 */ /* 0x000fe200078ec0ff */
[----:B------:R-:W-:Y:S01]  /*14a80*/  FMUL.FTZ R0, R0, c[0x0][0x23c] ;  /* 0x00008f0000007a20 */ /* 0x000fe20000410000 */
[----:B------:R-:W-:Y:S01]  /*14a90*/  SHF.R.U32.HI R9, RZ, 0x18, R6 ;  /* 0x00000018ff097819 */ /* 0x000fe20000011606 */
[--C-:B------:R-:W-:Y:S01]  /*14aa0*/  HSET2.LE.AND R180, R8, R240.reuse, PT ;  /* 0x000000f008b47233 */ /* 0x100fe20003803000 */
[----:B------:R-:W-:Y:S01]  /*14ab0*/  SHF.R.U32.HI R6, RZ, 0x8, R4 ;  /* 0x00000008ff067819 */ /* 0x000fe20000011604 */
[--C-:B------:R-:W-:Y:S01]  /*14ac0*/  HSET2.LE.AND R8, R16, R240.reuse, PT ;  /* 0x000000f010087233 */ /* 0x100fe20003803000 */
[----:B------:R-:W-:Y:S01]  /*14ad0*/  LOP3.LUT R4, R7, 0xff, RZ, 0xc0, !PT ;  /* 0x000000ff07047812 */ /* 0x000fe200078ec0ff */
[----:B------:R-:W1:Y:S01]  /*14ae0*/  MUFU.EX2 R0, R0 ;  /* 0x0000000000007308 */ /* 0x000e620000000800 */
[----:B------:R-:W-:Y:S01]  /*14af0*/  PRMT R10, R10, 0x5410, R6 ;  /* 0x000054100a0a7816 */ /* 0x000fe20000000006 */
[----:B------:R-:W-:Y:S01]  /*14b00*/  FMUL.FTZ R16, R133, R152 ;  /* 0x0000009885107220 */ /* 0x000fe20000410000 */
[----:B------:R-:W-:Y:S01]  /*14b10*/  PRMT R9, R4, 0x5410, R9 ;  /* 0x0000541004097816 */ /* 0x000fe20000000009 */
[C---:B------:R-:W-:Y:S01]  /*14b20*/  FMUL.FTZ R92, R3.reuse, R92 ;  /* 0x0000005c035c7220 */ /* 0x040fe20000410000 */
[--C-:B------:R-:W-:Y:S01]  /*14b30*/  SHF.R.U32.HI R4, RZ, 0x10, R5.reuse ;  /* 0x00000010ff047819 */ /* 0x100fe20000011605 */
[--C-:B------:R-:W-:Y:S01]  /*14b40*/  HSET2.LE.AND R172, R10, R240.reuse, PT ;  /* 0x000000f00aac7233 */ /* 0x100fe20003803000 */
[----:B------:R-:W-:Y:S01]  /*14b50*/  SHF.R.U32.HI R7, RZ, 0x18, R5 ;  /* 0x00000018ff077819 */ /* 0x000fe20000011605 */
[--C-:B------:R-:W-:Y:S01]  /*14b60*/  HSET2.LE.AND R173, R9, R240.reuse, PT ;  /* 0x000000f009ad7233 */ /* 0x100fe20003803000 */
[----:B------:R-:W-:Y:S01]  /*14b70*/  LOP3.LUT R6, R4, 0xff, RZ, 0xc0, !PT ;  /* 0x000000ff04067812 */ /* 0x000fe200078ec0ff */
[----:B------:R2:W-:Y:S01]  /*14b80*/  MUFU.EX2 R199, R34 ;  /* 0x0000002200c77308 */ /* 0x0005e20000000800 */
[----:B-----5:R-:W-:Y:S01]  /*14b90*/  F2FP.BF16.PACK_AB R4, R238, R239 ;  /* 0x000000efee04723e */ /* 0x020fe200000010ff */
[----:B------:R-:W-:Y:S01]  /*14ba0*/  FMUL.FTZ R93, R3, R93 ;  /* 0x0000005d035d7220 */ /* 0x000fe20000410000 */
[----:B------:R-:W-:Y:S01]  /*14bb0*/  PRMT R6, R6, 0x5410, R7 ;  /* 0x0000541006067816 */ /* 0x000fe20000000007 */
[----:B------:R-:W-:Y:S01]  /*14bc0*/  FMUL.FTZ R96, R133, R96 ;  /* 0x0000006085607220 */ /* 0x000fe20000410000 */
[----:B------:R-:W-:Y:S01]  /*14bd0*/  F2FP.BF16.PACK_AB R5, R237, R236 ;  /* 0x000000eced05723e */ /* 0x000fe200000010ff */
[----:B------:R-:W-:Y:S01]  /*14be0*/  FMUL.FTZ R97, R133, R97 ;  /* 0x0000006185617220 */ /* 0x000fe20000410000 */
[----:B------:R-:W-:Y:S01]  /*14bf0*/  LOP3.LUT R174, R174, R4, RZ, 0xc0, !PT ;  /* 0x00000004aeae7212 */ /* 0x000fe200078ec0ff */
[--C-:B------:R-:W-:Y:S01]  /*14c00*/  HSET2.LE.AND R181, R6, R240.reuse, PT ;  /* 0x000000f006b57233 */ /* 0x100fe20003803000 */
[----:B------:R-:W-:Y:S01]  /*14c10*/  LOP3.LUT R175, R175, R5, RZ, 0xc0, !PT ;  /* 0x00000005afaf7212 */ /* 0x000fe200078ec0ff */
        /* <DEDUP_REMOVED lines=8> */
[----:B------:R-:W-:Y:S01]  /*14ca0*/  FMUL.FTZ R15, R0, R151 ;  /* 0x00000097000f7220 */ /* 0x000fe20000410000 */
[----:B------:R-:W-:Y:S01]  /*14cb0*/  LOP3.LUT R172, R172, R4, RZ, 0xc0, !PT ;  /* 0x00000004acac7212 */ /* 0x000fe200078ec0ff */
[----:B------:R-:W-:Y:S01]  /*14cc0*/  FMUL.FTZ R4, R133, R140 ;  /* 0x0000008c85047220 */ /* 0x000fe20000410000 */
[----:B------:R-:W-:Y:S01]  /*14cd0*/  LOP3.LUT R173, R173, R5, RZ, 0xc0, !PT ;  /* 0x00000005adad7212 */ /* 0x000fe200078ec0ff */
[----:B------:R-:W-:Y:S01]  /*14ce0*/  FMUL.FTZ R5, R133, R141 ;  /* 0x0000008d85057220 */ /* 0x000fe20000410000 */
[----:B------:R-:W-:Y:S01]  /*14cf0*/  LOP3.LUT R180, R180, R6, RZ, 0xc0, !PT ;  /* 0x00000006b4b47212 */ /* 0x000fe200078ec0ff */
[C---:B------:R-:W-:Y:S01]  /*14d00*/  FMUL.FTZ R6, R132.reuse, R142 ;  /* 0x0000008e84067220 */ /* 0x040fe20000410000 */
[----:B------:R-:W-:Y:S01]  /*14d10*/  LOP3.LUT R181, R181, R7, RZ, 0xc0, !PT ;  /* 0x00000007b5b57212 */ /* 0x000fe200078ec0ff */
[----:B------:R-:W-:Y:S01]  /*14d20*/  FMUL.FTZ R7, R132, R143 ;  /* 0x0000008f84077220 */ /* 0x000fe20000410000 */
[----:B------:R-:W-:Y:S01]  /*14d30*/  PRMT R11, R11, 0x5410, R12 ;  /* 0x000054100b0b7816 */ /* 0x000fe2000000000c */
[----:B------:R-:W1:Y:S01]  /*14d40*/  LDSM.16.MT88.4 R140, [R207+0xa000] ;  /* 0x00a00000cf8c783b */ /* 0x000e620000004200 */
[----:B------:R-:W-:Y:S01]  /*14d50*/  F2FP.BF16.PACK_AB R182, R222, R223 ;  /* 0x000000dfdeb6723e */ /* 0x000fe200000010ff */
[----:B--2---:R-:W-:Y:S01]  /*14d60*/  FMUL.FTZ R34, R132, R158 ;  /* 0x0000009e84227220 */ /* 0x004fe20000410000 */
[----:B------:R-:W-:Y:S01]  /*14d70*/  F2FP.BF16.PACK_AB R183, R202, R203 ;  /* 0x000000cbcab7723e */ /* 0x000fe200000010ff */
[--C-:B------:R-:W-:Y:S01]  /*14d80*/  HSET2.LE.AND R9, R11, R240.reuse, PT ;  /* 0x000000f00b097233 */ /* 0x100fe20003803000 */
[-C--:B---3--:R-:W-:Y:S01]  /*14d90*/  HMMA.16816.F32.BF16 R4, R172, R176.reuse, R4 ;  /* 0x000000b0ac04723c */ /* 0x088fe20000041804 */
[----:B------:R-:W-:Y:S01]  /*14da0*/  FMUL.FTZ R11, R0, R147 ;  /* 0x00000093000b7220 */ /* 0x000fe20000410000 */
[----:B------:R-:W-:Y:S01]  /*14db0*/  LOP3.LUT R182, R8, R182, RZ, 0xc0, !PT ;  /* 0x000000b608b67212 */ /* 0x000fe200078ec0ff */
[----:B------:R-:W-:Y:S01]  /*14dc0*/  FMUL.FTZ R8, R3, R144 ;  /* 0x0000009003087220 */ /* 0x000fe20000410000 */
[----:B------:R-:W-:Y:S01]  /*14dd0*/  LOP3.LUT R183, R9, R183, RZ, 0xc0, !PT ;  /* 0x000000b709b77212 */ /* 0x000fe200078ec0ff */
[C---:B------:R-:W-:Y:S02]  /*14de0*/  FMUL.FTZ R9, R3.reuse, R145 ;  /* 0x0000009103097220 */ /* 0x040fe40000410000 */
[----:B------:R-:W2:Y:S01]  /*14df0*/  LDSM.16.MT88.4 R144, [R210+0xa000] ;  /* 0x00a00000d290783b */ /* 0x000ea20000004200 */
[----:B------:R-:W-:Y:S01]  /*14e00*/  FMUL.FTZ R12, R3, R148 ;  /* 0x00000094030c7220 */ /* 0x000fe20000410000 */
[----:B------:R-:W-:Y:S03]  /*14e10*/  LOP3.LUT R148, R195, UR7, R186, 0x96, !PT ;  /* 0x00000007c3947c12 */ /* 0x000fe6000f8e96ba */
[C---:B------:R-:W-:Y:S01]  /*14e20*/  HMMA.16816.F32.BF16 R8, R180.reuse, R176, R8 ;  /* 0x000000b0b408723c */ /* 0x040fe20000041808 */
[C---:B------:R-:W-:Y:S02]  /*14e30*/  FMUL.FTZ R42, R0.reuse, R42 ;  /* 0x0000002a002a7220 */ /* 0x040fe40000410000 */
[C---:B------:R-:W-:Y:S02]  /*14e40*/  FMUL.FTZ R43, R0.reuse, R43 ;  /* 0x0000002b002b7220 */ /* 0x040fe40000410000 */
[C---:B------:R-:W-:Y:S02]  /*14e50*/  FMUL.FTZ R46, R0.reuse, R46 ;  /* 0x0000002e002e7220 */ /* 0x040fe40000410000 */
[C---:B------:R-:W-:Y:S01]  /*14e60*/  FMUL.FTZ R47, R0.reuse, R47 ;  /* 0x0000002f002f7220 */ /* 0x040fe20000410000 */
[-C--:B------:R-:W-:Y:S01]  /*14e70*/  HMMA.16816.F32.BF16 R12, R180, R178.reuse, R12 ;  /* 0x000000b2b40c723c */ /* 0x080fe2000004180c */
[C---:B------:R-:W-:Y:S03]  /*14e80*/  FMUL.FTZ R58, R0.reuse, R58 ;  /* 0x0000003a003a7220 */ /* 0x040fe60000410000 */
[C---:B------:R-:W-:Y:S02]  /*14e90*/  FMUL.FTZ R59, R0.reuse, R59 ;  /* 0x0000003b003b7220 */ /* 0x040fe40000410000 */
[C---:B------:R-:W-:Y:S02]  /*14ea0*/  FMUL.FTZ R62, R0.reuse, R62 ;  /* 0x0000003e003e7220 */ /* 0x040fe40000410000 */
[C---:B------:R-:W-:Y:S01]  /*14eb0*/  HMMA.16816.F32.BF16 R16, R172.reuse, R178, R16 ;  /* 0x000000b2ac10723c */ /* 0x040fe20000041810 */
[C---:B------:R-:W-:Y:S03]  /*14ec0*/  FMUL.FTZ R63, R0.reuse, R63 ;  /* 0x0000003f003f7220 */ /* 0x040fe60000410000 */
[C---:B------:R-:W-:Y:S02]  /*14ed0*/  FMUL.FTZ R74, R0.reuse, R74 ;  /* 0x0000004a004a7220 */ /* 0x040fe40000410000 */
[C---:B------:R-:W-:Y:S02]  /*14ee0*/  FMUL.FTZ R75, R0.reuse, R75 ;  /* 0x0000004b004b7220 */ /* 0x040fe40000410000 */
[-C--:B-1----:R-:W-:Y:S01]  /*14ef0*/  HMMA.16816.F32.BF16 R36, R172, R140.reuse, R36 ;  /* 0x0000008cac24723c */ /* 0x082fe20000041824 */
[C---:B------:R-:W-:Y:S03]  /*14f00*/  FMUL.FTZ R78, R0.reuse, R78 ;  /* 0x0000004e004e7220 */ /* 0x040fe60000410000 */
[C---:B------:R-:W-:Y:S02]  /*14f10*/  FMUL.FTZ R79, R0.reuse, R79 ;  /* 0x0000004f004f7220 */ /* 0x040fe40000410000 */
[C---:B------:R-:W-:Y:S02]  /*14f20*/  FMUL.FTZ R90, R0.reuse, R90 ;  /* 0x0000005a005a7220 */ /* 0x040fe40000410000 */
[C---:B------:R-:W-:Y:S01]  /*14f30*/  HMMA.16816.F32.BF16 R40, R180.reuse, R140, R40 ;  /* 0x0000008cb428723c */ /* 0x040fe20000041828 */
[C---:B------:R-:W-:Y:S03]  /*14f40*/  FMUL.FTZ R91, R0.reuse, R91 ;  /* 0x0000005b005b7220 */ /* 0x040fe60000410000 */
[C---:B------:R-:W-:Y:S02]  /*14f50*/  FMUL.FTZ R94, R0.reuse, R94 ;  /* 0x0000005e005e7220 */ /* 0x040fe40000410000 */
[----:B------:R-:W-:Y:S02]  /*14f60*/  FMUL.FTZ R95, R0, R95 ;  /* 0x0000005f005f7220 */ /* 0x000fe40000410000 */
[-C--:B------:R-:W-:Y:S01]  /*14f70*/  HMMA.16816.F32.BF16 R44, R180, R142.reuse, R44 ;  /* 0x0000008eb42c723c */ /* 0x080fe2000004182c */
[----:B------:R-:W-:Y:S03]  /*14f80*/  FFMA.FTZ R138, R35, c[0x0][0x23c], -R139 ;  /* 0x00008f00238a7a23 */ /* 0x000fe6000001088b */
[----:B------:R-:W-:Y:S01]  /*14f90*/  FMUL.FTZ R35, R132, R159 ;  /* 0x0000009f84237220 */ /* 0x000fe20000410000 */
[----:B------:R1:W-:Y:S01]  /*14fa0*/  MUFU.EX2 R198, R138 ;  /* 0x0000008a00c67308 */ /* 0x0003e20000000800 */
[----:B------:R-:W-:Y:S02]  /*14fb0*/  FFMA.FTZ R20, R20, c[0x0][0x23c], -R137 ;  /* 0x00008f0014147a23 */ /* 0x000fe40000010889 */
[C---:B------:R-:W-:Y:S01]  /*14fc0*/  HMMA.16816.F32.BF16 R48, R172.reuse, R142, R48 ;  /* 0x0000008eac30723c */ /* 0x040fe20000041830 */
[----:B------:R-:W3:Y:S03]  /*14fd0*/  LDSM.16.MT88.4 R140, [R209+0xa000] ;  /* 0x00a00000d18c783b */ /* 0x000ee60000004200 */
[----:B------:R-:W-:Y:S02]  /*14fe0*/  FFMA.FTZ R22, R22, c[0x0][0x23c], -R139 ;  /* 0x00008f0016167a23 */ /* 0x000fe4000001088b */
[C---:B------:R-:W-:Y:S01]  /*14ff0*/  FMUL.FTZ R100, R3.reuse, R100 ;  /* 0x0000006403647220 */ /* 0x040fe20000410000 */
[----:B------:R4:W-:Y:S01]  /*15000*/  MUFU.EX2 R196, R20 ;  /* 0x0000001400c47308 */ /* 0x0009e20000000800 */
[-C--:B--2---:R-:W-:Y:S01]  /*15010*/  HMMA.16816.F32.BF16 R52, R172, R144.reuse, R52 ;  /* 0x00000090ac34723c */ /* 0x084fe20000041834 */
[C---:B------:R-:W-:Y:S03]  /*15020*/  FMUL.FTZ R101, R3.reuse, R101 ;  /* 0x0000006503657220 */ /* 0x040fe60000410000 */
[C---:B------:R-:W-:Y:S02]  /*15030*/  FMUL.FTZ R102, R0.reuse, R102 ;  /* 0x0000006600667220 */ /* 0x040fe40000410000 */
[C---:B------:R-:W-:Y:S02]  /*15040*/  FMUL.FTZ R103, R0.reuse, R103 ;  /* 0x0000006700677220 */ /* 0x040fe40000410000 */
[C---:B------:R-:W-:Y:S01]  /*15050*/  HMMA.16816.F32.BF16 R56, R180.reuse, R144, R56 ;  /* 0x00000090b438723c */ /* 0x040fe20000041838 */
[----:B------:R2:W-:Y:S03]  /*15060*/  MUFU.EX2 R194, R22 ;  /* 0x0000001600c27308 */ /* 0x0005e60000000800 */
[----:B------:R-:W-:Y:S01]  /*15070*/  FMUL.FTZ R104, R3, R104 ;  /* 0x0000006803687220 */ /* 0x000fe20000410000 */
[----:B-1----:R-:W-:Y:S01]  /*15080*/  LOP3.LUT R138, R197, UR7, R190, 0x96, !PT ;  /* 0x00000007c58a7c12 */ /* 0x002fe2000f8e96be */
[----:B------:R-:W-:Y:S02]  /*15090*/  FMUL.FTZ R105, R3, R105 ;  /* 0x0000006903697220 */ /* 0x000fe40000410000 */
[-C--:B------:R-:W-:Y:S01]  /*150a0*/  HMMA.16816.F32.BF16 R60, R180, R146.reuse, R60 ;  /* 0x00000092b43c723c */ /* 0x080fe2000004183c */
[C---:B------:R-:W-:Y:S03]  /*150b0*/  FMUL.FTZ R106, R0.reuse, R106 ;  /* 0x0000006a006a7220 */ /* 0x040fe60000410000 */
[----:B------:R-:W-:Y:S02]  /*150c0*/  FMUL.FTZ R107, R0, R107 ;  /* 0x0000006b006b7220 */ /* 0x000fe40000410000 */
[C---:B------:R-:W-:Y:S02]  /*150d0*/  FMUL.FTZ R108, R133.reuse, R108 ;  /* 0x0000006c856c7220 */ /* 0x040fe40000410000 */
[C---:B------:R-:W-:Y:S01]  /*150e0*/  HMMA.16816.F32.BF16 R64, R172.reuse, R146, R64 ;  /* 0x00000092ac40723c */ /* 0x040fe20000041840 */
[----:B------:R-:W1:Y:S03]  /*150f0*/  LDSM.16.MT88.4 R144, [R205+0xb000] ;  /* 0x00b00000cd90783b */ /* 0x000e660000004200 */
[C---:B----4-:R-:W-:Y:S02]  /*15100*/  FMUL.FTZ R20, R133.reuse, R160 ;  /* 0x000000a085147220 */ /* 0x050fe40000410000 */
[----:B------:R-:W-:Y:S02]  /*15110*/  FMUL.FTZ R109, R133, R109 ;  /* 0x0000006d856d7220 */ /* 0x000fe40000410000 */
[C---:B------:R-:W-:Y:S01]  /*15120*/  FMUL.FTZ R110, R132.reuse, R110 ;  /* 0x0000006e846e7220 */ /* 0x040fe20000410000 */
[-C--:B---3--:R-:W-:Y:S03]  /*15130*/  HMMA.16816.F32.BF16 R68, R172, R140.reuse, R68 ;  /* 0x0000008cac44723c */ /* 0x088fe60000041844 */
[C---:B--2---:R-:W-:Y:S02]  /*15140*/  FMUL.FTZ R22, R132.reuse, R162 ;  /* 0x000000a284167220 */ /* 0x044fe40000410000 */
[----:B------:R-:W-:Y:S02]  /*15150*/  FMUL.FTZ R111, R132, R111 ;  /* 0x0000006f846f7220 */ /* 0x000fe40000410000 */
[--C-:B------:R-:W-:Y:S01]  /*15160*/  FFMA.FTZ R28, R28, c[0x0][0x23c], -R184.reuse ;  /* 0x00008f001c1c7a23 */ /* 0x100fe200000108b8 */
[C---:B------:R-:W-:Y:S01]  /*15170*/  HMMA.16816.F32.BF16 R72, R180.reuse, R140, R72 ;  /* 0x0000008cb448723c */ /* 0x040fe20000041848 */
[----:B------:R-:W-:Y:S02]  /*15180*/  FFMA.FTZ R29, R29, c[0x0][0x23c], -R184 ;  /* 0x00008f001d1d7a23 */ /* 0x000fe400000108b8 */
[----:B------:R2:W-:Y:S01]  /*15190*/  MUFU.EX2 R191, R28 ;  /* 0x0000001c00bf7308 */ /* 0x0005e20000000800 */
[----:B------:R-:W-:Y:S02]  /*151a0*/  FFMA.FTZ R30, R30, c[0x0][0x23c], -R185 ;  /* 0x00008f001e1e7a23 */ /* 0x000fe400000108b9 */
[----:B------:R-:W-:Y:S02]  /*151b0*/  IMAD.WIDE.U32 R148, R148, -0x2daee0ad, RZ ;  /* 0xd2511f5394947825 */ /* 0x000fe400078e00ff */
[-C--:B------:R-:W-:Y:S04]  /*151c0*/  HMMA.16816.F32.BF16 R76, R180, R142.reuse, R76 ;  /* 0x0000008eb44c723c */ /* 0x080fe8000004184c */
[----:B------:R-:W-:Y:S01]  /*151d0*/  LOP3.LUT R152, R148, 0xffff, RZ, 0xc0, !PT ;  /* 0x0000ffff94987812 */ /* 0x000fe200078ec0ff */
[----:B------:R3:W-:Y:S01]  /*151e0*/  MUFU.EX2 R190, R29 ;  /* 0x0000001d00be7308 */ /* 0x0007e20000000800 */
[----:B------:R-:W-:Y:S01]  /*151f0*/  SHF.R.U32.HI R151, RZ, 0x10, R148 ;  /* 0x00000010ff977819 */ /* 0x000fe20000011694 */
[--C-:B------:R-:W-:Y:S01]  /*15200*/  FFMA.FTZ R32, R32, c[0x0][0x23c], -R137.reuse ;  /* 0x00008f0020207a23 */ /* 0x100fe20000010889 */
[C---:B------:R-:W-:Y:S01]  /*15210*/  HMMA.16816.F32.BF16 R80, R172.reuse, R142, R80 ;  /* 0x0000008eac50723c */ /* 0x040fe20000041850 */
[----:B------:R-:W4:Y:S03]  /*15220*/  LDSM.16.MT88.4 R140, [R207+0xb000] ;  /* 0x00b00000cf8c783b */ /* 0x000f260000004200 */
[--C-:B------:R-:W-:Y:S01]  /*15230*/  FFMA.FTZ R33, R33, c[0x0][0x23c], -R137.reuse ;  /* 0x00008f0021217a23 */ /* 0x100fe20000010889 */
[----:B------:R-:W-:Y:S01]  /*15240*/  LOP3.LUT R150, R149, UR17, R188, 0x96, !PT ;  /* 0x0000001195967c12 */ /* 0x000fe2000f8e96bc */
[----:B------:R-:W-:Y:S01]  /*15250*/  FFMA.FTZ R137, R21, c[0x0][0x23c], -R137 ;  /* 0x00008f0015897a23 */ /* 0x000fe20000010889 */
[----:B------:R5:W-:Y:S01]  /*15260*/  MUFU.EX2 R189, R30 ;  /* 0x0000001e00bd7308 */ /* 0x000be20000000800 */
[-C--:B-1----:R-:W-:Y:S01]  /*15270*/  HMMA.16816.F32.BF16 R84, R172, R144.reuse, R84 ;  /* 0x00000090ac54723c */ /* 0x082fe20000041854 */
[C---:B------:R-:W-:Y:S03]  /*15280*/  FMUL.FTZ R21, R133.reuse, R161 ;  /* 0x000000a185157220 */ /* 0x040fe60000410000 */
[----:B--2---:R-:W-:Y:S01]  /*15290*/  FMUL.FTZ R28, R133, R164 ;  /* 0x000000a4851c7220 */ /* 0x004fe20000410000 */
[----:B------:R-:W-:Y:S01]  /*152a0*/  LOP3.LUT R178, R148, 0xff, RZ, 0xc0, !PT ;  /* 0x000000ff94b27812 */ /* 0x000fe200078ec0ff */
[----:B------:R-:W-:Y:S01]  /*152b0*/  FMUL.FTZ R116, R3, R116 ;  /* 0x0000007403747220 */ /* 0x000fe20000410000 */
[----:B------:R-:W-:Y:S01]  /*152c0*/  SHF.R.U32.HI R179, RZ, 0x18, R148 ;  /* 0x00000018ffb37819 */ /* 0x000fe20000011694 */
[C---:B------:R-:W-:Y:S01]  /*152d0*/  HMMA.16816.F32.BF16 R88, R180.reuse, R144, R88 ;  /* 0x00000090b458723c */ /* 0x040fe20000041858 */
[----:B------:R1:W-:Y:S03]  /*152e0*/  MUFU.EX2 R201, R32 ;  /* 0x0000002000c97308 */ /* 0x0003e60000000800 */
[----:B------:R-:W-:Y:S01]  /*152f0*/  FFMA.FTZ R148, R26, c[0x0][0x23c], -R185 ;  /* 0x00008f001a947a23 */ /* 0x000fe200000108b9 */
[----:B------:R-:W-:Y:S01]  /*15300*/  SHF.R.U32.HI R26, RZ, 0x10, R150 ;  /* 0x00000010ff1a7819 */ /* 0x000fe20000011696 */
[----:B---3--:R-:W-:Y:S02]  /*15310*/  FMUL.FTZ R29, R133, R165 ;  /* 0x000000a5851d7220 */ /* 0x008fe40000410000 */
[-C--:B------:R-:W-:Y:S01]  /*15320*/  HMMA.16816.F32.BF16 R92, R180, R146.reuse, R92 ;  /* 0x00000092b45c723c */ /* 0x080fe2000004185c */
[----:B------:R-:W-:Y:S02]  /*15330*/  FMUL.FTZ R117, R3, R117 ;  /* 0x0000007503757220 */ /* 0x000fe40000410000 */
[----:B------:R2:W3:Y:S01]  /*15340*/  MUFU.EX2 R200, R33 ;  /* 0x0000002100c87308 */ /* 0x0004e20000000800 */
[C---:B------:R-:W-:Y:S02]  /*15350*/  FMUL.FTZ R118, R0.reuse, R118 ;  /* 0x0000007600767220 */ /* 0x040fe40000410000 */
[----:B------:R-:W-:Y:S02]  /*15360*/  FMUL.FTZ R119, R0, R119 ;  /* 0x0000007700777220 */ /* 0x000fe40000410000 */
[C---:B------:R-:W-:Y:S01]  /*15370*/  HMMA.16816.F32.BF16 R96, R172.reuse, R146, R96 ;  /* 0x00000092ac60723c */ /* 0x040fe20000041860 */
[----:B------:R-:W3:Y:S03]  /*15380*/  LDSM.16.MT88.4 R144, [R210+0xb000] ;  /* 0x00b00000d290783b */ /* 0x000ee60000004200 */
[C---:B-----5:R-:W-:Y:S01]  /*15390*/  FMUL.FTZ R30, R132.reuse, R166 ;  /* 0x000000a6841e7220 */ /* 0x060fe20000410000 */
[----:B------:R5:W3:Y:S01]  /*153a0*/  MUFU.EX2 R195, R137 ;  /* 0x0000008900c37308 */ /* 0x000ae20000000800 */
[C---:B------:R-:W-:Y:S02]  /*153b0*/  FMUL.FTZ R120, R133.reuse, R120 ;  /* 0x0000007885787220 */ /* 0x040fe40000410000 */
[C---:B------:R-:W-:Y:S04]  /*153c0*/  FMUL.FTZ R121, R133.reuse, R121 ;  /* 0x0000007985797220 */ /* 0x040fe80000410000 */
[C---:B-1----:R-:W-:Y:S02]  /*153d0*/  FMUL.FTZ R32, R133.reuse, R156 ;  /* 0x0000009c85207220 */ /* 0x042fe40000410000 */
[C---:B------:R-:W-:Y:S02]  /*153e0*/  FMUL.FTZ R122, R132.reuse, R122 ;  /* 0x0000007a847a7220 */ /* 0x040fe40000410000 */
[C---:B------:R-:W-:Y:S02]  /*153f0*/  FMUL.FTZ R123, R132.reuse, R123 ;  /* 0x0000007b847b7220 */ /* 0x040fe40000410000 */
[C---:B------:R-:W-:Y:S02]  /*15400*/  FMUL.FTZ R128, R133.reuse, R128 ;  /* 0x0000008085807220 */ /* 0x040fe40000410000 */
[C---:B--2---:R-:W-:Y:S02]  /*15410*/  FMUL.FTZ R33, R133.reuse, R157 ;  /* 0x0000009d85217220 */ /* 0x044fe40000410000 */
[----:B------:R-:W-:Y:S02]  /*15420*/  FMUL.FTZ R129, R133, R129 ;  /* 0x0000008185817220 */ /* 0x000fe40000410000 */
[C---:B------:R-:W-:Y:S02]  /*15430*/  FMUL.FTZ R130, R132.reuse, R130 ;  /* 0x0000008284827220 */ /* 0x040fe40000410000 */
[C---:B------:R-:W-:Y:S01]  /*15440*/  FMUL.FTZ R131, R132.reuse, R131 ;  /* 0x0000008384837220 */ /* 0x040fe20000410000 */
[-C--:B----4-:R-:W-:Y:S01]  /*15450*/  HMMA.16816.F32.BF16 R32, R172, R140.reuse, R32 ;  /* 0x0000008cac20723c */ /* 0x090fe20000041820 */
[----:B------:R-:W-:Y:S02]  /*15460*/  FMUL.FTZ R112, R3, R112 ;  /* 0x0000007003707220 */ /* 0x000fe40000410000 */
[----:B-----5:R-:W-:Y:S02]  /*15470*/  FFMA.FTZ R137, R23, c[0x0][0x23c], -R139 ;  /* 0x00008f0017897a23 */ /* 0x020fe4000001088b */
[----:B------:R-:W-:Y:S02]  /*15480*/  FMUL.FTZ R23, R132, R163 ;  /* 0x000000a384177220 */ /* 0x000fe40000410000 */
[----:B------:R-:W-:Y:S01]  /*15490*/  LDSM.16.MT88.4 R160, [R205+0xb800] ;  /* 0x00b80000cda0783b */ /* 0x000fe20000004200 */
[C---:B------:R-:W-:Y:S01]  /*154a0*/  HMMA.16816.F32.BF16 R100, R180.reuse, R140, R100 ;  /* 0x0000008cb464723c */ /* 0x040fe20000041864 */
[----:B------:R-:W-:Y:S01]  /*154b0*/  IMAD.WIDE.U32 R138, R138, -0x2daee0ad, RZ ;  /* 0xd2511f538a8a7825 */ /* 0x000fe200078e00ff */
[----:B------:R1:W2:Y:S03]  /*154c0*/  MUFU.EX2 R193, R137 ;  /* 0x0000008900c17308 */ /* 0x0002a60000000800 */
[C---:B------:R-:W-:Y:S01]  /*154d0*/  FMUL.FTZ R113, R3.reuse, R113 ;  /* 0x0000007103717220 */ /* 0x040fe20000410000 */
[--C-:B------:R-:W-:Y:S01]  /*154e0*/  SHF.R.U32.HI R156, RZ, 0x10, R138.reuse ;  /* 0x00000010ff9c7819 */ /* 0x100fe2000001168a */
[----:B------:R-:W-:Y:S01]  /*154f0*/  FMUL.FTZ R114, R0, R114 ;  /* 0x0000007200727220 */ /* 0x000fe20000410000 */
[-C--:B------:R-:W-:Y:S01]  /*15500*/  HMMA.16816.F32.BF16 R104, R180, R142.reuse, R104 ;  /* 0x0000008eb468723c */ /* 0x080fe20000041868 */
[----:B------:R-:W-:Y:S03]  /*15510*/  SHF.R.U32.HI R157, RZ, 0x18, R138 ;  /* 0x00000018ff9d7819 */ /* 0x000fe6000001168a */
[----:B------:R-:W-:Y:S01]  /*15520*/  LOP3.LUT R149, R138, 0xff, RZ, 0xc0, !PT ;  /* 0x000000ff8a957812 */ /* 0x000fe200078ec0ff */
[C---:B------:R-:W-:Y:S02]  /*15530*/  FMUL.FTZ R115, R0.reuse, R115 ;  /* 0x0000007300737220 */ /* 0x040fe40000410000 */
[C---:B------:R-:W-:Y:S01]  /*15540*/  FMUL.FTZ R124, R3.reuse, R124 ;  /* 0x0000007c037c7220 */ /* 0x040fe20000410000 */
[C---:B------:R-:W-:Y:S01]  /*15550*/  HMMA.16816.F32.BF16 R108, R172.reuse, R142, R108 ;  /* 0x0000008eac6c723c */ /* 0x040fe2000004186c */
[----:B------:R-:W4:Y:S03]  /*15560*/  LDSM.16.MT88.4 R140, [R209+0xb000] ;  /* 0x00b00000d18c783b */ /* 0x000f260000004200 */
[----:B------:R-:W-:Y:S02]  /*15570*/  FMUL.FTZ R125, R3, R125 ;  /* 0x0000007d037d7220 */ /* 0x000fe40000410000 */
[C---:B------:R-:W-:Y:S02]  /*15580*/  FMUL.FTZ R126, R0.reuse, R126 ;  /* 0x0000007e007e7220 */ /* 0x040fe40000410000 */
[-C--:B---3--:R-:W-:Y:S01]  /*15590*/  HMMA.16816.F32.BF16 R20, R172, R144.reuse, R20 ;  /* 0x00000090ac14723c */ /* 0x088fe20000041814 */
[----:B------:R-:W-:Y:S03]  /*155a0*/  FMUL.FTZ R127, R0, R127 ;  /* 0x0000007f007f7220 */ /* 0x000fe60000410000 */
[----:B-1----:R-:W-:Y:S01]  /*155b0*/  LOP3.LUT R137, R139, UR17, R192, 0x96, !PT ;  /* 0x000000118b897c12 */ /* 0x002fe2000f8e96c0 */
[----:B------:R-:W-:Y:S03]  /*155c0*/  FFMA.FTZ R133, R133, R241, R235 ;  /* 0x000000f185857223 */ /* 0x000fe600000100eb */
[C---:B------:R-:W-:Y:S01]  /*155d0*/  HMMA.16816.F32.BF16 R112, R180.reuse, R144, R112 ;  /* 0x00000090b470723c */ /* 0x040fe20000041870 */
[----:B------:R-:W-:Y:S06]  /*155e0*/  FADD.FTZ R133, R234, R133 ;  /* 0x00000085ea857221 */ /* 0x000fec0000010000 */
[----:B------:R-:W-:Y:S01]  /*155f0*/  FFMA.FTZ R144, R24, c[0x0][0x23c], -R184 ;  /* 0x00008f0018907a23 */ /* 0x000fe200000108b8 */
[-C--:B------:R-:W-:Y:S01]  /*15600*/  HMMA.16816.F32.BF16 R116, R180, R146.reuse, R116 ;  /* 0x00000092b474723c */ /* 0x080fe20000041874 */
[--C-:B------:R-:W-:Y:S02]  /*15610*/  FFMA.FTZ R24, R31, c[0x0][0x23c], -R185.reuse ;  /* 0x00008f001f187a23 */ /* 0x100fe400000108b9 */
[----:B------:R-:W-:Y:S01]  /*15620*/  MUFU.EX2 R187, R144 ;  /* 0x0000009000bb7308 */ /* 0x000fe20000000800 */
[----:B------:R-:W-:Y:S01]  /*15630*/  FMUL.FTZ R31, R132, R167 ;  /* 0x000000a7841f7220 */ /* 0x000fe20000410000 */
[----:B------:R-:W-:Y:S01]  /*15640*/  LOP3.LUT R145, R138, 0xffff, RZ, 0xc0, !PT ;  /* 0x0000ffff8a917812 */ /* 0x000fe200078ec0ff */
[----:B------:R-:W-:Y:S01]  /*15650*/  LDSM.16.MT88.4 R164, [R210+0xb800] ;  /* 0x00b80000d2a4783b */ /* 0x000fe20000004200 */
[----:B------:R-:W-:Y:S01]  /*15660*/  SHF.R.U32.HI R139, RZ, 0x8, R152 ;  /* 0x00000008ff8b7819 */ /* 0x000fe20000011698 */
[C---:B------:R-:W-:Y:S01]  /*15670*/  HMMA.16816.F32.BF16 R120, R172.reuse, R146, R120 ;  /* 0x00000092ac78723c */ /* 0x040fe20000041878 */
[----:B------:R-:W-:Y:S03]  /*15680*/  LOP3.LUT R138, R151, 0xff, RZ, 0xc0, !PT ;  /* 0x000000ff978a7812 */ /* 0x000fe600078ec0ff */
[----:B------:R-:W-:Y:S01]  /*15690*/  FFMA.FTZ R184, R25, c[0x0][0x23c], -R184 ;  /* 0x00008f0019b87a23 */ /* 0x000fe200000108b8 */
[----:B------:R1:W-:Y:S01]  /*156a0*/  MUFU.EX2 R188, R24 ;  /* 0x0000001800bc7308 */ /* 0x0003e20000000800 */
[----:B------:R-:W3:Y:S01]  /*156b0*/  LDSM.16.MT88.4 R152, [R205+0xa800] ;  /* 0x00a80000cd98783b */ /* 0x000ee20000004200 */
[----:B------:R-:W-:Y:S01]  /*156c0*/  LOP3.LUT R147, R156, 0xff, RZ, 0xc0, !PT ;  /* 0x000000ff9c937812 */ /* 0x000fe200078ec0ff */
[----:B------:R-:W-:Y:S01]  /*156d0*/  FFMA.FTZ R185, R27, c[0x0][0x23c], -R185 ;  /* 0x00008f001bb97a23 */ /* 0x000fe200000108b9 */
[-C--:B----4-:R-:W-:Y:S03]  /*156e0*/  HMMA.16816.F32.BF16 R28, R172, R140.reuse, R28 ;  /* 0x0000008cac1c723c */ /* 0x090fe6000004181c */
[----:B------:R-:W-:Y:S01]  /*156f0*/  SHF.R.U32.HI R25, RZ, 0x8, R145 ;  /* 0x00000008ff197819 */ /* 0x000fe20000011691 */
[----:B------:R-:W-:Y:S01]  /*15700*/  FMUL.FTZ R27, R0, R171 ;  /* 0x000000ab001b7220 */ /* 0x000fe20000410000 */
[----:B------:R-:W-:Y:S01]  /*15710*/  PRMT R147, R147, 0x5410, R157 ;  /* 0x0000541093937816 */ /* 0x000fe2000000009d */
[----:B------:R-:W-:Y:S01]  /*15720*/  MUFU.EX2 R186, R184 ;  /* 0x000000b800ba7308 */ /* 0x000fe20000000800 */
[----:B------:R-:W-:Y:S01]  /*15730*/  LDSM.16.MT88.4 R156, [R210+0xa800] ;  /* 0x00a80000d29c783b */ /* 0x000fe20000004200 */
[C---:B------:R-:W-:Y:S01]  /*15740*/  HMMA.16816.F32.BF16 R124, R180.reuse, R140, R124 ;  /* 0x0000008cb47c723c */ /* 0x040fe2000004187c */
[----:B------:R-:W-:Y:S03]  /*15750*/  PRMT R149, R149, 0x5410, R25 ;  /* 0x0000541095957816 */ /* 0x000fe60000000019 */
[----:B------:R-:W-:Y:S01]  /*15760*/  LOP3.LUT R25, R150, 0xffff, RZ, 0xc0, !PT ;  /* 0x0000ffff96197812 */ /* 0x000fe200078ec0ff */
[--C-:B------:R-:W-:Y:S01]  /*15770*/  HSET2.LE.AND R171, R147, R240.reuse, PT ;  /* 0x000000f093ab7233 */ /* 0x100fe20003803000 */
[----:B------:R-:W-:Y:S01]  /*15780*/  PRMT R178, R178, 0x5410, R139 ;  /* 0x00005410b2b27816 */ /* 0x000fe2000000008b */
[----:B------:R-:W-:Y:S01]  /*15790*/  FFMA.FTZ R132, R132, R248, R233 ;  /* 0x000000f884847223 */ /* 0x000fe200000100e9 */
[----:B------:R-:W-:Y:S01]  /*157a0*/  MUFU.EX2 R184, R148 ;  /* 0x0000009400b87308 */ /* 0x000fe20000000800 */
[----:B------:R-:W-:Y:S03]  /*157b0*/  SHF.R.U32.HI R140, RZ, 0x8, R25 ;  /* 0x00000008ff8c7819 */ /* 0x000fe60000011619 */
[----:B-1----:R-:W-:Y:S01]  /*157c0*/  LOP3.LUT R24, R137, 0xffff, RZ, 0xc0, !PT ;  /* 0x0000ffff89187812 */ /* 0x002fe200078ec0ff */
[C---:B------:R-:W-:Y:S01]  /*157d0*/  FMUL.FTZ R25, R3.reuse, R169 ;  /* 0x000000a903197220 */ /* 0x040fe20000410000 */
[----:B------:R-:W-:Y:S01]  /*157e0*/  LOP3.LUT R139, R26, 0xff, RZ, 0xc0, !PT ;  /* 0x000000ff1a8b7812 */ /* 0x000fe200078ec0ff */
[----:B------:R-:W-:Y:S01]  /*157f0*/  FMUL.FTZ R26, R0, R170 ;  /* 0x000000aa001a7220 */ /* 0x000fe20000410000 */
[----:B------:R-:W-:Y:S01]  /*15800*/  PRMT R179, R138, 0x5410, R179 ;  /* 0x000054108ab37816 */ /* 0x000fe200000000b3 */
[--C-:B------:R-:W-:Y:S01]  /*15810*/  HSET2.LE.AND R178, R178, R240.reuse, PT ;  /* 0x000000f0b2b27233 */ /* 0x100fe20003803000 */
[----:B------:R-:W1:Y:S01]  /*15820*/  MUFU.EX2 R185, R185 ;  /* 0x000000b900b97308 */ /* 0x000e620000000800 */
[----:B------:R-:W-:Y:S01]  /*15830*/  SHF.R.U32.HI R138, RZ, 0x8, R24 ;  /* 0x00000008ff8a7819 */ /* 0x000fe20000011618 */
[C---:B------:R-:W-:Y:S01]  /*15840*/  FMUL.FTZ R24, R3.reuse, R168 ;  /* 0x000000a803187220 */ /* 0x040fe20000410000 */
[----:B------:R-:W-:Y:S01]  /*15850*/  LOP3.LUT R146, R150, 0xff, RZ, 0xc0, !PT ;  /* 0x000000ff96927812 */ /* 0x000fe200078ec0ff */
[--C-:B------:R-:W-:Y:S01]  /*15860*/  HSET2.LE.AND R170, R149, R240.reuse, PT ;  /* 0x000000f095aa7233 */ /* 0x100fe20003803000 */
[----:B------:R-:W-:Y:S01]  /*15870*/  SHF.R.U32.HI R150, RZ, 0x18, R150 ;  /* 0x00000018ff967819 */ /* 0x000fe20000011696 */
[--C-:B------:R-:W-:Y:S01]  /*15880*/  HSET2.LE.AND R179, R179, R240.reuse, PT ;  /* 0x000000f0b3b37233 */ /* 0x100fe20003803000 */
[----:B------:R-:W-:Y:S01]  /*15890*/  SHF.R.U32.HI R144, RZ, 0x10, R137 ;  /* 0x00000010ff907819 */ /* 0x000fe20000011689 */
[----:B------:R-:W-:Y:S01]  /*158a0*/  FFMA.FTZ R3, R3, R249, R231 ;  /* 0x000000f903037223 */ /* 0x000fe200000100e7 */
[-C--:B------:R-:W-:Y:S01]  /*158b0*/  HMMA.16816.F32.BF16 R24, R180, R142.reuse, R24 ;  /* 0x0000008eb418723c */ /* 0x080fe20000041818 */
[----:B------:R-:W-:Y:S01]  /*158c0*/  PRMT R140, R146, 0x5410, R140 ;  /* 0x00005410928c7816 */ /* 0x000fe2000000008c */
[----:B------:R-:W-:Y:S01]  /*158d0*/  FFMA.FTZ R0, R0, R250, R225 ;  /* 0x000000fa00007223 */ /* 0x000fe200000100e1 */
[----:B------:R-:W-:Y:S02]  /*158e0*/  PRMT R150, R139, 0x5410, R150 ;  /* 0x000054108b967816 */ /* 0x000fe40000000096 */
[----:B------:R-:W-:Y:S01]  /*158f0*/  LOP3.LUT R145, R137, 0xff, RZ, 0xc0, !PT ;  /* 0x000000ff89917812 */ /* 0x000fe200078ec0ff */
[--C-:B------:R-:W-:Y:S01]  /*15900*/  HSET2.LE.AND R176, R140, R240.reuse, PT ;  /* 0x000000f08cb07233 */ /* 0x100fe20003803000 */
[----:B------:R-:W-:Y:S01]  /*15910*/  SHF.R.U32.HI R141, RZ, 0x18, R137 ;  /* 0x00000018ff8d7819 */ /* 0x000fe20000011689 */
[----:B------:R-:W-:Y:S01]  /*15920*/  HMMA.16816.F32.BF16 R128, R172, R142, R128 ;  /* 0x0000008eac80723c */ /* 0x000fe20000041880 */
[----:B------:R-:W-:Y:S03]  /*15930*/  LOP3.LUT R137, R144, 0xff, RZ, 0xc0, !PT ;  /* 0x000000ff90897812 */ /* 0x000fe600078ec0ff */
[--C-:B------:R-:W-:Y:S01]  /*15940*/  HSET2.LE.AND R177, R150, R240.reuse, PT ;  /* 0x000000f096b17233 */ /* 0x100fe20003803000 */
[----:B------:R-:W-:Y:S01]  /*15950*/  PRMT R141, R137, 0x5410, R141 ;  /* 0x00005410898d7816 */ /* 0x000fe2000000008d */
[----:B------:R-:W-:Y:S01]  /*15960*/  FADD.FTZ R0, R224, R0 ;  /* 0x00000000e0007221 */ /* 0x000fe20000010000 */
[----:B------:R-:W-:Y:S02]  /*15970*/  PRMT R145, R145, 0x5410, R138 ;  /* 0x0000541091917816 */ /* 0x000fe4000000008a */
[----:B------:R-:W-:Y:S03]  /*15980*/  F2FP.BF16.PACK_AB R137, R200, R201 ;  /* 0x000000c9c889723e */ /* 0x000fe600000010ff */
[----:B------:R-:W-:Y:S01]  /*15990*/  F2FP.BF16.PACK_AB R138, R198, R199 ;  /* 0x000000c7c68a723e */ /* 0x000fe200000010ff */
[--C-:B------:R-:W-:Y:S01]  /*159a0*/  HSET2.LE.AND R169, R141, R240.reuse, PT ;  /* 0x000000f08da97233 */ /* 0x100fe20003803000 */
[----:B------:R-:W-:Y:S01]  /*159b0*/  F2FP.BF16.PACK_AB R139, R195, R196 ;  /* 0x000000c4c38b723e */ /* 0x000fe200000010ff */
[----:B------:R-:W-:Y:S01]  /*159c0*/  HSET2.LE.AND R168, R145, R240, PT ;  /* 0x000000f091a87233 */ /* 0x000fe20003803000 */
[----:B--2---:R-:W-:Y:S01]  /*159d0*/  F2FP.BF16.PACK_AB R140, R193, R194 ;  /* 0x000000c2c18c723e */ /* 0x004fe200000010ff */
[----:B------:R-:W-:Y:S01]  /*159e0*/  FADD.FTZ R0, R203, R0 ;  /* 0x00000000cb007221 */ /* 0x000fe20000010000 */
[----:B------:R-:W-:Y:S02]  /*159f0*/  LOP3.LUT R178, R178, R137, RZ, 0xc0, !PT ;  /* 0x00000089b2b27212 */ /* 0x000fe400078ec0ff */
[----:B------:R-:W-:Y:S01]  /*15a00*/  LOP3.LUT R179, R179, R138, RZ, 0xc0, !PT ;  /* 0x0000008ab3b37212 */ /* 0x000fe200078ec0ff */
[----:B------:R-:W-:Y:S01]  /*15a10*/  FADD.FTZ R0, R202, R0 ;  /* 0x00000000ca007221 */ /* 0x000fe20000010000 */
[----:B------:R-:W-:Y:S02]  /*15a20*/  LOP3.LUT R176, R176, R139, RZ, 0xc0, !PT ;  /* 0x0000008bb0b07212 */ /* 0x000fe400078ec0ff */
[----:B------:R-:W-:Y:S02]  /*15a30*/  LOP3.LUT R177, R177, R140, RZ, 0xc0, !PT ;  /* 0x0000008cb1b17212 */ /* 0x000fe400078ec0ff */
[----:B-1----:R-:W-:Y:S02]  /*15a40*/  F2FP.BF16.PACK_AB R140, R185, R184 ;  /* 0x000000b8b98c723e */ /* 0x002fe400000010ff */
[----:B------:R-:W-:Y:S02]  /*15a50*/  F2FP.BF16.PACK_AB R137, R190, R191 ;  /* 0x000000bfbe89723e */ /* 0x000fe400000010ff */
[----:B------:R-:W-:Y:S02]  /*15a60*/  LOP3.LUT R169, R169, R140, RZ, 0xc0, !PT ;  /* 0x0000008ca9a97212 */ /* 0x000fe400078ec0ff */
[-C--:B---3--:R-:W-:Y:S01]  /*15a70*/  HMMA.16816.F32.BF16 R140, R176, R152.reuse, R4 ;  /* 0x00000098b08c723c */ /* 0x088fe20000041804 */
[----:B------:R-:W1:Y:S01]  /*15a80*/  LDSM.16.MT88.4 R4, [R207+0xa800] ;  /* 0x00a80000cf04783b */ /* 0x000e620000004200 */
[----:B------:R-:W-:Y:S02]  /*15a90*/  F2FP.BF16.PACK_AB R138, R188, R189 ;  /* 0x000000bdbc8a723e */ /* 0x000fe400000010ff */
[----:B------:R-:W-:Y:S02]  /*15aa0*/  F2FP.BF16.PACK_AB R139, R186, R187 ;  /* 0x000000bbba8b723e */ /* 0x000fe400000010ff */
[----:B------:R-:W-:Y:S02]  /*15ab0*/  LOP3.LUT R170, R170, R137, RZ, 0xc0, !PT ;  /* 0x00000089aaaa7212 */ /* 0x000fe400078ec0ff */
[----:B------:R-:W-:Y:S04]  /*15ac0*/  LOP3.LUT R171, R171, R138, RZ, 0xc0, !PT ;  /* 0x0000008aabab7212 */ /* 0x000fe800078ec0ff */
[----:B------:R-:W-:Y:S02]  /*15ad0*/  LOP3.LUT R168, R168, R139, RZ, 0xc0, !PT ;  /* 0x0000008ba8a87212 */ /* 0x000fe400078ec0ff */
[----:B------:R-:W-:Y:S02]  /*15ae0*/  MOV R138, R2 ;  /* 0x00000002008a7202 */ /* 0x000fe40000000f00 */
[----:B------:R-:W-:Y:S03]  /*15af0*/  MOV R137, R134 ;  /* 0x0000008600897202 */ /* 0x000fe60000000f00 */
[C---:B------:R-:W-:Y:S01]  /*15b00*/  HMMA.16816.F32.BF16 R144, R168.reuse, R152, R8 ;  /* 0x00000098a890723c */ /* 0x040fe20000041808 */
[----:B------:R-:W2:Y:S07]  /*15b10*/  LDSM.16.MT88.4 R8, [R209+0xa800] ;  /* 0x00a80000d108783b */ /* 0x000eae0000004200 */
[-C--:B------:R-:W-:Y:S01]  /*15b20*/  HMMA.16816.F32.BF16 R148, R168, R154.reuse, R12 ;  /* 0x0000009aa894723c */ /* 0x080fe2000004180c */
[----:B------:R-:W3:Y:S07]  /*15b30*/  LDSM.16.MT88.4 R12, [R207+0xb800] ;  /* 0x00b80000cf0c783b */ /* 0x000eee0000004200 */
[C---:B------:R-:W-:Y:S01]  /*15b40*/  HMMA.16816.F32.BF16 R152, R176.reuse, R154, R16 ;  /* 0x0000009ab098723c */ /* 0x040fe20000041810 */
[----:B------:R-:W4:Y:S07]  /*15b50*/  LDSM.16.MT88.4 R16, [R209+0xb800] ;  /* 0x00b80000d110783b */ /* 0x000f2e0000004200 */
[-C--:B-1----:R-:W-:Y:S08]  /*15b60*/  HMMA.16816.F32.BF16 R36, R176, R4.reuse, R36 ;  /* 0x00000004b024723c */ /* 0x082ff00000041824 */
[C---:B------:R-:W-:Y:S07]  /*15b70*/  HMMA.16816.F32.BF16 R40, R168.reuse, R4, R40 ;  /* 0x00000004a828723c */ /* 0x040fee0000041828 */
[----:B------:R-:W-:Y:S01]  /*15b80*/  FADD.FTZ R4, R232, R132 ;  /* 0x00000084e8047221 */ /* 0x000fe20000010000 */
[-C--:B------:R-:W-:Y:S01]  /*15b90*/  HMMA.16816.F32.BF16 R44, R168, R6.reuse, R44 ;  /* 0x00000006a82c723c */ /* 0x080fe2000004182c */
[----:B------:R-:W-:Y:S03]  /*15ba0*/  FADD.FTZ R5, R184, R0 ;  /* 0x00000000b8057221 */ /* 0x000fe60000010000 */
[----:B------:R-:W-:Y:S04]  /*15bb0*/  FADD.FTZ R4, R236, R4 ;  /* 0x00000004ec047221 */ /* 0x000fe80000010000 */
[C---:B------:R-:W-:Y:S01]  /*15bc0*/  HMMA.16816.F32.BF16 R48, R176.reuse, R6, R48 ;  /* 0x00000006b030723c */ /* 0x040fe20000041830 */
[----:B------:R-:W-:Y:S04]  /*15bd0*/  FADD.FTZ R4, R237, R4 ;  /* 0x00000004ed047221 */ /* 0x000fe80000010000 */
[----:B------:R-:W-:Y:S02]  /*15be0*/  FADD.FTZ R4, R194, R4 ;  /* 0x00000004c2047221 */ /* 0x000fe40000010000 */
[----:B------:R-:W-:Y:S01]  /*15bf0*/  FADD.FTZ R6, R230, R3 ;  /* 0x00000003e6067221 */ /* 0x000fe20000010000 */
[-C--:B------:R-:W-:Y:S01]  /*15c00*/  HMMA.16816.F32.BF16 R52, R176, R156.reuse, R52 ;  /* 0x0000009cb034723c */ /* 0x080fe20000041834 */
[----:B------:R-:W-:Y:S03]  /*15c10*/  FADD.FTZ R3, R239, R133 ;  /* 0x00000085ef037221 */ /* 0x000fe60000010000 */
[----:B------:R-:W-:Y:S02]  /*15c20*/  FADD.FTZ R6, R223, R6 ;  /* 0x00000006df067221 */ /* 0x000fe40000010000 */
[----:B------:R-:W-:Y:S02]  /*15c30*/  FADD.FTZ R3, R238, R3 ;  /* 0x00000003ee037221 */ /* 0x000fe40000010000 */
[C---:B------:R-:W-:Y:S01]  /*15c40*/  HMMA.16816.F32.BF16 R56, R168.reuse, R156, R56 ;  /* 0x0000009ca838723c */ /* 0x040fe20000041838 */
[----:B------:R-:W-:Y:S03]  /*15c50*/  FADD.FTZ R6, R222, R6 ;  /* 0x00000006de067221 */ /* 0x000fe60000010000 */
[----:B------:R-:W-:Y:S02]  /*15c60*/  FADD.FTZ R3, R196, R3 ;  /* 0x00000003c4037221 */ /* 0x000fe40000010000 */
[----:B------:R-:W-:Y:S02]  /*15c70*/  FADD.FTZ R6, R187, R6 ;  /* 0x00000006bb067221 */ /* 0x000fe40000010000 */
        /* <DEDUP_REMOVED lines=8> */
[-C--:B--2---:R-:W-:Y:S01]  /*15d00*/  HMMA.16816.F32.BF16 R68, R176, R8.reuse, R68 ;  /* 0x00000008b044723c */ /* 0x084fe20000041844 */
[----:B------:R-:W-:Y:S03]  /*15d10*/  FADD.FTZ R3, R191, R0 ;  /* 0x00000000bf037221 */ /* 0x000fe60000010000 */
[----:B------:R-:W-:Y:S02]  /*15d20*/  FADD.FTZ R0, R189, R4 ;  /* 0x00000004bd007221 */ /* 0x000fe40000010000 */
[----:B------:R-:W-:Y:S02]  /*15d30*/  FADD.FTZ R241, R200, R6 ;  /* 0x00000006c8f17221 */ /* 0x000fe40000010000 */
[C---:B------:R-:W-:Y:S01]  /*15d40*/  HMMA.16816.F32.BF16 R72, R168.reuse, R8, R72 ;  /* 0x00000008a848723c */ /* 0x040fe20000041848 */
[----:B------:R-:W-:Y:S03]  /*15d50*/  FADD.FTZ R248, R198, R5 ;  /* 0x00000005c6f87221 */ /* 0x000fe60000010000 */
[----:B------:R-:W-:Y:S01]  /*15d60*/  FADD.FTZ R249, R190, R3 ;  /* 0x00000003bef97221 */ /* 0x000fe20000010000 */
[----:B------:R-:W-:Y:S01]  /*15d70*/  MOV R3, R135 ;  /* 0x0000008700037202 */ /* 0x000fe20000000f00 */
[----:B------:R-:W-:Y:S01]  /*15d80*/  FADD.FTZ R250, R188, R0 ;  /* 0x00000000bcfa7221 */ /* 0x000fe20000010000 */
[----:B------:R-:W-:Y:S01]  /*15d90*/  MOV R0, R136 ;  /* 0x0000008800007202 */ /* 0x000fe20000000f00 */
[-C--:B------:R-:W-:Y:S08]  /*15da0*/  HMMA.16816.F32.BF16 R76, R168, R10.reuse, R76 ;  /* 0x0000000aa84c723c */ /* 0x080ff0000004184c */
[C---:B------:R-:W-:Y:S08]  /*15db0*/  HMMA.16816.F32.BF16 R80, R176.reuse, R10, R80 ;  /* 0x0000000ab050723c */ /* 0x040ff00000041850 */
[-C--:B------:R-:W-:Y:S08]  /*15dc0*/  HMMA.16816.F32.BF16 R84, R176, R160.reuse, R84 ;  /* 0x000000a0b054723c */ /* 0x080ff00000041854 */
[C---:B------:R-:W-:Y:S08]  /*15dd0*/  HMMA.16816.F32.BF16 R88, R168.reuse, R160, R88 ;  /* 0x000000a0a858723c */ /* 0x040ff00000041858 */
        /* <DEDUP_REMOVED lines=15> */
.L_x_814:
[----:B------:R-:W1:Y:S01]  /*15ed0*/  SHFL.BFLY PT, R3, R241, 0x2, 0x1f ;  /* 0x0c401f00f1037f89 */ /* 0x000e6200000e0000 */
[----:B------:R-:W-:Y:S01]  /*15ee0*/  MOV R5, 0x3f800000 ;  /* 0x3f80000000057802 */ /* 0x000fe20000000f00 */
[----:B------:R-:W2:Y:S01]  /*15ef0*/  S2UR UR6, SR_CTAID.Y ;  /* 0x00000000000679c3 */ /* 0x000ea20000002600 */
[----:B------:R-:W-:Y:S01]  /*15f00*/  UISETP.NE.AND UP0, UPT, UR25, -0x1, UPT ;  /* 0xffffffff1900788c */ /* 0x000fe2000bf05270 */
[----:B------:R-:W3:Y:S01]  /*15f10*/  SHFL.BFLY PT, R0, R248, 0x2, 0x1f ;  /* 0x0c401f00f8007f89 */ /* 0x000ee200000e0000 */
[----:B------:R-:W-:Y:S01]  /*15f20*/  ULDC.64 UR4, c[0x0][0x1e8] ;  /* 0x00007a0000047ab9 */ /* 0x000fe20000000a00 */
[----:B------:R-:W-:Y:S01]  /*15f30*/  BSSY B0, `(.L_x_818) ;  /* 0x00001b0000007945 */ /* 0x000fe20003800000 */
[----:B------:R-:W-:Y:S01]  /*15f40*/  ULDC.U8 UR9, c[0x0][0x328] ;  /* 0x0000ca0000097ab9 */ /* 0x000fe20000000000 */
[----:B------:R-:W4:Y:S01]  /*15f50*/  SHFL.BFLY PT, R6, R249, 0x2, 0x1f ;  /* 0x0c401f00f9067f89 */ /* 0x000f2200000e0000 */
[----:B------:R-:W-:Y:S01]  /*15f60*/  UISETP.NE.AND UP3, UPT, UR9, URZ, UPT ;  /* 0x0000003f0900728c */ /* 0x000fe2000bf65270 */
[----:B------:R-:W5:Y:S01]  /*15f70*/  S2UR UR10, SR_CTAID.Z ;  /* 0x00000000000a79c3 */ /* 0x000f620000002700 */
[----:B------:R-:W-:Y:S01]  /*15f80*/  ULDC UR8, c[0x0][0x214] ;  /* 0x0000850000087ab9 */ /* 0x000fe20000000800 */
[----:B------:R-:W-:Y:S02]  /*15f90*/  SHFL.BFLY PT, R4, R250, 0x2, 0x1f ;  /* 0x0c401f00fa047f89 */ /* 0x000fe400000e0000 */
[----:B------:R-:W-:-:S02]  /*15fa0*/  @UP0 UIMAD.WIDE.U32 UR12, UR25, UR4, URZ ;  /* 0x00000004190c02a5 */ /* 0x000fc4000f8e003f */
[----:B------:R-:W5:Y:S02]  /*15fb0*/  S2R R173, SR_TID.X ;  /* 0x0000000000ad7919 */ /* 0x000f640000002100 */
[----:B------:R-:W-:-:S03]  /*15fc0*/  @UP0 UIMAD UR7, UR25, UR5, UR13 ;  /* 0x00000005190702a4 */ /* 0x000fc6000f8e020d */
[----:B------:R-:W-:Y:S01]  /*15fd0*/  ULDC.64 UR4, c[0x0][0x1e0] ;  /* 0x0000780000047ab9 */ /* 0x000fe20000000a00 */
[----:B-1----:R-:W-:Y:S01]  /*15fe0*/  FADD.FTZ R3, R3, R241 ;  /* 0x000000f103037221 */ /* 0x002fe20000010000 */
[----:B--2---:R-:W-:Y:S01]  /*15ff0*/  @!UP0 USHF.R.S32.HI UR11, URZ, 0x1f, UR6 ;  /* 0x0000001f3f0b8899 */ /* 0x004fe20008011406 */
[----:B---3--:R-:W-:-:S03]  /*16000*/  FADD.FTZ R0, R0, R248 ;  /* 0x000000f800007221 */ /* 0x008fc60000010000 */
[----:B------:R-:W1:Y:S01]  /*16010*/  SHFL.BFLY PT, R133, R3, 0x1, 0x1f ;  /* 0x0c201f0003857f89 */ /* 0x000e6200000e0000 */
[----:B------:R-:W-:Y:S01]  /*16020*/  @!UP0 UIMAD UR11, UR11, UR4, URZ ;  /* 0x000000040b0b82a4 */ /* 0x000fe2000f8e023f */
[----:B----4-:R-:W-:Y:S02]  /*16030*/  FADD.FTZ R6, R6, R249 ;  /* 0x000000f906067221 */ /* 0x010fe40000010000 */
[----:B------:R-:W2:Y:S01]  /*16040*/  SHFL.BFLY PT, R132, R0, 0x1, 0x1f ;  /* 0x0c201f0000847f89 */ /* 0x000ea200000e0000 */
[----:B------:R-:W-:Y:S02]  /*16050*/  @!UP0 UIMAD.WIDE.U32 UR20, UR6, UR4, URZ ;  /* 0x00000004061482a5 */ /* 0x000fe4000f8e003f */
[----:B------:R-:W-:Y:S01]  /*16060*/  @!UP0 UIMAD UR11, UR6, UR5, UR11 ;  /* 0x00000005060b82a4 */ /* 0x000fe2000f8e020b */
[----:B------:R-:W3:Y:S01]  /*16070*/  SHFL.BFLY PT, R9, R6, 0x1, 0x1f ;  /* 0x0c201f0006097f89 */ /* 0x000ee200000e0000 */
[----:B------:R-:W-:Y:S01]  /*16080*/  ULDC.U8 UR4, c[0x0][0x329] ;  /* 0x0000ca4000047ab9 */ /* 0x000fe20000000000 */
[----:B-----5:R-:W-:Y:S01]  /*16090*/  SHF.R.S32.HI R172, RZ, 0x1f, R173 ;  /* 0x0000001fffac7819 */ /* 0x020fe200000114ad */
[----:B------:R-:W-:-:S02]  /*160a0*/  UISETP.NE.AND UP2, UPT, UR4, URZ, UPT ;  /* 0x0000003f0400728c */ /* 0x000fc4000bf45270 */
[----:B------:R-:W-:Y:S01]  /*160b0*/  UISETP.EQ.AND UP3, UPT, UR4, URZ, UP3 ;  /* 0x0000003f0400728c */ /* 0x000fe20009f62270 */
[CC--:B------:R-:W-:Y:S01]  /*160c0*/  LEA.HI R7, R172.reuse, R173.reuse, RZ, 0x2 ;  /* 0x000000adac077211 */ /* 0x0c0fe200078f10ff */
[----:B------:R-:W-:Y:S01]  /*160d0*/  ULDC UR5, c[0x0][0x234] ;  /* 0x00008d0000057ab9 */ /* 0x000fe20000000800 */
[-C--:B------:R-:W-:Y:S01]  /*160e0*/  LEA.HI R172, R172, R173.reuse, RZ, 0x5 ;  /* 0x000000adacac7211 */ /* 0x080fe200078f28ff */
[----:B------:R-:W-:Y:S01]  /*160f0*/  ULDC UR4, c[0x0][0x1c0] ;  /* 0x0000700000047ab9 */ /* 0x000fe20000000800 */
[----:B------:R-:W-:Y:S01]  /*16100*/  SHF.R.S32.HI R8, RZ, 0x1f, R7 ;  /* 0x0000001fff087819 */ /* 0x000fe20000011407 */
[----:B------:R-:W-:Y:S02]  /*16110*/  @!UP0 UIADD3 UR7, UR21, UR11, URZ ;  /* 0x0000000b15078290 */ /* 0x000fe4000fffe03f */
[----:B------:R-:W-:Y:S01]  /*16120*/  @!UP0 UMOV UR12, UR20 ;  /* 0x00000014000c8c82 */ /* 0x000fe20008000000 */
[----:B-1----:R-:W-:Y:S01]  /*16130*/  FADD.FTZ R133, R3, R133 ;  /* 0x0000008503857221 */ /* 0x002fe20000010000 */
[----:B------:R-:W-:Y:S01]  /*16140*/  @!UP2 UISETP.NE.AND UP1, UPT, UR9, URZ, UPT ;  /* 0x0000003f0900a28c */ /* 0x000fe2000bf25270 */
[----:B------:R-:W-:Y:S01]  /*16150*/  FADD.FTZ R3, R4, R250 ;  /* 0x000000fa04037221 */ /* 0x000fe20000010000 */
[----:B------:R-:W-:Y:S01]  /*16160*/  SHF.R.S32.HI R4, RZ, 0x2, R7 ;  /* 0x00000002ff047819 */ /* 0x000fe20000011407 */
[----:B--2---:R-:W-:Y:S01]  /*16170*/  FADD.FTZ R132, R0, R132 ;  /* 0x0000008400847221 */ /* 0x004fe20000010000 */
[----:B------:R-:W-:Y:S01]  /*16180*/  FSETP.NE.FTZ.AND P6, PT, R133, RZ, PT ;  /* 0x000000ff8500720b */ /* 0x000fe20003fd5000 */
[----:B------:R-:W1:Y:S01]  /*16190*/  S2UR UR9, SR_CTAID.X ;  /* 0x00000000000979c3 */ /* 0x000e620000002500 */
[----:B------:R-:W2:Y:S01]  /*161a0*/  SHFL.BFLY PT, R10, R3, 0x1, 0x1f ;  /* 0x0c201f00030a7f89 */ /* 0x000ea200000e0000 */
[----:B------:R-:W-:Y:S01]  /*161b0*/  MOV R0, 0x3f800000 ;  /* 0x3f80000000007802 */ /* 0x000fe20000000f00 */
[----:B---3--:R-:W-:Y:S01]  /*161c0*/  FADD.FTZ R138, R6, R9 ;  /* 0x00000009068a7221 */ /* 0x008fe20000010000 */
[----:B------:R-:W-:Y:S01]  /*161d0*/  LOP3.LUT R7, R7, 0x3ffffffc, RZ, 0xc0, !PT ;  /* 0x3ffffffc07077812 */ /* 0x000fe200078ec0ff */
[----:B------:R-:W-:Y:S01]  /*161e0*/  @UP2 ULDC UR14, c[0x0][0x210] ;  /* 0x00008400000e2ab9 */ /* 0x000fe20000000800 */
[----:B------:R-:W-:Y:S01]  /*161f0*/  FSETP.NE.FTZ.AND P5, PT, R132, RZ, PT ;  /* 0x000000ff8400720b */ /* 0x000fe20003fb5000 */
[----:B------:R-:W-:Y:S01]  /*16200*/  @UP2 UIMAD UR14, UR14, UR8, URZ ;  /* 0x000000080e0e22a4 */ /* 0x000fe2000f8e023f */
[----:B------:R-:W-:Y:S01]  /*16210*/  FSETP.NE.FTZ.AND P4, PT, R138, RZ, PT ;  /* 0x000000ff8a00720b */ /* 0x000fe20003f95000 */
[----:B------:R-:W-:Y:S01]  /*16220*/  @!UP2 USEL UR14, UR8, UR5, !UP1 ;  /* 0x00000005080ea287 */ /* 0x000fe2000c800000 */
[----:B------:R-:W-:Y:S01]  /*16230*/  SHF.R.S32.HI R9, RZ, 0x5, R172 ;  /* 0x00000005ff097819 */ /* 0x000fe200000114ac */
[----:B------:R-:W-:Y:S01]  /*16240*/  @UP2 UMOV UR13, 0x1 ;  /* 0x00000001000d2882 */ /* 0x000fe20000000000 */
[----:B------:R-:W3:Y:S01]  /*16250*/  @P6 MUFU.RCP R0, R133 ;  /* 0x0000008500006308 */ /* 0x000ee20000001000 */
[----:B------:R-:W-:Y:S01]  /*16260*/  IADD3 R6, -R7, R173, RZ ;  /* 0x000000ad07067210 */ /* 0x000fe20007ffe1ff */
[----:B------:R-:W-:Y:S01]  /*16270*/  @!UP2 UIMAD UR13, UR14, UR4, URZ ;  /* 0x000000040e0da2a4 */ /* 0x000fe2000f8e023f */
[----:B------:R-:W-:Y:S01]  /*16280*/  LEA.HI R8, R8, R4, RZ, 0x3 ;  /* 0x0000000408087211 */ /* 0x000fe200078f18ff */
[----:B------:R-:W-:Y:S01]  /*16290*/  @UP3 UIMAD UR16, UR6, UR8, URZ ;  /* 0x00000008061032a4 */ /* 0x000fe2000f8e023f */
[----:B------:R-:W-:Y:S01]  /*162a0*/  LEA R139, R9, R6, 0x9 ;  /* 0x00000006098b7211 */ /* 0x000fe200078e48ff */
[----:B------:R-:W-:Y:S01]  /*162b0*/  @UP2 ULDC UR15, c[0x0][0x210] ;  /* 0x00008400000f2ab9 */ /* 0x000fe20000000800 */
[----:B------:R-:W-:Y:S01]  /*162c0*/  LOP3.LUT R26, R8, 0xfffffff8, RZ, 0xc0, !PT ;  /* 0xfffffff8081a7812 */ /* 0x000fe200078ec0ff */
[----:B------:R-:W4:Y:S01]  /*162d0*/  @P5 MUFU.RCP R5, R132 ;  /* 0x0000008400055308 */ /* 0x000f220000001000 */
[----:B------:R-:W-:-:S02]  /*162e0*/  UIMAD UR4, UR6, UR13, URZ ;  /* 0x0000000d060472a4 */ /* 0x000fc4000f8e023f */
[----:B------:R-:W-:Y:S01]  /*162f0*/  IADD3 R26, R4, -R26, RZ ;  /* 0x8000001a041a7210 */ /* 0x000fe20007ffe0ff */
[----:B------:R-:W-:Y:S01]  /*16300*/  @!UP2 UMOV UR15, 0x1 ;  /* 0x00000001000fa882 */ /* 0x000fe20000000000 */
[----:B--2---:R-:W-:Y:S01]  /*16310*/  FADD.FTZ R137, R3, R10 ;  /* 0x0000000a03897221 */ /* 0x004fe20000010000 */
[----:B------:R-:W-:Y:S01]  /*16320*/  MOV R3, 0x3f800000 ;  /* 0x3f80000000037802 */ /* 0x000fe20000000f00 */
[----:B------:R-:W-:Y:S01]  /*16330*/  @UP3 USEL UR16, UR16, UR25, !UP0 ;  /* 0x0000001910103287 */ /* 0x000fe2000c000000 */
[----:B---3--:R-:W-:Y:S01]  /*16340*/  FMUL.FTZ R0, R0, c[0x0][0x2dc] ;  /* 0x0000b70000007a20 */ /* 0x008fe20000410000 */
[----:B-1----:R-:W-:Y:S01]  /*16350*/  UIMAD UR9, UR9, UR15, URZ ;  /* 0x0000000f090972a4 */ /* 0x002fe2000f8e023f */
[----:B------:R-:W-:Y:S01]  /*16360*/  FSETP.NE.FTZ.AND P3, PT, R137, RZ, PT ;  /* 0x000000ff8900720b */ /* 0x000fe20003f75000 */
[----:B------:R-:W-:Y:S01]  /*16370*/  USEL UR4, UR4, URZ, !UP3 ;  /* 0x0000003f04047287 */ /* 0x000fe2000d800000 */
[C---:B------:R-:W-:Y:S01]  /*16380*/  FMUL.FTZ R140, R0.reuse, R140 ;  /* 0x0000008c008c7220 */ /* 0x040fe20000410000 */
[----:B------:R-:W1:Y:S01]  /*16390*/  @P4 MUFU.RCP R3, R138 ;  /* 0x0000008a00034308 */ /* 0x000e620000001000 */
[----:B------:R-:W-:Y:S01]  /*163a0*/  FMUL.FTZ R6, R0, R141 ;  /* 0x0000008d00067220 */ /* 0x000fe20000410000 */
[----:B------:R-:W-:Y:S01]  /*163b0*/  R2P PR, R26, 0x6 ;  /* 0x000000061a007804 */ /* 0x000fe20000000000 */
[C---:B------:R-:W-:Y:S01]  /*163c0*/  FMUL.FTZ R152, R0.reuse, R152 ;  /* 0x0000009800987220 */ /* 0x040fe20000410000 */
[----:B------:R-:W-:Y:S01]  /*163d0*/  USHF.L.U32 UR9, UR9, 0x7, URZ ;  /* 0x0000000709097899 */ /* 0x000fe2000800063f */
[----:B------:R-:W-:Y:S01]  /*163e0*/  FMUL.FTZ R153, R0, R153 ;  /* 0x0000009900997220 */ /* 0x000fe20000410000 */
[----:B------:R-:W-:Y:S01]  /*163f0*/  F2FP.BF16.PACK_AB R6, R6, R140 ;  /* 0x0000008c0606723e */ /* 0x000fe200000010ff */
[C---:B------:R-:W-:Y:S01]  /*16400*/  FMUL.FTZ R36, R0.reuse, R36 ;  /* 0x0000002400247220 */ /* 0x040fe20000410000 */
[----:B------:R-:W-:Y:S01]  /*16410*/  UIMAD UR14, UR10, UR14, UR4 ;  /* 0x0000000e0a0e72a4 */ /* 0x000fe2000f8e0204 */
[C---:B------:R-:W-:Y:S01]  /*16420*/  FMUL.FTZ R12, R0.reuse, R37 ;  /* 0x00000025000c7220 */ /* 0x040fe20000410000 */
[----:B------:R-:W-:Y:S01]  /*16430*/  @!UP3 UMOV UR22, URZ ;  /* 0x0000003f0016bc82 */ /* 0x000fe20008000000 */
[C---:B------:R-:W-:Y:S01]  /*16440*/  FMUL.FTZ R48, R0.reuse, R48 ;  /* 0x0000003000307220 */ /* 0x040fe20000410000 */
[----:B------:R-:W-:Y:S01]  /*16450*/  @UP3 UMOV UR22, UR16 ;  /* 0x0000001000163c82 */ /* 0x000fe20008000000 */
[----:B------:R-:W-:Y:S01]  /*16460*/  FMUL.FTZ R15, R0, R49 ;  /* 0x00000031000f7220 */ /* 0x000fe20000410000 */
[----:B------:R-:W-:Y:S01]  /*16470*/  F2FP.BF16.PACK_AB R12, R12, R36 ;  /* 0x000000240c0c723e */ /* 0x000fe200000010ff */
[C---:B------:R-:W-:Y:S01]  /*16480*/  FMUL.FTZ R52, R0.reuse, R52 ;  /* 0x0000003400347220 */ /* 0x040fe20000410000 */
[----:B------:R-:W-:Y:S01]  /*16490*/  @!UP3 UMOV UR23, URZ ;  /* 0x0000003f0017bc82 */ /* 0x000fe20008000000 */
[C---:B------:R-:W-:Y:S01]  /*164a0*/  FMUL.FTZ R22, R0.reuse, R53 ;  /* 0x0000003500167220 */ /* 0x040fe20000410000 */
[----:B------:R-:W-:Y:S01]  /*164b0*/  F2FP.BF16.PACK_AB R15, R15, R48 ;  /* 0x000000300f0f723e */ /* 0x000fe200000010ff */
[C---:B------:R-:W-:Y:S01]  /*164c0*/  FMUL.FTZ R64, R0.reuse, R64 ;  /* 0x0000004000407220 */ /* 0x040fe20000410000 */
[----:B------:R-:W-:Y:S01]  /*164d0*/  USHF.R.S32.HI UR4, URZ, 0x1f, UR9 ;  /* 0x0000001f3f047899 */ /* 0x000fe20008011409 */
[----:B------:R-:W-:Y:S01]  /*164e0*/  FMUL.FTZ R32, R0, R65 ;  /* 0x0000004100207220 */ /* 0x000fe20000410000 */
[----:B------:R-:W-:Y:S01]  /*164f0*/  F2FP.BF16.PACK_AB R22, R22, R52 ;  /* 0x000000341616723e */ /* 0x000fe200000010ff */
[C---:B------:R-:W-:Y:S01]  /*16500*/  FMUL.FTZ R68, R0.reuse, R68 ;  /* 0x0000004400447220 */ /* 0x040fe20000410000 */
[----:B------:R-:W-:Y:S01]  /*16510*/  @UP3 USHF.R.S32.HI UR23, URZ, 0x1f, UR16 ;  /* 0x0000001f3f173899 */ /* 0x000fe20008011410 */
[C---:B------:R-:W-:Y:S01]  /*16520*/  FMUL.FTZ R69, R0.reuse, R69 ;  /* 0x0000004500457220 */ /* 0x040fe20000410000 */
[----:B------:R-:W-:Y:S01]  /*16530*/  USHF.R.S32.HI UR5, URZ, 0x1f, UR14 ;  /* 0x0000001f3f057899 */ /* 0x000fe2000801140e */
[C---:B------:R-:W-:Y:S01]  /*16540*/  FMUL.FTZ R80, R0.reuse, R80 ;  /* 0x0000005000507220 */ /* 0x040fe20000410000 */
[----:B------:R-:W-:Y:S01]  /*16550*/  UIADD3 UR9, UP2, UP1, UR9, UR22, UR14 ;  /* 0x0000001609097290 */ /* 0x000fe2000f95e00e */
[----:B------:R-:W-:-:S02]  /*16560*/  FMUL.FTZ R81, R0, R81 ;  /* 0x0000005100517220 */ /* 0x000fc40000410000 */
[C---:B------:R-:W-:Y:S01]  /*16570*/  FMUL.FTZ R84, R0.reuse, R84 ;  /* 0x0000005400547220 */ /* 0x040fe20000410000 */
[----:B------:R-:W-:Y:S01]  /*16580*/  UIADD3.X UR4, UR4, UR23, UR5, UP2, UP1 ;  /* 0x0000001704047290 */ /* 0x000fe200097e2405 */
[C---:B------:R-:W-:Y:S02]  /*16590*/  FMUL.FTZ R85, R0.reuse, R85 ;  /* 0x0000005500557220 */ /* 0x040fe40000410000 */
[C---:B------:R-:W-:Y:S02]  /*165a0*/  FMUL.FTZ R96, R0.reuse, R96 ;  /* 0x0000006000607220 */ /* 0x040fe40000410000 */
[C---:B------:R-:W-:Y:S02]  /*165b0*/  FMUL.FTZ R97, R0.reuse, R97 ;  /* 0x0000006100617220 */ /* 0x040fe40000410000 */
[C---:B------:R-:W-:Y:S02]  /*165c0*/  FMUL.FTZ R156, R0.reuse, R156 ;  /* 0x0000009c009c7220 */ /* 0x040fe40000410000 */
[C---:B------:R-:W-:Y:S01]  /*165d0*/  FMUL.FTZ R157, R0.reuse, R157 ;  /* 0x0000009d009d7220 */ /* 0x040fe20000410000 */
[----:B------:R-:W-:Y:S01]  /*165e0*/  F2FP.BF16.PACK_AB R52, R97, R96 ;  /* 0x000000606134723e */ /* 0x000fe200000010ff */
[----:B------:R-:W-:-:S02]  /*165f0*/  FMUL.FTZ R108, R0, R108 ;  /* 0x0000006c006c7220 */ /* 0x000fc40000410000 */
[C---:B------:R-:W-:Y:S01]  /*16600*/  FMUL.FTZ R109, R0.reuse, R109 ;  /* 0x0000006d006d7220 */ /* 0x040fe20000410000 */
[----:B------:R-:W-:Y:S01]  /*16610*/  F2FP.BF16.PACK_AB R48, R157, R156 ;  /* 0x0000009c9d30723e */ /* 0x000fe200000010ff */
[C---:B------:R-:W-:Y:S02]  /*16620*/  FMUL.FTZ R160, R0.reuse, R160 ;  /* 0x000000a000a07220 */ /* 0x040fe40000410000 */
[C---:B------:R-:W-:Y:S02]  /*16630*/  FMUL.FTZ R161, R0.reuse, R161 ;  /* 0x000000a100a17220 */ /* 0x040fe40000410000 */
[C---:B------:R-:W-:Y:S02]  /*16640*/  FMUL.FTZ R120, R0.reuse, R120 ;  /* 0x0000007800787220 */ /* 0x040fe40000410000 */
[C---:B------:R-:W-:Y:S02]  /*16650*/  FMUL.FTZ R121, R0.reuse, R121 ;  /* 0x0000007900797220 */ /* 0x040fe40000410000 */
[----:B------:R-:W-:-:S02]  /*16660*/  FMUL.FTZ R164, R0, R164 ;  /* 0x000000a400a47220 */ /* 0x000fc40000410000 */
[C---:B------:R-:W-:Y:S01]  /*16670*/  FMUL.FTZ R165, R0.reuse, R165 ;  /* 0x000000a500a57220 */ /* 0x040fe20000410000 */
[----:B------:R-:W-:Y:S01]  /*16680*/  F2FP.BF16.PACK_AB R36, R121, R120 ;  /* 0x000000787924723e */ /* 0x000fe200000010ff */
[C---:B------:R-:W-:Y:S02]  /*16690*/  FMUL.FTZ R128, R0.reuse, R128 ;  /* 0x0000008000807220 */ /* 0x040fe40000410000 */
[----:B------:R-:W-:Y:S01]  /*166a0*/  FMUL.FTZ R129, R0, R129 ;  /* 0x0000008100817220 */ /* 0x000fe20000410000 */
[----:B------:R-:W-:Y:S01]  /*166b0*/  MOV R0, 0x3f800000 ;  /* 0x3f80000000007802 */ /* 0x000fe20000000f00 */
[----:B----4-:R-:W-:Y:S02]  /*166c0*/  FMUL.FTZ R4, R5, c[0x0][0x2dc] ;  /* 0x0000b70005047a20 */ /* 0x010fe40000410000 */
[----:B-1----:R-:W-:Y:S02]  /*166d0*/  FMUL.FTZ R3, R3, c[0x0][0x2dc] ;  /* 0x0000b70003037a20 */ /* 0x002fe40000410000 */
[C---:B------:R-:W-:Y:S01]  /*166e0*/  FMUL.FTZ R28, R4.reuse, R66 ;  /* 0x00000042041c7220 */ /* 0x040fe20000410000 */
[----:B------:R-:W1:Y:S01]  /*166f0*/  @P3 MUFU.RCP R0, R137 ;  /* 0x0000008900003308 */ /* 0x000e620000001000 */
[----:B------:R-:W-:-:S02]  /*16700*/  FMUL.FTZ R27, R4, R67 ;  /* 0x00000043041b7220 */ /* 0x000fc40000410000 */
[C---:B------:R-:W-:Y:S02]  /*16710*/  FMUL.FTZ R16, R3.reuse, R41 ;  /* 0x0000002903107220 */ /* 0x040fe40000410000 */
[C---:B------:R-:W-:Y:S02]  /*16720*/  FMUL.FTZ R24, R3.reuse, R45 ;  /* 0x0000002d03187220 */ /* 0x040fe40000410000 */
[C---:B------:R-:W-:Y:S02]  /*16730*/  FMUL.FTZ R20, R3.reuse, R57 ;  /* 0x0000003903147220 */ /* 0x040fe40000410000 */
[----:B------:R-:W-:Y:S02]  /*16740*/  FMUL.FTZ R66, R3, R61 ;  /* 0x0000003d03427220 */ /* 0x000fe40000410000 */
[C---:B------:R-:W-:Y:S02]  /*16750*/  FMUL.FTZ R14, R4.reuse, R38 ;  /* 0x00000026040e7220 */ /* 0x040fe40000410000 */
[----:B------:R-:W-:-:S02]  /*16760*/  FMUL.FTZ R18, R4, R50 ;  /* 0x0000003204127220 */ /* 0x000fc40000410000 */
[----:B------:R-:W-:Y:S02]  /*16770*/  FMUL.FTZ R19, R4, R54 ;  /* 0x0000003604137220 */ /* 0x000fe40000410000 */
[----:B-1----:R-:W-:Y:S02]  /*16780*/  FMUL.FTZ R0, R0, c[0x0][0x2dc] ;  /* 0x0000b70000007a20 */ /* 0x002fe40000410000 */
[----:B------:R-:W-:Y:S02]  /*16790*/  FMUL.FTZ R144, R3, R144 ;  /* 0x0000009003907220 */ /* 0x000fe40000410000 */
        /* <DEDUP_REMOVED lines=55> */
[C---:B------:R-:W-:Y:S01]  /*16b10*/  FMUL.FTZ R44, R3.reuse, R44 ;  /* 0x0000002c032c7220 */ /* 0x040fe20000410000 */
[----:B------:R-:W-:Y:S01]  /*16b20*/  F2FP.BF16.PACK_AB R10, R10, R148 ;  /* 0x000000940a0a723e */ /* 0x000fe200000010ff */
[----:B------:R-:W-:Y:S01]  /*16b30*/  FMUL.FTZ R56, R3, R56 ;  /* 0x0000003803387220 */ /* 0x000fe20000410000 */
[----:B------:R-:W-:Y:S01]  /*16b40*/  LEA R0, R139, R0, 0x1 ;  /* 0x000000008b007211 */ /* 0x000fe200078e08ff */
        /* <DEDUP_REMOVED lines=8> */
[C---:B------:R-:W-:Y:S01]  /*16bd0*/  FMUL.FTZ R77, R3.reuse, R77 ;  /* 0x0000004d034d7220 */ /* 0x040fe20000410000 */
[----:B------:R1:W-:Y:S01]  /*16be0*/  STS [R0], R6 ;  /* 0x0000000600007388 */ /* 0x0003e20000000800 */
[C---:B------:R-:W-:Y:S01]  /*16bf0*/  FMUL.FTZ R88, R3.reuse, R88 ;  /* 0x0000005803587220 */ /* 0x040fe20000410000 */
        /* <DEDUP_REMOVED lines=24> */
[----:B-1----:R-:W-:Y:S01]  /*16d80*/  MOV R6, 0x40 ;  /* 0x0000004000067802 */ /* 0x002fe20000000f00 */
[C---:B------:R-:W-:Y:S01]  /*16d90*/  FMUL.FTZ R30, R3.reuse, R125 ;  /* 0x0000007d031e7220 */ /* 0x040fe20000410000 */
[----:B------:R-:W-:Y:S01]  /*16da0*/  F2FP.BF16.PACK_AB R34, R34, R116 ;  /* 0x000000742222723e */ /* 0x000fe200000010ff */
[C---:B------:R-:W-:Y:S01]  /*16db0*/  FMUL.FTZ R168, R3.reuse, R168 ;  /* 0x000000a803a87220 */ /* 0x040fe20000410000 */
[----:B------:R-:W-:Y:S01]  /*16dc0*/  SEL R6, R6, 0xffffffc0, !P2 ;  /* 0xffffffc006067807 */ /* 0x000fe20005000000 */
[----:B------:R-:W-:Y:S01]  /*16dd0*/  FMUL.FTZ R169, R3, R169 ;  /* 0x000000a903a97220 */ /* 0x000fe20000410000 */
[----:B------:R-:W-:Y:S01]  /*16de0*/  LOP3.LUT R3, R26, 0x1, RZ, 0xc0, !PT ;  /* 0x000000011a037812 */ /* 0x000fe200078ec0ff */
[----:B------:R-:W-:Y:S01]  /*16df0*/  FMUL.FTZ R142, R4, R142 ;  /* 0x0000008e048e7220 */ /* 0x000fe20000410000 */
[----:B------:R-:W-:Y:S01]  /*16e00*/  F2FP.BF16.PACK_AB R30, R30, R124 ;  /* 0x0000007c1e1e723e */ /* 0x000fe200000010ff */
[C---:B------:R-:W-:Y:S01]  /*16e10*/  FMUL.FTZ R5, R4.reuse, R143 ;  /* 0x0000008f04057220 */ /* 0x040fe20000410000 */
[----:B------:R-:W-:Y:S01]  /*16e20*/  ISETP.NE.U32.AND P0, PT, R3, 0x1, PT ;  /* 0x000000010300780c */ /* 0x000fe20003f05070 */
[----:B------:R-:W-:Y:S01]  /*16e30*/  FMUL.FTZ R21, R4, R55 ;  /* 0x0000003704157220 */ /* 0x000fe20000410000 */
[----:B------:R-:W-:Y:S01]  /*16e40*/  IADD3 R3, R0, -0x10, RZ ;  /* 0xfffffff000037810 */ /* 0x000fe20007ffe0ff */
[C---:B------:R-:W-:Y:S01]  /*16e50*/  FMUL.FTZ R11, R4.reuse, R39 ;  /* 0x00000027040b7220 */ /* 0x040fe20000410000 */
[----:B------:R-:W-:Y:S01]  /*16e60*/  F2FP.BF16.PACK_AB R5, R5, R142 ;  /* 0x0000008e0505723e */ /* 0x000fe200000010ff */
[C---:B------:R-:W-:Y:S01]  /*16e70*/  FMUL.FTZ R154, R4.reuse, R154 ;  /* 0x0000009a049a7220 */ /* 0x040fe20000410000 */
[----:B------:R-:W-:Y:S01]  /*16e80*/  F2FP.BF16.PACK_AB R21, R21, R19 ;  /* 0x000000131515723e */ /* 0x000fe200000010ff */
[----:B------:R-:W-:Y:S01]  /*16e90*/  FMUL.FTZ R7, R4, R155 ;  /* 0x0000009b04077220 */ /* 0x000fe20000410000 */
[----:B------:R-:W-:Y:S01]  /*16ea0*/  F2FP.BF16.PACK_AB R19, R32, R64 ;  /* 0x000000402013723e */ /* 0x000fe200000010ff */
[C---:B------:R-:W-:Y:S01]  /*16eb0*/  FMUL.FTZ R51, R4.reuse, R51 ;  /* 0x0000003304337220 */ /* 0x040fe20000410000 */
[----:B------:R-:W-:Y:S01]  /*16ec0*/  F2FP.BF16.PACK_AB R64, R69, R68 ;  /* 0x000000444540723e */ /* 0x000fe200000010ff */
[C---:B------:R-:W-:Y:S01]  /*16ed0*/  FMUL.FTZ R70, R4.reuse, R70 ;  /* 0x0000004604467220 */ /* 0x040fe20000410000 */
[----:B------:R-:W-:Y:S01]  /*16ee0*/  MOV R68, 0x20 ;  /* 0x0000002000447802 */ /* 0x000fe20000000f00 */
[----:B------:R-:W-:Y:S01]  /*16ef0*/  FMUL.FTZ R71, R4, R71 ;  /* 0x0000004704477220 */ /* 0x000fe20000410000 */
[----:B------:R-:W-:Y:S01]  /*16f00*/  @P0 IADD3 R3, R0, 0x10, RZ ;  /* 0x0000001000030810 */ /* 0x000fe20007ffe0ff */
[C---:B------:R-:W-:Y:S01]  /*16f10*/  FMUL.FTZ R82, R4.reuse, R82 ;  /* 0x0000005204527220 */ /* 0x040fe20000410000 */
[----:B------:R-:W-:Y:S01]  /*16f20*/  STS [R0+0x400], R5 ;  /* 0x0004000500007388 */ /* 0x000fe20000000800 */
[C---:B------:R-:W-:Y:S01]  /*16f30*/  FMUL.FTZ R83, R4.reuse, R83 ;  /* 0x0000005304537220 */ /* 0x040fe20000410000 */
[----:B------:R-:W-:Y:S01]  /*16f40*/  F2FP.BF16.PACK_AB R7, R7, R154 ;  /* 0x0000009a0707723e */ /* 0x000fe200000010ff */
[C---:B------:R-:W-:Y:S01]  /*16f50*/  FMUL.FTZ R86, R4.reuse, R86 ;  /* 0x0000005604567220 */ /* 0x040fe20000410000 */
[----:B------:R-:W-:Y:S01]  /*16f60*/  F2FP.BF16.PACK_AB R11, R11, R14 ;  /* 0x0000000e0b0b723e */ /* 0x000fe200000010ff */
[C---:B------:R-:W-:Y:S01]  /*16f70*/  FMUL.FTZ R55, R4.reuse, R87 ;  /* 0x0000005704377220 */ /* 0x040fe20000410000 */
[----:B------:R-:W-:Y:S01]  /*16f80*/  F2FP.BF16.PACK_AB R14, R51, R18 ;  /* 0x00000012330e723e */ /* 0x000fe200000010ff */
        /* <DEDUP_REMOVED lines=27> */
[----:B------:R-:W-:-:S02]  /*17140*/  F2FP.BF16.PACK_AB R4, R153, R152 ;  /* 0x000000989904723e */ /* 0x000fc400000010ff */
[----:B------:R-:W-:Y:S02]  /*17150*/  F2FP.BF16.PACK_AB R31, R31, R166 ;  /* 0x000000a61f1f723e */ /* 0x000fe400000010ff */
[----:B------:R-:W-:Y:S01]  /*17160*/  F2FP.BF16.PACK_AB R27, R131, R130 ;  /* 0x00000082831b723e */ /* 0x000fe200000010ff */
[----:B------:R1:W-:Y:S01]  /*17170*/  STS [R3], R4 ;  /* 0x0000000403007388 */ /* 0x0003e20000000800 */
[----:B------:R-:W-:-:S03]  /*17180*/  F2FP.BF16.PACK_AB R67, R67, R170 ;  /* 0x000000aa4343723e */ /* 0x000fc600000010ff */
[----:B------:R-:W-:Y:S04]  /*17190*/  STS [R0+0x2000], R9 ;  /* 0x0020000900007388 */ /* 0x000fe80000000800 */
[----:B------:R2:W-:Y:S04]  /*171a0*/  STS [R0+0x2400], R8 ;  /* 0x0024000800007388 */ /* 0x0005e80000000800 */
[----:B------:R-:W-:Y:S04]  /*171b0*/  STS [R3+0x2000], R10 ;  /* 0x0020000a03007388 */ /* 0x000fe80000000800 */
[----:B------:R3:W-:Y:S01]  /*171c0*/  STS [R3+0x2400], R13 ;  /* 0x0024000d03007388 */ /* 0x0007e20000000800 */
[----:B-1----:R-:W-:-:S04]  /*171d0*/  SEL R4, R68, 0xffffffe0, !P1 ;  /* 0xffffffe044047807 */ /* 0x002fc80004800000 */
[----:B------:R-:W-:Y:S02]  /*171e0*/  IADD3 R5, R0, R4, RZ ;  /* 0x0000000400057210 */ /* 0x000fe40007ffe0ff */
[-C--:B------:R-:W-:Y:S02]  /*171f0*/  IADD3 R4, R4, R3.reuse, RZ ;  /* 0x0000000304047210 */ /* 0x080fe40007ffe0ff */
[-C--:B--2---:R-:W-:Y:S01]  /*17200*/  IADD3 R8, R0, R6.reuse, RZ ;  /* 0x0000000600087210 */ /* 0x084fe20007ffe0ff */
[----:B------:R1:W-:Y:S01]  /*17210*/  STS [R5], R12 ;  /* 0x0000000c05007388 */ /* 0x0003e20000000800 */
[----:B------:R-:W-:Y:S02]  /*17220*/  IADD3 R9, R6, R3, RZ ;  /* 0x0000000306097210 */ /* 0x000fe40007ffe0ff */
[-C--:B------:R-:W-:Y:S01]  /*17230*/  IADD3 R7, R5, R6.reuse, RZ ;  /* 0x0000000605077210 */ /* 0x080fe20007ffe0ff */
[----:B------:R-:W-:Y:S01]  /*17240*/  STS [R5+0x400], R11 ;  /* 0x0004000b05007388 */ /* 0x000fe20000000800 */
[----:B------:R-:W-:-:S02]  /*17250*/  IADD3 R6, R4, R6, RZ ;  /* 0x0000000604067210 */ /* 0x000fc40007ffe0ff */
[----:B---3--:R-:W-:Y:S01]  /*17260*/  MOV R13, 0x7f800000 ;  /* 0x7f800000000d7802 */ /* 0x008fe20000000f00 */
[----:B------:R-:W-:Y:S04]  /*17270*/  STS [R4], R15 ;  /* 0x0000000f04007388 */ /* 0x000fe80000000800 */
[----:B------:R2:W-:Y:S04]  /*17280*/  STS [R4+0x400], R14 ;  /* 0x0004000e04007388 */ /* 0x0005e80000000800 */
[----:B------:R-:W-:Y:S04]  /*17290*/  STS [R5+0x2000], R16 ;  /* 0x0020001005007388 */ /* 0x000fe80000000800 */
[----:B------:R-:W-:Y:S04]  /*172a0*/  STS [R5+0x2400], R17 ;  /* 0x0024001105007388 */ /* 0x000fe80000000800 */
[----:B------:R-:W-:Y:S01]  /*172b0*/  STS [R4+0x2000], R24 ;  /* 0x0020001804007388 */ /* 0x000fe20000000800 */
[----:B-1----:R-:W-:-:S03]  /*172c0*/  MOV R12, 0x7f800000 ;  /* 0x7f800000000c7802 */ /* 0x002fc60000000f00 */
[----:B------:R-:W-:Y:S04]  /*172d0*/  STS [R4+0x2400], R23 ;  /* 0x0024001704007388 */ /* 0x000fe80000000800 */
[----:B------:R-:W-:Y:S04]  /*172e0*/  STS [R8], R22 ;  /* 0x0000001608007388 */ /* 0x000fe80000000800 */
[----:B------:R-:W-:Y:S01]  /*172f0*/  STS [R8+0x400], R21 ;  /* 0x0004001508007388 */ /* 0x000fe20000000800 */
[----:B--2---:R-:W-:-:S03]  /*17300*/  MOV R14, 0x7f800000 ;  /* 0x7f800000000e7802 */ /* 0x004fc60000000f00 */
        /* <DEDUP_REMOVED lines=80> */
[----:B--234-:R-:W2:Y:S04]  /*17810*/  LDL.LU R175, [R1+0x5c] ;  /* 0x00005c0001af7983 */ /* 0x01cea80000300800 */
[----:B------:R-:W2:Y:S02]  /*17820*/  LDL.LU R174, [R1+0x60] ;  /* 0x0000600001ae7983 */ /* 0x000ea40000300800 */
        /* <DEDUP_REMOVED lines=32> */
.L_x_819:
[----:B--234-:R-:W-:Y:S05]  /*17a30*/  BSYNC B0 ;  /* 0x0000000000007941 */ /* 0x01cfea0003800000 */
.L_x_818:
[----:B-1----:R-:W2:Y:S04]  /*17a40*/  LDL.64 R12, [R1] ;  /* 0x00000000010c7983 */ /* 0x002ea80000100a00 */
[----:B------:R1:W5:Y:S04]  /*17a50*/  LDL.64 R14, [R1+0x8] ;  /* 0x00000800010e7983 */ /* 0x0003680000100a00 */
[----:B------:R-:W3:Y:S04]  /*17a60*/  S2R R3, SR_TID.X ;  /* 0x0000000000037919 */ /* 0x000ee80000002100 */
[----:B------:R-:W4:Y:S01]  /*17a70*/  S2R R10, SR_CTAID.Z ;  /* 0x00000000000a7919 */ /* 0x000f220000002700 */
[----:B------:R-:W-:-:S02]  /*17a80*/  USHF.R.S32.HI UR6, URZ, 0x1f, UR10 ;  /* 0x0000001f3f067899 */ /* 0x000fc4000801140a */
[----:B------:R-:W-:Y:S02]  /*17a90*/  ULDC.64 UR4, c[0x0][0x1f0] ;  /* 0x00007c0000047ab9 */ /* 0x000fe40000000a00 */
[----:B------:R-:W-:Y:S01]  /*17aa0*/  UIMAD UR4, UR6, UR4, URZ ;  /* 0x00000004060472a4 */ /* 0x000fe2000f8e023f */
[----:B---3--:R-:W-:-:S04]  /*17ab0*/  SHF.R.S32.HI R4, RZ, 0x1f, R3 ;  /* 0x0000001fff047819 */ /* 0x008fc80000011403 */
[----:B------:R-:W-:-:S04]  /*17ac0*/  LEA.HI R4, R4, R3, RZ, 0x3 ;  /* 0x0000000304047211 */ /* 0x000fc800078f18ff */
[----:B------:R-:W-:Y:S01]  /*17ad0*/  SHF.R.S32.HI R7, RZ, 0x3, R4 ;  /* 0x00000003ff077819 */ /* 0x000fe20000011404 */
[----:B------:R-:W-:Y:S01]  /*17ae0*/  UIMAD UR4, UR10, UR5, UR4 ;  /* 0x000000050a0472a4 */ /* 0x000fe2000f8e0204 */
[----:B------:R-:W-:Y:S01]  /*17af0*/  BSSY B0, `(.L_x_820) ;  /* 0x0000013000007945 */ /* 0x000fe20003800000 */
[----:B--2---:R-:W-:Y:S02]  /*17b00*/  SHF.R.S32.HI R0, RZ, 0x1f, R12 ;  /* 0x0000001fff007819 */ /* 0x004fe4000001140c */
[----:B------:R-:W-:-:S04]  /*17b10*/  IADD3 R2, P0, R12, UR12, RZ ;  /* 0x0000000c0c027c10 */ /* 0x000fc8000ff1e0ff */
[----:B------:R-:W-:Y:S02]  /*17b20*/  IADD3.X R3, R0, UR7, RZ, P0, !PT ;  /* 0x0000000700037c10 */ /* 0x000fe400087fe4ff */
[----:B------:R-:W-:-:S03]  /*17b30*/  ISETP.GE.AND P0, PT, R7, UR18, PT ;  /* 0x0000001207007c0c */ /* 0x000fc6000bf06270 */
[----:B----4-:R-:W-:-:S05]  /*17b40*/  IMAD.WIDE.U32 R10, R10, c[0x0][0x1f0], R2 ;  /* 0x00007c000a0a7a25 */ /* 0x010fca00078e0002 */
[----:B------:R-:W-:-:S05]  /*17b50*/  IADD3 R9, R11, UR4, RZ ;  /* 0x000000040b097c10 */ /* 0x000fca000fffe0ff */
[----:B------:R-:W-:Y:S05]  /*17b60*/  @P0 BRA `(.L_x_821) ;  /* 0x000000b000000947 */ /* 0x000fea0003800000 */
[----:B-1---5:R-:W-:Y:S01]  /*17b70*/  IMAD R0, R15, c[0x0][0x1e8], RZ ;  /* 0x00007a000f007a24 */ /* 0x022fe200078e02ff */
        /* <DEDUP_REMOVED lines=8> */
[----:B------:R1:W-:Y:S04]  /*17c00*/  @!P2 STG.E.128 [R2.64], R20 ;  /* 0x000000140200a986 */ /* 0x0003e8000c101d1a */
[----:B------:R1:W-:Y:S02]  /*17c10*/  @!P1 STG.E.128 [R2.64+0x80], R16 ;  /* 0x0000801002009986 */ /* 0x0003e4000c101d1a */
.L_x_821:
[----:B-1----:R-:W-:Y:S05]  /*17c20*/  BSYNC B0 ;  /* 0x0000000000007941 */ /* 0x002fea0003800000 */
.L_x_820:
[----:B------:R-:W-:Y:S01]  /*17c30*/  IADD3 R0, R7, 0x10, RZ ;  /* 0x0000001007007810 */ /* 0x000fe20007ffe0ff */
[----:B------:R-:W-:Y:S03]  /*17c40*/  BSSY B0, `(.L_x_822) ;  /* 0x0000011000007945 */ /* 0x000fe60003800000 */
[----:B------:R-:W-:-:S13]  /*17c50*/  ISETP.GE.AND P0, PT, R0, UR18, PT ;  /* 0x0000001200007c0c */ /* 0x000fda000bf06270 */
[----:B------:R-:W-:Y:S05]  /*17c60*/  @P0 BRA `(.L_x_823) ;  /* 0x000000e000000947 */ /* 0x000fea0003800000 */
[----:B-----5:R-:W-:Y:S01]  /*17c70*/  IADD3 R6, P0, R14, 0x10, RZ ;  /* 0x000000100e067810 */ /* 0x020fe20007f1e0ff */
        /* <DEDUP_REMOVED lines=11> */
[----:B------:R1:W-:Y:S04]  /*17d30*/  @!P1 STG.E.128 [R2.64], R28 ;  /* 0x0000001c02009986 */ /* 0x0003e8000c101d1a */
[----:B------:R1:W-:Y:S02]  /*17d40*/  @!P0 STG.E.128 [R2.64+0x80], R24 ;  /* 0x0000801802008986 */ /* 0x0003e4000c101d1a */
.L_x_823:
[----:B------:R-:W-:Y:S05]  /*17d50*/  BSYNC B0 ;  /* 0x0000000000007941 */ /* 0x000fea0003800000 */
.L_x_822:
[----:B------:R-:W-:Y:S01]  /*17d60*/  IADD3 R0, R7, 0x20, RZ ;  /* 0x0000002007007810 */ /* 0x000fe20007ffe0ff */
[----:B------:R-:W-:Y:S03]  /*17d70*/  BSSY B0, `(.L_x_824) ;  /* 0x0000011000007945 */ /* 0x000fe60003800000 */
[----:B------:R-:W-:-:S13]  /*17d80*/  ISETP.GE.AND P0, PT, R0, UR18, PT ;  /* 0x0000001200007c0c */ /* 0x000fda000bf06270 */
[----:B------:R-:W-:Y:S05]  /*17d90*/  @P0 BRA `(.L_x_825) ;  /* 0x000000e000000947 */ /* 0x000fea0003800000 */
[----:B-----5:R-:W-:Y:S01]  /*17da0*/  IADD3 R6, P0, R14, 0x20, RZ ;  /* 0x000000200e067810 */ /* 0x020fe20007f1e0ff */
        /* <DEDUP_REMOVED lines=13> */
.L_x_825:
[----:B------:R-:W-:Y:S05]  /*17e80*/  BSYNC B0 ;  /* 0x0000000000007941 */ /* 0x000fea0003800000 */
.L_x_824:
        /* <DEDUP_REMOVED lines=18> */
.L_x_827:
[----:B------:R-:W-:Y:S05]  /*17fb0*/  BSYNC B0 ;  /* 0x0000000000007941 */ /* 0x000fea0003800000 */
.L_x_826:
        /* <DEDUP_REMOVED lines=18> */
.L_x_829:
[----:B------:R-:W-:Y:S05]  /*180e0*/  BSYNC B0 ;  /* 0x0000000000007941 */ /* 0x000fea0003800000 */
.L_x_828:
[----:B------:R-:W2:Y:S01]  /*180f0*/  LDL.LU R0, [R1+0x58] ;  /* 0x0000580001007983 */ /* 0x000ea20000300800 */
[----:B------:R-:W-:Y:S01]  /*18100*/  BSSY B0, `(.L_x_830) ;  /* 0x0000011000007945 */ /* 0x000fe20003800000 */
[----:B--2---:R-:W-:-:S13]  /*18110*/  ISETP.GE.AND P0, PT, R0, UR18, PT ;  /* 0x0000001200007c0c */ /* 0x004fda000bf06270 */
        /* <DEDUP_REMOVED lines=15> */
.L_x_831:
[----:B------:R-:W-:Y:S05]  /*18210*/  BSYNC B0 ;  /* 0x0000000000007941 */ /* 0x000fea0003800000 */
.L_x_830:
        /* <DEDUP_REMOVED lines=18> */
.L_x_833:
[----:B------:R-:W-:Y:S05]  /*18340*/  BSYNC B0 ;  /* 0x0000000000007941 */ /* 0x000fea0003800000 */
.L_x_832:
[----:B------:R-:W2:Y:S02]  /*18350*/  LDL.LU R0, [R1+0x50] ;  /* 0x0000500001007983 */ /* 0x000ea40000300800 */
[----:B--2---:R-:W-:-:S13]  /*18360*/  ISETP.GE.AND P0, PT, R0, UR18, PT ;  /* 0x0000001200007c0c */ /* 0x004fda000bf06270 */
[----:B------:R-:W-:Y:S05]  /*18370*/  @P0 EXIT ;  /* 0x000000000000094d */ /* 0x000fea0003800000 */
[----:B-----5:R-:W-:Y:S01]  /*18380*/  IADD3 R6, P0, R14, 0x70, RZ ;  /* 0x000000700e067810 */ /* 0x020fe20007f1e0ff */
        /* <DEDUP_REMOVED lines=15> */
.L_x_770:
[----:B------:R-:W-:Y:S01]  /*18480*/  UISETP.NE.AND UP4, UPT, UR25, -0x1, UPT ;  /* 0xffffffff1900788c */ /* 0x000fe2000bf85270 */
[----:B------:R-:W-:Y:S01]  /*18490*/  LEA.HI R8, R5, R20, RZ, 0x3 ;  /* 0x0000001405087211 */ /* 0x000fe200078f18ff */
[----:B------:R-:W-:Y:S01]  /*184a0*/  ULDC.U8 UR16, c[0x0][0x329] ;  /* 0x0000ca4000107ab9 */ /* 0x000fe20000000000 */
[----:B------:R-:W1:Y:S01]  /*184b0*/  S2R R12, SR_CTAID.Z ;  /* 0x00000000000c7919 */ /* 0x000e620000002700 */
[----:B------:R-:W-:Y:S01]  /*184c0*/  UISETP.NE.AND UP3, UPT, UR16, URZ, UPT ;  /* 0x0000003f1000728c */ /* 0x000fe2000bf65270 */
[----:B------:R-:W-:Y:S01]  /*184d0*/  LOP3.LUT R0, R8, 0xfffffff8, RZ, 0xc0, !PT ;  /* 0xfffffff808007812 */ /* 0x000fe200078ec0ff */
[----:B------:R-:W-:Y:S01]  /*184e0*/  ULDC.64 UR6, c[0x0][0x1e8] ;  /* 0x00007a0000067ab9 */ /* 0x000fe20000000a00 */
[----:B------:R-:W2:Y:S01]  /*184f0*/  S2R R6, SR_CTAID.X ;  /* 0x0000000000067919 */ /* 0x000ea20000002500 */
[----:B------:R-:W-:Y:S01]  /*18500*/  ULDC.U8 UR17, c[0x0][0x328] ;  /* 0x0000ca0000117ab9 */ /* 0x000fe20000000000 */
[----:B------:R-:W-:Y:S01]  /*18510*/  SHF.R.S32.HI R8, RZ, 0x3, R8 ;  /* 0x00000003ff087819 */ /* 0x000fe20000011408 */
[----:B------:R-:W-:Y:S01]  /*18520*/  UISETP.NE.AND UP2, UPT, UR17, URZ, UPT ;  /* 0x0000003f1100728c */ /* 0x000fe2000bf45270 */
[----:B------:R-:W-:Y:S01]  /*18530*/  IMAD.IADD R15, R20, 0x1, -R0 ;  /* 0x00000001140f7824 */ /* 0x000fe200078e0a00 */
[----:B------:R-:W-:Y:S01]  /*18540*/  @UP4 UIMAD.WIDE.U32 UR14, UR25, UR6, URZ ;  /* 0x00000006190e42a5 */ /* 0x000fe2000f8e003f */
[----:B------:R-:W-:Y:S01]  /*18550*/  SHF.R.S32.HI R9, RZ, 0x1f, R8 ;  /* 0x0000001fff097819 */ /* 0x000fe20000011408 */
[----:B------:R-:W-:Y:S01]  /*18560*/  @!UP4 USHF.R.S32.HI UR18, URZ, 0x1f, UR12 ;  /* 0x0000001f3f12c899 */ /* 0x000fe2000801140c */
[----:B------:R-:W-:Y:S01]  /*18570*/  IMAD.SHL.U32 R14, R15, 0x8, RZ ;  /* 0x000000080f0e7824 */ /* 0x000fe200078e00ff */
[----:B------:R-:W-:Y:S01]  /*18580*/  ULDC.64 UR4, c[0x0][0x1e0] ;  /* 0x0000780000047ab9 */ /* 0x000fe20000000a00 */
[----:B------:R-:W-:Y:S01]  /*18590*/  BSSY B0, `(.L_x_834) ;  /* 0x000003a000007945 */ /* 0x000fe20003800000 */
[----:B------:R-:W-:-:S02]  /*185a0*/  @!UP4 UIMAD UR18, UR18, UR4, URZ ;  /* 0x000000041212c2a4 */ /* 0x000fc4000f8e023f */
[----:B------:R-:W-:Y:S01]  /*185b0*/  @UP4 UIMAD UR7, UR25, UR7, UR15 ;  /* 0x00000007190742a4 */ /* 0x000fe2000f8e020f */
[----:B------:R-:W-:Y:S01]  /*185c0*/  IADD3 R23, R14, 0x40, RZ ;  /* 0x000000400e177810 */ /* 0x000fe20007ffe0ff */
[----:B------:R-:W-:Y:S02]  /*185d0*/  USHF.R.S32.HI UR15, URZ, 0x1f, UR11 ;  /* 0x0000001f3f0f7899 */ /* 0x000fe4000801140b */
[----:B------:R-:W-:Y:S02]  /*185e0*/  @UP4 UMOV UR19, UR14 ;  /* 0x0000000e00134c82 */ /* 0x000fe40008000000 */
[----:B------:R-:W-:Y:S02]  /*185f0*/  UISETP.EQ.AND UP2, UPT, UR16, URZ, UP2 ;  /* 0x0000003f1000728c */ /* 0x000fe40009742270 */
[----:B------:R-:W-:Y:S02]  /*18600*/  @!UP3 UISETP.NE.AND UP1, UPT, UR17, URZ, UPT ;  /* 0x0000003f1100b28c */ /* 0x000fe4000bf25270 */
[----:B------:R-:W-:Y:S01]  /*18610*/  ULDC UR13, c[0x0][0x214] ;  /* 0x00008500000d7ab9 */ /* 0x000fe20000000800 */
[----:B--2---:R-:W-:Y:S01]  /*18620*/  IMAD.WIDE R6, R6, 0x80, R8 ;  /* 0x0000008006067825 */ /* 0x004fe200078e0208 */
[----:B------:R-:W-:-:S02]  /*18630*/  @UP3 ULDC UR14, c[0x0][0x210] ;  /* 0x00008400000e3ab9 */ /* 0x000fc40000000800 */
[----:B------:R-:W-:Y:S02]  /*18640*/  @!UP4 UIMAD.WIDE.U32 UR20, UR12, UR4, URZ ;  /* 0x000000040c14c2a5 */ /* 0x000fe4000f8e003f */
[----:B------:R-:W-:Y:S02]  /*18650*/  ULDC UR8, c[0x0][0x234] ;  /* 0x00008d0000087ab9 */ /* 0x000fe40000000800 */
[----:B------:R-:W-:Y:S02]  /*18660*/  @!UP4 UIMAD UR18, UR12, UR5, UR18 ;  /* 0x000000050c12c2a4 */ /* 0x000fe4000f8e0212 */
[----:B------:R-:W-:Y:S02]  /*18670*/  @UP3 UIMAD UR14, UR14, UR13, URZ ;  /* 0x0000000d0e0e32a4 */ /* 0x000fe4000f8e023f */
[----:B------:R-:W-:Y:S02]  /*18680*/  ULDC.64 UR4, c[0x0][0x1f0] ;  /* 0x00007c0000047ab9 */ /* 0x000fe40000000a00 */
[----:B------:R-:W-:-:S02]  /*18690*/  UISETP.NE.OR UP0, UPT, UR25, -0x1, !UP2 ;  /* 0xffffffff1900788c */ /* 0x000fc4000d705670 */
[----:B------:R-:W-:Y:S02]  /*186a0*/  @!UP3 USEL UR14, UR13, UR8, !UP1 ;  /* 0x000000080d0eb287 */ /* 0x000fe4000c800000 */
[----:B------:R-:W-:Y:S02]  /*186b0*/  ULDC UR6, c[0x0][0x1c0] ;  /* 0x0000700000067ab9 */ /* 0x000fe40000000800 */
[----:B------:R-:W-:Y:S02]  /*186c0*/  UIMAD UR4, UR15, UR4, URZ ;  /* 0x000000040f0472a4 */ /* 0x000fe4000f8e023f */
[----:B------:R-:W-:Y:S02]  /*186d0*/  @!UP4 UMOV UR19, UR20 ;  /* 0x000000140013cc82 */ /* 0x000fe40008000000 */
[----:B------:R-:W-:Y:S01]  /*186e0*/  @UP3 UMOV UR15, 0x1 ;  /* 0x00000001000f3882 */ /* 0x000fe20000000000 */
[----:B------:R-:W-:Y:S01]  /*186f0*/  IADD3 R2, P0, R14, UR19, RZ ;  /* 0x000000130e027c10 */ /* 0x000fe2000ff1e0ff */
[----:B------:R-:W-:-:S02]  /*18700*/  @!UP3 UIMAD UR15, UR14, UR6, URZ ;  /* 0x000000060e0fb2a4 */ /* 0x000fc4000f8e023f */
[----:B------:R-:W-:Y:S02]  /*18710*/  @!UP4 UIADD3 UR7, UR21, UR18, URZ ;  /* 0x000000121507c290 */ /* 0x000fe4000fffe03f */
[----:B------:R-:W-:Y:S02]  /*18720*/  UIADD3 UR10, -UR9, UR10, URZ ;  /* 0x0000000a090a7290 */ /* 0x000fe4000fffe13f */
[----:B------:R-:W-:Y:S02]  /*18730*/  UIMAD UR15, UR12, UR15, URZ ;  /* 0x0000000f0c0f72a4 */ /* 0x000fe4000f8e023f */
[----:B------:R-:W-:Y:S01]  /*18740*/  @!UP0 UIMAD UR25, UR12, UR13, URZ ;  /* 0x0000000d0c1982a4 */ /* 0x000fe2000f8e023f */
[----:B------:R-:W-:Y:S01]  /*18750*/  LEA.HI.X.SX32 R3, R14, UR7, 0x1, P0 ;  /* 0x000000070e037c11 */ /* 0x000fe200080f0eff */
[----:B------:R-:W-:Y:S01]  /*18760*/  @UP3 ULDC UR22, c[0x0][0x210] ;  /* 0x0000840000163ab9 */ /* 0x000fe20000000800 */
[----:B------:R-:W-:Y:S01]  /*18770*/  ISETP.GE.AND P0, PT, R8, UR10, PT ;  /* 0x0000000a08007c0c */ /* 0x000fe2000bf06270 */
[----:B------:R-:W-:-:S02]  /*18780*/  USEL UR15, UR15, URZ, !UP2 ;  /* 0x0000003f0f0f7287 */ /* 0x000fc4000d000000 */
[----:B------:R-:W-:Y:S01]  /*18790*/  @!UP3 UMOV UR22, 0x1 ;  /* 0x000000010016b882 */ /* 0x000fe20000000000 */
[----:B-1----:R-:W-:Y:S01]  /*187a0*/  IMAD.WIDE.U32 R12, R12, c[0x0][0x1f0], R2 ;  /* 0x00007c000c0c7a25 */ /* 0x002fe200078e0002 */
[----:B------:R-:W-:Y:S02]  /*187b0*/  UIMAD UR9, UR9, UR22, URZ ;  /* 0x00000016090972a4 */ /* 0x000fe4000f8e023f */
[----:B------:R-:W-:Y:S02]  /*187c0*/  UIMAD UR14, UR11, UR14, UR15 ;  /* 0x0000000e0b0e72a4 */ /* 0x000fe4000f8e020f */
[----:B------:R-:W-:Y:S02]  /*187d0*/  @!UP2 UMOV UR16, URZ ;  /* 0x0000003f0010ac82 */ /* 0x000fe40008000000 */
[----:B------:R-:W-:Y:S02]  /*187e0*/  @UP2 UMOV UR16, UR25 ;  /* 0x0000001900102c82 */ /* 0x000fe40008000000 */
[----:B------:R-:W-:-:S02]  /*187f0*/  UIMAD UR4, UR11, UR5, UR4 ;  /* 0x000000050b0472a4 */ /* 0x000fc4000f8e0204 */
[----:B------:R-:W-:Y:S02]  /*18800*/  @!UP2 UMOV UR17, URZ ;  /* 0x0000003f0011ac82 */ /* 0x000fe40008000000 */
[----:B------:R-:W-:Y:S02]  /*18810*/  USHF.R.S32.HI UR6, URZ, 0x1f, UR9 ;  /* 0x0000001f3f067899 */ /* 0x000fe40008011409 */
[----:B------:R-:W-:Y:S01]  /*18820*/  @UP2 USHF.R.S32.HI UR17, URZ, 0x1f, UR25 ;  /* 0x0000001f3f112899 */ /* 0x000fe20008011419 */
[----:B------:R-:W-:Y:S01]  /*18830*/  IADD3 R11, R13, UR4, RZ ;  /* 0x000000040d0b7c10 */ /* 0x000fe2000fffe0ff */
        /* <DEDUP_REMOVED lines=15> */
.L_x_835:
[----:B------:R-:W-:Y:S05]  /*18930*/  BSYNC B0 ;  /* 0x0000000000007941 */ /* 0x000fea0003800000 */
.L_x_834:
        /* <DEDUP_REMOVED lines=18> */
.L_x_837:
[----:B------:R-:W-:Y:S05]  /*18a60*/  BSYNC B0 ;  /* 0x0000000000007941 */ /* 0x000fea0003800000 */
.L_x_836:
        /* <DEDUP_REMOVED lines=18> */
.L_x_839:
[----:B------:R-:W-:Y:S05]  /*18b90*/  BSYNC B0 ;  /* 0x0000000000007941 */ /* 0x000fea0003800000 */
.L_x_838:
        /* <DEDUP_REMOVED lines=18> */
.L_x_841:
[----:B------:R-:W-:Y:S05]  /*18cc0*/  BSYNC B0 ;  /* 0x0000000000007941 */ /* 0x000fea0003800000 */
.L_x_840:
        /* <DEDUP_REMOVED lines=18> */
.L_x_843:
[----:B------:R-:W-:Y:S05]  /*18df0*/  BSYNC B0 ;  /* 0x0000000000007941 */ /* 0x000fea0003800000 */
.L_x_842:
        /* <DEDUP_REMOVED lines=18> */
.L_x_845:
[----:B------:R-:W-:Y:S05]  /*18f20*/  BSYNC B0 ;  /* 0x0000000000007941 */ /* 0x000fea0003800000 */
.L_x_844:
        /* <DEDUP_REMOVED lines=18> */
.L_x_847:
[----:B------:R-:W-:Y:S05]  /*19050*/  BSYNC B0 ;  /* 0x0000000000007941 */ /* 0x000fea0003800000 */
.L_x_846:
        /* <DEDUP_REMOVED lines=18> */
.L_x_849:
[----:B------:R-:W-:Y:S05]  /*19180*/  BSYNC B0 ;  /* 0x0000000000007941 */ /* 0x000fea0003800000 */
.L_x_848:
        /* <DEDUP_REMOVED lines=67> */
.L_x_850:
        /* <DEDUP_REMOVED lines=12> */
.L_x_1408:


//--------------------- .text._ZN5flash16flash_fwd_kernelI23Flash_fwd_kernel_traitsILi128ELi128ELi32ELi4ELb0ELb0EN7cutlass10bfloat16_tE19Flash_kernel_traitsILi128ELi128ELi32ELi4ES3_EELb1ELb1ELb0ELb0ELb1ELb1ELb0ELb0EEEvNS_16Flash_fwd_paramsE --------------------------
	.section	.text._ZN5flash16flash_fwd_kernelI23Flash_fwd_kernel_traitsILi128ELi128ELi32ELi4ELb0ELb0EN7cutlass10bfloat16_tE19Flash_kernel_traitsILi128ELi128ELi32ELi4ES3_EELb1ELb1ELb0ELb0ELb1ELb1ELb0ELb0EEEvNS_16Flash_fwd_paramsE,"ax",@progbits
	.sectioninfo	@"SHI_REGISTERS=255"
	.align	128
        .global         _ZN5flash16flash_fwd_kernelI23Flash_fwd_kernel_traitsILi128ELi128ELi32ELi4ELb0ELb0EN7cutlass10bfloat16_tE19Flash_kernel_traitsILi128ELi128ELi32ELi4ES3_EELb1ELb1ELb0ELb0ELb1ELb1ELb0ELb0EEEvNS_16Flash_fwd_paramsE
        .type           _ZN5flash16flash_fwd_kernelI23Flash_fwd_kernel_traitsILi128ELi128ELi32ELi4ELb0ELb0EN7cutlass10bfloat16_tE19Flash_kernel_traitsILi128ELi128ELi32ELi4ES3_EELb1ELb1ELb0ELb0ELb1ELb1ELb0ELb0EEEvNS_16Flash_fwd_paramsE,@function
        .size           _ZN5flash16flash_fwd_kernelI23Flash_fwd_kernel_traitsILi128ELi128ELi32ELi4ELb0ELb0EN7cutlass10bfloat16_tE19Flash_kernel_traitsILi128ELi128ELi32ELi4ES3_EELb1ELb1ELb0ELb0ELb1ELb1ELb0ELb0EEEvNS_16Flash_fwd_paramsE,(.L_x_1409 - _ZN5flash16flash_fwd_kernelI23Flash_fwd_kernel_traitsILi128ELi128ELi32ELi4ELb0ELb0EN7cutlass10bfloat16_tE19Flash_kernel_traitsILi128ELi128ELi32ELi4ES3_EELb1ELb1ELb0ELb0ELb1ELb1ELb0ELb0EEEvNS_16Flash_fwd_paramsE)
        .other          _ZN5flash16flash_fwd_kernelI23Flash_fwd_kernel_traitsILi128ELi128ELi32ELi4ELb0ELb0EN7cutlass10bfloat16_tE19Flash_kernel_traitsILi128ELi128ELi32ELi4ES3_EELb1ELb1ELb0ELb0ELb1ELb1ELb0ELb0EEEvNS_16Flash_fwd_paramsE,@"STO_CUDA_ENTRY STV_DEFAULT"
_ZN5flash16flash_fwd_kernelI23Flash_fwd_kernel_traitsILi128ELi128ELi32ELi4ELb0ELb0EN7cutlass10bfloat16_tE19Flash_kernel_traitsILi128ELi128ELi32ELi4ES3_EELb1ELb1ELb0ELb0ELb1ELb1ELb0ELb0EEEvNS_16Flash_fwd_paramsE:
.text._ZN5flash16flash_fwd_kernelI23Flash_fwd_kernel_traitsILi128ELi128ELi32ELi4ELb0ELb0EN7cutlass10bfloat16_tE19Flash_kernel_traitsILi128ELi128ELi32ELi4ES3_EELb1ELb1ELb0ELb0ELb1ELb1ELb0ELb0EEEvNS_16Flash_fwd_paramsE:
        /* <DEDUP_REMOVED lines=14> */
[----:B------:R-:W3:Y:S04]  /*00e0*/  @P3 LDG.E.64 R4, [R4.64] ;  /* 0x0000001604043981 */ /* 0x000ee8000c1e1b00 */
[----:B------:R-:W4:Y:S01]  /*00f0*/  @P3 LDG.E.64 R8, [R2.64] ;  /* 0x0000001602083981 */ /* 0x000f22000c1e1b00 */
[----:B------:R-:W5:Y:S01]  /*0100*/  S2UR UR11, SR_CTAID.Y ;  /* 0x00000000000b79c3 */ /* 0x000f620000002600 */
[----:B------:R-:W-:Y:S02]  /*0110*/  UISETP.NE.U32.AND UP0, UPT, URZ, UR6, UPT ;  /* 0x000000063f00728c */ /* 0x000fe4000bf05070 */
[----:B------:R-:W-:Y:S02]  /*0120*/  UISETP.NE.U32.AND UP2, UPT, URZ, UR4, UPT ;  /* 0x000000043f00728c */ /* 0x000fe4000bf45070 */
[----:B------:R-:W-:-:S02]  /*0130*/  UISETP.NE.AND.EX UP0, UPT, URZ, UR7, UPT, UP0 ;  /* 0x000000073f00728c */ /* 0x000fc4000bf05300 */
[----:B------:R-:W-:Y:S01]  /*0140*/  UISETP.NE.AND.EX UP2, UPT, URZ, UR5, UPT, UP2 ;  /* 0x000000053f00728c */ /* 0x000fe2000bf45320 */
[----:B------:R-:W1:Y:S01]  /*0150*/  S2UR UR10, SR_CTAID.Z ;  /* 0x00000000000a79c3 */ /* 0x000e620000002700 */
[----:B------:R-:W-:Y:S02]  /*0160*/  ULDC.64 UR12, c[0x0][0x250] ;  /* 0x00009400000c7ab9 */ /* 0x000fe40000000a00 */
[----:B------:R-:W-:Y:S01]  /*0170*/  ULDC.64 UR6, c[0x0][0x258] ;  /* 0x0000960000067ab9 */ /* 0x000fe20000000a00 */
[----:B------:R-:W-:Y:S02]  /*0180*/  PLOP3.LUT P1, PT, PT, PT, UP0, 0x80, 0x0 ;  /* 0x000000000000781c */ /* 0x000fe40003f2f008 */
[----:B------:R-:W-:Y:S02]  /*0190*/  PLOP3.LUT P0, PT, PT, PT, UP2, 0x80, 0x0 ;  /* 0x000000000000781c */ /* 0x000fe40003f0f028 */
[----:B------:R-:W-:Y:S02]  /*01a0*/  @UP0 UMOV UR5, 0x4 ;  /* 0x0000000400050882 */ /* 0x000fe40000000000 */
[----:B------:R-:W-:-:S02]  /*01b0*/  @UP2 UMOV UR4, 0x4 ;  /* 0x0000000400042882 */ /* 0x000fc40000000000 */
[----:B-----5:R-:W-:Y:S02]  /*01c0*/  @UP0 UIMAD.WIDE UR12, UR11, UR5, UR12 ;  /* 0x000000050b0c02a5 */ /* 0x020fe4000f8e020c */
[----:B------:R-:W-:-:S04]  /*01d0*/  @UP2 UIMAD.WIDE UR4, UR11, UR4, UR6 ;  /* 0x000000040b0422a5 */ /* 0x000fc8000f8e0206 */
[----:B------:R-:W-:Y:S01]  /*01e0*/  IMAD.U32 R10, RZ, RZ, UR12 ;  /* 0x0000000cff0a7e24 */ /* 0x000fe2000f8e00ff */
[----:B-1----:R-:W-:Y:S01]  /*01f0*/  ULOP3.LUT UR8, UR10, UR9, UR11, 0xfe, !UPT ;  /* 0x000000090a087292 */ /* 0x002fe2000f8efe0b */
[----:B------:R-:W-:-:S05]  /*0200*/  IMAD.U32 R11, RZ, RZ, UR13 ;  /* 0x0000000dff0b7e24 */ /* 0x000fca000f8e00ff */
[----:B--2---:R-:W-:-:S13]  /*0210*/  LOP3.LUT P4, RZ, R77, UR8, RZ, 0xfc, !PT ;  /* 0x000000084dff7c12 */ /* 0x004fda000f88fcff */
[----:B------:R-:W-:Y:S02]  /*0220*/  @!P4 IMAD.MOV.U32 R6, RZ, RZ, c[0x0][0x308] ;  /* 0x0000c200ff06c624 */ /* 0x000fe400078e00ff */
[----:B------:R-:W-:Y:S01]  /*0230*/  @!P4 IMAD.MOV.U32 R7, RZ, RZ, c[0x0][0x30c] ;  /* 0x0000c300ff07c624 */ /* 0x000fe200078e00ff */
[----:B---3--:R-:W1:Y:S01]  /*0240*/  @P3 R2UR UR26, R4 ;  /* 0x00000000041a33c2 */ /* 0x008e6200000e0000 */
[----:B----4-:R-:W-:Y:S02]  /*0250*/  @P3 IADD3 R2, P2, R8, c[0x0][0x300], RZ ;  /* 0x0000c00008023a10 */ /* 0x010fe40007f5e0ff */
[----:B------:R-:W-:-:S05]  /*0260*/  MOV R8, UR4 ;  /* 0x0000000400087c02 */ /* 0x000fca0008000f00 */
[----:B------:R-:W2:Y:S01]  /*0270*/  @P3 R2UR UR27, R5 ;  /* 0x00000000051b33c2 */ /* 0x000ea200000e0000 */
[----:B------:R-:W-:Y:S02]  /*0280*/  @P3 IMAD.X R3, RZ, RZ, R9, P2 ;  /* 0x000000ffff033224 */ /* 0x000fe400010e0609 */
[----:B------:R-:W-:Y:S01]  /*0290*/  IMAD.U32 R9, RZ, RZ, UR5 ;  /* 0x00000005ff097e24 */ /* 0x000fe2000f8e00ff */
[----:B------:R-:W-:Y:S02]  /*02a0*/  UMOV UR6, URZ ;  /* 0x0000003f00067c82 */ /* 0x000fe40008000000 */
[----:B------:R-:W-:Y:S01]  /*02b0*/  @!P4 STG.E.64 [R6.64+0x8], R2 ;  /* 0x000008020600c986 */ /* 0x000fe2000c101b16 */
[----:B------:R-:W-:Y:S02]  /*02c0*/  USHF.L.U32 UR9, UR9, 0x7, URZ ;  /* 0x0000000709097899 */ /* 0x000fe4000800063f */
[----:B------:R-:W-:Y:S01]  /*02d0*/  ULDC UR7, c[0x0][0x214] ;  /* 0x0000850000077ab9 */ /* 0x000fe20000000800 */
[----:B-1----:R-:W-:Y:S01]  /*02e0*/  IMAD.U32 R4, RZ, RZ, UR26 ;  /* 0x0000001aff047e24 */ /* 0x002fe2000f8e00ff */
[----:B--2---:R-:W-:Y:S01]  /*02f0*/  MOV R5, UR27 ;  /* 0x0000001b00057c02 */ /* 0x004fe20008000f00 */
[----:B------:R-:W-:-:S02]  /*0300*/  ULDC UR12, c[0x0][0x1c0] ;  /* 0x00007000000c7ab9 */ /* 0x000fc40000000800 */
[----:B------:R-:W-:Y:S02]  /*0310*/  ULDC.64 UR4, c[0x0][0x268] ;  /* 0x00009a0000047ab9 */ /* 0x000fe40000000a00 */
[----:B------:R1:W-:Y:S04]  /*0320*/  @!P4 STG.E.64 [R6.64], R4 ;  /* 0x000000040600c986 */ /* 0x0003e8000c101b16 */
[----:B------:R-:W2:Y:S04]  /*0330*/  @P1 LDG.E R10, [R10.64] ;  /* 0x000000160a0a1981 */ /* 0x000ea8000c1e1900 */
[----:B------:R-:W3:Y:S01]  /*0340*/  @P0 LDG.E R8, [R8.64] ;  /* 0x0000001608080981 */ /* 0x000ee2000c1e1900 */
[----:B------:R-:W-:-:S02]  /*0350*/  UISETP.GE.AND UP0, UPT, UR9, UR7, UPT ;  /* 0x000000070900728c */ /* 0x000fc4000bf06270 */
[----:B------:R-:W-:Y:S02]  /*0360*/  UIMAD UR12, UR11, UR12, UR10 ;  /* 0x0000000c0b0c72a4 */ /* 0x000fe4000f8e020a */
[----:B------:R-:W-:Y:S02]  /*0370*/  @!UP2 UISETP.NE.U32.AND UP1, UPT, URZ, UR4, UPT ;  /* 0x000000043f00a28c */ /* 0x000fe4000bf25070 */
[----:B------:R-:W-:Y:S02]  /*0380*/  USHF.L.U32 UR12, UR12, 0x5, URZ ;  /* 0x000000050c0c7899 */ /* 0x000fe4000800063f */
[----:B------:R-:W-:Y:S02]  /*0390*/  @!UP2 UISETP.NE.AND.EX UP1, UPT, URZ, UR5, UPT, UP1 ;  /* 0x000000053f00a28c */ /* 0x000fe4000bf25310 */
[----:B------:R-:W-:Y:S02]  /*03a0*/  USHF.R.S32.HI UR7, URZ, 0x1f, UR12 ;  /* 0x0000001f3f077899 */ /* 0x000fe4000801140c */
[----:B------:R-:W-:-:S02]  /*03b0*/  ULDC.64 UR4, c[0x0][0x218] ;  /* 0x0000860000047ab9 */ /* 0x000fc40000000a00 */
[----:B------:R-:W-:Y:S01]  /*03c0*/  @!UP2 USEL UR5, URZ, UR5, !UP1 ;  /* 0x000000053f05a287 */ /* 0x000fe2000c800000 */
[----:B-1----:R-:W-:-:S04]  /*03d0*/  SHF.R.S32.HI R6, RZ, 0x1f, R77 ;  /* 0x0000001fff067819 */ /* 0x002fc8000001144d */
[----:B------:R-:W-:-:S04]  /*03e0*/  LEA.HI R79, R6, R77, RZ, 0x5 ;  /* 0x0000004d064f7211 */ /* 0x000fc800078f28ff */
[----:B------:R-:W-:-:S05]  /*03f0*/  LOP3.LUT R82, R79, 0xffffffe0, RZ, 0xc0, !PT ;  /* 0xffffffe04f527812 */ /* 0x000fca00078ec0ff */
[----:B------:R-:W-:-:S05]  /*0400*/  IMAD.IADD R82, R77, 0x1, -R82 ;  /* 0x000000014d527824 */ /* 0x000fca00078e0a52 */
[--C-:B------:R-:W-:Y:S01]  /*0410*/  SHF.R.S32.HI R76, RZ, 0x1f, R82.reuse ;  /* 0x0000001fff4c7819 */ /* 0x100fe20000011452 */
[----:B--2---:R-:W1:Y:S01]  /*0420*/  @P1 R2UR UR6, R10 ;  /* 0x000000000a0613c2 */ /* 0x004e6200000e0000 */
[----:B------:R-:W-:-:S04]  /*0430*/  IADD3 R200, P2, P1, R2, UR12, R82 ;  /* 0x0000000c02c87c10 */ /* 0x000fc8000f95e052 */
[----:B------:R-:W-:-:S03]  /*0440*/  IADD3.X R76, R3, UR7, R76, P2, P1 ;  /* 0x00000007034c7c10 */ /* 0x000fc600097e244c */
[----:B---3--:R-:W1:Y:S01]  /*0450*/  @P0 R2UR UR8, R8 ;  /* 0x00000000080803c2 */ /* 0x008e6200000e0000 */
[----:B------:R-:W-:Y:S01]  /*0460*/  PLOP3.LUT P0, PT, PT, PT, UP0, 0x80, 0x0 ;  /* 0x000000000000781c */ /* 0x000fe20003f0f008 */
[----:B-1----:R-:W-:Y:S02]  /*0470*/  @UP2 UIADD3 UR8, UR8, -UR6, URZ ;  /* 0x8000000608082290 */ /* 0x002fe4000fffe03f */
[----:B------:R-:W-:-:S10]  /*0480*/  @!UP2 UIADD3 UR8, UR5, UR4, -UR6 ;  /* 0x000000040508a290 */ /* 0x000fd4000fffe806 */
[----:B------:R-:W-:Y:S05]  /*0490*/  @P0 EXIT ;  /* 0x000000000000094d */ /* 0x000fea0003800000 */
[----:B------:R-:W-:Y:S02]  /*04a0*/  UIADD3 UR5, UR9, 0x9f, URZ ;  /* 0x0000009f09057890 */ /* 0x000fe4000fffe03f */
[----:B------:R-:W-:Y:S02]  /*04b0*/  ULDC UR4, c[0x0][0x214] ;  /* 0x0000850000047ab9 */ /* 0x000fe40000000800 */
[----:B------:R-:W-:Y:S02]  /*04c0*/  UIADD3 UR4, UR8, -UR4, UR5 ;  /* 0x8000000408047290 */ /* 0x000fe4000fffe005 */
[----:B------:R-:W-:Y:S02]  /*04d0*/  UIADD3 UR12, UR8, 0x1f, URZ ;  /* 0x0000001f080c7890 */ /* 0x000fe4000fffe03f */
[----:B------:R-:W-:Y:S02]  /*04e0*/  ULDC UR5, c[0x0][0x2e8] ;  /* 0x0000ba0000057ab9 */ /* 0x000fe40000000800 */
[----:B------:R-:W-:-:S02]  /*04f0*/  UIADD3 UR5, UR4, UR5, URZ ;  /* 0x0000000504057290 */ /* 0x000fc4000fffe03f */
[----:B------:R-:W-:Y:S02]  /*0500*/  USHF.R.S32.HI UR7, URZ, 0x1f, UR12 ;  /* 0x0000001f3f077899 */ /* 0x000fe4000801140c */
[----:B------:R-:W-:Y:S02]  /*0510*/  USHF.R.S32.HI UR4, URZ, 0x1f, UR5 ;  /* 0x0000001f3f047899 */ /* 0x000fe40008011405 */
        /* <DEDUP_REMOVED lines=9> */
[----:B------:R-:W-:Y:S01]  /*05b0*/  IABS R5, c[0x0][0x1c8] ;  /* 0x0000720000057a13 */ /* 0x000fe20000000000 */
[----:B------:R-:W1:Y:S01]  /*05c0*/  S2R R10, SR_CTAID.Z ;  /* 0x00000000000a7919 */ /* 0x000e620000002700 */
[CC--:B------:R-:W-:Y:S01]  /*05d0*/  LEA.HI R21, R6.reuse, R77.reuse, RZ, 0x3 ;  /* 0x0000004d06157211 */ /* 0x0c0fe200078f18ff */
[----:B------:R-:W-:Y:S01]  /*05e0*/  IMAD.U32 R11, RZ, RZ, UR6 ;  /* 0x00000006ff0b7e24 */ /* 0x000fe2000f8e00ff */
[----:B------:R-:W2:Y:S01]  /*05f0*/  I2F.RP R3, R5 ;  /* 0x0000000500037306 */ /* 0x000ea20000209400 */
[-C--:B------:R-:W-:Y:S01]  /*0600*/  LEA.HI R7, R6, R77.reuse, RZ, 0x4 ;  /* 0x0000004d06077211 */ /* 0x080fe200078f20ff */
[----:B------:R-:W3:Y:S01]  /*0610*/  S2R R9, SR_CTAID.Y ;  /* 0x0000000000097919 */ /* 0x000ee20000002600 */
[----:B------:R-:W-:Y:S01]  /*0620*/  LOP3.LUT R2, R21, 0xfffffff8, RZ, 0xc0, !PT ;  /* 0xfffffff815027812 */ /* 0x000fe200078ec0ff */
[----:B------:R-:W-:Y:S01]  /*0630*/  USHF.R.S32.HI UR12, URZ, 0x1f, UR11 ;  /* 0x0000001f3f0c7899 */ /* 0x000fe2000801140b */
[----:B------:R-:W-:Y:S01]  /*0640*/  SHF.R.S32.HI R230, RZ, 0x3, R21 ;  /* 0x00000003ffe67819 */ /* 0x000fe20000011415 */
[----:B------:R-:W4:Y:S01]  /*0650*/  S2R R78, SR_CTAID.X ;  /* 0x00000000004e7919 */ /* 0x000f220000002500 */
[----:B------:R-:W-:Y:S01]  /*0660*/  SHF.R.S32.HI R0, RZ, 0x4, R7 ;  /* 0x00000004ff007819 */ /* 0x000fe20000011407 */
[----:B------:R-:W-:Y:S01]  /*0670*/  IMAD.IADD R2, R77, 0x1, -R2 ;  /* 0x000000014d027824 */ /* 0x000fe200078e0a02 */
[C---:B------:R-:W-:Y:S01]  /*0680*/  LOP3.LUT R4, R7.reuse, 0xfffffff0, RZ, 0xc0, !PT ;  /* 0xfffffff007047812 */ /* 0x040fe200078ec0ff */
[----:B------:R-:W-:Y:S01]  /*0690*/  IMAD.SHL.U32 R219, R230, 0x40, RZ ;  /* 0x00000040e6db7824 */ /* 0x000fe200078e00ff */
[----:B------:R-:W-:Y:S01]  /*06a0*/  LEA.HI R7, R7, R0, RZ, 0x1 ;  /* 0x0000000007077211 */ /* 0x000fe200078f08ff */
[----:B------:R-:W-:Y:S01]  /*06b0*/  IMAD.SHL.U32 R228, R2, 0x8, RZ ;  /* 0x0000000802e47824 */ /* 0x000fe200078e00ff */
[----:B------:R-:W-:Y:S01]  /*06c0*/  LEA.HI R6, R6, R77, RZ, 0x6 ;  /* 0x0000004d06067211 */ /* 0x000fe200078f30ff */
[----:B------:R-:W-:Y:S01]  /*06d0*/  ULDC.64 UR4, c[0x0][0x178] ;  /* 0x00005e0000047ab9 */ /* 0x000fe20000000a00 */
[----:B------:R-:W-:Y:S01]  /*06e0*/  LOP3.LUT R219, R219, 0x1c0, RZ, 0xc0, !PT ;  /* 0x000001c0dbdb7812 */ /* 0x000fe200078ec0ff */
[----:B--2---:R-:W2:Y:S01]  /*06f0*/  MUFU.RCP R16, R3 ;  /* 0x0000000300107308 */ /* 0x004ea20000001000 */
[----:B------:R-:W-:Y:S01]  /*0700*/  LOP3.LUT R7, R7, 0xfffffffe, RZ, 0xc0, !PT ;  /* 0xfffffffe07077812 */ /* 0x000fe200078ec0ff */
[----:B------:R-:W-:Y:S01]  /*0710*/  IMAD.SHL.U32 R6, R6, 0x8, RZ ;  /* 0x0000000806067824 */ /* 0x000fe200078e00ff */
[----:B------:R-:W-:Y:S01]  /*0720*/  LOP3.LUT R8, R219, 0x38, R228, 0xf8, !PT ;  /* 0x00000038db087812 */ /* 0x000fe200078ef8e4 */
[----:B------:R-:W-:Y:S01]  /*0730*/  UIMAD UR4, UR12, UR4, URZ ;  /* 0x000000040c0472a4 */ /* 0x000fe2000f8e023f */
[----:B------:R-:W-:Y:S01]  /*0740*/  SHF.R.U32.HI R219, RZ, 0x3, R219 ;  /* 0x00000003ffdb7819 */ /* 0x000fe200000116db */
[----:B------:R-:W-:Y:S01]  /*0750*/  IMAD.IADD R7, R0, 0x1, -R7 ;  /* 0x0000000100077824 */ /* 0x000fe200078e0a07 */
[----:B------:R-:W-:Y:S01]  /*0760*/  SHF.R.S32.HI R231, RZ, 0x1f, R230 ;  /* 0x0000001fffe77819 */ /* 0x000fe200000114e6 */
[----:B------:R-:W-:Y:S01]  /*0770*/  UIMAD UR4, UR11, UR5, UR4 ;  /* 0x000000050b0472a4 */ /* 0x000fe2000f8e0204 */
[----:B------:R-:W-:Y:S01]  /*0780*/  IADD3 R13, P0, R230, UR6, RZ ;  /* 0x00000006e60d7c10 */ /* 0x000fe2000ff1e0ff */
[----:B------:R-:W-:Y:S01]  /*0790*/  USHF.R.S32.HI UR13, URZ, 0x1f, UR10 ;  /* 0x0000001f3f0d7899 */ /* 0x000fe2000801140a */
[----:B------:R-:W-:Y:S01]  /*07a0*/  LOP3.LUT R219, R8, R219, RZ, 0x3c, !PT ;  /* 0x000000db08db7212 */ /* 0x000fe200078e3cff */
[----:B------:R-:W-:Y:S01]  /*07b0*/  ULDC.64 UR6, c[0x0][0x1a8] ;  /* 0x00006a0000067ab9 */ /* 0x000fe20000000a00 */
[----:B------:R-:W-:Y:S01]  /*07c0*/  SHF.R.S32.HI R229, RZ, 0x1f, R228 ;  /* 0x0000001fffe57819 */ /* 0x000fe200000114e4 */
[----:B------:R-:W-:Y:S01]  /*07d0*/  UIMAD UR6, UR13, UR6, URZ ;  /* 0x000000060d0672a4 */ /* 0x000fe2000f8e023f */
[----:B------:R-:W-:Y:S01]  /*07e0*/  LOP3.LUT R219, R219, 0x7ffffe00, R6, 0xf8, !PT ;  /* 0x7ffffe00dbdb7812 */ /* 0x000fe200078ef806 */
[----:B------:R-:W-:Y:S01]  /*07f0*/  UMOV UR20, 0x5 ;  /* 0x0000000500147882 */ /* 0x000fe20000000000 */
[----:B--2---:R-:W-:Y:S01]  /*0800*/  IADD3 R16, R16, 0xffffffe, RZ ;  /* 0x0ffffffe10107810 */ /* 0x004fe20007ffe0ff */
[----:B------:R-:W2:Y:S01]  /*0810*/  S2R R6, SR_CTAID.Z ;  /* 0x0000000000067919 */ /* 0x000ea20000002700 */
[----:B-1----:R-:W-:Y:S01]  /*0820*/  IABS R10, R10 ;  /* 0x0000000a000a7213 */ /* 0x002fe20000000000 */
[----:B---3--:R-:W-:Y:S01]  /*0830*/  IMAD.WIDE.U32 R18, R9, c[0x0][0x178], R228 ;  /* 0x00005e0009127a25 */ /* 0x008fe200078e00e4 */
[----:B------:R-:W1:Y:S01]  /*0840*/  F2I.FTZ.U32.TRUNC.NTZ R17, R16 ;  /* 0x0000001000117305 */ /* 0x000e62000021f000 */
[----:B------:R-:W-:Y:S01]  /*0850*/  UIMAD UR7, UR10, UR7, UR6 ;  /* 0x000000070a0772a4 */ /* 0x000fe2000f8e0206 */
[----:B------:R-:W-:Y:S01]  /*0860*/  ISETP.NE.AND P2, PT, RZ, c[0x0][0x1c8], PT ;  /* 0x00007200ff007a0c */ /* 0x000fe20003f45270 */
[----:B------:R-:W-:Y:S01]  /*0870*/  IMAD.SHL.U32 R219, R219, 0x2, RZ ;  /* 0x00000002dbdb7824 */ /* 0x000fe200078e00ff */
[----:B------:R-:W-:Y:S01]  /*0880*/  IADD3 R19, R19, UR4, RZ ;  /* 0x0000000413137c10 */ /* 0x000fe2000fffe0ff */
[----:B------:R-:W-:Y:S01]  /*0890*/  ULDC.64 UR4, c[0x0][0x180] ;  /* 0x0000600000047ab9 */ /* 0x000fe20000000a00 */
[----:B------:R-:W-:Y:S01]  /*08a0*/  IMAD.IADD R4, R77, 0x1, -R4 ;  /* 0x000000014d047824 */ /* 0x000fe200078e0a04 */
[----:B------:R-:W-:Y:S01]  /*08b0*/  UIMAD UR4, UR12, UR4, URZ ;  /* 0x000000040c0472a4 */ /* 0x000fe2000f8e023f */
[----:B------:R-:W-:Y:S01]  /*08c0*/  SHF.R.S32.HI R79, RZ, 0x5, R79 ;  /* 0x00000005ff4f7819 */ /* 0x000fe2000001144f */
[----:B------:R-:W-:Y:S01]  /*08d0*/  UIADD3 UR29, UR25, -0x1, URZ ;  /* 0xffffffff191d7890 */ /* 0x000fe2000fffe03f */
[----:B------:R-:W-:Y:S01]  /*08e0*/  IMAD.MOV.U32 R20, RZ, RZ, 0x40 ;  /* 0x00000040ff147424 */ /* 0x000fe200078e00ff */
[----:B------:R-:W-:Y:S01]  /*08f0*/  UIMAD UR6, UR11, UR5, UR4 ;  /* 0x000000050b0672a4 */ /* 0x000fe2000f8e0204 */
[----:B------:R-:W-:Y:S01]  /*0900*/  SHF.R.S32.HI R81, RZ, 0x1f, R4 ;  /* 0x0000001fff517819 */ /* 0x000fe20000011404 */
[----:B------:R-:W-:-:S02]  /*0910*/  UISETP.NE.AND UP0, UPT, UR25, 0x1, UPT ;  /* 0x000000011900788c */ /* 0x000fc4000bf05270 */
[----:B------:R-:W-:Y:S01]  /*0920*/  ULDC.64 UR4, c[0x0][0x188] ;  /* 0x0000620000047ab9 */ /* 0x000fe20000000a00 */
[----:B-1----:R-:W-:Y:S01]  /*0930*/  IMAD.MOV R0, RZ, RZ, -R17 ;  /* 0x000000ffff007224 */ /* 0x002fe200078e0a11 */
[----:B------:R-:W-:Y:S01]  /*0940*/  UIMAD UR4, UR12, UR4, URZ ;  /* 0x000000040c0472a4 */ /* 0x000fe2000f8e023f */
[----:B------:R-:W-:Y:S01]  /*0950*/  IMAD.MOV.U32 R16, RZ, RZ, RZ ;  /* 0x000000ffff107224 */ /* 0x000fe200078e00ff */
[----:B------:R-:W-:Y:S01]  /*0960*/  USHF.R.S32.HI UR12, URZ, 0x1f, UR29 ;  /* 0x0000001f3f0c7899 */ /* 0x000fe2000801141d */
[----:B------:R-:W-:Y:S01]  /*0970*/  IMAD R15, R0, R5, RZ ;  /* 0x00000005000f7224 */ /* 0x000fe200078e02ff */
[----:B------:R-:W-:Y:S01]  /*0980*/  LEA.HI.X.SX32 R0, R11, R231, 0x1, P0 ;  /* 0x000000e70b007211 */ /* 0x000fe200000f0eff */
[----:B--2---:R-:W-:Y:S01]  /*0990*/  IMAD.WIDE.U32 R18, R6, c[0x0][0x1a8], R18 ;  /* 0x00006a0006127a25 */ /* 0x004fe200078e0012 */
[----:B------:R-:W-:Y:S01]  /*09a0*/  UIMAD UR5, UR11, UR5, UR4 ;  /* 0x000000050b0572a4 */ /* 0x000fe2000f8e0204 */
[----:B------:R-:W-:Y:S01]  /*09b0*/  LEA.HI R81, R81, R4, RZ, 0x3 ;  /* 0x0000000451517211 */ /* 0x000fe200078f18ff */
[----:B------:R-:W-:Y:S01]  /*09c0*/  UMOV UR28, 0x4 ;  /* 0x00000004001c7882 */ /* 0x000fe20000000000 */
[----:B------:R-:W-:Y:S01]  /*09d0*/  IMAD.HI.U32 R15, R17, R15, R16 ;  /* 0x0000000f110f7227 */ /* 0x000fe200078e0010 */
[----:B------:R-:W-:Y:S01]  /*09e0*/  IADD3 R19, R19, UR7, RZ ;  /* 0x0000000713137c10 */ /* 0x000fe2000fffe0ff */
[----:B------:R-:W-:Y:S01]  /*09f0*/  UIADD3 UR17, UR26, -0x4ab325aa, URZ ;  /* 0xb54cda561a117890 */ /* 0x000fe2000fffe03f */
[----:B------:R-:W-:Y:S01]  /*0a00*/  LOP3.LUT R3, R81, 0xfffffff8, RZ, 0xc0, !PT ;  /* 0xfffffff851037812 */ /* 0x000fe200078ec0ff */
[----:B------:R-:W-:-:S02]  /*0a10*/  IMAD R8, R0, c[0x0][0x198], RZ ;  /* 0x0000660000087a24 */ /* 0x000fc400078e02ff */
[----:B------:R-:W-:Y:S02]  /*0a20*/  IMAD R0, R0, c[0x0][0x1a0], RZ ;  /* 0x0000680000007a24 */ /* 0x000fe400078e02ff */
[C---:B------:R-:W-:Y:S02]  /*0a30*/  IMAD R8, R13.reuse, c[0x0][0x19c], R8 ;  /* 0x000067000d087a24 */ /* 0x040fe400078e0208 */
[C---:B------:R-:W-:Y:S02]  /*0a40*/  IMAD R11, R13.reuse, c[0x0][0x1a4], R0 ;  /* 0x000069000d0b7a24 */ /* 0x040fe400078e0200 */
[----:B------:R-:W-:-:S04]  /*0a50*/  IMAD.WIDE.U32 R16, R13, c[0x0][0x198], R228 ;  /* 0x000066000d107a25 */ /* 0x000fc800078e00e4 */
[----:B------:R-:W-:-:S04]  /*0a60*/  IMAD.HI.U32 R0, R15, R10, RZ ;  /* 0x0000000a0f007227 */ /* 0x000fc800078e00ff */
[----:B------:R-:W-:Y:S02]  /*0a70*/  IMAD.IADD R17, R17, 0x1, R8 ;  /* 0x0000000111117824 */ /* 0x000fe400078e0208 */
[----:B------:R-:W-:Y:S02]  /*0a80*/  IMAD.MOV R8, RZ, RZ, -R0 ;  /* 0x000000ffff087224 */ /* 0x000fe400078e0a00 */
[----:B------:R-:W-:-:S04]  /*0a90*/  IMAD.WIDE.U32 R12, R13, c[0x0][0x1a0], R228 ;  /* 0x000068000d0c7a25 */ /* 0x000fc800078e00e4 */
[----:B------:R-:W-:Y:S02]  /*0aa0*/  IMAD R8, R5, R8, R10 ;  /* 0x0000000805087224 */ /* 0x000fe400078e020a */
[----:B------:R-:W-:Y:S02]  /*0ab0*/  IMAD.IADD R13, R13, 0x1, R11 ;  /* 0x000000010d0d7824 */ /* 0x000fe400078e020b */
[----:B----4-:R-:W-:Y:S01]  /*0ac0*/  IMAD.WIDE R230, R78, 0x80, R230 ;  /* 0x000000804ee67825 */ /* 0x010fe200078e02e6 */
[----:B------:R-:W-:-:S03]  /*0ad0*/  ISETP.GT.U32.AND P0, PT, R5, R8, PT ;  /* 0x000000080500720c */ /* 0x000fc60003f04070 */
[----:B------:R-:W-:-:S04]  /*0ae0*/  IMAD.WIDE.U32 R220, R9, c[0x0][0x180], R16 ;  /* 0x0000600009dc7a25 */ /* 0x000fc800078e0010 */
[----:B------:R-:W-:Y:S01]  /*0af0*/  IMAD.WIDE.U32 R202, R9, c[0x0][0x188], R12 ;  /* 0x0000620009ca7a25 */ /* 0x000fe200078e000c */
[----:B------:R-:W-:Y:S01]  /*0b00*/  IADD3 R221, R221, UR6, RZ ;  /* 0x00000006dddd7c10 */ /* 0x000fe2000fffe0ff */
[----:B------:R-:W-:Y:S02]  /*0b10*/  ULDC UR6, c[0x0][0x1c8] ;  /* 0x0000720000067ab9 */ /* 0x000fe40000000800 */
[----:B------:R-:W-:Y:S01]  /*0b20*/  IMAD R9, R231, c[0x0][0x190], RZ ;  /* 0x00006400e7097a24 */ /* 0x000fe200078e02ff */
[----:B------:R-:W-:Y:S01]  /*0b30*/  ULOP3.LUT UR6, UR10, UR6, URZ, 0x3c, !UPT ;  /* 0x000000060a067292 */ /* 0x000fe2000f8e3c3f */
[----:B------:R-:W-:Y:S01]  /*0b40*/  @!P0 IMAD.IADD R8, R8, 0x1, -R5 ;  /* 0x0000000108088824 */ /* 0x000fe200078e0a05 */
[----:B------:R-:W-:Y:S01]  /*0b50*/  IADD3 R203, R203, UR5, RZ ;  /* 0x00000005cbcb7c10 */ /* 0x000fe2000fffe0ff */
[C---:B------:R-:W-:Y:S01]  /*0b60*/  IMAD R6, R230.reuse, c[0x0][0x194], R9 ;  /* 0x00006500e6067a24 */ /* 0x040fe200078e0209 */
[----:B------:R-:W-:Y:S01]  /*0b70*/  ULDC.64 UR4, c[0x0][0x190] ;  /* 0x0000640000047ab9 */ /* 0x000fe20000000a00 */
[----:B------:R-:W-:Y:S01]  /*0b80*/  IMAD.WIDE.U32 R18, R230, c[0x0][0x190], R18 ;  /* 0x00006400e6127a25 */ /* 0x000fe200078e0012 */
[----:B------:R-:W-:Y:S01]  /*0b90*/  ISETP.GE.U32.AND P3, PT, R8, R5, PT ;  /* 0x000000050800720c */ /* 0x000fe20003f66070 */
[----:B------:R-:W-:Y:S01]  /*0ba0*/  USHF.L.U32 UR10, UR4, 0x5, URZ ;  /* 0x00000005040a7899 */ /* 0x000fe2000800063f */
[----:B------:R-:W-:Y:S01]  /*0bb0*/  @!P0 IADD3 R0, R0, 0x1, RZ ;  /* 0x0000000100008810 */ /* 0x000fe20007ffe0ff */
[----:B------:R-:W-:Y:S01]  /*0bc0*/  IMAD.IADD R6, R19, 0x1, R6 ;  /* 0x0000000113067824 */ /* 0x000fe200078e0206 */
[----:B------:R-:W-:Y:S01]  /*0bd0*/  LEA R10, P1, R18, c[0x0][0x160], 0x1 ;  /* 0x00005800120a7a11 */ /* 0x000fe200078208ff */
[----:B------:R-:W-:Y:S01]  /*0be0*/  USHF.L.U64.HI UR11, UR4, UR20, UR5 ;  /* 0x00000014040b7299 */ /* 0x000fe20008010205 */
[----:B------:R-:W-:-:S02]  /*0bf0*/  IMAD.U32 R5, RZ, RZ, UR29 ;  /* 0x0000001dff057e24 */ /* 0x000fc4000f8e00ff */
[----:B------:R-:W-:Y:S01]  /*0c00*/  LEA.HI.X R11, R18, c[0x0][0x164], R6, 0x1, P1 ;  /* 0x00005900120b7a11 */ /* 0x000fe200008f0c06 */
[----:B------:R-:W-:Y:S01]  /*0c10*/  ULDC.64 UR4, c[0x0][0x1a0] ;  /* 0x0000680000047ab9 */ /* 0x000fe20000000a00 */
[----:B------:R-:W-:Y:S01]  /*0c20*/  ISETP.LE.AND P1, PT, RZ, UR6, PT ;  /* 0x00000006ff007c0c */ /* 0x000fe2000bf23270 */
[----:B------:R-:W-:Y:S01]  /*0c30*/  ULDC.64 UR6, c[0x0][0x198] ;  /* 0x0000660000067ab9 */ /* 0x000fe20000000a00 */
[----:B------:R-:W-:Y:S01]  /*0c40*/  IADD3 R12, P0, R10, UR10, RZ ;  /* 0x0000000a0a0c7c10 */ /* 0x000fe2000ff1e0ff */
[----:B------:R1:W-:Y:S01]  /*0c50*/  LDGSTS.E.BYPASS.LTC128B.128 [R219], [R10.64] ;  /* 0x000000000adb7fae */ /* 0x0003e2000b901d56 */
[----:B------:R-:W-:Y:S01]  /*0c60*/  @P3 IADD3 R0, R0, 0x1, RZ ;  /* 0x0000000100003810 */ /* 0x000fe20007ffe0ff */
[----:B------:R-:W-:Y:S01]  /*0c70*/  USHF.L.U64.HI UR18, UR6, UR20, UR7 ;  /* 0x0000001406127299 */ /* 0x000fe20008010207 */
[----:B------:R-:W-:Y:S01]  /*0c80*/  IADD3.X R13, R11, UR11, RZ, P0, !PT ;  /* 0x0000000b0b0d7c10 */ /* 0x000fe200087fe4ff */
[----:B------:R1:W-:Y:S01]  /*0c90*/  LDGSTS.E.BYPASS.LTC128B.128 [R219+0x4000], [R10.64+0x80] ;  /* 0x040000800adb7fae */ /* 0x0003e2000b901d56 */
[----:B------:R-:W-:Y:S01]  /*0ca0*/  IADD3 R14, P0, R12, UR10, RZ ;  /* 0x0000000a0c0e7c10 */ /* 0x000fe2000ff1e0ff */
[----:B------:R-:W-:Y:S01]  /*0cb0*/  USHF.L.U32 UR19, UR6, 0x5, URZ ;  /* 0x0000000506137899 */ /* 0x000fe2000800063f */
[----:B------:R-:W-:Y:S01]  /*0cc0*/  IMAD.IADD R3, R4, 0x1, -R3 ;  /* 0x0000000104037824 */ /* 0x000fe200078e0a03 */
[----:B------:R2:W-:Y:S01]  /*0cd0*/  LDGSTS.E.BYPASS.LTC128B.128 [R219+0x800], [R12.64] ;  /* 0x008000000cdb7fae */ /* 0x0005e2000b901d56 */
[----:B------:R-:W-:Y:S01]  /*0ce0*/  IADD3.X R15, R13, UR11, RZ, P0, !PT ;  /* 0x0000000b0d0f7c10 */ /* 0x000fe200087fe4ff */
[----:B------:R-:W-:Y:S01]  /*0cf0*/  @!P1 IMAD.MOV R0, RZ, RZ, -R0 ;  /* 0x000000ffff009224 */ /* 0x000fe200078e0a00 */
[----:B------:R-:W-:Y:S01]  /*0d00*/  @!P2 LOP3.LUT R0, RZ, c[0x0][0x1c8], RZ, 0x33, !PT ;  /* 0x00007200ff00aa12 */ /* 0x000fe200078e33ff */
[----:B------:R2:W-:Y:S01]  /*0d10*/  LDGSTS.E.BYPASS.LTC128B.128 [R219+0x4800], [R12.64+0x80] ;  /* 0x048000800cdb7fae */ /* 0x0005e2000b901d56 */
[----:B------:R-:W-:Y:S01]  /*0d20*/  IADD3 R8, P0, R14, UR10, RZ ;  /* 0x0000000a0e087c10 */ /* 0x000fe2000ff1e0ff */
[----:B------:R-:W-:Y:S01]  /*0d30*/  UIMAD UR7, UR18, UR29, URZ ;  /* 0x0000001d120772a4 */ /* 0x000fe2000f8e023f */
[----:B------:R-:W-:Y:S01]  /*0d40*/  SHF.R.S32.HI R223, RZ, 0x1f, R0 ;  /* 0x0000001fffdf7819 */ /* 0x000fe20000011400 */
[C---:B------:R-:W-:Y:S01]  /*0d50*/  IMAD.WIDE.U32 R220, R0.reuse, c[0x0][0x1b0], R220 ;  /* 0x00006c0000dc7a25 */ /* 0x040fe200078e00dc */
[----:B------:R-:W-:Y:S01]  /*0d60*/  IADD3.X R9, R15, UR11, RZ, P0, !PT ;  /* 0x0000000b0f097c10 */ /* 0x000fe200087fe4ff */
[----:B------:R3:W-:Y:S01]  /*0d70*/  LDGSTS.E.BYPASS.LTC128B.128 [R219+0x1000], [R14.64] ;  /* 0x010000000edb7fae */ /* 0x0007e2000b901d56 */
[----:B------:R-:W-:Y:S01]  /*0d80*/  UIMAD UR7, UR12, UR19, UR7 ;  /* 0x000000130c0772a4 */ /* 0x000fe2000f8e0207 */
[C---:B------:R-:W-:Y:S01]  /*0d90*/  IMAD R225, R223.reuse, c[0x0][0x1b0], RZ ;  /* 0x00006c00dfe17a24 */ /* 0x040fe200078e02ff */
[----:B------:R-:W-:Y:S01]  /*0da0*/  UIMAD UR12, UR12, UR4, URZ ;  /* 0x000000040c0c72a4 */ /* 0x000fe2000f8e023f */
[----:B------:R-:W-:Y:S01]  /*0db0*/  IMAD.MOV.U32 R224, RZ, RZ, R220 ;  /* 0x000000ffffe07224 */ /* 0x000fe200078e00dc */
[----:B------:R3:W-:Y:S01]  /*0dc0*/  LDGSTS.E.BYPASS.LTC128B.128 [R219+0x5000], [R14.64+0x80] ;  /* 0x050000800edb7fae */ /* 0x0007e2000b901d56 */
[C---:B------:R-:W-:Y:S01]  /*0dd0*/  IMAD R225, R0.reuse, c[0x0][0x1b4], R225 ;  /* 0x00006d0000e17a24 */ /* 0x040fe200078e02e1 */
[----:B------:R-:W-:Y:S01]  /*0de0*/  UIMAD.WIDE.U32 UR14, UR29, UR4, URZ ;  /* 0x000000041d0e72a5 */ /* 0x000fe2000f8e003f */
[----:B------:R-:W-:Y:S01]  /*0df0*/  IMAD R223, R223, c[0x0][0x1b8], RZ ;  /* 0x00006e00dfdf7a24 */ /* 0x000fe200078e02ff */
[----:B------:R4:W-:Y:S01]  /*0e00*/  LDGSTS.E.BYPASS.LTC128B.128 [R219+0x1800], [R8.64] ;  /* 0x0180000008db7fae */ /* 0x0009e2000b901d56 */
[----:B------:R-:W-:Y:S01]  /*0e10*/  IMAD.IADD R225, R221, 0x1, R225 ;  /* 0x00000001dde17824 */ /* 0x000fe200078e02e1 */
[----:B------:R-:W-:Y:S01]  /*0e20*/  UIMAD UR12, UR29, UR5, UR12 ;  /* 0x000000051d0c72a4 */ /* 0x000fe2000f8e020c */
[----:B------:R-:W-:Y:S01]  /*0e30*/  IMAD.WIDE.U32 R202, R0, c[0x0][0x1b8], R202 ;  /* 0x00006e0000ca7a25 */ /* 0x000fe200078e00ca */
[----:B------:R4:W-:Y:S01]  /*0e40*/  LDGSTS.E.BYPASS.LTC128B.128 [R219+0x5800], [R8.64+0x80] ;  /* 0x0580008008db7fae */ /* 0x0009e2000b901d56 */
[----:B------:R-:W-:-:S02]  /*0e50*/  USHF.L.U32 UR21, UR4, 0x5, URZ ;  /* 0x0000000504157899 */ /* 0x000fc4000800063f */
[----:B------:R-:W-:Y:S01]  /*0e60*/  IMAD R223, R0, c[0x0][0x1bc], R223 ;  /* 0x00006f0000df7a24 */ /* 0x000fe200078e02df */
[----:B------:R-:W-:Y:S01]  /*0e70*/  UIADD3 UR12, UR15, UR12, URZ ;  /* 0x0000000c0f0c7290 */ /* 0x000fe2000fffe03f */
[----:B------:R-:W-:Y:S01]  /*0e80*/  IMAD.SHL.U32 R4, R2, 0x40, RZ ;  /* 0x0000004002047824 */ /* 0x000fe200078e00ff */
[----:B------:R-:W-:Y:S01]  /*0e90*/  USHF.L.U64.HI UR20, UR4, UR20, UR5 ;  /* 0x0000001404147299 */ /* 0x000fe20008010205 */
[----:B------:R-:W-:Y:S01]  /*0ea0*/  IMAD.SHL.U32 R80, R3, 0x40, RZ ;  /* 0x0000004003507824 */ /* 0x000fe200078e00ff */
[----:B--2---:R-:W-:Y:S01]  /*0eb0*/  IADD3 R12, P0, R8, UR10, RZ ;  /* 0x0000000a080c7c10 */ /* 0x004fe2000ff1e0ff */
[----:B------:R-:W-:Y:S01]  /*0ec0*/  IMAD.IADD R223, R203, 0x1, R223 ;  /* 0x00000001cbdf7824 */ /* 0x000fe200078e02df */
[----:B------:R-:W-:Y:S01]  /*0ed0*/  LOP3.LUT R4, R4, 0x1c0, RZ, 0xc0, !PT ;  /* 0x000001c004047812 */ /* 0x000fe200078ec0ff */
[----:B------:R-:W-:Y:S01]  /*0ee0*/  IMAD.SHL.U32 R81, R81, 0x40, RZ ;  /* 0x0000004051517824 */ /* 0x000fe200078e00ff */
[----:B------:R-:W-:Y:S02]  /*0ef0*/  IADD3.X R13, R9, UR11, RZ, P0, !PT ;  /* 0x0000000b090d7c10 */ /* 0x000fe400087fe4ff */
[----:B-1----:R-:W-:-:S02]  /*0f00*/  IADD3 R10, P0, R12, UR10, RZ ;  /* 0x0000000a0c0a7c10 */ /* 0x002fc4000ff1e0ff */
[----:B------:R-:W-:Y:S01]  /*0f10*/  LOP3.LUT R80, R80, 0x1c0, RZ, 0xc0, !PT ;  /* 0x000001c050507812 */ /* 0x000fe200078ec0ff */
[----:B------:R1:W-:Y:S01]  /*0f20*/  LDGSTS.E.BYPASS.LTC128B.128 [R219+0x2000], [R12.64] ;  /* 0x020000000cdb7fae */ /* 0x0003e2000b901d56 */
[----:B------:R-:W-:Y:S02]  /*0f30*/  IADD3.X R11, R13, UR11, RZ, P0, !PT ;  /* 0x0000000b0d0b7c10 */ /* 0x000fe400087fe4ff */
[----:B------:R-:W-:Y:S01]  /*0f40*/  IADD3 R16, P1, R10, UR10, RZ ;  /* 0x0000000a0a107c10 */ /* 0x000fe2000ff3e0ff */
[----:B------:R1:W-:Y:S01]  /*0f50*/  LDGSTS.E.BYPASS.LTC128B.128 [R219+0x6000], [R12.64+0x80] ;  /* 0x060000800cdb7fae */ /* 0x0003e2000b901d56 */
[----:B------:R-:W-:Y:S02]  /*0f60*/  LOP3.LUT R21, R4, 0x8, R21, 0xf8, !PT ;  /* 0x0000000804157812 */ /* 0x000fe400078ef815 */
[----:B------:R-:W-:Y:S01]  /*0f70*/  IADD3.X R17, R11, UR11, RZ, P1, !PT ;  /* 0x0000000b0b117c10 */ /* 0x000fe20008ffe4ff */
[----:B------:R2:W-:Y:S01]  /*0f80*/  LDGSTS.E.BYPASS.LTC128B.128 [R219+0x2800], [R10.64] ;  /* 0x028000000adb7fae */ /* 0x0005e2000b901d56 */
[----:B------:R-:W-:Y:S01]  /*0f90*/  SHF.R.U32.HI R4, RZ, 0x3, R4 ;  /* 0x00000003ff047819 */ /* 0x000fe20000011604 */
[----:B----4-:R-:W-:Y:S01]  /*0fa0*/  IMAD.WIDE.U32 R8, R5, UR19, R224 ;  /* 0x0000001305087c25 */ /* 0x010fe2000f8e00e0 */
[----:B------:R-:W-:Y:S01]  /*0fb0*/  LOP3.LUT R81, R81, 0xfffffe00, RZ, 0xc0, !PT ;  /* 0xfffffe0051517812 */ /* 0x000fe200078ec0ff */
[----:B------:R2:W-:Y:S01]  /*0fc0*/  LDGSTS.E.BYPASS.LTC128B.128 [R219+0x6800], [R10.64+0x80] ;  /* 0x068000800adb7fae */ /* 0x0005e2000b901d56 */
[----:B------:R-:W-:-:S02]  /*0fd0*/  LOP3.LUT R4, R21, R4, RZ, 0x3c, !PT ;  /* 0x0000000415047212 */ /* 0x000fc400078e3cff */
[----:B------:R-:W-:Y:S01]  /*0fe0*/  IADD3 R0, R9, UR7, RZ ;  /* 0x0000000709007c10 */ /* 0x000fe2000fffe0ff */
[----:B------:R4:W-:Y:S01]  /*0ff0*/  LDGSTS.E.BYPASS.LTC128B.128 [R219+0x3000], [R16.64] ;  /* 0x0300000010db7fae */ /* 0x0009e2000b901d56 */
[C---:B---3--:R-:W-:Y:S01]  /*1000*/  LEA R14, P0, R8.reuse, c[0x0][0x168], 0x1 ;  /* 0x00005a00080e7a11 */ /* 0x048fe200078008ff */
[----:B------:R-:W-:Y:S02]  /*1010*/  IMAD.U32 R9, RZ, RZ, UR15 ;  /* 0x0000000fff097e24 */ /* 0x000fe4000f8e00ff */
[----:B------:R4:W-:Y:S01]  /*1020*/  LDGSTS.E.BYPASS.LTC128B.128 [R219+0x7000], [R16.64+0x80] ;  /* 0x0700008010db7fae */ /* 0x0009e2000b901d56 */
[----:B------:R-:W-:Y:S01]  /*1030*/  LEA.HI.X R15, R8, c[0x0][0x16c], R0, 0x1, P0 ;  /* 0x00005b00080f7a11 */ /* 0x000fe200000f0c00 */
[----:B------:R-:W-:Y:S01]  /*1040*/  IMAD.U32 R8, RZ, RZ, UR14 ;  /* 0x0000000eff087e24 */ /* 0x000fe2000f8e00ff */
[----:B------:R-:W-:Y:S01]  /*1050*/  IADD3 R18, P0, R14, UR19, RZ ;  /* 0x000000130e127c10 */ /* 0x000fe2000ff1e0ff */
[----:B------:R-:W-:-:S03]  /*1060*/  IMAD.SHL.U32 R9, R7, 0x8, RZ ;  /* 0x0000000807097824 */ /* 0x000fc600078e00ff */
[----:B------:R-:W-:Y:S02]  /*1070*/  IADD3.X R19, R15, UR18, RZ, P0, !PT ;  /* 0x000000120f137c10 */ /* 0x000fe400087fe4ff */
[----:B------:R-:W-:Y:S02]  /*1080*/  LEA R5, P0, R8, R202, 0x5 ;  /* 0x000000ca08057211 */ /* 0x000fe400078028ff */
[----:B-1----:R-:W-:Y:S02]  /*1090*/  IADD3 R12, P1, R16, UR10, RZ ;  /* 0x0000000a100c7c10 */ /* 0x002fe4000ff3e0ff */
[----:B------:R-:W-:Y:S02]  /*10a0*/  LOP3.LUT R9, R80, 0x8, R9, 0xf8, !PT ;  /* 0x0000000850097812 */ /* 0x000fe400078ef809 */
[----:B------:R-:W-:Y:S02]  /*10b0*/  IADD3.X R13, R17, UR11, RZ, P1, !PT ;  /* 0x0000000b110d7c10 */ /* 0x000fe40008ffe4ff */
[----:B------:R-:W-:Y:S01]  /*10c0*/  SHF.R.U32.HI R80, RZ, 0x3, R80 ;  /* 0x00000003ff507819 */ /* 0x000fe20000011650 */
[----:B--2---:R-:W-:-:S02]  /*10d0*/  IMAD.U32 R11, RZ, RZ, UR12 ;  /* 0x0000000cff0b7e24 */ /* 0x004fc4000f8e00ff */
[----:B------:R1:W-:Y:S01]  /*10e0*/  LDGSTS.E.BYPASS.LTC128B.128 [R219+0x3800], [R12.64] ;  /* 0x038000000cdb7fae */ /* 0x0003e2000b901d56 */
[----:B------:R-:W-:Y:S02]  /*10f0*/  LOP3.LUT R80, R9, R80, RZ, 0x3c, !PT ;  /* 0x0000005009507212 */ /* 0x000fe400078e3cff */
[----:B------:R-:W-:Y:S01]  /*1100*/  LOP3.LUT P1, RZ, R3, 0x2, RZ, 0xc0, !PT ;  /* 0x0000000203ff7812 */ /* 0x000fe2000782c0ff */
[----:B------:R1:W-:Y:S01]  /*1110*/  LDGSTS.E.BYPASS.LTC128B.128 [R219+0x7800], [R12.64+0x80] ;  /* 0x078000800cdb7fae */ /* 0x0003e2000b901d56 */
[----:B------:R-:W-:Y:S01]  /*1120*/  LEA.HI.X R0, R8, R223, R11, 0x5, P0 ;  /* 0x000000df08007211 */ /* 0x000fe200000f2c0b */
[----:B------:R-:W-:Y:S01]  /*1130*/  IMAD.MOV.U32 R8, RZ, RZ, 0x20 ;  /* 0x00000020ff087424 */ /* 0x000fe200078e00ff */
[C---:B------:R-:W-:Y:S01]  /*1140*/  LEA R246, P0, R5.reuse, c[0x0][0x170], 0x1 ;  /* 0x00005c0005f67a11 */ /* 0x040fe200078008ff */
[----:B------:R1:W-:Y:S03]  /*1150*/  LDGSTS.E.BYPASS.LTC128B.128 [R219+0x8000], [R14.64] ;  /* 0x080000000edb7fae */ /* 0x0003e6000b901d56 */
[----:B------:R-:W-:Y:S01]  /*1160*/  LEA.HI.X R247, R5, c[0x0][0x174], R0, 0x1, P0 ;  /* 0x00005d0005f77a11 */ /* 0x000fe200000f0c00 */
[----:B------:R1:W-:Y:S01]  /*1170*/  LDGSTS.E.BYPASS.LTC128B.128 [R219+0x9000], [R14.64+0x80] ;  /* 0x090000800edb7fae */ /* 0x0003e2000b901d56 */
[----:B------:R-:W-:Y:S01]  /*1180*/  IMAD R5, R79, 0x400, R81 ;  /* 0x000004004f057824 */ /* 0x000fe200078e0251 */
[----:B------:R-:W-:Y:S01]  /*1190*/  IADD3 R10, P0, R246, UR21, RZ ;  /* 0x00000015f60a7c10 */ /* 0x000fe2000ff1e0ff */
[----:B------:R-:W-:Y:S01]  /*11a0*/  IMAD R0, R7, 0x200, R4 ;  /* 0x0000020007007824 */ /* 0x000fe200078e0204 */
[----:B------:R4:W-:Y:S01]  /*11b0*/  LDGSTS.E.BYPASS.LTC128B.128 [R219+0x8800], [R18.64] ;  /* 0x0880000012db7fae */ /* 0x0009e2000b901d56 */
[----:B------:R-:W-:Y:S01]  /*11c0*/  IMAD.IADD R218, R5, 0x1, R80 ;  /* 0x0000000105da7824 */ /* 0x000fe200078e0250 */
[----:B------:R-:W-:Y:S01]  /*11d0*/  IADD3.X R11, R247, UR20, RZ, P0, !PT ;  /* 0x00000014f70b7c10 */ /* 0x000fe200087fe4ff */
[----:B------:R-:W-:Y:S01]  /*11e0*/  IMAD.SHL.U32 R83, R0, 0x2, RZ ;  /* 0x0000000200537824 */ /* 0x000fe200078e00ff */
[----:B------:R4:W-:Y:S01]  /*11f0*/  LDGSTS.E.BYPASS.LTC128B.128 [R219+0x9800], [R18.64+0x80] ;  /* 0x0980008012db7fae */ /* 0x0009e2000b901d56 */
[----:B------:R-:W-:Y:S01]  /*1200*/  IMAD.SHL.U32 R218, R218, 0x2, RZ ;  /* 0x00000002dada7824 */ /* 0x000fe200078e00ff */
[----:B------:R-:W-:-:S02]  /*1210*/  LOP3.LUT P0, RZ, R2, 0x2, RZ, 0xc0, !PT ;  /* 0x0000000202ff7812 */ /* 0x000fc4000780c0ff */
[----:B------:R-:W0:Y:S01]  /*1220*/  LDGDEPBAR ;  /* 0x00000000000079af */ /* 0x000e220000000000 */
[----:B------:R-:W-:Y:S02]  /*1230*/  LEA R217, R0, 0x8000, 0x1 ;  /* 0x0000800000d97811 */ /* 0x000fe400078e08ff */
[----:B------:R-:W-:Y:S02]  /*1240*/  SEL R0, R8, 0xffffffe0, !P1 ;  /* 0xffffffe008007807 */ /* 0x000fe40004800000 */
[----:B------:R-:W-:Y:S02]  /*1250*/  IADD3 R215, R217, 0x20, RZ ;  /* 0x00000020d9d77810 */ /* 0x000fe40007ffe0ff */
[----:B------:R-:W-:Y:S01]  /*1260*/  LOP3.LUT P1, RZ, R3, 0x4, RZ, 0xc0, !PT ;  /* 0x0000000403ff7812 */ /* 0x000fe2000782c0ff */
[----:B------:R-:W-:-:S03]  /*1270*/  IMAD.IADD R216, R218, 0x1, R0 ;  /* 0x00000001dad87824 */ /* 0x000fc600078e0200 */
[----:B------:R-:W-:Y:S02]  /*1280*/  @P0 IADD3 R215, R217, -0x20, RZ ;  /* 0xffffffe0d9d70810 */ /* 0x000fe40007ffe0ff */
[----:B------:R-:W-:Y:S02]  /*1290*/  LOP3.LUT P0, RZ, R2, 0x4, RZ, 0xc0, !PT ;  /* 0x0000000402ff7812 */ /* 0x000fe4000780c0ff */
[C---:B------:R-:W-:Y:S02]  /*12a0*/  SEL R3, R20.reuse, 0xffffffc0, !P1 ;  /* 0xffffffc014037807 */ /* 0x040fe40004800000 */
[----:B------:R-:W-:Y:S02]  /*12b0*/  SEL R2, R20, 0xffffffc0, !P0 ;  /* 0xffffffc014027807 */ /* 0x000fe40004000000 */
[----:B------:R-:W-:Y:S01]  /*12c0*/  PLOP3.LUT P0, PT, PT, PT, UP0, 0x80, 0x0 ;  /* 0x000000000000781c */ /* 0x000fe20003f0f008 */
[----:B------:R-:W-:Y:S01]  /*12d0*/  IMAD.IADD R214, R218, 0x1, R3 ;  /* 0x00000001dad67824 */ /* 0x000fe200078e0203 */
[----:B------:R-:W-:Y:S01]  /*12e0*/  IADD3 R207, R215, 0x800, RZ ;  /* 0x00000800d7cf7810 */ /* 0x000fe20007ffe0ff */
[----:B------:R-:W-:Y:S01]  /*12f0*/  IMAD.IADD R213, R217, 0x1, R2 ;  /* 0x00000001d9d57824 */ /* 0x000fe200078e0202 */
[----:B------:R-:W-:Y:S01]  /*1300*/  IADD3 R205, R215, 0x1000, RZ ;  /* 0x00001000d7cd7810 */ /* 0x000fe20007ffe0ff */
[----:B------:R-:W-:-:S04]  /*1310*/  DEPBAR.LE SB0, 0x0 ;  /* 0x000080000000791a */ /* 0x000fc80000000000 */
[----:B------:R-:W-:Y:S01]  /*1320*/  BAR.SYNC.DEFER_BLOCKING 0x0 ;  /* 0x0000000000007b1d */ /* 0x000fe20000010000 */
[----:B------:R-:W-:Y:S01]  /*1330*/  IMAD.IADD R212, R216, 0x1, R3 ;  /* 0x00000001d8d47824 */ /* 0x000fe200078e0203 */
[----:B------:R-:W-:Y:S01]  /*1340*/  IADD3 R204, R215, 0x1800, RZ ;  /* 0x00001800d7cc7810 */ /* 0x000fe20007ffe0ff */
[----:B------:R-:W-:Y:S02]  /*1350*/  IMAD.IADD R206, R2, 0x1, R215 ;  /* 0x0000000102ce7824 */ /* 0x000fe400078e02d7 */
[----:B------:R-:W-:Y:S01]  /*1360*/  IMAD.U32 R2, RZ, RZ, UR8 ;  /* 0x00000008ff027e24 */ /* 0x000fe2000f8e00ff */
[----:B------:R-:W-:Y:S01]  /*1370*/  @!PT LDS RZ, [RZ] ;  /* 0x00000000fffff984 */ /* 0x000fe20000000800 */
[----:B------:R-:W-:Y:S01]  /*1380*/  @!PT LDS RZ, [RZ] ;  /* 0x00000000fffff984 */ /* 0x000fe20000000800 */
[----:B------:R-:W-:Y:S01]  /*1390*/  @!PT LDS RZ, [RZ] ;  /* 0x00000000fffff984 */ /* 0x000fe20000000800 */
[----:B------:R2:W-:Y:S04]  /*13a0*/  LDGSTS.E.BYPASS.LTC128B.128 [R219+0xa000], [R246.64] ;  /* 0x0a000000f6db7fae */ /* 0x0005e8000b901d56 */
[----:B------:R2:W-:Y:S04]  /*13b0*/  LDGSTS.E.BYPASS.LTC128B.128 [R219+0xb000], [R246.64+0x80] ;  /* 0x0b000080f6db7fae */ /* 0x0005e8000b901d56 */
[----:B------:R3:W-:Y:S04]  /*13c0*/  LDGSTS.E.BYPASS.LTC128B.128 [R219+0xa800], [R10.64] ;  /* 0x0a8000000adb7fae */ /* 0x0007e8000b901d56 */
[----:B------:R3:W-:Y:S04]  /*13d0*/  LDGSTS.E.BYPASS.LTC128B.128 [R219+0xb800], [R10.64+0x80] ;  /* 0x0b8000800adb7fae */ /* 0x0007e8000b901d56 */
[----:B------:R-:W-:Y:S04]  /*13e0*/  LDSM.16.M88.4 R72, [R83+0x8000] ;  /* 0x008000005348783b */ /* 0x000fe80000000200 */
[----:B------:R-:W4:Y:S04]  /*13f0*/  LDSM.16.M88.4 R4, [R218+0x2000] ;  /* 0x00200000da04783b */ /* 0x000f280000000200 */
[----:B------:R-:W3:Y:S04]  /*1400*/  LDSM.16.M88.4 R64, [R83+0x8800] ;  /* 0x008800005340783b */ /* 0x000ee80000000200 */
[----:B------:R-:W5:Y:S04]  /*1410*/  LDSM.16.M88.4 R40, [R218] ;  /* 0x00000000da28783b */ /* 0x000f680000000200 */
[----:B------:R-:W-:Y:S04]  /*1420*/  LDSM.16.M88.4 R56, [R215] ;  /* 0x00000000d738783b */ /* 0x000fe80000000200 */
[----:B------:R-:W1:Y:S04]  /*1430*/  LDSM.16.M88.4 R60, [R216+0x2000] ;  /* 0x00200000d83c783b */ /* 0x000e680000000200 */
[----:B------:R-:W2:Y:S04]  /*1440*/  LDSM.16.M88.4 R48, [R215+0x800] ;  /* 0x00080000d730783b */ /* 0x000ea80000000200 */
[----:B------:R-:W2:Y:S04]  /*1450*/  LDSM.16.M88.4 R52, [R216] ;  /* 0x00000000d834783b */ /* 0x000ea80000000200 */
[----:B------:R-:W-:Y:S04]  /*1460*/  LDSM.16.M88.4 R32, [R214+0x2000] ;  /* 0x00200000d620783b */ /* 0x000fe80000000200 */
[----:B------:R-:W2:Y:S04]  /*1470*/  LDSM.16.M88.4 R28, [R213] ;  /* 0x00000000d51c783b */ /* 0x000ea80000000200 */
[----:B------:R-:W2:Y:S01]  /*1480*/  LDSM.16.M88.4 R24, [R213+0x800] ;  /* 0x00080000d518783b */ /* 0x000ea20000000200 */
[C---:B----4-:R-:W-:Y:S03]  /*1490*/  HMMA.16816.F32.BF16 R16, R4.reuse, R72, RZ ;  /* 0x000000480410723c */ /* 0x050fe600000418ff */
[----:B------:R-:W4:Y:S04]  /*14a0*/  LDSM.16.M88.4 R36, [R214] ;  /* 0x00000000d624783b */ /* 0x000f280000000200 */
[----:B------:R-:W-:Y:S01]  /*14b0*/  LDSM.16.M88.4 R68, [R212] ;  /* 0x00000000d444783b */ /* 0x000fe20000000200 */
[C---:B---3--:R-:W-:Y:S03]  /*14c0*/  HMMA.16816.F32.BF16 R8, R4.reuse, R64, RZ ;  /* 0x000000400408723c */ /* 0x048fe600000418ff */
[----:B------:R-:W0:Y:S05]  /*14d0*/  LDGDEPBAR ;  /* 0x00000000000079af */ /* 0x000e2a0000000000 */
[C---:B-1----:R-:W-:Y:S08]  /*14e0*/  HMMA.16816.F32.BF16 R12, R4.reuse, R74, RZ ;  /* 0x0000004a040c723c */ /* 0x042ff000000418ff */
[----:B------:R-:W-:Y:S08]  /*14f0*/  HMMA.16816.F32.BF16 R4, R4, R66, RZ ;  /* 0x000000420404723c */ /* 0x000ff000000418ff */
[C---:B-----5:R-:W-:Y:S08]  /*1500*/  HMMA.16816.F32.BF16 R20, R40.reuse, R72, RZ ;  /* 0x000000482814723c */ /* 0x060ff000000418ff */
[C---:B------:R-:W-:Y:S08]  /*1510*/  HMMA.16816.F32.BF16 R72, R40.reuse, R74, RZ ;  /* 0x0000004a2848723c */ /* 0x040ff000000418ff */
[C---:B------:R-:W-:Y:S08]  /*1520*/  HMMA.16816.F32.BF16 R44, R40.reuse, R64, RZ ;  /* 0x00000040282c723c */ /* 0x040ff000000418ff */
[----:B------:R-:W-:Y:S01]  /*1530*/  HMMA.16816.F32.BF16 R40, R40, R66, RZ ;  /* 0x000000422828723c */ /* 0x000fe200000418ff */
[----:B------:R-:W-:Y:S07]  /*1540*/  LDSM.16.M88.4 R64, [R212+0x2000] ;  /* 0x00200000d440783b */ /* 0x000fee0000000200 */
[C---:B------:R-:W-:Y:S08]  /*1550*/  HMMA.16816.F32.BF16 R16, R60.reuse, R56, R16 ;  /* 0x000000383c10723c */ /* 0x040ff00000041810 */
[C---:B--2---:R-:W-:Y:S08]  /*1560*/  HMMA.16816.F32.BF16 R8, R60.reuse, R48, R8 ;  /* 0x000000303c08723c */ /* 0x044ff00000041808 */
[C---:B------:R-:W-:Y:S08]  /*1570*/  HMMA.16816.F32.BF16 R12, R60.reuse, R58, R12 ;  /* 0x0000003a3c0c723c */ /* 0x040ff0000004180c */
[----:B------:R-:W-:Y:S01]  /*1580*/  HMMA.16816.F32.BF16 R4, R60, R50, R4 ;  /* 0x000000323c04723c */ /* 0x000fe20000041804 */
[----:B------:R-:W1:Y:S07]  /*1590*/  LDSM.16.M88.4 R60, [R206] ;  /* 0x00000000ce3c783b */ /* 0x000e6e0000000200 */
[C---:B------:R-:W-:Y:S08]  /*15a0*/  HMMA.16816.F32.BF16 R20, R52.reuse, R56, R20 ;  /* 0x000000383414723c */ /* 0x040ff00000041814 */
[C---:B------:R-:W-:Y:S01]  /*15b0*/  HMMA.16816.F32.BF16 R72, R52.reuse, R58, R72 ;  /* 0x0000003a3448723c */ /* 0x040fe20000041848 */
[----:B------:R-:W2:Y:S07]  /*15c0*/  LDSM.16.M88.4 R56, [R206+0x800] ;  /* 0x00080000ce38783b */ /* 0x000eae0000000200 */
[C---:B------:R-:W-:Y:S08]  /*15d0*/  HMMA.16816.F32.BF16 R44, R52.reuse, R48, R44 ;  /* 0x00000030342c723c */ /* 0x040ff0000004182c */
[----:B------:R-:W-:Y:S01]  /*15e0*/  HMMA.16816.F32.BF16 R40, R52, R50, R40 ;  /* 0x000000323428723c */ /* 0x000fe20000041828 */
[----:B------:R-:W-:Y:S07]  /*15f0*/  LDSM.16.M88.4 R52, [R218+0x4000] ;  /* 0x00400000da34783b */ /* 0x000fee0000000200 */
[C---:B------:R-:W-:Y:S08]  /*1600*/  HMMA.16816.F32.BF16 R16, R32.reuse, R28, R16 ;  /* 0x0000001c2010723c */ /* 0x040ff00000041810 */
[C---:B------:R-:W-:Y:S08]  /*1610*/  HMMA.16816.F32.BF16 R8, R32.reuse, R24, R8 ;  /* 0x000000182008723c */ /* 0x040ff00000041808 */
[C---:B------:R-:W-:Y:S08]  /*1620*/  HMMA.16816.F32.BF16 R12, R32.reuse, R30, R12 ;  /* 0x0000001e200c723c */ /* 0x040ff0000004180c */
[----:B------:R-:W-:Y:S01]  /*1630*/  HMMA.16816.F32.BF16 R4, R32, R26, R4 ;  /* 0x0000001a2004723c */ /* 0x000fe20000041804 */
[----:B------:R-:W-:Y:S07]  /*1640*/  LDSM.16.M88.4 R32, [R218+0x6000] ;  /* 0x00600000da20783b */ /* 0x000fee0000000200 */
[C---:B----4-:R-:W-:Y:S01]  /*1650*/  HMMA.16816.F32.BF16 R48, R36.reuse, R28, R20 ;  /* 0x0000001c2430723c */ /* 0x050fe20000041814 */
[----:B------:R-:W3:Y:S07]  /*1660*/  LDSM.16.M88.4 R20, [R83+0x9000] ;  /* 0x009000005314783b */ /* 0x000eee0000000200 */
[C---:B------:R-:W-:Y:S01]  /*1670*/  HMMA.16816.F32.BF16 R72, R36.reuse, R30, R72 ;  /* 0x0000001e2448723c */ /* 0x040fe20000041848 */
[----:B------:R-:W4:Y:S07]  /*1680*/  LDSM.16.M88.4 R28, [R83+0x9800] ;  /* 0x00980000531c783b */ /* 0x000f2e0000000200 */
[C---:B------:R-:W-:Y:S08]  /*1690*/  HMMA.16816.F32.BF16 R44, R36.reuse, R24, R44 ;  /* 0x00000018242c723c */ /* 0x040ff0000004182c */
[----:B------:R-:W-:Y:S01]  /*16a0*/  HMMA.16816.F32.BF16 R40, R36, R26, R40 ;  /* 0x0000001a2428723c */ /* 0x000fe20000041828 */
[----:B------:R-:W-:Y:S04]  /*16b0*/  LDSM.16.M88.4 R36, [R216+0x6000] ;  /* 0x00600000d824783b */ /* 0x000fe80000000200 */
[----:B------:R-:W5:Y:S03]  /*16c0*/  LDSM.16.M88.4 R24, [R215+0x1000] ;  /* 0x00100000d718783b */ /* 0x000f660000000200 */
[C---:B-1----:R-:W-:Y:S08]  /*16d0*/  HMMA.16816.F32.BF16 R16, R64.reuse, R60, R16 ;  /* 0x0000003c4010723c */ /* 0x042ff00000041810 */
[C---:B------:R-:W-:Y:S08]  /*16e0*/  HMMA.16816.F32.BF16 R12, R64.reuse, R62, R12 ;  /* 0x0000003e400c723c */ /* 0x040ff0000004180c */
[C---:B--2---:R-:W-:Y:S08]  /*16f0*/  HMMA.16816.F32.BF16 R8, R64.reuse, R56, R8 ;  /* 0x000000384008723c */ /* 0x044ff00000041808 */
[----:B------:R-:W-:Y:S01]  /*1700*/  HMMA.16816.F32.BF16 R4, R64, R58, R4 ;  /* 0x0000003a4004723c */ /* 0x000fe20000041804 */
[----:B------:R-:W-:Y:S07]  /*1710*/  LDSM.16.M88.4 R64, [R216+0x4000] ;  /* 0x00400000d840783b */ /* 0x000fee0000000200 */
[C---:B------:R-:W-:Y:S08]  /*1720*/  HMMA.16816.F32.BF16 R48, R68.reuse, R60, R48 ;  /* 0x0000003c4430723c */ /* 0x040ff00000041830 */
[C---:B------:R-:W-:Y:S01]  /*1730*/  HMMA.16816.F32.BF16 R72, R68.reuse, R62, R72 ;  /* 0x0000003e4448723c */ /* 0x040fe20000041848 */
[----:B------:R-:W1:Y:S07]  /*1740*/  LDSM.16.M88.4 R60, [R215+0x1800] ;  /* 0x00180000d73c783b */ /* 0x000e6e0000000200 */
[C---:B------:R-:W-:Y:S08]  /*1750*/  HMMA.16816.F32.BF16 R44, R68.reuse, R56, R44 ;  /* 0x00000038442c723c */ /* 0x040ff0000004182c */
[----:B------:R-:W-:Y:S01]  /*1760*/  HMMA.16816.F32.BF16 R40, R68, R58, R40 ;  /* 0x0000003a4428723c */ /* 0x000fe20000041828 */
[----:B------:R-:W-:Y:S07]  /*1770*/  LDSM.16.M88.4 R68, [R214+0x4000] ;  /* 0x00400000d644783b */ /* 0x000fee0000000200 */
[C---:B---3--:R-:W-:Y:S08]  /*1780*/  HMMA.16816.F32.BF16 R16, R32.reuse, R20, R16 ;  /* 0x000000142010723c */ /* 0x048ff00000041810 */
[C---:B------:R-:W-:Y:S08]  /*1790*/  HMMA.16816.F32.BF16 R12, R32.reuse, R22, R12 ;  /* 0x00000016200c723c */ /* 0x040ff0000004180c */
[C---:B----4-:R-:W-:Y:S08]  /*17a0*/  HMMA.16816.F32.BF16 R8, R32.reuse, R28, R8 ;  /* 0x0000001c2008723c */ /* 0x050ff00000041808 */
[----:B------:R-:W-:Y:S01]  /*17b0*/  HMMA.16816.F32.BF16 R4, R32, R30, R4 ;  /* 0x0000001e2004723c */ /* 0x000fe20000041804 */
[----:B------:R-:W-:Y:S07]  /*17c0*/  LDSM.16.M88.4 R32, [R213+0x1000] ;  /* 0x00100000d520783b */ /* 0x000fee0000000200 */
[C---:B------:R-:W-:Y:S01]  /*17d0*/  HMMA.16816.F32.BF16 R56, R52.reuse, R20, R48 ;  /* 0x000000143438723c */ /* 0x040fe20000041830 */
[----:B------:R-:W2:Y:S07]  /*17e0*/  LDSM.16.M88.4 R48, [R214+0x6000] ;  /* 0x00600000d630783b */ /* 0x000eae0000000200 */
[C---:B------:R-:W-:Y:S08]  /*17f0*/  HMMA.16816.F32.BF16 R44, R52.reuse, R28, R44 ;  /* 0x0000001c342c723c */ /* 0x040ff0000004182c */
[----:B------:R-:W-:Y:S01]  /*1800*/  HMMA.16816.F32.BF16 R40, R52, R30, R40 ;  /* 0x0000001e3428723c */ /* 0x000fe20000041828 */
[----:B------:R-:W-:Y:S07]  /*1810*/  LDSM.16.M88.4 R28, [R206+0x1000] ;  /* 0x00100000ce1c783b */ /* 0x000fee0000000200 */
[----:B-----5:R-:W-:Y:S08]  /*1820*/  HMMA.16816.F32.BF16 R16, R36, R24, R16 ;  /* 0x000000182410723c */ /* 0x020ff00000041810 */
[----:B------:R-:W-:Y:S01]  /*1830*/  HMMA.16816.F32.BF16 R72, R52, R22, R72 ;  /* 0x000000163448723c */ /* 0x000fe20000041848 */
[----:B------:R-:W3:Y:S04]  /*1840*/  LDSM.16.M88.4 R20, [R213+0x1800] ;  /* 0x00180000d514783b */ /* 0x000ee80000000200 */
[----:B------:R-:W-:Y:S03]  /*1850*/  LDSM.16.M88.4 R52, [R212+0x4000] ;  /* 0x00400000d434783b */ /* 0x000fe60000000200 */
[C---:B------:R-:W-:Y:S08]  /*1860*/  HMMA.16816.F32.BF16 R12, R36.reuse, R26, R12 ;  /* 0x0000001a240c723c */ /* 0x040ff0000004180c */
[C---:B-1----:R-:W-:Y:S08]  /*1870*/  HMMA.16816.F32.BF16 R8, R36.reuse, R60, R8 ;  /* 0x0000003c2408723c */ /* 0x042ff00000041808 */
[----:B------:R-:W-:Y:S01]  /*1880*/  HMMA.16816.F32.BF16 R4, R36, R62, R4 ;  /* 0x0000003e2404723c */ /* 0x000fe20000041804 */
[----:B------:R-:W1:Y:S07]  /*1890*/  LDSM.16.M88.4 R36, [R212+0x6000] ;  /* 0x00600000d424783b */ /* 0x000e6e0000000200 */
[C---:B------:R-:W-:Y:S08]  /*18a0*/  HMMA.16816.F32.BF16 R44, R64.reuse, R60, R44 ;  /* 0x0000003c402c723c */ /* 0x040ff0000004182c */
[----:B------:R-:W-:Y:S08]  /*18b0*/  HMMA.16816.F32.BF16 R40, R64, R62, R40 ;  /* 0x0000003e4028723c */ /* 0x000ff00000041828 */
[----:B--2---:R-:W-:Y:S08]  /*18c0*/  HMMA.16816.F32.BF16 R16, R48, R32, R16 ;  /* 0x000000203010723c */ /* 0x004ff00000041810 */
[C---:B------:R-:W-:Y:S08]  /*18d0*/  HMMA.16816.F32.BF16 R56, R64.reuse, R24, R56 ;  /* 0x000000184038723c */ /* 0x040ff00000041838 */
[----:B------:R-:W-:Y:S01]  /*18e0*/  HMMA.16816.F32.BF16 R72, R64, R26, R72 ;  /* 0x0000001a4048723c */ /* 0x000fe20000041848 */
[----:B------:R-:W2:Y:S01]  /*18f0*/  LDSM.16.M88.4 R24, [R206+0x1800] ;  /* 0x00180000ce18783b */ /* 0x000ea20000000200 */
[----:B------:R-:W-:-:S06]  /*1900*/  DEPBAR.LE SB0, 0x0 ;  /* 0x000080000000791a */ /* 0x000fcc0000000000 */
[C---:B---3--:R-:W-:Y:S08]  /*1910*/  HMMA.16816.F32.BF16 R8, R48.reuse, R20, R8 ;  /* 0x000000143008723c */ /* 0x048ff00000041808 */
[----:B------:R-:W-:Y:S08]  /*1920*/  HMMA.16816.F32.BF16 R4, R48, R22, R4 ;  /* 0x000000163004723c */ /* 0x000ff00000041804 */
[C---:B------:R-:W-:Y:S08]  /*1930*/  HMMA.16816.F32.BF16 R44, R68.reuse, R20, R44 ;  /* 0x00000014442c723c */ /* 0x040ff0000004182c */
[----:B------:R-:W-:Y:S08]  /*1940*/  HMMA.16816.F32.BF16 R40, R68, R22, R40 ;  /* 0x000000164428723c */ /* 0x000ff00000041828 */
[----:B-1----:R-:W-:Y:S01]  /*1950*/  HMMA.16816.F32.BF16 R20, R36, R28, R16 ;  /* 0x0000001c2414723c */ /* 0x002fe20000041810 */
[----:B------:R-:W1:Y:S06]  /*1960*/  LDC.U8 R16, c[0x0][0x2d8] ;  /* 0x0000b600ff107b82 */ /* 0x000e6c0000000000 */
[----:B------:R-:W-:Y:S01]  /*1970*/  SHF.R.S32.HI R17, RZ, 0x1f, R82 ;  /* 0x0000001fff117819 */ /* 0x000fe20000011452 */
[----:B------:R-:W-:Y:S03]  /*1980*/  HMMA.16816.F32.BF16 R12, R48, R34, R12 ;  /* 0x00000022300c723c */ /* 0x000fe6000004180c */
[----:B------:R-:W-:-:S02]  /*1990*/  LEA.HI R226, R17, R82, RZ, 0x2 ;  /* 0x0000005211e27211 */ /* 0x000fc400078f10ff */
[----:B------:R-:W-:Y:S02]  /*19a0*/  LEA R17, R79, UR9, 0x4 ;  /* 0x000000094f117c11 */ /* 0x000fe4000f8e20ff */
[----:B------:R-:W-:Y:S01]  /*19b0*/  SHF.R.S32.HI R226, RZ, 0x2, R226 ;  /* 0x00000002ffe27819 */ /* 0x000fe200000114e2 */
[----:B------:R-:W-:Y:S03]  /*19c0*/  HMMA.16816.F32.BF16 R56, R68, R32, R56 ;  /* 0x000000204438723c */ /* 0x000fe60000041838 */
[----:B------:R-:W-:-:S04]  /*19d0*/  IADD3 R17, R17, 0x1, R226 ;  /* 0x0000000111117810 */ /* 0x000fc80007ffe0e2 */
[----:B------:R-:W-:Y:S01]  /*19e0*/  IADD3 R2, R2, -c[0x0][0x214], R17 ;  /* 0x8000850002027a10 */ /* 0x000fe20007ffe011 */
[----:B------:R-:W-:Y:S03]  /*19f0*/  HMMA.16816.F32.BF16 R72, R68, R34, R72 ;  /* 0x000000224448723c */ /* 0x000fe60000041848 */
[----:B------:R-:W-:Y:S02]  /*1a00*/  IADD3 R240, R2, c[0x0][0x2e8], RZ ;  /* 0x0000ba0002f07a10 */ /* 0x000fe40007ffe0ff */
[----:B------:R-:W-:Y:S02]  /*1a10*/  LOP3.LUT R2, R80, R81, RZ, 0xfc, !PT ;  /* 0x0000005150027212 */ /* 0x000fe400078efcff */
[C---:B------:R-:W-:Y:S01]  /*1a20*/  IADD3 R239, R240.reuse, 0x8, RZ ;  /* 0x00000008f0ef7810 */ /* 0x040fe20007ffe0ff */
[----:B------:R-:W-:Y:S01]  /*1a30*/  HMMA.16816.F32.BF16 R12, R36, R30, R12 ;  /* 0x0000001e240c723c */ /* 0x000fe2000004180c */
[----:B------:R-:W-:-:S02]  /*1a40*/  IADD3 R237, R240, 0x40, RZ ;  /* 0x00000040f0ed7810 */ /* 0x000fc40007ffe0ff */
[C---:B------:R-:W-:Y:S02]  /*1a50*/  IADD3 R234, R240.reuse, 0x48, RZ ;  /* 0x00000048f0ea7810 */ /* 0x040fe40007ffe0ff */
[----:B------:R-:W-:Y:S02]  /*1a60*/  IMNMX R240, R240, UR8, PT ;  /* 0x00000008f0f07c17 */ /* 0x000fe4000b800200 */
[----:B------:R-:W-:Y:S01]  /*1a70*/  IMNMX R239, R239, UR8, PT ;  /* 0x00000008efef7c17 */ /* 0x000fe2000b800200 */
[----:B--2---:R-:W-:Y:S01]  /*1a80*/  HMMA.16816.F32.BF16 R8, R36, R24, R8 ;  /* 0x000000182408723c */ /* 0x004fe20000041808 */
[----:B------:R-:W-:Y:S02]  /*1a90*/  IMNMX R237, R237, UR8, PT ;  /* 0x00000008eded7c17 */ /* 0x000fe4000b800200 */
[----:B------:R-:W-:-:S05]  /*1aa0*/  IMNMX R234, R234, UR8, PT ;  /* 0x00000008eaea7c17 */ /* 0x000fca000b800200 */
[----:B------:R-:W-:Y:S08]  /*1ab0*/  HMMA.16816.F32.BF16 R4, R36, R26, R4 ;  /* 0x0000001a2404723c */ /* 0x000ff00000041804 */
[C---:B------:R-:W-:Y:S08]  /*1ac0*/  HMMA.16816.F32.BF16 R56, R52.reuse, R28, R56 ;  /* 0x0000001c3438723c */ /* 0x040ff00000041838 */
[C---:B------:R-:W-:Y:S08]  /*1ad0*/  HMMA.16816.F32.BF16 R72, R52.reuse, R30, R72 ;  /* 0x0000001e3448723c */ /* 0x040ff00000041848 */
[C---:B------:R-:W-:Y:S08]  /*1ae0*/  HMMA.16816.F32.BF16 R44, R52.reuse, R24, R44 ;  /* 0x00000018342c723c */ /* 0x040ff0000004182c */
[----:B------:R-:W-:Y:S01]  /*1af0*/  HMMA.16816.F32.BF16 R40, R52, R26, R40 ;  /* 0x0000001a3428723c */ /* 0x000fe20000041828 */
[----:B------:R-:W-:Y:S06]  /*1b00*/  BAR.SYNC.DEFER_BLOCKING 0x0 ;  /* 0x0000000000007b1d */ /* 0x000fec0000010000 */
[----:B------:R-:W-:Y:S05]  /*1b10*/  @!P0 BRA `(.L_x_852) ;  /* 0x0000018000008947 */ /* 0x000fea0003800000 */
[----:B-1----:R-:W-:-:S04]  /*1b20*/  UIADD3 UR5, UR25, -0x2, URZ ;  /* 0xfffffffe19057890 */ /* 0x002fc8000fffe03f */
[----:B------:R-:W-:Y:S02]  /*1b30*/  USHF.R.S32.HI UR8, URZ, 0x1f, UR5 ;  /* 0x0000001f3f087899 */ /* 0x000fe40008011405 */
[----:B------:R-:W-:Y:S01]  /*1b40*/  UIMAD UR7, UR18, UR5, URZ ;  /* 0x00000005120772a4 */ /* 0x000fe2000f8e023f */
[----:B------:R-:W-:Y:S02]  /*1b50*/  IMAD.U32 R17, RZ, RZ, UR5 ;  /* 0x00000005ff117e24 */ /* 0x000fe4000f8e00ff */
[----:B------:R-:W-:Y:S02]  /*1b60*/  ULDC UR5, c[0x0][0x19c] ;  /* 0x0000670000057ab9 */ /* 0x000fe40000000800 */
[----:B------:R-:W-:Y:S01]  /*1b70*/  UIMAD UR7, UR8, UR19, UR7 ;  /* 0x00000013080772a4 */ /* 0x000fe2000f8e0207 */
[----:B------:R-:W-:Y:S01]  /*1b80*/  IMAD.WIDE.U32 R26, R17, UR19, R224 ;  /* 0x00000013111a7c25 */ /* 0x000fe2000f8e00e0 */
[----:B------:R-:W-:Y:S02]  /*1b90*/  USHF.L.U32 UR8, UR6, 0x4, URZ ;  /* 0x0000000406087899 */ /* 0x000fe4000800063f */
[----:B------:R-:W-:-:S02]  /*1ba0*/  USHF.L.U64.HI UR5, UR6, UR28, UR5 ;  /* 0x0000001c06057299 */ /* 0x000fc40008010205 */
[----:B------:R-:W-:Y:S02]  /*1bb0*/  IADD3 R19, R27, UR7, RZ ;  /* 0x000000071b137c10 */ /* 0x000fe4000fffe0ff */
[C---:B------:R-:W-:Y:S01]  /*1bc0*/  LEA R24, P0, R26.reuse, c[0x0][0x168], 0x1 ;  /* 0x00005a001a187a11 */ /* 0x040fe200078008ff */
[----:B------:R-:W-:Y:S02]  /*1bd0*/  IMAD.U32 R18, RZ, RZ, UR8 ;  /* 0x00000008ff127e24 */ /* 0x000fe4000f8e00ff */
[----:B------:R-:W-:Y:S01]  /*1be0*/  IMAD.U32 R17, RZ, RZ, UR5 ;  /* 0x00000005ff117e24 */ /* 0x000fe2000f8e00ff */
[----:B------:R-:W-:Y:S02]  /*1bf0*/  LEA.HI.X R25, R26, c[0x0][0x16c], R19, 0x1, P0 ;  /* 0x00005b001a197a11 */ /* 0x000fe400000f0c13 */
[----:B------:R-:W-:-:S03]  /*1c00*/  LEA R26, P0, R18, R24, 0x1 ;  /* 0x00000018121a7211 */ /* 0x000fc600078008ff */
[----:B------:R-:W-:Y:S01]  /*1c10*/  @!PT LDS RZ, [RZ] ;  /* 0x00000000fffff984 */ /* 0x000fe20000000800 */
[----:B------:R-:W-:Y:S01]  /*1c20*/  @!PT LDS RZ, [RZ] ;  /* 0x00000000fffff984 */ /* 0x000fe20000000800 */
[----:B------:R-:W-:Y:S01]  /*1c30*/  @!PT LDS RZ, [RZ] ;  /* 0x00000000fffff984 */ /* 0x000fe20000000800 */
[----:B------:R1:W-:Y:S01]  /*1c40*/  LDGSTS.E.BYPASS.LTC128B.128 [R219+0x8000], [R24.64] ;  /* 0x0800000018db7fae */ /* 0x0003e2000b901d56 */
[----:B------:R-:W-:-:S03]  /*1c50*/  LEA.HI.X R27, R18, R25, R17, 0x1, P0 ;  /* 0x00000019121b7211 */ /* 0x000fc600000f0c11 */
[----:B------:R1:W-:Y:S04]  /*1c60*/  LDGSTS.E.BYPASS.LTC128B.128 [R219+0x9000], [R24.64+0x80] ;  /* 0x0900008018db7fae */ /* 0x0003e8000b901d56 */
[----:B------:R1:W-:Y:S04]  /*1c70*/  LDGSTS.E.BYPASS.LTC128B.128 [R219+0x8800], [R26.64] ;  /* 0x088000001adb7fae */ /* 0x0003e8000b901d56 */
[----:B------:R1:W-:Y:S04]  /*1c80*/  LDGSTS.E.BYPASS.LTC128B.128 [R219+0x9800], [R26.64+0x80] ;  /* 0x098000801adb7fae */ /* 0x0003e8000b901d56 */
[----:B------:R-:W0:Y:S02]  /*1c90*/  LDGDEPBAR ;  /* 0x00000000000079af */ /* 0x000e240000000000 */
.L_x_852:
[----:B-1----:R-:W-:Y:S01]  /*1ca0*/  IMAD.SHL.U32 R241, R77, 0x2, RZ ;  /* 0x000000024df17824 */ /* 0x002fe200078e00ff */
[----:B------:R-:W-:Y:S01]  /*1cb0*/  LOP3.LUT R201, R76, UR26, RZ, 0x3c, !PT ;  /* 0x0000001a4cc97c12 */ /* 0x000fe2000f8e3cff */
[----:B------:R-:W-:Y:S01]  /*1cc0*/  IMAD R236, R78, 0x8, R79 ;  /* 0x000000084eec7824 */ /* 0x000fe200078e024f */
[----:B------:R-:W-:Y:S01]  /*1cd0*/  UIADD3 UR14, UR27, -0x4498517b, URZ ;  /* 0xbb67ae851b0e7890 */ /* 0x000fe2000fffe03f */
[----:B------:R-:W-:Y:S01]  /*1ce0*/  IMAD.U32 R18, RZ, RZ, UR29 ;  /* 0x0000001dff127e24 */ /* 0x000fe2000f8e00ff */
[----:B------:R-:W-:Y:S01]  /*1cf0*/  LOP3.LUT R241, R241, 0x6, RZ, 0xc0, !PT ;  /* 0x00000006f1f17812 */ /* 0x000fe200078ec0ff */
[----:B------:R-:W-:Y:S01]  /*1d00*/  IMAD.WIDE.U32 R50, R200, -0x2daee0ad, RZ ;  /* 0xd2511f53c8327825 */ /* 0x000fe200078e00ff */
[----:B------:R-:W-:Y:S01]  /*1d10*/  IADD3 R238, R236, 0x4, RZ ;  /* 0x00000004ecee7810 */ /* 0x000fe20007ffe0ff */
[----:B------:R-:W-:-:S02]  /*1d20*/  UIADD3 UR15, UR26, -0x61c88647, URZ ;  /* 0x9e3779b91a0f7890 */ /* 0x000fc4000fffe03f */
[----:B------:R-:W-:Y:S01]  /*1d30*/  IMAD R17, R18, 0x20, R241 ;  /* 0x0000002012117824 */ /* 0x000fe200078e02f1 */
[----:B------:R-:W-:Y:S01]  /*1d40*/  UIADD3 UR13, UR26, 0x3c6ef372, URZ ;  /* 0x3c6ef3721a0d7890 */ /* 0x000fe2000fffe03f */
[----:B------:R-:W-:Y:S01]  /*1d50*/  IMAD.WIDE.U32 R18, R238, -0x326172a9, RZ ;  /* 0xcd9e8d57ee127825 */ /* 0x000fe200078e00ff */
[----:B------:R-:W-:Y:S01]  /*1d60*/  UIADD3 UR12, UR27, 0x76cf5d0a, URZ ;  /* 0x76cf5d0a1b0c7890 */ /* 0x000fe2000fffe03f */
[----:B------:R-:W-:Y:S01]  /*1d70*/  STL.64 [R1], R50 ;  /* 0x0000003201007387 */ /* 0x000fe20000100a00 */
[----:B------:R-:W-:Y:S01]  /*1d80*/  IADD3 R24, R17, 0x1, RZ ;  /* 0x0000000111187810 */ /* 0x000fe20007ffe0ff */
[----:B------:R-:W-:Y:S01]  /*1d90*/  IMAD.U32 R94, RZ, RZ, UR27 ;  /* 0x0000001bff5e7e24 */ /* 0x000fe2000f8e00ff */
[----:B------:R-:W-:Y:S01]  /*1da0*/  LOP3.LUT R250, R19, R201, RZ, 0x3c, !PT ;  /* 0x000000c913fa7212 */ /* 0x000fe200078e3cff */
[----:B------:R-:W-:Y:S01]  /*1db0*/  UIADD3 UR10, UR27, 0x32370b8f, URZ ;  /* 0x32370b8f1b0a7890 */ /* 0x000fe2000fffe03f */
[C---:B------:R-:W-:Y:S01]  /*1dc0*/  IADD3 R31, R17.reuse, 0x9, RZ ;  /* 0x00000009111f7810 */ /* 0x040fe20007ffe0ff */
[----:B------:R-:W-:Y:S01]  /*1dd0*/  UIADD3 UR11, UR26, -0x255992d5, URZ ;  /* 0xdaa66d2b1a0b7890 */ /* 0x000fe2000fffe03f */
[----:B------:R-:W-:Y:S01]  /*1de0*/  IADD3 R19, R17, 0x8, RZ ;  /* 0x0000000811137810 */ /* 0x000fe20007ffe0ff */
[----:B------:R-:W-:Y:S01]  /*1df0*/  IMAD.WIDE.U32 R250, R250, -0x2daee0ad, RZ ;  /* 0xd2511f53fafa7825 */ /* 0x000fe200078e00ff */
[----:B------:R-:W-:Y:S01]  /*1e00*/  ISETP.GE.AND P2, PT, R24, R234, PT ;  /* 0x000000ea1800720c */ /* 0x000fe20003f46270 */
[----:B------:R-:W-:Y:S01]  /*1e10*/  UIADD3 UR9, UR26, 0x78dde6e4, URZ ;  /* 0x78dde6e41a097890 */ /* 0x000fe2000fffe03f */
[----:B------:R-:W-:Y:S01]  /*1e20*/  ISETP.GE.AND P0, PT, R31, R240, PT ;  /* 0x000000f01f00720c */ /* 0x000fe20003f06270 */
[----:B------:R-:W-:Y:S01]  /*1e30*/  UIADD3 UR6, UR27, -0x56f99767, URZ ;  /* 0xa90668991b067890 */ /* 0x000fe2000fffe03f */
[----:B------:R-:W-:Y:S01]  /*1e40*/  ISETP.GE.AND P1, PT, R19, R239, PT ;  /* 0x000000ef1300720c */ /* 0x000fe20003f26270 */
[----:B------:R-:W-:Y:S01]  /*1e50*/  UIADD3 UR8, UR27, -0x126145ec, URZ ;  /* 0xed9eba141b087890 */ /* 0x000fe2000fffe03f */
[----:B------:R-:W-:Y:S01]  /*1e60*/  FSEL R32, R23, -INF , !P2 ;  /* 0xff80000017207808 */ /* 0x000fe20005000000 */
[----:B------:R-:W-:Y:S01]  /*1e70*/  IMAD.WIDE.U32 R48, R236, -0x326172a9, RZ ;  /* 0xcd9e8d57ec307825 */ /* 0x000fe200078e00ff */
[-C--:B------:R-:W-:Y:S01]  /*1e80*/  ISETP.GE.AND P4, PT, R24, R237.reuse, PT ;  /* 0x000000ed1800720c */ /* 0x080fe20003f86270 */
[----:B------:R-:W-:Y:S01]  /*1e90*/  UIADD3 UR7, UR26, 0x1715609d, URZ ;  /* 0x1715609d1a077890 */ /* 0x000fe2000fffe03f */
[-C--:B------:R-:W-:Y:S01]  /*1ea0*/  ISETP.GE.AND P2, PT, R17, R237.reuse, PT ;  /* 0x000000ed1100720c */ /* 0x080fe20003f46270 */
[----:B------:R-:W-:Y:S01]  /*1eb0*/  IMAD.SHL.U32 R211, R2, 0x2, RZ ;  /* 0x0000000202d37824 */ /* 0x000fe200078e00ff */
[----:B------:R-:W-:Y:S01]  /*1ec0*/  FSEL R25, R73, -INF , !P0 ;  /* 0xff80000049197808 */ /* 0x000fe20004000000 */
[----:B------:R-:W-:Y:S01]  /*1ed0*/  UIADD3 UR16, UR27, 0x646e171e, URZ ;  /* 0x646e171e1b107890 */ /* 0x000fe2000fffe03f */
[----:B------:R-:W-:Y:S01]  /*1ee0*/  FSEL R26, R74, -INF , !P1 ;  /* 0xff8000004a1a7808 */ /* 0x000fe20004800000 */
[--C-:B------:R-:W-:Y:S01]  /*1ef0*/  IMAD.IADD R210, R0, 0x1, R211.reuse ;  /* 0x0000000100d27824 */ /* 0x100fe200078e02d3 */
[----:B------:R-:W-:Y:S01]  /*1f00*/  ISETP.GE.AND P0, PT, R19, R234, PT ;  /* 0x000000ea1300720c */ /* 0x000fe20003f06270 */
[----:B------:R-:W-:Y:S01]  /*1f10*/  IMAD.IADD R209, R3, 0x1, R211 ;  /* 0x0000000103d17824 */ /* 0x000fe200078e02d3 */
[----:B------:R-:W-:Y:S01]  /*1f20*/  ISETP.GE.AND P6, PT, R19, R240, PT ;  /* 0x000000f01300720c */ /* 0x000fe20003fc6270 */
[----:B------:R-:W-:Y:S01]  /*1f30*/  IMAD.IADD R208, R3, 0x1, R210 ;  /* 0x0000000103d07824 */ /* 0x000fe200078e02d2 */
[-C--:B------:R-:W-:Y:S01]  /*1f40*/  ISETP.GE.AND P1, PT, R19, R237.reuse, PT ;  /* 0x000000ed1300720c */ /* 0x080fe20003f26270 */
[----:B------:R-:W-:Y:S01]  /*1f50*/  LDSM.16.MT88.4 R104, [R211+0xb000] ;  /* 0x00b00000d368783b */ /* 0x000fe20000004200 */
[----:B------:R-:W-:Y:S01]  /*1f60*/  FSEL R30, R21, -INF , !P4 ;  /* 0xff800000151e7808 */ /* 0x000fe20006000000 */
[----:B------:R-:W-:Y:S01]  /*1f70*/  UISETP.GE.AND UP0, UPT, UR25, 0x2, UPT ;  /* 0x000000021900788c */ /* 0x000fe2000bf06270 */
[----:B------:R-:W-:Y:S01]  /*1f80*/  FSEL R19, R20, -INF , !P2 ;  /* 0xff80000014137808 */ /* 0x000fe20005000000 */
[----:B------:R-:W-:Y:S01]  /*1f90*/  LDSM.16.MT88.4 R88, [R208+0xa000] ;  /* 0x00a00000d058783b */ /* 0x000fe20000004200 */
[----:B------:R-:W-:Y:S01]  /*1fa0*/  IADD3 R29, R17, 0x10, RZ ;  /* 0x00000010111d7810 */ /* 0x000fe20007ffe0ff */
[----:B------:R-:W-:Y:S01]  /*1fb0*/  ULDC UR5, c[0x0][0x1a4] ;  /* 0x0000690000057ab9 */ /* 0x000fe20000000800 */
[----:B------:R-:W-:Y:S01]  /*1fc0*/  FSEL R34, R14, -INF , !P0 ;  /* 0xff8000000e227808 */ /* 0x000fe20004000000 */
[----:B------:R-:W-:Y:S01]  /*1fd0*/  LDSM.16.MT88.4 R116, [R210+0xb000] ;  /* 0x00b00000d274783b */ /* 0x000fe20000004200 */
[----:B------:R-:W-:Y:S01]  /*1fe0*/  FSEL R27, R72, -INF , !P6 ;  /* 0xff800000481b7808 */ /* 0x000fe20007000000 */
[----:B------:R-:W-:Y:S01]  /*1ff0*/  USHF.L.U32 UR24, UR4, 0x4, URZ ;  /* 0x0000000404187899 */ /* 0x000fe2000800063f */
[C---:B------:R-:W-:Y:S01]  /*2000*/  ISETP.GE.AND P0, PT, R31.reuse, R237, PT ;  /* 0x000000ed1f00720c */ /* 0x040fe20003f06270 */
[----:B------:R-:W-:Y:S01]  /*2010*/  LDSM.16.MT88.4 R124, [R209+0xb000] ;  /* 0x00b00000d17c783b */ /* 0x000fe20000004200 */
[----:B------:R-:W-:Y:S01]  /*2020*/  ISETP.GE.AND P6, PT, R31, R239, PT ;  /* 0x000000ef1f00720c */ /* 0x000fe20003fc6270 */
[----:B------:R-:W-:Y:S01]  /*2030*/  USHF.L.U64.HI UR5, UR4, UR28, UR5 ;  /* 0x0000001c04057299 */ /* 0x000fe20008010205 */
[----:B------:R-:W-:Y:S01]  /*2040*/  FSEL R38, R12, -INF , !P1 ;  /* 0xff8000000c267808 */ /* 0x000fe20004800000 */
[----:B------:R-:W-:Y:S01]  /*2050*/  LDSM.16.MT88.4 R172, [R208+0xb000] ;  /* 0x00b00000d0ac783b */ /* 0x000fe20000004200 */
[----:B------:R-:W-:-:S02]  /*2060*/  FMNMX.FTZ R23, R19, R30, !PT ;  /* 0x0000001e13177209 */ /* 0x000fc40007810000 */
[----:B------:R-:W-:Y:S01]  /*2070*/  ISETP.GE.AND P2, PT, R29, R237, PT ;  /* 0x000000ed1d00720c */ /* 0x000fe20003f46270 */
[----:B------:R-:W-:Y:S01]  /*2080*/  LDSM.16.MT88.4 R176, [R211+0xa800] ;  /* 0x00a80000d3b0783b */ /* 0x000fe20000004200 */
[C---:B------:R-:W-:Y:S02]  /*2090*/  ISETP.GE.AND P5, PT, R24.reuse, R240, PT ;  /* 0x000000f01800720c */ /* 0x040fe40003fa6270 */
[----:B------:R-:W-:Y:S01]  /*20a0*/  ISETP.GE.AND P3, PT, R24, R239, PT ;  /* 0x000000ef1800720c */ /* 0x000fe20003f66270 */
[----:B------:R-:W-:Y:S01]  /*20b0*/  LDSM.16.MT88.4 R168, [R210+0xa800] ;  /* 0x00a80000d2a8783b */ /* 0x000fe20000004200 */
[C---:B------:R-:W-:Y:S02]  /*20c0*/  IADD3 R28, R17.reuse, 0x11, RZ ;  /* 0x00000011111c7810 */ /* 0x040fe40007ffe0ff */
[----:B------:R-:W-:Y:S02]  /*20d0*/  IADD3 R21, R17, 0x18, RZ ;  /* 0x0000001811157810 */ /* 0x000fe40007ffe0ff */
[----:B------:R-:W-:-:S02]  /*20e0*/  FSEL R36, R13, -INF , !P0 ;  /* 0xff8000000d247808 */ /* 0x000fc40004000000 */
[----:B------:R-:W-:Y:S02]  /*20f0*/  FSEL R24, R75, -INF , !P6 ;  /* 0xff8000004b187808 */ /* 0x000fe40007000000 */
[----:B------:R-:W-:Y:S01]  /*2100*/  FMNMX.FTZ R13, R38, R23, !PT ;  /* 0x00000017260d7209 */ /* 0x000fe20007810000 */
[----:B------:R-:W-:Y:S01]  /*2110*/  LDSM.16.MT88.4 R72, [R209+0xa000] ;  /* 0x00a00000d148783b */ /* 0x000fe20000004200 */
[C---:B------:R-:W-:Y:S02]  /*2120*/  ISETP.GE.AND P6, PT, R17.reuse, R240, PT ;  /* 0x000000f01100720c */ /* 0x040fe40003fc6270 */
[C---:B------:R-:W-:Y:S02]  /*2130*/  ISETP.GE.AND P4, PT, R17.reuse, R239, PT ;  /* 0x000000ef1100720c */ /* 0x040fe40003f86270 */
[C---:B------:R-:W-:Y:S02]  /*2140*/  ISETP.GE.AND P1, PT, R17.reuse, R234, PT ;  /* 0x000000ea1100720c */ /* 0x040fe40003f26270 */
[----:B------:R-:W-:-:S02]  /*2150*/  IADD3 R23, R17, 0x19, RZ ;  /* 0x0000001911177810 */ /* 0x000fc40007ffe0ff */
[----:B------:R-:W-:Y:S02]  /*2160*/  FSEL R17, R8, -INF , !P2 ;  /* 0xff80000008117808 */ /* 0x000fe40005000000 */
[-C--:B------:R-:W-:Y:S02]  /*2170*/  ISETP.GE.AND P0, PT, R28, R237.reuse, PT ;  /* 0x000000ed1c00720c */ /* 0x080fe40003f06270 */
[----:B------:R-:W-:Y:S02]  /*2180*/  ISETP.GE.AND P2, PT, R21, R237, PT ;  /* 0x000000ed1500720c */ /* 0x000fe40003f46270 */
[----:B------:R-:W-:Y:S02]  /*2190*/  FMNMX.FTZ R8, R36, R13, !PT ;  /* 0x0000000d24087209 */ /* 0x000fe40007810000 */
[----:B------:R-:W-:Y:S02]  /*21a0*/  FSEL R14, R9, -INF , !P0 ;  /* 0xff800000090e7808 */ /* 0x000fe40004000000 */
[----:B------:R-:W-:-:S02]  /*21b0*/  FSEL R12, R4, -INF , !P2 ;  /* 0xff800000040c7808 */ /* 0x000fc40005000000 */
[----:B------:R-:W-:Y:S02]  /*21c0*/  FMNMX.FTZ R9, R17, R8, !PT ;  /* 0x0000000811097209 */ /* 0x000fe40007810000 */
[----:B------:R-:W-:Y:S02]  /*21d0*/  ISETP.GE.AND P2, PT, R23, R237, PT ;  /* 0x000000ed1700720c */ /* 0x000fe40003f46270 */
[----:B------:R-:W-:Y:S02]  /*21e0*/  FSEL R33, R22, -INF , !P1 ;  /* 0xff80000016217808 */ /* 0x000fe40004800000 */
[----:B------:R-:W-:Y:S02]  /*21f0*/  FMNMX.FTZ R9, R14, R9, !PT ;  /* 0x000000090e097209 */ /* 0x000fe40007810000 */
[----:B------:R-:W-:Y:S02]  /*2200*/  FSEL R13, R5, -INF , !P2 ;  /* 0xff800000050d7808 */ /* 0x000fe40005000000 */
[----:B------:R-:W-:-:S02]  /*2210*/  ISETP.GE.AND P0, PT, R31, R234, PT ;  /* 0x000000ea1f00720c */ /* 0x000fc40003f06270 */
[----:B------:R-:W-:Y:S02]  /*2220*/  FMNMX.FTZ R5, R33, R32, !PT ;  /* 0x0000002021057209 */ /* 0x000fe40007810000 */
[----:B------:R-:W-:Y:S02]  /*2230*/  FMNMX.FTZ R8, R12, R9, !PT ;  /* 0x000000090c087209 */ /* 0x000fe40007810000 */
[----:B------:R-:W-:Y:S02]  /*2240*/  FSEL R4, R15, -INF , !P0 ;  /* 0xff8000000f047808 */ /* 0x000fe40004000000 */
[-C--:B------:R-:W-:Y:S02]  /*2250*/  ISETP.GE.AND P1, PT, R29, R234.reuse, PT ;  /* 0x000000ea1d00720c */ /* 0x080fe40003f26270 */
[----:B------:R-:W-:Y:S02]  /*2260*/  FMNMX.FTZ R9, R34, R5, !PT ;  /* 0x0000000522097209 */ /* 0x000fe40007810000 */
[----:B------:R-:W-:-:S02]  /*2270*/  ISETP.GE.AND P0, PT, R28, R234, PT ;  /* 0x000000ea1c00720c */ /* 0x000fc40003f06270 */
[----:B------:R-:W-:Y:S02]  /*2280*/  FSEL R10, R10, -INF , !P1 ;  /* 0xff8000000a0a7808 */ /* 0x000fe40004800000 */
[----:B------:R-:W-:Y:S02]  /*2290*/  FMNMX.FTZ R9, R4, R9, !PT ;  /* 0x0000000904097209 */ /* 0x000fe40007810000 */
[----:B------:R-:W-:Y:S02]  /*22a0*/  FSEL R11, R11, -INF , !P0 ;  /* 0xff8000000b0b7808 */ /* 0x000fe40004000000 */
[----:B------:R-:W-:Y:S02]  /*22b0*/  ISETP.GE.AND P1, PT, R21, R234, PT ;  /* 0x000000ea1500720c */ /* 0x000fe40003f26270 */
[----:B------:R-:W-:Y:S02]  /*22c0*/  FMNMX.FTZ R20, R10, R9, !PT ;  /* 0x000000090a147209 */ /* 0x000fe40007810000 */
[----:B------:R-:W-:-:S02]  /*22d0*/  FMNMX.FTZ R5, R13, R8, !PT ;  /* 0x000000080d057209 */ /* 0x000fc40007810000 */
[----:B------:R-:W-:Y:S02]  /*22e0*/  ISETP.GE.AND P0, PT, R23, R234, PT ;  /* 0x000000ea1700720c */ /* 0x000fe40003f06270 */
[----:B------:R-:W-:Y:S01]  /*22f0*/  FSEL R8, R6, -INF , !P1 ;  /* 0xff80000006087808 */ /* 0x000fe20004800000 */
[----:B------:R-:W1:Y:S01]  /*2300*/  SHFL.BFLY PT, R22, R5, 0x2, 0x1f ;  /* 0x0c401f0005167f89 */ /* 0x000e6200000e0000 */
[----:B------:R-:W-:Y:S02]  /*2310*/  FMNMX.FTZ R9, R11, R20, !PT ;  /* 0x000000140b097209 */ /* 0x000fe40007810000 */
[----:B------:R-:W-:Y:S02]  /*2320*/  FSEL R227, R7, -INF , !P0 ;  /* 0xff80000007e37808 */ /* 0x000fe40004000000 */
[----:B------:R-:W-:Y:S02]  /*2330*/  FMNMX.FTZ R6, R8, R9, !PT ;  /* 0x0000000908067209 */ /* 0x000fe40007810000 */
[----:B------:R-:W-:-:S02]  /*2340*/  FSEL R20, R59, -INF , !P3 ;  /* 0xff8000003b147808 */ /* 0x000fc40005800000 */
[----:B------:R-:W-:Y:S02]  /*2350*/  FMNMX.FTZ R9, R227, R6, !PT ;  /* 0x00000006e3097209 */ /* 0x000fe40007810000 */
[CC--:B------:R-:W-:Y:S02]  /*2360*/  ISETP.GE.AND P0, PT, R28.reuse, R240.reuse, PT ;  /* 0x000000f01c00720c */ /* 0x0c0fe40003f06270 */
[----:B------:R-:W-:Y:S02]  /*2370*/  ISETP.GE.AND P3, PT, R28, R239, PT ;  /* 0x000000ef1c00720c */ /* 0x000fe40003f66270 */
[----:B------:R-:W2:Y:S01]  /*2380*/  SHFL.BFLY PT, R28, R9, 0x2, 0x1f ;  /* 0x0c401f00091c7f89 */ /* 0x000ea200000e0000 */
[----:B------:R-:W-:Y:S02]  /*2390*/  ISETP.GE.AND P2, PT, R29, R240, PT ;  /* 0x000000f01d00720c */ /* 0x000fe40003f46270 */
[----:B------:R-:W-:Y:S02]  /*23a0*/  FSEL R15, R58, -INF , !P4 ;  /* 0xff8000003a0f7808 */ /* 0x000fe40006000000 */
[----:B------:R-:W-:-:S02]  /*23b0*/  LOP3.LUT R94, R51, UR29, R94, 0x96, !PT ;  /* 0x0000001d335e7c12 */ /* 0x000fc4000f8e965e */
[----:B------:R-:W-:Y:S02]  /*23c0*/  ISETP.GE.AND P1, PT, R29, R239, PT ;  /* 0x000000ef1d00720c */ /* 0x000fe40003f26270 */
[----:B-1----:R-:W-:Y:S01]  /*23d0*/  FMNMX.FTZ R165, R22, R5, !PT ;  /* 0x0000000516a57209 */ /* 0x002fe20007810000 */
[----:B------:R-:W-:Y:S01]  /*23e0*/  IMAD.WIDE.U32 R94, R94, -0x326172a9, RZ ;  /* 0xcd9e8d575e5e7825 */ /* 0x000fe200078e00ff */
[----:B------:R-:W-:Y:S02]  /*23f0*/  FSEL R7, R57, -INF , !P5 ;  /* 0xff80000039077808 */ /* 0x000fe40006800000 */
[----:B------:R-:W-:Y:S01]  /*2400*/  FSEL R93, R44, -INF , !P2 ;  /* 0xff8000002c5d7808 */ /* 0x000fe20005000000 */
[----:B------:R-:W1:Y:S01]  /*2410*/  SHFL.BFLY PT, R22, R165, 0x1, 0x1f ;  /* 0x0c201f00a5167f89 */ /* 0x000e6200000e0000 */
[C---:B------:R-:W-:Y:S02]  /*2420*/  ISETP.GE.AND P5, PT, R21.reuse, R240, PT ;  /* 0x000000f01500720c */ /* 0x040fe40003fa6270 */
[----:B------:R-:W-:-:S02]  /*2430*/  ISETP.GE.AND P2, PT, R21, R239, PT ;  /* 0x000000ef1500720c */ /* 0x000fc40003f46270 */
[----:B------:R-:W-:Y:S02]  /*2440*/  FSEL R21, R56, -INF , !P6 ;  /* 0xff80000038157808 */ /* 0x000fe40007000000 */
[----:B------:R-:W-:Y:S01]  /*2450*/  FMNMX.FTZ R29, R15, R20, !PT ;  /* 0x000000140f1d7209 */ /* 0x000fe20007810000 */
[----:B------:R-:W-:Y:S01]  /*2460*/  LDSM.16.MT88.4 R56, [R210+0xa000] ;  /* 0x00a00000d238783b */ /* 0x000fe20000004200 */
[----:B------:R-:W-:Y:S02]  /*2470*/  FSEL R62, R46, -INF , !P1 ;  /* 0xff8000002e3e7808 */ /* 0x000fe40004800000 */
[C---:B------:R-:W-:Y:S02]  /*2480*/  ISETP.GE.AND P6, PT, R23.reuse, R240, PT ;  /* 0x000000f01700720c */ /* 0x040fe40003fc6270 */
[----:B------:R-:W-:Y:S02]  /*2490*/  ISETP.GE.AND P1, PT, R23, R239, PT ;  /* 0x000000ef1700720c */ /* 0x000fe40003f26270 */
[----:B------:R-:W-:-:S02]  /*24a0*/  LOP3.LUT R44, R251, UR14, R50, 0x96, !PT ;  /* 0x0000000efb2c7c12 */ /* 0x000fc4000f8e9632 */
[----:B--2---:R-:W-:Y:S02]  /*24b0*/  FMNMX.FTZ R23, R28, R9, !PT ;  /* 0x000000091c177209 */ /* 0x004fe40007810000 */
[----:B------:R-:W-:Y:S02]  /*24c0*/  FMNMX.FTZ R6, R21, R7, !PT ;  /* 0x0000000715067209 */ /* 0x000fe40007810000 */
[----:B------:R-:W-:Y:S02]  /*24d0*/  FMNMX.FTZ R9, R26, R29, !PT ;  /* 0x0000001d1a097209 */ /* 0x000fe40007810000 */
[----:B------:R-:W-:Y:S02]  /*24e0*/  LOP3.LUT R18, R95, UR15, R18, 0x96, !PT ;  /* 0x0000000f5f127c12 */ /* 0x000fe4000f8e9612 */
[----:B------:R-:W-:Y:S01]  /*24f0*/  FSEL R77, R45, -INF , !P0 ;  /* 0xff8000002d4d7808 */ /* 0x000fe20004000000 */
[----:B------:R-:W-:Y:S01]  /*2500*/  IMAD.WIDE.U32 R44, R44, -0x326172a9, RZ ;  /* 0xcd9e8d572c2c7825 */ /* 0x000fe200078e00ff */
[----:B------:R-:W-:-:S02]  /*2510*/  FMNMX.FTZ R6, R27, R6, !PT ;  /* 0x000000061b067209 */ /* 0x000fc40007810000 */
[----:B------:R-:W-:Y:S01]  /*2520*/  FMNMX.FTZ R9, R24, R9, !PT ;  /* 0x0000000918097209 */ /* 0x000fe20007810000 */
[----:B------:R-:W-:Y:S01]  /*2530*/  IMAD.WIDE.U32 R28, R18, -0x2daee0ad, RZ ;  /* 0xd2511f53121c7825 */ /* 0x000fe200078e00ff */
[----:B------:R-:W-:Y:S01]  /*2540*/  FSEL R5, R47, -INF , !P3 ;  /* 0xff8000002f057808 */ /* 0x000fe20005800000 */
[----:B------:R-:W2:Y:S01]  /*2550*/  SHFL.BFLY PT, R18, R23, 0x1, 0x1f ;  /* 0x0c201f0017127f89 */ /* 0x000ea200000e0000 */
[----:B------:R-:W-:Y:S02]  /*2560*/  FMNMX.FTZ R6, R25, R6, !PT ;  /* 0x0000000619067209 */ /* 0x000fe40007810000 */
[----:B------:R-:W-:Y:S02]  /*2570*/  FSEL R60, R42, -INF , !P2 ;  /* 0xff8000002a3c7808 */ /* 0x000fe40005000000 */
[----:B------:R-:W-:Y:S02]  /*2580*/  FMNMX.FTZ R46, R62, R9, !PT ;  /* 0x000000093e2e7209 */ /* 0x000fe40007810000 */
[----:B------:R-:W-:-:S02]  /*2590*/  LOP3.LUT R42, R45, UR13, R94, 0x96, !PT ;  /* 0x0000000d2d2a7c12 */ /* 0x000fc4000f8e965e */
[----:B------:R-:W-:Y:S02]  /*25a0*/  FSEL R63, R40, -INF , !P5 ;  /* 0xff800000283f7808 */ /* 0x000fe40006800000 */
[----:B------:R-:W-:Y:S02]  /*25b0*/  FMNMX.FTZ R40, R93, R6, !PT ;  /* 0x000000065d287209 */ /* 0x000fe40007810000 */
[----:B------:R-:W-:Y:S02]  /*25c0*/  FMNMX.FTZ R9, R5, R46, !PT ;  /* 0x0000002e05097209 */ /* 0x000fe40007810000 */
[----:B------:R-:W-:Y:S01]  /*25d0*/  FSEL R6, R43, -INF , !P1 ;  /* 0xff8000002b067808 */ /* 0x000fe20004800000 */
[----:B------:R-:W-:Y:S01]  /*25e0*/  IMAD.WIDE.U32 R42, R42, -0x2daee0ad, RZ ;  /* 0xd2511f532a2a7825 */ /* 0x000fe200078e00ff */
[----:B------:R-:W-:Y:S02]  /*25f0*/  FMNMX.FTZ R9, R60, R9, !PT ;  /* 0x000000093c097209 */ /* 0x000fe40007810000 */
[----:B------:R-:W-:-:S02]  /*2600*/  FMNMX.FTZ R40, R77, R40, !PT ;  /* 0x000000284d287209 */ /* 0x000fc40007810000 */
[----:B-1----:R-:W-:Y:S02]  /*2610*/  FMNMX.FTZ R165, R165, R22, !PT ;  /* 0x00000016a5a57209 */ /* 0x002fe40007810000 */
[----:B------:R-:W-:Y:S02]  /*2620*/  LOP3.LUT R22, R29, UR12, R250, 0x96, !PT ;  /* 0x0000000c1d167c12 */ /* 0x000fe4000f8e96fa */
[----:B------:R-:W-:Y:S01]  /*2630*/  LOP3.LUT R28, R43, UR10, R28, 0x96, !PT ;  /* 0x0000000a2b1c7c12 */ /* 0x000fe2000f8e961c */
[----:B------:R-:W-:Y:S01]  /*2640*/  FMUL.FTZ R233, R165, c[0x0][0x23c] ;  /* 0x00008f00a5e97a20 */ /* 0x000fe20000410000 */
[----:B------:R-:W-:Y:S01]  /*2650*/  FMNMX.FTZ R166, R6, R9, !PT ;  /* 0x0000000906a67209 */ /* 0x000fe20007810000 */
[----:B------:R-:W-:Y:S01]  /*2660*/  IMAD.WIDE.U32 R46, R22, -0x326172a9, RZ ;  /* 0xcd9e8d57162e7825 */ /* 0x000fe200078e00ff */
[----:B------:R-:W-:Y:S02]  /*2670*/  FSEL R61, R41, -INF , !P6 ;  /* 0xff800000293d7808 */ /* 0x000fe40007000000 */
[----:B------:R-:W-:Y:S01]  /*2680*/  FMNMX.FTZ R40, R63, R40, !PT ;  /* 0x000000283f287209 */ /* 0x000fe20007810000 */
[----:B------:R-:W-:Y:S01]  /*2690*/  IMAD.WIDE.U32 R28, R28, -0x326172a9, RZ ;  /* 0xcd9e8d571c1c7825 */ /* 0x000fe200078e00ff */
[----:B------:R-:W-:Y:S01]  /*26a0*/  FSETP.NEU.FTZ.AND P0, PT, R165, -INF , PT ;  /* 0xff800000a500780b */ /* 0x000fe20003f1d000 */
[----:B------:R-:W1:Y:S01]  /*26b0*/  SHFL.BFLY PT, R9, R166, 0x2, 0x1f ;  /* 0x0c401f00a6097f89 */ /* 0x000e6200000e0000 */
[----:B------:R-:W-:-:S02]  /*26c0*/  FMNMX.FTZ R167, R61, R40, !PT ;  /* 0x000000283da77209 */ /* 0x000fc40007810000 */
[----:B------:R-:W-:Y:S02]  /*26d0*/  FSEL R233, R233, RZ, P0 ;  /* 0x000000ffe9e97208 */ /* 0x000fe40000000000 */
[----:B------:R-:W-:Y:S01]  /*26e0*/  LOP3.LUT R22, R47, UR11, R44, 0x96, !PT ;  /* 0x0000000b2f167c12 */ /* 0x000fe2000f8e962c */
[----:B------:R-:W3:Y:S01]  /*26f0*/  SHFL.BFLY PT, R40, R167, 0x2, 0x1f ;  /* 0x0c401f00a7287f89 */ /* 0x000ee200000e0000 */
[----:B------:R-:W-:Y:S01]  /*2700*/  LOP3.LUT R31, R29, UR9, R46, 0x96, !PT ;  /* 0x000000091d1f7c12 */ /* 0x000fe2000f8e962e */
[--C-:B------:R-:W-:Y:S01]  /*2710*/  FFMA.FTZ R188, R30, c[0x0][0x23c], -R233.reuse ;  /* 0x00008f001ebc7a23 */ /* 0x100fe200000108e9 */
[----:B--2---:R-:W-:Y:S01]  /*2720*/  FMNMX.FTZ R18, R23, R18, !PT ;  /* 0x0000001217127209 */ /* 0x004fe20007810000 */
[----:B------:R-:W-:Y:S01]  /*2730*/  IMAD.WIDE.U32 R22, R22, -0x2daee0ad, RZ ;  /* 0xd2511f5316167825 */ /* 0x000fe200078e00ff */
[----:B------:R-:W-:Y:S01]  /*2740*/  LOP3.LUT R244, R49, R201, RZ, 0x3c, !PT ;  /* 0x000000c931f47212 */ /* 0x000fe200078e3cff */
[----:B------:R-:W-:Y:S01]  /*2750*/  LDSM.16.MT88.4 R44, [R211+0xa000] ;  /* 0x00a00000d32c783b */ /* 0x000fe20000004200 */
[----:B------:R-:W-:Y:S01]  /*2760*/  FSETP.NEU.FTZ.AND P0, PT, R18, -INF , PT ;  /* 0xff8000001200780b */ /* 0x000fe20003f1d000 */
[----:B------:R-:W-:Y:S01]  /*2770*/  IMAD.WIDE.U32 R30, R31, -0x2daee0ad, RZ ;  /* 0xd2511f531f1e7825 */ /* 0x000fe200078e00ff */
[----:B------:R-:W-:Y:S01]  /*2780*/  LOP3.LUT R29, R95, UR15, R48, 0x96, !PT ;  /* 0x0000000f5f1d7c12 */ /* 0x000fe2000f8e9630 */
[----:B------:R-:W-:Y:S02]  /*2790*/  MUFU.EX2 R188, R188 ;  /* 0x000000bc00bc7308 */ /* 0x000fe40000000800 */
[----:B------:R-:W-:Y:S01]  /*27a0*/  FFMA.FTZ R189, R19, c[0x0][0x23c], -R233 ;  /* 0x00008f0013bd7a23 */ /* 0x000fe200000108e9 */
[----:B------:R-:W-:Y:S01]  /*27b0*/  LOP3.LUT R19, R31, UR6, R22, 0x96, !PT ;  /* 0x000000061f137c12 */ /* 0x000fe2000f8e9616 */
[----:B------:R-:W-:Y:S01]  /*27c0*/  IMAD.WIDE.U32 R244, R244, -0x2daee0ad, RZ ;  /* 0xd2511f53f4f47825 */ /* 0x000fe200078e00ff */
[----:B------:R-:W-:-:S03]  /*27d0*/  LOP3.LUT R22, R23, UR8, R42, 0x96, !PT ;  /* 0x0000000817167c12 */ /* 0x000fc6000f8e962a */
[----:B------:R-:W-:Y:S01]  /*27e0*/  IMAD.WIDE.U32 R42, R19, -0x326172a9, RZ ;  /* 0xcd9e8d57132a7825 */ /* 0x000fe200078e00ff */
[----:B-1----:R-:W-:Y:S01]  /*27f0*/  FMNMX.FTZ R166, R9, R166, !PT ;  /* 0x000000a609a67209 */ /* 0x002fe20007810000 */
[----:B------:R-:W-:Y:S01]  /*2800*/  MUFU.EX2 R189, R189 ;  /* 0x000000bd00bd7308 */ /* 0x000fe20000000800 */
[----:B------:R-:W-:Y:S01]  /*2810*/  LOP3.LUT R242, R245, UR14, R50, 0x96, !PT ;  /* 0x0000000ef5f27c12 */ /* 0x000fe2000f8e9632 */
[----:B------:R-:W-:Y:S01]  /*2820*/  FMUL.FTZ R19, R18, c[0x0][0x23c] ;  /* 0x00008f0012137a20 */ /* 0x000fe20000410000 */
[----:B------:R-:W-:Y:S01]  /*2830*/  SHF.R.U32.HI R31, RZ, 0x10, R42 ;  /* 0x00000010ff1f7819 */ /* 0x000fe2000001162a */
[----:B------:R-:W-:Y:S01]  /*2840*/  IMAD.WIDE.U32 R22, R22, -0x326172a9, RZ ;  /* 0xcd9e8d5716167825 */ /* 0x000fe200078e00ff */
[----:B---3--:R-:W-:Y:S01]  /*2850*/  FMNMX.FTZ R167, R167, R40, !PT ;  /* 0x00000028a7a77209 */ /* 0x008fe20007810000 */
[----:B------:R-:W-:Y:S01]  /*2860*/  SHFL.BFLY PT, R3, R166, 0x1, 0x1f ;  /* 0x0c201f00a6037f89 */ /* 0x000fe200000e0000 */
[----:B------:R-:W-:Y:S01]  /*2870*/  FSEL R9, R19, RZ, P0 ;  /* 0x000000ff13097208 */ /* 0x000fe20000000000 */
[----:B------:R-:W-:Y:S01]  /*2880*/  IMAD.WIDE.U32 R242, R242, -0x326172a9, RZ ;  /* 0xcd9e8d57f2f27825 */ /* 0x000fe200078e00ff */
[----:B------:R-:W-:Y:S01]  /*2890*/  LOP3.LUT R35, R43, UR17, R22, 0x96, !PT ;  /* 0x000000112b237c12 */ /* 0x000fe2000f8e9616 */
[----:B------:R-:W1:Y:S01]  /*28a0*/  SHFL.BFLY PT, R40, R167, 0x1, 0x1f ;  /* 0x0c201f00a7287f89 */ /* 0x000e6200000e0000 */
[----:B------:R-:W-:Y:S01]  /*28b0*/  LOP3.LUT R31, R31, 0xff, RZ, 0xc0, !PT ;  /* 0x000000ff1f1f7812 */ /* 0x000fe200078ec0ff */
[--C-:B------:R-:W-:Y:S01]  /*28c0*/  FFMA.FTZ R187, R33, c[0x0][0x23c], -R9.reuse ;  /* 0x00008f0021bb7a23 */ /* 0x100fe20000010809 */
[C---:B------:R-:W-:Y:S01]  /*28d0*/  LOP3.LUT R22, R35.reuse, 0xffff, RZ, 0xc0, !PT ;  /* 0x0000ffff23167812 */ /* 0x040fe200078ec0ff */
[--C-:B------:R-:W-:Y:S01]  /*28e0*/  FFMA.FTZ R190, R32, c[0x0][0x23c], -R9.reuse ;  /* 0x00008f0020be7a23 */ /* 0x100fe20000010809 */
[----:B------:R-:W-:Y:S01]  /*28f0*/  LOP3.LUT R33, R35, 0xff, RZ, 0xc0, !PT ;  /* 0x000000ff23217812 */ /* 0x000fe200078ec0ff */
[----:B------:R-:W-:Y:S01]  /*2900*/  FFMA.FTZ R184, R34, c[0x0][0x23c], -R9 ;  /* 0x00008f0022b87a23 */ /* 0x000fe20000010809 */
[--C-:B------:R-:W-:Y:S01]  /*2910*/  SHF.R.U32.HI R34, RZ, 0x10, R35.reuse ;  /* 0x00000010ff227819 */ /* 0x100fe20000011623 */
[----:B------:R-:W-:Y:S01]  /*2920*/  MUFU.EX2 R187, R187 ;  /* 0x000000bb00bb7308 */ /* 0x000fe20000000800 */
[----:B------:R-:W-:Y:S01]  /*2930*/  SHF.R.U32.HI R2, RZ, 0x18, R35 ;  /* 0x00000018ff027819 */ /* 0x000fe20000011623 */
[----:B------:R-:W-:Y:S01]  /*2940*/  FFMA.FTZ R181, R4, c[0x0][0x23c], -R9 ;  /* 0x00008f0004b57a23 */ /* 0x000fe20000010809 */
[----:B------:R-:W-:Y:S01]  /*2950*/  LOP3.LUT R35, R34, 0xff, RZ, 0xc0, !PT ;  /* 0x000000ff22237812 */ /* 0x000fe200078ec0ff */
[----:B------:R-:W-:Y:S01]  /*2960*/  IMAD R4, R16, 0x10000, R16 ;  /* 0x0001000010047824 */ /* 0x000fe200078e0210 */
[----:B------:R-:W-:Y:S01]  /*2970*/  LOP3.LUT R94, R243, UR13, R94, 0x96, !PT ;  /* 0x0000000df35e7c12 */ /* 0x000fe2000f8e965e */
[----:B------:R-:W-:Y:S01]  /*2980*/  IMAD.WIDE.U32 R108, R29, -0x2daee0ad, RZ ;  /* 0xd2511f531d6c7825 */ /* 0x000fe200078e00ff */
[----:B------:R-:W-:Y:S01]  /*2990*/  PRMT R35, R35, 0x5410, R2 ;  /* 0x0000541023237816 */ /* 0x000fe20000000002 */
[----:B------:R-:W2:Y:S01]  /*29a0*/  MUFU.EX2 R190, R190 ;  /* 0x000000be00be7308 */ /* 0x000ea20000000800 */
[----:B------:R-:W-:Y:S01]  /*29b0*/  SHF.R.U32.HI R22, RZ, 0x8, R22 ;  /* 0x00000008ff167819 */ /* 0x000fe20000011616 */
[----:B------:R-:W-:Y:S01]  /*29c0*/  IMAD.WIDE.U32 R94, R94, -0x2daee0ad, RZ ;  /* 0xd2511f535e5e7825 */ /* 0x000fe200078e00ff */
[----:B------:R-:W-:Y:S01]  /*29d0*/  LOP3.LUT R37, R42, 0xff, RZ, 0xc0, !PT ;  /* 0x000000ff2a257812 */ /* 0x000fe200078ec0ff */
[--C-:B------:R-:W-:Y:S01]  /*29e0*/  HSET2.LE.AND R35, R35, R4.reuse, PT ;  /* 0x0000000423237233 */ /* 0x100fe20003803000 */
[----:B------:R-:W-:Y:S01]  /*29f0*/  PRMT R33, R33, 0x5410, R22 ;  /* 0x0000541021217816 */ /* 0x000fe20000000016 */
[--C-:B------:R-:W-:Y:S01]  /*2a00*/  FFMA.FTZ R39, R36, c[0x0][0x23c], -R233.reuse ;  /* 0x00008f0024277a23 */ /* 0x100fe200000108e9 */
[----:B------:R-:W-:Y:S01]  /*2a10*/  LOP3.LUT R108, R95, UR10, R108, 0x96, !PT ;  /* 0x0000000a5f6c7c12 */ /* 0x000fe2000f8e966c */
[----:B------:R-:W-:Y:S01]  /*2a20*/  MUFU.EX2 R184, R184 ;  /* 0x000000b800b87308 */ /* 0x000fe20000000800 */
[----:B-1----:R-:W-:Y:S01]  /*2a30*/  FMNMX.FTZ R167, R167, R40, !PT ;  /* 0x00000028a7a77209 */ /* 0x002fe20007810000 */
[--C-:B------:R-:W-:Y:S01]  /*2a40*/  FFMA.FTZ R164, R12, c[0x0][0x23c], -R233.reuse ;  /* 0x00008f000ca47a23 */ /* 0x100fe200000108e9 */
[----:B------:R-:W-:Y:S01]  /*2a50*/  FMNMX.FTZ R166, R166, R3, !PT ;  /* 0x00000003a6a67209 */ /* 0x000fe20007810000 */
[--C-:B------:R-:W-:Y:S01]  /*2a60*/  FFMA.FTZ R180, R17, c[0x0][0x23c], -R233.reuse ;  /* 0x00008f0011b47a23 */ /* 0x100fe200000108e9 */
[C---:B------:R-:W-:Y:S01]  /*2a70*/  FSETP.NEU.FTZ.AND P0, PT, R167.reuse, -INF , PT ;  /* 0xff800000a700780b */ /* 0x040fe20003f1d000 */
[----:B------:R-:W-:Y:S01]  /*2a80*/  FMUL.FTZ R76, R167, c[0x0][0x23c] ;  /* 0x00008f00a74c7a20 */ /* 0x000fe20000410000 */
[----:B------:R-:W-:Y:S01]  /*2a90*/  SHF.R.U32.HI R36, RZ, 0x18, R42 ;  /* 0x00000018ff247819 */ /* 0x000fe2000001162a */
[----:B------:R-:W1:Y:S01]  /*2aa0*/  MUFU.EX2 R181, R181 ;  /* 0x000000b500b57308 */ /* 0x000e620000000800 */
[----:B--2---:R-:W-:Y:S01]  /*2ab0*/  F2FP.BF16.PACK_AB R0, R190, R187 ;  /* 0x000000bbbe00723e */ /* 0x004fe200000010ff */
[--C-:B------:R-:W-:Y:S01]  /*2ac0*/  FFMA.FTZ R182, R38, c[0x0][0x23c], -R233.reuse ;  /* 0x00008f0026b67a23 */ /* 0x100fe200000108e9 */
[----:B------:R-:W-:Y:S01]  /*2ad0*/  FSEL R76, R76, RZ, P0 ;  /* 0x000000ff4c4c7208 */ /* 0x000fe20000000000 */
[--C-:B------:R-:W-:Y:S01]  /*2ae0*/  FFMA.FTZ R17, R14, c[0x0][0x23c], -R233.reuse ;  /* 0x00008f000e117a23 */ /* 0x100fe200000108e9 */
[----:B------:R-:W-:Y:S01]  /*2af0*/  LOP3.LUT R133, R35, R0, RZ, 0xc0, !PT ;  /* 0x0000000023857212 */ /* 0x000fe200078ec0ff */
[----:B------:R-:W-:Y:S01]  /*2b00*/  FFMA.FTZ R233, R13, c[0x0][0x23c], -R233 ;  /* 0x00008f000de97a23 */ /* 0x000fe200000108e9 */
[----:B------:R-:W-:Y:S01]  /*2b10*/  LOP3.LUT R0, R109, UR12, R244, 0x96, !PT ;  /* 0x0000000c6d007c12 */ /* 0x000fe2000f8e96f4 */
[----:B------:R-:W-:Y:S01]  /*2b20*/  IMAD.WIDE.U32 R108, R108, -0x326172a9, RZ ;  /* 0xcd9e8d576c6c7825 */ /* 0x000fe200078e00ff */
[----:B------:R-:W-:Y:S01]  /*2b30*/  LOP3.LUT R22, R23, UR7, R28, 0x96, !PT ;  /* 0x0000000717167c12 */ /* 0x000fe2000f8e961c */
[----:B------:R-:W-:Y:S01]  /*2b40*/  MUFU.EX2 R182, R182 ;  /* 0x000000b600b67308 */ /* 0x000fe20000000800 */
[----:B------:R-:W-:Y:S01]  /*2b50*/  PRMT R31, R31, 0x5410, R36 ;  /* 0x000054101f1f7816 */ /* 0x000fe20000000024 */
[----:B------:R-:W-:Y:S01]  /*2b60*/  IMAD.WIDE.U32 R78, R0, -0x326172a9, RZ ;  /* 0xcd9e8d57004e7825 */ /* 0x000fe200078e00ff */
[----:B------:R-:W-:Y:S01]  /*2b70*/  FSETP.NEU.FTZ.AND P0, PT, R166, -INF , PT ;  /* 0xff800000a600780b */ /* 0x000fe20003f1d000 */
[--C-:B------:R-:W-:Y:S01]  /*2b80*/  HSET2.LE.AND R33, R33, R4.reuse, PT ;  /* 0x0000000421217233 */ /* 0x100fe20003803000 */
[----:B------:R-:W-:Y:S01]  /*2b90*/  LOP3.LUT R38, R42, 0xffff, RZ, 0xc0, !PT ;  /* 0x0000ffff2a267812 */ /* 0x000fe200078ec0ff */
[----:B------:R-:W-:Y:S01]  /*2ba0*/  FFMA.FTZ R193, R7, c[0x0][0x23c], -R76 ;  /* 0x00008f0007c17a23 */ /* 0x000fe2000001084c */
[----:B------:R-:W-:Y:S01]  /*2bb0*/  LOP3.LUT R0, R79, UR11, R242, 0x96, !PT ;  /* 0x0000000b4f007c12 */ /* 0x000fe2000f8e96f2 */
[----:B------:R-:W-:Y:S01]  /*2bc0*/  FMUL.FTZ R7, R166, c[0x0][0x23c] ;  /* 0x00008f00a6077a20 */ /* 0x000fe20000410000 */
[----:B------:R-:W-:Y:S01]  /*2bd0*/  LOP3.LUT R78, R109, UR9, R78, 0x96, !PT ;  /* 0x000000096d4e7c12 */ /* 0x000fe2000f8e964e */
[----:B------:R-:W-:Y:S01]  /*2be0*/  IMAD.WIDE.U32 R22, R22, -0x2daee0ad, RZ ;  /* 0xd2511f5316167825 */ /* 0x000fe200078e00ff */
[----:B------:R-:W-:Y:S01]  /*2bf0*/  HSET2.LE.AND R31, R31, R4, PT ;  /* 0x000000041f1f7233 */ /* 0x000fe20003803000 */
[----:B-1----:R-:W-:Y:S01]  /*2c00*/  F2FP.BF16.PACK_AB R2, R181, R184 ;  /* 0x000000b8b502723e */ /* 0x002fe200000010ff */
[----:B------:R-:W-:Y:S01]  /*2c10*/  MUFU.EX2 R19, R39 ;  /* 0x0000002700137308 */ /* 0x000fe20000000800 */
[----:B------:R-:W-:Y:S01]  /*2c20*/  IMAD.WIDE.U32 R28, R0, -0x2daee0ad, RZ ;  /* 0xd2511f53001c7825 */ /* 0x000fe200078e00ff */
[----:B------:R-:W-:-:S02]  /*2c30*/  FSEL R7, R7, RZ, P0 ;  /* 0x000000ff07077208 */ /* 0x000fc40000000000 */
[----:B------:R-:W-:Y:S01]  /*2c40*/  SHF.R.U32.HI R0, RZ, 0x10, R22 ;  /* 0x00000010ff007819 */ /* 0x000fe20000011616 */
[----:B------:R-:W-:Y:S01]  /*2c50*/  IMAD.WIDE.U32 R78, R78, -0x2daee0ad, RZ ;  /* 0xd2511f534e4e7825 */ /* 0x000fe200078e00ff */
[----:B------:R-:W-:Y:S02]  /*2c60*/  LOP3.LUT R94, R29, UR8, R94, 0x96, !PT ;  /* 0x000000081d5e7c12 */ /* 0x000fe4000f8e965e */
[----:B------:R-:W-:Y:S01]  /*2c70*/  LOP3.LUT R135, R31, R2, RZ, 0xc0, !PT ;  /* 0x000000021f877212 */ /* 0x000fe200078ec0ff */
[----:B------:R-:W-:Y:S01]  /*2c80*/  FFMA.FTZ R183, R24, c[0x0][0x23c], -R7 ;  /* 0x00008f0018b77a23 */ /* 0x000fe20000010807 */
[----:B------:R-:W-:Y:S01]  /*2c90*/  LOP3.LUT R28, R79, UR6, R28, 0x96, !PT ;  /* 0x000000064f1c7c12 */ /* 0x000fe2000f8e961c */
[----:B------:R-:W-:Y:S01]  /*2ca0*/  IMAD.WIDE.U32 R94, R94, -0x326172a9, RZ ;  /* 0xcd9e8d575e5e7825 */ /* 0x000fe200078e00ff */
[----:B------:R-:W-:Y:S01]  /*2cb0*/  LOP3.LUT R3, R22, 0xffff, RZ, 0xc0, !PT ;  /* 0x0000ffff16037812 */ /* 0x000fe200078ec0ff */
[----:B------:R-:W-:Y:S01]  /*2cc0*/  MUFU.EX2 R193, R193 ;  /* 0x000000c100c17308 */ /* 0x000fe20000000800 */
[----:B------:R-:W-:Y:S01]  /*2cd0*/  LOP3.LUT R2, R23, UR16, R30, 0x96, !PT ;  /* 0x0000001017027c12 */ /* 0x000fe2000f8e961e */
[----:B------:R-:W-:Y:S01]  /*2ce0*/  IMAD.WIDE.U32 R28, R28, -0x326172a9, RZ ;  /* 0xcd9e8d571c1c7825 */ /* 0x000fe200078e00ff */
[----:B------:R-:W-:-:S02]  /*2cf0*/  LOP3.LUT R24, R0, 0xff, RZ, 0xc0, !PT ;  /* 0x000000ff00187812 */ /* 0x000fc400078ec0ff */
[----:B------:R-:W-:Y:S01]  /*2d00*/  LOP3.LUT R111, R2, 0xff, RZ, 0xc0, !PT ;  /* 0x000000ff026f7812 */ /* 0x000fe200078ec0ff */
[----:B------:R-:W-:Y:S01]  /*2d10*/  FFMA.FTZ R186, R26, c[0x0][0x23c], -R7 ;  /* 0x00008f001aba7a23 */ /* 0x000fe20000010807 */
[----:B------:R-:W-:Y:S01]  /*2d20*/  LOP3.LUT R0, R29, UR17, R94, 0x96, !PT ;  /* 0x000000111d007c12 */ /* 0x000fe2000f8e965e */
[--C-:B------:R-:W-:Y:S01]  /*2d30*/  FFMA.FTZ R194, R27, c[0x0][0x23c], -R76.reuse ;  /* 0x00008f001bc27a23 */ /* 0x100fe2000001084c */
[----:B------:R-:W-:Y:S01]  /*2d40*/  SHF.R.U32.HI R26, RZ, 0x8, R3 ;  /* 0x00000008ff1a7819 */ /* 0x000fe20000011603 */
[----:B------:R-:W-:Y:S01]  /*2d50*/  FFMA.FTZ R185, R25, c[0x0][0x23c], -R76 ;  /* 0x00008f0019b97a23 */ /* 0x000fe2000001084c */
[----:B------:R-:W-:Y:S01]  /*2d60*/  LOP3.LUT R3, R2, 0xffff, RZ, 0xc0, !PT ;  /* 0x0000ffff02037812 */ /* 0x000fe200078ec0ff */
[--C-:B------:R-:W-:Y:S01]  /*2d70*/  FFMA.FTZ R192, R15, c[0x0][0x23c], -R7.reuse ;  /* 0x00008f000fc07a23 */ /* 0x100fe20000010807 */
[--C-:B------:R-:W-:Y:S01]  /*2d80*/  SHF.R.U32.HI R41, RZ, 0x10, R2.reuse ;  /* 0x00000010ff297819 */ /* 0x100fe20000011602 */
[----:B------:R-:W-:Y:S01]  /*2d90*/  MUFU.EX2 R194, R194 ;  /* 0x000000c200c27308 */ /* 0x000fe20000000800 */
[----:B------:R-:W-:Y:S01]  /*2da0*/  SHF.R.U32.HI R12, RZ, 0x18, R2 ;  /* 0x00000018ff0c7819 */ /* 0x000fe20000011602 */
[----:B------:R-:W-:Y:S01]  /*2db0*/  FFMA.FTZ R196, R21, c[0x0][0x23c], -R76 ;  /* 0x00008f0015c47a23 */ /* 0x000fe2000001084c */
[----:B------:R-:W-:Y:S01]  /*2dc0*/  LOP3.LUT R2, R0, 0xffff, RZ, 0xc0, !PT ;  /* 0x0000ffff00027812 */ /* 0x000fe200078ec0ff */
[----:B------:R-:W-:Y:S01]  /*2dd0*/  FFMA.FTZ R191, R20, c[0x0][0x23c], -R7 ;  /* 0x00008f0014bf7a23 */ /* 0x000fe20000010807 */
[----:B------:R-:W-:Y:S01]  /*2de0*/  LOP3.LUT R109, R0, 0xff, RZ, 0xc0, !PT ;  /* 0x000000ff006d7812 */ /* 0x000fe200078ec0ff */
[----:B------:R-:W-:Y:S01]  /*2df0*/  FFMA.FTZ R227, R227, c[0x0][0x23c], -R9 ;  /* 0x00008f00e3e37a23 */ /* 0x000fe20000010809 */
[----:B------:R-:W-:Y:S01]  /*2e00*/  SHF.R.U32.HI R2, RZ, 0x8, R2 ;  /* 0x00000008ff027819 */ /* 0x000fe20000011602 */
[----:B------:R-:W1:Y:S01]  /*2e10*/  MUFU.EX2 R185, R185 ;  /* 0x000000b900b97308 */ /* 0x000e620000000800 */
[----:B------:R-:W-:Y:S01]  /*2e20*/  SHF.R.U32.HI R14, RZ, 0x8, R3 ;  /* 0x00000008ff0e7819 */ /* 0x000fe20000011603 */
[--C-:B------:R-:W-:Y:S01]  /*2e30*/  FFMA.FTZ R3, R10, c[0x0][0x23c], -R9.reuse ;  /* 0x00008f000a037a23 */ /* 0x100fe20000010809 */
[----:B------:R-:W-:Y:S01]  /*2e40*/  PRMT R109, R109, 0x5410, R2 ;  /* 0x000054106d6d7816 */ /* 0x000fe20000000002 */
[----:B------:R-:W-:Y:S01]  /*2e50*/  FFMA.FTZ R2, R11, c[0x0][0x23c], -R9 ;  /* 0x00008f000b027a23 */ /* 0x000fe20000010809 */
[----:B------:R-:W-:Y:S01]  /*2e60*/  LOP3.LUT R79, R22, 0xff, RZ, 0xc0, !PT ;  /* 0x000000ff164f7812 */ /* 0x000fe200078ec0ff */
[--C-:B------:R-:W-:Y:S01]  /*2e70*/  FFMA.FTZ R235, R60, c[0x0][0x23c], -R7.reuse ;  /* 0x00008f003ceb7a23 */ /* 0x100fe20000010807 */
[----:B------:R-:W-:Y:S01]  /*2e80*/  SHF.R.U32.HI R43, RZ, 0x18, R22 ;  /* 0x00000018ff2b7819 */ /* 0x000fe20000011616 */
[----:B------:R-:W-:Y:S01]  /*2e90*/  MUFU.EX2 R3, R3 ;  /* 0x0000000300037308 */ /* 0x000fe20000000800 */
[C---:B------:R-:W-:Y:S01]  /*2ea0*/  LOP3.LUT R22, R28.reuse, 0xffff, RZ, 0xc0, !PT ;  /* 0x0000ffff1c167812 */ /* 0x040fe200078ec0ff */
[--C-:B------:R-:W-:Y:S01]  /*2eb0*/  HSET2.LE.AND R136, R109, R4.reuse, PT ;  /* 0x000000046d887233 */ /* 0x100fe20003803000 */
[----:B------:R-:W-:Y:S01]  /*2ec0*/  LOP3.LUT R15, R28, 0xff, RZ, 0xc0, !PT ;  /* 0x000000ff1c0f7812 */ /* 0x000fe200078ec0ff */
[--C-:B------:R-:W-:Y:S01]  /*2ed0*/  FFMA.FTZ R248, R6, c[0x0][0x23c], -R7.reuse ;  /* 0x00008f0006f87a23 */ /* 0x100fe20000010807 */
[----:B------:R-:W-:Y:S01]  /*2ee0*/  SHF.R.U32.HI R22, RZ, 0x8, R22 ;  /* 0x00000008ff167819 */ /* 0x000fe20000011616 */
[----:B------:R-:W-:Y:S01]  /*2ef0*/  FFMA.FTZ R195, R93, c[0x0][0x23c], -R76 ;  /* 0x00008f005dc37a23 */ /* 0x000fe2000001084c */
[----:B------:R-:W-:Y:S01]  /*2f00*/  SHF.R.U32.HI R20, RZ, 0x10, R28 ;  /* 0x00000010ff147819 */ /* 0x000fe2000001161c */
[----:B------:R-:W2:Y:S01]  /*2f10*/  MUFU.EX2 R2, R2 ;  /* 0x0000000200027308 */ /* 0x000ea20000000800 */
[----:B------:R-:W-:Y:S01]  /*2f20*/  PRMT R15, R15, 0x5410, R22 ;  /* 0x000054100f0f7816 */ /* 0x000fe20000000016 */
[----:B------:R-:W-:Y:S01]  /*2f30*/  FFMA.FTZ R198, R77, c[0x0][0x23c], -R76 ;  /* 0x00008f004dc67a23 */ /* 0x000fe2000001084c */
[----:B------:R-:W-:Y:S01]  /*2f40*/  SHF.R.U32.HI R137, RZ, 0x10, R0 ;  /* 0x00000010ff897819 */ /* 0x000fe20000011600 */
[----:B------:R-:W-:Y:S01]  /*2f50*/  FFMA.FTZ R197, R63, c[0x0][0x23c], -R76 ;  /* 0x00008f003fc57a23 */ /* 0x000fe2000001084c */
[----:B------:R-:W-:Y:S01]  /*2f60*/  LOP3.LUT R41, R41, 0xff, RZ, 0xc0, !PT ;  /* 0x000000ff29297812 */ /* 0x000fe200078ec0ff */
[--C-:B------:R-:W-:Y:S01]  /*2f70*/  HSET2.LE.AND R138, R15, R4.reuse, PT ;  /* 0x000000040f8a7233 */ /* 0x100fe20003803000 */
[----:B------:R-:W-:Y:S01]  /*2f80*/  SHF.R.U32.HI R38, RZ, 0x8, R38 ;  /* 0x00000008ff267819 */ /* 0x000fe20000011626 */
[----:B------:R-:W3:Y:S01]  /*2f90*/  MUFU.EX2 R196, R196 ;  /* 0x000000c400c47308 */ /* 0x000ee20000000800 */
[----:B------:R-:W-:Y:S01]  /*2fa0*/  LOP3.LUT R20, R20, 0xff, RZ, 0xc0, !PT ;  /* 0x000000ff14147812 */ /* 0x000fe200078ec0ff */
[----:B------:R-:W-:Y:S01]  /*2fb0*/  FFMA.FTZ R232, R61, c[0x0][0x23c], -R76 ;  /* 0x00008f003de87a23 */ /* 0x000fe2000001084c */
[----:B------:R-:W-:Y:S01]  /*2fc0*/  SHF.R.U32.HI R0, RZ, 0x18, R0 ;  /* 0x00000018ff007819 */ /* 0x000fe20000011600 */
[--C-:B------:R-:W-:Y:S01]  /*2fd0*/  FFMA.FTZ R199, R62, c[0x0][0x23c], -R7.reuse ;  /* 0x00008f003ec77a23 */ /* 0x100fe20000010807 */
[----:B------:R-:W-:Y:S01]  /*2fe0*/  LOP3.LUT R137, R137, 0xff, RZ, 0xc0, !PT ;  /* 0x000000ff89897812 */ /* 0x000fe200078ec0ff */
[----:B------:R-:W-:Y:S01]  /*2ff0*/  FFMA.FTZ R252, R5, c[0x0][0x23c], -R7 ;  /* 0x00008f0005fc7a23 */ /* 0x000fe20000010807 */
[----:B-1----:R-:W-:Y:S01]  /*3000*/  F2FP.BF16.PACK_AB R13, R185, R194 ;  /* 0x000000c2b90d723e */ /* 0x002fe200000010ff */
[----:B------:R-:W-:Y:S01]  /*3010*/  MUFU.EX2 R192, R192 ;  /* 0x000000c000c07308 */ /* 0x000fe20000000800 */
[----:B------:R-:W-:Y:S01]  /*3020*/  F2FP.BF16.PACK_AB R132, R188, R189 ;  /* 0x000000bdbc84723e */ /* 0x000fe200000010ff */
[----:B------:R-:W-:Y:S01]  /*3030*/  FADD.FTZ R189, R189, R188 ;  /* 0x000000bcbdbd7221 */ /* 0x000fe20000010000 */
[----:B------:R-:W-:Y:S01]  /*3040*/  SHF.R.U32.HI R139, RZ, 0x18, R28 ;  /* 0x00000018ff8b7819 */ /* 0x000fe2000001161c */
[----:B------:R-:W-:Y:S01]  /*3050*/  FADD.FTZ R187, R187, R190 ;  /* 0x000000bebbbb7221 */ /* 0x000fe20000010000 */
[----:B------:R-:W-:Y:S01]  /*3060*/  PRMT R41, R41, 0x5410, R12 ;  /* 0x0000541029297816 */ /* 0x000fe2000000000c */
[----:B------:R-:W-:Y:S01]  /*3070*/  LDSM.16.MT88.4 R28, [R208+0xa800] ;  /* 0x00a80000d01c783b */ /* 0x000fe20000004200 */
[----:B------:R-:W-:Y:S01]  /*3080*/  PRMT R37, R37, 0x5410, R38 ;  /* 0x0000541025257816 */ /* 0x000fe20000000026 */
[----:B------:R-:W1:Y:S01]  /*3090*/  MUFU.EX2 R191, R191 ;  /* 0x000000bf00bf7308 */ /* 0x000e620000000800 */
[----:B------:R-:W-:Y:S01]  /*30a0*/  PRMT R137, R137, 0x5410, R0 ;  /* 0x0000541089897816 */ /* 0x000fe20000000000 */
[----:B------:R-:W-:Y:S01]  /*30b0*/  FFMA.FTZ R0, R8, c[0x0][0x23c], -R9 ;  /* 0x00008f0008007a23 */ /* 0x000fe20000010809 */
[----:B------:R-:W-:Y:S01]  /*30c0*/  LOP3.LUT R132, R33, R132, RZ, 0xc0, !PT ;  /* 0x0000008421847212 */ /* 0x000fe200078ec0ff */
[----:B------:R-:W-:Y:S01]  /*30d0*/  LDSM.16.MT88.4 R8, [R208+0xb800] ;  /* 0x00b80000d008783b */ /* 0x000fe20000004200 */
[----:B------:R-:W-:Y:S01]  /*30e0*/  PRMT R79, R79, 0x5410, R26 ;  /* 0x000054104f4f7816 */ /* 0x000fe2000000001a */
[--C-:B------:R-:W-:Y:S01]  /*30f0*/  HSET2.LE.AND R41, R41, R4.reuse, PT ;  /* 0x0000000429297233 */ /* 0x100fe20003803000 */
[----:B------:R-:W-:Y:S01]  /*3100*/  PRMT R43, R24, 0x5410, R43 ;  /* 0x00005410182b7816 */ /* 0x000fe2000000002b */
[----:B------:R-:W-:Y:S01]  /*3110*/  MUFU.EX2 R186, R186 ;  /* 0x000000ba00ba7308 */ /* 0x000fe20000000800 */
[----:B------:R-:W-:Y:S01]  /*3120*/  PRMT R139, R20, 0x5410, R139 ;  /* 0x00005410148b7816 */ /* 0x000fe2000000008b */
[----:B------:R-:W-:Y:S01]  /*3130*/  LDSM.16.MT88.4 R24, [R211+0xb800] ;  /* 0x00b80000d318783b */ /* 0x000fe20000004200 */
[----:B------:R-:W-:Y:S01]  /*3140*/  PRMT R111, R111, 0x5410, R14 ;  /* 0x000054106f6f7816 */ /* 0x000fe2000000000e */
[--C-:B------:R-:W-:Y:S01]  /*3150*/  HSET2.LE.AND R37, R37, R4.reuse, PT ;  /* 0x0000000425257233 */ /* 0x100fe20003803000 */
[----:B------:R-:W-:Y:S01]  /*3160*/  LOP3.LUT R138, R138, R13, RZ, 0xc0, !PT ;  /* 0x0000000d8a8a7212 */ /* 0x000fe200078ec0ff */
[----:B------:R-:W4:Y:S01]  /*3170*/  LDSM.16.MT88.4 R32, [R209+0xa800] ;  /* 0x00a80000d120783b */ /* 0x000f220000004200 */
[----:B--2---:R-:W-:Y:S01]  /*3180*/  F2FP.BF16.PACK_AB R94, R2, R3 ;  /* 0x00000003025e723e */ /* 0x004fe200000010ff */
[----:B------:R-:W2:Y:S01]  /*3190*/  MUFU.EX2 R183, R183 ;  /* 0x000000b700b77308 */ /* 0x000ea20000000800 */
[----:B------:R-:W-:Y:S01]  /*31a0*/  F2FP.BF16.PACK_AB R134, R19, R182 ;  /* 0x000000b61386723e */ /* 0x000fe200000010ff */
[----:B------:R-:W5:Y:S01]  /*31b0*/  LDSM.16.MT88.4 R20, [R210+0xb800] ;  /* 0x00b80000d214783b */ /* 0x000f620000004200 */
[----:B------:R-:W-:Y:S01]  /*31c0*/  LOP3.LUT R41, R41, R94, RZ, 0xc0, !PT ;  /* 0x0000005e29297212 */ /* 0x000fe200078ec0ff */
[--C-:B------:R-:W-:Y:S01]  /*31d0*/  HSET2.LE.AND R139, R139, R4.reuse, PT ;  /* 0x000000048b8b7233 */ /* 0x100fe20003803000 */
[----:B------:R-:W-:Y:S01]  /*31e0*/  LOP3.LUT R94, R95, UR7, R108, 0x96, !PT ;  /* 0x000000075f5e7c12 */ /* 0x000fe2000f8e966c */
[----:B------:R-:W4:Y:S01]  /*31f0*/  LDSM.16.MT88.4 R12, [R209+0xb800] ;  /* 0x00b80000d10c783b */ /* 0x000f220000004200 */
[--C-:B------:R-:W-:Y:S01]  /*3200*/  HSET2.LE.AND R40, R111, R4.reuse, PT ;  /* 0x000000046f287233 */ /* 0x100fe20003803000 */
[----:B------:R-:W-:Y:S01]  /*3210*/  LOP3.LUT R134, R37, R134, RZ, 0xc0, !PT ;  /* 0x0000008625867212 */ /* 0x000fe200078ec0ff */
[--C-:B------:R-:W-:Y:S01]  /*3220*/  HSET2.LE.AND R137, R137, R4.reuse, PT ;  /* 0x0000000489897233 */ /* 0x100fe20003803000 */
[----:B---3--:R-:W-:Y:S01]  /*3230*/  F2FP.BF16.PACK_AB R111, R193, R196 ;  /* 0x000000c4c16f723e */ /* 0x008fe200000010ff */
[----:B------:R-:W-:Y:S01]  /*3240*/  IMAD.WIDE.U32 R94, R94, -0x2daee0ad, RZ ;  /* 0xd2511f535e5e7825 */ /* 0x000fe200078e00ff */
[----:B-1----:R-:W-:Y:S01]  /*3250*/  F2FP.BF16.PACK_AB R42, R191, R192 ;  /* 0x000000c0bf2a723e */ /* 0x002fe200000010ff */
[----:B------:R-:W-:Y:S01]  /*3260*/  MUFU.EX2 R180, R180 ;  /* 0x000000b400b47308 */ /* 0x000fe20000000800 */
[----:B------:R-:W-:Y:S01]  /*3270*/  LOP3.LUT R136, R136, R111, RZ, 0xc0, !PT ;  /* 0x0000006f88887212 */ /* 0x000fe200078ec0ff */
[C---:B------:R-:W-:Y:S01]  /*3280*/  HMMA.16816.F32.BF16 R156, R132.reuse, R44, RZ ;  /* 0x0000002c849c723c */ /* 0x040fe200000418ff */
[----:B--2---:R-:W-:Y:S01]  /*3290*/  F2FP.BF16.PACK_AB R92, R183, R186 ;  /* 0x000000bab75c723e */ /* 0x004fe200000010ff */
[--C-:B------:R-:W-:Y:S01]  /*32a0*/  HSET2.LE.AND R43, R43, R4.reuse, PT ;  /* 0x000000042b2b7233 */ /* 0x100fe20003803000 */
[----:B------:R-:W-:Y:S01]  /*32b0*/  LOP3.LUT R137, R137, R42, RZ, 0xc0, !PT ;  /* 0x0000002a89897212 */ /* 0x000fe200078ec0ff */
[----:B------:R-:W-:Y:S01]  /*32c0*/  HSET2.LE.AND R42, R79, R4, PT ;  /* 0x000000044f2a7233 */ /* 0x000fe20003803000 */
[----:B------:R-:W-:Y:S01]  /*32d0*/  LOP3.LUT R139, R139, R92, RZ, 0xc0, !PT ;  /* 0x0000005c8b8b7212 */ /* 0x000fe200078ec0ff */
[----:B------:R-:W1:Y:S01]  /*32e0*/  MUFU.EX2 R17, R17 ;  /* 0x0000001100117308 */ /* 0x000e620000000800 */
[----:B------:R-:W-:Y:S01]  /*32f0*/  LOP3.LUT R60, R94, 0xffff, RZ, 0xc0, !PT ;  /* 0x0000ffff5e3c7812 */ /* 0x000fe200078ec0ff */
[C---:B------:R-:W-:Y:S01]  /*3300*/  HMMA.16816.F32.BF16 R48, R132.reuse, R56, RZ ;  /* 0x000000388430723c */ /* 0x040fe200000418ff */
[----:B------:R-:W-:Y:S01]  /*3310*/  LOP3.LUT R78, R95, UR16, R78, 0x96, !PT ;  /* 0x000000105f4e7c12 */ /* 0x000fe2000f8e964e */
[----:B------:R-:W-:Y:S01]  /*3320*/  FADD.FTZ R193, R196, R193 ;  /* 0x000000c1c4c17221 */ /* 0x000fe20000010000 */
[----:B------:R-:W-:Y:S01]  /*3330*/  SHF.R.U32.HI R7, RZ, 0x8, R60 ;  /* 0x00000008ff077819 */ /* 0x000fe2000001163c */
[----:B------:R-:W-:Y:S01]  /*3340*/  FADD.FTZ R191, R192, R191 ;  /* 0x000000bfc0bf7221 */ /* 0x000fe20000010000 */
[----:B------:R-:W-:Y:S01]  /*3350*/  LOP3.LUT R60, R78, 0xffff, RZ, 0xc0, !PT ;  /* 0x0000ffff4e3c7812 */ /* 0x000fe200078ec0ff */
[----:B------:R-:W-:Y:S01]  /*3360*/  MUFU.EX2 R164, R164 ;  /* 0x000000a400a47308 */ /* 0x000fe20000000800 */
[----:B------:R-:W-:Y:S01]  /*3370*/  SHF.R.U32.HI R61, RZ, 0x10, R78 ;  /* 0x00000010ff3d7819 */ /* 0x000fe2000001164e */
[C---:B------:R-:W-:Y:S01]  /*3380*/  HMMA.16816.F32.BF16 R64, R132.reuse, R72, RZ ;  /* 0x000000488440723c */ /* 0x040fe200000418ff */
[----:B------:R-:W-:Y:S01]  /*3390*/  SHF.R.U32.HI R6, RZ, 0x18, R94 ;  /* 0x00000018ff067819 */ /* 0x000fe2000001165e */
[----:B------:R-:W-:Y:S01]  /*33a0*/  FADD.FTZ R194, R194, R193 ;  /* 0x000000c1c2c27221 */ /* 0x000fe20000010000 */
[----:B------:R-:W-:Y:S01]  /*33b0*/  SHF.R.U32.HI R60, RZ, 0x8, R60 ;  /* 0x00000008ff3c7819 */ /* 0x000fe2000001163c */
[----:B------:R-:W-:Y:S01]  /*33c0*/  FADD.FTZ R186, R186, R191 ;  /* 0x000000bfbaba7221 */ /* 0x000fe20000010000 */
[----:B------:R-:W-:Y:S01]  /*33d0*/  LOP3.LUT R61, R61, 0xff, RZ, 0xc0, !PT ;  /* 0x000000ff3d3d7812 */ /* 0x000fe200078ec0ff */
[----:B------:R-:W2:Y:S01]  /*33e0*/  MUFU.EX2 R233, R233 ;  /* 0x000000e900e97308 */ /* 0x000ea20000000800 */
[----:B-1----:R-:W-:Y:S01]  /*33f0*/  F2FP.BF16.PACK_AB R109, R17, R180 ;  /* 0x000000b4116d723e */ /* 0x002fe200000010ff */
[C---:B------:R-:W-:Y:S01]  /*3400*/  HMMA.16816.F32.BF16 R80, R132.reuse, R88, RZ ;  /* 0x000000588450723c */ /* 0x040fe200000418ff */
[----:B------:R-:W-:Y:S01]  /*3410*/  FADD.FTZ R182, R182, R189 ;  /* 0x000000bdb6b67221 */ /* 0x000fe20000010000 */
[----:B------:R-:W-:Y:S01]  /*3420*/  PLOP3.LUT P0, PT, PT, PT, UP0, 0x80, 0x0 ;  /* 0x000000000000781c */ /* 0x000fe20003f0f008 */
[----:B------:R-:W-:Y:S01]  /*3430*/  FADD.FTZ R184, R184, R187 ;  /* 0x000000bbb8b87221 */ /* 0x000fe20000010000 */
[----:B------:R-:W-:Y:S01]  /*3440*/  LOP3.LUT R40, R40, R109, RZ, 0xc0, !PT ;  /* 0x0000006d28287212 */ /* 0x000fe200078ec0ff */
[----:B------:R-:W-:Y:S01]  /*3450*/  FADD.FTZ R194, R185, R194 ;  /* 0x000000c2b9c27221 */ /* 0x000fe20000010000 */
[----:B------:R-:W-:Y:S01]  /*3460*/  MUFU.EX2 R0, R0 ;  /* 0x0000000000007308 */ /* 0x000fe20000000800 */
[----:B------:R-:W-:Y:S01]  /*3470*/  FADD.FTZ R186, R183, R186 ;  /* 0x000000bab7ba7221 */ /* 0x000fe20000010000 */
[----:B------:R-:W-:Y:S01]  /*3480*/  HMMA.16816.F32.BF16 R96, R132, R104, RZ ;  /* 0x000000688460723c */ /* 0x000fe200000418ff */
[----:B------:R-:W-:-:S02]  /*3490*/  FADD.FTZ R19, R19, R182 ;  /* 0x000000b613137221 */ /* 0x000fc40000010000 */
[----:B------:R-:W-:Y:S02]  /*34a0*/  FADD.FTZ R184, R181, R184 ;  /* 0x000000b8b5b87221 */ /* 0x000fe40000010000 */
[----:B------:R-:W-:Y:S01]  /*34b0*/  FADD.FTZ R180, R180, R19 ;  /* 0x00000013b4b47221 */ /* 0x000fe20000010000 */
[----:B------:R-:W1:Y:S01]  /*34c0*/  MUFU.EX2 R227, R227 ;  /* 0x000000e300e37308 */ /* 0x000e620000000800 */
[----:B--2---:R-:W-:Y:S01]  /*34d0*/  F2FP.BF16.PACK_AB R79, R233, R164 ;  /* 0x000000a4e94f723e */ /* 0x004fe200000010ff */
[C---:B------:R-:W-:Y:S01]  /*34e0*/  HMMA.16816.F32.BF16 R152, R132.reuse, R116, RZ ;  /* 0x000000748498723c */ /* 0x040fe200000418ff */
[----:B------:R-:W-:Y:S02]  /*34f0*/  FADD.FTZ R3, R3, R184 ;  /* 0x000000b803037221 */ /* 0x000fe40000010000 */
[----:B------:R-:W-:Y:S01]  /*3500*/  LOP3.LUT R42, R42, R79, RZ, 0xc0, !PT ;  /* 0x0000004f2a2a7212 */ /* 0x000fe200078ec0ff */
[----:B------:R-:W-:Y:S02]  /*3510*/  FADD.FTZ R17, R17, R180 ;  /* 0x000000b411117221 */ /* 0x000fe40000010000 */
[----:B------:R-:W-:Y:S01]  /*3520*/  MUFU.EX2 R235, R235 ;  /* 0x000000eb00eb7308 */ /* 0x000fe20000000800 */
[----:B------:R-:W-:Y:S01]  /*3530*/  FADD.FTZ R3, R2, R3 ;  /* 0x0000000302037221 */ /* 0x000fe20000010000 */
[----:B------:R-:W-:Y:S01]  /*3540*/  HMMA.16816.F32.BF16 R120, R132, R124, RZ ;  /* 0x0000007c8478723c */ /* 0x000fe200000418ff */
[----:B------:R-:W-:-:S04]  /*3550*/  FADD.FTZ R164, R164, R17 ;  /* 0x00000011a4a47221 */ /* 0x000fc80000010000 */
[----:B------:R-:W-:Y:S01]  /*3560*/  FADD.FTZ R233, R233, R164 ;  /* 0x000000a4e9e97221 */ /* 0x000fe20000010000 */
[----:B------:R-:W-:Y:S01]  /*3570*/  MUFU.EX2 R248, R248 ;  /* 0x000000f800f87308 */ /* 0x000fe20000000800 */
[----:B-1----:R-:W-:Y:S01]  /*3580*/  F2FP.BF16.PACK_AB R92, R227, R0 ;  /* 0x00000000e35c723e */ /* 0x002fe200000010ff */
[C---:B------:R-:W-:Y:S01]  /*3590*/  HMMA.16816.F32.BF16 R128, R132.reuse, R172, RZ ;  /* 0x000000ac8480723c */ /* 0x040fe200000418ff */
[----:B------:R-:W-:Y:S02]  /*35a0*/  FADD.FTZ R0, R0, R3 ;  /* 0x0000000300007221 */ /* 0x000fe40000010000 */
[----:B------:R-:W-:Y:S02]  /*35b0*/  LOP3.LUT R43, R43, R92, RZ, 0xc0, !PT ;  /* 0x0000005c2b2b7212 */ /* 0x000fe400078ec0ff */
[----:B------:R-:W-:Y:S01]  /*35c0*/  FADD.FTZ R227, R227, R0 ;  /* 0x00000000e3e37221 */ /* 0x000fe20000010000 */
[----:B------:R-:W-:Y:S02]  /*35d0*/  MUFU.EX2 R195, R195 ;  /* 0x000000c300c37308 */ /* 0x000fe40000000800 */
[C---:B------:R-:W-:Y:S06]  /*35e0*/  HMMA.16816.F32.BF16 R36, R132.reuse, R46, RZ ;  /* 0x0000002e8424723c */ /* 0x040fec00000418ff */
[----:B------:R-:W1:Y:S02]  /*35f0*/  MUFU.EX2 R198, R198 ;  /* 0x000000c600c67308 */ /* 0x000e640000000800 */
[C---:B------:R-:W-:Y:S06]  /*3600*/  HMMA.16816.F32.BF16 R52, R132.reuse, R58, RZ ;  /* 0x0000003a8434723c */ /* 0x040fec00000418ff */
[----:B------:R-:W-:Y:S02]  /*3610*/  MUFU.EX2 R197, R197 ;  /* 0x000000c500c57308 */ /* 0x000fe40000000800 */
[C---:B------:R-:W-:Y:S06]  /*3620*/  HMMA.16816.F32.BF16 R68, R132.reuse, R74, RZ ;  /* 0x0000004a8444723c */ /* 0x040fec00000418ff */
[----:B------:R-:W2:Y:S02]  /*3630*/  MUFU.EX2 R232, R232 ;  /* 0x000000e800e87308 */ /* 0x000ea40000000800 */
[C---:B------:R-:W-:Y:S06]  /*3640*/  HMMA.16816.F32.BF16 R84, R132.reuse, R90, RZ ;  /* 0x0000005a8454723c */ /* 0x040fec00000418ff */
[----:B------:R-:W-:Y:S02]  /*3650*/  MUFU.EX2 R199, R199 ;  /* 0x000000c700c77308 */ /* 0x000fe40000000800 */
[C---:B------:R-:W-:Y:S06]  /*3660*/  HMMA.16816.F32.BF16 R100, R132.reuse, R106, RZ ;  /* 0x0000006a8464723c */ /* 0x040fec00000418ff */
[----:B------:R-:W3:Y:S02]  /*3670*/  MUFU.EX2 R252, R252 ;  /* 0x000000fc00fc7308 */ /* 0x000ee40000000800 */
[C---:B------:R-:W-:Y:S08]  /*3680*/  HMMA.16816.F32.BF16 R112, R132.reuse, R118, RZ ;  /* 0x000000768470723c */ /* 0x040ff000000418ff */
[C---:B------:R-:W-:Y:S08]  /*3690*/  HMMA.16816.F32.BF16 R144, R132.reuse, R126, RZ ;  /* 0x0000007e8490723c */ /* 0x040ff000000418ff */
[----:B------:R-:W-:Y:S08]  /*36a0*/  HMMA.16816.F32.BF16 R132, R132, R174, RZ ;  /* 0x000000ae8484723c */ /* 0x000ff000000418ff */
[----:B------:R-:W-:Y:S07]  /*36b0*/  HMMA.16816.F32.BF16 R160, R136, R44, RZ ;  /* 0x0000002c88a0723c */ /* 0x000fee00000418ff */
[----:B------:R-:W-:Y:S01]  /*36c0*/  SHF.R.U32.HI R45, RZ, 0x10, R94 ;  /* 0x00000010ff2d7819 */ /* 0x000fe2000001165e */
[----:B------:R-:W-:Y:S01]  /*36d0*/  HMMA.16816.F32.BF16 R156, R40, R176, R156 ;  /* 0x000000b0289c723c */ /* 0x000fe2000004189c */
[----:B------:R-:W-:-:S02]  /*36e0*/  LOP3.LUT R44, R94, 0xff, RZ, 0xc0, !PT ;  /* 0x000000ff5e2c7812 */ /* 0x000fc400078ec0ff */
[----:B------:R-:W-:Y:S02]  /*36f0*/  LOP3.LUT R5, R45, 0xff, RZ, 0xc0, !PT ;  /* 0x000000ff2d057812 */ /* 0x000fe400078ec0ff */
[----:B------:R-:W-:Y:S02]  /*3700*/  LOP3.LUT R45, R78, 0xff, RZ, 0xc0, !PT ;  /* 0x000000ff4e2d7812 */ /* 0x000fe400078ec0ff */
[----:B------:R-:W-:Y:S01]  /*3710*/  SHF.R.U32.HI R78, RZ, 0x18, R78 ;  /* 0x00000018ff4e7819 */ /* 0x000fe2000001164e */
[C---:B------:R-:W-:Y:S01]  /*3720*/  HMMA.16816.F32.BF16 R48, R40.reuse, R168, R48 ;  /* 0x000000a82830723c */ /* 0x040fe20000041830 */
[----:B------:R-:W-:Y:S02]  /*3730*/  PRMT R7, R44, 0x5410, R7 ;  /* 0x000054102c077816 */ /* 0x000fe40000000007 */
[----:B------:R-:W-:Y:S02]  /*3740*/  PRMT R63, R5, 0x5410, R6 ;  /* 0x00005410053f7816 */ /* 0x000fe40000000006 */
[----:B------:R-:W-:Y:S01]  /*3750*/  PRMT R45, R45, 0x5410, R60 ;  /* 0x000054102d2d7816 */ /* 0x000fe2000000003c */
[--C-:B------:R-:W-:Y:S01]  /*3760*/  HSET2.LE.AND R6, R7, R4.reuse, PT ;  /* 0x0000000407067233 */ /* 0x100fe20003803000 */
[----:B------:R-:W-:Y:S01]  /*3770*/  PRMT R5, R61, 0x5410, R78 ;  /* 0x000054103d057816 */ /* 0x000fe2000000004e */
[--C-:B------:R-:W-:Y:S01]  /*3780*/  HSET2.LE.AND R7, R63, R4.reuse, PT ;  /* 0x000000043f077233 */ /* 0x100fe20003803000 */
[----:B-1----:R-:W-:Y:S01]  /*3790*/  F2FP.BF16.PACK_AB R61, R198, R195 ;  /* 0x000000c3c63d723e */ /* 0x002fe200000010ff */
[--C-:B------:R-:W-:Y:S01]  /*37a0*/  HSET2.LE.AND R44, R45, R4.reuse, PT ;  /* 0x000000042d2c7233 */ /* 0x100fe20003803000 */
[----:B--2---:R-:W-:Y:S01]  /*37b0*/  F2FP.BF16.PACK_AB R45, R232, R197 ;  /* 0x000000c5e82d723e */ /* 0x004fe200000010ff */
[----:B------:R-:W-:Y:S01]  /*37c0*/  HSET2.LE.AND R5, R5, R4, PT ;  /* 0x0000000405057233 */ /* 0x000fe20003803000 */
[----:B------:R-:W-:Y:S01]  /*37d0*/  F2FP.BF16.PACK_AB R4, R248, R235 ;  /* 0x000000ebf804723e */ /* 0x000fe200000010ff */
[C---:B----4-:R-:W-:Y:S01]  /*37e0*/  HMMA.16816.F32.BF16 R64, R40.reuse, R32, R64 ;  /* 0x000000202840723c */ /* 0x050fe20000041840 */
[----:B---3--:R-:W-:Y:S01]  /*37f0*/  F2FP.BF16.PACK_AB R60, R252, R199 ;  /* 0x000000c7fc3c723e */ /* 0x008fe200000010ff */
[----:B------:R-:W-:Y:S01]  /*3800*/  FADD.FTZ R195, R195, R194 ;  /* 0x000000c2c3c37221 */ /* 0x000fe20000010000 */
[----:B------:R-:W-:Y:S01]  /*3810*/  LOP3.LUT R7, R7, R4, RZ, 0xc0, !PT ;  /* 0x0000000407077212 */ /* 0x000fe200078ec0ff */
[----:B------:R-:W-:Y:S01]  /*3820*/  FADD.FTZ R199, R199, R186 ;  /* 0x000000bac7c77221 */ /* 0x000fe20000010000 */
[----:B------:R-:W-:Y:S01]  /*3830*/  LOP3.LUT R6, R6, R45, RZ, 0xc0, !PT ;  /* 0x0000002d06067212 */ /* 0x000fe200078ec0ff */
[----:B------:R-:W-:Y:S01]  /*3840*/  FADD.FTZ R198, R198, R195 ;  /* 0x000000c3c6c67221 */ /* 0x000fe20000010000 */
[----:B------:R-:W-:Y:S01]  /*3850*/  LOP3.LUT R4, R44, R61, RZ, 0xc0, !PT ;  /* 0x0000003d2c047212 */ /* 0x000fe200078ec0ff */
[----:B------:R-:W-:Y:S01]  /*3860*/  HMMA.16816.F32.BF16 R80, R40, R28, R80 ;  /* 0x0000001c2850723c */ /* 0x000fe20000041850 */
[----:B------:R-:W-:Y:S01]  /*3870*/  LOP3.LUT R5, R5, R60, RZ, 0xc0, !PT ;  /* 0x0000003c05057212 */ /* 0x000fe200078ec0ff */
[----:B------:R-:W-:-:S02]  /*3880*/  FADD.FTZ R252, R252, R199 ;  /* 0x000000c7fcfc7221 */ /* 0x000fc40000010000 */
[----:B------:R-:W-:-:S04]  /*3890*/  FADD.FTZ R197, R197, R198 ;  /* 0x000000c6c5c57221 */ /* 0x000fc80000010000 */
[C---:B------:R-:W-:Y:S08]  /*38a0*/  HMMA.16816.F32.BF16 R96, R40.reuse, R24, R96 ;  /* 0x000000182860723c */ /* 0x040ff00000041860 */
[C---:B-----5:R-:W-:Y:S08]  /*38b0*/  HMMA.16816.F32.BF16 R152, R40.reuse, R20, R152 ;  /* 0x000000142898723c */ /* 0x060ff00000041898 */
        /* <DEDUP_REMOVED lines=40> */
[----:B------:R-:W-:Y:S07]  /*3b40*/  HMMA.16816.F32.BF16 R136, R4, R10, R136 ;  /* 0x0000000a0488723c */ /* 0x000fee0000041888 */
[----:B------:R-:W-:-:S02]  /*3b50*/  FADD.FTZ R5, R235, R252 ;  /* 0x000000fceb057221 */ /* 0x000fc40000010000 */
[----:B------:R-:W-:Y:S02]  /*3b60*/  FADD.FTZ R235, R232, R197 ;  /* 0x000000c5e8eb7221 */ /* 0x000fe40000010000 */
[----:B------:R-:W-:Y:S01]  /*3b70*/  FADD.FTZ R232, R248, R5 ;  /* 0x00000005f8e87221 */ /* 0x000fe20000010000 */
[----:B------:R-:W-:Y:S05]  /*3b80*/  @!P0 BRA `(.L_x_853) ;  /* 0x0000946000008947 */ /* 0x000fea0003800000 */
[----:B------:R-:W-:-:S04]  /*3b90*/  DEPBAR.LE SB0, 0x0 ;  /* 0x000080000000791a */ /* 0x000fc80000000000 */
[----:B------:R-:W-:Y:S01]  /*3ba0*/  IMAD.U32 R5, RZ, RZ, UR24 ;  /* 0x00000018ff057e24 */ /* 0x000fe2000f8e00ff */
[----:B------:R-:W-:Y:S01]  /*3bb0*/  USHF.L.U32 UR28, UR4, 0x6, URZ ;  /* 0x00000006041c7899 */ /* 0x000fe2000800063f */
[----:B------:R-:W-:Y:S01]  /*3bc0*/  IMAD.U32 R0, RZ, RZ, UR24 ;  /* 0x00000018ff007e24 */ /* 0x000fe2000f8e00ff */
[----:B------:R-:W-:Y:S01]  /*3bd0*/  UMOV UR30, 0x6 ;  /* 0x00000006001e7882 */ /* 0x000fe20000000000 */
[----:B------:R-:W-:Y:S01]  /*3be0*/  IMAD.U32 R3, RZ, RZ, UR5 ;  /* 0x00000005ff037e24 */ /* 0x000fe2000f8e00ff */
[----:B------:R-:W-:Y:S01]  /*3bf0*/  ULDC UR29, c[0x0][0x1a4] ;  /* 0x00006900001d7ab9 */ /* 0x000fe20000000800 */
[----:B------:R-:W-:Y:S01]  /*3c00*/  BAR.SYNC.DEFER_BLOCKING 0x0 ;  /* 0x0000000000007b1d */ /* 0x000fe20000010000 */
[----:B------:R-:W-:Y:S01]  /*3c10*/  LEA R248, P0, R5, R246, 0x1 ;  /* 0x000000f605f87211 */ /* 0x000fe200078008ff */
[----:B------:R-:W-:Y:S01]  /*3c20*/  USHF.L.U64.HI UR29, UR4, UR30, UR29 ;  /* 0x0000001e041d7299 */ /* 0x000fe2000801021d */
[----:B------:R-:W-:Y:S01]  /*3c30*/  IADD3 R2, P1, R246, -UR28, RZ ;  /* 0x8000001cf6027c10 */ /* 0x000fe2000ff3e0ff */
[----:B------:R-:W-:Y:S01]  /*3c40*/  UISETP.NE.AND UP0, UPT, UR25, 0x2, UPT ;  /* 0x000000021900788c */ /* 0x000fe2000bf05270 */
[----:B------:R-:W-:-:S02]  /*3c50*/  LEA.HI.X R0, R0, R247, R3, 0x1, P0 ;  /* 0x000000f700007211 */ /* 0x000fc400000f0c03 */
[----:B------:R-:W-:Y:S02]  /*3c60*/  IADD3 R248, P0, R248, -UR28, RZ ;  /* 0x8000001cf8f87c10 */ /* 0x000fe4000ff1e0ff */
[----:B------:R-:W-:Y:S02]  /*3c70*/  IADD3.X R3, R247, ~UR29, RZ, P1, !PT ;  /* 0x8000001df7037c10 */ /* 0x000fe40008ffe4ff */
[----:B------:R-:W-:Y:S01]  /*3c80*/  IADD3.X R249, R0, ~UR29, RZ, P0, !PT ;  /* 0x8000001d00f97c10 */ /* 0x000fe200087fe4ff */
[----:B------:R-:W-:-:S06]  /*3c90*/  UIADD3 UR29, UR25, -0x2, URZ ;  /* 0xfffffffe191d7890 */ /* 0x000fcc000fffe03f */
[----:B------:R-:W-:-:S04]  /*3ca0*/  IMAD.U32 R0, RZ, RZ, UR29 ;  /* 0x0000001dff007e24 */ /* 0x000fc8000f8e00ff */
[----:B------:R-:W-:Y:S01]  /*3cb0*/  IMAD R0, R0, 0x20, R241 ;  /* 0x0000002000007824 */ /* 0x000fe200078e02f1 */
[----:B------:R-:W-:Y:S01]  /*3cc0*/  @!PT LDS RZ, [RZ] ;  /* 0x00000000fffff984 */ /* 0x000fe20000000800 */
[----:B------:R-:W-:Y:S01]  /*3cd0*/  @!PT LDS RZ, [RZ] ;  /* 0x00000000fffff984 */ /* 0x000fe20000000800 */
[----:B------:R-:W-:Y:S01]  /*3ce0*/  @!PT LDS RZ, [RZ] ;  /* 0x00000000fffff984 */ /* 0x000fe20000000800 */
[----:B------:R1:W-:Y:S04]  /*3cf0*/  LDGSTS.E.BYPASS.LTC128B.128 [R219+0xa000], [R2.64] ;  /* 0x0a00000002db7fae */ /* 0x0003e8000b901d56 */
[----:B------:R1:W-:Y:S04]  /*3d00*/  LDGSTS.E.BYPASS.LTC128B.128 [R219+0xb000], [R2.64+0x80] ;  /* 0x0b00008002db7fae */ /* 0x0003e8000b901d56 */
[----:B------:R2:W-:Y:S04]  /*3d10*/  LDGSTS.E.BYPASS.LTC128B.128 [R219+0xa800], [R248.64] ;  /* 0x0a800000f8db7fae */ /* 0x0005e8000b901d56 */
[----:B------:R2:W-:Y:S04]  /*3d20*/  LDGSTS.E.BYPASS.LTC128B.128 [R219+0xb800], [R248.64+0x80] ;  /* 0x0b800080f8db7fae */ /* 0x0005e8000b901d56 */
[----:B------:R-:W-:Y:S04]  /*3d30*/  LDSM.16.M88.4 R180, [R217] ;  /* 0x00000000d9b4783b */ /* 0x000fe80000000200 */
[----:B------:R-:W3:Y:S04]  /*3d40*/  LDSM.16.M88.4 R4, [R218+0x2000] ;  /* 0x00200000da04783b */ /* 0x000ee80000000200 */
[----:B------:R-:W4:Y:S04]  /*3d50*/  LDSM.16.M88.4 R32, [R217+0x800] ;  /* 0x00080000d920783b */ /* 0x000f280000000200 */
[----:B------:R-:W5:Y:S01]  /*3d60*/  LDSM.16.M88.4 R172, [R218] ;  /* 0x00000000daac783b */ /* 0x000f620000000200 */
[----:B-1----:R-:W-:-:S03]  /*3d70*/  IADD3 R2, R0, 0x1, RZ ;  /* 0x0000000100027810 */ /* 0x002fc60007ffe0ff */
[----:B------:R-:W-:Y:S01]  /*3d80*/  LDSM.16.M88.4 R192, [R215] ;  /* 0x00000000d7c0783b */ /* 0x000fe20000000200 */
[----:B------:R-:W-:Y:S02]  /*3d90*/  IADD3 R3, R0, 0x8, RZ ;  /* 0x0000000800037810 */ /* 0x000fe40007ffe0ff */
[C---:B------:R-:W-:Y:S01]  /*3da0*/  ISETP.GE.AND P5, PT, R2.reuse, R240, PT ;  /* 0x000000f00200720c */ /* 0x040fe20003fa6270 */
[----:B------:R-:W1:Y:S01]  /*3db0*/  LDSM.16.M88.4 R24, [R216+0x2000] ;  /* 0x00200000d818783b */ /* 0x000e620000000200 */
[C---:B------:R-:W-:Y:S02]  /*3dc0*/  ISETP.GE.AND P1, PT, R2.reuse, R239, PT ;  /* 0x000000ef0200720c */ /* 0x040fe40003f26270 */
[C---:B------:R-:W-:Y:S01]  /*3dd0*/  ISETP.GE.AND P2, PT, R2.reuse, R237, PT ;  /* 0x000000ed0200720c */ /* 0x040fe20003f46270 */
[----:B------:R-:W1:Y:S01]  /*3de0*/  LDSM.16.M88.4 R188, [R207] ;  /* 0x00000000cfbc783b */ /* 0x000e620000000200 */
[----:B------:R-:W-:Y:S02]  /*3df0*/  ISETP.GE.AND P0, PT, R2, R234, PT ;  /* 0x000000ea0200720c */ /* 0x000fe40003f06270 */
[----:B------:R-:W-:Y:S01]  /*3e00*/  IADD3 R2, R0, 0x9, RZ ;  /* 0x0000000900027810 */ /* 0x000fe20007ffe0ff */
[----:B------:R-:W1:Y:S01]  /*3e10*/  LDSM.16.M88.4 R28, [R216] ;  /* 0x00000000d81c783b */ /* 0x000e620000000200 */
[----:B------:R-:W-:-:S02]  /*3e20*/  ISETP.GE.AND P6, PT, R3, R240, PT ;  /* 0x000000f00300720c */ /* 0x000fc40003fc6270 */
[C---:B------:R-:W-:Y:S01]  /*3e30*/  ISETP.GE.AND P3, PT, R3.reuse, R239, PT ;  /* 0x000000ef0300720c */ /* 0x040fe20003f66270 */
[----:B------:R-:W-:Y:S01]  /*3e40*/  LDSM.16.M88.4 R168, [R213] ;  /* 0x00000000d5a8783b */ /* 0x000fe20000000200 */
[----:B------:R-:W-:-:S03]  /*3e50*/  ISETP.GE.AND P4, PT, R3, R237, PT ;  /* 0x000000ed0300720c */ /* 0x000fc60003f86270 */
[----:B------:R-:W-:Y:S04]  /*3e60*/  LDSM.16.M88.4 R196, [R216+0x4000] ;  /* 0x00400000d8c4783b */ /* 0x000fe80000000200 */
[----:B------:R-:W0:Y:S01]  /*3e70*/  LDGDEPBAR ;  /* 0x00000000000079af */ /* 0x000e220000000000 */
[C---:B---3--:R-:W-:Y:S08]  /*3e80*/  HMMA.16816.F32.BF16 R20, R4.reuse, R180, RZ ;  /* 0x000000b40414723c */ /* 0x048ff000000418ff */
[C---:B----4-:R-:W-:Y:S08]  /*3e90*/  HMMA.16816.F32.BF16 R8, R4.reuse, R32, RZ ;  /* 0x000000200408723c */ /* 0x050ff000000418ff */
[C---:B------:R-:W-:Y:S08]  /*3ea0*/  HMMA.16816.F32.BF16 R12, R4.reuse, R182, RZ ;  /* 0x000000b6040c723c */ /* 0x040ff000000418ff */
[----:B------:R-:W-:Y:S08]  /*3eb0*/  HMMA.16816.F32.BF16 R4, R4, R34, RZ ;  /* 0x000000220404723c */ /* 0x000ff000000418ff */
[C---:B-----5:R-:W-:Y:S08]  /*3ec0*/  HMMA.16816.F32.BF16 R184, R172.reuse, R180, RZ ;  /* 0x000000b4acb8723c */ /* 0x060ff000000418ff */
[C---:B------:R-:W-:Y:S08]  /*3ed0*/  HMMA.16816.F32.BF16 R180, R172.reuse, R182, RZ ;  /* 0x000000b6acb4723c */ /* 0x040ff000000418ff */
[C---:B------:R-:W-:Y:S08]  /*3ee0*/  HMMA.16816.F32.BF16 R176, R172.reuse, R32, RZ ;  /* 0x00000020acb0723c */ /* 0x040ff000000418ff */
[----:B------:R-:W-:Y:S01]  /*3ef0*/  HMMA.16816.F32.BF16 R172, R172, R34, RZ ;  /* 0x00000022acac723c */ /* 0x000fe200000418ff */
[----:B------:R-:W-:Y:S07]  /*3f00*/  LDSM.16.M88.4 R32, [R213+0x800] ;  /* 0x00080000d520783b */ /* 0x000fee0000000200 */
[C---:B-1----:R-:W-:Y:S08]  /*3f10*/  HMMA.16816.F32.BF16 R20, R24.reuse, R192, R20 ;  /* 0x000000c01814723c */ /* 0x042ff00000041814 */
[C---:B------:R-:W-:Y:S08]  /*3f20*/  HMMA.16816.F32.BF16 R8, R24.reuse, R188, R8 ;  /* 0x000000bc1808723c */ /* 0x040ff00000041808 */
[C---:B------:R-:W-:Y:S08]  /*3f30*/  HMMA.16816.F32.BF16 R12, R24.reuse, R194, R12 ;  /* 0x000000c2180c723c */ /* 0x040ff0000004180c */
[----:B------:R-:W-:Y:S01]  /*3f40*/  HMMA.16816.F32.BF16 R4, R24, R190, R4 ;  /* 0x000000be1804723c */ /* 0x000fe20000041804 */
[----:B------:R-:W1:Y:S07]  /*3f50*/  LDSM.16.M88.4 R24, [R214+0x2000] ;  /* 0x00200000d618783b */ /* 0x000e6e0000000200 */
[C---:B------:R-:W-:Y:S08]  /*3f60*/  HMMA.16816.F32.BF16 R184, R28.reuse, R192, R184 ;  /* 0x000000c01cb8723c */ /* 0x040ff000000418b8 */
[C---:B------:R-:W-:Y:S08]  /*3f70*/  HMMA.16816.F32.BF16 R176, R28.reuse, R188, R176 ;  /* 0x000000bc1cb0723c */ /* 0x040ff000000418b0 */
[C---:B------:R-:W-:Y:S01]  /*3f80*/  HMMA.16816.F32.BF16 R180, R28.reuse, R194, R180 ;  /* 0x000000c21cb4723c */ /* 0x040fe200000418b4 */
[----:B------:R-:W-:Y:S07]  /*3f90*/  LDSM.16.M88.4 R192, [R206] ;  /* 0x00000000cec0783b */ /* 0x000fee0000000200 */
[----:B------:R-:W-:Y:S01]  /*3fa0*/  HMMA.16816.F32.BF16 R172, R28, R190, R172 ;  /* 0x000000be1cac723c */ /* 0x000fe200000418ac */
[----:B------:R-:W3:Y:S04]  /*3fb0*/  LDSM.16.M88.4 R28, [R214] ;  /* 0x00000000d61c783b */ /* 0x000ee80000000200 */
[----:B------:R-:W-:Y:S03]  /*3fc0*/  LDSM.16.M88.4 R188, [R206+0x800] ;  /* 0x00080000cebc783b */ /* 0x000fe60000000200 */
[C---:B-1----:R-:W-:Y:S08]  /*3fd0*/  HMMA.16816.F32.BF16 R20, R24.reuse, R168, R20 ;  /* 0x000000a81814723c */ /* 0x042ff00000041814 */
[C---:B------:R-:W-:Y:S08]  /*3fe0*/  HMMA.16816.F32.BF16 R8, R24.reuse, R32, R8 ;  /* 0x000000201808723c */ /* 0x040ff00000041808 */
[C---:B------:R-:W-:Y:S08]  /*3ff0*/  HMMA.16816.F32.BF16 R12, R24.reuse, R170, R12 ;  /* 0x000000aa180c723c */ /* 0x040ff0000004180c */
[----:B------:R-:W-:Y:S01]  /*4000*/  HMMA.16816.F32.BF16 R4, R24, R34, R4 ;  /* 0x000000221804723c */ /* 0x000fe20000041804 */
[----:B------:R-:W1:Y:S07]  /*4010*/  LDSM.16.M88.4 R24, [R212+0x2000] ;  /* 0x00200000d418783b */ /* 0x000e6e0000000200 */
[C---:B---3--:R-:W-:Y:S08]  /*4020*/  HMMA.16816.F32.BF16 R184, R28.reuse, R168, R184 ;  /* 0x000000a81cb8723c */ /* 0x048ff000000418b8 */
[C---:B------:R-:W-:Y:S01]  /*4030*/  HMMA.16816.F32.BF16 R180, R28.reuse, R170, R180 ;  /* 0x000000aa1cb4723c */ /* 0x040fe200000418b4 */
[----:B------:R-:W-:Y:S07]  /*4040*/  LDSM.16.M88.4 R168, [R217+0x1000] ;  /* 0x00100000d9a8783b */ /* 0x000fee0000000200 */
[C---:B------:R-:W-:Y:S08]  /*4050*/  HMMA.16816.F32.BF16 R176, R28.reuse, R32, R176 ;  /* 0x000000201cb0723c */ /* 0x040ff000000418b0 */
        /* <DEDUP_REMOVED lines=10> */
[----:B------:R-:W-:Y:S07]  /*4100*/  LDSM.16.M88.4 R192, [R205] ;  /* 0x00000000cdc0783b */ /* 0x000fee0000000200 */
[C---:B------:R-:W-:Y:S08]  /*4110*/  HMMA.16816.F32.BF16 R176, R28.reuse, R188, R176 ;  /* 0x000000bc1cb0723c */ /* 0x040ff000000418b0 */
[----:B------:R-:W-:Y:S01]  /*4120*/  HMMA.16816.F32.BF16 R172, R28, R190, R172 ;  /* 0x000000be1cac723c */ /* 0x000fe200000418ac */
[----:B------:R-:W3:Y:S04]  /*4130*/  LDSM.16.M88.4 R28, [R218+0x4000] ;  /* 0x00400000da1c783b */ /* 0x000ee80000000200 */
[----:B------:R-:W-:Y:S03]  /*4140*/  LDSM.16.M88.4 R188, [R204] ;  /* 0x00000000ccbc783b */ /* 0x000fe60000000200 */
        /* <DEDUP_REMOVED lines=10> */
[----:B------:R-:W-:Y:S04]  /*41f0*/  LDSM.16.M88.4 R32, [R214+0x6000] ;  /* 0x00600000d620783b */ /* 0x000fe80000000200 */
[----:B------:R-:W3:Y:S03]  /*4200*/  LDSM.16.M88.4 R28, [R213+0x1000] ;  /* 0x00100000d51c783b */ /* 0x000ee60000000200 */
[-C--:B------:R-:W-:Y:S08]  /*4210*/  HMMA.16816.F32.BF16 R184, R196, R192.reuse, R184 ;  /* 0x000000c0c4b8723c */ /* 0x080ff000000418b8 */
[C---:B-1----:R-:W-:Y:S08]  /*4220*/  HMMA.16816.F32.BF16 R20, R24.reuse, R192, R20 ;  /* 0x000000c01814723c */ /* 0x042ff00000041814 */
[C---:B------:R-:W-:Y:S08]  /*4230*/  HMMA.16816.F32.BF16 R12, R24.reuse, R194, R12 ;  /* 0x000000c2180c723c */ /* 0x040ff0000004180c */
[C---:B------:R-:W-:Y:S08]  /*4240*/  HMMA.16816.F32.BF16 R8, R24.reuse, R188, R8 ;  /* 0x000000bc1808723c */ /* 0x040ff00000041808 */
[----:B------:R-:W-:Y:S01]  /*4250*/  HMMA.16816.F32.BF16 R4, R24, R190, R4 ;  /* 0x000000be1804723c */ /* 0x000fe20000041804 */
[----:B------:R-:W1:Y:S07]  /*4260*/  LDSM.16.M88.4 R24, [R213+0x1800] ;  /* 0x00180000d518783b */ /* 0x000e6e0000000200 */
[C---:B------:R-:W-:Y:S01]  /*4270*/  HMMA.16816.F32.BF16 R180, R196.reuse, R194, R180 ;  /* 0x000000c2c4b4723c */ /* 0x040fe200000418b4 */
[----:B------:R-:W-:Y:S07]  /*4280*/  LDSM.16.M88.4 R192, [R206+0x1800] ;  /* 0x00180000cec0783b */ /* 0x000fee0000000200 */
[C---:B------:R-:W-:Y:S08]  /*4290*/  HMMA.16816.F32.BF16 R176, R196.reuse, R188, R176 ;  /* 0x000000bcc4b0723c */ /* 0x040ff000000418b0 */
[----:B------:R-:W-:Y:S01]  /*42a0*/  HMMA.16816.F32.BF16 R172, R196, R190, R172 ;  /* 0x000000bec4ac723c */ /* 0x000fe200000418ac */
[----:B------:R-:W4:Y:S07]  /*42b0*/  LDSM.16.M88.4 R188, [R212+0x6000] ;  /* 0x00600000d4bc783b */ /* 0x000f2e0000000200 */
[C---:B---3--:R-:W-:Y:S08]  /*42c0*/  HMMA.16816.F32.BF16 R20, R32.reuse, R28, R20 ;  /* 0x0000001c2014723c */ /* 0x048ff00000041814 */
[C---:B------:R-:W-:Y:S08]  /*42d0*/  HMMA.16816.F32.BF16 R12, R32.reuse, R30, R12 ;  /* 0x0000001e200c723c */ /* 0x040ff0000004180c */
[C---:B-1----:R-:W-:Y:S08]  /*42e0*/  HMMA.16816.F32.BF16 R8, R32.reuse, R24, R8 ;  /* 0x000000182008723c */ /* 0x042ff00000041808 */
[----:B------:R-:W-:Y:S01]  /*42f0*/  HMMA.16816.F32.BF16 R4, R32, R26, R4 ;  /* 0x0000001a2004723c */ /* 0x000fe20000041804 */
[----:B------:R-:W1:Y:S07]  /*4300*/  LDSM.16.M88.4 R32, [R206+0x1000] ;  /* 0x00100000ce20783b */ /* 0x000e6e0000000200 */
[C---:B------:R-:W-:Y:S08]  /*4310*/  HMMA.16816.F32.BF16 R184, R168.reuse, R28, R184 ;  /* 0x0000001ca8b8723c */ /* 0x040ff000000418b8 */
[----:B------:R-:W-:Y:S01]  /*4320*/  HMMA.16816.F32.BF16 R180, R168, R30, R180 ;  /* 0x0000001ea8b4723c */ /* 0x000fe200000418b4 */
[----:B------:R-:W3:Y:S01]  /*4330*/  LDSM.16.M88.4 R28, [R212+0x4000] ;  /* 0x00400000d41c783b */ /* 0x000ee20000000200 */
[----:B------:R-:W-:-:S06]  /*4340*/  DEPBAR.LE SB0, 0x0 ;  /* 0x000080000000791a */ /* 0x000fcc0000000000 */
[----:B------:R-:W-:Y:S08]  /*4350*/  HMMA.16816.F32.BF16 R176, R168, R24, R176 ;  /* 0x00000018a8b0723c */ /* 0x000ff000000418b0 */
[----:B----4-:R-:W-:Y:S08]  /*4360*/  HMMA.16816.F32.BF16 R8, R188, R192, R8 ;  /* 0x000000c0bc08723c */ /* 0x010ff00000041808 */
[----:B------:R-:W-:Y:S08]  /*4370*/  HMMA.16816.F32.BF16 R172, R168, R26, R172 ;  /* 0x0000001aa8ac723c */ /* 0x000ff000000418ac */
[C---:B-1----:R-:W-:Y:S08]  /*4380*/  HMMA.16816.F32.BF16 R20, R188.reuse, R32, R20 ;  /* 0x00000020bc14723c */ /* 0x042ff00000041814 */
[-C--:B------:R-:W-:Y:S08]  /*4390*/  HMMA.16816.F32.BF16 R12, R188, R34.reuse, R12 ;  /* 0x00000022bc0c723c */ /* 0x080ff0000004180c */
[C---:B---3--:R-:W-:Y:S08]  /*43a0*/  HMMA.16816.F32.BF16 R180, R28.reuse, R34, R180 ;  /* 0x000000221cb4723c */ /* 0x048ff000000418b4 */
[----:B------:R-:W-:Y:S01]  /*43b0*/  HMMA.16816.F32.BF16 R176, R28, R192, R176 ;  /* 0x000000c01cb0723c */ /* 0x000fe200000418b0 */
[----:B------:R-:W-:-:S02]  /*43c0*/  FSEL R23, R23, -INF , !P0 ;  /* 0xff80000017177808 */ /* 0x000fc40004000000 */
[----:B------:R-:W-:Y:S02]  /*43d0*/  ISETP.GE.AND P0, PT, R2, R240, PT ;  /* 0x000000f00200720c */ /* 0x000fe40003f06270 */
[----:B------:R-:W-:Y:S02]  /*43e0*/  FSEL R21, R21, -INF , !P2 ;  /* 0xff80000015157808 */ /* 0x000fe40005000000 */
[----:B------:R-:W-:Y:S01]  /*43f0*/  ISETP.GE.AND P2, PT, R3, R234, PT ;  /* 0x000000ea0300720c */ /* 0x000fe20003f46270 */
[----:B------:R-:W-:Y:S01]  /*4400*/  HMMA.16816.F32.BF16 R184, R28, R32, R184 ;  /* 0x000000201cb8723c */ /* 0x000fe200000418b8 */
[----:B------:R-:W-:Y:S02]  /*4410*/  IADD3 R3, R0, 0x10, RZ ;  /* 0x0000001000037810 */ /* 0x000fe40007ffe0ff */
[----:B------:R-:W-:Y:S02]  /*4420*/  FSEL R17, R14, -INF , !P2 ;  /* 0xff8000000e117808 */ /* 0x000fe40005000000 */
[----:B------:R-:W-:-:S02]  /*4430*/  ISETP.GE.AND P2, PT, R3, R239, PT ;  /* 0x000000ef0300720c */ /* 0x000fc40003f46270 */
[----:B------:R-:W-:Y:S01]  /*4440*/  FSEL R12, R12, -INF , !P4 ;  /* 0xff8000000c0c7808 */ /* 0x000fe20006000000 */
[-C--:B------:R-:W-:Y:S01]  /*4450*/  HMMA.16816.F32.BF16 R4, R188, R194.reuse, R4 ;  /* 0x000000c2bc04723c */ /* 0x080fe20000041804 */
[----:B------:R-:W-:Y:S02]  /*4460*/  FSEL R180, R180, -INF , !P6 ;  /* 0xff800000b4b47808 */ /* 0x000fe40007000000 */
[----:B------:R-:W-:Y:S02]  /*4470*/  FSEL R182, R182, -INF , !P3 ;  /* 0xff800000b6b67808 */ /* 0x000fe40005800000 */
[----:B------:R-:W-:Y:S01]  /*4480*/  FSEL R181, R181, -INF , !P0 ;  /* 0xff800000b5b57808 */ /* 0x000fe20004000000 */
[----:B------:R-:W-:Y:S01]  /*4490*/  BAR.SYNC.DEFER_BLOCKING 0x0 ;  /* 0x0000000000007b1d */ /* 0x000fe20000010000 */
[C---:B------:R-:W-:Y:S01]  /*44a0*/  ISETP.GE.AND P6, PT, R2.reuse, R239, PT ;  /* 0x000000ef0200720c */ /* 0x040fe20003fc6270 */
[----:B------:R-:W-:Y:S01]  /*44b0*/  HMMA.16816.F32.BF16 R172, R28, R194, R172 ;  /* 0x000000c21cac723c */ /* 0x000fe200000418ac */
[----:B------:R-:W-:-:S02]  /*44c0*/  ISETP.GE.AND P3, PT, R2, R237, PT ;  /* 0x000000ed0200720c */ /* 0x000fc40003f66270 */
[----:B------:R-:W-:Y:S02]  /*44d0*/  ISETP.GE.AND P0, PT, R2, R234, PT ;  /* 0x000000ea0200720c */ /* 0x000fe40003f06270 */
[----:B------:R-:W-:Y:S02]  /*44e0*/  IADD3 R2, R0, 0x11, RZ ;  /* 0x0000001100027810 */ /* 0x000fe40007ffe0ff */
[----:B------:R-:W-:Y:S02]  /*44f0*/  FSEL R15, R15, -INF , !P0 ;  /* 0xff8000000f0f7808 */ /* 0x000fe40004000000 */
[----:B------:R-:W-:Y:S02]  /*4500*/  ISETP.GE.AND P0, PT, R2, R240, PT ;  /* 0x000000f00200720c */ /* 0x000fe40003f06270 */
[----:B------:R-:W-:Y:S02]  /*4510*/  FSEL R183, R183, -INF , !P6 ;  /* 0xff800000b7b77808 */ /* 0x000fe40007000000 */
[----:B------:R-:W-:-:S02]  /*4520*/  FSEL R34, R177, -INF , !P0 ;  /* 0xff800000b1227808 */ /* 0x000fc40004000000 */
[----:B------:R-:W-:Y:S02]  /*4530*/  ISETP.GE.AND P0, PT, R2, R234, PT ;  /* 0x000000ea0200720c */ /* 0x000fe40003f06270 */
[----:B------:R-:W-:Y:S02]  /*4540*/  FSEL R33, R178, -INF , !P2 ;  /* 0xff800000b2217808 */ /* 0x000fe40005000000 */
[----:B------:R-:W-:Y:S02]  /*4550*/  FSEL R191, R11, -INF , !P0 ;  /* 0xff8000000bbf7808 */ /* 0x000fe40004000000 */
[-C--:B------:R-:W-:Y:S02]  /*4560*/  ISETP.GE.AND P0, PT, R0, R240.reuse, PT ;  /* 0x000000f00000720c */ /* 0x080fe40003f06270 */
[----:B------:R-:W-:Y:S02]  /*4570*/  ISETP.GE.AND P6, PT, R3, R240, PT ;  /* 0x000000f00300720c */ /* 0x000fe40003fc6270 */
[----:B------:R-:W-:-:S02]  /*4580*/  ISETP.GE.AND P2, PT, R2, R237, PT ;  /* 0x000000ed0200720c */ /* 0x000fc40003f46270 */
[----:B------:R-:W-:Y:S02]  /*4590*/  FSEL R184, R184, -INF , !P0 ;  /* 0xff800000b8b87808 */ /* 0x000fe40004000000 */
[----:B------:R-:W-:Y:S02]  /*45a0*/  ISETP.GE.AND P0, PT, R0, R234, PT ;  /* 0x000000ea0000720c */ /* 0x000fe40003f06270 */
[----:B------:R-:W-:Y:S02]  /*45b0*/  FSEL R13, R13, -INF , !P3 ;  /* 0xff8000000d0d7808 */ /* 0x000fe40005800000 */
[----:B------:R-:W-:Y:S02]  /*45c0*/  FSEL R32, R176, -INF , !P6 ;  /* 0xff800000b0207808 */ /* 0x000fe40007000000 */
[----:B------:R-:W-:Y:S02]  /*45d0*/  FSEL R190, R9, -INF , !P2 ;  /* 0xff80000009be7808 */ /* 0x000fe40005000000 */
[----:B------:R-:W-:-:S02]  /*45e0*/  ISETP.GE.AND P4, PT, R3, R237, PT ;  /* 0x000000ed0300720c */ /* 0x000fc40003f86270 */
[----:B------:R-:W-:Y:S02]  /*45f0*/  ISETP.GE.AND P3, PT, R3, R234, PT ;  /* 0x000000ea0300720c */ /* 0x000fe40003f66270 */
[----:B------:R-:W-:Y:S02]  /*4600*/  ISETP.GE.AND P6, PT, R2, R239, PT ;  /* 0x000000ef0200720c */ /* 0x000fe40003fc6270 */
[----:B------:R-:W-:Y:S02]  /*4610*/  FSEL R9, R22, -INF , !P0 ;  /* 0xff80000016097808 */ /* 0x000fe40004000000 */
[----:B------:R-:W-:Y:S02]  /*4620*/  IADD3 R2, R0, 0x18, RZ ;  /* 0x0000001800027810 */ /* 0x000fe40007ffe0ff */
[----:B------:R-:W-:Y:S02]  /*4630*/  PLOP3.LUT P0, PT, PT, PT, UP0, 0x80, 0x0 ;  /* 0x000000000000781c */ /* 0x000fe40003f0f008 */
[----:B------:R-:W-:-:S02]  /*4640*/  FSEL R35, R179, -INF , !P6 ;  /* 0xff800000b3237808 */ /* 0x000fc40007000000 */
[----:B------:R-:W-:Y:S02]  /*4650*/  FSEL R164, R8, -INF , !P4 ;  /* 0xff80000008a47808 */ /* 0x000fe40006000000 */
[----:B------:R-:W-:Y:S02]  /*4660*/  FSEL R189, R10, -INF , !P3 ;  /* 0xff8000000abd7808 */ /* 0x000fe40005800000 */
[C---:B------:R-:W-:Y:S02]  /*4670*/  ISETP.GE.AND P6, PT, R2.reuse, R240, PT ;  /* 0x000000f00200720c */ /* 0x040fe40003fc6270 */
[C---:B------:R-:W-:Y:S02]  /*4680*/  ISETP.GE.AND P4, PT, R2.reuse, R239, PT ;  /* 0x000000ef0200720c */ /* 0x040fe40003f86270 */
[C---:B------:R-:W-:Y:S02]  /*4690*/  ISETP.GE.AND P3, PT, R2.reuse, R237, PT ;  /* 0x000000ed0200720c */ /* 0x040fe40003f66270 */
[----:B------:R-:W-:-:S02]  /*46a0*/  ISETP.GE.AND P2, PT, R2, R234, PT ;  /* 0x000000ea0200720c */ /* 0x000fc40003f46270 */
[----:B------:R-:W-:Y:S02]  /*46b0*/  FSEL R185, R185, -INF , !P5 ;  /* 0xff800000b9b97808 */ /* 0x000fe40006800000 */
[----:B------:R-:W-:Y:S02]  /*46c0*/  FSEL R2, R187, -INF , !P1 ;  /* 0xff800000bb027808 */ /* 0x000fe40004800000 */
        /* <DEDUP_REMOVED lines=18> */
[----:B--2---:R-:W-:Y:S02]  /*47f0*/  UIADD3 UR31, UR25, -0x3, URZ ;  /* 0xfffffffd191f7890 */ /* 0x004fe4000fffe03f */
[----:B------:R-:W-:Y:S02]  /*4800*/  ULDC.64 UR4, c[0x0][0x198] ;  /* 0x0000660000047ab9 */ /* 0x000fe40000000a00 */
        /* <DEDUP_REMOVED lines=9> */
[----:B------:R-:W-:-:S04]  /*48a0*/  LEA R6, P1, R4, c[0x0][0x168], 0x1 ;  /* 0x00005a0004067a11 */ /* 0x000fc800078208ff */
[----:B------:R-:W-:Y:S02]  /*48b0*/  LEA.HI.X R3, R0, R225, R3, 0x5, P0 ;  /* 0x000000e100037211 */ /* 0x000fe400000f2c03 */
[----:B------:R-:W-:Y:S02]  /*48c0*/  IADD3 R24, P0, R6, UR19, RZ ;  /* 0x0000001306187c10 */ /* 0x000fe4000ff1e0ff */
[----:B------:R-:W-:-:S04]  /*48d0*/  LEA.HI.X R7, R4, c[0x0][0x16c], R3, 0x1, P1 ;  /* 0x00005b0004077a11 */ /* 0x000fc800008f0c03 */
        /* <DEDUP_REMOVED lines=8> */
[----:B------:R-:W0:Y:S02]  /*4960*/  LDGDEPBAR ;  /* 0x00000000000079af */ /* 0x000e240000000000 */
.L_x_854:
[----:B--2---:R-:W2:Y:S01]  /*4970*/  LDL.LU.64 R26, [R1] ;  /* 0x00000000011a7983 */ /* 0x004ea20000300a00 */
[----:B------:R-:W-:Y:S01]  /*4980*/  FMNMX.FTZ R0, R167, R184, !PT ;  /* 0x000000b8a7007209 */ /* 0x000fe20007810000 */
[----:B-1----:R-:W-:Y:S01]  /*4990*/  IMAD R24, R238, -0x326172a9, RZ ;  /* 0xcd9e8d57ee187824 */ /* 0x002fe200078e02ff */
[----:B------:R-:W-:Y:S01]  /*49a0*/  FMNMX.FTZ R5, R166, R11, !PT ;  /* 0x0000000ba6057209 */ /* 0x000fe20007810000 */
[----:B------:R-:W-:Y:S01]  /*49b0*/  STL.64 [R1+0x18], R204 ;  /* 0x000018cc01007387 */ /* 0x000fe20000100a00 */
[----:B------:R-:W-:-:S02]  /*49c0*/  FMNMX.FTZ R3, R185, R0, !PT ;  /* 0x00000000b9037209 */ /* 0x000fc40007810000 */
[----:B------:R-:W-:Y:S01]  /*49d0*/  FMNMX.FTZ R5, R2, R5, !PT ;  /* 0x0000000502057209 */ /* 0x000fe20007810000 */
[----:B------:R-:W-:Y:S01]  /*49e0*/  STL.64 [R1+0x10], R202 ;  /* 0x000010ca01007387 */ /* 0x000fe20000100a00 */
        /* <DEDUP_REMOVED lines=21> */
[----:B------:R-:W-:Y:S02]  /*4b40*/  FMNMX.FTZ R7, R13, R0, !PT ;  /* 0x000000000d077209 */ /* 0x000fe40007810000 */
[----:B------:R-:W-:Y:S02]  /*4b50*/  MOV R28, UR27 ;  /* 0x0000001b001c7c02 */ /* 0x000fe40008000f00 */
[----:B------:R-:W-:Y:S02]  /*4b60*/  FMNMX.FTZ R6, R15, R6, !PT ;  /* 0x000000060f067209 */ /* 0x000fe40007810000 */
[----:B------:R-:W-:Y:S02]  /*4b70*/  FMNMX.FTZ R7, R164, R7, !PT ;  /* 0x00000007a4077209 */ /* 0x000fe40007810000 */
[----:B------:R-:W-:-:S04]  /*4b80*/  FMNMX.FTZ R6, R189, R6, !PT ;  /* 0x00000006bd067209 */ /* 0x000fc80007810000 */
[----:B------:R-:W-:Y:S02]  /*4b90*/  FMNMX.FTZ R6, R191, R6, !PT ;  /* 0x00000006bf067209 */ /* 0x000fe40007810000 */
[----:B-1----:R-:W-:Y:S02]  /*4ba0*/  FMNMX.FTZ R3, R4, R3, !PT ;  /* 0x0000000304037209 */ /* 0x002fe40007810000 */
[----:B------:R-:W-:Y:S02]  /*4bb0*/  FMNMX.FTZ R4, R190, R7, !PT ;  /* 0x00000007be047209 */ /* 0x000fe40007810000 */
[----:B------:R-:W-:Y:S01]  /*4bc0*/  FMNMX.FTZ R6, R193, R6, !PT ;  /* 0x00000006c1067209 */ /* 0x000fe20007810000 */
[----:B------:R-:W1:Y:S01]  /*4bd0*/  SHFL.BFLY PT, R192, R3, 0x1, 0x1f ;  /* 0x0c201f0003c07f89 */ /* 0x000e6200000e0000 */
[----:B------:R-:W-:Y:S02]  /*4be0*/  FMNMX.FTZ R7, R187, R4, !PT ;  /* 0x00000004bb077209 */ /* 0x000fe40007810000 */
[----:B---3--:R-:W-:-:S02]  /*4bf0*/  FMNMX.FTZ R10, R5, R10, !PT ;  /* 0x0000000a050a7209 */ /* 0x008fc40007810000 */
[----:B------:R-:W-:Y:S02]  /*4c00*/  FMNMX.FTZ R4, R194, R7, !PT ;  /* 0x00000007c2047209 */ /* 0x000fe40007810000 */
[----:B------:R-:W-:-:S03]  /*4c10*/  FMNMX.FTZ R5, R195, R6, !PT ;  /* 0x00000006c3057209 */ /* 0x000fc60007810000 */
[----:B------:R-:W3:Y:S01]  /*4c20*/  SHFL.BFLY PT, R7, R4, 0x2, 0x1f ;  /* 0x0c401f0004077f89 */ /* 0x000ee200000e0000 */
[----:B-1----:R-:W-:-:S03]  /*4c30*/  FMNMX.FTZ R192, R3, R192, !PT ;  /* 0x000000c003c07209 */ /* 0x002fc60007810000 */
[----:B------:R-:W1:Y:S01]  /*4c40*/  SHFL.BFLY PT, R3, R10, 0x1, 0x1f ;  /* 0x0c201f000a037f89 */ /* 0x000e6200000e0000 */
[C---:B------:R-:W-:Y:S01]  /*4c50*/  FSETP.NEU.FTZ.AND P3, PT, R192.reuse, -INF , PT ;  /* 0xff800000c000780b */ /* 0x040fe20003f7d000 */
[----:B------:R-:W-:-:S05]  /*4c60*/  FMUL.FTZ R6, R192, c[0x0][0x23c] ;  /* 0x00008f00c0067a20 */ /* 0x000fca0000410000 */
[----:B------:R-:W-:Y:S02]  /*4c70*/  FSEL R22, R6, RZ, P3 ;  /* 0x000000ff06167208 */ /* 0x000fe40001800000 */
[----:B---3--:R-:W-:-:S03]  /*4c80*/  FMNMX.FTZ R7, R4, R7, !PT ;  /* 0x0000000704077209 */ /* 0x008fc60007810000 */
[--C-:B------:R-:W-:Y:S02]  /*4c90*/  FFMA.FTZ R177, R180, c[0x0][0x23c], -R22.reuse ;  /* 0x00008f00b4b17a23 */ /* 0x100fe40000010816 */
[--C-:B------:R-:W-:Y:S02]  /*4ca0*/  FFMA.FTZ R176, R181, c[0x0][0x23c], -R22.reuse ;  /* 0x00008f00b5b07a23 */ /* 0x100fe40000010816 */
[--C-:B------:R-:W-:Y:S02]  /*4cb0*/  FFMA.FTZ R179, R184, c[0x0][0x23c], -R22.reuse ;  /* 0x00008f00b8b37a23 */ /* 0x100fe40000010816 */
[----:B------:R-:W-:Y:S01]  /*4cc0*/  FFMA.FTZ R178, R185, c[0x0][0x23c], -R22 ;  /* 0x00008f00b9b27a23 */ /* 0x000fe20000010816 */
[----:B------:R-:W-:Y:S01]  /*4cd0*/  MUFU.EX2 R177, R177 ;  /* 0x000000b100b17308 */ /* 0x000fe20000000800 */
[----:B-1----:R-:W-:-:S04]  /*4ce0*/  FMNMX.FTZ R3, R10, R3, !PT ;  /* 0x000000030a037209 */ /* 0x002fc80007810000 */
[----:B------:R-:W-:-:S03]  /*4cf0*/  FSETP.NEU.FTZ.AND P2, PT, R3, -INF , PT ;  /* 0xff8000000300780b */ /* 0x000fc60003f5d000 */
[----:B------:R-:W-:Y:S08]  /*4d00*/  MUFU.EX2 R179, R179 ;  /* 0x000000b300b37308 */ /* 0x000ff00000000800 */
[----:B------:R-:W-:Y:S08]  /*4d10*/  MUFU.EX2 R178, R178 ;  /* 0x000000b200b27308 */ /* 0x000ff00000000800 */
[----:B------:R-:W-:Y:S01]  /*4d20*/  MUFU.EX2 R176, R176 ;  /* 0x000000b000b07308 */ /* 0x000fe20000000800 */
[----:B--2---:R-:W-:-:S02]  /*4d30*/  LOP3.LUT R28, R27, UR29, R28, 0x96, !PT ;  /* 0x0000001d1b1c7c12 */ /* 0x004fc4000f8e961c */
[----:B------:R-:W-:Y:S01]  /*4d40*/  LOP3.LUT R30, R251, UR14, R26, 0x96, !PT ;  /* 0x0000000efb1e7c12 */ /* 0x000fe2000f8e961a */
[----:B------:R-:W-:-:S04]  /*4d50*/  IMAD.WIDE.U32 R26, R236, -0x326172a9, RZ ;  /* 0xcd9e8d57ec1a7825 */ /* 0x000fc800078e00ff */
[----:B------:R-:W-:-:S04]  /*4d60*/  IMAD.WIDE.U32 R28, R28, -0x326172a9, RZ ;  /* 0xcd9e8d571c1c7825 */ /* 0x000fc800078e00ff */
[----:B------:R-:W-:Y:S01]  /*4d70*/  IMAD.WIDE.U32 R30, R30, -0x326172a9, RZ ;  /* 0xcd9e8d571e1e7825 */ /* 0x000fe200078e00ff */
[C---:B------:R-:W-:Y:S02]  /*4d80*/  LOP3.LUT R0, R29.reuse, UR15, R26, 0x96, !PT ;  /* 0x0000000f1d007c12 */ /* 0x040fe4000f8e961a */
[----:B------:R-:W-:Y:S02]  /*4d90*/  LOP3.LUT R24, R29, UR15, R24, 0x96, !PT ;  /* 0x0000000f1d187c12 */ /* 0x000fe4000f8e9618 */
[--C-:B------:R-:W-:Y:S01]  /*4da0*/  LOP3.LUT R26, R243, UR13, R28.reuse, 0x96, !PT ;  /* 0x0000000df31a7c12 */ /* 0x100fe2000f8e961c */
[----:B------:R-:W-:Y:S01]  /*4db0*/  IMAD.WIDE.U32 R168, R0, -0x2daee0ad, RZ ;  /* 0xd2511f5300a87825 */ /* 0x000fe200078e00ff */
[----:B------:R-:W-:Y:S01]  /*4dc0*/  LOP3.LUT R28, R31, UR13, R28, 0x96, !PT ;  /* 0x0000000d1f1c7c12 */ /* 0x000fe2000f8e961c */
[----:B------:R-:W1:Y:S02]  /*4dd0*/  SHFL.BFLY PT, R0, R5, 0x2, 0x1f ;  /* 0x0c401f0005007f89 */ /* 0x000e6400000e0000 */
[----:B------:R-:W-:Y:S01]  /*4de0*/  IMAD.WIDE.U32 R24, R24, -0x2daee0ad, RZ ;  /* 0xd2511f5318187825 */ /* 0x000fe200078e00ff */
[----:B------:R-:W-:-:S03]  /*4df0*/  LOP3.LUT R6, R169, UR12, R244, 0x96, !PT ;  /* 0x0000000ca9067c12 */ /* 0x000fc6000f8e96f4 */
        /* <DEDUP_REMOVED lines=12> */
[----:B------:R-:W-:-:S03]  /*4ec0*/  LOP3.LUT R14, R251, UR9, R168, 0x96, !PT ;  /* 0x00000009fb0e7c12 */ /* 0x000fc6000f8e96a8 */
[----:B------:R-:W-:Y:S01]  /*4ed0*/  IMAD.WIDE.U32 R30, R19, -0x2daee0ad, RZ ;  /* 0xd2511f53131e7825 */ /* 0x000fe200078e00ff */
[----:B------:R-:W-:Y:S02]  /*4ee0*/  LOP3.LUT R6, R25, UR9, R170, 0x96, !PT ;  /* 0x0000000919067c12 */ /* 0x000fe4000f8e96aa */
[----:B------:R-:W-:Y:S01]  /*4ef0*/  SHFL.BFLY PT, R25, R0, 0x1, 0x1f ;  /* 0x0c201f0000197f89 */ /* 0x000fe200000e0000 */
[----:B------:R-:W-:Y:S01]  /*4f00*/  IMAD.WIDE.U32 R204, R14, -0x2daee0ad, RZ ;  /* 0xd2511f530ecc7825 */ /* 0x000fe200078e00ff */
[----:B------:R-:W-:-:S03]  /*4f10*/  LOP3.LUT R5, R31, UR8, R28, 0x96, !PT ;  /* 0x000000081f057c12 */ /* 0x000fc6000f8e961c */
[----:B------:R-:W-:Y:S01]  /*4f20*/  IMAD.WIDE.U32 R202, R6, -0x2daee0ad, RZ ;  /* 0xd2511f5306ca7825 */ /* 0x000fe200078e00ff */
[----:B------:R-:W-:-:S03]  /*4f30*/  LOP3.LUT R4, R205, UR6, R30, 0x96, !PT ;  /* 0x00000006cd047c12 */ /* 0x000fc6000f8e961e */
[----:B------:R-:W-:Y:S02]  /*4f40*/  IMAD.WIDE.U32 R30, R8, -0x2daee0ad, RZ ;  /* 0xd2511f53081e7825 */ /* 0x000fe400078e00ff */
[----:B------:R-:W1:Y:S02]  /*4f50*/  SHFL.BFLY PT, R8, R7, 0x1, 0x1f ;  /* 0x0c201f0007087f89 */ /* 0x000e6400000e0000 */
[----:B------:R-:W-:Y:S01]  /*4f60*/  FMUL.FTZ R6, R3, c[0x0][0x23c] ;  /* 0x00008f0003067a20 */ /* 0x000fe20000410000 */
[----:B------:R-:W-:Y:S01]  /*4f70*/  LOP3.LUT R19, R31, UR8, R26, 0x96, !PT ;  /* 0x000000081f137c12 */ /* 0x000fe2000f8e961a */
[----:B------:R-:W-:Y:S01]  /*4f80*/  IMAD.WIDE.U32 R168, R5, -0x326172a9, RZ ;  /* 0xcd9e8d5705a87825 */ /* 0x000fe200078e00ff */
[----:B------:R-:W-:Y:S02]  /*4f90*/  LOP3.LUT R10, R203, UR6, R30, 0x96, !PT ;  /* 0x00000006cb0a7c12 */ /* 0x000fe4000f8e961e */
[----:B------:R-:W-:Y:S01]  /*4fa0*/  FSEL R170, R6, RZ, P2 ;  /* 0x000000ff06aa7208 */ /* 0x000fe20001000000 */
[----:B------:R-:W-:Y:S01]  /*4fb0*/  IMAD.WIDE.U32 R28, R4, -0x326172a9, RZ ;  /* 0xcd9e8d57041c7825 */ /* 0x000fe200078e00ff */
[----:B------:R-:W-:-:S03]  /*4fc0*/  LOP3.LUT R250, R169, UR7, R250, 0x96, !PT ;  /* 0x00000007a9fa7c12 */ /* 0x000fc6000f8e96fa */
[----:B------:R-:W-:Y:S01]  /*4fd0*/  FFMA.FTZ R175, R11, c[0x0][0x23c], -R170 ;  /* 0x00008f000baf7a23 */ /* 0x000fe200000108aa */
[----:B------:R-:W-:Y:S01]  /*4fe0*/  LOP3.LUT R5, R29, UR17, R168, 0x96, !PT ;  /* 0x000000111d057c12 */ /* 0x000fe2000f8e96a8 */
[----:B------:R-:W-:Y:S01]  /*4ff0*/  FFMA.FTZ R174, R2, c[0x0][0x23c], -R170 ;  /* 0x00008f0002ae7a23 */ /* 0x000fe200000108aa */
[----:B------:R-:W-:Y:S01]  /*5000*/  LOP3.LUT R14, R28, 0xffff, RZ, 0xc0, !PT ;  /* 0x0000ffff1c0e7812 */ /* 0x000fe200078ec0ff */
[----:B------:R-:W-:Y:S01]  /*5010*/  IMAD.WIDE.U32 R26, R10, -0x326172a9, RZ ;  /* 0xcd9e8d570a1a7825 */ /* 0x000fe200078e00ff */
[----:B------:R-:W-:Y:S01]  /*5020*/  LOP3.LUT R4, R28, 0xff, RZ, 0xc0, !PT ;  /* 0x000000ff1c047812 */ /* 0x000fe200078ec0ff */
[----:B------:R-:W-:Y:S01]  /*5030*/  MUFU.EX2 R175, R175 ;  /* 0x000000af00af7308 */ /* 0x000fe20000000800 */
[----:B------:R-:W-:Y:S01]  /*5040*/  SHF.R.U32.HI R11, RZ, 0x10, R28 ;  /* 0x00000010ff0b7819 */ /* 0x000fe2000001161c */
[----:B------:R-:W-:Y:S01]  /*5050*/  FFMA.FTZ R173, R182, c[0x0][0x23c], -R170 ;  /* 0x00008f00b6ad7a23 */ /* 0x000fe200000108aa */
[----:B------:R-:W-:Y:S01]  /*5060*/  SHF.R.U32.HI R6, RZ, 0x18, R28 ;  /* 0x00000018ff067819 */ /* 0x000fe2000001161c */
[----:B------:R-:W-:Y:S01]  /*5070*/  IMAD.WIDE.U32 R28, R19, -0x326172a9, RZ ;  /* 0xcd9e8d57131c7825 */ /* 0x000fe200078e00ff */
[----:B------:R-:W-:-:S02]  /*5080*/  LOP3.LUT R19, R26, 0xffff, RZ, 0xc0, !PT ;  /* 0x0000ffff1a137812 */ /* 0x000fc400078ec0ff */
[----:B-1----:R-:W-:Y:S01]  /*5090*/  FMNMX.FTZ R2, R7, R8, !PT ;  /* 0x0000000807027209 */ /* 0x002fe20007810000 */
[----:B------:R-:W-:Y:S01]  /*50a0*/  FFMA.FTZ R172, R183, c[0x0][0x23c], -R170 ;  /* 0x00008f00b7ac7a23 */ /* 0x000fe200000108aa */
[----:B------:R-:W-:Y:S01]  /*50b0*/  LOP3.LUT R251, R29, UR7, R24, 0x96, !PT ;  /* 0x000000071dfb7c12 */ /* 0x000fe2000f8e9618 */
[----:B------:R-:W-:Y:S01]  /*50c0*/  MUFU.EX2 R174, R174 ;  /* 0x000000ae00ae7308 */ /* 0x000fe20000000800 */
[C---:B------:R-:W-:Y:S01]  /*50d0*/  FSETP.NEU.FTZ.AND P1, PT, R2.reuse, -INF , PT ;  /* 0xff8000000200780b */ /* 0x040fe20003f3d000 */
[----:B------:R-:W-:Y:S01]  /*50e0*/  FMUL.FTZ R24, R2, c[0x0][0x23c] ;  /* 0x00008f0002187a20 */ /* 0x000fe20000410000 */
[----:B------:R-:W-:Y:S02]  /*50f0*/  LOP3.LUT R11, R11, 0xff, RZ, 0xc0, !PT ;  /* 0x000000ff0b0b7812 */ /* 0x000fe400078ec0ff */
[----:B------:R-:W-:Y:S02]  /*5100*/  LOP3.LUT R10, R26, 0xff, RZ, 0xc0, !PT ;  /* 0x000000ff1a0a7812 */ /* 0x000fe400078ec0ff */
[----:B------:R-:W-:Y:S01]  /*5110*/  FSEL R24, R24, RZ, P1 ;  /* 0x000000ff18187208 */ /* 0x000fe20000800000 */
[----:B------:R-:W-:Y:S01]  /*5120*/  MUFU.EX2 R173, R173 ;  /* 0x000000ad00ad7308 */ /* 0x000fe20000000800 */
[----:B------:R-:W-:-:S02]  /*5130*/  SHF.R.U32.HI R19, RZ, 0x8, R19 ;  /* 0x00000008ff137819 */ /* 0x000fc40000011613 */
[----:B------:R-:W-:Y:S01]  /*5140*/  SHF.R.U32.HI R8, RZ, 0x10, R26 ;  /* 0x00000010ff087819 */ /* 0x000fe2000001161a */
[----:B------:R-:W-:Y:S01]  /*5150*/  FFMA.FTZ R171, R20, c[0x0][0x23c], -R24 ;  /* 0x00008f0014ab7a23 */ /* 0x000fe20000010818 */
[----:B------:R-:W-:Y:S01]  /*5160*/  PRMT R20, R11, 0x5410, R6 ;  /* 0x000054100b147816 */ /* 0x000fe20000000006 */
[--C-:B------:R-:W-:Y:S01]  /*5170*/  FFMA.FTZ R170, R21, c[0x0][0x23c], -R24.reuse ;  /* 0x00008f0015aa7a23 */ /* 0x100fe20000010818 */
[----:B------:R-:W-:Y:S01]  /*5180*/  LOP3.LUT R11, R5, 0xffff, RZ, 0xc0, !PT ;  /* 0x0000ffff050b7812 */ /* 0x000fe200078ec0ff */
[----:B------:R-:W-:Y:S01]  /*5190*/  FFMA.FTZ R169, R12, c[0x0][0x23c], -R24 ;  /* 0x00008f000ca97a23 */ /* 0x000fe20000010818 */
[----:B------:R-:W-:Y:S01]  /*51a0*/  PRMT R6, R10, 0x5410, R19 ;  /* 0x000054100a067816 */ /* 0x000fe20000000013 */
[----:B------:R-:W-:Y:S01]  /*51b0*/  MUFU.EX2 R171, R171 ;  /* 0x000000ab00ab7308 */ /* 0x000fe20000000800 */
[----:B------:R-:W-:Y:S02]  /*51c0*/  LOP3.LUT R19, R8, 0xff, RZ, 0xc0, !PT ;  /* 0x000000ff08137812 */ /* 0x000fe400078ec0ff */
[----:B------:R-:W-:-:S02]  /*51d0*/  FSEL R10, R192, RZ, P3 ;  /* 0x000000ffc00a7208 */ /* 0x000fc40001800000 */
[----:B------:R-:W-:Y:S02]  /*51e0*/  FMNMX.FTZ R0, R0, R25, !PT ;  /* 0x0000001900007209 */ /* 0x000fe40007810000 */
[----:B------:R-:W-:Y:S01]  /*51f0*/  LOP3.LUT R8, R5, 0xff, RZ, 0xc0, !PT ;  /* 0x000000ff05087812 */ /* 0x000fe200078ec0ff */
[----:B------:R-:W-:Y:S01]  /*5200*/  FADD.FTZ R10, R167, -R10 ;  /* 0x8000000aa70a7221 */ /* 0x000fe20000010000 */
[----:B------:R-:W-:Y:S01]  /*5210*/  SHF.R.U32.HI R11, RZ, 0x8, R11 ;  /* 0x00000008ff0b7819 */ /* 0x000fe2000001160b */
[C---:B------:R-:W-:Y:S01]  /*5220*/  FMUL.FTZ R252, R0.reuse, c[0x0][0x23c] ;  /* 0x00008f0000fc7a20 */ /* 0x040fe20000410000 */
[----:B------:R-:W-:Y:S01]  /*5230*/  FSETP.NEU.FTZ.AND P0, PT, R0, -INF , PT ;  /* 0xff8000000000780b */ /* 0x000fe20003f1d000 */
[----:B------:R-:W-:Y:S01]  /*5240*/  FMUL.FTZ R167, R2, c[0x0][0x23c] ;  /* 0x00008f0002a77a20 */ /* 0x000fe20000410000 */
[----:B------:R-:W-:Y:S01]  /*5250*/  PRMT R8, R8, 0x5410, R11 ;  /* 0x0000541008087816 */ /* 0x000fe2000000000b */
[----:B------:R-:W1:Y:S01]  /*5260*/  MUFU.EX2 R170, R170 ;  /* 0x000000aa00aa7308 */ /* 0x000e620000000800 */
[----:B------:R-:W-:Y:S01]  /*5270*/  FSEL R11, R3, RZ, P2 ;  /* 0x000000ff030b7208 */ /* 0x000fe20001000000 */
[----:B------:R-:W-:Y:S01]  /*5280*/  FMUL.FTZ R188, R10, c[0x0][0x23c] ;  /* 0x00008f000abc7a20 */ /* 0x000fe20000410000 */
[----:B------:R-:W-:-:S02]  /*5290*/  FSETP.NEU.FTZ.AND P2, PT, R2, -INF , PT ;  /* 0xff8000000200780b */ /* 0x000fc40003f5d000 */
[----:B------:R-:W-:Y:S01]  /*52a0*/  FSEL R252, R252, RZ, P0 ;  /* 0x000000fffcfc7208 */ /* 0x000fe20000000000 */
[----:B------:R-:W-:Y:S01]  /*52b0*/  FADD.FTZ R11, R166, -R11 ;  /* 0x8000000ba60b7221 */ /* 0x000fe20000010000 */
[----:B------:R-:W-:Y:S01]  /*52c0*/  FSEL R167, R167, RZ, P2 ;  /* 0x000000ffa7a77208 */ /* 0x000fe20001000000 */
[----:B------:R-:W-:Y:S01]  /*52d0*/  MUFU.EX2 R169, R169 ;  /* 0x000000a900a97308 */ /* 0x000fe20000000800 */
[----:B------:R-:W-:Y:S01]  /*52e0*/  LOP3.LUT R7, R27, UR17, R28, 0x96, !PT ;  /* 0x000000111b077c12 */ /* 0x000fe2000f8e961c */
[----:B------:R-:W-:Y:S01]  /*52f0*/  FFMA.FTZ R168, R9, c[0x0][0x23c], -R252 ;  /* 0x00008f0009a87a23 */ /* 0x000fe200000108fc */
[----:B------:R-:W-:Y:S01]  /*5300*/  SHF.R.U32.HI R27, RZ, 0x8, R14 ;  /* 0x00000008ff1b7819 */ /* 0x000fe2000001160e */
[--C-:B------:R-:W-:Y:S01]  /*5310*/  FFMA.FTZ R181, R23, c[0x0][0x23c], -R252.reuse ;  /* 0x00008f0017b57a23 */ /* 0x100fe200000108fc */
[----:B------:R-:W-:Y:S01]  /*5320*/  SHF.R.U32.HI R14, RZ, 0x10, R5 ;  /* 0x00000010ff0e7819 */ /* 0x000fe20000011605 */
[----:B------:R-:W-:Y:S01]  /*5330*/  FFMA.FTZ R180, R13, c[0x0][0x23c], -R167 ;  /* 0x00008f000db47a23 */ /* 0x000fe200000108a7 */
[----:B------:R-:W-:Y:S01]  /*5340*/  LOP3.LUT R9, R7, 0xffff, RZ, 0xc0, !PT ;  /* 0x0000ffff07097812 */ /* 0x000fe200078ec0ff */
[----:B------:R-:W-:Y:S01]  /*5350*/  MUFU.EX2 R168, R168 ;  /* 0x000000a800a87308 */ /* 0x000fe20000000800 */
[----:B------:R-:W-:Y:S01]  /*5360*/  SHF.R.U32.HI R5, RZ, 0x18, R5 ;  /* 0x00000018ff057819 */ /* 0x000fe20000011605 */
[--C-:B------:R-:W-:Y:S01]  /*5370*/  FFMA.FTZ R182, R15, c[0x0][0x23c], -R252.reuse ;  /* 0x00008f000fb67a23 */ /* 0x100fe200000108fc */
[----:B------:R-:W-:Y:S01]  /*5380*/  LOP3.LUT R14, R14, 0xff, RZ, 0xc0, !PT ;  /* 0x000000ff0e0e7812 */ /* 0x000fe200078ec0ff */
[----:B------:R-:W-:Y:S01]  /*5390*/  FFMA.FTZ R183, R17, c[0x0][0x23c], -R252 ;  /* 0x00008f0011b77a23 */ /* 0x000fe200000108fc */
[----:B------:R-:W-:Y:S01]  /*53a0*/  FSEL R24, R2, RZ, P1 ;  /* 0x000000ff02187208 */ /* 0x000fe20000800000 */
[----:B------:R-:W-:Y:S01]  /*53b0*/  FMUL.FTZ R185, R11, c[0x0][0x23c] ;  /* 0x00008f000bb97a20 */ /* 0x000fe20000410000 */
[----:B------:R-:W-:Y:S01]  /*53c0*/  SHF.R.U32.HI R9, RZ, 0x8, R9 ;  /* 0x00000008ff097819 */ /* 0x000fe20000011609 */
[----:B------:R-:W2:Y:S01]  /*53d0*/  MUFU.EX2 R181, R181 ;  /* 0x000000b500b57308 */ /* 0x000ea20000000800 */
[----:B------:R-:W-:Y:S01]  /*53e0*/  LOP3.LUT R12, R7, 0xff, RZ, 0xc0, !PT ;  /* 0x000000ff070c7812 */ /* 0x000fe200078ec0ff */
[----:B------:R-:W-:Y:S01]  /*53f0*/  LDSM.16.MT88.4 R28, [R208+0xa000] ;  /* 0x00a00000d01c783b */ /* 0x000fe20000004200 */
[----:B------:R-:W-:Y:S01]  /*5400*/  PRMT R14, R14, 0x5410, R5 ;  /* 0x000054100e0e7816 */ /* 0x000fe20000000005 */
[----:B------:R-:W-:Y:S01]  /*5410*/  FADD.FTZ R5, R165, -R24 ;  /* 0x80000018a5057221 */ /* 0x000fe20000010000 */
[----:B------:R-:W-:Y:S01]  /*5420*/  PRMT R12, R12, 0x5410, R9 ;  /* 0x000054100c0c7816 */ /* 0x000fe20000000009 */
[----:B------:R-:W-:Y:S01]  /*5430*/  FMUL.FTZ R166, R192, c[0x0][0x23c] ;  /* 0x00008f00c0a67a20 */ /* 0x000fe20000410000 */
[----:B------:R-:W-:Y:S01]  /*5440*/  PRMT R165, R16, 0x7054, R16 ;  /* 0x0000705410a57816 */ /* 0x000fe20000000010 */
[----:B------:R-:W3:Y:S01]  /*5450*/  MUFU.EX2 R180, R180 ;  /* 0x000000b400b47308 */ /* 0x000ee20000000800 */
[----:B------:R-:W-:Y:S01]  /*5460*/  SHF.R.U32.HI R9, RZ, 0x10, R7 ;  /* 0x00000010ff097819 */ /* 0x000fe20000011607 */
[----:B------:R-:W-:Y:S01]  /*5470*/  FMUL.FTZ R186, R5, c[0x0][0x23c] ;  /* 0x00008f0005ba7a20 */ /* 0x000fe20000410000 */
[----:B------:R-:W-:Y:S01]  /*5480*/  PRMT R4, R4, 0x5410, R27 ;  /* 0x0000541004047816 */ /* 0x000fe2000000001b */
[--C-:B------:R-:W-:Y:S01]  /*5490*/  HSET2.LE.AND R8, R8, R165.reuse, PT ;  /* 0x000000a508087233 */ /* 0x100fe20003803000 */
[----:B------:R-:W-:Y:S01]  /*54a0*/  SHF.R.U32.HI R24, RZ, 0x18, R7 ;  /* 0x00000018ff187819 */ /* 0x000fe20000011607 */
[--C-:B------:R-:W-:Y:S01]  /*54b0*/  HSET2.LE.AND R12, R12, R165.reuse, PT ;  /* 0x000000a50c0c7233 */ /* 0x100fe20003803000 */
[----:B------:R-:W-:Y:S01]  /*54c0*/  LOP3.LUT R9, R9, 0xff, RZ, 0xc0, !PT ;  /* 0x000000ff09097812 */ /* 0x000fe200078ec0ff */
[--C-:B------:R-:W-:Y:S01]  /*54d0*/  HSET2.LE.AND R4, R4, R165.reuse, PT ;  /* 0x000000a504047233 */ /* 0x100fe20003803000 */
[----:B-1----:R-:W-:Y:S01]  /*54e0*/  F2FP.BF16.PACK_AB R13, R170, R171 ;  /* 0x000000abaa0d723e */ /* 0x002fe200000010ff */
[----:B------:R-:W1:Y:S01]  /*54f0*/  MUFU.EX2 R172, R172 ;  /* 0x000000ac00ac7308 */ /* 0x000e620000000800 */
[----:B------:R-:W-:Y:S01]  /*5500*/  PRMT R16, R9, 0x5410, R24 ;  /* 0x0000541009107816 */ /* 0x000fe20000000018 */
[--C-:B------:R-:W-:Y:S01]  /*5510*/  HSET2.LE.AND R9, R14, R165.reuse, PT ;  /* 0x000000a50e097233 */ /* 0x100fe20003803000 */
[----:B------:R-:W-:Y:S01]  /*5520*/  LOP3.LUT R8, R8, R13, RZ, 0xc0, !PT ;  /* 0x0000000d08087212 */ /* 0x000fe200078ec0ff */
[--C-:B------:R-:W-:Y:S01]  /*5530*/  HSET2.LE.AND R6, R6, R165.reuse, PT ;  /* 0x000000a506067233 */ /* 0x100fe20003803000 */
[----:B--2---:R-:W-:Y:S01]  /*5540*/  F2FP.BF16.PACK_AB R14, R181, R168 ;  /* 0x000000a8b50e723e */ /* 0x004fe200000010ff */
[----:B------:R-:W-:Y:S01]  /*5550*/  HSET2.LE.AND R5, R16, R165, PT ;  /* 0x000000a510057233 */ /* 0x000fe20003803000 */
[----:B---3--:R-:W-:Y:S01]  /*5560*/  F2FP.BF16.PACK_AB R15, R180, R169 ;  /* 0x000000a9b40f723e */ /* 0x008fe200000010ff */
[----:B------:R-:W-:Y:S01]  /*5570*/  MUFU.EX2 R183, R183 ;  /* 0x000000b700b77308 */ /* 0x000fe20000000800 */
[----:B------:R-:W-:-:S02]  /*5580*/  F2FP.BF16.PACK_AB R13, R178, R179 ;  /* 0x000000b3b20d723e */ /* 0x000fc400000010ff */
[----:B------:R-:W-:Y:S02]  /*5590*/  LOP3.LUT R10, R4, R15, RZ, 0xc0, !PT ;  /* 0x0000000f040a7212 */ /* 0x000fe400078ec0ff */
[----:B------:R-:W-:Y:S02]  /*55a0*/  LOP3.LUT R9, R9, R14, RZ, 0xc0, !PT ;  /* 0x0000000e09097212 */ /* 0x000fe400078ec0ff */
[----:B------:R-:W-:Y:S01]  /*55b0*/  LOP3.LUT R4, R12, R13, RZ, 0xc0, !PT ;  /* 0x0000000d0c047212 */ /* 0x000fe200078ec0ff */
[----:B------:R-:W2:Y:S01]  /*55c0*/  MUFU.EX2 R182, R182 ;  /* 0x000000b600b67308 */ /* 0x000ea20000000800 */
[----:B------:R-:W3:Y:S01]  /*55d0*/  LDSM.16.MT88.4 R12, [R211+0xa000] ;  /* 0x00a00000d30c783b */ /* 0x000ee20000004200 */
[----:B------:R-:W-:Y:S02]  /*55e0*/  FSEL R7, R0, RZ, P0 ;  /* 0x000000ff00077208 */ /* 0x000fe40000000000 */
[----:B------:R-:W-:Y:S02]  /*55f0*/  SHF.R.U32.HI R22, RZ, 0x18, R26 ;  /* 0x00000018ff167819 */ /* 0x000fe4000001161a */
[----:B------:R-:W-:Y:S01]  /*5600*/  F2FP.BF16.PACK_AB R16, R174, R175 ;  /* 0x000000afae10723e */ /* 0x000fe200000010ff */
[----:B------:R-:W-:Y:S01]  /*5610*/  FADD.FTZ R7, R18, -R7 ;  /* 0x8000000712077221 */ /* 0x000fe20000010000 */
[----:B------:R-:W4:Y:S01]  /*5620*/  MUFU.EX2 R188, R188 ;  /* 0x000000bc00bc7308 */ /* 0x000f220000000800 */
[----:B------:R-:W-:Y:S01]  /*5630*/  PRMT R22, R19, 0x5410, R22 ;  /* 0x0000541013167816 */ /* 0x000fe20000000016 */
[----:B------:R-:W-:Y:S01]  /*5640*/  LDSM.16.MT88.4 R24, [R210+0xb000] ;  /* 0x00b00000d218783b */ /* 0x000fe20000004200 */
[----:B------:R-:W-:Y:S01]  /*5650*/  FMUL.FTZ R184, R7, c[0x0][0x23c] ;  /* 0x00008f0007b87a20 */ /* 0x000fe20000410000 */
[----:B------:R-:W-:-:S02]  /*5660*/  LOP3.LUT R5, R5, R16, RZ, 0xc0, !PT ;  /* 0x0000001005057212 */ /* 0x000fc400078ec0ff */
[----:B------:R-:W-:Y:S01]  /*5670*/  F2FP.BF16.PACK_AB R11, R176, R177 ;  /* 0x000000b1b00b723e */ /* 0x000fe200000010ff */
[--C-:B------:R-:W-:Y:S01]  /*5680*/  HSET2.LE.AND R7, R22, R165.reuse, PT ;  /* 0x000000a516077233 */ /* 0x100fe20003803000 */
[----:B------:R-:W4:Y:S01]  /*5690*/  MUFU.EX2 R185, R185 ;  /* 0x000000b900b97308 */ /* 0x000f220000000800 */
[----:B-1----:R-:W-:Y:S02]  /*56a0*/  F2FP.BF16.PACK_AB R16, R172, R173 ;  /* 0x000000adac10723e */ /* 0x002fe400000010ff */
[----:B------:R-:W-:Y:S01]  /*56b0*/  LOP3.LUT R6, R6, R11, RZ, 0xc0, !PT ;  /* 0x0000000b06067212 */ /* 0x000fe200078ec0ff */
[----:B------:R-:W-:Y:S01]  /*56c0*/  HSET2.LE.AND R11, R20, R165, PT ;  /* 0x000000a5140b7233 */ /* 0x000fe20003803000 */
[----:B------:R-:W-:Y:S01]  /*56d0*/  LOP3.LUT R7, R7, R16, RZ, 0xc0, !PT ;  /* 0x0000001007077212 */ /* 0x000fe200078ec0ff */
[----:B------:R-:W-:Y:S01]  /*56e0*/  LDSM.16.MT88.4 R20, [R211+0xb000] ;  /* 0x00b00000d314783b */ /* 0x000fe20000004200 */
[----:B--2---:R-:W-:Y:S01]  /*56f0*/  F2FP.BF16.PACK_AB R16, R182, R183 ;  /* 0x000000b7b610723e */ /* 0x004fe200000010ff */
[----:B------:R-:W1:Y:S01]  /*5700*/  MUFU.EX2 R186, R186 ;  /* 0x000000ba00ba7308 */ /* 0x000e620000000800 */
[-C--:B----4-:R-:W-:Y:S01]  /*5710*/  FMUL.FTZ R160, R160, R188.reuse ;  /* 0x000000bca0a07220 */ /* 0x090fe20000410000 */
[----:B------:R-:W-:Y:S01]  /*5720*/  FSETP.NEU.FTZ.AND P3, PT, R192, -INF , PT ;  /* 0xff800000c000780b */ /* 0x000fe20003f7d000 */
[----:B------:R-:W-:Y:S01]  /*5730*/  FMUL.FTZ R161, R161, R188 ;  /* 0x000000bca1a17220 */ /* 0x000fe20000410000 */
[----:B------:R-:W-:Y:S01]  /*5740*/  LOP3.LUT R11, R11, R16, RZ, 0xc0, !PT ;  /* 0x000000100b0b7212 */ /* 0x000fe200078ec0ff */
[-C--:B------:R-:W-:Y:S01]  /*5750*/  FMUL.FTZ R40, R40, R188.reuse ;  /* 0x000000bc28287220 */ /* 0x080fe20000410000 */
[----:B------:R-:W2:Y:S01]  /*5760*/  LDSM.16.MT88.4 R16, [R210+0xa000] ;  /* 0x00a00000d210783b */ /* 0x000ea20000004200 */
[----:B------:R-:W-:Y:S01]  /*5770*/  FMUL.FTZ R41, R41, R188 ;  /* 0x000000bc29297220 */ /* 0x000fe20000410000 */
[----:B------:R-:W4:Y:S01]  /*5780*/  MUFU.EX2 R184, R184 ;  /* 0x000000b800b87308 */ /* 0x000f220000000800 */
[-C--:B------:R-:W-:Y:S01]  /*5790*/  FMUL.FTZ R162, R162, R185.reuse ;  /* 0x000000b9a2a27220 */ /* 0x080fe20000410000 */
[----:B------:R-:W-:Y:S01]  /*57a0*/  FSEL R166, R166, RZ, P3 ;  /* 0x000000ffa6a67208 */ /* 0x000fe20001800000 */
[-C--:B------:R-:W-:Y:S01]  /*57b0*/  FMUL.FTZ R163, R163, R185.reuse ;  /* 0x000000b9a3a37220 */ /* 0x080fe20000410000 */
[----:B------:R-:W-:Y:S01]  /*57c0*/  FSETP.NEU.FTZ.AND P3, PT, R3, -INF , PT ;  /* 0xff8000000300780b */ /* 0x000fe20003f7d000 */
[----:B------:R-:W-:-:S02]  /*57d0*/  FMUL.FTZ R42, R42, R185 ;  /* 0x000000b92a2a7220 */ /* 0x000fc40000410000 */
[----:B------:R-:W-:Y:S02]  /*57e0*/  FMUL.FTZ R43, R43, R185 ;  /* 0x000000b92b2b7220 */ /* 0x000fe40000410000 */
[-C--:B-1----:R-:W-:Y:S01]  /*57f0*/  FMUL.FTZ R156, R156, R186.reuse ;  /* 0x000000ba9c9c7220 */ /* 0x082fe20000410000 */
[C---:B---3--:R-:W-:Y:S01]  /*5800*/  HMMA.16816.F32.BF16 R160, R4.reuse, R12, R160 ;  /* 0x0000000c04a0723c */ /* 0x048fe200000418a0 */
[-C--:B------:R-:W-:Y:S02]  /*5810*/  FMUL.FTZ R157, R157, R186.reuse ;  /* 0x000000ba9d9d7220 */ /* 0x080fe40000410000 */
[-C--:B------:R-:W-:Y:S02]  /*5820*/  FMUL.FTZ R36, R36, R186.reuse ;  /* 0x000000ba24247220 */ /* 0x080fe40000410000 */
[----:B------:R-:W-:Y:S02]  /*5830*/  FMUL.FTZ R37, R37, R186 ;  /* 0x000000ba25257220 */ /* 0x000fe40000410000 */
[-C--:B----4-:R-:W-:Y:S01]  /*5840*/  FMUL.FTZ R158, R158, R184.reuse ;  /* 0x000000b89e9e7220 */ /* 0x090fe20000410000 */
        /* <DEDUP_REMOVED lines=11> */
[----:B------:R-:W1:Y:S01]  /*5900*/  LDSM.16.MT88.4 R12, [R209+0xa000] ;  /* 0x00a00000d10c783b */ /* 0x000e620000004200 */
[----:B------:R-:W-:Y:S02]  /*5910*/  FMUL.FTZ R49, R49, R186 ;  /* 0x000000ba31317220 */ /* 0x000fe40000410000 */
[-C--:B------:R-:W-:Y:S02]  /*5920*/  FMUL.FTZ R50, R50, R184.reuse ;  /* 0x000000b832327220 */ /* 0x080fe40000410000 */
[----:B------:R-:W-:Y:S02]  /*5930*/  FMUL.FTZ R51, R51, R184 ;  /* 0x000000b833337220 */ /* 0x000fe40000410000 */
[-C--:B------:R-:W-:Y:S01]  /*5940*/  FMUL.FTZ R52, R52, R186.reuse ;  /* 0x000000ba34347220 */ /* 0x080fe20000410000 */
[----:B--2---:R-:W-:Y:S01]  /*5950*/  HMMA.16816.F32.BF16 R44, R4, R16, R44 ;  /* 0x00000010042c723c */ /* 0x004fe2000004182c */
        /* <DEDUP_REMOVED lines=14> */
[----:B------:R-:W-:Y:S01]  /*5a40*/  HMMA.16816.F32.BF16 R56, R4, R18, R56 ;  /* 0x000000120438723c */ /* 0x000fe20000041838 */
[----:B------:R-:W-:Y:S01]  /*5a50*/  FMUL.FTZ R65, R65, R186 ;  /* 0x000000ba41417220 */ /* 0x000fe20000410000 */
[----:B------:R-:W2:Y:S01]  /*5a60*/  LDSM.16.MT88.4 R16, [R209+0xb000] ;  /* 0x00b00000d110783b */ /* 0x000ea20000004200 */
[----:B------:R-:W-:-:S02]  /*5a70*/  FMUL.FTZ R66, R66, R184 ;  /* 0x000000b842427220 */ /* 0x000fc40000410000 */
[----:B------:R-:W-:Y:S02]  /*5a80*/  FMUL.FTZ R67, R67, R184 ;  /* 0x000000b843437220 */ /* 0x000fe40000410000 */
[-C--:B------:R-:W-:Y:S01]  /*5a90*/  FMUL.FTZ R68, R68, R186.reuse ;  /* 0x000000ba44447220 */ /* 0x080fe20000410000 */
[-C--:B-1----:R-:W-:Y:S01]  /*5aa0*/  HMMA.16816.F32.BF16 R60, R4, R12.reuse, R60 ;  /* 0x0000000c043c723c */ /* 0x082fe2000004183c */
        /* <DEDUP_REMOVED lines=30> */
[C---:B------:R-:W-:Y:S01]  /*5c90*/  HMMA.16816.F32.BF16 R80, R8.reuse, R28, R80 ;  /* 0x0000001c0850723c */ /* 0x040fe20000041850 */
[-C--:B------:R-:W-:Y:S02]  /*5ca0*/  FMUL.FTZ R101, R101, R186.reuse ;  /* 0x000000ba65657220 */ /* 0x080fe40000410000 */
[----:B------:R-:W-:Y:S02]  /*5cb0*/  FMUL.FTZ R152, R152, R186 ;  /* 0x000000ba98987220 */ /* 0x000fe40000410000 */
[-C--:B------:R-:W-:Y:S02]  /*5cc0*/  FMUL.FTZ R102, R102, R184.reuse ;  /* 0x000000b866667220 */ /* 0x080fe40000410000 */
[----:B------:R-:W-:Y:S01]  /*5cd0*/  FMUL.FTZ R103, R103, R184 ;  /* 0x000000b867677220 */ /* 0x000fe20000410000 */
[----:B------:R-:W-:Y:S01]  /*5ce0*/  HMMA.16816.F32.BF16 R84, R8, R30, R84 ;  /* 0x0000001e0854723c */ /* 0x000fe20000041854 */
        /* <DEDUP_REMOVED lines=8> */
[-C--:B------:R-:W-:Y:S01]  /*5d70*/  FMUL.FTZ R120, R120, R186.reuse ;  /* 0x000000ba78787220 */ /* 0x080fe20000410000 */
[C---:B------:R-:W-:Y:S01]  /*5d80*/  HMMA.16816.F32.BF16 R152, R8.reuse, R24, R152 ;  /* 0x000000180898723c */ /* 0x040fe20000041898 */
        /* <DEDUP_REMOVED lines=9> */
[----:B--2---:R-:W-:Y:S01]  /*5e20*/  HMMA.16816.F32.BF16 R120, R8, R16, R120 ;  /* 0x000000100878723c */ /* 0x004fe20000041878 */
[----:B------:R-:W-:Y:S02]  /*5e30*/  FMUL.FTZ R129, R129, R186 ;  /* 0x000000ba81817220 */ /* 0x000fe40000410000 */
        /* <DEDUP_REMOVED lines=20> */
[-C--:B------:R-:W-:Y:S02]  /*5f80*/  FMUL.FTZ R110, R110, R185.reuse ;  /* 0x000000b96e6e7220 */ /* 0x080fe40000410000 */
[----:B------:R-:W-:Y:S02]  /*5f90*/  FMUL.FTZ R111, R111, R185 ;  /* 0x000000b96f6f7220 */ /* 0x000fe40000410000 */
[----:B------:R-:W-:Y:S01]  /*5fa0*/  IMAD.WIDE.U32 R20, R250, -0x2daee0ad, RZ ;  /* 0xd2511f53fa147825 */ /* 0x000fe200078e00ff */
[----:B------:R-:W-:Y:S03]  /*5fb0*/  HMMA.16816.F32.BF16 R104, R4, R22, R104 ;  /* 0x000000160468723c */ /* 0x000fe60000041868 */
[----:B------:R-:W-:-:S02]  /*5fc0*/  FMUL.FTZ R116, R116, R188 ;  /* 0x000000bc74747220 */ /* 0x000fc40000410000 */
[-C--:B------:R-:W-:Y:S02]  /*5fd0*/  FMUL.FTZ R117, R117, R188.reuse ;  /* 0x000000bc75757220 */ /* 0x080fe40000410000 */
[-C--:B------:R-:W-:Y:S02]  /*5fe0*/  FMUL.FTZ R118, R118, R185.reuse ;  /* 0x000000b976767220 */ /* 0x080fe40000410000 */
[----:B------:R-:W-:Y:S02]  /*5ff0*/  FMUL.FTZ R119, R119, R185 ;  /* 0x000000b977777220 */ /* 0x000fe40000410000 */
[--C-:B------:R-:W-:Y:S02]  /*6000*/  FFMA.FTZ R196, R196, c[0x0][0x23c], -R166.reuse ;  /* 0x00008f00c4c47a23 */ /* 0x100fe400000108a6 */
[----:B------:R-:W-:Y:S01]  /*6010*/  FFMA.FTZ R198, R198, c[0x0][0x23c], -R166 ;  /* 0x00008f00c6c67a23 */ /* 0x000fe200000108a6 */
[----:B------:R-:W-:Y:S01]  /*6020*/  SHF.R.U32.HI R11, RZ, 0x10, R20 ;  /* 0x00000010ff0b7819 */ /* 0x000fe20000011614 */
[----:B------:R-:W-:Y:S01]  /*6030*/  IMAD.WIDE.U32 R28, R251, -0x2daee0ad, RZ ;  /* 0xd2511f53fb1c7825 */ /* 0x000fe200078e00ff */
[----:B------:R-:W-:Y:S01]  /*6040*/  HMMA.16816.F32.BF16 R108, R4, R24, R108 ;  /* 0x00000018046c723c */ /* 0x000fe2000004186c */
[----:B------:R-:W-:Y:S02]  /*6050*/  MUFU.EX2 R196, R196 ;  /* 0x000000c400c47308 */ /* 0x000fe40000000800 */
[----:B------:R-:W-:-:S02]  /*6060*/  FMUL.FTZ R88, R88, R188 ;  /* 0x000000bc58587220 */ /* 0x000fc40000410000 */
[-C--:B------:R-:W-:Y:S02]  /*6070*/  FMUL.FTZ R89, R89, R188.reuse ;  /* 0x000000bc59597220 */ /* 0x080fe40000410000 */
[-C--:B------:R-:W-:Y:S02]  /*6080*/  FMUL.FTZ R90, R90, R185.reuse ;  /* 0x000000b95a5a7220 */ /* 0x080fe40000410000 */
[-C--:B------:R-:W-:Y:S01]  /*6090*/  FMUL.FTZ R91, R91, R185.reuse ;  /* 0x000000b95b5b7220 */ /* 0x080fe20000410000 */
[----:B------:R-:W1:Y:S01]  /*60a0*/  MUFU.EX2 R198, R198 ;  /* 0x000000c600c67308 */ /* 0x000e620000000800 */
[C---:B------:R-:W-:Y:S01]  /*60b0*/  LOP3.LUT R23, R20.reuse, 0xffff, RZ, 0xc0, !PT ;  /* 0x0000ffff14177812 */ /* 0x040fe200078ec0ff */
[C---:B------:R-:W-:Y:S01]  /*60c0*/  HMMA.16816.F32.BF16 R116, R4.reuse, R26, R116 ;  /* 0x0000001a0474723c */ /* 0x040fe20000041874 */
[----:B------:R-:W-:Y:S01]  /*60d0*/  LOP3.LUT R24, R20, 0xff, RZ, 0xc0, !PT ;  /* 0x000000ff14187812 */ /* 0x000fe200078ec0ff */
[----:B------:R-:W-:Y:S01]  /*60e0*/  FFMA.FTZ R32, R32, c[0x0][0x23c], -R166 ;  /* 0x00008f0020207a23 */ /* 0x000fe200000108a6 */
[----:B------:R-:W-:Y:S01]  /*60f0*/  SHF.R.U32.HI R20, RZ, 0x18, R20 ;  /* 0x00000018ff147819 */ /* 0x000fe20000011614 */
[----:B------:R-:W-:Y:S01]  /*6100*/  FFMA.FTZ R34, R34, c[0x0][0x23c], -R166 ;  /* 0x00008f0022227a23 */ /* 0x000fe200000108a6 */
[----:B------:R-:W-:Y:S01]  /*6110*/  LOP3.LUT R11, R11, 0xff, RZ, 0xc0, !PT ;  /* 0x000000ff0b0b7812 */ /* 0x000fe200078ec0ff */
[----:B------:R-:W2:Y:S01]  /*6120*/  MUFU.EX2 R200, R32 ;  /* 0x0000002000c87308 */ /* 0x000ea20000000800 */
[----:B------:R-:W-:Y:S01]  /*6130*/  LOP3.LUT R26, R28, 0xffff, RZ, 0xc0, !PT ;  /* 0x0000ffff1c1a7812 */ /* 0x000fe200078ec0ff */
[----:B------:R-:W-:Y:S01]  /*6140*/  HMMA.16816.F32.BF16 R88, R4, R30, R88 ;  /* 0x0000001e0458723c */ /* 0x000fe20000041858 */
[----:B------:R-:W-:Y:S01]  /*6150*/  PRMT R20, R11, 0x5410, R20 ;  /* 0x000054100b147816 */ /* 0x000fe20000000014 */
[-C--:B------:R-:W-:Y:S01]  /*6160*/  FFMA.FTZ R179, R235, R188.reuse, R179 ;  /* 0x000000bcebb37223 */ /* 0x080fe200000100b3 */
[----:B------:R-:W-:Y:S01]  /*6170*/  SHF.R.U32.HI R11, RZ, 0x8, R26 ;  /* 0x00000008ff0b7819 */ /* 0x000fe2000001161a */
[-C--:B------:R-:W-:Y:S01]  /*6180*/  FMUL.FTZ R140, R140, R188.reuse ;  /* 0x000000bc8c8c7220 */ /* 0x080fe20000410000 */
[----:B------:R-:W-:Y:S01]  /*6190*/  LOP3.LUT R9, R21, UR16, R204, 0x96, !PT ;  /* 0x0000001015097c12 */ /* 0x000fe2000f8e96cc */
[----:B------:R-:W3:Y:S01]  /*61a0*/  MUFU.EX2 R241, R34 ;  /* 0x0000002200f17308 */ /* 0x000ee20000000800 */
[----:B------:R-:W-:Y:S01]  /*61b0*/  LOP3.LUT R30, R28, 0xff, RZ, 0xc0, !PT ;  /* 0x000000ff1c1e7812 */ /* 0x000fe200078ec0ff */
[----:B------:R-:W-:Y:S01]  /*61c0*/  FMUL.FTZ R141, R141, R188 ;  /* 0x000000bc8d8d7220 */ /* 0x000fe20000410000 */
[----:B------:R4:W5:Y:S01]  /*61d0*/  LDL.LU.64 R204, [R1+0x18] ;  /* 0x0000180001cc7983 */ /* 0x0009620000300a00 */
[----:B------:R-:W-:-:S02]  /*61e0*/  FMUL.FTZ R142, R142, R185 ;  /* 0x000000b98e8e7220 */ /* 0x000fc40000410000 */
[-C--:B------:R-:W-:Y:S01]  /*61f0*/  FMUL.FTZ R143, R143, R185.reuse ;  /* 0x000000b98f8f7220 */ /* 0x080fe20000410000 */
[----:B------:R-:W-:Y:S01]  /*6200*/  PRMT R30, R30, 0x5410, R11 ;  /* 0x000054101e1e7816 */ /* 0x000fe2000000000b */
[----:B------:R-:W-:Y:S02]  /*6210*/  FADD.FTZ R178, R178, R179 ;  /* 0x000000b3b2b27221 */ /* 0x000fe40000010000 */
[-C--:B------:R-:W-:Y:S02]  /*6220*/  FMUL.FTZ R124, R124, R188.reuse ;  /* 0x000000bc7c7c7220 */ /* 0x080fe40000410000 */
[----:B------:R-:W-:Y:S02]  /*6230*/  FMUL.FTZ R125, R125, R188 ;  /* 0x000000bc7d7d7220 */ /* 0x000fe40000410000 */
[-C--:B------:R-:W-:Y:S02]  /*6240*/  FMUL.FTZ R126, R126, R185.reuse ;  /* 0x000000b97e7e7220 */ /* 0x080fe40000410000 */
[----:B------:R-:W-:-:S02]  /*6250*/  FMUL.FTZ R127, R127, R185 ;  /* 0x000000b97f7f7220 */ /* 0x000fc40000410000 */
[----:B------:R-:W-:Y:S01]  /*6260*/  FADD.FTZ R177, R177, R178 ;  /* 0x000000b2b1b17221 */ /* 0x000fe20000010000 */
[----:B------:R-:W-:Y:S01]  /*6270*/  HSET2.LE.AND R30, R30, R165, PT ;  /* 0x000000a51e1e7233 */ /* 0x000fe20003803000 */
[----:B------:R-:W-:Y:S01]  /*6280*/  HMMA.16816.F32.BF16 R140, R4, R12, R140 ;  /* 0x0000000c048c723c */ /* 0x000fe2000004188c */
[----:B------:R-:W-:Y:S01]  /*6290*/  LOP3.LUT R8, R29, UR16, R202, 0x96, !PT ;  /* 0x000000101d087c12 */ /* 0x000fe2000f8e96ca */
[----:B------:R-:W-:Y:S01]  /*62a0*/  FADD.FTZ R177, R176, R177 ;  /* 0x000000b1b0b17221 */ /* 0x000fe20000010000 */
[----:B------:R4:W5:Y:S01]  /*62b0*/  LDL.LU.64 R202, [R1+0x10] ;  /* 0x0000100001ca7983 */ /* 0x0009620000300a00 */
[----:B------:R-:W-:-:S03]  /*62c0*/  FMUL.FTZ R166, R3, c[0x0][0x23c] ;  /* 0x00008f0003a67a20 */ /* 0x000fc60000410000 */
[----:B-1----:R-:W-:Y:S01]  /*62d0*/  F2FP.BF16.PACK_AB R13, R198, R196 ;  /* 0x000000c4c60d723e */ /* 0x002fe200000010ff */
[----:B------:R-:W-:Y:S01]  /*62e0*/  HMMA.16816.F32.BF16 R124, R4, R18, R124 ;  /* 0x00000012047c723c */ /* 0x000fe2000004187c */
[----:B--2---:R-:W-:Y:S01]  /*62f0*/  FADD.FTZ R177, R200, R177 ;  /* 0x000000b1c8b17221 */ /* 0x004fe20000010000 */
[----:B------:R-:W-:-:S05]  /*6300*/  FSEL R166, R166, RZ, P3 ;  /* 0x000000ffa6a67208 */ /* 0x000fca0001800000 */
[----:B------:R-:W-:Y:S01]  /*6310*/  FMUL.FTZ R18, R138, R185 ;  /* 0x000000b98a127220 */ /* 0x000fe20000410000 */
[----:B------:R-:W-:Y:S02]  /*6320*/  LOP3.LUT R138, R30, R13, RZ, 0xc0, !PT ;  /* 0x0000000d1e8a7212 */ /* 0x000fe400078ec0ff */
[----:B---3--:R-:W-:Y:S02]  /*6330*/  F2FP.BF16.PACK_AB R13, R241, R200 ;  /* 0x000000c8f10d723e */ /* 0x008fe400000010ff */
[----:B------:R4:W5:Y:S01]  /*6340*/  LDL.LU R200, [R1+0x8] ;  /* 0x0000080001c87983 */ /* 0x0009620000300800 */
[----:B------:R-:W-:Y:S02]  /*6350*/  SHF.R.U32.HI R23, RZ, 0x8, R23 ;  /* 0x00000008ff177819 */ /* 0x000fe40000011617 */
[--C-:B------:R-:W-:Y:S02]  /*6360*/  SHF.R.U32.HI R25, RZ, 0x10, R28.reuse ;  /* 0x00000010ff197819 */ /* 0x100fe4000001161c */
[----:B------:R-:W-:Y:S01]  /*6370*/  SHF.R.U32.HI R22, RZ, 0x18, R28 ;  /* 0x00000018ff167819 */ /* 0x000fe2000001161c */
[----:B------:R-:W-:Y:S01]  /*6380*/  FFMA.FTZ R28, R199, c[0x0][0x23c], -R166 ;  /* 0x00008f00c71c7a23 */ /* 0x000fe200000108a6 */
[----:B------:R-:W-:Y:S01]  /*6390*/  PRMT R24, R24, 0x5410, R23 ;  /* 0x0000541018187816 */ /* 0x000fe20000000017 */
[--C-:B------:R-:W-:Y:S01]  /*63a0*/  FFMA.FTZ R10, R189, c[0x0][0x23c], -R252.reuse ;  /* 0x00008f00bd0a7a23 */ /* 0x100fe200000108fc */
[----:B------:R-:W-:Y:S01]  /*63b0*/  LOP3.LUT R23, R9, 0xffff, RZ, 0xc0, !PT ;  /* 0x0000ffff09177812 */ /* 0x000fe200078ec0ff */
[--C-:B------:R-:W-:Y:S01]  /*63c0*/  FFMA.FTZ R191, R191, c[0x0][0x23c], -R252.reuse ;  /* 0x00008f00bfbf7a23 */ /* 0x100fe200000108fc */
[----:B------:R-:W-:Y:S01]  /*63d0*/  SHF.R.U32.HI R11, RZ, 0x10, R9 ;  /* 0x00000010ff0b7819 */ /* 0x000fe20000011609 */
[----:B------:R-:W-:-:S02]  /*63e0*/  FFMA.FTZ R21, R193, c[0x0][0x23c], -R252 ;  /* 0x00008f00c1157a23 */ /* 0x000fc400000108fc */
[----:B------:R-:W-:Y:S01]  /*63f0*/  FFMA.FTZ R199, R195, c[0x0][0x23c], -R252 ;  /* 0x00008f00c3c77a23 */ /* 0x000fe200000108fc */
[----:B------:R-:W-:Y:S01]  /*6400*/  SHF.R.U32.HI R26, RZ, 0x18, R9 ;  /* 0x00000018ff1a7819 */ /* 0x000fe20000011609 */
[----:B------:R1:W-:Y:S01]  /*6410*/  MUFU.EX2 R252, R28 ;  /* 0x0000001c00fc7308 */ /* 0x0003e20000000800 */
[----:B------:R-:W-:Y:S01]  /*6420*/  LOP3.LUT R11, R11, 0xff, RZ, 0xc0, !PT ;  /* 0x000000ff0b0b7812 */ /* 0x000fe200078ec0ff */
[-C--:B------:R-:W-:Y:S02]  /*6430*/  FMUL.FTZ R148, R148, R188.reuse ;  /* 0x000000bc94947220 */ /* 0x080fe40000410000 */
[----:B------:R-:W-:Y:S02]  /*6440*/  FMUL.FTZ R149, R149, R188 ;  /* 0x000000bc95957220 */ /* 0x000fe40000410000 */
[-C--:B------:R-:W-:Y:S02]  /*6450*/  FMUL.FTZ R150, R150, R185.reuse ;  /* 0x000000b996967220 */ /* 0x080fe40000410000 */
[----:B------:R-:W-:Y:S01]  /*6460*/  FMUL.FTZ R151, R151, R185 ;  /* 0x000000b997977220 */ /* 0x000fe20000410000 */
[----:B------:R-:W-:-:S02]  /*6470*/  PRMT R26, R11, 0x5410, R26 ;  /* 0x000054100b1a7816 */ /* 0x000fc4000000001a */
[----:B-1----:R-:W-:Y:S02]  /*6480*/  LOP3.LUT R28, R9, 0xff, RZ, 0xc0, !PT ;  /* 0x000000ff091c7812 */ /* 0x002fe400078ec0ff */
[----:B------:R-:W-:Y:S02]  /*6490*/  SHF.R.U32.HI R9, RZ, 0x8, R23 ;  /* 0x00000008ff097819 */ /* 0x000fe40000011617 */
[----:B------:R-:W-:Y:S02]  /*64a0*/  LOP3.LUT R11, R8, 0xffff, RZ, 0xc0, !PT ;  /* 0x0000ffff080b7812 */ /* 0x000fe400078ec0ff */
[----:B------:R-:W-:Y:S02]  /*64b0*/  PRMT R28, R28, 0x5410, R9 ;  /* 0x000054101c1c7816 */ /* 0x000fe40000000009 */
[----:B------:R-:W-:Y:S01]  /*64c0*/  SHF.R.U32.HI R9, RZ, 0x10, R8 ;  /* 0x00000010ff097819 */ /* 0x000fe20000011608 */
[----:B------:R-:W-:Y:S01]  /*64d0*/  HMMA.16816.F32.BF16 R148, R4, R16, R148 ;  /* 0x000000100494723c */ /* 0x000fe20000041894 */
[----:B------:R-:W-:-:S02]  /*64e0*/  SHF.R.U32.HI R11, RZ, 0x8, R11 ;  /* 0x00000008ff0b7819 */ /* 0x000fc4000001160b */
[----:B------:R-:W-:Y:S02]  /*64f0*/  LOP3.LUT R9, R9, 0xff, RZ, 0xc0, !PT ;  /* 0x000000ff09097812 */ /* 0x000fe400078ec0ff */
[----:B------:R-:W-:Y:S02]  /*6500*/  LOP3.LUT R32, R8, 0xff, RZ, 0xc0, !PT ;  /* 0x000000ff08207812 */ /* 0x000fe400078ec0ff */
[----:B------:R-:W-:Y:S01]  /*6510*/  SHF.R.U32.HI R16, RZ, 0x18, R8 ;  /* 0x00000018ff107819 */ /* 0x000fe20000011608 */
[----:B------:R1:W-:Y:S01]  /*6520*/  MUFU.EX2 R193, R10 ;  /* 0x0000000a00c17308 */ /* 0x0003e20000000800 */
[----:B------:R-:W-:Y:S02]  /*6530*/  PRMT R32, R32, 0x5410, R11 ;  /* 0x0000541020207816 */ /* 0x000fe4000000000b */
[----:B------:R-:W-:Y:S01]  /*6540*/  PRMT R16, R9, 0x5410, R16 ;  /* 0x0000541009107816 */ /* 0x000fe20000000010 */
[--C-:B------:R-:W-:Y:S02]  /*6550*/  FFMA.FTZ R27, R190, c[0x0][0x23c], -R167.reuse ;  /* 0x00008f00be1b7a23 */ /* 0x100fe400000108a7 */
[----:B------:R-:W-:-:S02]  /*6560*/  FFMA.FTZ R190, R187, c[0x0][0x23c], -R167 ;  /* 0x00008f00bbbe7a23 */ /* 0x000fc400000108a7 */
[--C-:B------:R-:W-:Y:S01]  /*6570*/  FFMA.FTZ R250, R33, c[0x0][0x23c], -R166.reuse ;  /* 0x00008f0021fa7a23 */ /* 0x100fe200000108a6 */
[----:B-1----:R-:W1:Y:S01]  /*6580*/  LDSM.16.MT88.4 R8, [R211+0xa800] ;  /* 0x00a80000d308783b */ /* 0x002e620000004200 */
[--C-:B------:R-:W-:Y:S02]  /*6590*/  FFMA.FTZ R251, R35, c[0x0][0x23c], -R166.reuse ;  /* 0x00008f0023fb7a23 */ /* 0x100fe400000108a6 */
[----:B------:R-:W-:Y:S02]  /*65a0*/  FFMA.FTZ R197, R197, c[0x0][0x23c], -R166 ;  /* 0x00008f00c5c57a23 */ /* 0x000fe400000108a6 */
[--C-:B------:R-:W-:Y:S01]  /*65b0*/  FFMA.FTZ R187, R194, c[0x0][0x23c], -R167.reuse ;  /* 0x00008f00c2bb7a23 */ /* 0x100fe200000108a7 */
[----:B------:R-:W-:Y:S01]  /*65c0*/  LOP3.LUT R25, R25, 0xff, RZ, 0xc0, !PT ;  /* 0x000000ff19197812 */ /* 0x000fe200078ec0ff */
[----:B------:R-:W-:Y:S01]  /*65d0*/  FFMA.FTZ R164, R164, c[0x0][0x23c], -R167 ;  /* 0x00008f00a4a47a23 */ /* 0x000fe200000108a7 */
[----:B------:R-:W-:Y:S02]  /*65e0*/  MUFU.EX2 R250, R250 ;  /* 0x000000fa00fa7308 */ /* 0x000fe40000000800 */
[----:B------:R-:W-:-:S06]  /*65f0*/  PRMT R22, R25, 0x5410, R22 ;  /* 0x0000541019167816 */ /* 0x000fcc0000000016 */
[----:B------:R-:W-:Y:S01]  /*6600*/  MUFU.EX2 R251, R251 ;  /* 0x000000fb00fb7308 */ /* 0x000fe20000000800 */
[----:B------:R-:W-:-:S07]  /*6610*/  HSET2.LE.AND R24, R24, R165, PT ;  /* 0x000000a518187233 */ /* 0x000fce0003803000 */
[----:B------:R-:W2:Y:S01]  /*6620*/  MUFU.EX2 R197, R197 ;  /* 0x000000c500c57308 */ /* 0x000ea20000000800 */
[----:B------:R-:W-:-:S07]  /*6630*/  HSET2.LE.AND R22, R22, R165, PT ;  /* 0x000000a516167233 */ /* 0x000fce0003803000 */
[----:B------:R-:W-:Y:S01]  /*6640*/  MUFU.EX2 R194, R164 ;  /* 0x000000a400c27308 */ /* 0x000fe20000000800 */
[----:B------:R-:W-:-:S07]  /*6650*/  HSET2.LE.AND R20, R20, R165, PT ;  /* 0x000000a514147233 */ /* 0x000fce0003803000 */
[----:B------:R-:W3:Y:S01]  /*6660*/  MUFU.EX2 R189, R27 ;  /* 0x0000001b00bd7308 */ /* 0x000ee20000000800 */
[----:B------:R-:W-:-:S07]  /*6670*/  HSET2.LE.AND R28, R28, R165, PT ;  /* 0x000000a51c1c7233 */ /* 0x000fce0003803000 */
[----:B------:R-:W-:Y:S01]  /*6680*/  MUFU.EX2 R190, R190 ;  /* 0x000000be00be7308 */ /* 0x000fe20000000800 */
[----:B------:R-:W-:-:S07]  /*6690*/  HSET2.LE.AND R26, R26, R165, PT ;  /* 0x000000a51a1a7233 */ /* 0x000fce0003803000 */
[----:B------:R-:W-:Y:S01]  /*66a0*/  MUFU.EX2 R187, R187 ;  /* 0x000000bb00bb7308 */ /* 0x000fe20000000800 */
[----:B------:R-:W-:-:S07]  /*66b0*/  HSET2.LE.AND R32, R32, R165, PT ;  /* 0x000000a520207233 */ /* 0x000fce0003803000 */
[----:B------:R-:W1:Y:S01]  /*66c0*/  MUFU.EX2 R191, R191 ;  /* 0x000000bf00bf7308 */ /* 0x000e620000000800 */
[----:B------:R-:W-:-:S07]  /*66d0*/  HSET2.LE.AND R165, R16, R165, PT ;  /* 0x000000a510a57233 */ /* 0x000fce0003803000 */
[----:B------:R-:W-:Y:S08]  /*66e0*/  MUFU.EX2 R195, R21 ;  /* 0x0000001500c37308 */ /* 0x000ff00000000800 */
[----:B------:R-:W4:Y:S01]  /*66f0*/  MUFU.EX2 R199, R199 ;  /* 0x000000c700c77308 */ /* 0x000f220000000800 */
[-C--:B------:R-:W-:Y:S02]  /*6700*/  FMUL.FTZ R16, R136, R188.reuse ;  /* 0x000000bc88107220 */ /* 0x080fe40000410000 */
[----:B------:R-:W-:-:S02]  /*6710*/  FMUL.FTZ R17, R137, R188 ;  /* 0x000000bc89117220 */ /* 0x000fc40000410000 */
[----:B------:R-:W-:Y:S01]  /*6720*/  FMUL.FTZ R19, R139, R185 ;  /* 0x000000b98b137220 */ /* 0x000fe20000410000 */
[----:B------:R-:W-:Y:S02]  /*6730*/  LOP3.LUT R136, R32, R13, RZ, 0xc0, !PT ;  /* 0x0000000d20887212 */ /* 0x000fe400078ec0ff */
[----:B--2---:R-:W-:Y:S02]  /*6740*/  F2FP.BF16.PACK_AB R139, R252, R197 ;  /* 0x000000c5fc8b723e */ /* 0x004fe400000010ff */
[----:B------:R-:W-:Y:S02]  /*6750*/  F2FP.BF16.PACK_AB R12, R251, R250 ;  /* 0x000000fafb0c723e */ /* 0x000fe400000010ff */
[----:B------:R-:W-:Y:S01]  /*6760*/  HMMA.16816.F32.BF16 R4, R4, R14, R16 ;  /* 0x0000000e0404723c */ /* 0x000fe20000041810 */
[----:B---3--:R-:W-:Y:S01]  /*6770*/  F2FP.BF16.PACK_AB R13, R189, R194 ;  /* 0x000000c2bd0d723e */ /* 0x008fe200000010ff */
[----:B------:R-:W-:Y:S01]  /*6780*/  LDSM.16.MT88.4 R16, [R210+0xb800] ;  /* 0x00b80000d210783b */ /* 0x000fe20000004200 */
[----:B-1----:R-:W-:-:S02]  /*6790*/  F2FP.BF16.PACK_AB R33, R191, R193 ;  /* 0x000000c1bf21723e */ /* 0x002fc400000010ff */
[----:B----4-:R-:W-:Y:S02]  /*67a0*/  F2FP.BF16.PACK_AB R35, R199, R195 ;  /* 0x000000c3c723723e */ /* 0x010fe400000010ff */
[----:B------:R-:W-:Y:S02]  /*67b0*/  F2FP.BF16.PACK_AB R15, R187, R190 ;  /* 0x000000bebb0f723e */ /* 0x000fe400000010ff */
[----:B------:R-:W-:Y:S02]  /*67c0*/  LOP3.LUT R139, R22, R139, RZ, 0xc0, !PT ;  /* 0x0000008b168b7212 */ /* 0x000fe400078ec0ff */
[----:B------:R-:W-:Y:S02]  /*67d0*/  LOP3.LUT R137, R165, R12, RZ, 0xc0, !PT ;  /* 0x0000000ca5897212 */ /* 0x000fe400078ec0ff */
[----:B------:R-:W-:Y:S01]  /*67e0*/  LOP3.LUT R34, R24, R15, RZ, 0xc0, !PT ;  /* 0x0000000f18227212 */ /* 0x000fe200078ec0ff */
[----:B------:R-:W1:Y:S01]  /*67f0*/  LDSM.16.MT88.4 R164, [R210+0xa800] ;  /* 0x00a80000d2a4783b */ /* 0x000e620000004200 */
[----:B------:R-:W-:-:S02]  /*6800*/  LOP3.LUT R35, R20, R35, RZ, 0xc0, !PT ;  /* 0x0000002314237212 */ /* 0x000fc400078ec0ff */
[----:B------:R-:W-:Y:S02]  /*6810*/  LOP3.LUT R32, R28, R13, RZ, 0xc0, !PT ;  /* 0x0000000d1c207212 */ /* 0x000fe400078ec0ff */
[----:B------:R-:W-:Y:S01]  /*6820*/  LOP3.LUT R33, R26, R33, RZ, 0xc0, !PT ;  /* 0x000000211a217212 */ /* 0x000fe200078ec0ff */
[-C--:B------:R-:W-:Y:S01]  /*6830*/  HMMA.16816.F32.BF16 R160, R136, R8.reuse, R160 ;  /* 0x0000000888a0723c */ /* 0x080fe200000418a0 */
[----:B------:R-:W2:Y:S04]  /*6840*/  LDSM.16.MT88.4 R28, [R209+0xa800] ;  /* 0x00a80000d11c783b */ /* 0x000ea80000004200 */
[----:B------:R-:W3:Y:S03]  /*6850*/  LDSM.16.MT88.4 R24, [R208+0xa800] ;  /* 0x00a80000d018783b */ /* 0x000ee60000004200 */
[C---:B------:R-:W-:Y:S01]  /*6860*/  HMMA.16816.F32.BF16 R156, R32.reuse, R8, R156 ;  /* 0x00000008209c723c */ /* 0x040fe2000004189c */
[----:B------:R-:W4:Y:S04]  /*6870*/  LDSM.16.MT88.4 R20, [R211+0xb800] ;  /* 0x00b80000d314783b */ /* 0x000f280000004200 */
[----:B------:R-:W1:Y:S03]  /*6880*/  LDSM.16.MT88.4 R12, [R209+0xb800] ;  /* 0x00b80000d10c783b */ /* 0x000e660000004200 */
[-C--:B------:R-:W-:Y:S08]  /*6890*/  HMMA.16816.F32.BF16 R36, R32, R10.reuse, R36 ;  /* 0x0000000a2024723c */ /* 0x080ff00000041824 */
[----:B------:R-:W-:Y:S01]  /*68a0*/  HMMA.16816.F32.BF16 R40, R136, R10, R40 ;  /* 0x0000000a8828723c */ /* 0x000fe20000041828 */
[----:B------:R-:W2:Y:S01]  /*68b0*/  LDSM.16.MT88.4 R8, [R208+0xb800] ;  /* 0x00b80000d008783b */ /* 0x000ea20000004200 */
[----:B------:R-:W-:-:S02]  /*68c0*/  FADD.FTZ R177, R241, R177 ;  /* 0x000000b1f1b17221 */ /* 0x000fc40000010000 */
[----:B------:R-:W-:Y:S01]  /*68d0*/  FFMA.FTZ R175, R232, R185, R175 ;  /* 0x000000b9e8af7223 */ /* 0x000fe200000100af */
[----:B------:R-:W1:Y:S01]  /*68e0*/  S2R R241, SR_TID.X ;  /* 0x0000000000f17919 */ /* 0x000e620000002100 */
[----:B------:R-:W-:Y:S02]  /*68f0*/  FFMA.FTZ R171, R233, R186, R171 ;  /* 0x000000bae9ab7223 */ /* 0x000fe400000100ab */
[----:B------:R-:W-:Y:S02]  /*6900*/  FFMA.FTZ R168, R227, R184, R168 ;  /* 0x000000b8e3a87223 */ /* 0x000fe400000100a8 */
[----:B------:R-:W-:Y:S02]  /*6910*/  FADD.FTZ R174, R174, R175 ;  /* 0x000000afaeae7221 */ /* 0x000fe40000010000 */
[----:B------:R-:W-:Y:S02]  /*6920*/  FADD.FTZ R170, R170, R171 ;  /* 0x000000abaaaa7221 */ /* 0x000fe40000010000 */
[----:B------:R-:W-:Y:S01]  /*6930*/  FADD.FTZ R168, R181, R168 ;  /* 0x000000a8b5a87221 */ /* 0x000fe20000010000 */
[----:B------:R-:W-:Y:S01]  /*6940*/  UISETP.GE.AND UP0, UPT, UR25, 0x3, UPT ;  /* 0x000000031900788c */ /* 0x000fe2000bf06270 */
[----:B------:R-:W-:-:S02]  /*6950*/  FADD.FTZ R173, R173, R174 ;  /* 0x000000aeadad7221 */ /* 0x000fc40000010000 */
[----:B------:R-:W-:Y:S02]  /*6960*/  FADD.FTZ R169, R169, R170 ;  /* 0x000000aaa9a97221 */ /* 0x000fe40000010000 */
[----:B------:R-:W-:Y:S01]  /*6970*/  FADD.FTZ R183, R183, R168 ;  /* 0x000000a8b7b77221 */ /* 0x000fe20000010000 */
[----:B------:R-:W-:Y:S01]  /*6980*/  PLOP3.LUT P0, PT, PT, PT, UP0, 0x80, 0x0 ;  /* 0x000000000000781c */ /* 0x000fe20003f0f008 */
        /* <DEDUP_REMOVED lines=9> */
[----:B-1----:R-:W-:Y:S01]  /*6a20*/  HMMA.16816.F32.BF16 R44, R136, R164, R44 ;  /* 0x000000a4882c723c */ /* 0x002fe2000004182c */
[----:B------:R-:W-:Y:S01]  /*6a30*/  SHF.L.U32 R241, R241, 0x1, RZ ;  /* 0x00000001f1f17819 */ /* 0x000fe200000006ff */
[----:B------:R-:W-:-:S02]  /*6a40*/  FADD.FTZ R177, R196, R177 ;  /* 0x000000b1c4b17221 */ /* 0x000fc40000010000 */
[----:B------:R-:W-:Y:S02]  /*6a50*/  FADD.FTZ R197, R197, R250 ;  /* 0x000000fac5c57221 */ /* 0x000fe40000010000 */
[----:B------:R-:W-:Y:S02]  /*6a60*/  FADD.FTZ R190, R190, R189 ;  /* 0x000000bdbebe7221 */ /* 0x000fe40000010000 */
[----:B------:R-:W-:Y:S01]  /*6a70*/  HMMA.16816.F32.BF16 R56, R136, R166, R56 ;  /* 0x000000a68838723c */ /* 0x000fe20000041838 */
[----:B------:R-:W-:Y:S01]  /*6a80*/  FADD.FTZ R182, R195, R182 ;  /* 0x000000b6c3b67221 */ /* 0x000fe20000010000 */
[----:B------:R-:W-:Y:S01]  /*6a90*/  LOP3.LUT R241, R241, 0x6, RZ, 0xc0, !PT ;  /* 0x00000006f1f17812 */ /* 0x000fe200078ec0ff */
[----:B------:R-:W-:-:S05]  /*6aa0*/  FADD.FTZ R235, R198, R177 ;  /* 0x000000b1c6eb7221 */ /* 0x000fca0000010000 */
[----:B--2---:R-:W-:Y:S01]  /*6ab0*/  HMMA.16816.F32.BF16 R60, R136, R28, R60 ;  /* 0x0000001c883c723c */ /* 0x004fe2000004183c */
[----:B------:R-:W-:Y:S02]  /*6ac0*/  FADD.FTZ R232, R252, R197 ;  /* 0x000000c5fce87221 */ /* 0x000fe40000010000 */
[----:B------:R-:W-:-:S05]  /*6ad0*/  FADD.FTZ R233, R187, R190 ;  /* 0x000000bebbe97221 */ /* 0x000fca0000010000 */
[----:B------:R-:W-:Y:S01]  /*6ae0*/  HMMA.16816.F32.BF16 R72, R136, R30, R72 ;  /* 0x0000001e8848723c */ /* 0x000fe20000041848 */
[----:B------:R-:W-:-:S07]  /*6af0*/  FADD.FTZ R227, R199, R182 ;  /* 0x000000b6c7e37221 */ /* 0x000fce0000010000 */
[C---:B---3--:R-:W-:Y:S08]  /*6b00*/  HMMA.16816.F32.BF16 R76, R136.reuse, R24, R76 ;  /* 0x00000018884c723c */ /* 0x048ff0000004184c */
[C---:B------:R-:W-:Y:S08]  /*6b10*/  HMMA.16816.F32.BF16 R88, R136.reuse, R26, R88 ;  /* 0x0000001a8858723c */ /* 0x040ff00000041858 */
        /* <DEDUP_REMOVED lines=22> */
[C---:B------:R-:W-:Y:S08]  /*6c80*/  HMMA.16816.F32.BF16 R144, R32.reuse, R14, R144 ;  /* 0x0000000e2090723c */ /* 0x040ff00000041890 */
[C---:B------:R-:W-:Y:S08]  /*6c90*/  HMMA.16816.F32.BF16 R128, R32.reuse, R8, R128 ;  /* 0x000000082080723c */ /* 0x040ff00000041880 */
[-C--:B------:R-:W-:Y:S08]  /*6ca0*/  HMMA.16816.F32.BF16 R132, R32, R10.reuse, R132 ;  /* 0x0000000a2084723c */ /* 0x080ff00000041884 */
[----:B------:R-:W-:Y:S01]  /*6cb0*/  HMMA.16816.F32.BF16 R136, R136, R10, R4 ;  /* 0x0000000a8888723c */ /* 0x000fe20000041804 */
[----:B------:R-:W-:Y:S11]  /*6cc0*/  @!P0 BRA `(.L_x_853) ;  /* 0x0000632000008947 */ /* 0x000ff60003800000 */
[----:B------:R-:W-:Y:S01]  /*6cd0*/  UIADD3 UR29, UR25, -0x1, URZ ;  /* 0xffffffff191d7890 */ /* 0x000fe2000fffe03f */
[----:B------:R-:W-:-:S04]  /*6ce0*/  DEPBAR.LE SB0, 0x0 ;  /* 0x000080000000791a */ /* 0x000fc80000000000 */
[----:B------:R-:W-:Y:S01]  /*6cf0*/  ULDC.64 UR4, c[0x0][0x1a0] ;  /* 0x0000680000047ab9 */ /* 0x000fe20000000a00 */
[----:B------:R-:W-:Y:S01]  /*6d00*/  IMAD.U32 R4, RZ, RZ, UR24 ;  /* 0x00000018ff047e24 */ /* 0x000fe2000f8e00ff */
[----:B------:R-:W-:-:S06]  /*6d10*/  UIMAD UR29, UR29, UR4, URZ ;  /* 0x000000041d1d72a4 */ /* 0x000fcc000f8e023f */
[----:B------:R-:W-:Y:S01]  /*6d20*/  IMAD.U32 R5, RZ, RZ, UR29 ;  /* 0x0000001dff057e24 */ /* 0x000fe2000f8e00ff */
[----:B------:R-:W-:Y:S02]  /*6d30*/  UMOV UR29, 0x6 ;  /* 0x00000006001d7882 */ /* 0x000fe40000000000 */
[----:B------:R-:W-:Y:S01]  /*6d40*/  USHF.L.U64.HI UR5, UR4, UR29, UR5 ;  /* 0x0000001d04057299 */ /* 0x000fe20008010205 */
[----:B-----5:R-:W-:Y:S01]  /*6d50*/  IMAD.U32 R5, R5, 0x20, R202 ;  /* 0x0000002005057824 */ /* 0x020fe200078e00ca */
[----:B------:R-:W-:-:S04]  /*6d60*/  UIADD3 UR4, UP0, -UR28, 0x80, URZ ;  /* 0x000000801c047890 */ /* 0x000fc8000ff1e13f */
[----:B------:R-:W-:Y:S01]  /*6d70*/  LEA R5, R5, c[0x0][0x170], 0x1 ;  /* 0x00005c0005057a11 */ /* 0x000fe200078e08ff */
[----:B------:R-:W-:Y:S02]  /*6d80*/  UIADD3.X UR30, URZ, ~UR5, URZ, UP0, !UPT ;  /* 0x800000053f1e7290 */ /* 0x000fe400087fe43f */
[----:B------:R-:W-:Y:S02]  /*6d90*/  UISETP.NE.AND UP0, UPT, UR25, 0x3, UPT ;  /* 0x000000031900788c */ /* 0x000fe4000bf05270 */
[----:B------:R-:W-:Y:S01]  /*6da0*/  IMAD.U32 R4, R4, 0x2, R5 ;  /* 0x0000000204047824 */ /* 0x000fe200078e0005 */
[----:B------:R-:W-:Y:S01]  /*6db0*/  BAR.SYNC.DEFER_BLOCKING 0x0 ;  /* 0x0000000000007b1d */ /* 0x000fe20000010000 */
[----:B------:R-:W-:-:S03]  /*6dc0*/  IADD3 R5, P0, R5, -UR28, RZ ;  /* 0x8000001c05057c10 */ /* 0x000fc6000ff1e0ff */
[----:B------:R-:W-:Y:S02]  /*6dd0*/  IADD3 R4, R4, -UR28, RZ ;  /* 0x8000001c04047c10 */ /* 0x000fe4000fffe0ff */
[----:B------:R-:W-:Y:S02]  /*6de0*/  IADD3.X R246, R247, ~UR5, RZ, P0, !PT ;  /* 0x80000005f7f67c10 */ /* 0x000fe400087fe4ff */
[C---:B------:R-:W-:Y:S02]  /*6df0*/  IADD3 R194, P3, R5.reuse, -UR28, RZ ;  /* 0x8000001c05c27c10 */ /* 0x040fe4000ff7e0ff */
[----:B------:R-:W-:Y:S02]  /*6e00*/  IADD3 R8, P2, R5, UR4, RZ ;  /* 0x0000000405087c10 */ /* 0x000fe4000ff5e0ff */
[C---:B------:R-:W-:Y:S02]  /*6e10*/  IADD3 R196, P1, R4.reuse, -UR28, RZ ;  /* 0x8000001c04c47c10 */ /* 0x040fe4000ff3e0ff */
[----:B------:R-:W-:-:S02]  /*6e20*/  IADD3 R24, P0, R4, UR4, RZ ;  /* 0x0000000404187c10 */ /* 0x000fc4000ff1e0ff */
[C---:B------:R-:W-:Y:S02]  /*6e30*/  IADD3.X R195, R246.reuse, ~UR5, RZ, P3, !PT ;  /* 0x80000005f6c37c10 */ /* 0x040fe40009ffe4ff */
[----:B------:R-:W-:Y:S02]  /*6e40*/  IADD3.X R9, R246, UR30, RZ, P2, !PT ;  /* 0x0000001ef6097c10 */ /* 0x000fe400097fe4ff */
[C---:B------:R-:W-:Y:S02]  /*6e50*/  IADD3.X R197, R249.reuse, ~UR5, RZ, P1, !PT ;  /* 0x80000005f9c57c10 */ /* 0x040fe40008ffe4ff */
[----:B------:R-:W-:Y:S01]  /*6e60*/  IADD3.X R25, R249, UR30, RZ, P0, !PT ;  /* 0x0000001ef9197c10 */ /* 0x000fe200087fe4ff */
[----:B------:R-:W-:Y:S01]  /*6e70*/  @!PT LDS RZ, [RZ] ;  /* 0x00000000fffff984 */ /* 0x000fe20000000800 */
[----:B------:R-:W-:Y:S01]  /*6e80*/  @!PT LDS RZ, [RZ] ;  /* 0x00000000fffff984 */ /* 0x000fe20000000800 */
[----:B------:R-:W-:Y:S01]  /*6e90*/  @!PT LDS RZ, [RZ] ;  /* 0x00000000fffff984 */ /* 0x000fe20000000800 */
[----:B------:R1:W-:Y:S01]  /*6ea0*/  LDGSTS.E.BYPASS.LTC128B.128 [R219+0xa000], [R194.64] ;  /* 0x0a000000c2db7fae */ /* 0x0003e2000b901d56 */
[----:B------:R-:W-:-:S03]  /*6eb0*/  PLOP3.LUT P0, PT, PT, PT, UP0, 0x80, 0x0 ;  /* 0x000000000000781c */ /* 0x000fc60003f0f008 */
[----:B------:R2:W-:Y:S04]  /*6ec0*/  LDGSTS.E.BYPASS.LTC128B.128 [R219+0xb000], [R8.64] ;  /* 0x0b00000008db7fae */ /* 0x0005e8000b901d56 */
[----:B------:R1:W-:Y:S04]  /*6ed0*/  LDGSTS.E.BYPASS.LTC128B.128 [R219+0xa800], [R196.64] ;  /* 0x0a800000c4db7fae */ /* 0x0003e8000b901d56 */
[----:B------:R3:W-:Y:S04]  /*6ee0*/  LDGSTS.E.BYPASS.LTC128B.128 [R219+0xb800], [R24.64] ;  /* 0x0b80000018db7fae */ /* 0x0007e8000b901d56 */
[----:B------:R-:W-:Y:S04]  /*6ef0*/  LDSM.16.M88.4 R172, [R217] ;  /* 0x00000000d9ac783b */ /* 0x000fe80000000200 */
[----:B------:R-:W4:Y:S04]  /*6f00*/  LDSM.16.M88.4 R4, [R218+0x2000] ;  /* 0x00200000da04783b */ /* 0x000f280000000200 */
[----:B------:R-:W2:Y:S04]  /*6f10*/  LDSM.16.M88.4 R32, [R217+0x800] ;  /* 0x00080000d920783b */ /* 0x000ea80000000200 */
[----:B------:R-:W1:Y:S04]  /*6f20*/  LDSM.16.M88.4 R164, [R218] ;  /* 0x00000000daa4783b */ /* 0x000e680000000200 */
[----:B------:R-:W-:Y:S04]  /*6f30*/  LDSM.16.M88.4 R180, [R215] ;  /* 0x00000000d7b4783b */ /* 0x000fe80000000200 */
[----:B------:R-:W1:Y:S04]  /*6f40*/  LDSM.16.M88.4 R20, [R216+0x2000] ;  /* 0x00200000d814783b */ /* 0x000e680000000200 */
[----:B------:R-:W1:Y:S04]  /*6f50*/  LDSM.16.M88.4 R28, [R207] ;  /* 0x00000000cf1c783b */ /* 0x000e680000000200 */
[----:B---3--:R-:W3:Y:S04]  /*6f60*/  LDSM.16.M88.4 R24, [R216] ;  /* 0x00000000d818783b */ /* 0x008ee80000000200 */
[----:B------:R-:W-:Y:S04]  /*6f70*/  LDSM.16.M88.4 R188, [R213] ;  /* 0x00000000d5bc783b */ /* 0x000fe80000000200 */
[----:B------:R-:W-:Y:S04]  /*6f80*/  LDSM.16.M88.4 R184, [R213+0x800] ;  /* 0x00080000d5b8783b */ /* 0x000fe80000000200 */
[----:B------:R-:W0:Y:S01]  /*6f90*/  LDGDEPBAR ;  /* 0x00000000000079af */ /* 0x000e220000000000 */
[C---:B----4-:R-:W-:Y:S08]  /*6fa0*/  HMMA.16816.F32.BF16 R16, R4.reuse, R172, RZ ;  /* 0x000000ac0410723c */ /* 0x050ff000000418ff */
[C---:B--2---:R-:W-:Y:S08]  /*6fb0*/  HMMA.16816.F32.BF16 R8, R4.reuse, R32, RZ ;  /* 0x000000200408723c */ /* 0x044ff000000418ff */
[C---:B------:R-:W-:Y:S08]  /*6fc0*/  HMMA.16816.F32.BF16 R12, R4.reuse, R174, RZ ;  /* 0x000000ae040c723c */ /* 0x040ff000000418ff */
[----:B------:R-:W-:Y:S08]  /*6fd0*/  HMMA.16816.F32.BF16 R4, R4, R34, RZ ;  /* 0x000000220404723c */ /* 0x000ff000000418ff */
[C---:B-1----:R-:W-:Y:S08]  /*6fe0*/  HMMA.16816.F32.BF16 R176, R164.reuse, R172, RZ ;  /* 0x000000aca4b0723c */ /* 0x042ff000000418ff */
[C---:B------:R-:W-:Y:S08]  /*6ff0*/  HMMA.16816.F32.BF16 R172, R164.reuse, R174, RZ ;  /* 0x000000aea4ac723c */ /* 0x040ff000000418ff */
[C---:B------:R-:W-:Y:S08]  /*7000*/  HMMA.16816.F32.BF16 R168, R164.reuse, R32, RZ ;  /* 0x00000020a4a8723c */ /* 0x040ff000000418ff */
[----:B------:R-:W-:Y:S01]  /*7010*/  HMMA.16816.F32.BF16 R164, R164, R34, RZ ;  /* 0x00000022a4a4723c */ /* 0x000fe200000418ff */
[----:B------:R-:W1:Y:S07]  /*7020*/  LDSM.16.M88.4 R32, [R214] ;  /* 0x00000000d620783b */ /* 0x000e6e0000000200 */
[C---:B------:R-:W-:Y:S08]  /*7030*/  HMMA.16816.F32.BF16 R16, R20.reuse, R180, R16 ;  /* 0x000000b41410723c */ /* 0x040ff00000041810 */
[C---:B------:R-:W-:Y:S08]  /*7040*/  HMMA.16816.F32.BF16 R8, R20.reuse, R28, R8 ;  /* 0x0000001c1408723c */ /* 0x040ff00000041808 */
[C---:B------:R-:W-:Y:S08]  /*7050*/  HMMA.16816.F32.BF16 R12, R20.reuse, R182, R12 ;  /* 0x000000b6140c723c */ /* 0x040ff0000004180c */
[----:B------:R-:W-:Y:S01]  /*7060*/  HMMA.16816.F32.BF16 R4, R20, R30, R4 ;  /* 0x0000001e1404723c */ /* 0x000fe20000041804 */
[----:B------:R-:W2:Y:S07]  /*7070*/  LDSM.16.M88.4 R20, [R214+0x2000] ;  /* 0x00200000d614783b */ /* 0x000eae0000000200 */
[C---:B---3--:R-:W-:Y:S08]  /*7080*/  HMMA.16816.F32.BF16 R176, R24.reuse, R180, R176 ;  /* 0x000000b418b0723c */ /* 0x048ff000000418b0 */
[C---:B------:R-:W-:Y:S08]  /*7090*/  HMMA.16816.F32.BF16 R168, R24.reuse, R28, R168 ;  /* 0x0000001c18a8723c */ /* 0x040ff000000418a8 */
[C---:B------:R-:W-:Y:S01]  /*70a0*/  HMMA.16816.F32.BF16 R172, R24.reuse, R182, R172 ;  /* 0x000000b618ac723c */ /* 0x040fe200000418ac */
[----:B------:R-:W-:Y:S07]  /*70b0*/  LDSM.16.M88.4 R180, [R206+0x800] ;  /* 0x00080000ceb4783b */ /* 0x000fee0000000200 */
[----:B------:R-:W-:Y:S01]  /*70c0*/  HMMA.16816.F32.BF16 R164, R24, R30, R164 ;  /* 0x0000001e18a4723c */ /* 0x000fe200000418a4 */
[----:B------:R-:W-:Y:S04]  /*70d0*/  LDSM.16.M88.4 R28, [R212+0x2000] ;  /* 0x00200000d41c783b */ /* 0x000fe80000000200 */
[----:B------:R-:W3:Y:S03]  /*70e0*/  LDSM.16.M88.4 R24, [R206] ;  /* 0x00000000ce18783b */ /* 0x000ee60000000200 */
[-C--:B-1----:R-:W-:Y:S08]  /*70f0*/  HMMA.16816.F32.BF16 R176, R32, R188.reuse, R176 ;  /* 0x000000bc20b0723c */ /* 0x082ff000000418b0 */
[C---:B--2---:R-:W-:Y:S08]  /*7100*/  HMMA.16816.F32.BF16 R16, R20.reuse, R188, R16 ;  /* 0x000000bc1410723c */ /* 0x044ff00000041810 */
[C---:B------:R-:W-:Y:S08]  /*7110*/  HMMA.16816.F32.BF16 R8, R20.reuse, R184, R8 ;  /* 0x000000b81408723c */ /* 0x040ff00000041808 */
[C---:B------:R-:W-:Y:S08]  /*7120*/  HMMA.16816.F32.BF16 R12, R20.reuse, R190, R12 ;  /* 0x000000be140c723c */ /* 0x040ff0000004180c */
[----:B------:R-:W-:Y:S01]  /*7130*/  HMMA.16816.F32.BF16 R4, R20, R186, R4 ;  /* 0x000000ba1404723c */ /* 0x000fe20000041804 */
[----:B------:R-:W1:Y:S07]  /*7140*/  LDSM.16.M88.4 R20, [R212] ;  /* 0x00000000d414783b */ /* 0x000e6e0000000200 */
[C---:B------:R-:W-:Y:S01]  /*7150*/  HMMA.16816.F32.BF16 R172, R32.reuse, R190, R172 ;  /* 0x000000be20ac723c */ /* 0x040fe200000418ac */
[----:B------:R-:W-:Y:S07]  /*7160*/  LDSM.16.M88.4 R188, [R218+0x6000] ;  /* 0x00600000dabc783b */ /* 0x000fee0000000200 */
[C---:B------:R-:W-:Y:S08]  /*7170*/  HMMA.16816.F32.BF16 R168, R32.reuse, R184, R168 ;  /* 0x000000b820a8723c */ /* 0x040ff000000418a8 */
[----:B------:R-:W-:Y:S01]  /*7180*/  HMMA.16816.F32.BF16 R164, R32, R186, R164 ;  /* 0x000000ba20a4723c */ /* 0x000fe200000418a4 */
[----:B------:R-:W2:Y:S04]  /*7190*/  LDSM.16.M88.4 R32, [R217+0x1000] ;  /* 0x00100000d920783b */ /* 0x000ea80000000200 */
[----:B------:R-:W-:Y:S03]  /*71a0*/  LDSM.16.M88.4 R184, [R205] ;  /* 0x00000000cdb8783b */ /* 0x000fe60000000200 */
[C---:B---3--:R-:W-:Y:S08]  /*71b0*/  HMMA.16816.F32.BF16 R16, R28.reuse, R24, R16 ;  /* 0x000000181c10723c */ /* 0x048ff00000041810 */
[C---:B------:R-:W-:Y:S08]  /*71c0*/  HMMA.16816.F32.BF16 R12, R28.reuse, R26, R12 ;  /* 0x0000001a1c0c723c */ /* 0x040ff0000004180c */
[C---:B------:R-:W-:Y:S08]  /*71d0*/  HMMA.16816.F32.BF16 R8, R28.reuse, R180, R8 ;  /* 0x000000b41c08723c */ /* 0x040ff00000041808 */
[----:B------:R-:W-:Y:S01]  /*71e0*/  HMMA.16816.F32.BF16 R4, R28, R182, R4 ;  /* 0x000000b61c04723c */ /* 0x000fe20000041804 */
[----:B------:R-:W3:Y:S07]  /*71f0*/  LDSM.16.M88.4 R28, [R217+0x1800] ;  /* 0x00180000d91c783b */ /* 0x000eee0000000200 */
[C---:B-1----:R-:W-:Y:S08]  /*7200*/  HMMA.16816.F32.BF16 R176, R20.reuse, R24, R176 ;  /* 0x0000001814b0723c */ /* 0x042ff000000418b0 */
[C---:B------:R-:W-:Y:S01]  /*7210*/  HMMA.16816.F32.BF16 R172, R20.reuse, R26, R172 ;  /* 0x0000001a14ac723c */ /* 0x040fe200000418ac */
[----:B------:R-:W1:Y:S07]  /*7220*/  LDSM.16.M88.4 R24, [R218+0x4000] ;  /* 0x00400000da18783b */ /* 0x000e6e0000000200 */
[C---:B------:R-:W-:Y:S08]  /*7230*/  HMMA.16816.F32.BF16 R168, R20.reuse, R180, R168 ;  /* 0x000000b414a8723c */ /* 0x040ff000000418a8 */
[----:B------:R-:W-:Y:S01]  /*7240*/  HMMA.16816.F32.BF16 R164, R20, R182, R164 ;  /* 0x000000b614a4723c */ /* 0x000fe200000418a4 */
[----:B------:R-:W4:Y:S04]  /*7250*/  LDSM.16.M88.4 R20, [R216+0x6000] ;  /* 0x00600000d814783b */ /* 0x000f280000000200 */
[----:B------:R-:W4:Y:S03]  /*7260*/  LDSM.16.M88.4 R180, [R204] ;  /* 0x00000000ccb4783b */ /* 0x000f260000000200 */
[C---:B--2---:R-:W-:Y:S08]  /*7270*/  HMMA.16816.F32.BF16 R16, R188.reuse, R32, R16 ;  /* 0x00000020bc10723c */ /* 0x044ff00000041810 */
[C---:B------:R-:W-:Y:S08]  /*7280*/  HMMA.16816.F32.BF16 R12, R188.reuse, R34, R12 ;  /* 0x00000022bc0c723c */ /* 0x040ff0000004180c */
[C---:B---3--:R-:W-:Y:S08]  /*7290*/  HMMA.16816.F32.BF16 R8, R188.reuse, R28, R8 ;  /* 0x0000001cbc08723c */ /* 0x048ff00000041808 */
[----:B------:R-:W-:Y:S01]  /*72a0*/  HMMA.16816.F32.BF16 R4, R188, R30, R4 ;  /* 0x0000001ebc04723c */ /* 0x000fe20000041804 */
[----:B------:R-:W2:Y:S07]  /*72b0*/  LDSM.16.M88.4 R188, [R216+0x4000] ;  /* 0x00400000d8bc783b */ /* 0x000eae0000000200 */
[C---:B-1----:R-:W-:Y:S08]  /*72c0*/  HMMA.16816.F32.BF16 R176, R24.reuse, R32, R176 ;  /* 0x0000002018b0723c */ /* 0x042ff000000418b0 */
[C---:B------:R-:W-:Y:S01]  /*72d0*/  HMMA.16816.F32.BF16 R172, R24.reuse, R34, R172 ;  /* 0x0000002218ac723c */ /* 0x040fe200000418ac */
[----:B------:R-:W-:Y:S07]  /*72e0*/  LDSM.16.M88.4 R32, [R214+0x4000] ;  /* 0x00400000d620783b */ /* 0x000fee0000000200 */
[C---:B------:R-:W-:Y:S08]  /*72f0*/  HMMA.16816.F32.BF16 R168, R24.reuse, R28, R168 ;  /* 0x0000001c18a8723c */ /* 0x040ff000000418a8 */
[----:B------:R-:W-:Y:S01]  /*7300*/  HMMA.16816.F32.BF16 R164, R24, R30, R164 ;  /* 0x0000001e18a4723c */ /* 0x000fe200000418a4 */
[----:B------:R-:W-:Y:S04]  /*7310*/  LDSM.16.M88.4 R28, [R214+0x6000] ;  /* 0x00600000d61c783b */ /* 0x000fe80000000200 */
[----:B------:R-:W1:Y:S03]  /*7320*/  LDSM.16.M88.4 R24, [R213+0x1000] ;  /* 0x00100000d518783b */ /* 0x000e660000000200 */
[C---:B----4-:R-:W-:Y:S08]  /*7330*/  HMMA.16816.F32.BF16 R16, R20.reuse, R184, R16 ;  /* 0x000000b81410723c */ /* 0x050ff00000041810 */
[C---:B------:R-:W-:Y:S08]  /*7340*/  HMMA.16816.F32.BF16 R12, R20.reuse, R186, R12 ;  /* 0x000000ba140c723c */ /* 0x040ff0000004180c */
[C---:B------:R-:W-:Y:S08]  /*7350*/  HMMA.16816.F32.BF16 R8, R20.reuse, R180, R8 ;  /* 0x000000b41408723c */ /* 0x040ff00000041808 */
[----:B------:R-:W-:Y:S01]  /*7360*/  HMMA.16816.F32.BF16 R4, R20, R182, R4 ;  /* 0x000000b61404723c */ /* 0x000fe20000041804 */
[----:B------:R-:W3:Y:S07]  /*7370*/  LDSM.16.M88.4 R20, [R213+0x1800] ;  /* 0x00180000d514783b */ /* 0x000eee0000000200 */
        /* <DEDUP_REMOVED lines=8> */
[C---:B------:R-:W-:Y:S08]  /*7400*/  HMMA.16816.F32.BF16 R12, R28.reuse, R26, R12 ;  /* 0x0000001a1c0c723c */ /* 0x040ff0000004180c */
[C---:B---3--:R-:W-:Y:S08]  /*7410*/  HMMA.16816.F32.BF16 R8, R28.reuse, R20, R8 ;  /* 0x000000141c08723c */ /* 0x048ff00000041808 */
[----:B------:R-:W-:Y:S01]  /*7420*/  HMMA.16816.F32.BF16 R4, R28, R22, R4 ;  /* 0x000000161c04723c */ /* 0x000fe20000041804 */
[----:B------:R-:W1:Y:S01]  /*7430*/  LDSM.16.M88.4 R28, [R206+0x1000] ;  /* 0x00100000ce1c783b */ /* 0x000e620000000200 */
[----:B------:R-:W-:-:S06]  /*7440*/  DEPBAR.LE SB0, 0x0 ;  /* 0x000080000000791a */ /* 0x000fcc0000000000 */
[C---:B------:R-:W-:Y:S08]  /*7450*/  HMMA.16816.F32.BF16 R176, R32.reuse, R24, R176 ;  /* 0x0000001820b0723c */ /* 0x040ff000000418b0 */
[C---:B------:R-:W-:Y:S08]  /*7460*/  HMMA.16816.F32.BF16 R172, R32.reuse, R26, R172 ;  /* 0x0000001a20ac723c */ /* 0x040ff000000418ac */
[C---:B------:R-:W-:Y:S08]  /*7470*/  HMMA.16816.F32.BF16 R168, R32.reuse, R20, R168 ;  /* 0x0000001420a8723c */ /* 0x040ff000000418a8 */
[----:B------:R-:W-:Y:S08]  /*7480*/  HMMA.16816.F32.BF16 R164, R32, R22, R164 ;  /* 0x0000001620a4723c */ /* 0x000ff000000418a4 */
[C---:B--2---:R-:W-:Y:S08]  /*7490*/  HMMA.16816.F32.BF16 R8, R180.reuse, R184, R8 ;  /* 0x000000b8b408723c */ /* 0x044ff00000041808 */
[C---:B-1----:R-:W-:Y:S08]  /*74a0*/  HMMA.16816.F32.BF16 R16, R180.reuse, R28, R16 ;  /* 0x0000001cb410723c */ /* 0x042ff00000041810 */
[C---:B------:R-:W-:Y:S08]  /*74b0*/  HMMA.16816.F32.BF16 R12, R180.reuse, R30, R12 ;  /* 0x0000001eb40c723c */ /* 0x040ff0000004180c */
[----:B------:R-:W-:Y:S08]  /*74c0*/  HMMA.16816.F32.BF16 R4, R180, R186, R4 ;  /* 0x000000bab404723c */ /* 0x000ff00000041804 */
[C---:B------:R-:W-:Y:S08]  /*74d0*/  HMMA.16816.F32.BF16 R176, R188.reuse, R28, R176 ;  /* 0x0000001cbcb0723c */ /* 0x040ff000000418b0 */
[C---:B------:R-:W-:Y:S08]  /*74e0*/  HMMA.16816.F32.BF16 R172, R188.reuse, R30, R172 ;  /* 0x0000001ebcac723c */ /* 0x040ff000000418ac */
[C---:B------:R-:W-:Y:S08]  /*74f0*/  HMMA.16816.F32.BF16 R168, R188.reuse, R184, R168 ;  /* 0x000000b8bca8723c */ /* 0x040ff000000418a8 */
[----:B------:R-:W-:Y:S01]  /*7500*/  HMMA.16816.F32.BF16 R164, R188, R186, R164 ;  /* 0x000000babca4723c */ /* 0x000fe200000418a4 */
[----:B------:R-:W-:Y:S06]  /*7510*/  BAR.SYNC.DEFER_BLOCKING 0x0 ;  /* 0x0000000000007b1d */ /* 0x000fec0000010000 */
[----:B------:R-:W-:Y:S05]  /*7520*/  @!P0 BRA `(.L_x_855) ;  /* 0x0000018000008947 */ /* 0x000fea0003800000 */
[----:B------:R-:W-:Y:S02]  /*7530*/  UIADD3 UR31, UR25, -0x4, URZ ;  /* 0xfffffffc191f7890 */ /* 0x000fe4000fffe03f */
[----:B------:R-:W-:-:S02]  /*7540*/  ULDC.64 UR4, c[0x0][0x198] ;  /* 0x0000660000047ab9 */ /* 0x000fc40000000a00 */
        /* <DEDUP_REMOVED lines=22> */
.L_x_855:
[----:B------:R-:W-:Y:S01]  /*76b0*/  UIADD3 UR29, UR25, -0x3, URZ ;  /* 0xfffffffd191d7890 */ /* 0x000fe2000fffe03f */
[----:B------:R-:W-:Y:S01]  /*76c0*/  IMAD.WIDE.U32 R28, R238, -0x326172a9, RZ ;  /* 0xcd9e8d57ee1c7825 */ /* 0x000fe200078e00ff */
[----:B------:R2:W-:Y:S01]  /*76d0*/  STL [R1+0x10], R196 ;  /* 0x000010c401007387 */ /* 0x0005e20000100800 */
[----:B------:R-:W3:Y:S02]  /*76e0*/  LDC.U8 R189, c[0x0][0x2d8] ;  /* 0x0000b600ffbd7b82 */ /* 0x000ee40000000000 */
[----:B------:R-:W-:Y:S01]  /*76f0*/  IMAD.WIDE.U32 R26, R200, -0x2daee0ad, RZ ;  /* 0xd2511f53c81a7825 */ /* 0x000fe200078e00ff */
[----:B------:R-:W-:Y:S01]  /*7700*/  LOP3.LUT R32, R29, R201, RZ, 0x3c, !PT ;  /* 0x000000c91d207212 */ /* 0x000fe200078e3cff */
[----:B------:R-:W-:Y:S02]  /*7710*/  STL.64 [R1+0x8], R194 ;  /* 0x000008c201007387 */ /* 0x000fe40000100a00 */
[----:B------:R-:W-:-:S02]  /*7720*/  IMAD.U32 R30, RZ, RZ, UR29 ;  /* 0x0000001dff1e7e24 */ /* 0x000fc4000f8e00ff */
[----:B------:R-:W-:-:S04]  /*7730*/  IMAD.WIDE.U32 R32, R32, -0x2daee0ad, RZ ;  /* 0xd2511f5320207825 */ /* 0x000fc800078e00ff */
[----:B------:R-:W-:Y:S01]  /*7740*/  IMAD R30, R30, 0x20, R241 ;  /* 0x000000201e1e7824 */ /* 0x000fe200078e02f1 */
[----:B------:R-:W-:Y:S01]  /*7750*/  LOP3.LUT R26, R33, UR14, R26, 0x96, !PT ;  /* 0x0000000e211a7c12 */ /* 0x000fe2000f8e961a */
[----:B------:R-:W-:-:S03]  /*7760*/  IMAD.U32 R34, RZ, RZ, UR27 ;  /* 0x0000001bff227e24 */ /* 0x000fc6000f8e00ff */
[----:B-1----:R-:W-:Y:S01]  /*7770*/  IADD3 R21, R30, 0x8, RZ ;  /* 0x000000081e157810 */ /* 0x002fe20007ffe0ff */
[----:B------:R-:W-:Y:S01]  /*7780*/  IMAD.WIDE.U32 R180, R26, -0x326172a9, RZ ;  /* 0xcd9e8d571ab47825 */ /* 0x000fe200078e00ff */
[C---:B------:R-:W-:Y:S02]  /*7790*/  IADD3 R20, R30.reuse, 0x1, RZ ;  /* 0x000000011e147810 */ /* 0x040fe40007ffe0ff */
[C---:B------:R-:W-:Y:S02]  /*77a0*/  ISETP.GE.AND P2, PT, R21.reuse, R240, PT ;  /* 0x000000f01500720c */ /* 0x040fe40003f46270 */
[C---:B------:R-:W-:Y:S02]  /*77b0*/  ISETP.GE.AND P0, PT, R21.reuse, R239, PT ;  /* 0x000000ef1500720c */ /* 0x040fe40003f06270 */
[----:B------:R-:W-:Y:S02]  /*77c0*/  IADD3 R25, R30, 0x9, RZ ;  /* 0x000000091e197810 */ /* 0x000fe40007ffe0ff */
[----:B------:R-:W-:-:S02]  /*77d0*/  ISETP.GE.AND P4, PT, R21, R237, PT ;  /* 0x000000ed1500720c */ /* 0x000fc40003f86270 */
[C---:B------:R-:W-:Y:S02]  /*77e0*/  ISETP.GE.AND P6, PT, R20.reuse, R240, PT ;  /* 0x000000f01400720c */ /* 0x040fe40003fc6270 */
[C---:B------:R-:W-:Y:S02]  /*77f0*/  ISETP.GE.AND P5, PT, R20.reuse, R239, PT ;  /* 0x000000ef1400720c */ /* 0x040fe40003fa6270 */
[C---:B------:R-:W-:Y:S02]  /*7800*/  ISETP.GE.AND P3, PT, R20.reuse, R237, PT ;  /* 0x000000ed1400720c */ /* 0x040fe40003f66270 */
[----:B------:R-:W-:Y:S02]  /*7810*/  ISETP.GE.AND P1, PT, R20, R234, PT ;  /* 0x000000ea1400720c */ /* 0x000fe40003f26270 */
[----:B------:R-:W-:Y:S02]  /*7820*/  FSEL R20, R172, -INF , !P2 ;  /* 0xff800000ac147808 */ /* 0x000fe40005000000 */
[----:B------:R-:W-:-:S02]  /*7830*/  FSEL R23, R174, -INF , !P0 ;  /* 0xff800000ae177808 */ /* 0x000fc40004000000 */
[----:B------:R-:W-:Y:S02]  /*7840*/  ISETP.GE.AND P2, PT, R21, R234, PT ;  /* 0x000000ea1500720c */ /* 0x000fe40003f46270 */
[C---:B------:R-:W-:Y:S02]  /*7850*/  ISETP.GE.AND P0, PT, R25.reuse, R240, PT ;  /* 0x000000f01900720c */ /* 0x040fe40003f06270 */
[----:B------:R-:W-:Y:S02]  /*7860*/  FSEL R21, R12, -INF , !P4 ;  /* 0xff8000000c157808 */ /* 0x000fe40006000000 */
[----:B------:R-:W-:Y:S02]  /*7870*/  ISETP.GE.AND P4, PT, R25, R239, PT ;  /* 0x000000ef1900720c */ /* 0x000fe40003f86270 */
[----:B------:R-:W-:Y:S02]  /*7880*/  IADD3 R22, R30, 0x10, RZ ;  /* 0x000000101e167810 */ /* 0x000fe40007ffe0ff */
[----:B------:R-:W-:-:S02]  /*7890*/  FSEL R14, R14, -INF , !P2 ;  /* 0xff8000000e0e7808 */ /* 0x000fc40005000000 */
[----:B------:R-:W-:Y:S02]  /*78a0*/  FSEL R24, R173, -INF , !P0 ;  /* 0xff800000ad187808 */ /* 0x000fe40004000000 */
[C---:B------:R-:W-:Y:S02]  /*78b0*/  ISETP.GE.AND P2, PT, R25.reuse, R237, PT ;  /* 0x000000ed1900720c */ /* 0x040fe40003f46270 */
[----:B------:R-:W-:Y:S02]  /*78c0*/  ISETP.GE.AND P0, PT, R25, R234, PT ;  /* 0x000000ea1900720c */ /* 0x000fe40003f06270 */
[----:B------:R-:W-:Y:S02]  /*78d0*/  FSEL R25, R175, -INF , !P4 ;  /* 0xff800000af197808 */ /* 0x000fe40006000000 */
[----:B------:R-:W-:Y:S02]  /*78e0*/  ISETP.GE.AND P4, PT, R22, R240, PT ;  /* 0x000000f01600720c */ /* 0x000fe40003f86270 */
[----:B------:R-:W-:-:S02]  /*78f0*/  IADD3 R29, R30, 0x11, RZ ;  /* 0x000000111e1d7810 */ /* 0x000fc40007ffe0ff */
[----:B------:R-:W-:Y:S02]  /*7900*/  FSEL R175, R168, -INF , !P4 ;  /* 0xff800000a8af7808 */ /* 0x000fe40006000000 */
[----:B------:R-:W-:Y:S02]  /*7910*/  ISETP.GE.AND P4, PT, R29, R239, PT ;  /* 0x000000ef1d00720c */ /* 0x000fe40003f86270 */
[----:B------:R-:W-:Y:S02]  /*7920*/  FSEL R12, R15, -INF , !P0 ;  /* 0xff8000000f0c7808 */ /* 0x000fe40004000000 */
[----:B------:R-:W-:Y:S02]  /*7930*/  FSEL R173, R171, -INF , !P4 ;  /* 0xff800000abad7808 */ /* 0x000fe40006000000 */
[----:B------:R-:W-:Y:S02]  /*7940*/  ISETP.GE.AND P4, PT, R30, R240, PT ;  /* 0x000000f01e00720c */ /* 0x000fe40003f86270 */
[----:B------:R-:W-:-:S02]  /*7950*/  FSEL R177, R177, -INF , !P6 ;  /* 0xff800000b1b17808 */ /* 0x000fc40007000000 */
[----:B------:R-:W-:Y:S02]  /*7960*/  FSEL R17, R17, -INF , !P3 ;  /* 0xff80000011117808 */ /* 0x000fe40005800000 */
[C---:B------:R-:W-:Y:S02]  /*7970*/  ISETP.GE.AND P0, PT, R29.reuse, R240, PT ;  /* 0x000000f01d00720c */ /* 0x040fe40003f06270 */
[CC--:B------:R-:W-:Y:S02]  /*7980*/  ISETP.GE.AND P6, PT, R29.reuse, R237.reuse, PT ;  /* 0x000000ed1d00720c */ /* 0x0c0fe40003fc6270 */
[----:B------:R-:W-:Y:S02]  /*7990*/  ISETP.GE.AND P3, PT, R29, R234, PT ;  /* 0x000000ea1d00720c */ /* 0x000fe40003f66270 */
[----:B------:R-:W-:Y:S02]  /*79a0*/  FSEL R29, R176, -INF , !P4 ;  /* 0xff800000b01d7808 */ /* 0x000fe40006000000 */
[----:B------:R-:W-:-:S02]  /*79b0*/  ISETP.GE.AND P4, PT, R30, R237, PT ;  /* 0x000000ed1e00720c */ /* 0x000fc40003f86270 */
[----:B------:R-:W-:Y:S02]  /*79c0*/  FSEL R190, R169, -INF , !P0 ;  /* 0xff800000a9be7808 */ /* 0x000fe40004000000 */
[----:B------:R-:W-:Y:S02]  /*79d0*/  FSEL R15, R16, -INF , !P4 ;  /* 0xff800000100f7808 */ /* 0x000fe40006000000 */
[----:B------:R-:W-:Y:S02]  /*79e0*/  FMNMX.FTZ R16, R192, R29, !PT ;  /* 0x0000001dc0107209 */ /* 0x000fe40007810000 */
[----:B------:R-:W-:Y:S02]  /*79f0*/  ISETP.GE.AND P0, PT, R22, R234, PT ;  /* 0x000000ea1600720c */ /* 0x000fe40003f06270 */
[----:B------:R-:W-:Y:S02]  /*7a00*/  FMNMX.FTZ R33, R177, R16, !PT ;  /* 0x00000010b1217209 */ /* 0x000fe40007810000 */
[----:B------:R-:W-:-:S02]  /*7a10*/  LOP3.LUT R34, R27, UR29, R34, 0x96, !PT ;  /* 0x0000001d1b227c12 */ /* 0x000fc4000f8e9622 */
[----:B------:R-:W-:Y:S02]  /*7a20*/  FSEL R13, R13, -INF , !P2 ;  /* 0xff8000000d0d7808 */ /* 0x000fe40005000000 */
[----:B------:R-:W-:Y:S01]  /*7a30*/  FMNMX.FTZ R33, R20, R33, !PT ;  /* 0x0000002114217209 */ /* 0x000fe20007810000 */
[----:B------:R-:W-:Y:S01]  /*7a40*/  IMAD.WIDE.U32 R34, R34, -0x326172a9, RZ ;  /* 0xcd9e8d5722227825 */ /* 0x000fe200078e00ff */
[-C--:B------:R-:W-:Y:S02]  /*7a50*/  ISETP.GE.AND P2, PT, R22, R239.reuse, PT ;  /* 0x000000ef1600720c */ /* 0x080fe40003f46270 */
[----:B------:R-:W-:Y:S02]  /*7a60*/  FSEL R27, R179, -INF , !P5 ;  /* 0xff800000b31b7808 */ /* 0x000fe40006800000 */
[----:B------:R-:W-:Y:S02]  /*7a70*/  ISETP.GE.AND P5, PT, R30, R239, PT ;  /* 0x000000ef1e00720c */ /* 0x000fe40003fa6270 */
[----:B------:R-:W-:-:S02]  /*7a80*/  FSEL R169, R10, -INF , !P0 ;  /* 0xff8000000aa97808 */ /* 0x000fc40004000000 */
[----:B------:R-:W-:Y:S02]  /*7a90*/  IADD3 R31, R30, 0x18, RZ ;  /* 0x000000181e1f7810 */ /* 0x000fe40007ffe0ff */
[----:B------:R-:W-:Y:S02]  /*7aa0*/  FMNMX.FTZ R10, R24, R33, !PT ;  /* 0x00000021180a7209 */ /* 0x000fe40007810000 */
[----:B------:R-:W-:Y:S02]  /*7ab0*/  FSEL R172, R170, -INF , !P2 ;  /* 0xff800000aaac7808 */ /* 0x000fe40005000000 */
[----:B------:R-:W-:Y:S02]  /*7ac0*/  ISETP.GE.AND P2, PT, R22, R237, PT ;  /* 0x000000ed1600720c */ /* 0x000fe40003f46270 */
[----:B------:R-:W-:Y:S02]  /*7ad0*/  FSEL R178, R178, -INF , !P5 ;  /* 0xff800000b2b27808 */ /* 0x000fe40006800000 */
[----:B------:R-:W-:-:S02]  /*7ae0*/  ISETP.GE.AND P5, PT, R30, R234, PT ;  /* 0x000000ea1e00720c */ /* 0x000fc40003fa6270 */
[----:B------:R-:W-:Y:S01]  /*7af0*/  FSEL R22, R19, -INF , !P1 ;  /* 0xff80000013167808 */ /* 0x000fe20004800000 */
[----:B------:R-:W-:Y:S01]  /*7b00*/  IMAD R19, R236, -0x326172a9, RZ ;  /* 0xcd9e8d57ec137824 */ /* 0x000fe200078e02ff */
[----:B------:R-:W-:Y:S02]  /*7b10*/  FSEL R168, R11, -INF , !P3 ;  /* 0xff8000000ba87808 */ /* 0x000fe40005800000 */
[----:B------:R-:W-:Y:S02]  /*7b20*/  ISETP.GE.AND P1, PT, R31, R240, PT ;  /* 0x000000f01f00720c */ /* 0x000fe40003f26270 */
[----:B------:R-:W-:Y:S02]  /*7b30*/  IADD3 R30, R30, 0x19, RZ ;  /* 0x000000191e1e7810 */ /* 0x000fe40007ffe0ff */
[----:B------:R-:W-:Y:S02]  /*7b40*/  FMNMX.FTZ R11, R175, R10, !PT ;  /* 0x0000000aaf0b7209 */ /* 0x000fe40007810000 */
[----:B------:R-:W-:-:S02]  /*7b50*/  ISETP.GE.AND P3, PT, R30, R240, PT ;  /* 0x000000f01e00720c */ /* 0x000fc40003f66270 */
[----:B--2---:R-:W-:Y:S02]  /*7b60*/  FSEL R196, R164, -INF , !P1 ;  /* 0xff800000a4c47808 */ /* 0x004fe40004800000 */
[----:B------:R-:W-:Y:S02]  /*7b70*/  FMNMX.FTZ R11, R190, R11, !PT ;  /* 0x0000000bbe0b7209 */ /* 0x000fe40007810000 */
[----:B------:R-:W-:Y:S02]  /*7b80*/  FSEL R250, R165, -INF , !P3 ;  /* 0xff800000a5fa7808 */ /* 0x000fe40005800000 */
[----:B------:R-:W-:Y:S02]  /*7b90*/  FMNMX.FTZ R11, R196, R11, !PT ;  /* 0x0000000bc40b7209 */ /* 0x000fe40007810000 */
[----:B------:R-:W-:Y:S02]  /*7ba0*/  FSEL R191, R8, -INF , !P2 ;  /* 0xff80000008bf7808 */ /* 0x000fe40005000000 */
[----:B------:R-:W-:-:S02]  /*7bb0*/  FSEL R193, R9, -INF , !P6 ;  /* 0xff80000009c17808 */ /* 0x000fc40007000000 */
[----:B------:R-:W-:Y:S02]  /*7bc0*/  FSEL R8, R18, -INF , !P5 ;  /* 0xff80000012087808 */ /* 0x000fe40006800000 */
[----:B------:R-:W-:Y:S02]  /*7bd0*/  LOP3.LUT R9, R35, UR15, R19, 0x96, !PT ;  /* 0x0000000f23097c12 */ /* 0x000fe4000f8e9613 */
[----:B------:R-:W-:Y:S02]  /*7be0*/  FMNMX.FTZ R18, R250, R11, !PT ;  /* 0x0000000bfa127209 */ /* 0x000fe40007810000 */
[----:B------:R-:W-:Y:S01]  /*7bf0*/  FMNMX.FTZ R10, R3, R178, !PT ;  /* 0x000000b2030a7209 */ /* 0x000fe20007810000 */
[----:B------:R-:W-:Y:S01]  /*7c00*/  IMAD.WIDE.U32 R164, R9, -0x2daee0ad, RZ ;  /* 0xd2511f5309a47825 */ /* 0x000fe200078e00ff */
[----:B------:R-:W-:Y:S01]  /*7c10*/  LOP3.LUT R28, R35, UR15, R28, 0x96, !PT ;  /* 0x0000000f231c7c12 */ /* 0x000fe2000f8e961c */
[----:B------:R-:W1:Y:S01]  /*7c20*/  SHFL.BFLY PT, R9, R18, 0x2, 0x1f ;  /* 0x0c401f0012097f89 */ /* 0x000e6200000e0000 */
[----:B------:R-:W-:-:S02]  /*7c30*/  FMNMX.FTZ R10, R27, R10, !PT ;  /* 0x0000000a1b0a7209 */ /* 0x000fc40007810000 */
[----:B------:R-:W-:Y:S02]  /*7c40*/  LOP3.LUT R170, R243, UR13, R34, 0x96, !PT ;  /* 0x0000000df3aa7c12 */ /* 0x000fe4000f8e9622 */
[----:B------:R-:W-:Y:S02]  /*7c50*/  FMNMX.FTZ R10, R23, R10, !PT ;  /* 0x0000000a170a7209 */ /* 0x000fe40007810000 */
[C---:B------:R-:W-:Y:S01]  /*7c60*/  ISETP.GE.AND P2, PT, R31.reuse, R239, PT ;  /* 0x000000ef1f00720c */ /* 0x040fe20003f46270 */
[----:B------:R-:W-:Y:S01]  /*7c70*/  IMAD.WIDE.U32 R170, R170, -0x2daee0ad, RZ ;  /* 0xd2511f53aaaa7825 */ /* 0x000fe200078e00ff */
[C---:B------:R-:W-:Y:S02]  /*7c80*/  ISETP.GE.AND P4, PT, R31.reuse, R237, PT ;  /* 0x000000ed1f00720c */ /* 0x040fe40003f86270 */
[----:B------:R-:W-:Y:S02]  /*7c90*/  ISETP.GE.AND P0, PT, R31, R234, PT ;  /* 0x000000ea1f00720c */ /* 0x000fe40003f06270 */
[----:B------:R-:W-:-:S02]  /*7ca0*/  ISETP.GE.AND P5, PT, R30, R239, PT ;  /* 0x000000ef1e00720c */ /* 0x000fc40003fa6270 */
[C---:B------:R-:W-:Y:S02]  /*7cb0*/  ISETP.GE.AND P3, PT, R30.reuse, R237, PT ;  /* 0x000000ed1e00720c */ /* 0x040fe40003f66270 */
[----:B------:R-:W-:Y:S01]  /*7cc0*/  ISETP.GE.AND P1, PT, R30, R234, PT ;  /* 0x000000ea1e00720c */ /* 0x000fe20003f26270 */
[----:B------:R-:W-:Y:S01]  /*7cd0*/  IMAD.WIDE.U32 R30, R28, -0x2daee0ad, RZ ;  /* 0xd2511f531c1e7825 */ /* 0x000fe200078e00ff */
[----:B------:R-:W-:Y:S02]  /*7ce0*/  LOP3.LUT R11, R165, UR12, R244, 0x96, !PT ;  /* 0x0000000ca50b7c12 */ /* 0x000fe4000f8e96f4 */
[----:B------:R-:W-:Y:S02]  /*7cf0*/  LOP3.LUT R34, R181, UR13, R34, 0x96, !PT ;  /* 0x0000000db5227c12 */ /* 0x000fe4000f8e9622 */
[----:B------:R-:W-:Y:S01]  /*7d00*/  FMNMX.FTZ R19, R25, R10, !PT ;  /* 0x0000000a19137209 */ /* 0x000fe20007810000 */
[----:B------:R-:W-:Y:S01]  /*7d10*/  IMAD.WIDE.U32 R182, R11, -0x326172a9, RZ ;  /* 0xcd9e8d570bb67825 */ /* 0x000fe200078e00ff */
[----:B------:R-:W-:-:S02]  /*7d20*/  FMNMX.FTZ R10, R2, R15, !PT ;  /* 0x0000000f020a7209 */ /* 0x000fc40007810000 */
[----:B------:R-:W-:Y:S01]  /*7d30*/  LOP3.LUT R164, R171, UR10, R164, 0x96, !PT ;  /* 0x0000000aaba47c12 */ /* 0x000fe2000f8e96a4 */
[----:B------:R-:W-:Y:S01]  /*7d40*/  IMAD.WIDE.U32 R34, R34, -0x2daee0ad, RZ ;  /* 0xd2511f5322227825 */ /* 0x000fe200078e00ff */
[----:B------:R-:W-:Y:S02]  /*7d50*/  LOP3.LUT R32, R31, UR12, R32, 0x96, !PT ;  /* 0x0000000c1f207c12 */ /* 0x000fe4000f8e9620 */
[----:B------:R-:W-:Y:S01]  /*7d60*/  FMNMX.FTZ R10, R17, R10, !PT ;  /* 0x0000000a110a7209 */ /* 0x000fe20007810000 */
[----:B------:R-:W-:Y:S01]  /*7d70*/  IMAD.WIDE.U32 R164, R164, -0x326172a9, RZ ;  /* 0xcd9e8d57a4a47825 */ /* 0x000fe200078e00ff */
[----:B------:R-:W-:Y:S02]  /*7d80*/  FSEL R246, R166, -INF , !P2 ;  /* 0xff800000a6f67808 */ /* 0x000fe40005000000 */
[----:B------:R-:W-:Y:S01]  /*7d90*/  FSEL R247, R167, -INF , !P5 ;  /* 0xff800000a7f77808 */ /* 0x000fe20006800000 */
[----:B------:R-:W-:Y:S01]  /*7da0*/  IMAD.WIDE.U32 R166, R32, -0x326172a9, RZ ;  /* 0xcd9e8d5720a67825 */ /* 0x000fe200078e00ff */
[----:B------:R-:W-:-:S02]  /*7db0*/  FMNMX.FTZ R16, R172, R19, !PT ;  /* 0x00000013ac107209 */ /* 0x000fc40007810000 */
[----:B------:R-:W-:Y:S02]  /*7dc0*/  LOP3.LUT R19, R183, UR11, R242, 0x96, !PT ;  /* 0x0000000bb7137c12 */ /* 0x000fe4000f8e96f2 */
[----:B------:R-:W-:Y:S02]  /*7dd0*/  FMNMX.FTZ R10, R21, R10, !PT ;  /* 0x0000000a150a7209 */ /* 0x000fe40007810000 */
[----:B------:R-:W-:Y:S02]  /*7de0*/  LOP3.LUT R30, R35, UR10, R30, 0x96, !PT ;  /* 0x0000000a231e7c12 */ /* 0x000fe4000f8e961e */
[----:B------:R-:W-:Y:S02]  /*7df0*/  FMNMX.FTZ R11, R173, R16, !PT ;  /* 0x00000010ad0b7209 */ /* 0x000fe40007810000 */
[----:B------:R-:W-:Y:S01]  /*7e00*/  LOP3.LUT R16, R165, UR9, R182, 0x96, !PT ;  /* 0x00000009a5107c12 */ /* 0x000fe2000f8e96b6 */
[----:B------:R-:W-:Y:S01]  /*7e10*/  IMAD.WIDE.U32 R30, R30, -0x326172a9, RZ ;  /* 0xcd9e8d571e1e7825 */ /* 0x000fe200078e00ff */
[----:B------:R-:W-:-:S02]  /*7e20*/  LOP3.LUT R32, R167, UR11, R180, 0x96, !PT ;  /* 0x0000000ba7207c12 */ /* 0x000fc4000f8e96b4 */
[----:B------:R-:W-:Y:S01]  /*7e30*/  FMNMX.FTZ R10, R13, R10, !PT ;  /* 0x0000000a0d0a7209 */ /* 0x000fe20007810000 */
[----:B------:R-:W-:Y:S01]  /*7e40*/  IMAD.WIDE.U32 R180, R19, -0x2daee0ad, RZ ;  /* 0xd2511f5313b47825 */ /* 0x000fe200078e00ff */
[----:B-1----:R-:W-:Y:S02]  /*7e50*/  FMNMX.FTZ R18, R18, R9, !PT ;  /* 0x0000000912127209 */ /* 0x002fe40007810000 */
[----:B------:R-:W-:Y:S01]  /*7e60*/  FMNMX.FTZ R26, R246, R11, !PT ;  /* 0x0000000bf61a7209 */ /* 0x000fe20007810000 */
[----:B------:R-:W-:Y:S01]  /*7e70*/  IMAD.WIDE.U32 R194, R16, -0x2daee0ad, RZ ;  /* 0xd2511f5310c27825 */ /* 0x000fe200078e00ff */
[----:B------:R-:W-:Y:S01]  /*7e80*/  FMNMX.FTZ R10, R191, R10, !PT ;  /* 0x0000000abf0a7209 */ /* 0x000fe20007810000 */
[----:B------:R-:W1:Y:S01]  /*7e90*/  SHFL.BFLY PT, R167, R18, 0x1, 0x1f ;  /* 0x0c201f0012a77f89 */ /* 0x000e6200000e0000 */
[----:B------:R-:W-:Y:S01]  /*7ea0*/  LOP3.LUT R16, R181, UR8, R170, 0x96, !PT ;  /* 0x00000008b5107c12 */ /* 0x000fe2000f8e96aa */
[----:B------:R-:W-:Y:S01]  /*7eb0*/  IMAD.WIDE.U32 R32, R32, -0x2daee0ad, RZ ;  /* 0xd2511f5320207825 */ /* 0x000fe200078e00ff */
[----:B------:R-:W-:-:S02]  /*7ec0*/  LOP3.LUT R19, R31, UR9, R166, 0x96, !PT ;  /* 0x000000091f137c12 */ /* 0x000fc4000f8e96a6 */
[----:B------:R-:W-:Y:S02]  /*7ed0*/  FMNMX.FTZ R11, R247, R26, !PT ;  /* 0x0000001af70b7209 */ /* 0x000fe40007810000 */
[----:B------:R-:W-:Y:S01]  /*7ee0*/  FSEL R198, R4, -INF , !P4 ;  /* 0xff80000004c67808 */ /* 0x000fe20006000000 */
[----:B------:R-:W-:Y:S01]  /*7ef0*/  IMAD.WIDE.U32 R186, R19, -0x2daee0ad, RZ ;  /* 0xd2511f5313ba7825 */ /* 0x000fe200078e00ff */
[----:B------:R-:W-:Y:S01]  /*7f00*/  FMNMX.FTZ R31, R193, R10, !PT ;  /* 0x0000000ac11f7209 */ /* 0x000fe20007810000 */
[----:B------:R-:W2:Y:S01]  /*7f10*/  SHFL.BFLY PT, R26, R11, 0x2, 0x1f ;  /* 0x0c401f000b1a7f89 */ /* 0x000ea200000e0000 */
[----:B------:R-:W-:Y:S01]  /*7f20*/  LOP3.LUT R9, R195, UR6, R180, 0x96, !PT ;  /* 0x00000006c3097c12 */ /* 0x000fe2000f8e96b4 */
[----:B------:R-:W-:Y:S01]  /*7f30*/  IMAD.WIDE.U32 R180, R16, -0x326172a9, RZ ;  /* 0xcd9e8d5710b47825 */ /* 0x000fe200078e00ff */
[----:B------:R-:W-:Y:S02]  /*7f40*/  LOP3.LUT R34, R33, UR8, R34, 0x96, !PT ;  /* 0x0000000821227c12 */ /* 0x000fe4000f8e9622 */
[----:B------:R-:W-:Y:S01]  /*7f50*/  FSEL R199, R5, -INF , !P3 ;  /* 0xff80000005c77808 */ /* 0x000fe20005800000 */
[----:B------:R-:W-:Y:S01]  /*7f60*/  IMAD.WIDE.U32 R170, R9, -0x326172a9, RZ ;  /* 0xcd9e8d5709aa7825 */ /* 0x000fe200078e00ff */
[----:B------:R-:W-:-:S02]  /*7f70*/  FMNMX.FTZ R16, R198, R31, !PT ;  /* 0x0000001fc6107209 */ /* 0x000fc40007810000 */
[----:B------:R-:W-:Y:S01]  /*7f80*/  FMNMX.FTZ R33, R0, R8, !PT ;  /* 0x0000000800217209 */ /* 0x000fe20007810000 */
[----:B------:R-:W-:Y:S01]  /*7f90*/  IMAD.WIDE.U32 R34, R34, -0x326172a9, RZ ;  /* 0xcd9e8d5722227825 */ /* 0x000fe200078e00ff */
[----:B------:R-:W-:Y:S02]  /*7fa0*/  FMNMX.FTZ R16, R199, R16, !PT ;  /* 0x00000010c7107209 */ /* 0x000fe40007810000 */
[----:B------:R-:W-:Y:S02]  /*7fb0*/  FMNMX.FTZ R33, R22, R33, !PT ;  /* 0x0000002116217209 */ /* 0x000fe40007810000 */
[----:B------:R-:W-:Y:S01]  /*7fc0*/  FSEL R174, R6, -INF , !P0 ;  /* 0xff80000006ae7808 */ /* 0x000fe20004000000 */
[----:B------:R-:W4:Y:S01]  /*7fd0*/  SHFL.BFLY PT, R19, R16, 0x2, 0x1f ;  /* 0x0c401f0010137f89 */ /* 0x000f2200000e0000 */
[----:B------:R-:W-:Y:S02]  /*7fe0*/  FMNMX.FTZ R33, R14, R33, !PT ;  /* 0x000000210e217209 */ /* 0x000fe40007810000 */
[----:B------:R-:W-:-:S02]  /*7ff0*/  LOP3.LUT R31, R170, 0xffff, RZ, 0xc0, !PT ;  /* 0x0000ffffaa1f7812 */ /* 0x000fc400078ec0ff */
[----:B------:R-:W-:Y:S02]  /*8000*/  FMNMX.FTZ R6, R12, R33, !PT ;  /* 0x000000210c067209 */ /* 0x000fe40007810000 */
[----:B------:R-:W-:Y:S02]  /*8010*/  LOP3.LUT R10, R170, 0xff, RZ, 0xc0, !PT ;  /* 0x000000ffaa0a7812 */ /* 0x000fe400078ec0ff */
[--C-:B------:R-:W-:Y:S02]  /*8020*/  SHF.R.U32.HI R5, RZ, 0x10, R170.reuse ;  /* 0x00000010ff057819 */ /* 0x100fe400000116aa */
[----:B------:R-:W-:Y:S02]  /*8030*/  SHF.R.U32.HI R4, RZ, 0x18, R170 ;  /* 0x00000018ff047819 */ /* 0x000fe400000116aa */
[----:B------:R-:W-:Y:S02]  /*8040*/  FSEL R170, R7, -INF , !P1 ;  /* 0xff80000007aa7808 */ /* 0x000fe40004800000 */
[----:B------:R-:W-:-:S02]  /*8050*/  FMNMX.FTZ R7, R169, R6, !PT ;  /* 0x00000006a9077209 */ /* 0x000fc40007810000 */
[----:B-1----:R-:W-:Y:S02]  /*8060*/  FMNMX.FTZ R167, R18, R167, !PT ;  /* 0x000000a712a77209 */ /* 0x002fe40007810000 */
[----:B------:R-:W-:Y:S02]  /*8070*/  FMNMX.FTZ R7, R168, R7, !PT ;  /* 0x00000007a8077209 */ /* 0x000fe40007810000 */
[C---:B------:R-:W-:Y:S01]  /*8080*/  FSETP.NEU.FTZ.AND P2, PT, R167.reuse, -INF , PT ;  /* 0xff800000a700780b */ /* 0x040fe20003f5d000 */
[----:B------:R-:W-:Y:S01]  /*8090*/  FMUL.FTZ R18, R167, c[0x0][0x23c] ;  /* 0x00008f00a7127a20 */ /* 0x000fe20000410000 */
[----:B--2---:R-:W-:Y:S02]  /*80a0*/  FMNMX.FTZ R11, R26, R11, !PT ;  /* 0x0000000b1a0b7209 */ /* 0x004fe40007810000 */
[----:B------:R-:W-:Y:S02]  /*80b0*/  FMNMX.FTZ R7, R174, R7, !PT ;  /* 0x00000007ae077209 */ /* 0x000fe40007810000 */
[----:B------:R-:W-:Y:S01]  /*80c0*/  FSEL R241, R18, RZ, P2 ;  /* 0x000000ff12f17208 */ /* 0x000fe20001000000 */
[----:B------:R-:W1:Y:S01]  /*80d0*/  SHFL.BFLY PT, R166, R11, 0x1, 0x1f ;  /* 0x0c201f000ba67f89 */ /* 0x000e6200000e0000 */
[----:B------:R-:W-:-:S02]  /*80e0*/  FMNMX.FTZ R18, R170, R7, !PT ;  /* 0x00000007aa127209 */ /* 0x000fc40007810000 */
[----:B----4-:R-:W-:Y:S01]  /*80f0*/  FMNMX.FTZ R16, R19, R16, !PT ;  /* 0x0000001013107209 */ /* 0x010fe20007810000 */
[--C-:B------:R-:W-:Y:S01]  /*8100*/  FFMA.FTZ R182, R29, c[0x0][0x23c], -R241.reuse ;  /* 0x00008f001db67a23 */ /* 0x100fe200000108f1 */
[----:B------:R-:W-:Y:S01]  /*8110*/  LOP3.LUT R28, R187, UR6, R32, 0x96, !PT ;  /* 0x00000006bb1c7c12 */ /* 0x000fe2000f8e9620 */
[----:B------:R-:W2:Y:S01]  /*8120*/  SHFL.BFLY PT, R19, R18, 0x2, 0x1f ;  /* 0x0c401f0012137f89 */ /* 0x000ea200000e0000 */
[----:B------:R-:W-:Y:S01]  /*8130*/  LOP3.LUT R9, R171, UR17, R180, 0x96, !PT ;  /* 0x00000011ab097c12 */ /* 0x000fe2000f8e96b4 */
[----:B------:R-:W-:Y:S01]  /*8140*/  FFMA.FTZ R180, R20, c[0x0][0x23c], -R241 ;  /* 0x00008f0014b47a23 */ /* 0x000fe200000108f1 */
[----:B------:R-:W-:Y:S01]  /*8150*/  SHF.R.U32.HI R31, RZ, 0x8, R31 ;  /* 0x00000008ff1f7819 */ /* 0x000fe2000001161f */
[----:B------:R-:W-:Y:S01]  /*8160*/  IMAD.WIDE.U32 R28, R28, -0x326172a9, RZ ;  /* 0xcd9e8d571c1c7825 */ /* 0x000fe200078e00ff */
[----:B------:R-:W-:Y:S01]  /*8170*/  LOP3.LUT R5, R5, 0xff, RZ, 0xc0, !PT ;  /* 0x000000ff05057812 */ /* 0x000fe200078ec0ff */
[----:B------:R-:W4:Y:S01]  /*8180*/  SHFL.BFLY PT, R165, R16, 0x1, 0x1f ;  /* 0x0c201f0010a57f89 */ /* 0x000f2200000e0000 */
[----:B------:R-:W-:Y:S01]  /*8190*/  PRMT R6, R10, 0x5410, R31 ;  /* 0x000054100a067816 */ /* 0x000fe2000000001f */
[----:B------:R-:W-:Y:S01]  /*81a0*/  FFMA.FTZ R179, R24, c[0x0][0x23c], -R241 ;  /* 0x00008f0018b37a23 */ /* 0x000fe200000108f1 */
[----:B------:R-:W-:Y:S01]  /*81b0*/  PRMT R4, R5, 0x5410, R4 ;  /* 0x0000541005047816 */ /* 0x000fe20000000004 */
[----:B------:R-:W-:Y:S01]  /*81c0*/  MUFU.EX2 R180, R180 ;  /* 0x000000b400b47308 */ /* 0x000fe20000000800 */
[----:B------:R-:W-:Y:S01]  /*81d0*/  SHF.R.U32.HI R26, RZ, 0x10, R9 ;  /* 0x00000010ff1a7819 */ /* 0x000fe20000011609 */
[----:B------:R-:W-:Y:S01]  /*81e0*/  FFMA.FTZ R190, R190, c[0x0][0x23c], -R241 ;  /* 0x00008f00bebe7a23 */ /* 0x000fe200000108f1 */
[----:B------:R-:W-:-:S02]  /*81f0*/  LOP3.LUT R5, R29, UR17, R34, 0x96, !PT ;  /* 0x000000111d057c12 */ /* 0x000fc4000f8e9622 */
[C---:B------:R-:W-:Y:S02]  /*8200*/  LOP3.LUT R10, R28.reuse, 0xff, RZ, 0xc0, !PT ;  /* 0x000000ff1c0a7812 */ /* 0x040fe400078ec0ff */
[--C-:B------:R-:W-:Y:S01]  /*8210*/  SHF.R.U32.HI R7, RZ, 0x10, R28.reuse ;  /* 0x00000010ff077819 */ /* 0x100fe2000001161c */
[----:B------:R-:W-:Y:S01]  /*8220*/  MUFU.EX2 R179, R179 ;  /* 0x000000b300b37308 */ /* 0x000fe20000000800 */
[----:B-1----:R-:W-:Y:S02]  /*8230*/  FMNMX.FTZ R166, R11, R166, !PT ;  /* 0x000000a60ba67209 */ /* 0x002fe40007810000 */
[----:B------:R-:W-:Y:S02]  /*8240*/  LOP3.LUT R11, R28, 0xffff, RZ, 0xc0, !PT ;  /* 0x0000ffff1c0b7812 */ /* 0x000fe400078ec0ff */
[----:B------:R-:W-:Y:S01]  /*8250*/  SHF.R.U32.HI R20, RZ, 0x18, R28 ;  /* 0x00000018ff147819 */ /* 0x000fe2000001161c */
[----:B------:R-:W-:Y:S01]  /*8260*/  FMUL.FTZ R252, R166, c[0x0][0x23c] ;  /* 0x00008f00a6fc7a20 */ /* 0x000fe20000410000 */
[C---:B------:R-:W-:Y:S01]  /*8270*/  LOP3.LUT R28, R9.reuse, 0xffff, RZ, 0xc0, !PT ;  /* 0x0000ffff091c7812 */ /* 0x040fe200078ec0ff */
[----:B------:R-:W-:Y:S01]  /*8280*/  MUFU.EX2 R182, R182 ;  /* 0x000000b600b67308 */ /* 0x000fe20000000800 */
[----:B------:R-:W-:-:S02]  /*8290*/  LOP3.LUT R29, R9, 0xff, RZ, 0xc0, !PT ;  /* 0x000000ff091d7812 */ /* 0x000fc400078ec0ff */
[----:B------:R-:W-:Y:S02]  /*82a0*/  SHF.R.U32.HI R9, RZ, 0x18, R9 ;  /* 0x00000018ff097819 */ /* 0x000fe40000011609 */
[----:B------:R-:W-:Y:S02]  /*82b0*/  LOP3.LUT R26, R26, 0xff, RZ, 0xc0, !PT ;  /* 0x000000ff1a1a7812 */ /* 0x000fe400078ec0ff */
[----:B--2---:R-:W-:Y:S02]  /*82c0*/  FMNMX.FTZ R18, R19, R18, !PT ;  /* 0x0000001213127209 */ /* 0x004fe40007810000 */
[----:B------:R-:W-:Y:S01]  /*82d0*/  LOP3.LUT R249, R181, UR7, R164, 0x96, !PT ;  /* 0x00000007b5f97c12 */ /* 0x000fe2000f8e96a4 */
[----:B------:R-:W-:Y:S01]  /*82e0*/  FFMA.FTZ R181, R177, c[0x0][0x23c], -R241 ;  /* 0x00008f00b1b57a23 */ /* 0x000fe200000108f1 */
[----:B------:R-:W-:Y:S02]  /*82f0*/  PRMT R26, R26, 0x5410, R9 ;  /* 0x000054101a1a7816 */ /* 0x000fe40000000009 */
[----:B------:R-:W-:Y:S01]  /*8300*/  LOP3.LUT R251, R35, UR7, R30, 0x96, !PT ;  /* 0x0000000723fb7c12 */ /* 0x000fe2000f8e961e */
[----:B------:R-:W1:Y:S01]  /*8310*/  SHFL.BFLY PT, R9, R18, 0x1, 0x1f ;  /* 0x0c201f0012097f89 */ /* 0x000e6200000e0000 */
[----:B------:R-:W-:Y:S01]  /*8320*/  FSETP.NEU.FTZ.AND P3, PT, R166, -INF , PT ;  /* 0xff800000a600780b */ /* 0x000fe20003f7d000 */
[----:B------:R-:W-:Y:S01]  /*8330*/  MUFU.EX2 R181, R181 ;  /* 0x000000b500b57308 */ /* 0x000fe20000000800 */
[----:B------:R-:W-:-:S02]  /*8340*/  SHF.R.U32.HI R11, RZ, 0x8, R11 ;  /* 0x00000008ff0b7819 */ /* 0x000fc4000001160b */
[----:B------:R-:W-:Y:S02]  /*8350*/  FSEL R252, R252, RZ, P3 ;  /* 0x000000fffcfc7208 */ /* 0x000fe40001800000 */
[----:B------:R-:W-:Y:S02]  /*8360*/  SHF.R.U32.HI R24, RZ, 0x10, R5 ;  /* 0x00000010ff187819 */ /* 0x000fe40000011605 */
[----:B------:R-:W-:Y:S01]  /*8370*/  PRMT R10, R10, 0x5410, R11 ;  /* 0x000054100a0a7816 */ /* 0x000fe2000000000b */
[--C-:B------:R-:W-:Y:S01]  /*8380*/  FFMA.FTZ R178, R178, c[0x0][0x23c], -R252.reuse ;  /* 0x00008f00b2b27a23 */ /* 0x100fe200000108fc */
[----:B------:R-:W-:Y:S01]  /*8390*/  LOP3.LUT R11, R7, 0xff, RZ, 0xc0, !PT ;  /* 0x000000ff070b7812 */ /* 0x000fe200078ec0ff */
[--C-:B------:R-:W-:Y:S01]  /*83a0*/  FFMA.FTZ R177, R27, c[0x0][0x23c], -R252.reuse ;  /* 0x00008f001bb17a23 */ /* 0x100fe200000108fc */
[----:B----4-:R-:W-:Y:S01]  /*83b0*/  FMNMX.FTZ R165, R16, R165, !PT ;  /* 0x000000a510a57209 */ /* 0x010fe20007810000 */
[--C-:B------:R-:W-:Y:S01]  /*83c0*/  FFMA.FTZ R176, R23, c[0x0][0x23c], -R252.reuse ;  /* 0x00008f0017b07a23 */ /* 0x100fe200000108fc */
[C---:B------:R-:W-:Y:S01]  /*83d0*/  LOP3.LUT R7, R5.reuse, 0xffff, RZ, 0xc0, !PT ;  /* 0x0000ffff05077812 */ /* 0x040fe200078ec0ff */
[----:B------:R-:W-:Y:S01]  /*83e0*/  MUFU.EX2 R178, R178 ;  /* 0x000000b200b27308 */ /* 0x000fe20000000800 */
[----:B------:R-:W-:Y:S01]  /*83f0*/  LOP3.LUT R30, R5, 0xff, RZ, 0xc0, !PT ;  /* 0x000000ff051e7812 */ /* 0x000fe200078ec0ff */
[----:B------:R-:W-:Y:S01]  /*8400*/  FMUL.FTZ R248, R165, c[0x0][0x23c] ;  /* 0x00008f00a5f87a20 */ /* 0x000fe20000410000 */
[----:B------:R-:W-:Y:S01]  /*8410*/  SHF.R.U32.HI R5, RZ, 0x18, R5 ;  /* 0x00000018ff057819 */ /* 0x000fe20000011605 */
[----:B------:R-:W-:Y:S01]  /*8420*/  FFMA.FTZ R19, R25, c[0x0][0x23c], -R252 ;  /* 0x00008f0019137a23 */ /* 0x000fe200000108fc */
[----:B------:R-:W-:Y:S01]  /*8430*/  LOP3.LUT R24, R24, 0xff, RZ, 0xc0, !PT ;  /* 0x000000ff18187812 */ /* 0x000fe200078ec0ff */
[----:B------:R-:W-:Y:S01]  /*8440*/  IMAD.MOV.U32 R27, RZ, RZ, R187 ;  /* 0x000000ffff1b7224 */ /* 0x000fe200078e00bb */
[----:B------:R-:W-:Y:S01]  /*8450*/  FSEL R32, R166, RZ, P3 ;  /* 0x000000ffa6207208 */ /* 0x000fe20001800000 */
[----:B------:R-:W2:Y:S01]  /*8460*/  MUFU.EX2 R177, R177 ;  /* 0x000000b100b17308 */ /* 0x000ea20000000800 */
[----:B-1----:R-:W-:-:S02]  /*8470*/  FMNMX.FTZ R18, R18, R9, !PT ;  /* 0x0000000912127209 */ /* 0x002fc40007810000 */
[----:B------:R-:W-:Y:S02]  /*8480*/  FSETP.NEU.FTZ.AND P1, PT, R165, -INF , PT ;  /* 0xff800000a500780b */ /* 0x000fe40003f3d000 */
[C---:B------:R-:W-:Y:S01]  /*8490*/  FSETP.NEU.FTZ.AND P0, PT, R18.reuse, -INF , PT ;  /* 0xff8000001200780b */ /* 0x040fe20003f1d000 */
[----:B------:R-:W-:Y:S01]  /*84a0*/  FMUL.FTZ R171, R18, c[0x0][0x23c] ;  /* 0x00008f0012ab7a20 */ /* 0x000fe20000410000 */
[----:B------:R-:W-:Y:S01]  /*84b0*/  PRMT R24, R24, 0x5410, R5 ;  /* 0x0000541018187816 */ /* 0x000fe20000000005 */
[----:B------:R-:W-:Y:S01]  /*84c0*/  MUFU.EX2 R176, R176 ;  /* 0x000000b000b07308 */ /* 0x000fe20000000800 */
[----:B------:R-:W-:Y:S02]  /*84d0*/  FSEL R5, R167, RZ, P2 ;  /* 0x000000ffa7057208 */ /* 0x000fe40001000000 */
[----:B------:R-:W-:Y:S02]  /*84e0*/  FSEL R171, R171, RZ, P0 ;  /* 0x000000ffabab7208 */ /* 0x000fe40000000000 */
[----:B------:R-:W-:Y:S01]  /*84f0*/  FSEL R9, R165, RZ, P1 ;  /* 0x000000ffa5097208 */ /* 0x000fe20000800000 */
[----:B------:R-:W-:Y:S01]  /*8500*/  FADD.FTZ R5, R192, -R5 ;  /* 0x80000005c0057221 */ /* 0x000fe20000010000 */
[----:B---3--:R-:W-:Y:S01]  /*8510*/  PRMT R189, R189, 0x7054, R189 ;  /* 0x00007054bdbd7816 */ /* 0x008fe200000000bd */
[----:B------:R-:W-:Y:S01]  /*8520*/  FFMA.FTZ R184, R8, c[0x0][0x23c], -R171 ;  /* 0x00008f0008b87a23 */ /* 0x000fe200000108ab */
[----:B------:R-:W-:Y:S01]  /*8530*/  FSEL R248, R248, RZ, P1 ;  /* 0x000000fff8f87208 */ /* 0x000fe20000800000 */
[----:B------:R-:W-:Y:S01]  /*8540*/  FADD.FTZ R8, R3, -R32 ;  /* 0x8000002003087221 */ /* 0x000fe20000010000 */
[----:B------:R-:W-:Y:S01]  /*8550*/  FSEL R3, R18, RZ, P0 ;  /* 0x000000ff12037208 */ /* 0x000fe20000000000 */
[----:B------:R-:W-:Y:S01]  /*8560*/  FADD.FTZ R9, R2, -R9 ;  /* 0x8000000902097221 */ /* 0x000fe20000010000 */
[----:B------:R-:W1:Y:S01]  /*8570*/  MUFU.EX2 R19, R19 ;  /* 0x0000001300137308 */ /* 0x000e620000000800 */
[----:B------:R-:W-:Y:S01]  /*8580*/  FMUL.FTZ R188, R5, c[0x0][0x23c] ;  /* 0x00008f0005bc7a20 */ /* 0x000fe20000410000 */
[--C-:B------:R-:W-:Y:S01]  /*8590*/  HSET2.LE.AND R5, R26, R189.reuse, PT ;  /* 0x000000bd1a057233 */ /* 0x100fe20003803000 */
[----:B------:R-:W-:Y:S01]  /*85a0*/  FADD.FTZ R2, R0, -R3 ;  /* 0x8000000300027221 */ /* 0x000fe20000010000 */
[----:B------:R-:W-:Y:S01]  /*85b0*/  SHF.R.U32.HI R7, RZ, 0x8, R7 ;  /* 0x00000008ff077819 */ /* 0x000fe20000011607 */
[----:B------:R-:W-:Y:S01]  /*85c0*/  FFMA.FTZ R0, R12, c[0x0][0x23c], -R171 ;  /* 0x00008f000c007a23 */ /* 0x000fe200000108ab */
[----:B--2---:R-:W-:Y:S01]  /*85d0*/  F2FP.BF16.PACK_AB R12, R177, R178 ;  /* 0x000000b2b10c723e */ /* 0x004fe200000010ff */
[--C-:B------:R-:W-:Y:S01]  /*85e0*/  FFMA.FTZ R164, R15, c[0x0][0x23c], -R248.reuse ;  /* 0x00008f000fa47a23 */ /* 0x100fe200000108f8 */
[----:B------:R-:W-:Y:S01]  /*85f0*/  PRMT R30, R30, 0x5410, R7 ;  /* 0x000054101e1e7816 */ /* 0x000fe20000000007 */
[--C-:B------:R-:W-:Y:S01]  /*8600*/  FFMA.FTZ R183, R13, c[0x0][0x23c], -R248.reuse ;  /* 0x00008f000db77a23 */ /* 0x100fe200000108f8 */
[----:B------:R-:W-:Y:S01]  /*8610*/  LOP3.LUT R5, R5, R12, RZ, 0xc0, !PT ;  /* 0x0000000c05057212 */ /* 0x000fe200078ec0ff */
[--C-:B------:R-:W-:Y:S01]  /*8620*/  FFMA.FTZ R3, R14, c[0x0][0x23c], -R171.reuse ;  /* 0x00008f000e037a23 */ /* 0x100fe200000108ab */
[--C-:B------:R-:W-:Y:S01]  /*8630*/  HSET2.LE.AND R6, R6, R189.reuse, PT ;  /* 0x000000bd06067233 */ /* 0x100fe20003803000 */
[----:B------:R-:W2:Y:S01]  /*8640*/  LDSM.16.MT88.4 R12, [R211+0xa000] ;  /* 0x00a00000d30c783b */ /* 0x000ea20000004200 */
[--C-:B------:R-:W-:Y:S01]  /*8650*/  FFMA.FTZ R17, R17, c[0x0][0x23c], -R248.reuse ;  /* 0x00008f0011117a23 */ /* 0x100fe200000108f8 */
[----:B------:R-:W-:Y:S01]  /*8660*/  MUFU.EX2 R164, R164 ;  /* 0x000000a400a47308 */ /* 0x000fe20000000800 */
[----:B------:R-:W-:Y:S01]  /*8670*/  FFMA.FTZ R16, R21, c[0x0][0x23c], -R248 ;  /* 0x00008f0015107a23 */ /* 0x000fe200000108f8 */
[----:B------:R-:W-:Y:S01]  /*8680*/  F2FP.BF16.PACK_AB R7, R179, R180 ;  /* 0x000000b4b307723e */ /* 0x000fe200000010ff */
[----:B------:R-:W-:Y:S01]  /*8690*/  FFMA.FTZ R185, R22, c[0x0][0x23c], -R171 ;  /* 0x00008f0016b97a23 */ /* 0x000fe200000108ab */
[----:B------:R-:W-:Y:S01]  /*86a0*/  SHF.R.U32.HI R28, RZ, 0x8, R28 ;  /* 0x00000008ff1c7819 */ /* 0x000fe2000001161c */
[----:B------:R-:W-:Y:S01]  /*86b0*/  IMAD.MOV.U32 R26, RZ, RZ, R186 ;  /* 0x000000ffff1a7224 */ /* 0x000fe200078e00ba */
[----:B------:R-:W-:Y:S01]  /*86c0*/  LOP3.LUT R6, R6, R7, RZ, 0xc0, !PT ;  /* 0x0000000706067212 */ /* 0x000fe200078ec0ff */
[--C-:B------:R-:W-:Y:S01]  /*86d0*/  HSET2.LE.AND R4, R4, R189.reuse, PT ;  /* 0x000000bd04047233 */ /* 0x100fe20003803000 */
[----:B------:R-:W3:Y:S01]  /*86e0*/  MUFU.EX2 R17, R17 ;  /* 0x0000001100117308 */ /* 0x000ee20000000800 */
[----:B------:R-:W-:Y:S01]  /*86f0*/  FMUL.FTZ R187, R8, c[0x0][0x23c] ;  /* 0x00008f0008bb7a20 */ /* 0x000fe20000410000 */
[----:B------:R-:W-:Y:S01]  /*8700*/  PRMT R28, R29, 0x5410, R28 ;  /* 0x000054101d1c7816 */ /* 0x000fe2000000001c */
[----:B------:R-:W-:Y:S01]  /*8710*/  FMUL.FTZ R186, R9, c[0x0][0x23c] ;  /* 0x00008f0009ba7a20 */ /* 0x000fe20000410000 */
[----:B-1----:R-:W-:Y:S01]  /*8720*/  F2FP.BF16.PACK_AB R7, R19, R176 ;  /* 0x000000b01307723e */ /* 0x002fe200000010ff */
[----:B------:R-:W-:Y:S01]  /*8730*/  FMUL.FTZ R2, R2, c[0x0][0x23c] ;  /* 0x00008f0002027a20 */ /* 0x000fe20000410000 */
[----:B------:R-:W-:Y:S01]  /*8740*/  PRMT R20, R11, 0x5410, R20 ;  /* 0x000054100b147816 */ /* 0x000fe20000000014 */
[--C-:B------:R-:W-:Y:S01]  /*8750*/  HSET2.LE.AND R8, R30, R189.reuse, PT ;  /* 0x000000bd1e087233 */ /* 0x100fe20003803000 */
[----:B------:R-:W-:Y:S01]  /*8760*/  MUFU.EX2 R16, R16 ;  /* 0x0000001000107308 */ /* 0x000fe20000000800 */
[----:B------:R-:W-:Y:S01]  /*8770*/  LOP3.LUT R7, R4, R7, RZ, 0xc0, !PT ;  /* 0x0000000704077212 */ /* 0x000fe200078ec0ff */
[--C-:B------:R-:W-:Y:S01]  /*8780*/  HSET2.LE.AND R4, R28, R189.reuse, PT ;  /* 0x000000bd1c047233 */ /* 0x100fe20003803000 */
[----:B------:R-:W-:Y:S01]  /*8790*/  F2FP.BF16.PACK_AB R11, R181, R182 ;  /* 0x000000b6b50b723e */ /* 0x000fe200000010ff */
[----:B------:R-:W-:Y:S01]  /*87a0*/  HSET2.LE.AND R10, R10, R189, PT ;  /* 0x000000bd0a0a7233 */ /* 0x000fe20003803000 */
[----:B------:R-:W1:Y:S01]  /*87b0*/  LDSM.16.MT88.4 R32, [R208+0xa000] ;  /* 0x00a00000d020783b */ /* 0x000e620000004200 */
[--C-:B------:R-:W-:Y:S01]  /*87c0*/  FFMA.FTZ R172, R172, c[0x0][0x23c], -R252.reuse ;  /* 0x00008f00acac7a23 */ /* 0x100fe200000108fc */
[----:B------:R-:W-:Y:S01]  /*87d0*/  LOP3.LUT R4, R4, R11, RZ, 0xc0, !PT ;  /* 0x0000000b04047212 */ /* 0x000fe200078ec0ff */
[----:B------:R-:W4:Y:S01]  /*87e0*/  MUFU.EX2 R183, R183 ;  /* 0x000000b700b77308 */ /* 0x000f220000000800 */
[----:B---3--:R-:W-:Y:S01]  /*87f0*/  F2FP.BF16.PACK_AB R9, R17, R164 ;  /* 0x000000a41109723e */ /* 0x008fe200000010ff */
[----:B------:R-:W-:Y:S01]  /*8800*/  LDSM.16.MT88.4 R28, [R211+0xb000] ;  /* 0x00b00000d31c783b */ /* 0x000fe20000004200 */
[----:B------:R-:W-:-:S02]  /*8810*/  FFMA.FTZ R173, R173, c[0x0][0x23c], -R252 ;  /* 0x00008f00adad7a23 */ /* 0x000fc400000108fc */
[----:B------:R-:W-:Y:S01]  /*8820*/  LOP3.LUT R8, R8, R9, RZ, 0xc0, !PT ;  /* 0x0000000908087212 */ /* 0x000fe200078ec0ff */
[----:B------:R-:W-:Y:S01]  /*8830*/  HSET2.LE.AND R9, R24, R189, PT ;  /* 0x000000bd18097233 */ /* 0x000fe20003803000 */
[----:B------:R-:W-:Y:S01]  /*8840*/  FFMA.FTZ R192, R175, c[0x0][0x23c], -R241 ;  /* 0x00008f00afc07a23 */ /* 0x000fe200000108f1 */
[----:B------:R-:W-:Y:S08]  /*8850*/  MUFU.EX2 R184, R184 ;  /* 0x000000b800b87308 */ /* 0x000ff00000000800 */
[----:B------:R-:W3:Y:S01]  /*8860*/  MUFU.EX2 R185, R185 ;  /* 0x000000b900b97308 */ /* 0x000ee20000000800 */
[----:B----4-:R-:W-:-:S04]  /*8870*/  F2FP.BF16.PACK_AB R11, R183, R16 ;  /* 0x00000010b70b723e */ /* 0x010fc800000010ff */
[----:B------:R-:W-:Y:S01]  /*8880*/  LOP3.LUT R10, R10, R11, RZ, 0xc0, !PT ;  /* 0x0000000b0a0a7212 */ /* 0x000fe200078ec0ff */
[----:B------:R-:W-:Y:S02]  /*8890*/  HSET2.LE.AND R11, R20, R189, PT ;  /* 0x000000bd140b7233 */ /* 0x000fe40003803000 */
[----:B------:R-:W-:Y:S08]  /*88a0*/  MUFU.EX2 R3, R3 ;  /* 0x0000000300037308 */ /* 0x000ff00000000800 */
[----:B------:R-:W4:Y:S01]  /*88b0*/  MUFU.EX2 R0, R0 ;  /* 0x0000000000007308 */ /* 0x000f220000000800 */
[----:B---3--:R-:W-:-:S04]  /*88c0*/  F2FP.BF16.PACK_AB R22, R185, R184 ;  /* 0x000000b8b916723e */ /* 0x008fc800000010ff */
[----:B------:R-:W-:-:S03]  /*88d0*/  LOP3.LUT R9, R9, R22, RZ, 0xc0, !PT ;  /* 0x0000001609097212 */ /* 0x000fc600078ec0ff */
[----:B------:R-:W3:Y:S08]  /*88e0*/  MUFU.EX2 R188, R188 ;  /* 0x000000bc00bc7308 */ /* 0x000ef00000000800 */
[----:B------:R-:W1:Y:S01]  /*88f0*/  MUFU.EX2 R187, R187 ;  /* 0x000000bb00bb7308 */ /* 0x000e620000000800 */
[----:B----4-:R-:W-:-:S04]  /*8900*/  F2FP.BF16.PACK_AB R20, R0, R3 ;  /* 0x000000030014723e */ /* 0x010fc800000010ff */
[----:B------:R-:W-:Y:S02]  /*8910*/  LOP3.LUT R11, R11, R20, RZ, 0xc0, !PT ;  /* 0x000000140b0b7212 */ /* 0x000fe400078ec0ff */
[----:B------:R-:W4:Y:S01]  /*8920*/  LDSM.16.MT88.4 R20, [R210+0xa000] ;  /* 0x00a00000d214783b */ /* 0x000f220000004200 */
[----:B------:R-:W2:Y:S01]  /*8930*/  MUFU.EX2 R186, R186 ;  /* 0x000000ba00ba7308 */ /* 0x000ea20000000800 */
[-C--:B---3--:R-:W-:Y:S02]  /*8940*/  FMUL.FTZ R160, R160, R188.reuse ;  /* 0x000000bca0a07220 */ /* 0x088fe40000410000 */
[-C--:B------:R-:W-:Y:S02]  /*8950*/  FMUL.FTZ R161, R161, R188.reuse ;  /* 0x000000bca1a17220 */ /* 0x080fe40000410000 */
[-C--:B------:R-:W-:Y:S02]  /*8960*/  FMUL.FTZ R40, R40, R188.reuse ;  /* 0x000000bc28287220 */ /* 0x080fe40000410000 */
[----:B------:R-:W-:Y:S01]  /*8970*/  FMUL.FTZ R41, R41, R188 ;  /* 0x000000bc29297220 */ /* 0x000fe20000410000 */
[----:B------:R-:W3:Y:S01]  /*8980*/  MUFU.EX2 R2, R2 ;  /* 0x0000000200027308 */ /* 0x000ee20000000800 */
[----:B-1----:R-:W-:-:S02]  /*8990*/  FMUL.FTZ R162, R162, R187 ;  /* 0x000000bba2a27220 */ /* 0x002fc40000410000 */
[-C--:B------:R-:W-:Y:S02]  /*89a0*/  FMUL.FTZ R163, R163, R187.reuse ;  /* 0x000000bba3a37220 */ /* 0x080fe40000410000 */
[-C--:B------:R-:W-:Y:S02]  /*89b0*/  FMUL.FTZ R42, R42, R187.reuse ;  /* 0x000000bb2a2a7220 */ /* 0x080fe40000410000 */
[----:B------:R-:W-:Y:S01]  /*89c0*/  FMUL.FTZ R43, R43, R187 ;  /* 0x000000bb2b2b7220 */ /* 0x000fe20000410000 */
[----:B------:R-:W-:Y:S01]  /*89d0*/  MUFU.EX2 R192, R192 ;  /* 0x000000c000c07308 */ /* 0x000fe20000000800 */
[-C--:B--2---:R-:W-:Y:S01]  /*89e0*/  FMUL.FTZ R156, R156, R186.reuse ;  /* 0x000000ba9c9c7220 */ /* 0x084fe20000410000 */
[----:B------:R-:W-:Y:S01]  /*89f0*/  HMMA.16816.F32.BF16 R160, R4, R12, R160 ;  /* 0x0000000c04a0723c */ /* 0x000fe200000418a0 */
[-C--:B------:R-:W-:Y:S02]  /*8a00*/  FMUL.FTZ R157, R157, R186.reuse ;  /* 0x000000ba9d9d7220 */ /* 0x080fe40000410000 */
[----:B------:R-:W-:-:S02]  /*8a10*/  FMUL.FTZ R36, R36, R186 ;  /* 0x000000ba24247220 */ /* 0x000fc40000410000 */
[----:B------:R-:W-:Y:S01]  /*8a20*/  FMUL.FTZ R37, R37, R186 ;  /* 0x000000ba25257220 */ /* 0x000fe20000410000 */
[----:B------:R-:W-:Y:S01]  /*8a30*/  MUFU.EX2 R190, R190 ;  /* 0x000000be00be7308 */ /* 0x000fe20000000800 */
[-C--:B---3--:R-:W-:Y:S01]  /*8a40*/  FMUL.FTZ R158, R158, R2.reuse ;  /* 0x000000029e9e7220 */ /* 0x088fe20000410000 */
[----:B------:R-:W-:Y:S01]  /*8a50*/  HMMA.16816.F32.BF16 R40, R4, R14, R40 ;  /* 0x0000000e0428723c */ /* 0x000fe20000041828 */
[-C--:B------:R-:W-:Y:S02]  /*8a60*/  FMUL.FTZ R159, R159, R2.reuse ;  /* 0x000000029f9f7220 */ /* 0x080fe40000410000 */
        /* <DEDUP_REMOVED lines=9> */
[----:B------:R-:W1:Y:S01]  /*8b00*/  LDSM.16.MT88.4 R12, [R209+0xa000] ;  /* 0x00a00000d10c783b */ /* 0x000e620000004200 */
        /* <DEDUP_REMOVED lines=14> */
[----:B----4-:R-:W-:Y:S01]  /*8bf0*/  HMMA.16816.F32.BF16 R44, R4, R20, R44 ;  /* 0x00000014042c723c */ /* 0x010fe2000004182c */
        /* <DEDUP_REMOVED lines=15> */
[----:B------:R-:W-:Y:S01]  /*8cf0*/  FMUL.FTZ R65, R65, R186 ;  /* 0x000000ba41417220 */ /* 0x000fe20000410000 */
[----:B------:R-:W-:Y:S01]  /*8d00*/  LDSM.16.MT88.4 R20, [R209+0xb000] ;  /* 0x00b00000d114783b */ /* 0x000fe20000004200 */
[-C--:B------:R-:W-:Y:S02]  /*8d10*/  FMUL.FTZ R66, R66, R2.reuse ;  /* 0x0000000242427220 */ /* 0x080fe40000410000 */
[----:B------:R-:W-:-:S02]  /*8d20*/  FMUL.FTZ R67, R67, R2 ;  /* 0x0000000243437220 */ /* 0x000fc40000410000 */
        /* <DEDUP_REMOVED lines=10> */
[----:B------:R-:W-:Y:S01]  /*8dd0*/  IMAD.MOV.U32 R32, RZ, RZ, R26 ;  /* 0x000000ffff207224 */ /* 0x000fe200078e001a */
[----:B------:R-:W-:Y:S01]  /*8de0*/  HMMA.16816.F32.BF16 R68, R8, R14, R68 ;  /* 0x0000000e0844723c */ /* 0x000fe20000041844 */
[----:B------:R-:W-:Y:S02]  /*8df0*/  IMAD.MOV.U32 R33, RZ, RZ, R27 ;  /* 0x000000ffff217224 */ /* 0x000fe400078e001b */
[----:B------:R-:W1:Y:S01]  /*8e00*/  LDSM.16.MT88.4 R24, [R210+0xb000] ;  /* 0x00b00000d218783b */ /* 0x000e620000004200 */
[-C--:B------:R-:W-:Y:S02]  /*8e10*/  FMUL.FTZ R152, R152, R186.reuse ;  /* 0x000000ba98987220 */ /* 0x080fe40000410000 */
[----:B------:R-:W-:-:S02]  /*8e20*/  FMUL.FTZ R153, R153, R186 ;  /* 0x000000ba99997220 */ /* 0x000fc40000410000 */
[----:B------:R-:W-:Y:S01]  /*8e30*/  HMMA.16816.F32.BF16 R72, R4, R14, R72 ;  /* 0x0000000e0448723c */ /* 0x000fe20000041848 */
[----:B------:R-:W2:Y:S01]  /*8e40*/  LDSM.16.MT88.4 R12, [R208+0xb000] ;  /* 0x00b00000d00c783b */ /* 0x000ea20000004200 */
        /* <DEDUP_REMOVED lines=50> */
[----:B------:R-:W-:-:S04]  /*9170*/  IMAD.WIDE.U32 R24, R249, -0x2daee0ad, RZ ;  /* 0xd2511f53f9187825 */ /* 0x000fc800078e00ff */
[-C--:B------:R-:W-:Y:S01]  /*9180*/  FMUL.FTZ R116, R116, R188.reuse ;  /* 0x000000bc74747220 */ /* 0x080fe20000410000 */
[C---:B--2---:R-:W-:Y:S01]  /*9190*/  HMMA.16816.F32.BF16 R128, R8.reuse, R12, R128 ;  /* 0x0000000c0880723c */ /* 0x044fe20000041880 */
[-C--:B------:R-:W-:Y:S02]  /*91a0*/  FMUL.FTZ R117, R117, R188.reuse ;  /* 0x000000bc75757220 */ /* 0x080fe40000410000 */
[-C--:B------:R-:W-:Y:S02]  /*91b0*/  FMUL.FTZ R118, R118, R187.reuse ;  /* 0x000000bb76767220 */ /* 0x080fe40000410000 */
[----:B------:R-:W-:Y:S02]  /*91c0*/  FMUL.FTZ R119, R119, R187 ;  /* 0x000000bb77777220 */ /* 0x000fe40000410000 */
[-C--:B------:R-:W-:Y:S01]  /*91d0*/  FMUL.FTZ R92, R92, R188.reuse ;  /* 0x000000bc5c5c7220 */ /* 0x080fe20000410000 */
[----:B------:R-:W-:Y:S01]  /*91e0*/  HMMA.16816.F32.BF16 R132, R8, R14, R132 ;  /* 0x0000000e0884723c */ /* 0x000fe20000041884 */
[----:B------:R-:W-:-:S02]  /*91f0*/  FMUL.FTZ R93, R93, R188 ;  /* 0x000000bc5d5d7220 */ /* 0x000fc40000410000 */
[-C--:B------:R-:W-:Y:S02]  /*9200*/  FMUL.FTZ R94, R94, R187.reuse ;  /* 0x000000bb5e5e7220 */ /* 0x080fe40000410000 */
[-C--:B------:R-:W-:Y:S02]  /*9210*/  FMUL.FTZ R95, R95, R187.reuse ;  /* 0x000000bb5f5f7220 */ /* 0x080fe40000410000 */
[----:B------:R-:W-:Y:S01]  /*9220*/  FFMA.FTZ R8, R196, c[0x0][0x23c], -R241 ;  /* 0x00008f00c4087a23 */ /* 0x000fe200000108f1 */
[C---:B------:R-:W-:Y:S01]  /*9230*/  HMMA.16816.F32.BF16 R148, R4.reuse, R20, R148 ;  /* 0x000000140494723c */ /* 0x040fe20000041894 */
[----:B------:R1:W5:Y:S01]  /*9240*/  LDL.LU R196, [R1+0x10] ;  /* 0x0000100001c47983 */ /* 0x0003620000300800 */
[-C--:B------:R-:W-:Y:S02]  /*9250*/  FMUL.FTZ R124, R124, R188.reuse ;  /* 0x000000bc7c7c7220 */ /* 0x080fe40000410000 */
[----:B------:R-:W-:Y:S02]  /*9260*/  FMUL.FTZ R125, R125, R188 ;  /* 0x000000bc7d7d7220 */ /* 0x000fe40000410000 */
[-C--:B------:R-:W-:Y:S01]  /*9270*/  FMUL.FTZ R126, R126, R187.reuse ;  /* 0x000000bb7e7e7220 */ /* 0x080fe20000410000 */
[----:B------:R-:W-:Y:S01]  /*9280*/  LOP3.LUT R21, R25, UR16, R194, 0x96, !PT ;  /* 0x0000001019157c12 */ /* 0x000fe2000f8e96c2 */
[----:B------:R-:W-:Y:S01]  /*9290*/  FMUL.FTZ R127, R127, R187 ;  /* 0x000000bb7f7f7220 */ /* 0x000fe20000410000 */
[----:B------:R1:W5:Y:S01]  /*92a0*/  LDL.LU.64 R194, [R1+0x8] ;  /* 0x0000080001c27983 */ /* 0x0003620000300a00 */
[----:B------:R-:W-:Y:S01]  /*92b0*/  HMMA.16816.F32.BF16 R116, R4, R26, R116 ;  /* 0x0000001a0474723c */ /* 0x000fe20000041874 */
[----:B------:R-:W-:-:S02]  /*92c0*/  IMAD.MOV.U32 R10, RZ, RZ, R32 ;  /* 0x000000ffff0a7224 */ /* 0x000fc400078e0020 */
[-C--:B------:R-:W-:Y:S02]  /*92d0*/  FMUL.FTZ R140, R140, R188.reuse ;  /* 0x000000bc8c8c7220 */ /* 0x080fe40000410000 */
[----:B------:R-:W-:Y:S02]  /*92e0*/  FMUL.FTZ R141, R141, R188 ;  /* 0x000000bc8d8d7220 */ /* 0x000fe40000410000 */
[----:B------:R-:W-:Y:S01]  /*92f0*/  IMAD.WIDE.U32 R26, R251, -0x2daee0ad, RZ ;  /* 0xd2511f53fb1a7825 */ /* 0x000fe200078e00ff */
[----:B------:R-:W-:Y:S01]  /*9300*/  HMMA.16816.F32.BF16 R92, R4, R28, R92 ;  /* 0x0000001c045c723c */ /* 0x000fe2000004185c */
[----:B------:R2:W-:Y:S02]  /*9310*/  MUFU.EX2 R29, R8 ;  /* 0x00000008001d7308 */ /* 0x0005e40000000800 */
[-C--:B------:R-:W-:Y:S02]  /*9320*/  FMUL.FTZ R142, R142, R187.reuse ;  /* 0x000000bb8e8e7220 */ /* 0x080fe40000410000 */
[----:B------:R-:W-:-:S02]  /*9330*/  FMUL.FTZ R143, R143, R187 ;  /* 0x000000bb8f8f7220 */ /* 0x000fc40000410000 */
[----:B------:R-:W-:Y:S01]  /*9340*/  IMAD.MOV.U32 R11, RZ, RZ, R33 ;  /* 0x000000ffff0b7224 */ /* 0x000fe200078e0021 */
[C---:B------:R-:W-:Y:S01]  /*9350*/  HMMA.16816.F32.BF16 R124, R4.reuse, R22, R124 ;  /* 0x00000016047c723c */ /* 0x040fe2000004187c */
[----:B------:R-:W-:Y:S01]  /*9360*/  SHF.R.U32.HI R11, RZ, 0x10, R26 ;  /* 0x00000010ff0b7819 */ /* 0x000fe2000001161a */
[-C--:B------:R-:W-:Y:S02]  /*9370*/  FMUL.FTZ R88, R88, R188.reuse ;  /* 0x000000bc58587220 */ /* 0x080fe40000410000 */
[-C--:B------:R-:W-:Y:S02]  /*9380*/  FMUL.FTZ R89, R89, R188.reuse ;  /* 0x000000bc59597220 */ /* 0x080fe40000410000 */
[-C--:B------:R-:W-:Y:S01]  /*9390*/  FMUL.FTZ R90, R90, R187.reuse ;  /* 0x000000bb5a5a7220 */ /* 0x080fe20000410000 */
[----:B------:R-:W-:Y:S01]  /*93a0*/  LOP3.LUT R22, R27, UR16, R10, 0x96, !PT ;  /* 0x000000101b167c12 */ /* 0x000fe2000f8e960a */
[-C--:B------:R-:W-:Y:S01]  /*93b0*/  FMUL.FTZ R91, R91, R187.reuse ;  /* 0x000000bb5b5b7220 */ /* 0x080fe20000410000 */
[----:B--2---:R-:W-:Y:S01]  /*93c0*/  LOP3.LUT R8, R24, 0xffff, RZ, 0xc0, !PT ;  /* 0x0000ffff18087812 */ /* 0x004fe200078ec0ff */
[-C--:B------:R-:W-:Y:S01]  /*93d0*/  FMUL.FTZ R104, R104, R188.reuse ;  /* 0x000000bc68687220 */ /* 0x080fe20000410000 */
[C---:B------:R-:W-:Y:S01]  /*93e0*/  LOP3.LUT R10, R26.reuse, 0xffff, RZ, 0xc0, !PT ;  /* 0x0000ffff1a0a7812 */ /* 0x040fe200078ec0ff */
[C---:B------:R-:W-:Y:S01]  /*93f0*/  HMMA.16816.F32.BF16 R140, R4.reuse, R12, R140 ;  /* 0x0000000c048c723c */ /* 0x040fe2000004188c */
[----:B------:R-:W-:Y:S01]  /*9400*/  SHF.R.U32.HI R25, RZ, 0x8, R8 ;  /* 0x00000008ff197819 */ /* 0x000fe20000011608 */
[-C--:B------:R-:W-:Y:S01]  /*9410*/  FMUL.FTZ R105, R105, R188.reuse ;  /* 0x000000bc69697220 */ /* 0x080fe20000410000 */
[----:B------:R-:W-:Y:S01]  /*9420*/  LOP3.LUT R9, R26, 0xff, RZ, 0xc0, !PT ;  /* 0x000000ff1a097812 */ /* 0x000fe200078ec0ff */
[-C--:B------:R-:W-:Y:S01]  /*9430*/  FMUL.FTZ R106, R106, R187.reuse ;  /* 0x000000bb6a6a7220 */ /* 0x080fe20000410000 */
[----:B------:R-:W-:Y:S01]  /*9440*/  SHF.R.U32.HI R8, RZ, 0x18, R26 ;  /* 0x00000018ff087819 */ /* 0x000fe2000001161a */
[-C--:B------:R-:W-:Y:S01]  /*9450*/  FMUL.FTZ R107, R107, R187.reuse ;  /* 0x000000bb6b6b7220 */ /* 0x080fe20000410000 */
[----:B------:R-:W-:Y:S01]  /*9460*/  SHF.R.U32.HI R10, RZ, 0x8, R10 ;  /* 0x00000008ff0a7819 */ /* 0x000fe2000001160a */
[----:B------:R-:W-:Y:S01]  /*9470*/  MUFU.EX2 R249, R172 ;  /* 0x000000ac00f97308 */ /* 0x000fe20000000800 */
[----:B------:R-:W-:Y:S01]  /*9480*/  LOP3.LUT R11, R11, 0xff, RZ, 0xc0, !PT ;  /* 0x000000ff0b0b7812 */ /* 0x000fe200078ec0ff */
[----:B------:R-:W-:Y:S01]  /*9490*/  FFMA.FTZ R251, R174, c[0x0][0x23c], -R171 ;  /* 0x00008f00aefb7a23 */ /* 0x000fe200000108ab */
[----:B------:R-:W-:Y:S01]  /*94a0*/  LOP3.LUT R12, R21, 0xffff, RZ, 0xc0, !PT ;  /* 0x0000ffff150c7812 */ /* 0x000fe200078ec0ff */
[----:B------:R-:W-:Y:S01]  /*94b0*/  FFMA.FTZ R250, R250, c[0x0][0x23c], -R241 ;  /* 0x00008f00fafa7a23 */ /* 0x000fe200000108f1 */
[----:B------:R-:W-:Y:S01]  /*94c0*/  PRMT R26, R11, 0x5410, R8 ;  /* 0x000054100b1a7816 */ /* 0x000fe20000000008 */
[-C--:B------:R-:W-:Y:S01]  /*94d0*/  FMUL.FTZ R136, R136, R188.reuse ;  /* 0x000000bc88887220 */ /* 0x080fe20000410000 */
[----:B------:R-:W-:Y:S01]  /*94e0*/  SHF.R.U32.HI R13, RZ, 0x8, R12 ;  /* 0x00000008ff0d7819 */ /* 0x000fe2000001160c */
[----:B------:R2:W-:Y:S01]  /*94f0*/  MUFU.EX2 R32, R173 ;  /* 0x000000ad00207308 */ /* 0x0005e20000000800 */
[----:B------:R-:W-:Y:S01]  /*9500*/  PRMT R12, R9, 0x5410, R10 ;  /* 0x00005410090c7816 */ /* 0x000fe2000000000a */
[----:B------:R-:W-:Y:S01]  /*9510*/  FMUL.FTZ R137, R137, R188 ;  /* 0x000000bc89897220 */ /* 0x000fe20000410000 */
[----:B------:R-:W-:Y:S01]  /*9520*/  LDSM.16.MT88.4 R8, [R211+0xa800] ;  /* 0x00a80000d308783b */ /* 0x000fe20000004200 */
[-C--:B------:R-:W-:Y:S01]  /*9530*/  FMUL.FTZ R138, R138, R187.reuse ;  /* 0x000000bb8a8a7220 */ /* 0x080fe20000410000 */
[----:B------:R-:W-:Y:S01]  /*9540*/  HMMA.16816.F32.BF16 R88, R4, R34, R88 ;  /* 0x000000220458723c */ /* 0x000fe20000041858 */
[----:B------:R-:W-:-:S02]  /*9550*/  FMUL.FTZ R139, R139, R187 ;  /* 0x000000bb8b8b7220 */ /* 0x000fc40000410000 */
[--C-:B------:R-:W-:Y:S02]  /*9560*/  FFMA.FTZ R246, R246, c[0x0][0x23c], -R252.reuse ;  /* 0x00008f00f6f67a23 */ /* 0x100fe400000108fc */
[----:B------:R-:W-:Y:S02]  /*9570*/  FFMA.FTZ R247, R247, c[0x0][0x23c], -R252 ;  /* 0x00008f00f7f77a23 */ /* 0x000fe400000108fc */
[--C-:B------:R-:W-:Y:S01]  /*9580*/  FFMA.FTZ R252, R191, c[0x0][0x23c], -R248.reuse ;  /* 0x00008f00bffc7a23 */ /* 0x100fe200000108f8 */
[----:B------:R-:W-:Y:S01]  /*9590*/  HMMA.16816.F32.BF16 R104, R4, R30, R104 ;  /* 0x0000001e0468723c */ /* 0x000fe20000041868 */
[----:B--2---:R-:W2:Y:S01]  /*95a0*/  LDSM.16.MT88.4 R172, [R210+0xa800] ;  /* 0x00a80000d2ac783b */ /* 0x004ea20000004200 */
[--C-:B------:R-:W-:Y:S02]  /*95b0*/  FFMA.FTZ R191, R193, c[0x0][0x23c], -R248.reuse ;  /* 0x00008f00c1bf7a23 */ /* 0x100fe400000108f8 */
[--C-:B------:R-:W-:Y:S02]  /*95c0*/  FFMA.FTZ R198, R198, c[0x0][0x23c], -R248.reuse ;  /* 0x00008f00c6c67a23 */ /* 0x100fe400000108f8 */
[----:B------:R-:W-:Y:S01]  /*95d0*/  FFMA.FTZ R193, R199, c[0x0][0x23c], -R248 ;  /* 0x00008f00c7c17a23 */ /* 0x000fe200000108f8 */
[----:B------:R-:W3:Y:S01]  /*95e0*/  MUFU.EX2 R250, R250 ;  /* 0x000000fa00fa7308 */ /* 0x000ee20000000800 */
[----:B------:R-:W-:-:S02]  /*95f0*/  FFMA.FTZ R199, R169, c[0x0][0x23c], -R171 ;  /* 0x00008f00a9c77a23 */ /* 0x000fc400000108ab */
[--C-:B------:R-:W-:Y:S01]  /*9600*/  FFMA.FTZ R248, R168, c[0x0][0x23c], -R171.reuse ;  /* 0x00008f00a8f87a23 */ /* 0x100fe200000108ab */
[----:B------:R-:W-:Y:S01]  /*9610*/  HMMA.16816.F32.BF16 R136, R4, R14, R136 ;  /* 0x0000000e0488723c */ /* 0x000fe20000041888 */
[----:B------:R-:W-:Y:S01]  /*9620*/  FFMA.FTZ R170, R170, c[0x0][0x23c], -R171 ;  /* 0x00008f00aaaa7a23 */ /* 0x000fe200000108ab */
[----:B------:R-:W-:Y:S02]  /*9630*/  LOP3.LUT R28, R21, 0xff, RZ, 0xc0, !PT ;  /* 0x000000ff151c7812 */ /* 0x000fe400078ec0ff */
[----:B------:R-:W-:Y:S03]  /*9640*/  MUFU.EX2 R246, R246 ;  /* 0x000000f600f67308 */ /* 0x000fe60000000800 */
[----:B------:R-:W-:Y:S02]  /*9650*/  SHF.R.U32.HI R4, RZ, 0x10, R21 ;  /* 0x00000010ff047819 */ /* 0x000fe40000011615 */
[----:B------:R-:W-:-:S02]  /*9660*/  LOP3.LUT R20, R24, 0xff, RZ, 0xc0, !PT ;  /* 0x000000ff18147812 */ /* 0x000fc400078ec0ff */
[----:B------:R-:W-:Y:S01]  /*9670*/  SHF.R.U32.HI R23, RZ, 0x10, R24 ;  /* 0x00000010ff177819 */ /* 0x000fe20000011618 */
[----:B------:R-:W4:Y:S01]  /*9680*/  MUFU.EX2 R247, R247 ;  /* 0x000000f700f77308 */ /* 0x000f220000000800 */
[----:B------:R-:W-:Y:S02]  /*9690*/  SHF.R.U32.HI R21, RZ, 0x18, R21 ;  /* 0x00000018ff157819 */ /* 0x000fe40000011615 */
[----:B------:R-:W-:Y:S02]  /*96a0*/  LOP3.LUT R7, R22, 0xffff, RZ, 0xc0, !PT ;  /* 0x0000ffff16077812 */ /* 0x000fe400078ec0ff */
[----:B------:R-:W-:Y:S02]  /*96b0*/  LOP3.LUT R4, R4, 0xff, RZ, 0xc0, !PT ;  /* 0x000000ff04047812 */ /* 0x000fe400078ec0ff */
[----:B------:R-:W-:Y:S01]  /*96c0*/  SHF.R.U32.HI R14, RZ, 0x10, R22 ;  /* 0x00000010ff0e7819 */ /* 0x000fe20000011616 */
[----:B------:R-:W-:Y:S01]  /*96d0*/  MUFU.EX2 R252, R252 ;  /* 0x000000fc00fc7308 */ /* 0x000fe20000000800 */
[----:B------:R-:W-:-:S02]  /*96e0*/  SHF.R.U32.HI R24, RZ, 0x18, R24 ;  /* 0x00000018ff187819 */ /* 0x000fc40000011618 */
[----:B------:R-:W-:-:S05]  /*96f0*/  PRMT R20, R20, 0x5410, R25 ;  /* 0x0000541014147816 */ /* 0x000fca0000000019 */
[----:B------:R-:W1:Y:S01]  /*9700*/  MUFU.EX2 R191, R191 ;  /* 0x000000bf00bf7308 */ /* 0x000e620000000800 */
[----:B------:R-:W-:Y:S02]  /*9710*/  LOP3.LUT R23, R23, 0xff, RZ, 0xc0, !PT ;  /* 0x000000ff17177812 */ /* 0x000fe400078ec0ff */
[----:B------:R-:W-:-:S05]  /*9720*/  PRMT R28, R28, 0x5410, R13 ;  /* 0x000054101c1c7816 */ /* 0x000fca000000000d */
[----:B------:R-:W-:Y:S01]  /*9730*/  MUFU.EX2 R198, R198 ;  /* 0x000000c600c67308 */ /* 0x000fe20000000800 */
[----:B------:R-:W-:Y:S02]  /*9740*/  LOP3.LUT R6, R22, 0xff, RZ, 0xc0, !PT ;  /* 0x000000ff16067812 */ /* 0x000fe400078ec0ff */
[----:B------:R-:W-:-:S05]  /*9750*/  SHF.R.U32.HI R7, RZ, 0x8, R7 ;  /* 0x00000008ff077819 */ /* 0x000fca0000011607 */
[----:B------:R-:W-:Y:S01]  /*9760*/  MUFU.EX2 R193, R193 ;  /* 0x000000c100c17308 */ /* 0x000fe20000000800 */
[----:B------:R-:W-:Y:S02]  /*9770*/  PRMT R4, R4, 0x5410, R21 ;  /* 0x0000541004047816 */ /* 0x000fe40000000015 */
[----:B------:R-:W-:-:S05]  /*9780*/  SHF.R.U32.HI R5, RZ, 0x18, R22 ;  /* 0x00000018ff057819 */ /* 0x000fca0000011616 */
[----:B------:R-:W-:Y:S01]  /*9790*/  MUFU.EX2 R199, R199 ;  /* 0x000000c700c77308 */ /* 0x000fe20000000800 */
[----:B------:R-:W-:-:S07]  /*97a0*/  LOP3.LUT R14, R14, 0xff, RZ, 0xc0, !PT ;  /* 0x000000ff0e0e7812 */ /* 0x000fce00078ec0ff */
[----:B------:R-:W1:Y:S08]  /*97b0*/  MUFU.EX2 R248, R248 ;  /* 0x000000f800f87308 */ /* 0x000e700000000800 */
[----:B------:R-:W-:Y:S08]  /*97c0*/  MUFU.EX2 R251, R251 ;  /* 0x000000fb00fb7308 */ /* 0x000ff00000000800 */
[----:B------:R1:W1:Y:S01]  /*97d0*/  MUFU.EX2 R241, R170 ;  /* 0x000000aa00f17308 */ /* 0x0002620000000800 */
[----:B------:R-:W-:Y:S01]  /*97e0*/  PRMT R24, R23, 0x5410, R24 ;  /* 0x0000541017187816 */ /* 0x000fe20000000018 */
[--C-:B------:R-:W-:Y:S01]  /*97f0*/  HSET2.LE.AND R20, R20, R189.reuse, PT ;  /* 0x000000bd14147233 */ /* 0x100fe20003803000 */
[----:B------:R-:W-:Y:S01]  /*9800*/  PRMT R6, R6, 0x5410, R7 ;  /* 0x0000541006067816 */ /* 0x000fe20000000007 */
[--C-:B------:R-:W-:Y:S01]  /*9810*/  HSET2.LE.AND R13, R28, R189.reuse, PT ;  /* 0x000000bd1c0d7233 */ /* 0x100fe20003803000 */
[----:B------:R-:W-:Y:S01]  /*9820*/  PRMT R14, R14, 0x5410, R5 ;  /* 0x000054100e0e7816 */ /* 0x000fe20000000005 */
[----:B------:R-:W-:Y:S01]  /*9830*/  HSET2.LE.AND R5, R4, R189, PT ;  /* 0x000000bd04057233 */ /* 0x000fe20003803000 */
[----:B---3--:R-:W-:-:S02]  /*9840*/  F2FP.BF16.PACK_AB R15, R250, R29 ;  /* 0x0000001dfa0f723e */ /* 0x008fc400000010ff */
[----:B------:R-:W-:Y:S01]  /*9850*/  F2FP.BF16.PACK_AB R4, R190, R192 ;  /* 0x000000c0be04723e */ /* 0x000fe200000010ff */
[--C-:B------:R-:W-:Y:S01]  /*9860*/  HSET2.LE.AND R7, R24, R189.reuse, PT ;  /* 0x000000bd18077233 */ /* 0x100fe20003803000 */
[----:B------:R-:W-:Y:S01]  /*9870*/  FFMA.FTZ R2, R227, R2, R184 ;  /* 0x00000002e3027223 */ /* 0x000fe200000100b8 */
[--C-:B------:R-:W-:Y:S01]  /*9880*/  HSET2.LE.AND R12, R12, R189.reuse, PT ;  /* 0x000000bd0c0c7233 */ /* 0x100fe20003803000 */
[----:B------:R-:W-:Y:S01]  /*9890*/  LOP3.LUT R4, R13, R4, RZ, 0xc0, !PT ;  /* 0x000000040d047212 */ /* 0x000fe200078ec0ff */
[--C-:B------:R-:W-:Y:S02]  /*98a0*/  HSET2.LE.AND R26, R26, R189.reuse, PT ;  /* 0x000000bd1a1a7233 */ /* 0x100fe40003803000 */
[--C-:B------:R-:W-:Y:S01]  /*98b0*/  HSET2.LE.AND R28, R6, R189.reuse, PT ;  /* 0x000000bd061c7233 */ /* 0x100fe20003803000 */
[----:B------:R-:W-:Y:S01]  /*98c0*/  LOP3.LUT R6, R20, R15, RZ, 0xc0, !PT ;  /* 0x0000000f14067212 */ /* 0x000fe200078ec0ff */
[----:B------:R-:W-:Y:S01]  /*98d0*/  HSET2.LE.AND R14, R14, R189, PT ;  /* 0x000000bd0e0e7233 */ /* 0x000fe20003803000 */
[----:B------:R-:W-:Y:S01]  /*98e0*/  IMAD.MOV.U32 R189, RZ, RZ, R29 ;  /* 0x000000ffffbd7224 */ /* 0x000fe200078e001d */
[----:B----4-:R-:W-:Y:S01]  /*98f0*/  F2FP.BF16.PACK_AB R22, R247, R246 ;  /* 0x000000f6f716723e */ /* 0x010fe200000010ff */
[----:B-1----:R-:W1:Y:S01]  /*9900*/  LDSM.16.MT88.4 R168, [R209+0xa800] ;  /* 0x00a80000d1a8783b */ /* 0x002e620000004200 */
[----:B------:R-:W-:-:S02]  /*9910*/  F2FP.BF16.PACK_AB R20, R32, R249 ;  /* 0x000000f92014723e */ /* 0x000fc400000010ff */
[----:B------:R-:W-:Y:S02]  /*9920*/  F2FP.BF16.PACK_AB R15, R191, R252 ;  /* 0x000000fcbf0f723e */ /* 0x000fe400000010ff */
[----:B------:R-:W-:Y:S02]  /*9930*/  F2FP.BF16.PACK_AB R29, R248, R199 ;  /* 0x000000c7f81d723e */ /* 0x000fe400000010ff */
[----:B------:R-:W-:Y:S02]  /*9940*/  F2FP.BF16.PACK_AB R13, R193, R198 ;  /* 0x000000c6c10d723e */ /* 0x000fe400000010ff */
[----:B------:R-:W-:Y:S01]  /*9950*/  F2FP.BF16.PACK_AB R31, R241, R251 ;  /* 0x000000fbf11f723e */ /* 0x000fe200000010ff */
[----:B------:R-:W-:Y:S01]  /*9960*/  FADD.FTZ R2, R185, R2 ;  /* 0x00000002b9027221 */ /* 0x000fe20000010000 */
[----:B------:R-:W-:Y:S02]  /*9970*/  LOP3.LUT R7, R7, R22, RZ, 0xc0, !PT ;  /* 0x0000001607077212 */ /* 0x000fe400078ec0ff */
[----:B------:R-:W-:-:S02]  /*9980*/  LOP3.LUT R5, R5, R20, RZ, 0xc0, !PT ;  /* 0x0000001405057212 */ /* 0x000fc400078ec0ff */
[----:B------:R-:W-:Y:S02]  /*9990*/  LOP3.LUT R28, R28, R15, RZ, 0xc0, !PT ;  /* 0x0000000f1c1c7212 */ /* 0x000fe400078ec0ff */
[----:B------:R-:W-:Y:S02]  /*99a0*/  LOP3.LUT R29, R14, R29, RZ, 0xc0, !PT ;  /* 0x0000001d0e1d7212 */ /* 0x000fe400078ec0ff */
[----:B------:R-:W-:Y:S02]  /*99b0*/  LOP3.LUT R30, R12, R13, RZ, 0xc0, !PT ;  /* 0x0000000d0c1e7212 */ /* 0x000fe400078ec0ff */
[----:B------:R-:W-:Y:S01]  /*99c0*/  LOP3.LUT R31, R26, R31, RZ, 0xc0, !PT ;  /* 0x0000001f1a1f7212 */ /* 0x000fe200078ec0ff */
[----:B------:R-:W-:Y:S01]  /*99d0*/  FADD.FTZ R3, R3, R2 ;  /* 0x0000000203037221 */ /* 0x000fe20000010000 */
[----:B--2---:R-:W-:Y:S01]  /*99e0*/  HMMA.16816.F32.BF16 R44, R4, R172, R44 ;  /* 0x000000ac042c723c */ /* 0x004fe2000004182c */
[----:B------:R-:W-:Y:S02]  /*99f0*/  LDSM.16.MT88.4 R24, [R211+0xb800] ;  /* 0x00b80000d318783b */ /* 0x000fe40000004200 */
[----:B------:R-:W-:-:S02]  /*9a00*/  FADD.FTZ R0, R0, R3 ;  /* 0x0000000300007221 */ /* 0x000fc40000010000 */
[----:B------:R-:W-:Y:S03]  /*9a10*/  LDSM.16.MT88.4 R20, [R210+0xb800] ;  /* 0x00b80000d214783b */ /* 0x000fe60000004200 */
[----:B------:R-:W-:Y:S01]  /*9a20*/  HMMA.16816.F32.BF16 R48, R28, R172, R48 ;  /* 0x000000ac1c30723c */ /* 0x000fe20000041830 */
[----:B------:R-:W-:Y:S01]  /*9a30*/  LDSM.16.MT88.4 R12, [R209+0xb800] ;  /* 0x00b80000d10c783b */ /* 0x000fe20000004200 */
[----:B------:R-:W-:-:S05]  /*9a40*/  FADD.FTZ R199, R199, R0 ;  /* 0x00000000c7c77221 */ /* 0x000fca0000010000 */
[----:B------:R-:W-:Y:S01]  /*9a50*/  IMAD.MOV.U32 R173, RZ, RZ, R32 ;  /* 0x000000ffffad7224 */ /* 0x000fe200078e0020 */
[----:B------:R-:W-:Y:S01]  /*9a60*/  HMMA.16816.F32.BF16 R160, R4, R8, R160 ;  /* 0x0000000804a0723c */ /* 0x000fe200000418a0 */
[----:B------:R-:W2:Y:S01]  /*9a70*/  LDSM.16.MT88.4 R32, [R208+0xa800] ;  /* 0x00a80000d020783b */ /* 0x000ea20000004200 */
[----:B------:R-:W-:-:S06]  /*9a80*/  FADD.FTZ R248, R248, R199 ;  /* 0x000000c7f8f87221 */ /* 0x000fcc0000010000 */
[C---:B------:R-:W-:Y:S08]  /*9a90*/  HMMA.16816.F32.BF16 R156, R28.reuse, R8, R156 ;  /* 0x000000081c9c723c */ /* 0x040ff0000004189c */
[-C--:B------:R-:W-:Y:S08]  /*9aa0*/  HMMA.16816.F32.BF16 R36, R28, R10.reuse, R36 ;  /* 0x0000000a1c24723c */ /* 0x080ff00000041824 */
[----:B------:R-:W-:Y:S01]  /*9ab0*/  HMMA.16816.F32.BF16 R40, R4, R10, R40 ;  /* 0x0000000a0428723c */ /* 0x000fe20000041828 */
[----:B------:R-:W3:Y:S01]  /*9ac0*/  LDSM.16.MT88.4 R8, [R208+0xb800] ;  /* 0x00b80000d008783b */ /* 0x000ee20000004200 */
[----:B------:R-:W-:-:S02]  /*9ad0*/  FADD.FTZ R248, R251, R248 ;  /* 0x000000f8fbf87221 */ /* 0x000fc40000010000 */
[----:B------:R-:W-:Y:S02]  /*9ae0*/  FFMA.FTZ R182, R235, R188, R182 ;  /* 0x000000bcebb67223 */ /* 0x000fe400000100b6 */
[----:B------:R-:W-:Y:S02]  /*9af0*/  FADD.FTZ R227, R241, R248 ;  /* 0x000000f8f1e37221 */ /* 0x000fe40000010000 */
[----:B------:R-:W4:Y:S01]  /*9b00*/  S2R R241, SR_TID.X ;  /* 0x0000000000f17919 */ /* 0x000f220000002100 */
[----:B------:R-:W-:Y:S02]  /*9b10*/  FFMA.FTZ R178, R232, R187, R178 ;  /* 0x000000bbe8b27223 */ /* 0x000fe400000100b2 */
[----:B------:R-:W-:Y:S02]  /*9b20*/  FFMA.FTZ R164, R233, R186, R164 ;  /* 0x000000bae9a47223 */ /* 0x000fe400000100a4 */
[----:B------:R-:W-:Y:S02]  /*9b30*/  FADD.FTZ R181, R181, R182 ;  /* 0x000000b6b5b57221 */ /* 0x000fe40000010000 */
[----:B------:R-:W-:-:S02]  /*9b40*/  FADD.FTZ R177, R177, R178 ;  /* 0x000000b2b1b17221 */ /* 0x000fc40000010000 */
[----:B------:R-:W-:Y:S01]  /*9b50*/  FADD.FTZ R17, R17, R164 ;  /* 0x000000a411117221 */ /* 0x000fe20000010000 */
[----:B------:R-:W-:Y:S01]  /*9b60*/  UISETP.GE.AND UP0, UPT, UR25, 0x4, UPT ;  /* 0x000000041900788c */ /* 0x000fe2000bf06270 */
[----:B------:R-:W-:Y:S02]  /*9b70*/  FADD.FTZ R180, R180, R181 ;  /* 0x000000b5b4b47221 */ /* 0x000fe40000010000 */
[----:B------:R-:W-:Y:S02]  /*9b80*/  FADD.FTZ R176, R176, R177 ;  /* 0x000000b1b0b07221 */ /* 0x000fe40000010000 */
[----:B------:R-:W-:Y:S01]  /*9b90*/  FADD.FTZ R16, R16, R17 ;  /* 0x0000001110107221 */ /* 0x000fe20000010000 */
[----:B------:R-:W-:Y:S01]  /*9ba0*/  PLOP3.LUT P0, PT, PT, PT, UP0, 0x80, 0x0 ;  /* 0x000000000000781c */ /* 0x000fe20003f0f008 */
        /* <DEDUP_REMOVED lines=9> */
[----:B----4-:R-:W-:Y:S01]  /*9c40*/  IMAD.SHL.U32 R241, R241, 0x2, RZ ;  /* 0x00000002f1f17824 */ /* 0x010fe200078e00ff */
[----:B------:R-:W-:Y:S01]  /*9c50*/  HMMA.16816.F32.BF16 R52, R28, R174, R52 ;  /* 0x000000ae1c34723c */ /* 0x000fe20000041834 */
[----:B------:R-:W-:Y:S02]  /*9c60*/  FADD.FTZ R179, R189, R179 ;  /* 0x000000b3bdb37221 */ /* 0x000fe40000010000 */
[----:B------:R-:W-:Y:S02]  /*9c70*/  FADD.FTZ R232, R246, R3 ;  /* 0x00000003f6e87221 */ /* 0x000fe40000010000 */
[----:B------:R-:W-:-:S03]  /*9c80*/  FADD.FTZ R198, R198, R191 ;  /* 0x000000bfc6c67221 */ /* 0x000fc60000010000 */
[----:B-1----:R-:W-:Y:S01]  /*9c90*/  HMMA.16816.F32.BF16 R64, R28, R168, R64 ;  /* 0x000000a81c40723c */ /* 0x002fe20000041840 */
[----:B------:R-:W-:Y:S01]  /*9ca0*/  FADD.FTZ R235, R250, R179 ;  /* 0x000000b3faeb7221 */ /* 0x000fe20000010000 */
[----:B------:R-:W-:Y:S01]  /*9cb0*/  LOP3.LUT R241, R241, 0x6, RZ, 0xc0, !PT ;  /* 0x00000006f1f17812 */ /* 0x000fe200078ec0ff */
[----:B------:R-:W-:Y:S02]  /*9cc0*/  FADD.FTZ R232, R247, R232 ;  /* 0x000000e8f7e87221 */ /* 0x000fe40000010000 */
[----:B------:R-:W-:-:S03]  /*9cd0*/  FADD.FTZ R233, R193, R198 ;  /* 0x000000c6c1e97221 */ /* 0x000fc60000010000 */
        /* <DEDUP_REMOVED lines=8> */
[C---:B------:R-:W-:Y:S08]  /*9d60*/  HMMA.16816.F32.BF16 R144, R28.reuse, R14, R144 ;  /* 0x0000000e1c90723c */ /* 0x040ff00000041890 */
[C---:B---3--:R-:W-:Y:S08]  /*9d70*/  HMMA.16816.F32.BF16 R128, R28.reuse, R8, R128 ;  /* 0x000000081c80723c */ /* 0x048ff00000041880 */
        /* <DEDUP_REMOVED lines=15> */
[----:B------:R-:W-:-:S04]  /*9e70*/  DEPBAR.LE SB0, 0x0 ;  /* 0x000080000000791a */ /* 0x000fc80000000000 */
[----:B------:R-:W-:Y:S01]  /*9e80*/  ULDC.64 UR4, c[0x0][0x1a0] ;  /* 0x0000680000047ab9 */ /* 0x000fe20000000a00 */
[----:B------:R-:W-:Y:S01]  /*9e90*/  BAR.SYNC.DEFER_BLOCKING 0x0 ;  /* 0x0000000000007b1d */ /* 0x000fe20000010000 */
[----:B------:R-:W-:Y:S01]  /*9ea0*/  USHF.L.U32 UR29, UR4, 0x6, URZ ;  /* 0x00000006041d7899 */ /* 0x000fe2000800063f */
[----:B-----5:R-:W-:Y:S01]  /*9eb0*/  IADD3 R4, P0, R194, -UR28, RZ ;  /* 0x8000001cc2047c10 */ /* 0x020fe2000ff1e0ff */
[----:B------:R-:W-:Y:S01]  /*9ec0*/  UISETP.NE.AND UP0, UPT, UR25, 0x4, UPT ;  /* 0x000000041900788c */ /* 0x000fe2000bf05270 */
[----:B------:R-:W-:Y:S01]  /*9ed0*/  IADD3 R2, P1, R196, -UR28, RZ ;  /* 0x8000001cc4027c10 */ /* 0x000fe2000ff3e0ff */
[----:B------:R-:W-:Y:S02]  /*9ee0*/  UIADD3 UR29, -UR29, 0x80, URZ ;  /* 0x000000801d1d7890 */ /* 0x000fe4000fffe13f */
[----:B------:R-:W-:Y:S02]  /*9ef0*/  UMOV UR31, 0x6 ;  /* 0x00000006001f7882 */ /* 0x000fe40000000000 */
[----:B------:R-:W-:-:S02]  /*9f00*/  USHF.L.U64.HI UR5, UR4, UR31, UR5 ;  /* 0x0000001f04057299 */ /* 0x000fc40008010205 */
[----:B------:R-:W-:-:S04]  /*9f10*/  IADD3 R6, P2, R194, UR29, RZ ;  /* 0x0000001dc2067c10 */ /* 0x000fc8000ff5e0ff */
[C---:B------:R-:W-:Y:S02]  /*9f20*/  IADD3.X R5, R195.reuse, ~UR5, RZ, P0, !PT ;  /* 0x80000005c3057c10 */ /* 0x040fe400087fe4ff */
[----:B------:R-:W-:Y:S01]  /*9f30*/  IADD3 R16, P0, R196, UR29, RZ ;  /* 0x0000001dc4107c10 */ /* 0x000fe2000ff1e0ff */
[----:B------:R-:W-:Y:S01]  /*9f40*/  UIADD3 UR29, UR25, -0x4, URZ ;  /* 0xfffffffc191d7890 */ /* 0x000fe2000fffe03f */
[----:B------:R-:W-:Y:S02]  /*9f50*/  IADD3.X R7, R195, UR30, RZ, P2, !PT ;  /* 0x0000001ec3077c10 */ /* 0x000fe400097fe4ff */
[C---:B------:R-:W-:Y:S02]  /*9f60*/  IADD3.X R3, R197.reuse, ~UR5, RZ, P1, !PT ;  /* 0x80000005c5037c10 */ /* 0x040fe40008ffe4ff */
[----:B------:R-:W-:Y:S01]  /*9f70*/  IADD3.X R17, R197, UR30, RZ, P0, !PT ;  /* 0x0000001ec5117c10 */ /* 0x000fe200087fe4ff */
[----:B------:R-:W-:Y:S01]  /*9f80*/  @!PT LDS RZ, [RZ] ;  /* 0x00000000fffff984 */ /* 0x000fe20000000800 */
[----:B------:R-:W-:Y:S01]  /*9f90*/  @!PT LDS RZ, [RZ] ;  /* 0x00000000fffff984 */ /* 0x000fe20000000800 */
[----:B------:R-:W-:Y:S01]  /*9fa0*/  @!PT LDS RZ, [RZ] ;  /* 0x00000000fffff984 */ /* 0x000fe20000000800 */
[----:B------:R1:W-:Y:S01]  /*9fb0*/  LDGSTS.E.BYPASS.LTC128B.128 [R219+0xa000], [R4.64] ;  /* 0x0a00000004db7fae */ /* 0x0003e2000b901d56 */
[----:B------:R-:W-:-:S03]  /*9fc0*/  IMAD.U32 R0, RZ, RZ, UR29 ;  /* 0x0000001dff007e24 */ /* 0x000fc6000f8e00ff */
[----:B------:R1:W-:Y:S01]  /*9fd0*/  LDGSTS.E.BYPASS.LTC128B.128 [R219+0xb000], [R6.64] ;  /* 0x0b00000006db7fae */ /* 0x0003e2000b901d56 */
[----:B------:R-:W-:-:S03]  /*9fe0*/  IMAD R241, R0, 0x20, R241 ;  /* 0x0000002000f17824 */ /* 0x000fc600078e02f1 */
[----:B------:R2:W-:Y:S02]  /*9ff0*/  LDGSTS.E.BYPASS.LTC128B.128 [R219+0xa800], [R2.64] ;  /* 0x0a80000002db7fae */ /* 0x0005e4000b901d56 */
[C---:B------:R-:W-:Y:S02]  /*a000*/  IADD3 R0, R241.reuse, 0x1, RZ ;  /* 0x00000001f1007810 */ /* 0x040fe40007ffe0ff */
[----:B------:R3:W-:Y:S01]  /*a010*/  LDGSTS.E.BYPASS.LTC128B.128 [R219+0xb800], [R16.64] ;  /* 0x0b80000010db7fae */ /* 0x0007e2000b901d56 */
[-C--:B------:R-:W-:Y:S02]  /*a020*/  ISETP.GE.AND P2, PT, R241, R239.reuse, PT ;  /* 0x000000eff100720c */ /* 0x080fe40003f46270 */
[C---:B------:R-:W-:Y:S01]  /*a030*/  ISETP.GE.AND P0, PT, R0.reuse, R239, PT ;  /* 0x000000ef0000720c */ /* 0x040fe20003f06270 */
[----:B------:R-:W-:Y:S01]  /*a040*/  LDSM.16.M88.4 R176, [R217] ;  /* 0x00000000d9b0783b */ /* 0x000fe20000000200 */
[C---:B------:R-:W-:Y:S02]  /*a050*/  ISETP.GE.AND P4, PT, R0.reuse, R240, PT ;  /* 0x000000f00000720c */ /* 0x040fe40003f86270 */
[C---:B------:R-:W-:Y:S01]  /*a060*/  ISETP.GE.AND P1, PT, R0.reuse, R237, PT ;  /* 0x000000ed0000720c */ /* 0x040fe20003f26270 */
[----:B------:R-:W4:Y:S01]  /*a070*/  LDSM.16.M88.4 R168, [R218+0x2000] ;  /* 0x00200000daa8783b */ /* 0x000f220000000200 */
[----:B------:R-:W-:-:S02]  /*a080*/  ISETP.GE.AND P3, PT, R0, R234, PT ;  /* 0x000000ea0000720c */ /* 0x000fc40003f66270 */
[C---:B------:R-:W-:Y:S01]  /*a090*/  IADD3 R0, R241.reuse, 0x9, RZ ;  /* 0x00000009f1007810 */ /* 0x040fe20007ffe0ff */
[----:B------:R-:W1:Y:S01]  /*a0a0*/  LDSM.16.M88.4 R28, [R217+0x800] ;  /* 0x00080000d91c783b */ /* 0x000e620000000200 */
[----:B------:R-:W-:-:S03]  /*a0b0*/  ISETP.GE.AND P5, PT, R241, R240, PT ;  /* 0x000000f0f100720c */ /* 0x000fc60003fa6270 */
[----:B------:R-:W1:Y:S04]  /*a0c0*/  LDSM.16.M88.4 R32, [R218] ;  /* 0x00000000da20783b */ /* 0x000e680000000200 */
[----:B------:R-:W-:Y:S01]  /*a0d0*/  LDSM.16.M88.4 R196, [R215] ;  /* 0x00000000d7c4783b */ /* 0x000fe20000000200 */
[----:B--2---:R-:W-:-:S03]  /*a0e0*/  IADD3 R2, R241, 0x8, RZ ;  /* 0x00000008f1027810 */ /* 0x004fc60007ffe0ff */
[----:B------:R-:W2:Y:S01]  /*a0f0*/  LDSM.16.M88.4 R24, [R216+0x2000] ;  /* 0x00200000d818783b */ /* 0x000ea20000000200 */
[----:B------:R-:W-:-:S03]  /*a100*/  ISETP.GE.AND P6, PT, R2, R240, PT ;  /* 0x000000f00200720c */ /* 0x000fc60003fc6270 */
[----:B------:R-:W2:Y:S04]  /*a110*/  LDSM.16.M88.4 R192, [R207] ;  /* 0x00000000cfc0783b */ /* 0x000ea80000000200 */
[----:B------:R-:W2:Y:S04]  /*a120*/  LDSM.16.M88.4 R20, [R216] ;  /* 0x00000000d814783b */ /* 0x000ea80000000200 */
[----:B------:R-:W-:Y:S04]  /*a130*/  LDSM.16.M88.4 R188, [R214+0x2000] ;  /* 0x00200000d6bc783b */ /* 0x000fe80000000200 */
[----:B------:R-:W2:Y:S04]  /*a140*/  LDSM.16.M88.4 R184, [R213] ;  /* 0x00000000d5b8783b */ /* 0x000ea80000000200 */
[----:B------:R-:W0:Y:S01]  /*a150*/  LDGDEPBAR ;  /* 0x00000000000079af */ /* 0x000e220000000000 */
[C---:B----4-:R-:W-:Y:S08]  /*a160*/  HMMA.16816.F32.BF16 R12, R168.reuse, R176, RZ ;  /* 0x000000b0a80c723c */ /* 0x050ff000000418ff */
[C---:B-1----:R-:W-:Y:S08]  /*a170*/  HMMA.16816.F32.BF16 R4, R168.reuse, R28, RZ ;  /* 0x0000001ca804723c */ /* 0x042ff000000418ff */
[C---:B------:R-:W-:Y:S08]  /*a180*/  HMMA.16816.F32.BF16 R8, R168.reuse, R178, RZ ;  /* 0x000000b2a808723c */ /* 0x040ff000000418ff */
[----:B------:R-:W-:Y:S08]  /*a190*/  HMMA.16816.F32.BF16 R168, R168, R30, RZ ;  /* 0x0000001ea8a8723c */ /* 0x000ff000000418ff */
[C---:B------:R-:W-:Y:S08]  /*a1a0*/  HMMA.16816.F32.BF16 R180, R32.reuse, R176, RZ ;  /* 0x000000b020b4723c */ /* 0x040ff000000418ff */
[C---:B------:R-:W-:Y:S08]  /*a1b0*/  HMMA.16816.F32.BF16 R176, R32.reuse, R178, RZ ;  /* 0x000000b220b0723c */ /* 0x040ff000000418ff */
[C---:B------:R-:W-:Y:S08]  /*a1c0*/  HMMA.16816.F32.BF16 R172, R32.reuse, R28, RZ ;  /* 0x0000001c20ac723c */ /* 0x040ff000000418ff */
[----:B------:R-:W-:Y:S01]  /*a1d0*/  HMMA.16816.F32.BF16 R32, R32, R30, RZ ;  /* 0x0000001e2020723c */ /* 0x000fe200000418ff */
[----:B------:R-:W1:Y:S07]  /*a1e0*/  LDSM.16.M88.4 R28, [R213+0x800] ;  /* 0x00080000d51c783b */ /* 0x000e6e0000000200 */
[C---:B--2---:R-:W-:Y:S08]  /*a1f0*/  HMMA.16816.F32.BF16 R12, R24.reuse, R196, R12 ;  /* 0x000000c4180c723c */ /* 0x044ff0000004180c */
[C---:B------:R-:W-:Y:S08]  /*a200*/  HMMA.16816.F32.BF16 R4, R24.reuse, R192, R4 ;  /* 0x000000c01804723c */ /* 0x040ff00000041804 */
[C---:B------:R-:W-:Y:S08]  /*a210*/  HMMA.16816.F32.BF16 R8, R24.reuse, R198, R8 ;  /* 0x000000c61808723c */ /* 0x040ff00000041808 */
[----:B------:R-:W-:Y:S01]  /*a220*/  HMMA.16816.F32.BF16 R168, R24, R194, R168 ;  /* 0x000000c218a8723c */ /* 0x000fe200000418a8 */
[----:B------:R-:W2:Y:S07]  /*a230*/  LDSM.16.M88.4 R24, [R214] ;  /* 0x00000000d618783b */ /* 0x000eae0000000200 */
[C---:B------:R-:W-:Y:S08]  /*a240*/  HMMA.16816.F32.BF16 R180, R20.reuse, R196, R180 ;  /* 0x000000c414b4723c */ /* 0x040ff000000418b4 */
[C---:B------:R-:W-:Y:S08]  /*a250*/  HMMA.16816.F32.BF16 R172, R20.reuse, R192, R172 ;  /* 0x000000c014ac723c */ /* 0x040ff000000418ac */
[C---:B------:R-:W-:Y:S01]  /*a260*/  HMMA.16816.F32.BF16 R176, R20.reuse, R198, R176 ;  /* 0x000000c614b0723c */ /* 0x040fe200000418b0 */
[----:B------:R-:W-:Y:S07]  /*a270*/  LDSM.16.M88.4 R196, [R206] ;  /* 0x00000000cec4783b */ /* 0x000fee0000000200 */
[----:B------:R-:W-:Y:S01]  /*a280*/  HMMA.16816.F32.BF16 R32, R20, R194, R32 ;  /* 0x000000c21420723c */ /* 0x000fe20000041820 */
[----:B------:R-:W4:Y:S04]  /*a290*/  LDSM.16.M88.4 R20, [R212+0x2000] ;  /* 0x00200000d414783b */ /* 0x000f280000000200 */
[----:B------:R-:W3:Y:S03]  /*a2a0*/  LDSM.16.M88.4 R192, [R206+0x800] ;  /* 0x00080000cec0783b */ /* 0x000ee60000000200 */
[C---:B------:R-:W-:Y:S08]  /*a2b0*/  HMMA.16816.F32.BF16 R12, R188.reuse, R184, R12 ;  /* 0x000000b8bc0c723c */ /* 0x040ff0000004180c */
[C---:B-1----:R-:W-:Y:S08]  /*a2c0*/  HMMA.16816.F32.BF16 R4, R188.reuse, R28, R4 ;  /* 0x0000001cbc04723c */ /* 0x042ff00000041804 */
[C---:B------:R-:W-:Y:S08]  /*a2d0*/  HMMA.16816.F32.BF16 R8, R188.reuse, R186, R8 ;  /* 0x000000babc08723c */ /* 0x040ff00000041808 */
[----:B------:R-:W-:Y:S01]  /*a2e0*/  HMMA.16816.F32.BF16 R168, R188, R30, R168 ;  /* 0x0000001ebca8723c */ /* 0x000fe200000418a8 */
[----:B------:R-:W1:Y:S07]  /*a2f0*/  LDSM.16.M88.4 R188, [R212] ;  /* 0x00000000d4bc783b */ /* 0x000e6e0000000200 */
[C---:B--2---:R-:W-:Y:S08]  /*a300*/  HMMA.16816.F32.BF16 R180, R24.reuse, R184, R180 ;  /* 0x000000b818b4723c */ /* 0x044ff000000418b4 */
[C---:B------:R-:W-:Y:S01]  /*a310*/  HMMA.16816.F32.BF16 R176, R24.reuse, R186, R176 ;  /* 0x000000ba18b0723c */ /* 0x040fe200000418b0 */
[----:B------:R-:W-:Y:S07]  /*a320*/  LDSM.16.M88.4 R184, [R218+0x6000] ;  /* 0x00600000dab8783b */ /* 0x000fee0000000200 */
[C---:B------:R-:W-:Y:S08]  /*a330*/  HMMA.16816.F32.BF16 R172, R24.reuse, R28, R172 ;  /* 0x0000001c18ac723c */ /* 0x040ff000000418ac */
[----:B------:R-:W-:Y:S01]  /*a340*/  HMMA.16816.F32.BF16 R32, R24, R30, R32 ;  /* 0x0000001e1820723c */ /* 0x000fe20000041820 */
[----:B------:R-:W2:Y:S04]  /*a350*/  LDSM.16.M88.4 R28, [R217+0x1000] ;  /* 0x00100000d91c783b */ /* 0x000ea80000000200 */
[----:B------:R-:W2:Y:S03]  /*a360*/  LDSM.16.M88.4 R24, [R217+0x1800] ;  /* 0x00180000d918783b */ /* 0x000ea60000000200 */
[C---:B----4-:R-:W-:Y:S08]  /*a370*/  HMMA.16816.F32.BF16 R12, R20.reuse, R196, R12 ;  /* 0x000000c4140c723c */ /* 0x050ff0000004180c */
[C---:B------:R-:W-:Y:S08]  /*a380*/  HMMA.16816.F32.BF16 R8, R20.reuse, R198, R8 ;  /* 0x000000c61408723c */ /* 0x040ff00000041808 */
[C---:B---3--:R-:W-:Y:S08]  /*a390*/  HMMA.16816.F32.BF16 R4, R20.reuse, R192, R4 ;  /* 0x000000c01404723c */ /* 0x048ff00000041804 */
[----:B------:R-:W-:Y:S01]  /*a3a0*/  HMMA.16816.F32.BF16 R168, R20, R194, R168 ;  /* 0x000000c214a8723c */ /* 0x000fe200000418a8 */
[----:B------:R-:W3:Y:S07]  /*a3b0*/  LDSM.16.M88.4 R20, [R218+0x4000] ;  /* 0x00400000da14783b */ /* 0x000eee0000000200 */
[C---:B-1----:R-:W-:Y:S08]  /*a3c0*/  HMMA.16816.F32.BF16 R180, R188.reuse, R196, R180 ;  /* 0x000000c4bcb4723c */ /* 0x042ff000000418b4 */
[C---:B------:R-:W-:Y:S01]  /*a3d0*/  HMMA.16816.F32.BF16 R176, R188.reuse, R198, R176 ;  /* 0x000000c6bcb0723c */ /* 0x040fe200000418b0 */
[----:B------:R-:W-:Y:S07]  /*a3e0*/  LDSM.16.M88.4 R196, [R216+0x4000] ;  /* 0x00400000d8c4783b */ /* 0x000fee0000000200 */
[C---:B------:R-:W-:Y:S08]  /*a3f0*/  HMMA.16816.F32.BF16 R172, R188.reuse, R192, R172 ;  /* 0x000000c0bcac723c */ /* 0x040ff000000418ac */
[----:B------:R-:W-:Y:S01]  /*a400*/  HMMA.16816.F32.BF16 R32, R188, R194, R32 ;  /* 0x000000c2bc20723c */ /* 0x000fe20000041820 */
[----:B------:R-:W-:Y:S04]  /*a410*/  LDSM.16.M88.4 R192, [R216+0x6000] ;  /* 0x00600000d8c0783b */ /* 0x000fe80000000200 */
[----:B------:R-:W1:Y:S03]  /*a420*/  LDSM.16.M88.4 R188, [R205] ;  /* 0x00000000cdbc783b */ /* 0x000e660000000200 */
[C---:B--2---:R-:W-:Y:S08]  /*a430*/  HMMA.16816.F32.BF16 R12, R184.reuse, R28, R12 ;  /* 0x0000001cb80c723c */ /* 0x044ff0000004180c */
[C---:B------:R-:W-:Y:S08]  /*a440*/  HMMA.16816.F32.BF16 R8, R184.reuse, R30, R8 ;  /* 0x0000001eb808723c */ /* 0x040ff00000041808 */
[C---:B------:R-:W-:Y:S08]  /*a450*/  HMMA.16816.F32.BF16 R4, R184.reuse, R24, R4 ;  /* 0x00000018b804723c */ /* 0x040ff00000041804 */
[----:B------:R-:W-:Y:S01]  /*a460*/  HMMA.16816.F32.BF16 R168, R184, R26, R168 ;  /* 0x0000001ab8a8723c */ /* 0x000fe200000418a8 */
[----:B------:R-:W2:Y:S07]  /*a470*/  LDSM.16.M88.4 R184, [R204] ;  /* 0x00000000ccb8783b */ /* 0x000eae0000000200 */
[C---:B---3--:R-:W-:Y:S08]  /*a480*/  HMMA.16816.F32.BF16 R180, R20.reuse, R28, R180 ;  /* 0x0000001c14b4723c */ /* 0x048ff000000418b4 */
[C---:B------:R-:W-:Y:S01]  /*a490*/  HMMA.16816.F32.BF16 R176, R20.reuse, R30, R176 ;  /* 0x0000001e14b0723c */ /* 0x040fe200000418b0 */
[----:B------:R-:W-:Y:S07]  /*a4a0*/  LDSM.16.M88.4 R28, [R214+0x4000] ;  /* 0x00400000d61c783b */ /* 0x000fee0000000200 */
[C---:B------:R-:W-:Y:S08]  /*a4b0*/  HMMA.16816.F32.BF16 R172, R20.reuse, R24, R172 ;  /* 0x0000001814ac723c */ /* 0x040ff000000418ac */
[----:B------:R-:W-:Y:S01]  /*a4c0*/  HMMA.16816.F32.BF16 R32, R20, R26, R32 ;  /* 0x0000001a1420723c */ /* 0x000fe20000041820 */
[----:B------:R-:W-:Y:S04]  /*a4d0*/  LDSM.16.M88.4 R24, [R214+0x6000] ;  /* 0x00600000d618783b */ /* 0x000fe80000000200 */
[----:B------:R-:W3:Y:S03]  /*a4e0*/  LDSM.16.M88.4 R20, [R213+0x1000] ;  /* 0x00100000d514783b */ /* 0x000ee60000000200 */
        /* <DEDUP_REMOVED lines=10> */
[----:B------:R-:W2:Y:S04]  /*a590*/  LDSM.16.M88.4 R184, [R213+0x1800] ;  /* 0x00180000d5b8783b */ /* 0x000ea80000000200 */
[----:B------:R-:W4:Y:S03]  /*a5a0*/  LDSM.16.M88.4 R196, [R212+0x6000] ;  /* 0x00600000d4c4783b */ /* 0x000f260000000200 */
[-C--:B---3--:R-:W-:Y:S08]  /*a5b0*/  HMMA.16816.F32.BF16 R12, R24, R20.reuse, R12 ;  /* 0x00000014180c723c */ /* 0x088ff0000004180c */
[----:B------:R-:W-:Y:S08]  /*a5c0*/  HMMA.16816.F32.BF16 R180, R28, R20, R180 ;  /* 0x000000141cb4723c */ /* 0x000ff000000418b4 */
[-C--:B------:R-:W-:Y:S08]  /*a5d0*/  HMMA.16816.F32.BF16 R8, R24, R22.reuse, R8 ;  /* 0x000000161808723c */ /* 0x080ff00000041808 */
[----:B------:R-:W-:Y:S01]  /*a5e0*/  HMMA.16816.F32.BF16 R176, R28, R22, R176 ;  /* 0x000000161cb0723c */ /* 0x000fe200000418b0 */
[----:B------:R-:W3:Y:S01]  /*a5f0*/  LDSM.16.M88.4 R20, [R206+0x1800] ;  /* 0x00180000ce14783b */ /* 0x000ee20000000200 */
[----:B------:R-:W-:-:S06]  /*a600*/  DEPBAR.LE SB0, 0x0 ;  /* 0x000080000000791a */ /* 0x000fcc0000000000 */
[----:B-1----:R-:W-:Y:S08]  /*a610*/  HMMA.16816.F32.BF16 R180, R192, R188, R180 ;  /* 0x000000bcc0b4723c */ /* 0x002ff000000418b4 */
[-C--:B--2---:R-:W-:Y:S08]  /*a620*/  HMMA.16816.F32.BF16 R172, R28, R184.reuse, R172 ;  /* 0x000000b81cac723c */ /* 0x084ff000000418ac */
[C---:B------:R-:W-:Y:S08]  /*a630*/  HMMA.16816.F32.BF16 R4, R24.reuse, R184, R4 ;  /* 0x000000b81804723c */ /* 0x040ff00000041804 */
[----:B------:R-:W-:Y:S01]  /*a640*/  HMMA.16816.F32.BF16 R168, R24, R186, R168 ;  /* 0x000000ba18a8723c */ /* 0x000fe200000418a8 */
[----:B------:R-:W-:-:S02]  /*a650*/  FSEL R17, R182, -INF , !P2 ;  /* 0xff800000b6117808 */ /* 0x000fc40005000000 */
[-C--:B------:R-:W-:Y:S02]  /*a660*/  ISETP.GE.AND P2, PT, R241, R237.reuse, PT ;  /* 0x000000edf100720c */ /* 0x080fe40003f46270 */
[----:B------:R-:W-:Y:S02]  /*a670*/  FSEL R180, R180, -INF , !P5 ;  /* 0xff800000b4b47808 */ /* 0x000fe40006800000 */
[----:B------:R-:W-:Y:S01]  /*a680*/  FSEL R26, R183, -INF , !P0 ;  /* 0xff800000b71a7808 */ /* 0x000fe20004000000 */
[----:B----4-:R-:W-:Y:S01]  /*a690*/  HMMA.16816.F32.BF16 R12, R196, R188, R12 ;  /* 0x000000bcc40c723c */ /* 0x010fe2000004180c */
[C---:B------:R-:W-:Y:S02]  /*a6a0*/  ISETP.GE.AND P0, PT, R2.reuse, R237, PT ;  /* 0x000000ed0200720c */ /* 0x040fe40003f06270 */
[----:B------:R-:W-:Y:S02]  /*a6b0*/  FSEL R181, R181, -INF , !P4 ;  /* 0xff800000b5b57808 */ /* 0x000fe40006000000 */
[----:B------:R-:W-:-:S02]  /*a6c0*/  ISETP.GE.AND P4, PT, R2, R239, PT ;  /* 0x000000ef0200720c */ /* 0x000fc40003f86270 */
[----:B------:R-:W-:Y:S01]  /*a6d0*/  ISETP.GE.AND P5, PT, R2, R234, PT ;  /* 0x000000ea0200720c */ /* 0x000fe20003fa6270 */
[-C--:B------:R-:W-:Y:S08]  /*a6e0*/  HMMA.16816.F32.BF16 R8, R196, R190.reuse, R8 ;  /* 0x000000bec408723c */ /* 0x080ff00000041808 */
[C---:B------:R-:W-:Y:S08]  /*a6f0*/  HMMA.16816.F32.BF16 R176, R192.reuse, R190, R176 ;  /* 0x000000bec0b0723c */ /* 0x040ff000000418b0 */
[----:B---3--:R-:W-:Y:S01]  /*a700*/  HMMA.16816.F32.BF16 R172, R192, R20, R172 ;  /* 0x00000014c0ac723c */ /* 0x008fe200000418ac */
[----:B------:R-:W-:-:S02]  /*a710*/  FSEL R16, R12, -INF , !P2 ;  /* 0xff8000000c107808 */ /* 0x000fc40005000000 */
[----:B------:R-:W-:Y:S02]  /*a720*/  FSEL R24, R13, -INF , !P1 ;  /* 0xff8000000d187808 */ /* 0x000fe40004800000 */
[----:B------:R-:W-:Y:S02]  /*a730*/  ISETP.GE.AND P2, PT, R0, R237, PT ;  /* 0x000000ed0000720c */ /* 0x000fe40003f46270 */
[----:B------:R-:W-:Y:S01]  /*a740*/  ISETP.GE.AND P1, PT, R241, R234, PT ;  /* 0x000000eaf100720c */ /* 0x000fe20003f26270 */
[----:B------:R-:W-:Y:S01]  /*a750*/  HMMA.16816.F32.BF16 R4, R196, R20, R4 ;  /* 0x00000014c404723c */ /* 0x000fe20000041804 */
[----:B------:R-:W-:Y:S02]  /*a760*/  FSEL R12, R8, -INF , !P0 ;  /* 0xff800000080c7808 */ /* 0x000fe40004000000 */
[----:B------:R-:W-:Y:S02]  /*a770*/  ISETP.GE.AND P0, PT, R0, R240, PT ;  /* 0x000000f00000720c */ /* 0x000fe40003f06270 */
[----:B------:R-:W-:-:S02]  /*a780*/  FSEL R8, R9, -INF , !P2 ;  /* 0xff80000009087808 */ /* 0x000fc40005000000 */
[----:B------:R-:W-:Y:S01]  /*a790*/  FSEL R20, R15, -INF , !P3 ;  /* 0xff8000000f147808 */ /* 0x000fe20005800000 */
[----:B------:R-:W-:Y:S01]  /*a7a0*/  HMMA.16816.F32.BF16 R32, R28, R186, R32 ;  /* 0x000000ba1c20723c */ /* 0x000fe20000041820 */
[C---:B------:R-:W-:Y:S02]  /*a7b0*/  IADD3 R15, R241.reuse, 0x11, RZ ;  /* 0x00000011f10f7810 */ /* 0x040fe40007ffe0ff */
[----:B------:R-:W-:Y:S02]  /*a7c0*/  FSEL R14, R14, -INF , !P1 ;  /* 0xff8000000e0e7808 */ /* 0x000fe40004800000 */
[C---:B------:R-:W-:Y:S02]  /*a7d0*/  ISETP.GE.AND P2, PT, R0.reuse, R239, PT ;  /* 0x000000ef0000720c */ /* 0x040fe40003f46270 */
[----:B------:R-:W-:Y:S01]  /*a7e0*/  ISETP.GE.AND P1, PT, R0, R234, PT ;  /* 0x000000ea0000720c */ /* 0x000fe20003f26270 */
[----:B------:R-:W-:Y:S01]  /*a7f0*/  HMMA.16816.F32.BF16 R168, R196, R22, R168 ;  /* 0x00000016c4a8723c */ /* 0x000fe200000418a8 */
[----:B------:R-:W-:-:S02]  /*a800*/  IADD3 R0, R241, 0x10, RZ ;  /* 0x00000010f1007810 */ /* 0x000fc40007ffe0ff */
[----:B------:R-:W-:Y:S02]  /*a810*/  FSEL R9, R177, -INF , !P0 ;  /* 0xff800000b1097808 */ /* 0x000fe40004000000 */
[----:B------:R-:W-:Y:S02]  /*a820*/  ISETP.GE.AND P0, PT, R15, R240, PT ;  /* 0x000000f00f00720c */ /* 0x000fe40003f06270 */
[----:B------:R-:W-:Y:S02]  /*a830*/  FSEL R28, R11, -INF , !P1 ;  /* 0xff8000000b1c7808 */ /* 0x000fe40004800000 */
[C---:B------:R-:W-:Y:S02]  /*a840*/  ISETP.GE.AND P1, PT, R0.reuse, R239, PT ;  /* 0x000000ef0000720c */ /* 0x040fe40003f26270 */
[----:B------:R-:W-:Y:S02]  /*a850*/  FSEL R251, R173, -INF , !P0 ;  /* 0xff800000adfb7808 */ /* 0x000fe40004000000 */
[----:B------:R-:W-:-:S02]  /*a860*/  ISETP.GE.AND P0, PT, R0, R237, PT ;  /* 0x000000ed0000720c */ /* 0x000fc40003f06270 */
[----:B------:R-:W-:Y:S01]  /*a870*/  IADD3 R13, R241, 0x18, RZ ;  /* 0x00000018f10d7810 */ /* 0x000fe20007ffe0ff */
[----:B------:R-:W-:Y:S01]  /*a880*/  HMMA.16816.F32.BF16 R32, R192, R22, R32 ;  /* 0x00000016c020723c */ /* 0x000fe20000041820 */
[----:B------:R-:W-:Y:S01]  /*a890*/  FSEL R246, R174, -INF , !P1 ;  /* 0xff800000aef67808 */ /* 0x000fe20004800000 */
[----:B------:R-:W-:Y:S01]  /*a8a0*/  BAR.SYNC.DEFER_BLOCKING 0x0 ;  /* 0x0000000000007b1d */ /* 0x000fe20000010000 */
[C---:B------:R-:W-:Y:S02]  /*a8b0*/  ISETP.GE.AND P3, PT, R0.reuse, R240, PT ;  /* 0x000000f00000720c */ /* 0x040fe40003f66270 */
[----:B------:R-:W-:Y:S02]  /*a8c0*/  ISETP.GE.AND P1, PT, R0, R234, PT ;  /* 0x000000ea0000720c */ /* 0x000fe40003f26270 */
[----:B------:R-:W-:Y:S02]  /*a8d0*/  FSEL R0, R4, -INF , !P0 ;  /* 0xff80000004007808 */ /* 0x000fe40004000000 */
[----:B------:R-:W-:-:S02]  /*a8e0*/  ISETP.GE.AND P0, PT, R13, R237, PT ;  /* 0x000000ed0d00720c */ /* 0x000fc40003f06270 */
[----:B------:R-:W-:Y:S02]  /*a8f0*/  FSEL R30, R179, -INF , !P2 ;  /* 0xff800000b31e7808 */ /* 0x000fe40005000000 */
[----:B------:R-:W-:Y:S02]  /*a900*/  FSEL R3, R168, -INF , !P0 ;  /* 0xff800000a8037808 */ /* 0x000fe40004000000 */
[C---:B------:R-:W-:Y:S02]  /*a910*/  ISETP.GE.AND P0, PT, R15.reuse, R234, PT ;  /* 0x000000ea0f00720c */ /* 0x040fe40003f06270 */
[----:B------:R-:W-:Y:S02]  /*a920*/  ISETP.GE.AND P2, PT, R15, R239, PT ;  /* 0x000000ef0f00720c */ /* 0x000fe40003f46270 */
[----:B------:R-:W-:Y:S02]  /*a930*/  FSEL R174, R7, -INF , !P0 ;  /* 0xff80000007ae7808 */ /* 0x000fe40004000000 */
[----:B------:R-:W-:-:S02]  /*a940*/  FSEL R164, R175, -INF , !P2 ;  /* 0xff800000afa47808 */ /* 0x000fc40005000000 */
[----:B------:R-:W-:Y:S02]  /*a950*/  PLOP3.LUT P0, PT, PT, PT, UP0, 0x80, 0x0 ;  /* 0x000000000000781c */ /* 0x000fe40003f0f008 */
[-C--:B------:R-:W-:Y:S02]  /*a960*/  ISETP.GE.AND P2, PT, R15, R237.reuse, PT ;  /* 0x000000ed0f00720c */ /* 0x080fe40003f46270 */
[----:B------:R-:W-:Y:S02]  /*a970*/  IADD3 R241, R241, 0x19, RZ ;  /* 0x00000019f1f17810 */ /* 0x000fe40007ffe0ff */
[----:B------:R-:W-:Y:S02]  /*a980*/  FSEL R2, R5, -INF , !P2 ;  /* 0xff80000005027808 */ /* 0x000fe40005000000 */
[----:B------:R-:W-:Y:S02]  /*a990*/  ISETP.GE.AND P2, PT, R241, R237, PT ;  /* 0x000000edf100720c */ /* 0x000fe40003f46270 */
[----:B------:R-:W-:-:S02]  /*a9a0*/  FSEL R247, R172, -INF , !P3 ;  /* 0xff800000acf77808 */ /* 0x000fc40005800000 */
[----:B------:R-:W-:Y:S02]  /*a9b0*/  FSEL R176, R176, -INF , !P6 ;  /* 0xff800000b0b07808 */ /* 0x000fe40007000000 */
[----:B------:R-:W-:Y:S02]  /*a9c0*/  FSEL R10, R10, -INF , !P5 ;  /* 0xff8000000a0a7808 */ /* 0x000fe40006800000 */
[----:B------:R-:W-:Y:S02]  /*a9d0*/  FSEL R184, R178, -INF , !P4 ;  /* 0xff800000b2b87808 */ /* 0x000fe40006000000 */
[----:B------:R-:W-:Y:S02]  /*a9e0*/  FSEL R172, R169, -INF , !P2 ;  /* 0xff800000a9ac7808 */ /* 0x000fe40005000000 */
[----:B------:R-:W-:Y:S02]  /*a9f0*/  FSEL R173, R6, -INF , !P1 ;  /* 0xff80000006ad7808 */ /* 0x000fe40004800000 */
[----:B------:R-:W-:-:S02]  /*aa00*/  ISETP.GE.AND P6, PT, R13, R240, PT ;  /* 0x000000f00d00720c */ /* 0x000fc40003fc6270 */
[----:B------:R-:W-:Y:S02]  /*aa10*/  ISETP.GE.AND P5, PT, R241, R240, PT ;  /* 0x000000f0f100720c */ /* 0x000fe40003fa6270 */
[-C--:B------:R-:W-:Y:S02]  /*aa20*/  ISETP.GE.AND P4, PT, R13, R239.reuse, PT ;  /* 0x000000ef0d00720c */ /* 0x080fe40003f86270 */
[----:B------:R-:W-:Y:S02]  /*aa30*/  ISETP.GE.AND P3, PT, R241, R239, PT ;  /* 0x000000eff100720c */ /* 0x000fe40003f66270 */
[-C--:B------:R-:W-:Y:S02]  /*aa40*/  ISETP.GE.AND P2, PT, R13, R234.reuse, PT ;  /* 0x000000ea0d00720c */ /* 0x080fe40003f46270 */
        /* <DEDUP_REMOVED lines=32> */
.L_x_856:
[----:B-1----:R-:W-:Y:S01]  /*ac50*/  FMNMX.FTZ R4, R167, R180, !PT ;  /* 0x000000b4a7047209 */ /* 0x002fe20007810000 */
[----:B------:R-:W-:Y:S01]  /*ac60*/  IMAD.WIDE.U32 R22, R200, -0x2daee0ad, RZ ;  /* 0xd2511f53c8167825 */ /* 0x000fe200078e00ff */
[----:B------:R-:W-:Y:S01]  /*ac70*/  FMNMX.FTZ R13, R166, R17, !PT ;  /* 0x00000011a60d7209 */ /* 0x000fe20007810000 */
[----:B------:R-:W-:Y:S01]  /*ac80*/  STL.64 [R1+0x8], R202 ;  /* 0x000008ca01007387 */ /* 0x000fe20000100a00 */
        /* <DEDUP_REMOVED lines=16> */
[----:B------:R-:W-:Y:S02]  /*ad90*/  MOV R11, UR27 ;  /* 0x0000001b000b7c02 */ /* 0x000fe40008000f00 */
[----:B------:R-:W-:Y:S01]  /*ada0*/  FMNMX.FTZ R7, R20, R7, !PT ;  /* 0x0000000714077209 */ /* 0x000fe20007810000 */
[----:B------:R-:W2:Y:S01]  /*adb0*/  SHFL.BFLY PT, R168, R13, 0x2, 0x1f ;  /* 0x0c401f000da87f89 */ /* 0x000ea200000e0000 */
[----:B------:R-:W-:Y:S01]  /*adc0*/  LOP3.LUT R240, R23, UR29, R11, 0x96, !PT ;  /* 0x0000001d17f07c12 */ /* 0x000fe2000f8e960b */
[----:B------:R-:W-:Y:S01]  /*add0*/  IMAD R11, R236, -0x326172a9, RZ ;  /* 0xcd9e8d57ec0b7824 */ /* 0x000fe200078e02ff */
[----:B------:R-:W-:-:S03]  /*ade0*/  FMNMX.FTZ R7, R10, R7, !PT ;  /* 0x000000070a077209 */ /* 0x000fc60007810000 */
[----:B------:R-:W-:Y:S01]  /*adf0*/  IMAD.WIDE.U32 R240, R240, -0x326172a9, RZ ;  /* 0xcd9e8d57f0f07825 */ /* 0x000fe200078e00ff */
[----:B------:R-:W-:-:S04]  /*ae00*/  FMNMX.FTZ R32, R28, R7, !PT ;  /* 0x000000071c207209 */ /* 0x000fc80007810000 */
[----:B------:R-:W-:-:S05]  /*ae10*/  LOP3.LUT R170, R241, UR15, R11, 0x96, !PT ;  /* 0x0000000ff1aa7c12 */ /* 0x000fca000f8e960b */
[----:B------:R-:W-:Y:S01]  /*ae20*/  IMAD.WIDE.U32 R170, R170, -0x2daee0ad, RZ ;  /* 0xd2511f53aaaa7825 */ /* 0x000fe200078e00ff */
[----:B-1----:R-:W-:Y:S02]  /*ae30*/  FMNMX.FTZ R4, R5, R4, !PT ;  /* 0x0000000405047209 */ /* 0x002fe40007810000 */
[----:B------:R-:W-:Y:S02]  /*ae40*/  FMNMX.FTZ R5, R165, R16, !PT ;  /* 0x00000010a5057209 */ /* 0x000fe40007810000 */
[----:B--2---:R-:W-:Y:S01]  /*ae50*/  FMNMX.FTZ R168, R13, R168, !PT ;  /* 0x000000a80da87209 */ /* 0x004fe20007810000 */
[----:B------:R-:W1:Y:S01]  /*ae60*/  SHFL.BFLY PT, R177, R4, 0x1, 0x1f ;  /* 0x0c201f0004b17f89 */ /* 0x000e6200000e0000 */
[----:B------:R-:W-:Y:S02]  /*ae70*/  FMNMX.FTZ R5, R24, R5, !PT ;  /* 0x0000000518057209 */ /* 0x000fe40007810000 */
[----:B------:R-:W-:Y:S01]  /*ae80*/  FMNMX.FTZ R13, R173, R32, !PT ;  /* 0x00000020ad0d7209 */ /* 0x000fe20007810000 */
[----:B------:R-:W2:Y:S01]  /*ae90*/  SHFL.BFLY PT, R7, R168, 0x1, 0x1f ;  /* 0x0c201f00a8077f89 */ /* 0x000ea200000e0000 */
[----:B------:R-:W-:Y:S01]  /*aea0*/  FMNMX.FTZ R5, R12, R5, !PT ;  /* 0x000000050c057209 */ /* 0x000fe20007810000 */
[----:B------:R-:W-:-:S03]  /*aeb0*/  IMAD.WIDE.U32 R32, R238, -0x326172a9, RZ ;  /* 0xcd9e8d57ee207825 */ /* 0x000fc600078e00ff */
[----:B------:R-:W-:Y:S02]  /*aec0*/  FMNMX.FTZ R5, R8, R5, !PT ;  /* 0x0000000508057209 */ /* 0x000fe40007810000 */
[----:B------:R-:W-:Y:S02]  /*aed0*/  LOP3.LUT R34, R33, R201, RZ, 0x3c, !PT ;  /* 0x000000c921227212 */ /* 0x000fe400078e3cff */
[----:B------:R-:W-:Y:S02]  /*aee0*/  FMNMX.FTZ R5, R0, R5, !PT ;  /* 0x0000000500057209 */ /* 0x000fe40007810000 */
[----:B------:R-:W-:Y:S01]  /*aef0*/  LOP3.LUT R245, R241, UR15, R32, 0x96, !PT ;  /* 0x0000000ff1f57c12 */ /* 0x000fe2000f8e9620 */
[----:B------:R-:W-:Y:S01]  /*af00*/  IMAD.WIDE.U32 R34, R34, -0x2daee0ad, RZ ;  /* 0xd2511f5322227825 */ /* 0x000fe200078e00ff */
[----:B------:R-:W-:-:S04]  /*af10*/  LOP3.LUT R32, R243, UR13, R240, 0x96, !PT ;  /* 0x0000000df3207c12 */ /* 0x000fc8000f8e96f0 */
[----:B------:R-:W-:Y:S01]  /*af20*/  LOP3.LUT R22, R35, UR14, R22, 0x96, !PT ;  /* 0x0000000e23167c12 */ /* 0x000fe2000f8e9616 */
[----:B------:R-:W-:Y:S01]  /*af30*/  IMAD.WIDE.U32 R32, R32, -0x2daee0ad, RZ ;  /* 0xd2511f5320207825 */ /* 0x000fe200078e00ff */
[----:B-1----:R-:W-:Y:S02]  /*af40*/  FMNMX.FTZ R177, R4, R177, !PT ;  /* 0x000000b104b17209 */ /* 0x002fe40007810000 */
[----:B------:R-:W-:Y:S01]  /*af50*/  FMNMX.FTZ R4, R2, R5, !PT ;  /* 0x0000000502047209 */ /* 0x000fe20007810000 */
[----:B------:R-:W-:Y:S01]  /*af60*/  IMAD.WIDE.U32 R22, R22, -0x326172a9, RZ ;  /* 0xcd9e8d5716167825 */ /* 0x000fe200078e00ff */
[----:B------:R-:W-:Y:S02]  /*af70*/  FSETP.NEU.FTZ.AND P3, PT, R177, -INF , PT ;  /* 0xff800000b100780b */ /* 0x000fe40003f7d000 */
[----:B------:R-:W-:Y:S01]  /*af80*/  FMNMX.FTZ R5, R3, R4, !PT ;  /* 0x0000000403057209 */ /* 0x000fe20007810000 */
[----:B------:R-:W-:Y:S01]  /*af90*/  FMUL.FTZ R4, R177, c[0x0][0x23c] ;  /* 0x00008f00b1047a20 */ /* 0x000fe20000410000 */
[----:B------:R-:W-:-:S02]  /*afa0*/  LOP3.LUT R240, R23, UR13, R240, 0x96, !PT ;  /* 0x0000000d17f07c12 */ /* 0x000fc4000f8e96f0 */
[----:B------:R-:W-:Y:S02]  /*afb0*/  FMNMX.FTZ R6, R172, R5, !PT ;  /* 0x00000005ac067209 */ /* 0x000fe40007810000 */
[----:B------:R-:W-:Y:S01]  /*afc0*/  FSEL R15, R4, RZ, P3 ;  /* 0x000000ff040f7208 */ /* 0x000fe20001800000 */
[----:B------:R-:W-:Y:S01]  /*afd0*/  IMAD.WIDE.U32 R240, R240, -0x2daee0ad, RZ ;  /* 0xd2511f53f0f07825 */ /* 0x000fe200078e00ff */
[----:B------:R-:W-:Y:S01]  /*afe0*/  FMNMX.FTZ R4, R174, R13, !PT ;  /* 0x0000000dae047209 */ /* 0x000fe20007810000 */
[----:B------:R-:W1:Y:S02]  /*aff0*/  SHFL.BFLY PT, R5, R6, 0x2, 0x1f ;  /* 0x0c401f0006057f89 */ /* 0x000e6400000e0000 */
[--C-:B------:R-:W-:Y:S01]  /*b000*/  FFMA.FTZ R182, R176, c[0x0][0x23c], -R15.reuse ;  /* 0x00008f00b0b67a23 */ /* 0x100fe2000001080f */
[----:B------:R-:W-:Y:S01]  /*b010*/  FMNMX.FTZ R183, R175, R4, !PT ;  /* 0x00000004afb77209 */ /* 0x000fe20007810000 */
[--C-:B------:R-:W-:Y:S01]  /*b020*/  FFMA.FTZ R179, R181, c[0x0][0x23c], -R15.reuse ;  /* 0x00008f00b5b37a23 */ /* 0x100fe2000001080f */
[----:B--2---:R-:W-:Y:S01]  /*b030*/  FMNMX.FTZ R176, R168, R7, !PT ;  /* 0x00000007a8b07209 */ /* 0x004fe20007810000 */
[--C-:B------:R-:W-:Y:S01]  /*b040*/  FFMA.FTZ R181, R9, c[0x0][0x23c], -R15.reuse ;  /* 0x00008f0009b57a23 */ /* 0x100fe2000001080f */
[----:B------:R-:W-:Y:S01]  /*b050*/  FMNMX.FTZ R183, R178, R183, !PT ;  /* 0x000000b7b2b77209 */ /* 0x000fe20007810000 */
[----:B------:R-:W-:Y:S01]  /*b060*/  FFMA.FTZ R180, R180, c[0x0][0x23c], -R15 ;  /* 0x00008f00b4b47a23 */ /* 0x000fe2000001080f */
[----:B------:R-:W-:Y:S01]  /*b070*/  LOP3.LUT R7, R171, UR12, R244, 0x96, !PT ;  /* 0x0000000cab077c12 */ /* 0x000fe2000f8e96f4 */
[----:B------:R-:W-:Y:S01]  /*b080*/  IMAD.WIDE.U32 R244, R245, -0x2daee0ad, RZ ;  /* 0xd2511f53f5f47825 */ /* 0x000fe200078e00ff */
[----:B------:R-:W-:Y:S01]  /*b090*/  FSETP.NEU.FTZ.AND P2, PT, R176, -INF , PT ;  /* 0xff800000b000780b */ /* 0x000fe20003f5d000 */
[----:B------:R-:W2:Y:S01]  /*b0a0*/  SHFL.BFLY PT, R4, R183, 0x2, 0x1f ;  /* 0x0c401f00b7047f89 */ /* 0x000ea200000e0000 */
[----:B------:R-:W-:Y:S01]  /*b0b0*/  MUFU.EX2 R179, R179 ;  /* 0x000000b300b37308 */ /* 0x000fe20000000800 */
[----:B------:R-:W-:Y:S01]  /*b0c0*/  IMAD.WIDE.U32 R168, R7, -0x326172a9, RZ ;  /* 0xcd9e8d5707a87825 */ /* 0x000fe200078e00ff */
[----:B------:R-:W-:-:S02]  /*b0d0*/  LOP3.LUT R7, R33, UR10, R170, 0x96, !PT ;  /* 0x0000000a21077c12 */ /* 0x000fc4000f8e96aa */
[----:B------:R-:W-:Y:S01]  /*b0e0*/  LOP3.LUT R243, R245, UR12, R34, 0x96, !PT ;  /* 0x0000000cf5f37c12 */ /* 0x000fe2000f8e9622 */
[----:B------:R-:W-:Y:S01]  /*b0f0*/  FMUL.FTZ R249, R176, c[0x0][0x23c] ;  /* 0x00008f00b0f97a20 */ /* 0x000fe20000410000 */
[----:B------:R-:W-:Y:S01]  /*b100*/  LOP3.LUT R244, R241, UR10, R244, 0x96, !PT ;  /* 0x0000000af1f47c12 */ /* 0x000fe2000f8e96f4 */
[----:B------:R-:W-:Y:S01]  /*b110*/  IMAD.WIDE.U32 R170, R7, -0x326172a9, RZ ;  /* 0xcd9e8d5707aa7825 */ /* 0x000fe200078e00ff */
[----:B------:R-:W-:Y:S01]  /*b120*/  LOP3.LUT R9, R169, UR11, R242, 0x96, !PT ;  /* 0x0000000ba9097c12 */ /* 0x000fe2000f8e96f2 */
[----:B------:R-:W-:Y:S01]  /*b130*/  MUFU.EX2 R180, R180 ;  /* 0x000000b400b47308 */ /* 0x000fe20000000800 */
[----:B------:R-:W-:Y:S01]  /*b140*/  FSEL R249, R249, RZ, P2 ;  /* 0x000000fff9f97208 */ /* 0x000fe20001000000 */
[----:B------:R-:W-:Y:S01]  /*b150*/  IMAD.WIDE.U32 R242, R243, -0x326172a9, RZ ;  /* 0xcd9e8d57f3f27825 */ /* 0x000fe200078e00ff */
[----:B-1----:R-:W-:Y:S02]  /*b160*/  FMNMX.FTZ R5, R6, R5, !PT ;  /* 0x0000000506057209 */ /* 0x002fe40007810000 */
[----:B------:R-:W-:Y:S01]  /*b170*/  LOP3.LUT R7, R171, UR9, R168, 0x96, !PT ;  /* 0x00000009ab077c12 */ /* 0x000fe2000f8e96a8 */
[----:B------:R-:W-:Y:S01]  /*b180*/  IMAD.WIDE.U32 R244, R244, -0x326172a9, RZ ;  /* 0xcd9e8d57f4f47825 */ /* 0x000fe200078e00ff */
[----:B------:R-:W-:Y:S01]  /*b190*/  LOP3.LUT R22, R243, UR11, R22, 0x96, !PT ;  /* 0x0000000bf3167c12 */ /* 0x000fe2000f8e9616 */
[----:B------:R-:W1:Y:S01]  /*b1a0*/  SHFL.BFLY PT, R6, R5, 0x1, 0x1f ;  /* 0x0c201f0005067f89 */ /* 0x000e6200000e0000 */
[----:B------:R-:W-:Y:S01]  /*b1b0*/  MUFU.EX2 R182, R182 ;  /* 0x000000b600b67308 */ /* 0x000fe20000000800 */
[--C-:B------:R-:W-:Y:S01]  /*b1c0*/  FFMA.FTZ R195, R26, c[0x0][0x23c], -R249.reuse ;  /* 0x00008f001ac37a23 */ /* 0x100fe200000108f9 */
[----:B------:R-:W-:Y:S01]  /*b1d0*/  LOP3.LUT R242, R245, UR9, R242, 0x96, !PT ;  /* 0x00000009f5f27c12 */ /* 0x000fe2000f8e96f2 */
[----:B------:R-:W-:Y:S01]  /*b1e0*/  FFMA.FTZ R194, R184, c[0x0][0x23c], -R249 ;  /* 0x00008f00b8c27a23 */ /* 0x000fe200000108f9 */
[----:B------:R-:W-:Y:S01]  /*b1f0*/  MOV R245, R25 ;  /* 0x0000001900f57202 */ /* 0x000fe20000000f00 */
[----:B------:R-:W-:Y:S01]  /*b200*/  IMAD.WIDE.U32 R26, R9, -0x2daee0ad, RZ ;  /* 0xd2511f53091a7825 */ /* 0x000fe200078e00ff */
[----:B--2---:R-:W-:-:S02]  /*b210*/  FMNMX.FTZ R183, R183, R4, !PT ;  /* 0x00000004b7b77209 */ /* 0x004fc40007810000 */
[----:B------:R-:W-:Y:S01]  /*b220*/  MUFU.EX2 R195, R195 ;  /* 0x000000c300c37308 */ /* 0x000fe20000000800 */
[----:B------:R-:W-:Y:S02]  /*b230*/  IMAD.WIDE.U32 R168, R7, -0x2daee0ad, RZ ;  /* 0xd2511f5307a87825 */ /* 0x000fe400078e00ff */
[----:B------:R-:W2:Y:S02]  /*b240*/  SHFL.BFLY PT, R4, R183, 0x1, 0x1f ;  /* 0x0c201f00b7047f89 */ /* 0x000ea400000e0000 */
[----:B------:R-:W-:-:S03]  /*b250*/  IMAD.WIDE.U32 R22, R22, -0x2daee0ad, RZ ;  /* 0xd2511f5316167825 */ /* 0x000fc600078e00ff */
[----:B------:R-:W-:Y:S01]  /*b260*/  MUFU.EX2 R194, R194 ;  /* 0x000000c200c27308 */ /* 0x000fe20000000800 */
[----:B------:R-:W-:Y:S01]  /*b270*/  IMAD.WIDE.U32 R242, R242, -0x2daee0ad, RZ ;  /* 0xd2511f53f2f27825 */ /* 0x000fe200078e00ff */
[----:B------:R-:W-:-:S03]  /*b280*/  LOP3.LUT R240, R23, UR8, R240, 0x96, !PT ;  /* 0x0000000817f07c12 */ /* 0x000fc6000f8e96f0 */
[----:B------:R-:W-:Y:S01]  /*b290*/  FFMA.FTZ R196, R17, c[0x0][0x23c], -R249 ;  /* 0x00008f0011c47a23 */ /* 0x000fe200000108f9 */
[----:B-1----:R-:W-:Y:S01]  /*b2a0*/  FMNMX.FTZ R184, R5, R6, !PT ;  /* 0x0000000605b87209 */ /* 0x002fe20007810000 */
[----:B------:R-:W-:Y:S01]  /*b2b0*/  IMAD.WIDE.U32 R240, R240, -0x326172a9, RZ ;  /* 0xcd9e8d57f0f07825 */ /* 0x000fe200078e00ff */
[----:B------:R-:W-:Y:S01]  /*b2c0*/  LOP3.LUT R5, R169, UR6, R26, 0x96, !PT ;  /* 0x00000006a9057c12 */ /* 0x000fe2000f8e961a */
[----:B------:R-:W-:Y:S01]  /*b2d0*/  MUFU.EX2 R181, R181 ;  /* 0x000000b500b57308 */ /* 0x000fe20000000800 */
[C---:B------:R-:W-:Y:S01]  /*b2e0*/  FSETP.NEU.FTZ.AND P1, PT, R184.reuse, -INF , PT ;  /* 0xff800000b800780b */ /* 0x040fe20003f3d000 */
[----:B------:R-:W-:Y:S01]  /*b2f0*/  FMUL.FTZ R239, R184, c[0x0][0x23c] ;  /* 0x00008f00b8ef7a20 */ /* 0x000fe20000410000 */
[----:B------:R-:W-:Y:S01]  /*b300*/  LOP3.LUT R6, R27, UR8, R32, 0x96, !PT ;  /* 0x000000081b067c12 */ /* 0x000fe2000f8e9620 */
[----:B------:R-:W-:Y:S01]  /*b310*/  IMAD.WIDE.U32 R26, R5, -0x326172a9, RZ ;  /* 0xcd9e8d57051a7825 */ /* 0x000fe200078e00ff */
[----:B------:R-:W-:Y:S01]  /*b320*/  LOP3.LUT R5, R243, UR6, R22, 0x96, !PT ;  /* 0x00000006f3057c12 */ /* 0x000fe2000f8e9616 */
[----:B------:R-:W1:Y:S01]  /*b330*/  LDSM.16.MT88.4 R32, [R210+0xa000] ;  /* 0x00a00000d220783b */ /* 0x000e620000004200 */
[----:B------:R-:W-:Y:S01]  /*b340*/  FSEL R239, R239, RZ, P1 ;  /* 0x000000ffefef7208 */ /* 0x000fe20000800000 */
[----:B------:R-:W-:Y:S01]  /*b350*/  IMAD.WIDE.U32 R202, R6, -0x326172a9, RZ ;  /* 0xcd9e8d5706ca7825 */ /* 0x000fe200078e00ff */
[----:B--2---:R-:W-:Y:S01]  /*b360*/  FMNMX.FTZ R183, R183, R4, !PT ;  /* 0x00000004b7b77209 */ /* 0x004fe20007810000 */
[----:B------:R-:W-:Y:S01]  /*b370*/  MUFU.EX2 R196, R196 ;  /* 0x000000c400c47308 */ /* 0x000fe20000000800 */
[----:B------:R-:W-:Y:S01]  /*b380*/  LOP3.LUT R6, R26, 0xffff, RZ, 0xc0, !PT ;  /* 0x0000ffff1a067812 */ /* 0x000fe200078ec0ff */
[--C-:B------:R-:W-:Y:S01]  /*b390*/  FFMA.FTZ R192, R16, c[0x0][0x23c], -R239.reuse ;  /* 0x00008f0010c07a23 */ /* 0x100fe200000108ef */
[C---:B------:R-:W-:Y:S01]  /*b3a0*/  FSETP.NEU.FTZ.AND P0, PT, R183.reuse, -INF , PT ;  /* 0xff800000b700780b */ /* 0x040fe20003f1d000 */
[----:B------:R-:W-:Y:S01]  /*b3b0*/  FMUL.FTZ R237, R183, c[0x0][0x23c] ;  /* 0x00008f00b7ed7a20 */ /* 0x000fe20000410000 */
[----:B------:R-:W-:Y:S01]  /*b3c0*/  LOP3.LUT R13, R27, UR17, R202, 0x96, !PT ;  /* 0x000000111b0d7c12 */ /* 0x000fe2000f8e96ca */
[----:B------:R-:W-:Y:S01]  /*b3d0*/  IMAD.WIDE.U32 R16, R5, -0x326172a9, RZ ;  /* 0xcd9e8d5705107825 */ /* 0x000fe200078e00ff */
[----:B------:R-:W-:Y:S01]  /*b3e0*/  LOP3.LUT R11, R26, 0xff, RZ, 0xc0, !PT ;  /* 0x000000ff1a0b7812 */ /* 0x000fe200078ec0ff */
[----:B------:R-:W-:Y:S01]  /*b3f0*/  MUFU.EX2 R192, R192 ;  /* 0x000000c000c07308 */ /* 0x000fe20000000800 */
[----:B------:R-:W-:Y:S01]  /*b400*/  FSEL R237, R237, RZ, P0 ;  /* 0x000000ffeded7208 */ /* 0x000fe20000000000 */
[--C-:B------:R-:W-:Y:S01]  /*b410*/  FFMA.FTZ R190, R12, c[0x0][0x23c], -R239.reuse ;  /* 0x00008f000cbe7a23 */ /* 0x100fe200000108ef */
[----:B------:R-:W-:Y:S01]  /*b420*/  LOP3.LUT R5, R17, UR17, R240, 0x96, !PT ;  /* 0x0000001111057c12 */ /* 0x000fe2000f8e96f0 */
[----:B------:R-:W-:Y:S01]  /*b430*/  FFMA.FTZ R189, R8, c[0x0][0x23c], -R239 ;  /* 0x00008f0008bd7a23 */ /* 0x000fe200000108ef */
[----:B------:R-:W-:Y:S01]  /*b440*/  SHF.R.U32.HI R12, RZ, 0x10, R16 ;  /* 0x00000010ff0c7819 */ /* 0x000fe20000011610 */
[----:B------:R-:W2:Y:S01]  /*b450*/  LDC.U8 R240, c[0x0][0x2d8] ;  /* 0x0000b600fff07b82 */ /* 0x000ea20000000000 */
[----:B------:R-:W-:Y:S01]  /*b460*/  LOP3.LUT R15, R16, 0xffff, RZ, 0xc0, !PT ;  /* 0x0000ffff100f7812 */ /* 0x000fe200078ec0ff */
[--C-:B------:R-:W-:Y:S01]  /*b470*/  FFMA.FTZ R188, R14, c[0x0][0x23c], -R237.reuse ;  /* 0x00008f000ebc7a23 */ /* 0x100fe200000108ed */
[----:B------:R-:W-:Y:S01]  /*b480*/  FSEL R8, R177, RZ, P3 ;  /* 0x000000ffb1087208 */ /* 0x000fe20001800000 */
[----:B------:R-:W-:Y:S01]  /*b490*/  FFMA.FTZ R186, R10, c[0x0][0x23c], -R237 ;  /* 0x00008f000aba7a23 */ /* 0x000fe200000108ed */
[----:B------:R-:W-:Y:S01]  /*b4a0*/  SHF.R.U32.HI R6, RZ, 0x8, R6 ;  /* 0x00000008ff067819 */ /* 0x000fe20000011606 */
[----:B------:R-:W-:Y:S01]  /*b4b0*/  FFMA.FTZ R193, R30, c[0x0][0x23c], -R249 ;  /* 0x00008f001ec17a23 */ /* 0x000fe200000108f9 */
[----:B------:R-:W-:Y:S01]  /*b4c0*/  SHF.R.U32.HI R7, RZ, 0x18, R16 ;  /* 0x00000018ff077819 */ /* 0x000fe20000011610 */
[----:B------:R-:W-:Y:S01]  /*b4d0*/  FADD.FTZ R8, R167, -R8 ;  /* 0x80000008a7087221 */ /* 0x000fe20000010000 */
[----:B------:R-:W-:Y:S01]  /*b4e0*/  FSEL R17, R176, RZ, P2 ;  /* 0x000000ffb0117208 */ /* 0x000fe20001000000 */
[----:B------:R-:W-:Y:S01]  /*b4f0*/  FFMA.FTZ R185, R28, c[0x0][0x23c], -R237 ;  /* 0x00008f001cb97a23 */ /* 0x000fe200000108ed */
[----:B------:R-:W-:Y:S01]  /*b500*/  LOP3.LUT R12, R12, 0xff, RZ, 0xc0, !PT ;  /* 0x000000ff0c0c7812 */ /* 0x000fe200078ec0ff */
[----:B------:R-:W-:Y:S01]  /*b510*/  FMUL.FTZ R234, R8, c[0x0][0x23c] ;  /* 0x00008f0008ea7a20 */ /* 0x000fe20000410000 */
[----:B------:R-:W-:Y:S01]  /*b520*/  SHF.R.U32.HI R14, RZ, 0x10, R13 ;  /* 0x00000010ff0e7819 */ /* 0x000fe2000001160d */
[----:B------:R-:W3:Y:S01]  /*b530*/  MUFU.EX2 R193, R193 ;  /* 0x000000c100c17308 */ /* 0x000ee20000000800 */
[----:B------:R-:W-:Y:S01]  /*b540*/  SHF.R.U32.HI R4, RZ, 0x10, R26 ;  /* 0x00000010ff047819 */ /* 0x000fe2000001161a */
[----:B------:R-:W-:Y:S01]  /*b550*/  FFMA.FTZ R191, R24, c[0x0][0x23c], -R239 ;  /* 0x00008f0018bf7a23 */ /* 0x000fe200000108ef */
[----:B------:R-:W-:Y:S01]  /*b560*/  PRMT R11, R11, 0x5410, R6 ;  /* 0x000054100b0b7816 */ /* 0x000fe20000000006 */
[----:B------:R-:W-:Y:S01]  /*b570*/  FADD.FTZ R6, R166, -R17 ;  /* 0x80000011a6067221 */ /* 0x000fe20000010000 */
[----:B------:R-:W-:Y:S01]  /*b580*/  LOP3.LUT R21, R16, 0xff, RZ, 0xc0, !PT ;  /* 0x000000ff10157812 */ /* 0x000fe200078ec0ff */
[----:B------:R-:W-:Y:S01]  /*b590*/  FFMA.FTZ R187, R20, c[0x0][0x23c], -R237 ;  /* 0x00008f0014bb7a23 */ /* 0x000fe200000108ed */
[----:B------:R-:W-:Y:S01]  /*b5a0*/  SHF.R.U32.HI R10, RZ, 0x8, R15 ;  /* 0x00000008ff0a7819 */ /* 0x000fe2000001160f */
[----:B------:R-:W-:Y:S01]  /*b5b0*/  MUFU.EX2 R186, R186 ;  /* 0x000000ba00ba7308 */ /* 0x000fe20000000800 */
[----:B------:R-:W-:Y:S01]  /*b5c0*/  PRMT R7, R12, 0x5410, R7 ;  /* 0x000054100c077816 */ /* 0x000fe20000000007 */
[----:B------:R-:W-:Y:S01]  /*b5d0*/  FMUL.FTZ R199, R6, c[0x0][0x23c] ;  /* 0x00008f0006c77a20 */ /* 0x000fe20000410000 */
[----:B------:R-:W-:Y:S01]  /*b5e0*/  LOP3.LUT R14, R14, 0xff, RZ, 0xc0, !PT ;  /* 0x000000ff0e0e7812 */ /* 0x000fe200078ec0ff */
[----:B------:R-:W-:Y:S01]  /*b5f0*/  LDSM.16.MT88.4 R28, [R211+0xb000] ;  /* 0x00b00000d31c783b */ /* 0x000fe20000004200 */
[----:B------:R-:W-:-:S02]  /*b600*/  SHF.R.U32.HI R12, RZ, 0x10, R5 ;  /* 0x00000010ff0c7819 */ /* 0x000fc40000011605 */
[----:B------:R-:W-:Y:S01]  /*b610*/  SHF.R.U32.HI R17, RZ, 0x18, R13 ;  /* 0x00000018ff117819 */ /* 0x000fe2000001160d */
[----:B------:R-:W4:Y:S01]  /*b620*/  MUFU.EX2 R185, R185 ;  /* 0x000000b900b97308 */ /* 0x000f220000000800 */
[----:B------:R-:W-:Y:S02]  /*b630*/  SHF.R.U32.HI R9, RZ, 0x18, R26 ;  /* 0x00000018ff097819 */ /* 0x000fe4000001161a */
[----:B------:R-:W-:Y:S01]  /*b640*/  LOP3.LUT R4, R4, 0xff, RZ, 0xc0, !PT ;  /* 0x000000ff04047812 */ /* 0x000fe200078ec0ff */
[----:B------:R-:W-:Y:S01]  /*b650*/  LDSM.16.MT88.4 R24, [R208+0xa000] ;  /* 0x00a00000d018783b */ /* 0x000fe20000004200 */
[----:B------:R-:W-:Y:S02]  /*b660*/  PRMT R21, R21, 0x5410, R10 ;  /* 0x0000541015157816 */ /* 0x000fe4000000000a */
[C---:B------:R-:W-:Y:S01]  /*b670*/  LOP3.LUT R10, R5.reuse, 0xffff, RZ, 0xc0, !PT ;  /* 0x0000ffff050a7812 */ /* 0x040fe200078ec0ff */
[----:B------:R-:W-:Y:S01]  /*b680*/  MUFU.EX2 R190, R190 ;  /* 0x000000be00be7308 */ /* 0x000fe20000000800 */
[----:B------:R-:W-:-:S02]  /*b690*/  LOP3.LUT R19, R5, 0xff, RZ, 0xc0, !PT ;  /* 0x000000ff05137812 */ /* 0x000fc400078ec0ff */
[----:B------:R-:W-:Y:S02]  /*b6a0*/  SHF.R.U32.HI R8, RZ, 0x18, R5 ;  /* 0x00000018ff087819 */ /* 0x000fe40000011605 */
[C---:B------:R-:W-:Y:S02]  /*b6b0*/  LOP3.LUT R16, R13.reuse, 0xffff, RZ, 0xc0, !PT ;  /* 0x0000ffff0d107812 */ /* 0x040fe400078ec0ff */
[----:B------:R-:W-:Y:S01]  /*b6c0*/  LOP3.LUT R23, R13, 0xff, RZ, 0xc0, !PT ;  /* 0x000000ff0d177812 */ /* 0x000fe200078ec0ff */
[----:B------:R-:W1:Y:S01]  /*b6d0*/  MUFU.EX2 R189, R189 ;  /* 0x000000bd00bd7308 */ /* 0x000e620000000800 */
[----:B------:R-:W-:Y:S02]  /*b6e0*/  PRMT R17, R14, 0x5410, R17 ;  /* 0x000054100e117816 */ /* 0x000fe40000000011 */
[----:B------:R-:W-:Y:S02]  /*b6f0*/  LOP3.LUT R5, R12, 0xff, RZ, 0xc0, !PT ;  /* 0x000000ff0c057812 */ /* 0x000fe400078ec0ff */
[----:B------:R-:W-:Y:S01]  /*b700*/  PRMT R9, R4, 0x5410, R9 ;  /* 0x0000541004097816 */ /* 0x000fe20000000009 */
[----:B------:R-:W1:Y:S01]  /*b710*/  LDSM.16.MT88.4 R12, [R211+0xa000] ;  /* 0x00a00000d30c783b */ /* 0x000e620000004200 */
[----:B------:R-:W-:Y:S01]  /*b720*/  FSEL R4, R184, RZ, P1 ;  /* 0x000000ffb8047208 */ /* 0x000fe20000800000 */
[----:B------:R-:W1:Y:S01]  /*b730*/  MUFU.EX2 R191, R191 ;  /* 0x000000bf00bf7308 */ /* 0x000e620000000800 */
[----:B------:R-:W-:-:S02]  /*b740*/  FSEL R197, R183, RZ, P0 ;  /* 0x000000ffb7c57208 */ /* 0x000fc40000000000 */
[----:B------:R-:W-:Y:S01]  /*b750*/  SHF.R.U32.HI R16, RZ, 0x8, R16 ;  /* 0x00000008ff107819 */ /* 0x000fe20000011610 */
[----:B------:R-:W-:Y:S01]  /*b760*/  FADD.FTZ R4, R165, -R4 ;  /* 0x80000004a5047221 */ /* 0x000fe20000010000 */
[----:B------:R-:W-:Y:S01]  /*b770*/  SHF.R.U32.HI R10, RZ, 0x8, R10 ;  /* 0x00000008ff0a7819 */ /* 0x000fe2000001160a */
[----:B------:R-:W-:Y:S01]  /*b780*/  FADD.FTZ R197, R18, -R197 ;  /* 0x800000c512c57221 */ /* 0x000fe20000010000 */
[----:B--2---:R-:W-:Y:S01]  /*b790*/  PRMT R240, R240, 0x7054, R240 ;  /* 0x00007054f0f07816 */ /* 0x004fe200000000f0 */
[----:B------:R-:W-:Y:S01]  /*b7a0*/  FMUL.FTZ R198, R4, c[0x0][0x23c] ;  /* 0x00008f0004c67a20 */ /* 0x000fe20000410000 */
[----:B------:R-:W-:Y:S01]  /*b7b0*/  PRMT R23, R23, 0x5410, R16 ;  /* 0x0000541017177816 */ /* 0x000fe20000000010 */
[----:B------:R-:W-:Y:S01]  /*b7c0*/  FMUL.FTZ R197, R197, c[0x0][0x23c] ;  /* 0x00008f00c5c57a20 */ /* 0x000fe20000410000 */
[----:B------:R-:W-:Y:S01]  /*b7d0*/  MUFU.EX2 R188, R188 ;  /* 0x000000bc00bc7308 */ /* 0x000fe20000000800 */
[----:B------:R-:W-:Y:S01]  /*b7e0*/  PRMT R19, R19, 0x5410, R10 ;  /* 0x0000541013137816 */ /* 0x000fe2000000000a */
[--C-:B------:R-:W-:Y:S01]  /*b7f0*/  HSET2.LE.AND R10, R11, R240.reuse, PT ;  /* 0x000000f00b0a7233 */ /* 0x100fe20003803000 */
[----:B------:R-:W-:Y:S01]  /*b800*/  PRMT R5, R5, 0x5410, R8 ;  /* 0x0000541005057816 */ /* 0x000fe20000000008 */
[--C-:B------:R-:W-:Y:S01]  /*b810*/  HSET2.LE.AND R11, R9, R240.reuse, PT ;  /* 0x000000f0090b7233 */ /* 0x100fe20003803000 */
[----:B---3--:R-:W-:Y:S01]  /*b820*/  F2FP.BF16.PACK_AB R6, R193, R194 ;  /* 0x000000c2c106723e */ /* 0x008fe200000010ff */
[--C-:B------:R-:W-:Y:S01]  /*b830*/  HSET2.LE.AND R8, R23, R240.reuse, PT ;  /* 0x000000f017087233 */ /* 0x100fe20003803000 */
[----:B------:R-:W-:Y:S01]  /*b840*/  F2FP.BF16.PACK_AB R9, R179, R180 ;  /* 0x000000b4b309723e */ /* 0x000fe200000010ff */
[----:B------:R-:W2:Y:S01]  /*b850*/  MUFU.EX2 R187, R187 ;  /* 0x000000bb00bb7308 */ /* 0x000ea20000000800 */
[----:B------:R-:W-:Y:S01]  /*b860*/  LOP3.LUT R11, R11, R6, RZ, 0xc0, !PT ;  /* 0x000000060b0b7212 */ /* 0x000fe200078ec0ff */
[--C-:B------:R-:W-:Y:S01]  /*b870*/  HSET2.LE.AND R7, R7, R240.reuse, PT ;  /* 0x000000f007077233 */ /* 0x100fe20003803000 */
[----:B------:R-:W-:Y:S01]  /*b880*/  LOP3.LUT R8, R8, R9, RZ, 0xc0, !PT ;  /* 0x0000000908087212 */ /* 0x000fe200078ec0ff */
[--C-:B------:R-:W-:Y:S01]  /*b890*/  HSET2.LE.AND R9, R17, R240.reuse, PT ;  /* 0x000000f011097233 */ /* 0x100fe20003803000 */
[----:B----4-:R-:W-:Y:S01]  /*b8a0*/  F2FP.BF16.PACK_AB R4, R185, R186 ;  /* 0x000000bab904723e */ /* 0x010fe200000010ff */
[--C-:B------:R-:W-:Y:S01]  /*b8b0*/  HSET2.LE.AND R6, R21, R240.reuse, PT ;  /* 0x000000f015067233 */ /* 0x100fe20003803000 */
[----:B------:R-:W-:Y:S01]  /*b8c0*/  F2FP.BF16.PACK_AB R16, R195, R196 ;  /* 0x000000c4c310723e */ /* 0x000fe200000010ff */
[----:B------:R-:W3:Y:S01]  /*b8d0*/  MUFU.EX2 R234, R234 ;  /* 0x000000ea00ea7308 */ /* 0x000ee20000000800 */
[----:B-1----:R-:W-:Y:S01]  /*b8e0*/  F2FP.BF16.PACK_AB R17, R189, R190 ;  /* 0x000000bebd11723e */ /* 0x002fe200000010ff */
[--C-:B------:R-:W-:Y:S01]  /*b8f0*/  HSET2.LE.AND R5, R5, R240.reuse, PT ;  /* 0x000000f005057233 */ /* 0x100fe20003803000 */
[----:B------:R-:W-:Y:S01]  /*b900*/  LOP3.LUT R7, R7, R4, RZ, 0xc0, !PT ;  /* 0x0000000407077212 */ /* 0x000fe200078ec0ff */
[----:B------:R-:W-:Y:S01]  /*b910*/  HSET2.LE.AND R4, R19, R240, PT ;  /* 0x000000f013047233 */ /* 0x000fe20003803000 */
[----:B------:R-:W-:-:S02]  /*b920*/  LOP3.LUT R9, R9, R16, RZ, 0xc0, !PT ;  /* 0x0000001009097212 */ /* 0x000fc400078ec0ff */
[----:B------:R-:W-:Y:S01]  /*b930*/  LOP3.LUT R6, R6, R17, RZ, 0xc0, !PT ;  /* 0x0000001106067212 */ /* 0x000fe200078ec0ff */
[----:B------:R-:W1:Y:S01]  /*b940*/  MUFU.EX2 R199, R199 ;  /* 0x000000c700c77308 */ /* 0x000e620000000800 */
[----:B------:R-:W-:Y:S02]  /*b950*/  F2FP.BF16.PACK_AB R23, R181, R182 ;  /* 0x000000b6b517723e */ /* 0x000fe400000010ff */
[----:B------:R-:W-:Y:S02]  /*b960*/  F2FP.BF16.PACK_AB R17, R191, R192 ;  /* 0x000000c0bf11723e */ /* 0x000fe400000010ff */
[----:B--2---:R-:W-:Y:S02]  /*b970*/  F2FP.BF16.PACK_AB R16, R187, R188 ;  /* 0x000000bcbb10723e */ /* 0x004fe400000010ff */
[----:B------:R-:W-:Y:S01]  /*b980*/  LOP3.LUT R10, R10, R23, RZ, 0xc0, !PT ;  /* 0x000000170a0a7212 */ /* 0x000fe200078ec0ff */
[----:B------:R-:W2:Y:S01]  /*b990*/  MUFU.EX2 R198, R198 ;  /* 0x000000c600c67308 */ /* 0x000ea20000000800 */
[----:B------:R-:W-:Y:S01]  /*b9a0*/  LOP3.LUT R4, R4, R17, RZ, 0xc0, !PT ;  /* 0x0000001104047212 */ /* 0x000fe200078ec0ff */
[----:B---3--:R-:W-:Y:S01]  /*b9b0*/  FMUL.FTZ R44, R44, R234 ;  /* 0x000000ea2c2c7220 */ /* 0x008fe20000410000 */
[----:B------:R-:W-:Y:S01]  /*b9c0*/  LOP3.LUT R5, R5, R16, RZ, 0xc0, !PT ;  /* 0x0000001005057212 */ /* 0x000fe200078ec0ff */
[----:B------:R-:W-:Y:S01]  /*b9d0*/  FMUL.FTZ R45, R45, R234 ;  /* 0x000000ea2d2d7220 */ /* 0x000fe20000410000 */
[----:B------:R-:W-:Y:S01]  /*b9e0*/  MOV R166, R170 ;  /* 0x000000aa00a67202 */ /* 0x000fe20000000f00 */
[----:B------:R-:W-:Y:S01]  /*b9f0*/  FMUL.FTZ R160, R160, R234 ;  /* 0x000000eaa0a07220 */ /* 0x000fe20000410000 */
[----:B------:R-:W-:Y:S01]  /*ba00*/  MOV R167, R171 ;  /* 0x000000ab00a77202 */ /* 0x000fe20000000f00 */
[----:B------:R-:W3:Y:S01]  /*ba10*/  MUFU.EX2 R197, R197 ;  /* 0x000000c500c57308 */ /* 0x000ee20000000800 */
[-C--:B-1----:R-:W-:Y:S01]  /*ba20*/  FMUL.FTZ R46, R46, R199.reuse ;  /* 0x000000c72e2e7220 */ /* 0x082fe20000410000 */
[----:B------:R-:W1:Y:S01]  /*ba30*/  LDSM.16.MT88.4 R20, [R209+0xa000] ;  /* 0x00a00000d114783b */ /* 0x000e620000004200 */
[----:B------:R-:W-:-:S02]  /*ba40*/  FMUL.FTZ R47, R47, R199 ;  /* 0x000000c72f2f7220 */ /* 0x000fc40000410000 */
[----:B------:R-:W-:Y:S01]  /*ba50*/  FMUL.FTZ R161, R161, R234 ;  /* 0x000000eaa1a17220 */ /* 0x000fe20000410000 */
[----:B------:R-:W4:Y:S01]  /*ba60*/  LDSM.16.MT88.4 R16, [R210+0xb000] ;  /* 0x00b00000d210783b */ /* 0x000f220000004200 */
[-C--:B------:R-:W-:Y:S02]  /*ba70*/  FMUL.FTZ R162, R162, R199.reuse ;  /* 0x000000c7a2a27220 */ /* 0x080fe40000410000 */
[-C--:B--2---:R-:W-:Y:S01]  /*ba80*/  FMUL.FTZ R48, R48, R198.reuse ;  /* 0x000000c630307220 */ /* 0x084fe20000410000 */
[----:B------:R-:W-:Y:S01]  /*ba90*/  HMMA.16816.F32.BF16 R44, R8, R32, R44 ;  /* 0x00000020082c723c */ /* 0x000fe2000004182c */
[-C--:B------:R-:W-:Y:S02]  /*baa0*/  FMUL.FTZ R49, R49, R198.reuse ;  /* 0x000000c631317220 */ /* 0x080fe40000410000 */
[----:B------:R-:W-:Y:S02]  /*bab0*/  FMUL.FTZ R163, R163, R199 ;  /* 0x000000c7a3a37220 */ /* 0x000fe40000410000 */
[----:B------:R-:W-:-:S02]  /*bac0*/  FMUL.FTZ R156, R156, R198 ;  /* 0x000000c69c9c7220 */ /* 0x000fc40000410000 */
[-C--:B---3--:R-:W-:Y:S02]  /*bad0*/  FMUL.FTZ R50, R50, R197.reuse ;  /* 0x000000c532327220 */ /* 0x088fe40000410000 */
[-C--:B------:R-:W-:Y:S01]  /*bae0*/  FMUL.FTZ R51, R51, R197.reuse ;  /* 0x000000c533337220 */ /* 0x080fe20000410000 */
[----:B------:R-:W-:Y:S01]  /*baf0*/  HMMA.16816.F32.BF16 R160, R8, R12, R160 ;  /* 0x0000000c08a0723c */ /* 0x000fe200000418a0 */
        /* <DEDUP_REMOVED lines=11> */
[----:B------:R-:W-:Y:S01]  /*bbb0*/  MOV R32, R168 ;  /* 0x000000a800207202 */ /* 0x000fe20000000f00 */
[----:B------:R-:W-:Y:S01]  /*bbc0*/  FMUL.FTZ R38, R38, R197 ;  /* 0x000000c526267220 */ /* 0x000fe20000410000 */
[----:B------:R-:W-:Y:S01]  /*bbd0*/  MOV R33, R169 ;  /* 0x000000a900217202 */ /* 0x000fe20000000f00 */
[----:B------:R-:W-:Y:S01]  /*bbe0*/  FMUL.FTZ R39, R39, R197 ;  /* 0x000000c527277220 */ /* 0x000fe20000410000 */
[----:B------:R-:W-:Y:S01]  /*bbf0*/  LDSM.16.MT88.4 R168, [R208+0xb000] ;  /* 0x00b00000d0a8783b */ /* 0x000fe20000004200 */
[-C--:B------:R-:W-:Y:S01]  /*bc00*/  FMUL.FTZ R56, R56, R234.reuse ;  /* 0x000000ea38387220 */ /* 0x080fe20000410000 */
[----:B------:R-:W-:Y:S01]  /*bc10*/  HMMA.16816.F32.BF16 R40, R8, R14, R40 ;  /* 0x0000000e0828723c */ /* 0x000fe20000041828 */
[----:B------:R-:W-:-:S02]  /*bc20*/  FMUL.FTZ R57, R57, R234 ;  /* 0x000000ea39397220 */ /* 0x000fc40000410000 */
[-C--:B------:R-:W-:Y:S02]  /*bc30*/  FMUL.FTZ R60, R60, R234.reuse ;  /* 0x000000ea3c3c7220 */ /* 0x080fe40000410000 */
[----:B------:R-:W-:Y:S02]  /*bc40*/  FMUL.FTZ R61, R61, R234 ;  /* 0x000000ea3d3d7220 */ /* 0x000fe40000410000 */
[-C--:B------:R-:W-:Y:S01]  /*bc50*/  FMUL.FTZ R58, R58, R199.reuse ;  /* 0x000000c73a3a7220 */ /* 0x080fe20000410000 */
[----:B------:R-:W-:Y:S01]  /*bc60*/  HMMA.16816.F32.BF16 R36, R4, R14, R36 ;  /* 0x0000000e0424723c */ /* 0x000fe20000041824 */
[----:B------:R-:W2:Y:S01]  /*bc70*/  LDSM.16.MT88.4 R12, [R209+0xb000] ;  /* 0x00b00000d10c783b */ /* 0x000ea20000004200 */
[-C--:B------:R-:W-:Y:S02]  /*bc80*/  FMUL.FTZ R59, R59, R199.reuse ;  /* 0x000000c73b3b7220 */ /* 0x080fe40000410000 */
        /* <DEDUP_REMOVED lines=38> */
[----:B----4-:R-:W-:Y:S01]  /*bef0*/  HMMA.16816.F32.BF16 R108, R8, R16, R108 ;  /* 0x00000010086c723c */ /* 0x010fe2000004186c */
        /* <DEDUP_REMOVED lines=17> */
[----:B------:R-:W-:-:S03]  /*c010*/  FMUL.FTZ R139, R139, R199 ;  /* 0x000000c78b8b7220 */ /* 0x000fc60000410000 */
[C---:B------:R-:W-:Y:S08]  /*c020*/  HMMA.16816.F32.BF16 R140, R8.reuse, R168, R140 ;  /* 0x000000a8088c723c */ /* 0x040ff0000004188c */
[----:B------:R-:W-:Y:S07]  /*c030*/  HMMA.16816.F32.BF16 R136, R8, R170, R136 ;  /* 0x000000aa0888723c */ /* 0x000fee0000041888 */
[----:B------:R-:W-:-:S02]  /*c040*/  MOV R10, R202 ;  /* 0x000000ca000a7202 */ /* 0x000fc40000000f00 */
[----:B------:R-:W-:Y:S02]  /*c050*/  MOV R11, R203 ;  /* 0x000000cb000b7202 */ /* 0x000fe40000000f00 */
[----:B------:R1:W5:Y:S01]  /*c060*/  LDL.LU.64 R202, [R1+0x8] ;  /* 0x0000080001ca7983 */ /* 0x0003620000300a00 */
[----:B------:R-:W-:Y:S01]  /*c070*/  MOV R9, R167 ;  /* 0x000000a700097202 */ /* 0x000fe20000000f00 */
[C---:B------:R-:W-:Y:S01]  /*c080*/  FMUL.FTZ R167, R177.reuse, c[0x0][0x23c] ;  /* 0x00008f00b1a77a20 */ /* 0x040fe20000410000 */
[----:B------:R-:W-:Y:S01]  /*c090*/  FSETP.NEU.FTZ.AND P0, PT, R177, -INF , PT ;  /* 0xff800000b100780b */ /* 0x000fe20003f1d000 */
[----:B------:R-:W-:Y:S01]  /*c0a0*/  FMUL.FTZ R120, R120, R198 ;  /* 0x000000c678787220 */ /* 0x000fe20000410000 */
[----:B------:R-:W-:Y:S01]  /*c0b0*/  MOV R8, R166 ;  /* 0x000000a600087202 */ /* 0x000fe20000000f00 */
[----:B------:R-:W-:Y:S01]  /*c0c0*/  FMUL.FTZ R121, R121, R198 ;  /* 0x000000c679797220 */ /* 0x000fe20000410000 */
[----:B------:R-:W-:Y:S01]  /*c0d0*/  FSEL R167, R167, RZ, P0 ;  /* 0x000000ffa7a77208 */ /* 0x000fe20000000000 */
[-C--:B------:R-:W-:Y:S01]  /*c0e0*/  FMUL.FTZ R122, R122, R197.reuse ;  /* 0x000000c57a7a7220 */ /* 0x080fe20000410000 */
[----:B------:R-:W-:Y:S01]  /*c0f0*/  LOP3.LUT R10, R11, UR7, R8, 0x96, !PT ;  /* 0x000000070b0a7c12 */ /* 0x000fe2000f8e9608 */
[----:B------:R-:W-:Y:S01]  /*c100*/  FMUL.FTZ R123, R123, R197 ;  /* 0x000000c57b7b7220 */ /* 0x000fe20000410000 */
[----:B------:R-:W-:Y:S01]  /*c110*/  LOP3.LUT R244, R241, UR7, R244, 0x96, !PT ;  /* 0x00000007f1f47c12 */ /* 0x000fe2000f8e96f4 */
[--C-:B------:R-:W-:Y:S01]  /*c120*/  FFMA.FTZ R243, R247, c[0x0][0x23c], -R167.reuse ;  /* 0x00008f00f7f37a23 */ /* 0x100fe200000108a7 */
[----:B------:R-:W-:Y:S01]  /*c130*/  UISETP.GE.AND UP0, UPT, UR25, 0x5, UPT ;  /* 0x000000051900788c */ /* 0x000fe2000bf06270 */
[----:B------:R-:W-:-:S02]  /*c140*/  FFMA.FTZ R247, R251, c[0x0][0x23c], -R167 ;  /* 0x00008f00fbf77a23 */ /* 0x000fc400000108a7 */
[----:B------:R-:W-:Y:S01]  /*c150*/  IMAD.WIDE.U32 R10, R10, -0x2daee0ad, RZ ;  /* 0xd2511f530a0a7825 */ /* 0x000fe200078e00ff */
[----:B------:R-:W-:Y:S01]  /*c160*/  HMMA.16816.F32.BF16 R120, R4, R12, R120 ;  /* 0x0000000c0478723c */ /* 0x000fe20000041878 */
[----:B------:R-:W-:Y:S01]  /*c170*/  MUFU.EX2 R243, R243 ;  /* 0x000000f300f37308 */ /* 0x000fe20000000800 */
[----:B------:R-:W-:Y:S01]  /*c180*/  PLOP3.LUT P0, PT, PT, PT, UP0, 0x80, 0x0 ;  /* 0x000000000000781c */ /* 0x000fe20003f0f008 */
[----:B------:R-:W-:Y:S01]  /*c190*/  FFMA.FTZ R251, R248, c[0x0][0x23c], -R249 ;  /* 0x00008f00f8fb7a23 */ /* 0x000fe200000108f9 */
[----:B------:R-:W-:Y:S01]  /*c1a0*/  LOP3.LUT R8, R11, UR16, R32, 0x96, !PT ;  /* 0x000000100b087c12 */ /* 0x000fe2000f8e9620 */
[--C-:B------:R-:W-:Y:S01]  /*c1b0*/  FFMA.FTZ R245, R245, c[0x0][0x23c], -R167.reuse ;  /* 0x00008f00f5f57a23 */ /* 0x100fe200000108a7 */
[----:B------:R-:W-:Y:S01]  /*c1c0*/  LOP3.LUT R9, R10, 0xff, RZ, 0xc0, !PT ;  /* 0x000000ff0a097812 */ /* 0x000fe200078ec0ff */
[----:B------:R-:W-:Y:S01]  /*c1d0*/  FFMA.FTZ R252, R252, c[0x0][0x23c], -R167 ;  /* 0x00008f00fcfc7a23 */ /* 0x000fe200000108a7 */
[----:B------:R-:W-:Y:S01]  /*c1e0*/  LOP3.LUT R13, R10, 0xffff, RZ, 0xc0, !PT ;  /* 0x0000ffff0a0d7812 */ /* 0x000fe200078ec0ff */
[----:B------:R-:W-:Y:S01]  /*c1f0*/  FFMA.FTZ R250, R250, c[0x0][0x23c], -R249 ;  /* 0x00008f00fafa7a23 */ /* 0x000fe200000108f9 */
[----:B------:R-:W-:Y:S01]  /*c200*/  MUFU.EX2 R251, R251 ;  /* 0x000000fb00fb7308 */ /* 0x000fe20000000800 */
[-C--:B------:R-:W-:Y:S01]  /*c210*/  FMUL.FTZ R152, R152, R198.reuse ;  /* 0x000000c698987220 */ /* 0x080fe20000410000 */
[----:B------:R-:W-:Y:S01]  /*c220*/  SHF.R.U32.HI R12, RZ, 0x10, R10 ;  /* 0x00000010ff0c7819 */ /* 0x000fe2000001160a */
[-C--:B------:R-:W-:Y:S01]  /*c230*/  FMUL.FTZ R153, R153, R198.reuse ;  /* 0x000000c699997220 */ /* 0x080fe20000410000 */
[----:B------:R-:W-:Y:S01]  /*c240*/  SHF.R.U32.HI R165, RZ, 0x18, R8 ;  /* 0x00000018ffa57819 */ /* 0x000fe20000011608 */
[-C--:B------:R-:W-:Y:S01]  /*c250*/  FMUL.FTZ R154, R154, R197.reuse ;  /* 0x000000c59a9a7220 */ /* 0x080fe20000410000 */
[----:B------:R-:W-:Y:S01]  /*c260*/  SHF.R.U32.HI R10, RZ, 0x18, R10 ;  /* 0x00000018ff0a7819 */ /* 0x000fe2000001160a */
[----:B------:R-:W-:Y:S01]  /*c270*/  FMUL.FTZ R155, R155, R197 ;  /* 0x000000c59b9b7220 */ /* 0x000fe20000410000 */
[----:B------:R-:W-:Y:S01]  /*c280*/  MUFU.EX2 R245, R245 ;  /* 0x000000f500f57308 */ /* 0x000fe20000000800 */
[-C--:B------:R-:W-:Y:S01]  /*c290*/  FMUL.FTZ R144, R144, R198.reuse ;  /* 0x000000c690907220 */ /* 0x080fe20000410000 */
[----:B------:R-:W-:Y:S01]  /*c2a0*/  @UP0 UIADD3 UR25, UR25, -0x5, URZ ;  /* 0xfffffffb19190890 */ /* 0x000fe2000fffe03f */
[----:B------:R-:W-:-:S02]  /*c2b0*/  FMUL.FTZ R145, R145, R198 ;  /* 0x000000c691917220 */ /* 0x000fc40000410000 */
[-C--:B------:R-:W-:Y:S01]  /*c2c0*/  FMUL.FTZ R146, R146, R197.reuse ;  /* 0x000000c592927220 */ /* 0x080fe20000410000 */
[C---:B------:R-:W-:Y:S01]  /*c2d0*/  HMMA.16816.F32.BF16 R152, R4.reuse, R16, R152 ;  /* 0x000000100498723c */ /* 0x040fe20000041898 */
[-C--:B------:R-:W-:Y:S01]  /*c2e0*/  FMUL.FTZ R147, R147, R197.reuse ;  /* 0x000000c593937220 */ /* 0x080fe20000410000 */
[----:B------:R-:W-:Y:S01]  /*c2f0*/  MUFU.EX2 R252, R252 ;  /* 0x000000fc00fc7308 */ /* 0x000fe20000000800 */
[----:B------:R-:W-:Y:S02]  /*c300*/  FFMA.FTZ R11, R246, c[0x0][0x23c], -R249 ;  /* 0x00008f00f60b7a23 */ /* 0x000fe400000108f9 */
[-C--:B------:R-:W-:Y:S02]  /*c310*/  FMUL.FTZ R52, R52, R198.reuse ;  /* 0x000000c634347220 */ /* 0x080fe40000410000 */
[----:B------:R-:W-:Y:S01]  /*c320*/  LOP3.LUT R17, R8, 0xffff, RZ, 0xc0, !PT ;  /* 0x0000ffff08117812 */ /* 0x000fe200078ec0ff */
[----:B------:R-:W-:Y:S01]  /*c330*/  HMMA.16816.F32.BF16 R144, R4, R14, R144 ;  /* 0x0000000e0490723c */ /* 0x000fe20000041890 */
[----:B------:R-:W-:Y:S01]  /*c340*/  FMUL.FTZ R53, R53, R198 ;  /* 0x000000c635357220 */ /* 0x000fe20000410000 */
[----:B------:R-:W2:Y:S01]  /*c350*/  MUFU.EX2 R246, R250 ;  /* 0x000000fa00f67308 */ /* 0x000ea20000000800 */
[-C--:B------:R-:W-:Y:S01]  /*c360*/  FMUL.FTZ R54, R54, R197.reuse ;  /* 0x000000c536367220 */ /* 0x080fe20000410000 */
[----:B------:R-:W-:Y:S01]  /*c370*/  SHF.R.U32.HI R17, RZ, 0x8, R17 ;  /* 0x00000008ff117819 */ /* 0x000fe20000011611 */
[----:B------:R-:W-:-:S02]  /*c380*/  FMUL.FTZ R55, R55, R197 ;  /* 0x000000c537377220 */ /* 0x000fc40000410000 */
[----:B------:R-:W-:Y:S01]  /*c390*/  LOP3.LUT R14, R8, 0xff, RZ, 0xc0, !PT ;  /* 0x000000ff080e7812 */ /* 0x000fe200078ec0ff */
[-C--:B------:R-:W-:Y:S01]  /*c3a0*/  FMUL.FTZ R64, R64, R198.reuse ;  /* 0x000000c640407220 */ /* 0x080fe20000410000 */
[----:B------:R-:W-:Y:S01]  /*c3b0*/  SHF.R.U32.HI R15, RZ, 0x10, R8 ;  /* 0x00000010ff0f7819 */ /* 0x000fe20000011608 */
[-C--:B------:R-:W-:Y:S01]  /*c3c0*/  FMUL.FTZ R65, R65, R198.reuse ;  /* 0x000000c641417220 */ /* 0x080fe20000410000 */
[----:B------:R-:W-:Y:S01]  /*c3d0*/  SHF.R.U32.HI R8, RZ, 0x8, R13 ;  /* 0x00000008ff087819 */ /* 0x000fe2000001160d */
[-C--:B------:R-:W-:Y:S01]  /*c3e0*/  FMUL.FTZ R66, R66, R197.reuse ;  /* 0x000000c542427220 */ /* 0x080fe20000410000 */
[----:B------:R-:W-:Y:S01]  /*c3f0*/  LOP3.LUT R13, R12, 0xff, RZ, 0xc0, !PT ;  /* 0x000000ff0c0d7812 */ /* 0x000fe200078ec0ff */
[-C--:B------:R-:W-:Y:S01]  /*c400*/  FMUL.FTZ R67, R67, R197.reuse ;  /* 0x000000c543437220 */ /* 0x080fe20000410000 */
[----:B------:R-:W-:Y:S01]  /*c410*/  PRMT R9, R9, 0x5410, R8 ;  /* 0x0000541009097816 */ /* 0x000fe20000000008 */
[-C--:B------:R-:W-:Y:S01]  /*c420*/  FMUL.FTZ R68, R68, R198.reuse ;  /* 0x000000c644447220 */ /* 0x080fe20000410000 */
[----:B------:R-:W-:Y:S01]  /*c430*/  PRMT R13, R13, 0x5410, R10 ;  /* 0x000054100d0d7816 */ /* 0x000fe2000000000a */
[-C--:B------:R-:W-:Y:S01]  /*c440*/  FMUL.FTZ R69, R69, R198.reuse ;  /* 0x000000c645457220 */ /* 0x080fe20000410000 */
[----:B------:R-:W-:Y:S01]  /*c450*/  LOP3.LUT R12, R15, 0xff, RZ, 0xc0, !PT ;  /* 0x000000ff0f0c7812 */ /* 0x000fe200078ec0ff */
[-C--:B------:R-:W-:Y:S01]  /*c460*/  FMUL.FTZ R70, R70, R197.reuse ;  /* 0x000000c546467220 */ /* 0x080fe20000410000 */
[--C-:B------:R-:W-:Y:S01]  /*c470*/  HSET2.LE.AND R9, R9, R240.reuse, PT ;  /* 0x000000f009097233 */ /* 0x100fe20003803000 */
[----:B------:R-:W-:Y:S01]  /*c480*/  FMUL.FTZ R71, R71, R197 ;  /* 0x000000c547477220 */ /* 0x000fe20000410000 */
[--C-:B------:R-:W-:Y:S01]  /*c490*/  HSET2.LE.AND R167, R13, R240.reuse, PT ;  /* 0x000000f00da77233 */ /* 0x100fe20003803000 */
[----:B------:R-:W-:Y:S01]  /*c4a0*/  FMUL.FTZ R80, R80, R198 ;  /* 0x000000c650507220 */ /* 0x000fe20000410000 */
[----:B--2---:R-:W-:Y:S01]  /*c4b0*/  F2FP.BF16.PACK_AB R8, R251, R246 ;  /* 0x000000f6fb08723e */ /* 0x004fe200000010ff */
[-C--:B------:R-:W-:Y:S01]  /*c4c0*/  FMUL.FTZ R81, R81, R198.reuse ;  /* 0x000000c651517220 */ /* 0x080fe20000410000 */
[----:B------:R-:W-:Y:S01]  /*c4d0*/  F2FP.BF16.PACK_AB R166, R252, R245 ;  /* 0x000000f5fca6723e */ /* 0x000fe200000010ff */
[-C--:B------:R-:W-:Y:S01]  /*c4e0*/  FMUL.FTZ R82, R82, R197.reuse ;  /* 0x000000c552527220 */ /* 0x080fe20000410000 */
[C---:B------:R-:W-:Y:S01]  /*c4f0*/  HMMA.16816.F32.BF16 R52, R4.reuse, R34, R52 ;  /* 0x000000220434723c */ /* 0x040fe20000041834 */
[-C--:B------:R-:W-:Y:S01]  /*c500*/  FMUL.FTZ R83, R83, R197.reuse ;  /* 0x000000c553537220 */ /* 0x080fe20000410000 */
[----:B------:R-:W-:Y:S01]  /*c510*/  PRMT R165, R12, 0x5410, R165 ;  /* 0x000054100ca57816 */ /* 0x000fe200000000a5 */
[-C--:B------:R-:W-:Y:S01]  /*c520*/  FMUL.FTZ R84, R84, R198.reuse ;  /* 0x000000c654547220 */ /* 0x080fe20000410000 */
[----:B------:R2:W-:Y:S01]  /*c530*/  MUFU.EX2 R248, R11 ;  /* 0x0000000b00f87308 */ /* 0x0005e20000000800 */
[----:B------:R-:W-:Y:S01]  /*c540*/  FMUL.FTZ R85, R85, R198 ;  /* 0x000000c655557220 */ /* 0x000fe20000410000 */
[----:B------:R-:W-:Y:S01]  /*c550*/  LOP3.LUT R166, R9, R166, RZ, 0xc0, !PT ;  /* 0x000000a609a67212 */ /* 0x000fe200078ec0ff */
[-C--:B------:R-:W-:Y:S01]  /*c560*/  FMUL.FTZ R86, R86, R197.reuse ;  /* 0x000000c556567220 */ /* 0x080fe20000410000 */
[C---:B------:R-:W-:Y:S01]  /*c570*/  HMMA.16816.F32.BF16 R64, R4.reuse, R20, R64 ;  /* 0x000000140440723c */ /* 0x040fe20000041840 */
[-C--:B------:R-:W-:Y:S01]  /*c580*/  FMUL.FTZ R87, R87, R197.reuse ;  /* 0x000000c557577220 */ /* 0x080fe20000410000 */
[----:B------:R-:W-:Y:S01]  /*c590*/  LOP3.LUT R167, R167, R8, RZ, 0xc0, !PT ;  /* 0x00000008a7a77212 */ /* 0x000fe200078ec0ff */
[-C--:B------:R-:W-:Y:S01]  /*c5a0*/  FMUL.FTZ R96, R96, R198.reuse ;  /* 0x000000c660607220 */ /* 0x080fe20000410000 */
[----:B------:R-:W3:Y:S01]  /*c5b0*/  LDSM.16.MT88.4 R32, [R211+0xa800] ;  /* 0x00a80000d320783b */ /* 0x000ee20000004200 */
[-C--:B------:R-:W-:Y:S01]  /*c5c0*/  FMUL.FTZ R97, R97, R198.reuse ;  /* 0x000000c661617220 */ /* 0x080fe20000410000 */
[----:B------:R-:W4:Y:S01]  /*c5d0*/  MUFU.EX2 R247, R247 ;  /* 0x000000f700f77308 */ /* 0x000f220000000800 */
[-C--:B------:R-:W-:Y:S01]  /*c5e0*/  FMUL.FTZ R98, R98, R197.reuse ;  /* 0x000000c562627220 */ /* 0x080fe20000410000 */
[C---:B------:R-:W-:Y:S01]  /*c5f0*/  HMMA.16816.F32.BF16 R68, R4.reuse, R22, R68 ;  /* 0x000000160444723c */ /* 0x040fe20000041844 */
[-C--:B------:R-:W-:Y:S01]  /*c600*/  FMUL.FTZ R99, R99, R197.reuse ;  /* 0x000000c563637220 */ /* 0x080fe20000410000 */
[----:B------:R-:W-:Y:S01]  /*c610*/  LDSM.16.MT88.4 R20, [R208+0xa800] ;  /* 0x00a80000d014783b */ /* 0x000fe20000004200 */
[-C--:B------:R-:W-:Y:S01]  /*c620*/  FMUL.FTZ R100, R100, R198.reuse ;  /* 0x000000c664647220 */ /* 0x080fe20000410000 */
[----:B------:R-:W-:Y:S01]  /*c630*/  HSET2.LE.AND R165, R165, R240, PT ;  /* 0x000000f0a5a57233 */ /* 0x000fe20003803000 */
[----:B------:R-:W-:Y:S01]  /*c640*/  FMUL.FTZ R101, R101, R198 ;  /* 0x000000c665657220 */ /* 0x000fe20000410000 */
[----:B--2---:R-:W-:Y:S01]  /*c650*/  LDSM.16.MT88.4 R8, [R209+0xb800] ;  /* 0x00b80000d108783b */ /* 0x004fe20000004200 */
[-C--:B------:R-:W-:Y:S01]  /*c660*/  FMUL.FTZ R102, R102, R197.reuse ;  /* 0x000000c566667220 */ /* 0x080fe20000410000 */
[----:B------:R-:W-:Y:S01]  /*c670*/  HMMA.16816.F32.BF16 R80, R4, R24, R80 ;  /* 0x000000180450723c */ /* 0x000fe20000041850 */
[----:B------:R-:W-:-:S02]  /*c680*/  FMUL.FTZ R103, R103, R197 ;  /* 0x000000c567677220 */ /* 0x000fc40000410000 */
[-C--:B------:R-:W-:Y:S02]  /*c690*/  FMUL.FTZ R112, R112, R198.reuse ;  /* 0x000000c670707220 */ /* 0x080fe40000410000 */
[-C--:B------:R-:W-:Y:S02]  /*c6a0*/  FMUL.FTZ R113, R113, R198.reuse ;  /* 0x000000c671717220 */ /* 0x080fe40000410000 */
[-C--:B------:R-:W-:Y:S01]  /*c6b0*/  FMUL.FTZ R114, R114, R197.reuse ;  /* 0x000000c572727220 */ /* 0x080fe20000410000 */
[----:B------:R-:W-:Y:S01]  /*c6c0*/  HMMA.16816.F32.BF16 R84, R4, R26, R84 ;  /* 0x0000001a0454723c */ /* 0x000fe20000041854 */
[----:B------:R-:W-:Y:S01]  /*c6d0*/  FMUL.FTZ R115, R115, R197 ;  /* 0x000000c573737220 */ /* 0x000fe20000410000 */
[----:B------:R-:W-:Y:S01]  /*c6e0*/  LDSM.16.MT88.4 R24, [R209+0xa800] ;  /* 0x00a80000d118783b */ /* 0x000fe20000004200 */
        /* <DEDUP_REMOVED lines=8> */
[C---:B------:R-:W-:Y:S01]  /*c770*/  HMMA.16816.F32.BF16 R100, R4.reuse, R30, R100 ;  /* 0x0000001e0464723c */ /* 0x040fe20000041864 */
[----:B------:R-:W-:Y:S01]  /*c780*/  FMUL.FTZ R135, R135, R197 ;  /* 0x000000c587877220 */ /* 0x000fe20000410000 */
[----:B------:R-:W2:Y:S01]  /*c790*/  LDSM.16.MT88.4 R28, [R210+0xa800] ;  /* 0x00a80000d21c783b */ /* 0x000ea20000004200 */
[----:B------:R-:W-:Y:S01]  /*c7a0*/  FFMA.FTZ R249, R164, c[0x0][0x23c], -R249 ;  /* 0x00008f00a4f97a23 */ /* 0x000fe200000108f9 */
[----:B------:R-:W-:Y:S01]  /*c7b0*/  PRMT R164, R14, 0x5410, R17 ;  /* 0x000054100ea47816 */ /* 0x000fe20000000011 */
[--C-:B------:R-:W-:Y:S01]  /*c7c0*/  FFMA.FTZ R241, R2, c[0x0][0x23c], -R239.reuse ;  /* 0x00008f0002f17a23 */ /* 0x100fe200000108ef */
[----:B------:R-:W-:Y:S01]  /*c7d0*/  LDSM.16.MT88.4 R12, [R210+0xb800] ;  /* 0x00b80000d20c783b */ /* 0x000fe20000004200 */
[--C-:B------:R-:W-:Y:S01]  /*c7e0*/  FFMA.FTZ R2, R3, c[0x0][0x23c], -R239.reuse ;  /* 0x00008f0003027a23 */ /* 0x100fe200000108ef */
[----:B------:R-:W-:Y:S01]  /*c7f0*/  HMMA.16816.F32.BF16 R112, R4, R18, R112 ;  /* 0x000000120470723c */ /* 0x000fe20000041870 */
[----:B------:R-:W1:Y:S01]  /*c800*/  MUFU.EX2 R249, R249 ;  /* 0x000000f900f97308 */ /* 0x000e620000000800 */
[----:B------:R-:W2:Y:S01]  /*c810*/  LDSM.16.MT88.4 R16, [R211+0xb800] ;  /* 0x00b80000d310783b */ /* 0x000ea20000004200 */
[----:B------:R-:W-:Y:S01]  /*c820*/  HSET2.LE.AND R164, R164, R240, PT ;  /* 0x000000f0a4a47233 */ /* 0x000fe20003803000 */
[----:B------:R-:W-:-:S02]  /*c830*/  FFMA.FTZ R3, R172, c[0x0][0x23c], -R239 ;  /* 0x00008f00ac037a23 */ /* 0x000fc400000108ef */
[--C-:B------:R-:W-:Y:S02]  /*c840*/  FFMA.FTZ R172, R173, c[0x0][0x23c], -R237.reuse ;  /* 0x00008f00adac7a23 */ /* 0x100fe400000108ed */
[C---:B------:R-:W-:Y:S01]  /*c850*/  HMMA.16816.F32.BF16 R128, R4.reuse, R168, R128 ;  /* 0x000000a80480723c */ /* 0x040fe20000041880 */
[--C-:B------:R-:W-:Y:S01]  /*c860*/  FFMA.FTZ R173, R175, c[0x0][0x23c], -R237.reuse ;  /* 0x00008f00afad7a23 */ /* 0x100fe200000108ed */
[----:B------:R-:W-:Y:S01]  /*c870*/  MUFU.EX2 R2, R2 ;  /* 0x0000000200027308 */ /* 0x000fe20000000800 */
[----:B------:R-:W-:Y:S02]  /*c880*/  FFMA.FTZ R178, R178, c[0x0][0x23c], -R237 ;  /* 0x00008f00b2b27a23 */ /* 0x000fe400000108ed */
[----:B------:R-:W-:Y:S02]  /*c890*/  FFMA.FTZ R0, R0, c[0x0][0x23c], -R239 ;  /* 0x00008f0000007a23 */ /* 0x000fe400000108ef */
[----:B----4-:R-:W-:Y:S01]  /*c8a0*/  F2FP.BF16.PACK_AB R169, R247, R243 ;  /* 0x000000f3f7a9723e */ /* 0x010fe200000010ff */
[----:B------:R-:W-:Y:S01]  /*c8b0*/  HMMA.16816.F32.BF16 R132, R4, R170, R132 ;  /* 0x000000aa0484723c */ /* 0x000fe20000041884 */
[----:B------:R-:W4:Y:S01]  /*c8c0*/  LDSM.16.MT88.4 R4, [R208+0xb800] ;  /* 0x00b80000d004783b */ /* 0x000f220000004200 */
[----:B-1----:R-:W-:Y:S01]  /*c8d0*/  F2FP.BF16.PACK_AB R168, R249, R248 ;  /* 0x000000f8f9a8723e */ /* 0x002fe200000010ff */
[----:B------:R-:W1:Y:S01]  /*c8e0*/  MUFU.EX2 R3, R3 ;  /* 0x0000000300037308 */ /* 0x000e620000000800 */
[----:B------:R-:W-:Y:S01]  /*c8f0*/  LOP3.LUT R164, R164, R169, RZ, 0xc0, !PT ;  /* 0x000000a9a4a47212 */ /* 0x000fe200078ec0ff */
[----:B------:R-:W-:Y:S01]  /*c900*/  FFMA.FTZ R174, R174, c[0x0][0x23c], -R237 ;  /* 0x00008f00aeae7a23 */ /* 0x000fe200000108ed */
[----:B------:R-:W-:Y:S01]  /*c910*/  LOP3.LUT R165, R165, R168, RZ, 0xc0, !PT ;  /* 0x000000a8a5a57212 */ /* 0x000fe200078ec0ff */
[----:B------:R-:W-:-:S02]  /*c920*/  FFMA.FTZ R180, R235, R234, R180 ;  /* 0x000000eaebb47223 */ /* 0x000fc400000100b4 */
[----:B------:R-:W-:Y:S02]  /*c930*/  FFMA.FTZ R196, R232, R199, R196 ;  /* 0x000000c7e8c47223 */ /* 0x000fe400000100c4 */
[----:B------:R-:W-:Y:S01]  /*c940*/  MUFU.EX2 R173, R173 ;  /* 0x000000ad00ad7308 */ /* 0x000fe20000000800 */
[----:B------:R-:W-:Y:S01]  /*c950*/  FFMA.FTZ R192, R233, R198, R192 ;  /* 0x000000c6e9c07223 */ /* 0x000fe200000100c0 */
[C---:B---3--:R-:W-:Y:S01]  /*c960*/  HMMA.16816.F32.BF16 R160, R164.reuse, R32, R160 ;  /* 0x00000020a4a0723c */ /* 0x048fe200000418a0 */
[----:B------:R-:W-:Y:S02]  /*c970*/  FFMA.FTZ R188, R227, R197, R188 ;  /* 0x000000c5e3bc7223 */ /* 0x000fe400000100bc */
[----:B------:R-:W-:Y:S02]  /*c980*/  FADD.FTZ R179, R179, R180 ;  /* 0x000000b4b3b37221 */ /* 0x000fe40000010000 */
[----:B------:R-:W-:Y:S01]  /*c990*/  FADD.FTZ R195, R195, R196 ;  /* 0x000000c4c3c37221 */ /* 0x000fe20000010000 */
[----:B------:R-:W-:Y:S01]  /*c9a0*/  MUFU.EX2 R0, R0 ;  /* 0x0000000000007308 */ /* 0x000fe20000000800 */
[----:B------:R-:W-:Y:S01]  /*c9b0*/  FADD.FTZ R191, R191, R192 ;  /* 0x000000c0bfbf7221 */ /* 0x000fe20000010000 */
[----:B------:R-:W-:Y:S01]  /*c9c0*/  HMMA.16816.F32.BF16 R40, R164, R34, R40 ;  /* 0x00000022a428723c */ /* 0x000fe20000041828 */
[----:B------:R-:W-:-:S02]  /*c9d0*/  FADD.FTZ R187, R187, R188 ;  /* 0x000000bcbbbb7221 */ /* 0x000fc40000010000 */
[----:B------:R-:W-:Y:S02]  /*c9e0*/  FADD.FTZ R182, R182, R179 ;  /* 0x000000b3b6b67221 */ /* 0x000fe40000010000 */
[----:B------:R-:W-:Y:S01]  /*c9f0*/  FADD.FTZ R194, R194, R195 ;  /* 0x000000c3c2c27221 */ /* 0x000fe20000010000 */
[----:B------:R-:W-:Y:S01]  /*ca00*/  MUFU.EX2 R241, R241 ;  /* 0x000000f100f17308 */ /* 0x000fe20000000800 */
[----:B------:R-:W-:Y:S01]  /*ca10*/  FADD.FTZ R190, R190, R191 ;  /* 0x000000bfbebe7221 */ /* 0x000fe20000010000 */
[C---:B--2---:R-:W-:Y:S01]  /*ca20*/  HMMA.16816.F32.BF16 R44, R164.reuse, R28, R44 ;  /* 0x0000001ca42c723c */ /* 0x044fe2000004182c */
[----:B------:R-:W-:Y:S02]  /*ca30*/  FADD.FTZ R186, R186, R187 ;  /* 0x000000bbbaba7221 */ /* 0x000fe40000010000 */
        /* <DEDUP_REMOVED lines=10> */
[----:B------:R-:W-:Y:S01]  /*cae0*/  HMMA.16816.F32.BF16 R60, R164, R24, R60 ;  /* 0x00000018a43c723c */ /* 0x000fe2000004183c */
[----:B------:R-:W-:Y:S02]  /*caf0*/  FADD.FTZ R249, R249, R248 ;  /* 0x000000f8f9f97221 */ /* 0x000fe40000010000 */
[----:B------:R-:W-:Y:S02]  /*cb00*/  FADD.FTZ R235, R245, R182 ;  /* 0x000000b6f5eb7221 */ /* 0x000fe40000010000 */
[----:B------:R-:W-:-:S02]  /*cb10*/  FADD.FTZ R232, R246, R249 ;  /* 0x000000f9f6e87221 */ /* 0x000fc40000010000 */
[----:B------:R-:W-:Y:S01]  /*cb20*/  FADD.FTZ R235, R252, R235 ;  /* 0x000000ebfceb7221 */ /* 0x000fe20000010000 */
        /* <DEDUP_REMOVED lines=11> */
[----:B------:R-:W-:Y:S07]  /*cbe0*/  HMMA.16816.F32.BF16 R136, R164, R6, R136 ;  /* 0x00000006a488723c */ /* 0x000fee0000041888 */
[----:B------:R-:W-:-:S05]  /*cbf0*/  IMAD.WIDE.U32 R164, R244, -0x2daee0ad, RZ ;  /* 0xd2511f53f4a47825 */ /* 0x000fca00078e00ff */
[----:B------:R-:W-:Y:S02]  /*cc00*/  SHF.R.U32.HI R166, RZ, 0x10, R164 ;  /* 0x00000010ffa67819 */ /* 0x000fe400000116a4 */
[----:B------:R-:W-:Y:S02]  /*cc10*/  LOP3.LUT R242, R165, UR16, R242, 0x96, !PT ;  /* 0x00000010a5f27c12 */ /* 0x000fe4000f8e96f2 */
[C---:B------:R-:W-:Y:S02]  /*cc20*/  LOP3.LUT R167, R164.reuse, 0xffff, RZ, 0xc0, !PT ;  /* 0x0000ffffa4a77812 */ /* 0x040fe400078ec0ff */
[----:B------:R-:W-:Y:S02]  /*cc30*/  LOP3.LUT R165, R164, 0xff, RZ, 0xc0, !PT ;  /* 0x000000ffa4a57812 */ /* 0x000fe400078ec0ff */
[----:B------:R-:W-:Y:S02]  /*cc40*/  SHF.R.U32.HI R164, RZ, 0x18, R164 ;  /* 0x00000018ffa47819 */ /* 0x000fe400000116a4 */
[----:B------:R-:W-:-:S02]  /*cc50*/  LOP3.LUT R171, R166, 0xff, RZ, 0xc0, !PT ;  /* 0x000000ffa6ab7812 */ /* 0x000fc400078ec0ff */
[----:B------:R-:W-:Y:S02]  /*cc60*/  SHF.R.U32.HI R168, RZ, 0x8, R167 ;  /* 0x00000008ffa87819 */ /* 0x000fe400000116a7 */
[----:B------:R-:W-:Y:S02]  /*cc70*/  PRMT R171, R171, 0x5410, R164 ;  /* 0x00005410abab7816 */ /* 0x000fe400000000a4 */
[----:B------:R-:W2:Y:S01]  /*cc80*/  MUFU.EX2 R164, R178 ;  /* 0x000000b200a47308 */ /* 0x000ea20000000800 */
[C---:B------:R-:W-:Y:S02]  /*cc90*/  LOP3.LUT R166, R242.reuse, 0xffff, RZ, 0xc0, !PT ;  /* 0x0000fffff2a67812 */ /* 0x040fe400078ec0ff */
[----:B------:R-:W-:Y:S01]  /*cca0*/  SHF.R.U32.HI R169, RZ, 0x10, R242 ;  /* 0x00000010ffa97819 */ /* 0x000fe200000116f2 */
[----:B------:R-:W-:Y:S01]  /*ccb0*/  HSET2.LE.AND R171, R171, R240, PT ;  /* 0x000000f0abab7233 */ /* 0x000fe20003803000 */
[----:B------:R-:W-:Y:S02]  /*ccc0*/  PRMT R165, R165, 0x5410, R168 ;  /* 0x00005410a5a57816 */ /* 0x000fe400000000a8 */
[----:B------:R-:W-:-:S02]  /*ccd0*/  LOP3.LUT R167, R242, 0xff, RZ, 0xc0, !PT ;  /* 0x000000fff2a77812 */ /* 0x000fc400078ec0ff */
[----:B------:R-:W-:Y:S01]  /*cce0*/  SHF.R.U32.HI R166, RZ, 0x8, R166 ;  /* 0x00000008ffa67819 */ /* 0x000fe200000116a6 */
[--C-:B------:R-:W-:Y:S01]  /*ccf0*/  HSET2.LE.AND R170, R165, R240.reuse, PT ;  /* 0x000000f0a5aa7233 */ /* 0x100fe20003803000 */
[----:B------:R-:W-:Y:S02]  /*cd00*/  SHF.R.U32.HI R242, RZ, 0x18, R242 ;  /* 0x00000018fff27819 */ /* 0x000fe400000116f2 */
[----:B------:R-:W-:Y:S02]  /*cd10*/  LOP3.LUT R169, R169, 0xff, RZ, 0xc0, !PT ;  /* 0x000000ffa9a97812 */ /* 0x000fe400078ec0ff */
[----:B------:R-:W-:Y:S02]  /*cd20*/  PRMT R167, R167, 0x5410, R166 ;  /* 0x00005410a7a77816 */ /* 0x000fe400000000a6 */
[----:B------:R-:W-:Y:S02]  /*cd30*/  PRMT R169, R169, 0x5410, R242 ;  /* 0x00005410a9a97816 */ /* 0x000fe400000000f2 */
[----:B-1----:R-:W-:Y:S01]  /*cd40*/  F2FP.BF16.PACK_AB R165, R3, R2 ;  /* 0x0000000203a5723e */ /* 0x002fe200000010ff */
[--C-:B------:R-:W-:Y:S01]  /*cd50*/  HSET2.LE.AND R168, R167, R240.reuse, PT ;  /* 0x000000f0a7a87233 */ /* 0x100fe20003803000 */
[----:B--2---:R-:W-:Y:S01]  /*cd60*/  F2FP.BF16.PACK_AB R166, R164, R173 ;  /* 0x000000ada4a6723e */ /* 0x004fe200000010ff */
[----:B------:R-:W-:Y:S01]  /*cd70*/  HSET2.LE.AND R169, R169, R240, PT ;  /* 0x000000f0a9a97233 */ /* 0x000fe20003803000 */
[----:B------:R-:W-:-:S02]  /*cd80*/  LOP3.LUT R170, R170, R165, RZ, 0xc0, !PT ;  /* 0x000000a5aaaa7212 */ /* 0x000fc400078ec0ff */
[----:B------:R-:W-:Y:S02]  /*cd90*/  LOP3.LUT R171, R171, R166, RZ, 0xc0, !PT ;  /* 0x000000a6abab7212 */ /* 0x000fe400078ec0ff */
[----:B------:R-:W-:Y:S01]  /*cda0*/  F2FP.BF16.PACK_AB R165, R241, R0 ;  /* 0x00000000f1a5723e */ /* 0x000fe200000010ff */
[----:B------:R-:W-:Y:S01]  /*cdb0*/  FADD.FTZ R0, R0, R189 ;  /* 0x000000bd00007221 */ /* 0x000fe20000010000 */
[----:B------:R-:W-:Y:S01]  /*cdc0*/  F2FP.BF16.PACK_AB R166, R175, R172 ;  /* 0x000000acafa6723e */ /* 0x000fe200000010ff */
[----:B------:R-:W-:Y:S01]  /*cdd0*/  FADD.FTZ R172, R172, R185 ;  /* 0x000000b9acac7221 */ /* 0x000fe20000010000 */
[----:B------:R-:W-:Y:S01]  /*cde0*/  LOP3.LUT R168, R168, R165, RZ, 0xc0, !PT ;  /* 0x000000a5a8a87212 */ /* 0x000fe200078ec0ff */
[----:B------:R-:W-:Y:S01]  /*cdf0*/  FADD.FTZ R241, R241, R0 ;  /* 0x00000000f1f17221 */ /* 0x000fe20000010000 */
[----:B------:R-:W-:Y:S01]  /*ce00*/  LOP3.LUT R169, R169, R166, RZ, 0xc0, !PT ;  /* 0x000000a6a9a97212 */ /* 0x000fe200078ec0ff */
[----:B------:R-:W-:Y:S01]  /*ce10*/  FADD.FTZ R172, R175, R172 ;  /* 0x000000acafac7221 */ /* 0x000fe20000010000 */
[----:B------:R-:W-:Y:S01]  /*ce20*/  MOV R166, R176 ;  /* 0x000000b000a67202 */ /* 0x000fe20000000f00 */
[----:B------:R-:W-:Y:S01]  /*ce30*/  FADD.FTZ R2, R2, R241 ;  /* 0x000000f102027221 */ /* 0x000fe20000010000 */
[-C--:B------:R-:W-:Y:S01]  /*ce40*/  MOV R167, R177.reuse ;  /* 0x000000b100a77202 */ /* 0x080fe20000000f00 */
[----:B------:R-:W-:Y:S01]  /*ce50*/  FADD.FTZ R173, R173, R172 ;  /* 0x000000acadad7221 */ /* 0x000fe20000010000 */
[----:B------:R-:W-:Y:S01]  /*ce60*/  MOV R165, R184 ;  /* 0x000000b800a57202 */ /* 0x000fe20000000f00 */
[----:B------:R-:W-:Y:S01]  /*ce70*/  HMMA.16816.F32.BF16 R156, R168, R32, R156 ;  /* 0x00000020a89c723c */ /* 0x000fe2000004189c */
[----:B------:R-:W-:Y:S01]  /*ce80*/  @P0 MOV R166, R176 ;  /* 0x000000b000a60202 */ /* 0x000fe20000000f00 */
[----:B------:R-:W-:Y:S01]  /*ce90*/  FADD.FTZ R233, R3, R2 ;  /* 0x0000000203e97221 */ /* 0x000fe20000010000 */
[----:B------:R-:W-:Y:S01]  /*cea0*/  @P0 MOV R167, R177 ;  /* 0x000000b100a70202 */ /* 0x000fe20000000f00 */
[----:B------:R-:W-:Y:S01]  /*ceb0*/  FADD.FTZ R227, R164, R173 ;  /* 0x000000ada4e37221 */ /* 0x000fe20000010000 */
[----:B------:R-:W-:-:S03]  /*cec0*/  @P0 MOV R165, R184 ;  /* 0x000000b800a50202 */ /* 0x000fc60000000f00 */
        /* <DEDUP_REMOVED lines=9> */
[-C--:B------:R-:W-:Y:S01]  /*cf60*/  MOV R18, R183.reuse ;  /* 0x000000b700127202 */ /* 0x080fe20000000f00 */
[----:B------:R-:W-:Y:S01]  /*cf70*/  HMMA.16816.F32.BF16 R152, R168, R12, R152 ;  /* 0x0000000ca898723c */ /* 0x000fe20000041898 */
[----:B------:R-:W-:-:S07]  /*cf80*/  @P0 MOV R18, R183 ;  /* 0x000000b700120202 */ /* 0x000fce0000000f00 */
[C---:B------:R-:W-:Y:S08]  /*cf90*/  HMMA.16816.F32.BF16 R112, R168.reuse, R14, R112 ;  /* 0x0000000ea870723c */ /* 0x040ff00000041870 */
[C---:B------:R-:W-:Y:S08]  /*cfa0*/  HMMA.16816.F32.BF16 R120, R168.reuse, R8, R120 ;  /* 0x00000008a878723c */ /* 0x040ff00000041878 */
[C---:B------:R-:W-:Y:S08]  /*cfb0*/  HMMA.16816.F32.BF16 R144, R168.reuse, R10, R144 ;  /* 0x0000000aa890723c */ /* 0x040ff00000041890 */
[C---:B------:R-:W-:Y:S08]  /*cfc0*/  HMMA.16816.F32.BF16 R128, R168.reuse, R4, R128 ;  /* 0x00000004a880723c */ /* 0x040ff00000041880 */
[----:B------:R-:W-:Y:S01]  /*cfd0*/  HMMA.16816.F32.BF16 R132, R168, R6, R132 ;  /* 0x00000006a884723c */ /* 0x000fe20000041884 */
[----:B------:R-:W-:Y:S11]  /*cfe0*/  @P0 BRA `(.L_x_857) ;  /* 0x0000001000000947 */ /* 0x000ff60003800000 */
.L_x_853:
[----:B------:R-:W-:-:S12]  /*cff0*/  UIADD3 UR25, UR29, -0x1, URZ ;  /* 0xffffffff1d197890 */ /* 0x000fd8000fffe03f */
.L_x_857:
[----:B------:R-:W-:-:S13]  /*d000*/  ISETP.LE.AND P0, PT, RZ, UR25, PT ;  /* 0x00000019ff007c0c */ /* 0x000fda000bf03270 */
[----:B------:R-:W-:Y:S05]  /*d010*/  @!P0 BRA `(.L_x_858) ;  /* 0x00002d1000008947 */ /* 0x000fea0003800000 */
[----:B------:R-:W1:Y:S01]  /*d020*/  LDC.U8 R234, c[0x0][0x2d8] ;  /* 0x0000b600ffea7b82 */ /* 0x000e620000000000 */
[----:B------:R-:W-:Y:S01]  /*d030*/  IMAD.WIDE.U32 R242, R236, -0x326172a9, RZ ;  /* 0xcd9e8d57ecf27825 */ /* 0x000fe200078e00ff */
[----:B------:R-:W-:Y:S01]  /*d040*/  UMOV UR28, 0x4 ;  /* 0x00000004001c7882 */ /* 0x000fe20000000000 */
[----:B------:R-:W-:Y:S01]  /*d050*/  MOV R3, R166 ;  /* 0x000000a600037202 */ /* 0x000fe20000000f00 */
[----:B------:R-:W-:Y:S01]  /*d060*/  ULDC.64 UR4, c[0x0][0x1a0] ;  /* 0x0000680000047ab9 */ /* 0x000fe20000000a00 */
[----:B------:R-:W-:Y:S01]  /*d070*/  IMAD.WIDE.U32 R238, R238, -0x326172a9, RZ ;  /* 0xcd9e8d57eeee7825 */ /* 0x000fe200078e00ff */
[----:B------:R-:W-:Y:S01]  /*d080*/  LOP3.LUT R240, R243, R201, RZ, 0x3c, !PT ;  /* 0x000000c9f3f07212 */ /* 0x000fe200078e3cff */
[----:B------:R-:W-:Y:S01]  /*d090*/  USHF.L.U64.HI UR4, UR4, UR28, UR5 ;  /* 0x0000001c04047299 */ /* 0x000fe20008010205 */
[----:B------:R-:W-:Y:S01]  /*d0a0*/  MOV R2, R167 ;  /* 0x000000a700027202 */ /* 0x000fe20000000f00 */
[----:B-----5:R-:W-:Y:S01]  /*d0b0*/  IMAD.WIDE.U32 R244, R200, -0x2daee0ad, RZ ;  /* 0xd2511f53c8f47825 */ /* 0x020fe200078e00ff */
[----:B------:R-:W-:Y:S01]  /*d0c0*/  LOP3.LUT R236, R239, R201, RZ, 0x3c, !PT ;  /* 0x000000c9efec7212 */ /* 0x000fe200078e3cff */
[----:B------:R-:W-:Y:S01]  /*d0d0*/  USHF.L.U32 UR28, UR24, 0x1, URZ ;  /* 0x00000001181c7899 */ /* 0x000fe2000800063f */
[----:B------:R-:W-:Y:S01]  /*d0e0*/  MOV R169, R18 ;  /* 0x0000001200a97202 */ /* 0x000fe20000000f00 */
[----:B------:R-:W-:Y:S01]  /*d0f0*/  IMAD.WIDE.U32 R240, R240, -0x2daee0ad, RZ ;  /* 0xd2511f53f0f07825 */ /* 0x000fe200078e00ff */
[----:B------:R-:W-:Y:S01]  /*d100*/  MOV R0, R165 ;  /* 0x000000a500007202 */ /* 0x000fe20000000f00 */
[----:B------:R-:W-:Y:S01]  /*d110*/  USHF.L.U64.HI UR29, UR24, 0x1, UR4 ;  /* 0x00000001181d7899 */ /* 0x000fe20008010204 */
[----:B------:R-:W-:Y:S01]  /*d120*/  MOV R222, R202 ;  /* 0x000000ca00de7202 */ /* 0x000fe20000000f00 */
[----:B------:R-:W-:Y:S01]  /*d130*/  IMAD.WIDE.U32 R236, R236, -0x2daee0ad, RZ ;  /* 0xd2511f53ecec7825 */ /* 0x000fe200078e00ff */
[----:B-1----:R-:W-:Y:S01]  /*d140*/  PRMT R234, R234, 0x7054, R234 ;  /* 0x00007054eaea7816 */ /* 0x002fe200000000ea */
[----:B------:R-:W-:Y:S05]  /*d150*/  BRA `(.L_x_859) ;  /* 0x0000019000007947 */ /* 0x000fea0003800000 */
.L_x_861:
[----:B------:R-:W-:Y:S02]  /*d160*/  UIADD3 UR30, UR25, -0x1, URZ ;  /* 0xffffffff191e7890 */ /* 0x000fe4000fffe03f */
[----:B------:R-:W-:Y:S02]  /*d170*/  ULDC.64 UR4, c[0x0][0x198] ;  /* 0x0000660000047ab9 */ /* 0x000fe40000000a00 */
[----:B------:R-:W-:Y:S02]  /*d180*/  USHF.R.S32.HI UR24, URZ, 0x1f, UR30 ;  /* 0x0000001f3f187899 */ /* 0x000fe4000801141e */
[----:B------:R-:W-:Y:S02]  /*d190*/  UIMAD.WIDE.U32 UR32, UR30, UR4, URZ ;  /* 0x000000041e2072a5 */ /* 0x000fe4000f8e003f */
[----:B------:R-:W-:Y:S04]  /*d1a0*/  UIMAD UR24, UR24, UR4, URZ ;  /* 0x00000004181872a4 */ /* 0x000fe8000f8e023f */
[----:B------:R-:W-:Y:S01]  /*d1b0*/  UIMAD UR24, UR30, UR5, UR24 ;  /* 0x000000051e1872a4 */ /* 0x000fe2000f8e0218 */
[----:B------:R-:W-:Y:S02]  /*d1c0*/  IMAD.U32 R165, RZ, RZ, UR32 ;  /* 0x00000020ffa57e24 */ /* 0x000fe4000f8e00ff */
[----:B------:R-:W-:Y:S01]  /*d1d0*/  IMAD.U32 R164, RZ, RZ, UR32 ;  /* 0x00000020ffa47e24 */ /* 0x000fe2000f8e00ff */
[----:B------:R-:W-:Y:S02]  /*d1e0*/  UIADD3 UR24, UR33, UR24, URZ ;  /* 0x0000001821187290 */ /* 0x000fe4000fffe03f */
[----:B------:R-:W-:Y:S04]  /*d1f0*/  LEA R166, P1, R165, R220, 0x5 ;  /* 0x000000dca5a67211 */ /* 0x000fe800078228ff */
[----:B------:R-:W-:Y:S01]  /*d200*/  IMAD.U32 R165, RZ, RZ, UR24 ;  /* 0x00000018ffa57e24 */ /* 0x000fe2000f8e00ff */
[----:B------:R-:W-:Y:S04]  /*d210*/  LEA R170, P2, R166, c[0x0][0x168], 0x1 ;  /* 0x00005a00a6aa7a11 */ /* 0x000fe800078408ff */
[----:B------:R-:W-:Y:S02]  /*d220*/  LEA.HI.X R165, R164, R225, R165, 0x5, P1 ;  /* 0x000000e1a4a57211 */ /* 0x000fe400008f2ca5 */
[----:B------:R-:W-:Y:S02]  /*d230*/  IADD3 R172, P1, R170, UR19, RZ ;  /* 0x00000013aaac7c10 */ /* 0x000fe4000ff3e0ff */
[----:B------:R-:W-:Y:S04]  /*d240*/  LEA.HI.X R171, R166, c[0x0][0x16c], R165, 0x1, P2 ;  /* 0x00005b00a6ab7a11 */ /* 0x000fe800010f0ca5 */
        /* <DEDUP_REMOVED lines=8> */
[----:B------:R-:W0:Y:S01]  /*d2d0*/  LDGDEPBAR ;  /* 0x00000000000079af */ /* 0x000e220000000000 */
[----:B------:R-:W-:-:S05]  /*d2e0*/  BRA `(.L_x_860) ;  /* 0x0000078000007947 */ /* 0x000fca0003800000 */
.L_x_859:
[----:B------:R-:W-:Y:S04]  /*d2f0*/  DEPBAR.LE SB0, 0x0 ;  /* 0x000080000000791a */ /* 0x000fe80000000000 */
[----:B------:R-:W-:Y:S01]  /*d300*/  BAR.SYNC.DEFER_BLOCKING 0x0 ;  /* 0x0000000000007b1d */ /* 0x000fe20000010000 */
[----:B------:R-:W-:Y:S01]  /*d310*/  USHF.R.S32.HI UR5, URZ, 0x1f, UR25 ;  /* 0x0000001f3f057899 */ /* 0x000fe20008011419 */
[----:B------:R-:W-:Y:S01]  /*d320*/  IMAD.U32 R171, RZ, RZ, UR25 ;  /* 0x00000019ffab7e24 */ /* 0x000fe2000f8e00ff */
[----:B------:R-:W-:Y:S03]  /*d330*/  UIMAD UR4, UR20, UR25, URZ ;  /* 0x00000019140472a4 */ /* 0x000fe6000f8e023f */
[----:B------:R-:W-:Y:S01]  /*d340*/  IMAD.WIDE.U32 R170, R171, UR21, R222 ;  /* 0x00000015abaa7c25 */ /* 0x000fe2000f8e00de */
[----:B------:R-:W-:Y:S04]  /*d350*/  UIMAD UR4, UR5, UR21, UR4 ;  /* 0x00000015050472a4 */ /* 0x000fe8000f8e0204 */
[C---:B------:R-:W-:Y:S02]  /*d360*/  LEA R246, P0, R170.reuse, c[0x0][0x170], 0x1 ;  /* 0x00005c00aaf67a11 */ /* 0x040fe400078008ff */
[----:B------:R-:W-:Y:S04]  /*d370*/  IADD3 R168, R171, UR4, RZ ;  /* 0x00000004aba87c10 */ /* 0x000fe8000fffe0ff */
[----:B------:R-:W-:Y:S02]  /*d380*/  LEA.HI.X R247, R170, c[0x0][0x174], R168, 0x1, P0 ;  /* 0x00005d00aaf77a11 */ /* 0x000fe400000f0ca8 */
[----:B------:R-:W-:Y:S04]  /*d390*/  IADD3 R248, P0, R246, UR28, RZ ;  /* 0x0000001cf6f87c10 */ /* 0x000fe8000ff1e0ff */
[----:B------:R-:W-:Y:S01]  /*d3a0*/  IADD3.X R249, R247, UR29, RZ, P0, !PT ;  /* 0x0000001df7f97c10 */ /* 0x000fe200087fe4ff */
[----:B------:R-:W-:Y:S01]  /*d3b0*/  @!PT LDS RZ, [RZ] ;  /* 0x00000000fffff984 */ /* 0x000fe20000000800 */
[----:B------:R-:W-:Y:S01]  /*d3c0*/  @!PT LDS RZ, [RZ] ;  /* 0x00000000fffff984 */ /* 0x000fe20000000800 */
[----:B------:R-:W-:Y:S01]  /*d3d0*/  @!PT LDS RZ, [RZ] ;  /* 0x00000000fffff984 */ /* 0x000fe20000000800 */
[----:B------:R1:W-:Y:S01]  /*d3e0*/  LDGSTS.E.BYPASS.LTC128B.128 [R219+0xa000], [R246.64] ;  /* 0x0a000000f6db7fae */ /* 0x0003e2000b901d56 */
[----:B------:R-:W-:Y:S04]  /*d3f0*/  ISETP.LT.AND P0, PT, RZ, UR25, PT ;  /* 0x00000019ff007c0c */ /* 0x000fe8000bf01270 */
[----:B------:R1:W-:Y:S05]  /*d400*/  LDGSTS.E.BYPASS.LTC128B.128 [R219+0xb000], [R246.64+0x80] ;  /* 0x0b000080f6db7fae */ /* 0x0003ea000b901d56 */
[----:B------:R1:W-:Y:S05]  /*d410*/  LDGSTS.E.BYPASS.LTC128B.128 [R219+0xa800], [R248.64] ;  /* 0x0a800000f8db7fae */ /* 0x0003ea000b901d56 */
[----:B------:R1:W-:Y:S05]  /*d420*/  LDGSTS.E.BYPASS.LTC128B.128 [R219+0xb800], [R248.64+0x80] ;  /* 0x0b800080f8db7fae */ /* 0x0003ea000b901d56 */
[----:B------:R-:W-:Y:S05]  /*d430*/  LDSM.16.M88.4 R164, [R218] ;  /* 0x00000000daa4783b */ /* 0x000fea0000000200 */
[----:B------:R-:W2:Y:S05]  /*d440*/  LDSM.16.M88.4 R172, [R217] ;  /* 0x00000000d9ac783b */ /* 0x000eaa0000000200 */
[----:B------:R-:W3:Y:S05]  /*d450*/  LDSM.16.M88.4 R176, [R218+0x2000] ;  /* 0x00200000dab0783b */ /* 0x000eea0000000200 */
[----:B------:R-:W4:Y:S05]  /*d460*/  LDSM.16.M88.4 R180, [R217+0x800] ;  /* 0x00080000d9b4783b */ /* 0x000f2a0000000200 */
[----:B------:R-:W0:Y:S05]  /*d470*/  LDGDEPBAR ;  /* 0x00000000000079af */ /* 0x000e2a0000000000 */
[----:B------:R-:W-:Y:S05]  /*d480*/  LDSM.16.M88.4 R184, [R216] ;  /* 0x00000000d8b8783b */ /* 0x000fea0000000200 */
[----:B------:R-:W5:Y:S05]  /*d490*/  LDSM.16.M88.4 R188, [R215] ;  /* 0x00000000d7bc783b */ /* 0x000f6a0000000200 */
[----:B------:R-:W1:Y:S05]  /*d4a0*/  LDSM.16.M88.4 R192, [R216+0x2000] ;  /* 0x00200000d8c0783b */ /* 0x000e6a0000000200 */
[----:B------:R-:W1:Y:S01]  /*d4b0*/  LDSM.16.M88.4 R196, [R207] ;  /* 0x00000000cfc4783b */ /* 0x000e620000000200 */
[-C--:B--2---:R-:W-:Y:S04]  /*d4c0*/  HMMA.16816.F32.BF16 R4, R164, R172.reuse, RZ ;  /* 0x000000aca404723c */ /* 0x084fe800000418ff */
[----:B------:R-:W-:Y:S04]  /*d4d0*/  LDSM.16.M88.4 R200, [R214+0x2000] ;  /* 0x00200000d6c8783b */ /* 0x000fe80000000200 */
[C---:B---3--:R-:W-:Y:S08]  /*d4e0*/  HMMA.16816.F32.BF16 R8, R176.reuse, R172, RZ ;  /* 0x000000acb008723c */ /* 0x048ff000000418ff */
[-C--:B------:R-:W-:Y:S08]  /*d4f0*/  HMMA.16816.F32.BF16 R12, R176, R174.reuse, RZ ;  /* 0x000000aeb00c723c */ /* 0x080ff000000418ff */
[C---:B------:R-:W-:Y:S01]  /*d500*/  HMMA.16816.F32.BF16 R16, R164.reuse, R174, RZ ;  /* 0x000000aea410723c */ /* 0x040fe200000418ff */
[----:B------:R-:W-:Y:S07]  /*d510*/  LDSM.16.M88.4 R172, [R214] ;  /* 0x00000000d6ac783b */ /* 0x000fee0000000200 */
[-C--:B----4-:R-:W-:Y:S08]  /*d520*/  HMMA.16816.F32.BF16 R20, R164, R180.reuse, RZ ;  /* 0x000000b4a414723c */ /* 0x090ff000000418ff */
[C---:B------:R-:W-:Y:S08]  /*d530*/  HMMA.16816.F32.BF16 R24, R176.reuse, R180, RZ ;  /* 0x000000b4b018723c */ /* 0x040ff000000418ff */
[-C--:B------:R-:W-:Y:S01]  /*d540*/  HMMA.16816.F32.BF16 R28, R176, R182.reuse, RZ ;  /* 0x000000b6b01c723c */ /* 0x080fe200000418ff */
[----:B------:R-:W2:Y:S07]  /*d550*/  LDSM.16.M88.4 R176, [R213] ;  /* 0x00000000d5b0783b */ /* 0x000eae0000000200 */
[----:B------:R-:W-:Y:S01]  /*d560*/  HMMA.16816.F32.BF16 R32, R164, R182, RZ ;  /* 0x000000b6a420723c */ /* 0x000fe200000418ff */
[----:B------:R-:W3:Y:S05]  /*d570*/  LDSM.16.M88.4 R164, [R213+0x800] ;  /* 0x00080000d5a4783b */ /* 0x000eea0000000200 */
[----:B------:R-:W-:Y:S02]  /*d580*/  LDSM.16.M88.4 R180, [R212] ;  /* 0x00000000d4b4783b */ /* 0x000fe40000000200 */
[-C--:B-----5:R-:W-:Y:S08]  /*d590*/  HMMA.16816.F32.BF16 R4, R184, R188.reuse, R4 ;  /* 0x000000bcb804723c */ /* 0x0a0ff00000041804 */
[C---:B-1----:R-:W-:Y:S08]  /*d5a0*/  HMMA.16816.F32.BF16 R8, R192.reuse, R188, R8 ;  /* 0x000000bcc008723c */ /* 0x042ff00000041808 */
[-C--:B------:R-:W-:Y:S08]  /*d5b0*/  HMMA.16816.F32.BF16 R12, R192, R190.reuse, R12 ;  /* 0x000000bec00c723c */ /* 0x080ff0000004180c */
[C---:B------:R-:W-:Y:S01]  /*d5c0*/  HMMA.16816.F32.BF16 R16, R184.reuse, R190, R16 ;  /* 0x000000beb810723c */ /* 0x040fe20000041810 */
[----:B------:R-:W1:Y:S07]  /*d5d0*/  LDSM.16.M88.4 R188, [R206] ;  /* 0x00000000cebc783b */ /* 0x000e6e0000000200 */
[-C--:B------:R-:W-:Y:S08]  /*d5e0*/  HMMA.16816.F32.BF16 R20, R184, R196.reuse, R20 ;  /* 0x000000c4b814723c */ /* 0x080ff00000041814 */
[C---:B------:R-:W-:Y:S08]  /*d5f0*/  HMMA.16816.F32.BF16 R24, R192.reuse, R196, R24 ;  /* 0x000000c4c018723c */ /* 0x040ff00000041818 */
[-C--:B------:R-:W-:Y:S01]  /*d600*/  HMMA.16816.F32.BF16 R28, R192, R198.reuse, R28 ;  /* 0x000000c6c01c723c */ /* 0x080fe2000004181c */
[----:B------:R-:W4:Y:S07]  /*d610*/  LDSM.16.M88.4 R192, [R212+0x2000] ;  /* 0x00200000d4c0783b */ /* 0x000f2e0000000200 */
[----:B------:R-:W-:Y:S01]  /*d620*/  HMMA.16816.F32.BF16 R32, R184, R198, R32 ;  /* 0x000000c6b820723c */ /* 0x000fe20000041820 */
[----:B------:R-:W5:Y:S05]  /*d630*/  LDSM.16.M88.4 R184, [R206+0x800] ;  /* 0x00080000ceb8783b */ /* 0x000f6a0000000200 */
[----:B------:R-:W-:Y:S02]  /*d640*/  LDSM.16.M88.4 R196, [R217+0x1000] ;  /* 0x00100000d9c4783b */ /* 0x000fe40000000200 */
[-C--:B--2---:R-:W-:Y:S08]  /*d650*/  HMMA.16816.F32.BF16 R4, R172, R176.reuse, R4 ;  /* 0x000000b0ac04723c */ /* 0x084ff00000041804 */
[C---:B------:R-:W-:Y:S08]  /*d660*/  HMMA.16816.F32.BF16 R8, R200.reuse, R176, R8 ;  /* 0x000000b0c808723c */ /* 0x040ff00000041808 */
[-C--:B------:R-:W-:Y:S08]  /*d670*/  HMMA.16816.F32.BF16 R12, R200, R178.reuse, R12 ;  /* 0x000000b2c80c723c */ /* 0x080ff0000004180c */
[C---:B------:R-:W-:Y:S01]  /*d680*/  HMMA.16816.F32.BF16 R16, R172.reuse, R178, R16 ;  /* 0x000000b2ac10723c */ /* 0x040fe20000041810 */
[----:B------:R-:W2:Y:S07]  /*d690*/  LDSM.16.M88.4 R176, [R218+0x4000] ;  /* 0x00400000dab0783b */ /* 0x000eae0000000200 */
[-C--:B---3--:R-:W-:Y:S08]  /*d6a0*/  HMMA.16816.F32.BF16 R20, R172, R164.reuse, R20 ;  /* 0x000000a4ac14723c */ /* 0x088ff00000041814 */
[C---:B------:R-:W-:Y:S08]  /*d6b0*/  HMMA.16816.F32.BF16 R24, R200.reuse, R164, R24 ;  /* 0x000000a4c818723c */ /* 0x040ff00000041818 */
[-C--:B------:R-:W-:Y:S01]  /*d6c0*/  HMMA.16816.F32.BF16 R28, R200, R166.reuse, R28 ;  /* 0x000000a6c81c723c */ /* 0x080fe2000004181c */
[----:B------:R-:W3:Y:S07]  /*d6d0*/  LDSM.16.M88.4 R200, [R218+0x6000] ;  /* 0x00600000dac8783b */ /* 0x000eee0000000200 */
[----:B------:R-:W-:Y:S01]  /*d6e0*/  HMMA.16816.F32.BF16 R32, R172, R166, R32 ;  /* 0x000000a6ac20723c */ /* 0x000fe20000041820 */
[----:B------:R-:W2:Y:S05]  /*d6f0*/  LDSM.16.M88.4 R164, [R217+0x1800] ;  /* 0x00180000d9a4783b */ /* 0x000eaa0000000200 */
[----:B------:R-:W-:Y:S02]  /*d700*/  LDSM.16.M88.4 R172, [R216+0x4000] ;  /* 0x00400000d8ac783b */ /* 0x000fe40000000200 */
[-C--:B-1----:R-:W-:Y:S08]  /*d710*/  HMMA.16816.F32.BF16 R4, R180, R188.reuse, R4 ;  /* 0x000000bcb404723c */ /* 0x082ff00000041804 */
[C---:B----4-:R-:W-:Y:S08]  /*d720*/  HMMA.16816.F32.BF16 R8, R192.reuse, R188, R8 ;  /* 0x000000bcc008723c */ /* 0x050ff00000041808 */
[-C--:B------:R-:W-:Y:S08]  /*d730*/  HMMA.16816.F32.BF16 R12, R192, R190.reuse, R12 ;  /* 0x000000bec00c723c */ /* 0x080ff0000004180c */
[C---:B------:R-:W-:Y:S01]  /*d740*/  HMMA.16816.F32.BF16 R16, R180.reuse, R190, R16 ;  /* 0x000000beb410723c */ /* 0x040fe20000041810 */
[----:B------:R-:W1:Y:S07]  /*d750*/  LDSM.16.M88.4 R188, [R205] ;  /* 0x00000000cdbc783b */ /* 0x000e6e0000000200 */
[-C--:B-----5:R-:W-:Y:S08]  /*d760*/  HMMA.16816.F32.BF16 R20, R180, R184.reuse, R20 ;  /* 0x000000b8b414723c */ /* 0x0a0ff00000041814 */
[C---:B------:R-:W-:Y:S08]  /*d770*/  HMMA.16816.F32.BF16 R24, R192.reuse, R184, R24 ;  /* 0x000000b8c018723c */ /* 0x040ff00000041818 */
[-C--:B------:R-:W-:Y:S01]  /*d780*/  HMMA.16816.F32.BF16 R28, R192, R186.reuse, R28 ;  /* 0x000000bac01c723c */ /* 0x080fe2000004181c */
[----:B------:R-:W4:Y:S07]  /*d790*/  LDSM.16.M88.4 R192, [R216+0x6000] ;  /* 0x00600000d8c0783b */ /* 0x000f2e0000000200 */
[----:B------:R-:W-:Y:S01]  /*d7a0*/  HMMA.16816.F32.BF16 R32, R180, R186, R32 ;  /* 0x000000bab420723c */ /* 0x000fe20000041820 */
[----:B------:R-:W5:Y:S05]  /*d7b0*/  LDSM.16.M88.4 R180, [R204] ;  /* 0x00000000ccb4783b */ /* 0x000f6a0000000200 */
[----:B------:R-:W-:Y:S02]  /*d7c0*/  LDSM.16.M88.4 R184, [R214+0x4000] ;  /* 0x00400000d6b8783b */ /* 0x000fe40000000200 */
[-C--:B--2---:R-:W-:Y:S08]  /*d7d0*/  HMMA.16816.F32.BF16 R4, R176, R196.reuse, R4 ;  /* 0x000000c4b004723c */ /* 0x084ff00000041804 */
[C---:B---3--:R-:W-:Y:S08]  /*d7e0*/  HMMA.16816.F32.BF16 R8, R200.reuse, R196, R8 ;  /* 0x000000c4c808723c */ /* 0x048ff00000041808 */
[-C--:B------:R-:W-:Y:S08]  /*d7f0*/  HMMA.16816.F32.BF16 R12, R200, R198.reuse, R12 ;  /* 0x000000c6c80c723c */ /* 0x080ff0000004180c */
[C---:B------:R-:W-:Y:S01]  /*d800*/  HMMA.16816.F32.BF16 R16, R176.reuse, R198, R16 ;  /* 0x000000c6b010723c */ /* 0x040fe20000041810 */
[----:B------:R-:W2:Y:S07]  /*d810*/  LDSM.16.M88.4 R196, [R213+0x1000] ;  /* 0x00100000d5c4783b */ /* 0x000eae0000000200 */
[-C--:B------:R-:W-:Y:S08]  /*d820*/  HMMA.16816.F32.BF16 R20, R176, R164.reuse, R20 ;  /* 0x000000a4b014723c */ /* 0x080ff00000041814 */
        /* <DEDUP_REMOVED lines=10> */
[----:B------:R-:W1:Y:S07]  /*d8d0*/  LDSM.16.M88.4 R188, [R206+0x1000] ;  /* 0x00100000cebc783b */ /* 0x000e6e0000000200 */
[-C--:B-----5:R-:W-:Y:S08]  /*d8e0*/  HMMA.16816.F32.BF16 R20, R172, R180.reuse, R20 ;  /* 0x000000b4ac14723c */ /* 0x0a0ff00000041814 */
[C---:B------:R-:W-:Y:S08]  /*d8f0*/  HMMA.16816.F32.BF16 R24, R192.reuse, R180, R24 ;  /* 0x000000b4c018723c */ /* 0x040ff00000041818 */
[-C--:B------:R-:W-:Y:S01]  /*d900*/  HMMA.16816.F32.BF16 R28, R192, R182.reuse, R28 ;  /* 0x000000b6c01c723c */ /* 0x080fe2000004181c */
[----:B------:R-:W4:Y:S07]  /*d910*/  LDSM.16.M88.4 R192, [R212+0x6000] ;  /* 0x00600000d4c0783b */ /* 0x000f2e0000000200 */
[----:B------:R-:W-:Y:S01]  /*d920*/  HMMA.16816.F32.BF16 R32, R172, R182, R32 ;  /* 0x000000b6ac20723c */ /* 0x000fe20000041820 */
[----:B------:R-:W5:Y:S01]  /*d930*/  LDSM.16.M88.4 R172, [R206+0x1800] ;  /* 0x00180000ceac783b */ /* 0x000f620000000200 */
[----:B------:R-:W-:Y:S04]  /*d940*/  DEPBAR.LE SB0, 0x0 ;  /* 0x000080000000791a */ /* 0x000fe80000000000 */
[----:B------:R-:W-:Y:S02]  /*d950*/  BAR.SYNC.DEFER_BLOCKING 0x0 ;  /* 0x0000000000007b1d */ /* 0x000fe40000010000 */
[-C--:B--2---:R-:W-:Y:S08]  /*d960*/  HMMA.16816.F32.BF16 R4, R184, R196.reuse, R4 ;  /* 0x000000c4b804723c */ /* 0x084ff00000041804 */
[C---:B---3--:R-:W-:Y:S08]  /*d970*/  HMMA.16816.F32.BF16 R8, R200.reuse, R196, R8 ;  /* 0x000000c4c808723c */ /* 0x048ff00000041808 */
[-C--:B------:R-:W-:Y:S08]  /*d980*/  HMMA.16816.F32.BF16 R12, R200, R198.reuse, R12 ;  /* 0x000000c6c80c723c */ /* 0x080ff0000004180c */
[C---:B------:R-:W-:Y:S08]  /*d990*/  HMMA.16816.F32.BF16 R16, R184.reuse, R198, R16 ;  /* 0x000000c6b810723c */ /* 0x040ff00000041810 */
[-C--:B------:R-:W-:Y:S08]  /*d9a0*/  HMMA.16816.F32.BF16 R20, R184, R164.reuse, R20 ;  /* 0x000000a4b814723c */ /* 0x080ff00000041814 */
[C---:B------:R-:W-:Y:S08]  /*d9b0*/  HMMA.16816.F32.BF16 R24, R200.reuse, R164, R24 ;  /* 0x000000a4c818723c */ /* 0x040ff00000041818 */
[-C--:B------:R-:W-:Y:S08]  /*d9c0*/  HMMA.16816.F32.BF16 R28, R200, R166.reuse, R28 ;  /* 0x000000a6c81c723c */ /* 0x080ff0000004181c */
[----:B------:R-:W-:Y:S08]  /*d9d0*/  HMMA.16816.F32.BF16 R32, R184, R166, R32 ;  /* 0x000000a6b820723c */ /* 0x000ff00000041820 */
[-C--:B-1----:R-:W-:Y:S08]  /*d9e0*/  HMMA.16816.F32.BF16 R4, R176, R188.reuse, R4 ;  /* 0x000000bcb004723c */ /* 0x082ff00000041804 */
[C---:B----4-:R-:W-:Y:S08]  /*d9f0*/  HMMA.16816.F32.BF16 R8, R192.reuse, R188, R8 ;  /* 0x000000bcc008723c */ /* 0x050ff00000041808 */
[-C--:B------:R-:W-:Y:S08]  /*da00*/  HMMA.16816.F32.BF16 R12, R192, R190.reuse, R12 ;  /* 0x000000bec00c723c */ /* 0x080ff0000004180c */
[C---:B------:R-:W-:Y:S08]  /*da10*/  HMMA.16816.F32.BF16 R16, R176.reuse, R190, R16 ;  /* 0x000000beb010723c */ /* 0x040ff00000041810 */
[-C--:B-----5:R-:W-:Y:S08]  /*da20*/  HMMA.16816.F32.BF16 R20, R176, R172.reuse, R20 ;  /* 0x000000acb014723c */ /* 0x0a0ff00000041814 */
[C---:B------:R-:W-:Y:S08]  /*da30*/  HMMA.16816.F32.BF16 R24, R192.reuse, R172, R24 ;  /* 0x000000acc018723c */ /* 0x040ff00000041818 */
[-C--:B------:R-:W-:Y:S08]  /*da40*/  HMMA.16816.F32.BF16 R28, R192, R174.reuse, R28 ;  /* 0x000000aec01c723c */ /* 0x080ff0000004181c */
[----:B------:R-:W-:Y:S01]  /*da50*/  HMMA.16816.F32.BF16 R32, R176, R174, R32 ;  /* 0x000000aeb020723c */ /* 0x000fe20000041820 */
[----:B------:R-:W-:-:S07]  /*da60*/  @P0 BRA `(.L_x_861) ;  /* 0xfffff6f000000947 */ /* 0x000fce000383ffff */
.L_x_860:
        /* <DEDUP_REMOVED lines=24> */
[----:B------:R-:W-:Y:S01]  /*dbf0*/  SHFL.BFLY PT, R166, R175, 0x2, 0x1f ;  /* 0x0c401f00afa67f89 */ /* 0x000fe200000e0000 */
[----:B------:R-:W-:Y:S02]  /*dc00*/  FMNMX.FTZ R172, R35, R164, !PT ;  /* 0x000000a423ac7209 */ /* 0x000fe40007810000 */
[----:B------:R-:W-:Y:S02]  /*dc10*/  FMNMX.FTZ R164, R28, R165, !PT ;  /* 0x000000a51ca47209 */ /* 0x000fe40007810000 */
[--C-:B------:R-:W-:Y:S02]  /*dc20*/  LOP3.LUT R176, R241, UR14, R244.reuse, 0x96, !PT ;  /* 0x0000000ef1b07c12 */ /* 0x100fe4000f8e96f4 */
[----:B------:R-:W-:Y:S01]  /*dc30*/  FMNMX.FTZ R173, R29, R164, !PT ;  /* 0x000000a41dad7209 */ /* 0x000fe20007810000 */
[----:B------:R-:W-:Y:S01]  /*dc40*/  SHFL.BFLY PT, R165, R172, 0x2, 0x1f ;  /* 0x0c401f00aca57f89 */ /* 0x000fe200000e0000 */
[----:B------:R-:W-:Y:S01]  /*dc50*/  LOP3.LUT R174, R237, UR14, R244, 0x96, !PT ;  /* 0x0000000eedae7c12 */ /* 0x000fe2000f8e96f4 */
[----:B------:R-:W-:Y:S06]  /*dc60*/  IMAD.WIDE.U32 R176, R176, -0x326172a9, RZ ;  /* 0xcd9e8d57b0b07825 */ /* 0x000fec00078e00ff */
[----:B------:R-:W1:Y:S02]  /*dc70*/  SHFL.BFLY PT, R164, R173, 0x2, 0x1f ;  /* 0x0c401f00ada47f89 */ /* 0x000e6400000e0000 */
[----:B-1----:R-:W-:Y:S02]  /*dc80*/  FMNMX.FTZ R168, R173, R164, !PT ;  /* 0x000000a4ada87209 */ /* 0x002fe40007810000 */
[----:B------:R-:W-:Y:S01]  /*dc90*/  FMNMX.FTZ R170, R175, R166, !PT ;  /* 0x000000a6afaa7209 */ /* 0x000fe20007810000 */
[----:B------:R-:W-:Y:S01]  /*dca0*/  IMAD.WIDE.U32 R174, R174, -0x326172a9, RZ ;  /* 0xcd9e8d57aeae7825 */ /* 0x000fe200078e00ff */
[----:B------:R-:W-:Y:S02]  /*dcb0*/  FMNMX.FTZ R171, R172, R165, !PT ;  /* 0x000000a5acab7209 */ /* 0x000fe40007810000 */
[----:B------:R-:W1:Y:S08]  /*dcc0*/  SHFL.BFLY PT, R165, R168, 0x1, 0x1f ;  /* 0x0c201f00a8a57f89 */ /* 0x000e7000000e0000 */
[----:B------:R-:W2:Y:S08]  /*dcd0*/  SHFL.BFLY PT, R167, R170, 0x1, 0x1f ;  /* 0x0c201f00aaa77f89 */ /* 0x000eb000000e0000 */
[----:B------:R-:W3:Y:S01]  /*dce0*/  SHFL.BFLY PT, R166, R171, 0x1, 0x1f ;  /* 0x0c201f00aba67f89 */ /* 0x000ee200000e0000 */
[----:B-1----:R-:W-:Y:S05]  /*dcf0*/  FMNMX.FTZ R165, R168, R165, !PT ;  /* 0x000000a5a8a57209 */ /* 0x002fea0007810000 */
[C---:B------:R-:W-:Y:S02]  /*dd00*/  FADD.FTZ R0, -R165.reuse, R0 ;  /* 0x00000000a5007221 */ /* 0x040fe40000010100 */
[----:B------:R-:W-:Y:S01]  /*dd10*/  FMUL.FTZ R180, R165, c[0x0][0x23c] ;  /* 0x00008f00a5b47a20 */ /* 0x000fe20000410000 */
[----:B--2---:R-:W-:Y:S02]  /*dd20*/  FMNMX.FTZ R167, R170, R167, !PT ;  /* 0x000000a7aaa77209 */ /* 0x004fe40007810000 */
[----:B------:R-:W-:Y:S02]  /*dd30*/  FMNMX.FTZ R170, R10, R169, !PT ;  /* 0x000000a90aaa7209 */ /* 0x000fe40007810000 */
[C---:B------:R-:W-:Y:S01]  /*dd40*/  FSETP.NEU.FTZ.AND P1, PT, R167.reuse, -INF , PT ;  /* 0xff800000a700780b */ /* 0x040fe20003f3d000 */
[C---:B------:R-:W-:Y:S02]  /*dd50*/  FADD.FTZ R2, -R167.reuse, R2 ;  /* 0x00000002a7027221 */ /* 0x040fe40000010100 */
[----:B------:R-:W-:Y:S01]  /*dd60*/  FMUL.FTZ R181, R167, c[0x0][0x23c] ;  /* 0x00008f00a7b57a20 */ /* 0x000fe20000410000 */
[----:B---3--:R-:W-:Y:S01]  /*dd70*/  FMNMX.FTZ R166, R171, R166, !PT ;  /* 0x000000a6aba67209 */ /* 0x008fe20007810000 */
[----:B------:R-:W-:Y:S01]  /*dd80*/  FMUL.FTZ R164, R2, c[0x0][0x23c] ;  /* 0x00008f0002a47a20 */ /* 0x000fe20000410000 */
[----:B------:R-:W-:Y:S02]  /*dd90*/  FMNMX.FTZ R171, R11, R170, !PT ;  /* 0x000000aa0bab7209 */ /* 0x000fe40007810000 */
[----:B------:R-:W-:Y:S01]  /*dda0*/  FSEL R181, R181, RZ, P1 ;  /* 0x000000ffb5b57208 */ /* 0x000fe20000800000 */
[----:B------:R-:W-:Y:S01]  /*ddb0*/  FADD.FTZ R2, -R166, R3 ;  /* 0x00000003a6027221 */ /* 0x000fe20000010100 */
[----:B------:R-:W-:Y:S01]  /*ddc0*/  FMNMX.FTZ R168, R14, R171, !PT ;  /* 0x000000ab0ea87209 */ /* 0x000fe20007810000 */
[C---:B------:R-:W-:Y:S01]  /*ddd0*/  FMUL.FTZ R182, R166.reuse, c[0x0][0x23c] ;  /* 0x00008f00a6b67a20 */ /* 0x040fe20000410000 */
[----:B------:R-:W-:Y:S01]  /*dde0*/  FSETP.NEU.FTZ.AND P1, PT, R166, -INF , PT ;  /* 0xff800000a600780b */ /* 0x000fe20003f3d000 */
[----:B------:R-:W-:Y:S01]  /*ddf0*/  FMUL.FTZ R3, R2, c[0x0][0x23c] ;  /* 0x00008f0002037a20 */ /* 0x000fe20000410000 */
[----:B------:R-:W-:Y:S01]  /*de00*/  FMNMX.FTZ R171, R15, R168, !PT ;  /* 0x000000a80fab7209 */ /* 0x000fe20007810000 */
[----:B------:R-:W-:Y:S01]  /*de10*/  FMUL.FTZ R2, R0, c[0x0][0x23c] ;  /* 0x00008f0000027a20 */ /* 0x000fe20000410000 */
[----:B------:R-:W-:Y:S01]  /*de20*/  FSEL R182, R182, RZ, P1 ;  /* 0x000000ffb6b67208 */ /* 0x000fe20000800000 */
[--C-:B------:R-:W-:Y:S01]  /*de30*/  FFMA.FTZ R192, R16, c[0x0][0x23c], -R181.reuse ;  /* 0x00008f0010c07a23 */ /* 0x100fe200000108b5 */
[----:B------:R-:W-:Y:S01]  /*de40*/  FMNMX.FTZ R0, R26, R171, !PT ;  /* 0x000000ab1a007209 */ /* 0x000fe20007810000 */
[----:B------:R-:W-:Y:S01]  /*de50*/  FFMA.FTZ R193, R17, c[0x0][0x23c], -R181 ;  /* 0x00008f0011c17a23 */ /* 0x000fe200000108b5 */
[----:B------:R-:W-:Y:S01]  /*de60*/  FSETP.NEU.FTZ.AND P1, PT, R165, -INF , PT ;  /* 0xff800000a500780b */ /* 0x000fe20003f3d000 */
[--C-:B------:R-:W-:Y:S01]  /*de70*/  FFMA.FTZ R194, R18, c[0x0][0x23c], -R182.reuse ;  /* 0x00008f0012c27a23 */ /* 0x100fe200000108b6 */
[----:B------:R-:W-:Y:S01]  /*de80*/  FMNMX.FTZ R173, R27, R0, !PT ;  /* 0x000000001bad7209 */ /* 0x000fe20007810000 */
[--C-:B------:R-:W-:Y:S01]  /*de90*/  FFMA.FTZ R195, R19, c[0x0][0x23c], -R182.reuse ;  /* 0x00008f0013c37a23 */ /* 0x100fe200000108b6 */
[----:B------:R-:W-:Y:S01]  /*dea0*/  FSEL R180, R180, RZ, P1 ;  /* 0x000000ffb4b47208 */ /* 0x000fe20000800000 */
[--C-:B------:R-:W-:Y:S01]  /*deb0*/  FFMA.FTZ R198, R6, c[0x0][0x23c], -R182.reuse ;  /* 0x00008f0006c67a23 */ /* 0x100fe200000108b6 */
[----:B------:R-:W-:Y:S01]  /*dec0*/  FMNMX.FTZ R0, R30, R173, !PT ;  /* 0x000000ad1e007209 */ /* 0x000fe20007810000 */
[----:B------:R-:W-:Y:S01]  /*ded0*/  FFMA.FTZ R199, R7, c[0x0][0x23c], -R182 ;  /* 0x00008f0007c77a23 */ /* 0x000fe200000108b6 */
[----:B------:R-:W-:Y:S01]  /*dee0*/  MOV R173, UR27 ;  /* 0x0000001b00ad7c02 */ /* 0x000fe20008000f00 */
[--C-:B------:R-:W-:Y:S01]  /*def0*/  FFMA.FTZ R200, R8, c[0x0][0x23c], -R180.reuse ;  /* 0x00008f0008c87a23 */ /* 0x100fe200000108b4 */
[----:B------:R-:W-:Y:S01]  /*df00*/  FMNMX.FTZ R171, R31, R0, !PT ;  /* 0x000000001fab7209 */ /* 0x000fe20007810000 */
[--C-:B------:R-:W-:Y:S01]  /*df10*/  FFMA.FTZ R201, R9, c[0x0][0x23c], -R180.reuse ;  /* 0x00008f0009c97a23 */ /* 0x100fe200000108b4 */
[----:B------:R-:W-:Y:S01]  /*df20*/  LOP3.LUT R18, R245, UR25, R173, 0x96, !PT ;  /* 0x00000019f5127c12 */ /* 0x000fe2000f8e96ad */
[--C-:B------:R-:W-:Y:S01]  /*df30*/  FFMA.FTZ R196, R4, c[0x0][0x23c], -R181.reuse ;  /* 0x00008f0004c47a23 */ /* 0x100fe200000108b5 */
[----:B------:R-:W-:Y:S01]  /*df40*/  MUFU.EX2 R192, R192 ;  /* 0x000000c000c07308 */ /* 0x000fe20000000800 */
[----:B------:R-:W1:Y:S01]  /*df50*/  SHFL.BFLY PT, R0, R171, 0x2, 0x1f ;  /* 0x0c401f00ab007f89 */ /* 0x000e6200000e0000 */
[--C-:B------:R-:W-:Y:S01]  /*df60*/  FFMA.FTZ R197, R5, c[0x0][0x23c], -R181.reuse ;  /* 0x00008f0005c57a23 */ /* 0x100fe200000108b5 */
[----:B------:R-:W-:Y:S01]  /*df70*/  UIADD3 UR25, UR25, -0x1, URZ ;  /* 0xffffffff19197890 */ /* 0x000fe2000fffe03f */
[----:B------:R-:W-:Y:S04]  /*df80*/  IMAD.WIDE.U32 R190, R18, -0x326172a9, RZ ;  /* 0xcd9e8d5712be7825 */ /* 0x000fe800078e00ff */
[----:B------:R-:W-:Y:S01]  /*df90*/  FFMA.FTZ R246, R12, c[0x0][0x23c], -R180 ;  /* 0x00008f000cf67a23 */ /* 0x000fe200000108b4 */
[--C-:B------:R-:W-:Y:S01]  /*dfa0*/  LOP3.LUT R170, R177, UR13, R190.reuse, 0x96, !PT ;  /* 0x0000000db1aa7c12 */ /* 0x100fe2000f8e96be */
[----:B------:R-:W2:Y:S01]  /*dfb0*/  MUFU.EX2 R193, R193 ;  /* 0x000000c100c17308 */ /* 0x000ea20000000800 */
[----:B------:R-:W-:Y:S01]  /*dfc0*/  LOP3.LUT R190, R175, UR13, R190, 0x96, !PT ;  /* 0x0000000dafbe7c12 */ /* 0x000fe2000f8e96be */
[----:B------:R-:W-:Y:S01]  /*dfd0*/  FFMA.FTZ R247, R13, c[0x0][0x23c], -R180 ;  /* 0x00008f000df77a23 */ /* 0x000fe200000108b4 */
[----:B------:R-:W-:Y:S01]  /*dfe0*/  LOP3.LUT R168, R191, UR15, R242, 0x96, !PT ;  /* 0x0000000fbfa87c12 */ /* 0x000fe2000f8e96f2 */
[--C-:B------:R-:W-:Y:S02]  /*dff0*/  FFMA.FTZ R28, R28, c[0x0][0x23c], -R180.reuse ;  /* 0x00008f001c1c7a23 */ /* 0x100fe400000108b4 */
[----:B------:R-:W-:Y:S02]  /*e000*/  FFMA.FTZ R29, R29, c[0x0][0x23c], -R180 ;  /* 0x00008f001d1d7a23 */ /* 0x000fe400000108b4 */
[----:B------:R-:W-:Y:S02]  /*e010*/  IMAD.WIDE.U32 R178, R168, -0x2daee0ad, RZ ;  /* 0xd2511f53a8b27825 */ /* 0x000fe400078e00ff */
[----:B------:R-:W-:Y:S02]  /*e020*/  MUFU.EX2 R194, R194 ;  /* 0x000000c200c27308 */ /* 0x000fe40000000800 */
[----:B------:R-:W-:Y:S01]  /*e030*/  FFMA.FTZ R252, R34, c[0x0][0x23c], -R182 ;  /* 0x00008f0022fc7a23 */ /* 0x000fe200000108b6 */
[----:B------:R-:W-:Y:S01]  /*e040*/  LOP3.LUT R172, R179, UR12, R240, 0x96, !PT ;  /* 0x0000000cb3ac7c12 */ /* 0x000fe2000f8e96f0 */
[----:B------:R-:W-:Y:S01]  /*e050*/  FFMA.FTZ R250, R32, c[0x0][0x23c], -R181 ;  /* 0x00008f0020fa7a23 */ /* 0x000fe200000108b5 */
[----:B-1----:R-:W-:Y:S01]  /*e060*/  FMNMX.FTZ R19, R171, R0, !PT ;  /* 0x00000000ab137209 */ /* 0x002fe20007810000 */
[----:B------:R-:W-:Y:S01]  /*e070*/  IMAD.WIDE.U32 R170, R170, -0x2daee0ad, RZ ;  /* 0xd2511f53aaaa7825 */ /* 0x000fe200078e00ff */
[----:B------:R-:W-:Y:S03]  /*e080*/  LOP3.LUT R0, R191, UR15, R238, 0x96, !PT ;  /* 0x0000000fbf007c12 */ /* 0x000fe6000f8e96ee */
[----:B------:R-:W1:Y:S01]  /*e090*/  SHFL.BFLY PT, R18, R19, 0x1, 0x1f ;  /* 0x0c201f0013127f89 */ /* 0x000e6200000e0000 */
[----:B------:R-:W-:Y:S01]  /*e0a0*/  IMAD.WIDE.U32 R190, R190, -0x2daee0ad, RZ ;  /* 0xd2511f53bebe7825 */ /* 0x000fe200078e00ff */
[----:B------:R-:W-:Y:S01]  /*e0b0*/  LOP3.LUT R168, R171, UR10, R178, 0x96, !PT ;  /* 0x0000000aaba87c12 */ /* 0x000fe2000f8e96b2 */
[----:B------:R-:W3:Y:S02]  /*e0c0*/  MUFU.EX2 R195, R195 ;  /* 0x000000c300c37308 */ /* 0x000ee40000000800 */
[----:B------:R-:W-:Y:S04]  /*e0d0*/  IMAD.WIDE.U32 R186, R0, -0x2daee0ad, RZ ;  /* 0xd2511f5300ba7825 */ /* 0x000fe800078e00ff */
[----:B------:R-:W-:Y:S01]  /*e0e0*/  IMAD.WIDE.U32 R6, R168, -0x326172a9, RZ ;  /* 0xcd9e8d57a8067825 */ /* 0x000fe200078e00ff */
[----:B------:R-:W-:Y:S02]  /*e0f0*/  LOP3.LUT R0, R187, UR12, R236, 0x96, !PT ;  /* 0x0000000cbb007c12 */ /* 0x000fe4000f8e96ec */
[----:B------:R-:W-:Y:S01]  /*e100*/  LOP3.LUT R186, R191, UR10, R186, 0x96, !PT ;  /* 0x0000000abfba7c12 */ /* 0x000fe2000f8e96ba */
[----:B------:R-:W-:Y:S01]  /*e110*/  IMAD.WIDE.U32 R172, R172, -0x326172a9, RZ ;  /* 0xcd9e8d57acac7825 */ /* 0x000fe200078e00ff */
[----:B------:R-:W-:Y:S03]  /*e120*/  MUFU.EX2 R196, R196 ;  /* 0x000000c400c47308 */ /* 0x000fe60000000800 */
[----:B------:R-:W-:Y:S01]  /*e130*/  IMAD.WIDE.U32 R186, R186, -0x326172a9, RZ ;  /* 0xcd9e8d57baba7825 */ /* 0x000fe200078e00ff */
[----:B------:R-:W-:Y:S02]  /*e140*/  LOP3.LUT R188, R7, UR9, R172, 0x96, !PT ;  /* 0x0000000907bc7c12 */ /* 0x000fe4000f8e96ac */
[----:B------:R-:W-:Y:S01]  /*e150*/  LOP3.LUT R8, R173, UR11, R176, 0x96, !PT ;  /* 0x0000000bad087c12 */ /* 0x000fe2000f8e96b0 */
[----:B------:R-:W-:Y:S01]  /*e160*/  IMAD.WIDE.U32 R184, R0, -0x326172a9, RZ ;  /* 0xcd9e8d5700b87825 */ /* 0x000fe200078e00ff */
[----:B-1----:R-:W-:Y:S03]  /*e170*/  FMNMX.FTZ R18, R19, R18, !PT ;  /* 0x0000001213127209 */ /* 0x002fe60007810000 */
[----:B------:R-:W-:Y:S01]  /*e180*/  IMAD.WIDE.U32 R188, R188, -0x2daee0ad, RZ ;  /* 0xd2511f53bcbc7825 */ /* 0x000fe200078e00ff */
[----:B------:R-:W-:Y:S01]  /*e190*/  LOP3.LUT R184, R187, UR9, R184, 0x96, !PT ;  /* 0x00000009bbb87c12 */ /* 0x000fe2000f8e96b8 */
[----:B------:R-:W1:Y:S01]  /*e1a0*/  MUFU.EX2 R197, R197 ;  /* 0x000000c500c57308 */ /* 0x000e620000000800 */
[----:B------:R-:W-:Y:S01]  /*e1b0*/  LOP3.LUT R0, R185, UR11, R174, 0x96, !PT ;  /* 0x0000000bb9007c12 */ /* 0x000fe2000f8e96ae */
[C---:B------:R-:W-:Y:S01]  /*e1c0*/  FMUL.FTZ R19, R18.reuse, c[0x0][0x23c] ;  /* 0x00008f0012137a20 */ /* 0x040fe20000410000 */
[----:B------:R-:W-:Y:S01]  /*e1d0*/  FSETP.NEU.FTZ.AND P1, PT, R18, -INF , PT ;  /* 0xff8000001200780b */ /* 0x000fe20003f3d000 */
[----:B------:R-:W-:Y:S03]  /*e1e0*/  IMAD.WIDE.U32 R184, R184, -0x2daee0ad, RZ ;  /* 0xd2511f53b8b87825 */ /* 0x000fe600078e00ff */
[----:B------:R-:W-:Y:S01]  /*e1f0*/  FSEL R19, R19, RZ, P1 ;  /* 0x000000ff13137208 */ /* 0x000fe20000800000 */
[----:B------:R-:W-:Y:S02]  /*e200*/  IMAD.WIDE.U32 R172, R0, -0x2daee0ad, RZ ;  /* 0xd2511f5300ac7825 */ /* 0x000fe400078e00ff */
[----:B------:R-:W-:Y:S02]  /*e210*/  MUFU.EX2 R198, R198 ;  /* 0x000000c600c67308 */ /* 0x000fe40000000800 */
[----:B------:R-:W-:Y:S01]  /*e220*/  IMAD.WIDE.U32 R8, R8, -0x2daee0ad, RZ ;  /* 0xd2511f5308087825 */ /* 0x000fe200078e00ff */
[----:B------:R-:W-:Y:S02]  /*e230*/  LOP3.LUT R172, R185, UR6, R172, 0x96, !PT ;  /* 0x00000006b9ac7c12 */ /* 0x000fe4000f8e96ac */
[----:B------:R-:W-:Y:S01]  /*e240*/  LOP3.LUT R190, R173, UR8, R190, 0x96, !PT ;  /* 0x00000008adbe7c12 */ /* 0x000fe2000f8e96be */
[----:B------:R-:W-:Y:S01]  /*e250*/  FFMA.FTZ R203, R11, c[0x0][0x23c], -R19 ;  /* 0x00008f000bcb7a23 */ /* 0x000fe20000010813 */
[----:B------:R-:W-:Y:S01]  /*e260*/  LOP3.LUT R8, R189, UR6, R8, 0x96, !PT ;  /* 0x00000006bd087c12 */ /* 0x000fe2000f8e9608 */
[----:B------:R-:W-:Y:S01]  /*e270*/  IMAD.WIDE.U32 R172, R172, -0x326172a9, RZ ;  /* 0xcd9e8d57acac7825 */ /* 0x000fe200078e00ff */
[----:B------:R-:W-:Y:S01]  /*e280*/  LOP3.LUT R0, R9, UR8, R170, 0x96, !PT ;  /* 0x0000000809007c12 */ /* 0x000fe2000f8e96aa */
[----:B------:R-:W-:Y:S02]  /*e290*/  MUFU.EX2 R199, R199 ;  /* 0x000000c700c77308 */ /* 0x000fe40000000800 */
[----:B------:R-:W-:Y:S01]  /*e2a0*/  IMAD.WIDE.U32 R190, R190, -0x326172a9, RZ ;  /* 0xcd9e8d57bebe7825 */ /* 0x000fe200078e00ff */
[----:B------:R-:W-:Y:S02]  /*e2b0*/  LOP3.LUT R11, R172, 0xffff, RZ, 0xc0, !PT ;  /* 0x0000ffffac0b7812 */ /* 0x000fe400078ec0ff */
[--C-:B------:R-:W-:Y:S01]  /*e2c0*/  SHF.R.U32.HI R12, RZ, 0x10, R172.reuse ;  /* 0x00000010ff0c7819 */ /* 0x100fe200000116ac */
[----:B------:R-:W-:Y:S01]  /*e2d0*/  IMAD.WIDE.U32 R174, R8, -0x326172a9, RZ ;  /* 0xcd9e8d5708ae7825 */ /* 0x000fe200078e00ff */
[----:B------:R-:W-:Y:S02]  /*e2e0*/  SHF.R.U32.HI R11, RZ, 0x8, R11 ;  /* 0x00000008ff0b7819 */ /* 0x000fe4000001160b */
[----:B------:R-:W-:Y:S01]  /*e2f0*/  SHF.R.U32.HI R179, RZ, 0x18, R172 ;  /* 0x00000018ffb37819 */ /* 0x000fe200000116ac */
[----:B------:R-:W-:Y:S01]  /*e300*/  IMAD.WIDE.U32 R16, R0, -0x326172a9, RZ ;  /* 0xcd9e8d5700107825 */ /* 0x000fe200078e00ff */
[----:B------:R-:W-:Y:S01]  /*e310*/  LOP3.LUT R0, R172, 0xff, RZ, 0xc0, !PT ;  /* 0x000000ffac007812 */ /* 0x000fe200078ec0ff */
[----:B------:R-:W-:Y:S01]  /*e320*/  MUFU.EX2 R200, R200 ;  /* 0x000000c800c87308 */ /* 0x000fe20000000800 */
[----:B------:R-:W-:Y:S01]  /*e330*/  LOP3.LUT R168, R174, 0xffff, RZ, 0xc0, !PT ;  /* 0x0000ffffaea87812 */ /* 0x000fe200078ec0ff */
[--C-:B------:R-:W-:Y:S01]  /*e340*/  FFMA.FTZ R202, R10, c[0x0][0x23c], -R19.reuse ;  /* 0x00008f000aca7a23 */ /* 0x100fe20000010813 */
[----:B------:R-:W-:Y:S01]  /*e350*/  LOP3.LUT R10, R173, UR17, R190, 0x96, !PT ;  /* 0x00000011ad0a7c12 */ /* 0x000fe2000f8e96be */
[--C-:B------:R-:W-:Y:S01]  /*e360*/  FFMA.FTZ R248, R14, c[0x0][0x23c], -R19.reuse ;  /* 0x00008f000ef87a23 */ /* 0x100fe20000010813 */
[--C-:B------:R-:W-:Y:S01]  /*e370*/  SHF.R.U32.HI R8, RZ, 0x10, R174.reuse ;  /* 0x00000010ff087819 */ /* 0x100fe200000116ae */
[----:B------:R-:W-:Y:S01]  /*e380*/  FFMA.FTZ R249, R15, c[0x0][0x23c], -R19 ;  /* 0x00008f000ff97a23 */ /* 0x000fe20000010813 */
[----:B------:R-:W-:Y:S01]  /*e390*/  LOP3.LUT R9, R174, 0xff, RZ, 0xc0, !PT ;  /* 0x000000ffae097812 */ /* 0x000fe200078ec0ff */
[----:B------:R-:W-:Y:S01]  /*e3a0*/  FFMA.FTZ R251, R33, c[0x0][0x23c], -R181 ;  /* 0x00008f0021fb7a23 */ /* 0x000fe200000108b5 */
[----:B------:R-:W-:Y:S01]  /*e3b0*/  SHF.R.U32.HI R171, RZ, 0x18, R174 ;  /* 0x00000018ffab7819 */ /* 0x000fe200000116ae */
[----:B------:R-:W-:Y:S01]  /*e3c0*/  MUFU.EX2 R201, R201 ;  /* 0x000000c900c97308 */ /* 0x000fe20000000800 */
[----:B------:R-:W-:Y:S02]  /*e3d0*/  LOP3.LUT R177, R175, UR17, R16, 0x96, !PT ;  /* 0x00000011afb17c12 */ /* 0x000fe4000f8e9610 */
[----:B------:R-:W-:Y:S01]  /*e3e0*/  PRMT R13, R0, 0x5410, R11 ;  /* 0x00005410000d7816 */ /* 0x000fe2000000000b */
[----:B------:R-:W4:Y:S01]  /*e3f0*/  LDSM.16.MT88.4 R172, [R211+0xa000] ;  /* 0x00a00000d3ac783b */ /* 0x000f220000004200 */
[C---:B------:R-:W-:Y:S02]  /*e400*/  LOP3.LUT R0, R10.reuse, 0xffff, RZ, 0xc0, !PT ;  /* 0x0000ffff0a007812 */ /* 0x040fe400078ec0ff */
[----:B------:R-:W-:Y:S01]  /*e410*/  LOP3.LUT R11, R10, 0xff, RZ, 0xc0, !PT ;  /* 0x000000ff0a0b7812 */ /* 0x000fe200078ec0ff */
[--C-:B------:R-:W-:Y:S01]  /*e420*/  HSET2.LE.AND R178, R13, R234.reuse, PT ;  /* 0x000000ea0db27233 */ /* 0x100fe20003803000 */
[----:B------:R-:W-:Y:S01]  /*e430*/  SHF.R.U32.HI R0, RZ, 0x8, R0 ;  /* 0x00000008ff007819 */ /* 0x000fe20000011600 */
[----:B------:R-:W-:Y:S01]  /*e440*/  MUFU.EX2 R202, R202 ;  /* 0x000000ca00ca7308 */ /* 0x000fe20000000800 */
[----:B------:R-:W-:Y:S02]  /*e450*/  SHF.R.U32.HI R168, RZ, 0x8, R168 ;  /* 0x00000008ffa87819 */ /* 0x000fe400000116a8 */
[----:B------:R-:W-:Y:S01]  /*e460*/  PRMT R11, R11, 0x5410, R0 ;  /* 0x000054100b0b7816 */ /* 0x000fe20000000000 */
[----:B------:R-:W-:Y:S01]  /*e470*/  FADD.FTZ R0, -R18, R169 ;  /* 0x000000a912007221 */ /* 0x000fe20000010100 */
[----:B------:R-:W-:Y:S02]  /*e480*/  LOP3.LUT R8, R8, 0xff, RZ, 0xc0, !PT ;  /* 0x000000ff08087812 */ /* 0x000fe400078ec0ff */
[----:B------:R-:W-:Y:S01]  /*e490*/  PRMT R9, R9, 0x5410, R168 ;  /* 0x0000541009097816 */ /* 0x000fe200000000a8 */
[----:B------:R-:W-:Y:S01]  /*e4a0*/  FMUL.FTZ R0, R0, c[0x0][0x23c] ;  /* 0x00008f0000007a20 */ /* 0x000fe20000410000 */
[----:B------:R-:W-:Y:S01]  /*e4b0*/  PRMT R171, R8, 0x5410, R171 ;  /* 0x0000541008ab7816 */ /* 0x000fe200000000ab */
[----:B------:R-:W-:Y:S01]  /*e4c0*/  MUFU.EX2 R203, R203 ;  /* 0x000000cb00cb7308 */ /* 0x000fe20000000800 */
[C---:B------:R-:W-:Y:S01]  /*e4d0*/  LOP3.LUT R168, R177.reuse, 0xffff, RZ, 0xc0, !PT ;  /* 0x0000ffffb1a87812 */ /* 0x040fe200078ec0ff */
[--C-:B------:R-:W-:Y:S01]  /*e4e0*/  HSET2.LE.AND R170, R9, R234.reuse, PT ;  /* 0x000000ea09aa7233 */ /* 0x100fe20003803000 */
[--C-:B------:R-:W-:Y:S01]  /*e4f0*/  SHF.R.U32.HI R8, RZ, 0x10, R177.reuse ;  /* 0x00000010ff087819 */ /* 0x100fe200000116b1 */
[--C-:B------:R-:W-:Y:S01]  /*e500*/  HSET2.LE.AND R171, R171, R234.reuse, PT ;  /* 0x000000eaabab7233 */ /* 0x100fe20003803000 */
[----:B------:R-:W-:Y:S01]  /*e510*/  SHF.R.U32.HI R15, RZ, 0x10, R10 ;  /* 0x00000010ff0f7819 */ /* 0x000fe2000001160a */
[--C-:B------:R-:W-:Y:S01]  /*e520*/  HSET2.LE.AND R176, R11, R234.reuse, PT ;  /* 0x000000ea0bb07233 */ /* 0x100fe20003803000 */
[----:B------:R-:W-:Y:S02]  /*e530*/  SHF.R.U32.HI R14, RZ, 0x8, R168 ;  /* 0x00000008ff0e7819 */ /* 0x000fe400000116a8 */
[----:B------:R-:W-:Y:S01]  /*e540*/  LOP3.LUT R183, R177, 0xff, RZ, 0xc0, !PT ;  /* 0x000000ffb1b77812 */ /* 0x000fe200078ec0ff */
[----:B------:R-:W1:Y:S01]  /*e550*/  MUFU.EX2 R164, R164 ;  /* 0x000000a400a47308 */ /* 0x000e620000000800 */
[----:B------:R-:W-:Y:S02]  /*e560*/  LOP3.LUT R8, R8, 0xff, RZ, 0xc0, !PT ;  /* 0x000000ff08087812 */ /* 0x000fe400078ec0ff */
[----:B------:R-:W-:Y:S02]  /*e570*/  SHF.R.U32.HI R10, RZ, 0x18, R10 ;  /* 0x00000018ff0a7819 */ /* 0x000fe4000001160a */
[----:B------:R-:W-:Y:S02]  /*e580*/  LOP3.LUT R15, R15, 0xff, RZ, 0xc0, !PT ;  /* 0x000000ff0f0f7812 */ /* 0x000fe400078ec0ff */
[----:B------:R-:W-:Y:S02]  /*e590*/  SHF.R.U32.HI R177, RZ, 0x18, R177 ;  /* 0x00000018ffb17819 */ /* 0x000fe400000116b1 */
[----:B------:R-:W-:Y:S01]  /*e5a0*/  PRMT R183, R183, 0x5410, R14 ;  /* 0x00005410b7b77816 */ /* 0x000fe2000000000e */
[----:B------:R-:W4:Y:S01]  /*e5b0*/  MUFU.EX2 R3, R3 ;  /* 0x0000000300037308 */ /* 0x000f220000000800 */
[----:B------:R-:W-:Y:S02]  /*e5c0*/  PRMT R15, R15, 0x5410, R10 ;  /* 0x000054100f0f7816 */ /* 0x000fe4000000000a */
[----:B------:R-:W-:Y:S01]  /*e5d0*/  PRMT R177, R8, 0x5410, R177 ;  /* 0x0000541008b17816 */ /* 0x000fe200000000b1 */
[--C-:B------:R-:W-:Y:S01]  /*e5e0*/  HSET2.LE.AND R168, R183, R234.reuse, PT ;  /* 0x000000eab7a87233 */ /* 0x100fe20003803000 */
[----:B--2---:R-:W-:Y:S02]  /*e5f0*/  F2FP.BF16.PACK_AB R9, R193, R192 ;  /* 0x000000c0c109723e */ /* 0x004fe400000010ff */
[----:B---3--:R-:W-:Y:S01]  /*e600*/  F2FP.BF16.PACK_AB R8, R195, R194 ;  /* 0x000000c2c308723e */ /* 0x008fe200000010ff */
[--C-:B------:R-:W-:Y:S01]  /*e610*/  HSET2.LE.AND R169, R177, R234.reuse, PT ;  /* 0x000000eab1a97233 */ /* 0x100fe20003803000 */
[----:B------:R-:W-:Y:S01]  /*e620*/  LOP3.LUT R170, R170, R9, RZ, 0xc0, !PT ;  /* 0x00000009aaaa7212 */ /* 0x000fe200078ec0ff */
[----:B------:R-:W-:Y:S01]  /*e630*/  MUFU.EX2 R246, R246 ;  /* 0x000000f600f67308 */ /* 0x000fe20000000800 */
[--C-:B------:R-:W-:Y:S01]  /*e640*/  HSET2.LE.AND R177, R15, R234.reuse, PT ;  /* 0x000000ea0fb17233 */ /* 0x100fe20003803000 */
[----:B------:R-:W-:Y:S02]  /*e650*/  LOP3.LUT R171, R171, R8, RZ, 0xc0, !PT ;  /* 0x00000008abab7212 */ /* 0x000fe400078ec0ff */
[----:B-1----:R-:W-:Y:S01]  /*e660*/  F2FP.BF16.PACK_AB R11, R197, R196 ;  /* 0x000000c4c50b723e */ /* 0x002fe200000010ff */
[C---:B------:R-:W-:Y:S01]  /*e670*/  FMUL.FTZ R40, R164.reuse, R40 ;  /* 0x00000028a4287220 */ /* 0x040fe20000410000 */
[----:B------:R-:W-:Y:S01]  /*e680*/  F2FP.BF16.PACK_AB R10, R199, R198 ;  /* 0x000000c6c70a723e */ /* 0x000fe200000010ff */
[C---:B------:R-:W-:Y:S01]  /*e690*/  FMUL.FTZ R41, R164.reuse, R41 ;  /* 0x00000029a4297220 */ /* 0x040fe20000410000 */
[----:B------:R-:W-:Y:S01]  /*e6a0*/  F2FP.BF16.PACK_AB R9, R201, R200 ;  /* 0x000000c8c909723e */ /* 0x000fe200000010ff */
[C---:B------:R-:W-:Y:S01]  /*e6b0*/  FMUL.FTZ R44, R164.reuse, R44 ;  /* 0x0000002ca42c7220 */ /* 0x040fe20000410000 */
[----:B------:R-:W1:Y:S01]  /*e6c0*/  MUFU.EX2 R247, R247 ;  /* 0x000000f700f77308 */ /* 0x000e620000000800 */
[----:B------:R-:W-:Y:S01]  /*e6d0*/  F2FP.BF16.PACK_AB R8, R203, R202 ;  /* 0x000000cacb08723e */ /* 0x000fe200000010ff */
[----:B------:R-:W-:Y:S01]  /*e6e0*/  FMUL.FTZ R45, R164, R45 ;  /* 0x0000002da42d7220 */ /* 0x000fe20000410000 */
[----:B------:R-:W-:Y:S01]  /*e6f0*/  LOP3.LUT R12, R12, 0xff, RZ, 0xc0, !PT ;  /* 0x000000ff0c0c7812 */ /* 0x000fe200078ec0ff */
[C---:B----4-:R-:W-:Y:S01]  /*e700*/  FMUL.FTZ R42, R3.reuse, R42 ;  /* 0x0000002a032a7220 */ /* 0x050fe20000410000 */
[----:B------:R-:W-:Y:S01]  /*e710*/  LOP3.LUT R168, R168, R11, RZ, 0xc0, !PT ;  /* 0x0000000ba8a87212 */ /* 0x000fe200078ec0ff */
[----:B------:R-:W-:Y:S01]  /*e720*/  FMUL.FTZ R11, R3, R163 ;  /* 0x000000a3030b7220 */ /* 0x000fe20000410000 */
[----:B------:R-:W-:Y:S01]  /*e730*/  LOP3.LUT R169, R169, R10, RZ, 0xc0, !PT ;  /* 0x0000000aa9a97212 */ /* 0x000fe200078ec0ff */
[----:B------:R-:W-:Y:S01]  /*e740*/  FMUL.FTZ R10, R3, R162 ;  /* 0x000000a2030a7220 */ /* 0x000fe20000410000 */
[----:B------:R-:W-:Y:S01]  /*e750*/  LOP3.LUT R176, R176, R9, RZ, 0xc0, !PT ;  /* 0x00000009b0b07212 */ /* 0x000fe200078ec0ff */
[----:B------:R-:W-:Y:S01]  /*e760*/  MUFU.EX2 R248, R248 ;  /* 0x000000f800f87308 */ /* 0x000fe20000000800 */
[C---:B------:R-:W-:Y:S01]  /*e770*/  FMUL.FTZ R9, R164.reuse, R161 ;  /* 0x000000a1a4097220 */ /* 0x040fe20000410000 */
[----:B------:R-:W-:Y:S01]  /*e780*/  LOP3.LUT R177, R177, R8, RZ, 0xc0, !PT ;  /* 0x00000008b1b17212 */ /* 0x000fe200078ec0ff */
[----:B------:R-:W-:Y:S01]  /*e790*/  FMUL.FTZ R8, R164, R160 ;  /* 0x000000a0a4087220 */ /* 0x000fe20000410000 */
[----:B------:R-:W-:Y:S01]  /*e7a0*/  PRMT R179, R12, 0x5410, R179 ;  /* 0x000054100cb37816 */ /* 0x000fe200000000b3 */
[----:B------:R-:W2:Y:S01]  /*e7b0*/  LDSM.16.MT88.4 R160, [R210+0xa000] ;  /* 0x00a00000d2a0783b */ /* 0x000ea20000004200 */
[C---:B------:R-:W-:Y:S02]  /*e7c0*/  FMUL.FTZ R43, R3.reuse, R43 ;  /* 0x0000002b032b7220 */ /* 0x040fe40000410000 */
[C---:B------:R-:W-:Y:S01]  /*e7d0*/  FMUL.FTZ R46, R3.reuse, R46 ;  /* 0x0000002e032e7220 */ /* 0x040fe20000410000 */
[--C-:B------:R-:W-:Y:S01]  /*e7e0*/  HSET2.LE.AND R179, R179, R234.reuse, PT ;  /* 0x000000eab3b37233 */ /* 0x100fe20003803000 */
[-C--:B------:R-:W-:Y:S01]  /*e7f0*/  HMMA.16816.F32.BF16 R8, R168, R172.reuse, R8 ;  /* 0x000000aca808723c */ /* 0x080fe20000041808 */
[----:B------:R-:W3:Y:S01]  /*e800*/  MUFU.EX2 R249, R249 ;  /* 0x000000f900f97308 */ /* 0x000ee20000000800 */
[----:B------:R-:W-:Y:S01]  /*e810*/  FMUL.FTZ R47, R3, R47 ;  /* 0x0000002f032f7220 */ /* 0x000fe20000410000 */
[----:B-1----:R-:W-:Y:S01]  /*e820*/  F2FP.BF16.PACK_AB R13, R247, R246 ;  /* 0x000000f6f70d723e */ /* 0x002fe200000010ff */
[C---:B------:R-:W-:Y:S02]  /*e830*/  FMUL.FTZ R56, R164.reuse, R56 ;  /* 0x00000038a4387220 */ /* 0x040fe40000410000 */
[----:B------:R-:W-:Y:S01]  /*e840*/  FMUL.FTZ R57, R164, R57 ;  /* 0x00000039a4397220 */ /* 0x000fe20000410000 */
[----:B------:R-:W-:Y:S01]  /*e850*/  LOP3.LUT R178, R178, R13, RZ, 0xc0, !PT ;  /* 0x0000000db2b27212 */ /* 0x000fe200078ec0ff */
[C---:B------:R-:W-:Y:S03]  /*e860*/  FMUL.FTZ R58, R3.reuse, R58 ;  /* 0x0000003a033a7220 */ /* 0x040fe60000410000 */
[----:B------:R-:W1:Y:S01]  /*e870*/  MUFU.EX2 R2, R2 ;  /* 0x0000000200027308 */ /* 0x000e620000000800 */
[C---:B------:R-:W-:Y:S02]  /*e880*/  FMUL.FTZ R59, R3.reuse, R59 ;  /* 0x0000003b033b7220 */ /* 0x040fe40000410000 */
[C---:B------:R-:W-:Y:S02]  /*e890*/  FMUL.FTZ R60, R164.reuse, R60 ;  /* 0x0000003ca43c7220 */ /* 0x040fe40000410000 */
[C---:B------:R-:W-:Y:S02]  /*e8a0*/  FMUL.FTZ R61, R164.reuse, R61 ;  /* 0x0000003da43d7220 */ /* 0x040fe40000410000 */
[C---:B------:R-:W-:Y:S02]  /*e8b0*/  FMUL.FTZ R62, R3.reuse, R62 ;  /* 0x0000003e033e7220 */ /* 0x040fe40000410000 */
[----:B------:R-:W-:Y:S01]  /*e8c0*/  FMUL.FTZ R63, R3, R63 ;  /* 0x0000003f033f7220 */ /* 0x000fe20000410000 */
[----:B------:R-:W4:Y:S01]  /*e8d0*/  MUFU.EX2 R0, R0 ;  /* 0x0000000000007308 */ /* 0x000f220000000800 */
[C---:B------:R-:W-:Y:S02]  /*e8e0*/  FMUL.FTZ R72, R164.reuse, R72 ;  /* 0x00000048a4487220 */ /* 0x040fe40000410000 */
[C---:B------:R-:W-:Y:S01]  /*e8f0*/  FMUL.FTZ R73, R164.reuse, R73 ;  /* 0x00000049a4497220 */ /* 0x040fe20000410000 */
[----:B---3--:R-:W-:Y:S01]  /*e900*/  F2FP.BF16.PACK_AB R12, R249, R248 ;  /* 0x000000f8f90c723e */ /* 0x008fe200000010ff */
[C---:B------:R-:W-:Y:S02]  /*e910*/  FMUL.FTZ R74, R3.reuse, R74 ;  /* 0x0000004a034a7220 */ /* 0x040fe40000410000 */
[----:B------:R-:W-:Y:S01]  /*e920*/  FMUL.FTZ R75, R3, R75 ;  /* 0x0000004b034b7220 */ /* 0x000fe20000410000 */
[----:B------:R-:W-:Y:S01]  /*e930*/  LOP3.LUT R179, R179, R12, RZ, 0xc0, !PT ;  /* 0x0000000cb3b37212 */ /* 0x000fe200078ec0ff */
[C---:B------:R-:W-:Y:S01]  /*e940*/  FMUL.FTZ R76, R164.reuse, R76 ;  /* 0x0000004ca44c7220 */ /* 0x040fe20000410000 */
[----:B------:R3:W-:Y:S01]  /*e950*/  MUFU.EX2 R7, R29 ;  /* 0x0000001d00077308 */ /* 0x0007e20000000800 */
[----:B------:R-:W-:Y:S02]  /*e960*/  FMUL.FTZ R77, R164, R77 ;  /* 0x0000004da44d7220 */ /* 0x000fe40000410000 */
[----:B------:R-:W-:Y:S02]  /*e970*/  FMUL.FTZ R78, R3, R78 ;  /* 0x0000004e034e7220 */ /* 0x000fe40000410000 */
[C---:B-1----:R-:W-:Y:S02]  /*e980*/  FMUL.FTZ R12, R2.reuse, R156 ;  /* 0x0000009c020c7220 */ /* 0x042fe40000410000 */
[C---:B------:R-:W-:Y:S02]  /*e990*/  FMUL.FTZ R13, R2.reuse, R157 ;  /* 0x0000009d020d7220 */ /* 0x040fe40000410000 */
[C---:B------:R-:W-:Y:S01]  /*e9a0*/  FMUL.FTZ R36, R2.reuse, R36 ;  /* 0x0000002402247220 */ /* 0x040fe20000410000 */
[----:B------:R-:W-:Y:S01]  /*e9b0*/  MUFU.EX2 R252, R252 ;  /* 0x000000fc00fc7308 */ /* 0x000fe20000000800 */
[C---:B------:R-:W-:Y:S02]  /*e9c0*/  FMUL.FTZ R37, R2.reuse, R37 ;  /* 0x0000002502257220 */ /* 0x040fe40000410000 */
[----:B------:R-:W-:Y:S02]  /*e9d0*/  FMUL.FTZ R48, R2, R48 ;  /* 0x0000003002307220 */ /* 0x000fe40000410000 */
[C---:B----4-:R-:W-:Y:S02]  /*e9e0*/  FMUL.FTZ R14, R0.reuse, R158 ;  /* 0x0000009e000e7220 */ /* 0x050fe40000410000 */
[----:B------:R-:W-:Y:S02]  /*e9f0*/  FMUL.FTZ R15, R0, R159 ;  /* 0x0000009f000f7220 */ /* 0x000fe40000410000 */
[----:B------:R-:W1:Y:S01]  /*ea00*/  LDSM.16.MT88.4 R156, [R209+0xa000] ;  /* 0x00a00000d19c783b */ /* 0x000e620000004200 */
[----:B------:R-:W-:Y:S01]  /*ea10*/  FMUL.FTZ R49, R2, R49 ;  /* 0x0000003102317220 */ /* 0x000fe20000410000 */
[----:B------:R-:W-:Y:S01]  /*ea20*/  MUFU.EX2 R250, R250 ;  /* 0x000000fa00fa7308 */ /* 0x000fe20000000800 */
[C---:B------:R-:W-:Y:S02]  /*ea30*/  FMUL.FTZ R50, R0.reuse, R50 ;  /* 0x0000003200327220 */ /* 0x040fe40000410000 */
[C---:B------:R-:W-:Y:S01]  /*ea40*/  HMMA.16816.F32.BF16 R12, R176.reuse, R172, R12 ;  /* 0x000000acb00c723c */ /* 0x040fe2000004180c */
[C---:B------:R-:W-:Y:S02]  /*ea50*/  FMUL.FTZ R38, R0.reuse, R38 ;  /* 0x0000002600267220 */ /* 0x040fe40000410000 */
[----:B------:R-:W-:Y:S02]  /*ea60*/  FMUL.FTZ R39, R0, R39 ;  /* 0x0000002700277220 */ /* 0x000fe40000410000 */
[----:B---3--:R-:W-:Y:S02]  /*ea70*/  FMUL.FTZ R29, R164, R149 ;  /* 0x00000095a41d7220 */ /* 0x008fe40000410000 */
[----:B------:R-:W-:Y:S01]  /*ea80*/  FMUL.FTZ R51, R0, R51 ;  /* 0x0000003300337220 */ /* 0x000fe20000410000 */
[----:B------:R-:W-:Y:S01]  /*ea90*/  LOP3.LUT R172, R17, UR7, R6, 0x96, !PT ;  /* 0x0000000711ac7c12 */ /* 0x000fe2000f8e9606 */
[C---:B------:R-:W-:Y:S01]  /*eaa0*/  FMUL.FTZ R52, R2.reuse, R52 ;  /* 0x0000003402347220 */ /* 0x040fe20000410000 */
[-C--:B------:R-:W-:Y:S01]  /*eab0*/  HMMA.16816.F32.BF16 R36, R176, R174.reuse, R36 ;  /* 0x000000aeb024723c */ /* 0x080fe20000041824 */
[----:B------:R3:W-:Y:S01]  /*eac0*/  MUFU.EX2 R6, R28 ;  /* 0x0000001c00067308 */ /* 0x0007e20000000800 */
[----:B------:R-:W-:Y:S02]  /*ead0*/  FMUL.FTZ R53, R2, R53 ;  /* 0x0000003502357220 */ /* 0x000fe40000410000 */
[C---:B------:R-:W-:Y:S02]  /*eae0*/  FMUL.FTZ R54, R0.reuse, R54 ;  /* 0x0000003600367220 */ /* 0x040fe40000410000 */
[----:B------:R-:W-:Y:S02]  /*eaf0*/  FMUL.FTZ R55, R0, R55 ;  /* 0x0000003700377220 */ /* 0x000fe40000410000 */
[C---:B------:R-:W-:Y:S01]  /*eb00*/  HMMA.16816.F32.BF16 R40, R168.reuse, R174, R40 ;  /* 0x000000aea828723c */ /* 0x040fe20000041828 */
[C---:B------:R-:W-:Y:S02]  /*eb10*/  FMUL.FTZ R64, R2.reuse, R64 ;  /* 0x0000004002407220 */ /* 0x040fe40000410000 */
[----:B------:R-:W-:Y:S01]  /*eb20*/  MUFU.EX2 R251, R251 ;  /* 0x000000fb00fb7308 */ /* 0x000fe20000000800 */
[----:B------:R-:W-:Y:S02]  /*eb30*/  FMUL.FTZ R65, R2, R65 ;  /* 0x0000004102417220 */ /* 0x000fe40000410000 */
[C---:B------:R-:W-:Y:S02]  /*eb40*/  FMUL.FTZ R66, R0.reuse, R66 ;  /* 0x0000004200427220 */ /* 0x040fe40000410000 */
[-C--:B--2---:R-:W-:Y:S01]  /*eb50*/  HMMA.16816.F32.BF16 R44, R168, R160.reuse, R44 ;  /* 0x000000a0a82c723c */ /* 0x084fe2000004182c */
[----:B------:R-:W-:Y:S03]  /*eb60*/  FMUL.FTZ R67, R0, R67 ;  /* 0x0000004300437220 */ /* 0x000fe60000410000 */
[C---:B------:R-:W-:Y:S02]  /*eb70*/  FMUL.FTZ R68, R2.reuse, R68 ;  /* 0x0000004402447220 */ /* 0x040fe40000410000 */
[----:B------:R-:W-:Y:S02]  /*eb80*/  FMUL.FTZ R69, R2, R69 ;  /* 0x0000004502457220 */ /* 0x000fe40000410000 */
[C---:B------:R-:W-:Y:S01]  /*eb90*/  HMMA.16816.F32.BF16 R48, R176.reuse, R160, R48 ;  /* 0x000000a0b030723c */ /* 0x040fe20000041830 */
[----:B---3--:R-:W-:Y:S03]  /*eba0*/  FMUL.FTZ R28, R164, R148 ;  /* 0x00000094a41c7220 */ /* 0x008fe60000410000 */
[C---:B------:R-:W-:Y:S02]  /*ebb0*/  FMUL.FTZ R70, R0.reuse, R70 ;  /* 0x0000004600467220 */ /* 0x040fe40000410000 */
[----:B------:R-:W-:Y:S02]  /*ebc0*/  FMUL.FTZ R71, R0, R71 ;  /* 0x0000004700477220 */ /* 0x000fe40000410000 */
[-C--:B------:R-:W-:Y:S01]  /*ebd0*/  HMMA.16816.F32.BF16 R52, R176, R162.reuse, R52 ;  /* 0x000000a2b034723c */ /* 0x080fe20000041834 */
[C---:B------:R-:W-:Y:S03]  /*ebe0*/  FMUL.FTZ R79, R3.reuse, R79 ;  /* 0x0000004f034f7220 */ /* 0x040fe60000410000 */
[C---:B------:R-:W-:Y:S02]  /*ebf0*/  FMUL.FTZ R80, R2.reuse, R80 ;  /* 0x0000005002507220 */ /* 0x040fe40000410000 */
[----:B------:R-:W-:Y:S02]  /*ec00*/  FMUL.FTZ R81, R2, R81 ;  /* 0x0000005102517220 */ /* 0x000fe40000410000 */
[C---:B------:R-:W-:Y:S01]  /*ec10*/  HMMA.16816.F32.BF16 R56, R168.reuse, R162, R56 ;  /* 0x000000a2a838723c */ /* 0x040fe20000041838 */
[----:B------:R-:W2:Y:S03]  /*ec20*/  LDSM.16.MT88.4 R160, [R208+0xa000] ;  /* 0x00a00000d0a0783b */ /* 0x000ea60000004200 */
[C---:B------:R-:W-:Y:S02]  /*ec30*/  FMUL.FTZ R82, R0.reuse, R82 ;  /* 0x0000005200527220 */ /* 0x040fe40000410000 */
[----:B------:R-:W-:Y:S02]  /*ec40*/  FMUL.FTZ R83, R0, R83 ;  /* 0x0000005300537220 */ /* 0x000fe40000410000 */
[-C--:B-1----:R-:W-:Y:S01]  /*ec50*/  HMMA.16816.F32.BF16 R60, R168, R156.reuse, R60 ;  /* 0x0000009ca83c723c */ /* 0x082fe2000004183c */
[C---:B------:R-:W-:Y:S03]  /*ec60*/  FMUL.FTZ R84, R2.reuse, R84 ;  /* 0x0000005402547220 */ /* 0x040fe60000410000 */
[----:B------:R-:W-:Y:S02]  /*ec70*/  FMUL.FTZ R85, R2, R85 ;  /* 0x0000005502557220 */ /* 0x000fe40000410000 */
[C---:B------:R-:W-:Y:S02]  /*ec80*/  FMUL.FTZ R86, R0.reuse, R86 ;  /* 0x0000005600567220 */ /* 0x040fe40000410000 */
[C---:B------:R-:W-:Y:S01]  /*ec90*/  HMMA.16816.F32.BF16 R64, R176.reuse, R156, R64 ;  /* 0x0000009cb040723c */ /* 0x040fe20000041840 */
[----:B------:R-:W-:Y:S03]  /*eca0*/  FMUL.FTZ R87, R0, R87 ;  /* 0x0000005700577220 */ /* 0x000fe60000410000 */
[C---:B------:R-:W-:Y:S02]  /*ecb0*/  FMUL.FTZ R88, R164.reuse, R88 ;  /* 0x00000058a4587220 */ /* 0x040fe40000410000 */
[C---:B------:R-:W-:Y:S02]  /*ecc0*/  FMUL.FTZ R89, R164.reuse, R89 ;  /* 0x00000059a4597220 */ /* 0x040fe40000410000 */
[-C--:B------:R-:W-:Y:S01]  /*ecd0*/  HMMA.16816.F32.BF16 R68, R176, R158.reuse, R68 ;  /* 0x0000009eb044723c */ /* 0x080fe20000041844 */
[C---:B------:R-:W-:Y:S03]  /*ece0*/  FMUL.FTZ R90, R3.reuse, R90 ;  /* 0x0000005a035a7220 */ /* 0x040fe60000410000 */
[C---:B------:R-:W-:Y:S02]  /*ecf0*/  FMUL.FTZ R91, R3.reuse, R91 ;  /* 0x0000005b035b7220 */ /* 0x040fe40000410000 */
[C---:B------:R-:W-:Y:S02]  /*ed00*/  FMUL.FTZ R92, R164.reuse, R92 ;  /* 0x0000005ca45c7220 */ /* 0x040fe40000410000 */
[C---:B------:R-:W-:Y:S01]  /*ed10*/  HMMA.16816.F32.BF16 R72, R168.reuse, R158, R72 ;  /* 0x0000009ea848723c */ /* 0x040fe20000041848 */
[----:B------:R-:W1:Y:S03]  /*ed20*/  LDSM.16.MT88.4 R156, [R211+0xb000] ;  /* 0x00b00000d39c783b */ /* 0x000e660000004200 */
[----:B------:R-:W-:Y:S02]  /*ed30*/  FMUL.FTZ R93, R164, R93 ;  /* 0x0000005da45d7220 */ /* 0x000fe40000410000 */
[C---:B------:R-:W-:Y:S02]  /*ed40*/  FMUL.FTZ R94, R3.reuse, R94 ;  /* 0x0000005e035e7220 */ /* 0x040fe40000410000 */
[C---:B------:R-:W-:Y:S01]  /*ed50*/  FMUL.FTZ R95, R3.reuse, R95 ;  /* 0x0000005f035f7220 */ /* 0x040fe20000410000 */
[-C--:B--2---:R-:W-:Y:S03]  /*ed60*/  HMMA.16816.F32.BF16 R76, R168, R160.reuse, R76 ;  /* 0x000000a0a84c723c */ /* 0x084fe6000004184c */
[C---:B------:R-:W-:Y:S02]  /*ed70*/  FMUL.FTZ R96, R2.reuse, R96 ;  /* 0x0000006002607220 */ /* 0x040fe40000410000 */
[----:B------:R-:W-:Y:S02]  /*ed80*/  FMUL.FTZ R97, R2, R97 ;  /* 0x0000006102617220 */ /* 0x000fe40000410000 */
[C---:B------:R-:W-:Y:S01]  /*ed90*/  FMUL.FTZ R98, R0.reuse, R98 ;  /* 0x0000006200627220 */ /* 0x040fe20000410000 */
[C---:B------:R-:W-:Y:S01]  /*eda0*/  HMMA.16816.F32.BF16 R80, R176.reuse, R160, R80 ;  /* 0x000000a0b050723c */ /* 0x040fe20000041850 */
[----:B------:R-:W-:Y:S03]  /*edb0*/  FMUL.FTZ R99, R0, R99 ;  /* 0x0000006300637220 */ /* 0x000fe60000410000 */
[C---:B------:R-:W-:Y:S02]  /*edc0*/  FMUL.FTZ R100, R2.reuse, R100 ;  /* 0x0000006402647220 */ /* 0x040fe40000410000 */
[----:B------:R-:W-:Y:S02]  /*edd0*/  FMUL.FTZ R101, R2, R101 ;  /* 0x0000006502657220 */ /* 0x000fe40000410000 */
[-C--:B------:R-:W-:Y:S01]  /*ede0*/  HMMA.16816.F32.BF16 R84, R176, R162.reuse, R84 ;  /* 0x000000a2b054723c */ /* 0x080fe20000041854 */
[C---:B------:R-:W-:Y:S03]  /*edf0*/  FMUL.FTZ R102, R0.reuse, R102 ;  /* 0x0000006600667220 */ /* 0x040fe60000410000 */
[----:B------:R-:W-:Y:S02]  /*ee00*/  FMUL.FTZ R103, R0, R103 ;  /* 0x0000006700677220 */ /* 0x000fe40000410000 */
[C---:B------:R-:W-:Y:S02]  /*ee10*/  FMUL.FTZ R104, R164.reuse, R104 ;  /* 0x00000068a4687220 */ /* 0x040fe40000410000 */
[C---:B------:R-:W-:Y:S01]  /*ee20*/  HMMA.16816.F32.BF16 R88, R168.reuse, R162, R88 ;  /* 0x000000a2a858723c */ /* 0x040fe20000041858 */
[----:B------:R-:W2:Y:S03]  /*ee30*/  LDSM.16.MT88.4 R160, [R210+0xb000] ;  /* 0x00b00000d2a0783b */ /* 0x000ea60000004200 */
[C---:B------:R-:W-:Y:S02]  /*ee40*/  FMUL.FTZ R105, R164.reuse, R105 ;  /* 0x00000069a4697220 */ /* 0x040fe40000410000 */
[C---:B------:R-:W-:Y:S02]  /*ee50*/  FMUL.FTZ R106, R3.reuse, R106 ;  /* 0x0000006a036a7220 */ /* 0x040fe40000410000 */
[-C--:B-1----:R-:W-:Y:S01]  /*ee60*/  HMMA.16816.F32.BF16 R92, R168, R156.reuse, R92 ;  /* 0x0000009ca85c723c */ /* 0x082fe2000004185c */
[C---:B------:R-:W-:Y:S03]  /*ee70*/  FMUL.FTZ R107, R3.reuse, R107 ;  /* 0x0000006b036b7220 */ /* 0x040fe60000410000 */
[C---:B------:R-:W-:Y:S02]  /*ee80*/  FMUL.FTZ R108, R164.reuse, R108 ;  /* 0x0000006ca46c7220 */ /* 0x040fe40000410000 */
[----:B------:R-:W-:Y:S02]  /*ee90*/  FMUL.FTZ R109, R164, R109 ;  /* 0x0000006da46d7220 */ /* 0x000fe40000410000 */
[C---:B------:R-:W-:Y:S01]  /*eea0*/  HMMA.16816.F32.BF16 R96, R176.reuse, R156, R96 ;  /* 0x0000009cb060723c */ /* 0x040fe20000041860 */
[C---:B------:R-:W-:Y:S03]  /*eeb0*/  FMUL.FTZ R110, R3.reuse, R110 ;  /* 0x0000006e036e7220 */ /* 0x040fe60000410000 */
[----:B------:R-:W-:Y:S02]  /*eec0*/  FMUL.FTZ R111, R3, R111 ;  /* 0x0000006f036f7220 */ /* 0x000fe40000410000 */
[----:B------:R-:W-:Y:S02]  /*eed0*/  FFMA.FTZ R173, R35, c[0x0][0x23c], -R182 ;  /* 0x00008f0023ad7a23 */ /* 0x000fe400000108b6 */
[-C--:B------:R-:W-:Y:S01]  /*eee0*/  HMMA.16816.F32.BF16 R100, R176, R158.reuse, R100 ;  /* 0x0000009eb064723c */ /* 0x080fe20000041864 */
[----:B------:R-:W-:Y:S01]  /*eef0*/  FMUL.FTZ R32, R2, R152 ;  /* 0x0000009802207220 */ /* 0x000fe20000410000 */
[----:B------:R1:W-:Y:S02]  /*ef00*/  MUFU.EX2 R5, R173 ;  /* 0x000000ad00057308 */ /* 0x0003e40000000800 */
[----:B------:R-:W-:Y:S01]  /*ef10*/  FMUL.FTZ R34, R0, R154 ;  /* 0x0000009a00227220 */ /* 0x000fe20000410000 */
[----:B------:R-:W-:Y:S01]  /*ef20*/  LOP3.LUT R154, R191, UR7, R186, 0x96, !PT ;  /* 0x00000007bf9a7c12 */ /* 0x000fe2000f8e96ba */
[C---:B------:R-:W-:Y:S02]  /*ef30*/  FMUL.FTZ R116, R164.reuse, R116 ;  /* 0x00000074a4747220 */ /* 0x040fe40000410000 */
[C---:B------:R-:W-:Y:S01]  /*ef40*/  HMMA.16816.F32.BF16 R104, R168.reuse, R158, R104 ;  /* 0x0000009ea868723c */ /* 0x040fe20000041868 */
[----:B------:R-:W3:Y:S03]  /*ef50*/  LDSM.16.MT88.4 R156, [R209+0xb000] ;  /* 0x00b00000d19c783b */ /* 0x000ee60000004200 */
[----:B------:R-:W-:Y:S02]  /*ef60*/  FMUL.FTZ R117, R164, R117 ;  /* 0x00000075a4757220 */ /* 0x000fe40000410000 */
[C---:B------:R-:W-:Y:S02]  /*ef70*/  FMUL.FTZ R118, R3.reuse, R118 ;  /* 0x0000007603767220 */ /* 0x040fe40000410000 */
[----:B------:R-:W-:Y:S01]  /*ef80*/  FMUL.FTZ R119, R3, R119 ;  /* 0x0000007703777220 */ /* 0x000fe20000410000 */
[-C--:B--2---:R-:W-:Y:S03]  /*ef90*/  HMMA.16816.F32.BF16 R108, R168, R160.reuse, R108 ;  /* 0x000000a0a86c723c */ /* 0x084fe6000004186c */
[----:B------:R-:W-:Y:S02]  /*efa0*/  FMUL.FTZ R33, R2, R153 ;  /* 0x0000009902217220 */ /* 0x000fe40000410000 */
[----:B------:R-:W-:Y:S02]  /*efb0*/  FMUL.FTZ R35, R0, R155 ;  /* 0x0000009b00237220 */ /* 0x000fe40000410000 */
[----:B------:R-:W-:Y:S05]  /*efc0*/  IMAD.WIDE.U32 R174, R172, -0x2daee0ad, RZ ;  /* 0xd2511f53acae7825 */ /* 0x000fea00078e00ff */
[C---:B------:R-:W-:Y:S01]  /*efd0*/  HMMA.16816.F32.BF16 R32, R176.reuse, R160, R32 ;  /* 0x000000a0b020723c */ /* 0x040fe20000041820 */
[C---:B------:R-:W-:Y:S01]  /*efe0*/  FMUL.FTZ R112, R2.reuse, R112 ;  /* 0x0000007002707220 */ /* 0x040fe20000410000 */
[----:B------:R-:W-:Y:S01]  /*eff0*/  LOP3.LUT R188, R175, UR16, R188, 0x96, !PT ;  /* 0x00000010afbc7c12 */ /* 0x000fe2000f8e96bc */
[----:B------:R-:W-:Y:S01]  /*f000*/  FMUL.FTZ R113, R2, R113 ;  /* 0x0000007102717220 */ /* 0x000fe20000410000 */
[----:B------:R-:W-:Y:S01]  /*f010*/  LOP3.LUT R152, R174, 0xff, RZ, 0xc0, !PT ;  /* 0x000000ffae987812 */ /* 0x000fe200078ec0ff */
[----:B------:R-:W-:Y:S01]  /*f020*/  FMUL.FTZ R114, R0, R114 ;  /* 0x0000007200727220 */ /* 0x000fe20000410000 */
[----:B------:R-:W-:Y:S01]  /*f030*/  LOP3.LUT R153, R174, 0xffff, RZ, 0xc0, !PT ;  /* 0x0000ffffae997812 */ /* 0x000fe200078ec0ff */
[----:B------:R-:W-:Y:S01]  /*f040*/  FMUL.FTZ R115, R0, R115 ;  /* 0x0000007300737220 */ /* 0x000fe20000410000 */
[--C-:B------:R-:W-:Y:S01]  /*f050*/  SHF.R.U32.HI R172, RZ, 0x10, R174.reuse ;  /* 0x00000010ffac7819 */ /* 0x100fe200000116ae */
[----:B-1----:R-:W-:Y:S03]  /*f060*/  FFMA.FTZ R173, R31, c[0x0][0x23c], -R19 ;  /* 0x00008f001fad7a23 */ /* 0x002fe60000010813 */
[----:B------:R-:W-:Y:S01]  /*f070*/  FMUL.FTZ R31, R3, R151 ;  /* 0x00000097031f7220 */ /* 0x000fe20000410000 */
[----:B------:R-:W-:Y:S01]  /*f080*/  SHF.R.U32.HI R153, RZ, 0x8, R153 ;  /* 0x00000008ff997819 */ /* 0x000fe20000011699 */
[-C--:B------:R-:W-:Y:S01]  /*f090*/  HMMA.16816.F32.BF16 R112, R176, R162.reuse, R112 ;  /* 0x000000a2b070723c */ /* 0x080fe20000041870 */
[----:B------:R1:W-:Y:S01]  /*f0a0*/  MUFU.EX2 R17, R173 ;  /* 0x000000ad00117308 */ /* 0x0003e20000000800 */
[----:B------:R-:W-:Y:S01]  /*f0b0*/  IMAD.WIDE.U32 R154, R154, -0x2daee0ad, RZ ;  /* 0xd2511f539a9a7825 */ /* 0x000fe200078e00ff */
[----:B------:R-:W-:Y:S02]  /*f0c0*/  SHF.R.U32.HI R175, RZ, 0x18, R174 ;  /* 0x00000018ffaf7819 */ /* 0x000fe400000116ae */
[----:B------:R-:W-:Y:S01]  /*f0d0*/  LOP3.LUT R172, R172, 0xff, RZ, 0xc0, !PT ;  /* 0x000000ffacac7812 */ /* 0x000fe200078ec0ff */
[----:B------:R-:W-:Y:S01]  /*f0e0*/  FFMA.FTZ R174, R30, c[0x0][0x23c], -R19 ;  /* 0x00008f001eae7a23 */ /* 0x000fe20000010813 */
[----:B------:R-:W-:Y:S01]  /*f0f0*/  LOP3.LUT R184, R155, UR16, R184, 0x96, !PT ;  /* 0x000000109bb87c12 */ /* 0x000fe2000f8e96b8 */
[C---:B------:R-:W-:Y:S01]  /*f100*/  HMMA.16816.F32.BF16 R116, R168.reuse, R162, R116 ;  /* 0x000000a2a874723c */ /* 0x040fe20000041874 */
[----:B------:R-:W-:Y:S02]  /*f110*/  FMUL.FTZ R30, R3, R150 ;  /* 0x00000096031e7220 */ /* 0x000fe40000410000 */
[----:B------:R-:W2:Y:S01]  /*f120*/  LDSM.16.MT88.4 R148, [R208+0xb000] ;  /* 0x00b00000d094783b */ /* 0x000ea20000004200 */
[C---:B------:R-:W-:Y:S01]  /*f130*/  FMUL.FTZ R124, R164.reuse, R124 ;  /* 0x0000007ca47c7220 */ /* 0x040fe20000410000 */
[----:B------:R-:W-:Y:S01]  /*f140*/  SHF.R.U32.HI R161, RZ, 0x10, R154 ;  /* 0x00000010ffa17819 */ /* 0x000fe2000001169a */
[----:B------:R-:W-:Y:S01]  /*f150*/  FMUL.FTZ R125, R164, R125 ;  /* 0x0000007da47d7220 */ /* 0x000fe20000410000 */
[----:B------:R-:W4:Y:S01]  /*f160*/  MUFU.EX2 R16, R174 ;  /* 0x000000ae00107308 */ /* 0x000f220000000800 */
[-C--:B---3--:R-:W-:Y:S01]  /*f170*/  HMMA.16816.F32.BF16 R28, R168, R156.reuse, R28 ;  /* 0x0000009ca81c723c */ /* 0x088fe2000004181c */
[--C-:B------:R-:W-:Y:S03]  /*f180*/  FFMA.FTZ R163, R20, c[0x0][0x23c], -R181.reuse ;  /* 0x00008f0014a37a23 */ /* 0x100fe600000108b5 */
[----:B------:R-:W-:Y:S01]  /*f190*/  FFMA.FTZ R181, R21, c[0x0][0x23c], -R181 ;  /* 0x00008f0015b57a23 */ /* 0x000fe200000108b5 */
[----:B------:R-:W-:Y:S01]  /*f1a0*/  LOP3.LUT R160, R154, 0xffff, RZ, 0xc0, !PT ;  /* 0x0000ffff9aa07812 */ /* 0x000fe200078ec0ff */
[----:B------:R-:W-:Y:S01]  /*f1b0*/  FMUL.FTZ R120, R2, R120 ;  /* 0x0000007802787220 */ /* 0x000fe20000410000 */
[----:B------:R-:W-:Y:S01]  /*f1c0*/  LOP3.LUT R155, R154, 0xff, RZ, 0xc0, !PT ;  /* 0x000000ff9a9b7812 */ /* 0x000fe200078ec0ff */
[----:B------:R-:W-:Y:S01]  /*f1d0*/  FMUL.FTZ R121, R2, R121 ;  /* 0x0000007902797220 */ /* 0x000fe20000410000 */
[----:B------:R3:W-:Y:S03]  /*f1e0*/  MUFU.EX2 R4, R181 ;  /* 0x000000b500047308 */ /* 0x0007e60000000800 */
[C---:B------:R-:W-:Y:S01]  /*f1f0*/  FMUL.FTZ R122, R0.reuse, R122 ;  /* 0x0000007a007a7220 */ /* 0x040fe20000410000 */
[----:B-1----:R-:W-:Y:S01]  /*f200*/  SHF.R.U32.HI R173, RZ, 0x18, R188 ;  /* 0x00000018ffad7819 */ /* 0x002fe200000116bc */
[----:B------:R-:W-:Y:S01]  /*f210*/  FMUL.FTZ R123, R0, R123 ;  /* 0x0000007b007b7220 */ /* 0x000fe20000410000 */
[----:B------:R-:W-:Y:S01]  /*f220*/  SHF.R.U32.HI R154, RZ, 0x18, R154 ;  /* 0x00000018ff9a7819 */ /* 0x000fe2000001169a */
[----:B------:R-:W-:Y:S01]  /*f230*/  FFMA.FTZ R162, R22, c[0x0][0x23c], -R182 ;  /* 0x00008f0016a27a23 */ /* 0x000fe200000108b6 */
[----:B------:R-:W-:Y:S01]  /*f240*/  SHF.R.U32.HI R160, RZ, 0x8, R160 ;  /* 0x00000008ffa07819 */ /* 0x000fe200000116a0 */
[----:B------:R-:W-:Y:S01]  /*f250*/  FFMA.FTZ R182, R23, c[0x0][0x23c], -R182 ;  /* 0x00008f0017b67a23 */ /* 0x000fe200000108b6 */
[----:B------:R1:W1:Y:S01]  /*f260*/  MUFU.EX2 R206, R163 ;  /* 0x000000a300ce7308 */ /* 0x0002620000000800 */
[C---:B------:R-:W-:Y:S01]  /*f270*/  FMUL.FTZ R20, R2.reuse, R144 ;  /* 0x0000009002147220 */ /* 0x040fe20000410000 */
[C---:B------:R-:W-:Y:S01]  /*f280*/  HMMA.16816.F32.BF16 R120, R176.reuse, R156, R120 ;  /* 0x0000009cb078723c */ /* 0x040fe20000041878 */
[----:B------:R-:W-:Y:S01]  /*f290*/  FMUL.FTZ R21, R2, R145 ;  /* 0x0000009102157220 */ /* 0x000fe20000410000 */
[----:B------:R-:W-:Y:S01]  /*f2a0*/  LOP3.LUT R145, R184, 0xffff, RZ, 0xc0, !PT ;  /* 0x0000ffffb8917812 */ /* 0x000fe200078ec0ff */
[----:B------:R-:W-:Y:S01]  /*f2b0*/  FMUL.FTZ R22, R0, R146 ;  /* 0x0000009200167220 */ /* 0x000fe20000410000 */
[----:B------:R-:W-:Y:S01]  /*f2c0*/  LOP3.LUT R146, R188, 0xffff, RZ, 0xc0, !PT ;  /* 0x0000ffffbc927812 */ /* 0x000fe200078ec0ff */
[----:B------:R-:W-:Y:S01]  /*f2d0*/  FMUL.FTZ R23, R0, R147 ;  /* 0x0000009300177220 */ /* 0x000fe20000410000 */
[----:B------:R-:W-:Y:S01]  /*f2e0*/  SHF.R.U32.HI R147, RZ, 0x10, R188 ;  /* 0x00000010ff937819 */ /* 0x000fe200000116bc */
[--C-:B------:R-:W-:Y:S01]  /*f2f0*/  FFMA.FTZ R144, R24, c[0x0][0x23c], -R180.reuse ;  /* 0x00008f0018907a23 */ /* 0x100fe200000108b4 */
[----:B------:R-:W-:Y:S01]  /*f300*/  MUFU.EX2 R204, R162 ;  /* 0x000000a200cc7308 */ /* 0x000fe20000000800 */
[----:B------:R-:W-:Y:S03]  /*f310*/  FFMA.FTZ R180, R25, c[0x0][0x23c], -R180 ;  /* 0x00008f0019b47a23 */ /* 0x000fe600000108b4 */
[-C--:B------:R-:W-:Y:S01]  /*f320*/  HMMA.16816.F32.BF16 R20, R176, R158.reuse, R20 ;  /* 0x0000009eb014723c */ /* 0x080fe20000041814 */
[----:B------:R-:W-:Y:S01]  /*f330*/  FMUL.FTZ R126, R3, R126 ;  /* 0x0000007e037e7220 */ /* 0x000fe20000410000 */
[----:B---3--:R-:W-:Y:S01]  /*f340*/  LOP3.LUT R181, R161, 0xff, RZ, 0xc0, !PT ;  /* 0x000000ffa1b57812 */ /* 0x008fe200078ec0ff */
[----:B------:R-:W-:Y:S01]  /*f350*/  FMUL.FTZ R127, R3, R127 ;  /* 0x0000007f037f7220 */ /* 0x000fe20000410000 */
[----:B------:R-:W-:Y:S01]  /*f360*/  SHF.R.U32.HI R146, RZ, 0x8, R146 ;  /* 0x00000008ff927819 */ /* 0x000fe20000011692 */
[----:B------:R-:W-:Y:S01]  /*f370*/  FMUL.FTZ R25, R164, R141 ;  /* 0x0000008da4197220 */ /* 0x000fe20000410000 */
[----:B------:R-:W3:Y:S01]  /*f380*/  MUFU.EX2 R190, R182 ;  /* 0x000000b600be7308 */ /* 0x000ee20000000800 */
[----:B------:R-:W-:Y:S01]  /*f390*/  PRMT R183, R155, 0x5410, R160 ;  /* 0x000054109bb77816 */ /* 0x000fe200000000a0 */
[----:B------:R-:W-:Y:S01]  /*f3a0*/  FFMA.FTZ R156, R26, c[0x0][0x23c], -R19 ;  /* 0x00008f001a9c7a23 */ /* 0x000fe20000010813 */
[----:B------:R-:W-:Y:S01]  /*f3b0*/  PRMT R181, R181, 0x5410, R154 ;  /* 0x00005410b5b57816 */ /* 0x000fe2000000009a */
[C---:B------:R-:W-:Y:S02]  /*f3c0*/  HMMA.16816.F32.BF16 R124, R168.reuse, R158, R124 ;  /* 0x0000009ea87c723c */ /* 0x040fe4000004187c */
[----:B------:R-:W-:Y:S01]  /*f3d0*/  LOP3.LUT R161, R184, 0xff, RZ, 0xc0, !PT ;  /* 0x000000ffb8a17812 */ /* 0x000fe200078ec0ff */
[----:B------:R-:W-:Y:S01]  /*f3e0*/  FMUL.FTZ R24, R164, R140 ;  /* 0x0000008ca4187220 */ /* 0x000fe20000410000 */
[----:B------:R-:W-:Y:S01]  /*f3f0*/  SHF.R.U32.HI R140, RZ, 0x8, R145 ;  /* 0x00000008ff8c7819 */ /* 0x000fe20000011691 */
[----:B------:R-:W-:Y:S01]  /*f400*/  FMUL.FTZ R26, R3, R142 ;  /* 0x0000008e031a7220 */ /* 0x000fe20000410000 */
[----:B------:R-:W-:Y:S01]  /*f410*/  LOP3.LUT R142, R147, 0xff, RZ, 0xc0, !PT ;  /* 0x000000ff938e7812 */ /* 0x000fe200078ec0ff */
[----:B------:R-:W-:Y:S01]  /*f420*/  FFMA.FTZ R157, R27, c[0x0][0x23c], -R19 ;  /* 0x00008f001b9d7a23 */ /* 0x000fe20000010813 */
[----:B------:R-:W-:Y:S01]  /*f430*/  PRMT R161, R161, 0x5410, R140 ;  /* 0x00005410a1a17816 */ /* 0x000fe2000000008c */
[----:B------:R-:W-:Y:S01]  /*f440*/  FMUL.FTZ R27, R3, R143 ;  /* 0x0000008f031b7220 */ /* 0x000fe20000410000 */
[----:B------:R3:W-:Y:S02]  /*f450*/  MUFU.EX2 R158, R156 ;  /* 0x0000009c009e7308 */ /* 0x0007e40000000800 */
[----:B------:R-:W-:Y:S01]  /*f460*/  PRMT R173, R142, 0x5410, R173 ;  /* 0x000054108ead7816 */ /* 0x000fe200000000ad */
[----:B------:R-:W-:Y:S01]  /*f470*/  FMUL.FTZ R128, R2, R128 ;  /* 0x0000008002807220 */ /* 0x000fe20000410000 */
[----:B------:R-:W3:Y:S01]  /*f480*/  LDSM.16.MT88.4 R140, [R211+0xa800] ;  /* 0x00a80000d38c783b */ /* 0x000ee20000004200 */
[----:B------:R-:W-:Y:S01]  /*f490*/  PRMT R19, R152, 0x5410, R153 ;  /* 0x0000541098137816 */ /* 0x000fe20000000099 */
[-C--:B--2---:R-:W-:Y:S01]  /*f4a0*/  HMMA.16816.F32.BF16 R24, R168, R148.reuse, R24 ;  /* 0x00000094a818723c */ /* 0x084fe20000041818 */
[----:B------:R-:W-:Y:S01]  /*f4b0*/  FMUL.FTZ R129, R2, R129 ;  /* 0x0000008102817220 */ /* 0x000fe20000410000 */
[----:B-1----:R-:W-:Y:S01]  /*f4c0*/  LOP3.LUT R163, R188, 0xff, RZ, 0xc0, !PT ;  /* 0x000000ffbca37812 */ /* 0x002fe200078ec0ff */
[C---:B------:R-:W-:Y:S01]  /*f4d0*/  FMUL.FTZ R130, R0.reuse, R130 ;  /* 0x0000008200827220 */ /* 0x040fe20000410000 */
[----:B------:R1:W-:Y:S01]  /*f4e0*/  MUFU.EX2 R191, R157 ;  /* 0x0000009d00bf7308 */ /* 0x0003e20000000800 */
[----:B------:R-:W-:Y:S01]  /*f4f0*/  FMUL.FTZ R131, R0, R131 ;  /* 0x0000008300837220 */ /* 0x000fe20000410000 */
[----:B------:R-:W-:Y:S01]  /*f500*/  LDSM.16.MT88.4 R152, [R209+0xa800] ;  /* 0x00a80000d198783b */ /* 0x000fe20000004200 */
[----:B------:R-:W-:Y:S01]  /*f510*/  PRMT R163, R163, 0x5410, R146 ;  /* 0x00005410a3a37816 */ /* 0x000fe20000000092 */
[C---:B------:R-:W-:Y:S01]  /*f520*/  FMUL.FTZ R132, R2.reuse, R132 ;  /* 0x0000008402847220 */ /* 0x040fe20000410000 */
[--C-:B------:R-:W-:Y:S03]  /*f530*/  SHF.R.U32.HI R159, RZ, 0x10, R184.reuse ;  /* 0x00000010ff9f7819 */ /* 0x100fe600000116b8 */
[C---:B------:R-:W-:Y:S01]  /*f540*/  HMMA.16816.F32.BF16 R128, R176.reuse, R148, R128 ;  /* 0x00000094b080723c */ /* 0x040fe20000041880 */
[----:B------:R-:W-:Y:S01]  /*f550*/  FMUL.FTZ R133, R2, R133 ;  /* 0x0000008502857220 */ /* 0x000fe20000410000 */
[----:B------:R2:W-:Y:S01]  /*f560*/  MUFU.EX2 R205, R144 ;  /* 0x0000009000cd7308 */ /* 0x0005e20000000800 */
[----:B------:R-:W-:Y:S01]  /*f570*/  FMUL.FTZ R134, R0, R134 ;  /* 0x0000008600867220 */ /* 0x000fe20000410000 */
[----:B------:R-:W-:Y:S01]  /*f580*/  PRMT R175, R172, 0x5410, R175 ;  /* 0x00005410acaf7816 */ /* 0x000fe200000000af */
[----:B------:R-:W-:Y:S01]  /*f590*/  FMUL.FTZ R135, R0, R135 ;  /* 0x0000008700877220 */ /* 0x000fe20000410000 */
[----:B------:R-:W-:Y:S01]  /*f5a0*/  SHF.R.U32.HI R184, RZ, 0x18, R184 ;  /* 0x00000018ffb87819 */ /* 0x000fe200000116b8 */
[C---:B------:R-:W-:Y:S01]  /*f5b0*/  FMUL.FTZ R136, R164.reuse, R136 ;  /* 0x00000088a4887220 */ /* 0x040fe20000410000 */
[----:B----4-:R-:W-:Y:S01]  /*f5c0*/  F2FP.BF16.PACK_AB R148, R17, R16 ;  /* 0x000000101194723e */ /* 0x010fe200000010ff */
[----:B------:R-:W-:Y:S03]  /*f5d0*/  FMUL.FTZ R137, R164, R137 ;  /* 0x00000089a4897220 */ /* 0x000fe60000410000 */
[-C--:B------:R-:W-:Y:S01]  /*f5e0*/  HMMA.16816.F32.BF16 R132, R176, R150.reuse, R132 ;  /* 0x00000096b084723c */ /* 0x080fe20000041884 */
[----:B------:R-:W4:Y:S01]  /*f5f0*/  MUFU.EX2 R162, R180 ;  /* 0x000000b400a27308 */ /* 0x000f220000000800 */
[--C-:B------:R-:W-:Y:S01]  /*f600*/  HSET2.LE.AND R174, R19, R234.reuse, PT ;  /* 0x000000ea13ae7233 */ /* 0x100fe20003803000 */
[----:B------:R-:W-:Y:S01]  /*f610*/  F2FP.BF16.PACK_AB R19, R251, R250 ;  /* 0x000000fafb13723e */ /* 0x000fe200000010ff */
[--C-:B------:R-:W-:Y:S01]  /*f620*/  HSET2.LE.AND R175, R175, R234.reuse, PT ;  /* 0x000000eaafaf7233 */ /* 0x100fe20003803000 */
[----:B------:R-:W-:Y:S01]  /*f630*/  FMUL.FTZ R138, R3, R138 ;  /* 0x0000008a038a7220 */ /* 0x000fe20000410000 */
[----:B---3--:R-:W-:Y:S01]  /*f640*/  F2FP.BF16.PACK_AB R156, R5, R252 ;  /* 0x000000fc059c723e */ /* 0x008fe200000010ff */
[--C-:B------:R-:W-:Y:S01]  /*f650*/  HSET2.LE.AND R178, R183, R234.reuse, PT ;  /* 0x000000eab7b27233 */ /* 0x100fe20003803000 */
[----:B------:R-:W-:Y:S01]  /*f660*/  FMUL.FTZ R139, R3, R139 ;  /* 0x0000008b038b7220 */ /* 0x000fe20000410000 */
[----:B------:R-:W-:Y:S03]  /*f670*/  LOP3.LUT R174, R174, R19, RZ, 0xc0, !PT ;  /* 0x00000013aeae7212 */ /* 0x000fe600078ec0ff */
[----:B------:R-:W-:Y:S01]  /*f680*/  F2FP.BF16.PACK_AB R19, R7, R6 ;  /* 0x000000060713723e */ /* 0x000fe200000010ff */
[--C-:B------:R-:W-:Y:S01]  /*f690*/  HSET2.LE.AND R172, R163, R234.reuse, PT ;  /* 0x000000eaa3ac7233 */ /* 0x100fe20003803000 */
[----:B------:R-:W-:Y:S01]  /*f6a0*/  LOP3.LUT R159, R159, 0xff, RZ, 0xc0, !PT ;  /* 0x000000ff9f9f7812 */ /* 0x000fe200078ec0ff */
[----:B------:R-:W-:Y:S01]  /*f6b0*/  HMMA.16816.F32.BF16 R136, R168, R150, R136 ;  /* 0x00000096a888723c */ /* 0x000fe20000041888 */
[--C-:B------:R-:W-:Y:S01]  /*f6c0*/  HSET2.LE.AND R173, R173, R234.reuse, PT ;  /* 0x000000eaadad7233 */ /* 0x100fe20003803000 */
[----:B-1----:R-:W-:Y:S01]  /*f6d0*/  F2FP.BF16.PACK_AB R157, R4, R206 ;  /* 0x000000ce049d723e */ /* 0x002fe200000010ff */
[--C-:B------:R-:W-:Y:S01]  /*f6e0*/  HSET2.LE.AND R176, R161, R234.reuse, PT ;  /* 0x000000eaa1b07233 */ /* 0x100fe20003803000 */
[----:B------:R-:W-:Y:S01]  /*f6f0*/  LOP3.LUT R175, R175, R156, RZ, 0xc0, !PT ;  /* 0x0000009cafaf7212 */ /* 0x000fe200078ec0ff */
[--C-:B------:R-:W-:Y:S01]  /*f700*/  HSET2.LE.AND R179, R181, R234.reuse, PT ;  /* 0x000000eab5b37233 */ /* 0x100fe20003803000 */
[----:B------:R-:W-:Y:S01]  /*f710*/  F2FP.BF16.PACK_AB R156, R190, R204 ;  /* 0x000000ccbe9c723e */ /* 0x000fe200000010ff */
[----:B--2---:R-:W1:Y:S01]  /*f720*/  LDSM.16.MT88.4 R144, [R210+0xa800] ;  /* 0x00a80000d290783b */ /* 0x004e620000004200 */
[----:B------:R-:W-:Y:S01]  /*f730*/  LOP3.LUT R178, R178, R19, RZ, 0xc0, !PT ;  /* 0x00000013b2b27212 */ /* 0x000fe200078ec0ff */
[----:B------:R-:W-:Y:S03]  /*f740*/  FFMA.FTZ R196, R164, R235, R196 ;  /* 0x000000eba4c47223 */ /* 0x000fe600000100c4 */
[----:B----4-:R-:W-:Y:S01]  /*f750*/  F2FP.BF16.PACK_AB R19, R162, R205 ;  /* 0x000000cda213723e */ /* 0x010fe200000010ff */
[----:B------:R-:W-:Y:S01]  /*f760*/  FFMA.FTZ R198, R3, R232, R198 ;  /* 0x000000e803c67223 */ /* 0x000fe200000100c6 */
[----:B------:R-:W-:Y:S01]  /*f770*/  PRMT R159, R159, 0x5410, R184 ;  /* 0x000054109f9f7816 */ /* 0x000fe200000000b8 */
[----:B------:R-:W2:Y:S01]  /*f780*/  LDSM.16.MT88.4 R180, [R208+0xa800] ;  /* 0x00a80000d0b4783b */ /* 0x000ea20000004200 */
[----:B------:R-:W-:Y:S01]  /*f790*/  LOP3.LUT R172, R172, R157, RZ, 0xc0, !PT ;  /* 0x0000009dacac7212 */ /* 0x000fe200078ec0ff */
[----:B------:R-:W-:Y:S01]  /*f7a0*/  FFMA.FTZ R200, R2, R233, R200 ;  /* 0x000000e902c87223 */ /* 0x000fe200000100c8 */
[----:B------:R-:W-:Y:S01]  /*f7b0*/  LOP3.LUT R173, R173, R156, RZ, 0xc0, !PT ;  /* 0x0000009cadad7212 */ /* 0x000fe200078ec0ff */
[----:B------:R-:W-:Y:S01]  /*f7c0*/  HSET2.LE.AND R177, R159, R234, PT ;  /* 0x000000ea9fb17233 */ /* 0x000fe20003803000 */
[----:B------:R-:W-:Y:S01]  /*f7d0*/  LOP3.LUT R176, R176, R19, RZ, 0xc0, !PT ;  /* 0x00000013b0b07212 */ /* 0x000fe200078ec0ff */
[----:B------:R-:W-:Y:S01]  /*f7e0*/  FFMA.FTZ R202, R0, R227, R202 ;  /* 0x000000e300ca7223 */ /* 0x000fe200000100ca */
[----:B------:R-:W-:Y:S01]  /*f7f0*/  MOV R19, R191 ;  /* 0x000000bf00137202 */ /* 0x000fe20000000f00 */
[----:B------:R-:W-:Y:S01]  /*f800*/  LDSM.16.MT88.4 R168, [R210+0xb800] ;  /* 0x00b80000d2a8783b */ /* 0x000fe20000004200 */
[----:B------:R-:W-:Y:S01]  /*f810*/  MOV R159, R162 ;  /* 0x000000a2009f7202 */ /* 0x000fe20000000f00 */
[----:B------:R-:W-:Y:S01]  /*f820*/  FADD.FTZ R197, R197, R196 ;  /* 0x000000c4c5c57221 */ /* 0x000fe20000010000 */
[-C--:B------:R-:W-:Y:S01]  /*f830*/  HMMA.16816.F32.BF16 R160, R172, R140.reuse, R8 ;  /* 0x0000008caca0723c */ /* 0x080fe20000041808 */
[----:B------:R-:W-:Y:S01]  /*f840*/  F2FP.BF16.PACK_AB R156, R19, R158 ;  /* 0x0000009e139c723e */ /* 0x000fe200000010ff */
[----:B------:R-:W-:Y:S01]  /*f850*/  FADD.FTZ R199, R199, R198 ;  /* 0x000000c6c7c77221 */ /* 0x000fe20000010000 */
[----:B------:R-:W-:Y:S01]  /*f860*/  LOP3.LUT R179, R179, R148, RZ, 0xc0, !PT ;  /* 0x00000094b3b37212 */ /* 0x000fe200078ec0ff */
[----:B------:R-:W-:Y:S01]  /*f870*/  FADD.FTZ R201, R201, R200 ;  /* 0x000000c8c9c97221 */ /* 0x000fe20000010000 */
[----:B------:R-:W-:Y:S01]  /*f880*/  LOP3.LUT R177, R177, R156, RZ, 0xc0, !PT ;  /* 0x0000009cb1b17212 */ /* 0x000fe200078ec0ff */
[----:B------:R-:W3:Y:S01]  /*f890*/  LDSM.16.MT88.4 R148, [R211+0xb800] ;  /* 0x00b80000d394783b */ /* 0x000ee20000004200 */
[----:B------:R-:W-:Y:S01]  /*f8a0*/  MOV R157, R190 ;  /* 0x000000be009d7202 */ /* 0x000fe20000000f00 */
[----:B------:R-:W-:Y:S01]  /*f8b0*/  FADD.FTZ R203, R203, R202 ;  /* 0x000000cacbcb7221 */ /* 0x000fe20000010000 */
[----:B------:R-:W-:Y:S03]  /*f8c0*/  MOV R10, R159 ;  /* 0x0000009f000a7202 */ /* 0x000fe60000000f00 */
[----:B------:R-:W-:Y:S01]  /*f8d0*/  MOV R11, R157 ;  /* 0x0000009d000b7202 */ /* 0x000fe20000000f00 */
[----:B------:R-:W-:Y:S01]  /*f8e0*/  FADD.FTZ R192, R192, R197 ;  /* 0x000000c5c0c07221 */ /* 0x000fe20000010000 */
[----:B------:R-:W-:Y:S01]  /*f8f0*/  MOV R8, R158 ;  /* 0x0000009e00087202 */ /* 0x000fe20000000f00 */
[----:B------:R-:W4:Y:S01]  /*f900*/  LDSM.16.MT88.4 R184, [R209+0xb800] ;  /* 0x00b80000d1b8783b */ /* 0x000f220000004200 */
[C---:B------:R-:W-:Y:S01]  /*f910*/  HMMA.16816.F32.BF16 R156, R176.reuse, R140, R12 ;  /* 0x0000008cb09c723c */ /* 0x040fe2000004180c */
[----:B------:R-:W-:Y:S01]  /*f920*/  MOV R9, R206 ;  /* 0x000000ce00097202 */ /* 0x000fe20000000f00 */
[----:B------:R-:W-:Y:S01]  /*f930*/  FADD.FTZ R194, R194, R199 ;  /* 0x000000c7c2c27221 */ /* 0x000fe20000010000 */
[----:B------:R-:W-:Y:S01]  /*f940*/  MOV R3, R166 ;  /* 0x000000a600037202 */ /* 0x000fe20000000f00 */
[----:B------:R-:W-:Y:S01]  /*f950*/  FADD.FTZ R246, R246, R201 ;  /* 0x000000c9f6f67221 */ /* 0x000fe20000010000 */
[----:B------:R-:W-:Y:S01]  /*f960*/  MOV R2, R167 ;  /* 0x000000a700027202 */ /* 0x000fe20000000f00 */
[----:B------:R-:W-:Y:S01]  /*f970*/  FADD.FTZ R248, R248, R203 ;  /* 0x000000cbf8f87221 */ /* 0x000fe20000010000 */
[----:B------:R2:W5:Y:S01]  /*f980*/  LDL.LU R206, [R1+0x10] ;  /* 0x0000100001ce7983 */ /* 0x0005620000300800 */
[-C--:B------:R-:W-:Y:S01]  /*f990*/  HMMA.16816.F32.BF16 R36, R176, R142.reuse, R36 ;  /* 0x0000008eb024723c */ /* 0x080fe20000041824 */
[----:B------:R-:W-:Y:S02]  /*f9a0*/  MOV R15, R205 ;  /* 0x000000cd000f7202 */ /* 0x000fe40000000f00 */
[----:B------:R2:W5:Y:S01]  /*f9b0*/  LDL.LU R205, [R1+0xc] ;  /* 0x00000c0001cd7983 */ /* 0x0005620000300800 */
[----:B------:R-:W-:Y:S01]  /*f9c0*/  MOV R14, R204 ;  /* 0x000000cc000e7202 */ /* 0x000fe20000000f00 */
[----:B------:R-:W-:Y:S02]  /*f9d0*/  FADD.FTZ R192, R193, R192 ;  /* 0x000000c0c1c07221 */ /* 0x000fe40000010000 */
[----:B------:R2:W5:Y:S01]  /*f9e0*/  LDL.LU R204, [R1+0x8] ;  /* 0x0000080001cc7983 */ /* 0x0005620000300800 */
[C---:B------:R-:W-:Y:S01]  /*f9f0*/  HMMA.16816.F32.BF16 R40, R172.reuse, R142, R40 ;  /* 0x0000008eac28723c */ /* 0x040fe20000041828 */
[----:B------:R-:W-:Y:S02]  /*fa00*/  FADD.FTZ R194, R195, R194 ;  /* 0x000000c2c3c27221 */ /* 0x000fe40000010000 */
[----:B------:R-:W2:Y:S01]  /*fa10*/  LDSM.16.MT88.4 R188, [R208+0xb800] ;  /* 0x00b80000d0bc783b */ /* 0x000ea20000004200 */
[----:B------:R-:W-:Y:S02]  /*fa20*/  FADD.FTZ R246, R247, R246 ;  /* 0x000000f6f7f67221 */ /* 0x000fe40000010000 */
[----:B------:R-:W-:Y:S02]  /*fa30*/  FADD.FTZ R248, R249, R248 ;  /* 0x000000f8f9f87221 */ /* 0x000fe40000010000 */
[-C--:B-1----:R-:W-:Y:S01]  /*fa40*/  HMMA.16816.F32.BF16 R44, R172, R144.reuse, R44 ;  /* 0x00000090ac2c723c */ /* 0x082fe2000004182c */
        /* <DEDUP_REMOVED lines=18> */
[----:B------:R-:W-:Y:S01]  /*fb70*/  FADD.FTZ R233, R7, R0 ;  /* 0x0000000007e97221 */ /* 0x000fe20000010000 */
[----:B------:R-:W-:Y:S01]  /*fb80*/  MOV R0, R165 ;  /* 0x000000a500007202 */ /* 0x000fe20000000f00 */
[C---:B------:R-:W-:Y:S01]  /*fb90*/  HMMA.16816.F32.BF16 R64, R176.reuse, R152, R64 ;  /* 0x00000098b040723c */ /* 0x040fe20000041840 */
[----:B------:R-:W-:Y:S07]  /*fba0*/  FADD.FTZ R227, R17, R8 ;  /* 0x0000000811e37221 */ /* 0x000fee0000010000 */
[-C--:B------:R-:W-:Y:S08]  /*fbb0*/  HMMA.16816.F32.BF16 R68, R176, R154.reuse, R68 ;  /* 0x0000009ab044723c */ /* 0x080ff00000041844 */
[C---:B------:R-:W-:Y:S08]  /*fbc0*/  HMMA.16816.F32.BF16 R72, R172.reuse, R154, R72 ;  /* 0x0000009aac48723c */ /* 0x040ff00000041848 */
[-C--:B--2---:R-:W-:Y:S08]  /*fbd0*/  HMMA.16816.F32.BF16 R76, R172, R180.reuse, R76 ;  /* 0x000000b4ac4c723c */ /* 0x084ff0000004184c */
        /* <DEDUP_REMOVED lines=8> */
[C---:B------:R-:W-:Y:S07]  /*fc60*/  HMMA.16816.F32.BF16 R152, R176.reuse, R168, R32 ;  /* 0x000000a8b098723c */ /* 0x040fee0000041820 */
[----:B------:R-:W-:Y:S01]  /*fc70*/  MOV R169, R18 ;  /* 0x0000001200a97202 */ /* 0x000fe20000000f00 */
[-C--:B------:R-:W-:Y:S08]  /*fc80*/  HMMA.16816.F32.BF16 R112, R176, R170.reuse, R112 ;  /* 0x000000aab070723c */ /* 0x080ff00000041870 */
[C---:B------:R-:W-:Y:S08]  /*fc90*/  HMMA.16816.F32.BF16 R116, R172.reuse, R170, R116 ;  /* 0x000000aaac74723c */ /* 0x040ff00000041874 */
[-C--:B----4-:R-:W-:Y:S08]  /*fca0*/  HMMA.16816.F32.BF16 R148, R172, R184.reuse, R28 ;  /* 0x000000b8ac94723c */ /* 0x090ff0000004181c */
[C---:B------:R-:W-:Y:S08]  /*fcb0*/  HMMA.16816.F32.BF16 R120, R176.reuse, R184, R120 ;  /* 0x000000b8b078723c */ /* 0x040ff00000041878 */
[-C--:B------:R-:W-:Y:S08]  /*fcc0*/  HMMA.16816.F32.BF16 R144, R176, R186.reuse, R20 ;  /* 0x000000bab090723c */ /* 0x080ff00000041814 */
[C---:B------:R-:W-:Y:S08]  /*fcd0*/  HMMA.16816.F32.BF16 R124, R172.reuse, R186, R124 ;  /* 0x000000baac7c723c */ /* 0x040ff0000004187c */
[-C--:B------:R-:W-:Y:S08]  /*fce0*/  HMMA.16816.F32.BF16 R140, R172, R188.reuse, R24 ;  /* 0x000000bcac8c723c */ /* 0x080ff00000041818 */
[C---:B------:R-:W-:Y:S08]  /*fcf0*/  HMMA.16816.F32.BF16 R128, R176.reuse, R188, R128 ;  /* 0x000000bcb080723c */ /* 0x040ff00000041880 */
[-C--:B------:R-:W-:Y:S08]  /*fd00*/  HMMA.16816.F32.BF16 R132, R176, R190.reuse, R132 ;  /* 0x000000beb084723c */ /* 0x080ff00000041884 */
[----:B------:R-:W-:Y:S01]  /*fd10*/  HMMA.16816.F32.BF16 R136, R172, R190, R136 ;  /* 0x000000beac88723c */ /* 0x000fe20000041888 */
[----:B-----5:R-:W-:-:S07]  /*fd20*/  @P0 BRA `(.L_x_859) ;  /* 0xffffd5c000000947 */ /* 0x020fce000383ffff */
.L_x_858:
[----:B------:R-:W1:Y:S01]  /*fd30*/  SHFL.BFLY PT, R2, R235, 0x2, 0x1f ;  /* 0x0c401f00eb027f89 */ /* 0x000e6200000e0000 */
[----:B------:R-:W-:Y:S01]  /*fd40*/  ULDC.U8 UR4, c[0x0][0x329] ;  /* 0x0000ca4000047ab9 */ /* 0x000fe20000000000 */
[----:B------:R-:W-:Y:S01]  /*fd50*/  MOV R14, 0x3f800000 ;  /* 0x3f800000000e7802 */ /* 0x000fe20000000f00 */
[----:B------:R-:W-:Y:S01]  /*fd60*/  ULDC.U8 UR5, c[0x0][0x328] ;  /* 0x0000ca0000057ab9 */ /* 0x000fe20000000000 */
[----:B------:R-:W2:Y:S01]  /*fd70*/  SHFL.BFLY PT, R13, R232, 0x2, 0x1f ;  /* 0x0c401f00e80d7f89 */ /* 0x000ea200000e0000 */
[----:B------:R-:W-:Y:S01]  /*fd80*/  ISETP.NE.AND P0, PT, RZ, UR4, PT ;  /* 0x00000004ff007c0c */ /* 0x000fe2000bf05270 */
[----:B------:R-:W-:Y:S01]  /*fd90*/  BSSY B0, `(.L_x_862) ;  /* 0x00001a4000007945 */ /* 0x000fe20003800000 */
[----:B------:R-:W-:Y:S01]  /*fda0*/  ISETP.NE.AND P3, PT, RZ, UR5, PT ;  /* 0x00000005ff007c0c */ /* 0x000fe2000bf65270 */
[----:B------:R-:W3:Y:S01]  /*fdb0*/  SHFL.BFLY PT, R4, R227, 0x2, 0x1f ;  /* 0x0c401f00e3047f89 */ /* 0x000ee200000e0000 */
[----:B------:R-:W-:-:S03]  /*fdc0*/  MOV R15, 0x3f800000 ;  /* 0x3f800000000f7802 */ /* 0x000fc60000000f00 */
[----:B------:R-:W4:Y:S04]  /*fdd0*/  S2R R0, SR_TID.X ;  /* 0x0000000000007919 */ /* 0x000f280000002100 */
[----:B------:R-:W4:Y:S02]  /*fde0*/  SHFL.BFLY PT, R8, R233, 0x2, 0x1f ;  /* 0x0c401f00e9087f89 */ /* 0x000f2400000e0000 */
[----:B------:R-:W-:Y:S02]  /*fdf0*/  @P0 MOV R10, c[0x0][0x210] ;  /* 0x00008400000a0a02 */ /* 0x000fe40000000f00 */
[----:B------:R-:W-:-:S03]  /*fe00*/  @P0 MOV R16, 0x1 ;  /* 0x0000000100100802 */ /* 0x000fc60000000f00 */
[----:B------:R-:W-:Y:S02]  /*fe10*/  @P0 IMAD R10, R10, c[0x0][0x214], RZ ;  /* 0x000085000a0a0a24 */ /* 0x000fe400078e02ff */
[----:B-1----:R-:W-:Y:S02]  /*fe20*/  FADD.FTZ R2, R2, R235 ;  /* 0x000000eb02027221 */ /* 0x002fe40000010000 */
[----:B--2---:R-:W-:-:S03]  /*fe30*/  FADD.FTZ R13, R13, R232 ;  /* 0x000000e80d0d7221 */ /* 0x004fc60000010000 */
[----:B------:R-:W1:Y:S01]  /*fe40*/  SHFL.BFLY PT, R7, R2, 0x1, 0x1f ;  /* 0x0c201f0002077f89 */ /* 0x000e6200000e0000 */
[----:B---3--:R-:W-:-:S03]  /*fe50*/  FADD.FTZ R11, R4, R227 ;  /* 0x000000e3040b7221 */ /* 0x008fc60000010000 */
[----:B------:R-:W2:Y:S01]  /*fe60*/  SHFL.BFLY PT, R6, R13, 0x1, 0x1f ;  /* 0x0c201f000d067f89 */ /* 0x000ea200000e0000 */
[----:B----4-:R-:W-:-:S03]  /*fe70*/  SHF.R.S32.HI R3, RZ, 0x1f, R0 ;  /* 0x0000001fff037819 */ /* 0x010fc60000011400 */
[----:B------:R-:W3:Y:S01]  /*fe80*/  SHFL.BFLY PT, R4, R11, 0x1, 0x1f ;  /* 0x0c201f000b047f89 */ /* 0x000ee200000e0000 */
[CC--:B------:R-:W-:Y:S01]  /*fe90*/  LEA.HI R9, R3.reuse, R0.reuse, RZ, 0x2 ;  /* 0x0000000003097211 */ /* 0x0c0fe200078f10ff */
[----:B------:R-:W-:Y:S01]  /*fea0*/  FADD.FTZ R5, R8, R233 ;  /* 0x000000e908057221 */ /* 0x000fe20000010000 */
[----:B------:R-:W-:-:S04]  /*feb0*/  LEA.HI R3, R3, R0, RZ, 0x5 ;  /* 0x0000000003037211 */ /* 0x000fc800078f28ff */
[----:B------:R-:W4:Y:S01]  /*fec0*/  SHFL.BFLY PT, R8, R5, 0x1, 0x1f ;  /* 0x0c201f0005087f89 */ /* 0x000f2200000e0000 */
[----:B-1----:R-:W-:Y:S01]  /*fed0*/  FADD.FTZ R7, R2, R7 ;  /* 0x0000000702077221 */ /* 0x002fe20000010000 */
[--C-:B------:R-:W-:Y:S01]  /*fee0*/  SHF.R.S32.HI R2, RZ, 0x2, R9.reuse ;  /* 0x00000002ff027819 */ /* 0x100fe20000011409 */
[----:B--2---:R-:W-:Y:S01]  /*fef0*/  FADD.FTZ R6, R13, R6 ;  /* 0x000000060d067221 */ /* 0x004fe20000010000 */
[----:B------:R-:W-:Y:S02]  /*ff00*/  SHF.R.S32.HI R13, RZ, 0x1f, R9 ;  /* 0x0000001fff0d7819 */ /* 0x000fe40000011409 */
[----:B------:R-:W-:Y:S01]  /*ff10*/  LOP3.LUT R9, R9, 0x3ffffffc, RZ, 0xc0, !PT ;  /* 0x3ffffffc09097812 */ /* 0x000fe200078ec0ff */
[----:B---3--:R-:W-:Y:S01]  /*ff20*/  FADD.FTZ R4, R11, R4 ;  /* 0x000000040b047221 */ /* 0x008fe20000010000 */
[----:B------:R-:W-:Y:S02]  /*ff30*/  LEA.HI R13, R13, R2, RZ, 0x3 ;  /* 0x000000020d0d7211 */ /* 0x000fe400078f18ff */
[----:B------:R-:W-:-:S02]  /*ff40*/  IADD3 R9, -R9, R0, RZ ;  /* 0x0000000009097210 */ /* 0x000fc40007ffe1ff */
[----:B------:R-:W-:Y:S02]  /*ff50*/  LOP3.LUT R13, R13, 0xfffffff8, RZ, 0xc0, !PT ;  /* 0xfffffff80d0d7812 */ /* 0x000fe400078ec0ff */
[----:B------:R-:W-:Y:S01]  /*ff60*/  FSETP.NE.FTZ.AND P6, PT, R7, RZ, PT ;  /* 0x000000ff0700720b */ /* 0x000fe20003fd5000 */
[----:B----4-:R-:W-:Y:S01]  /*ff70*/  FADD.FTZ R5, R5, R8 ;  /* 0x0000000805057221 */ /* 0x010fe20000010000 */
[----:B------:R-:W-:Y:S02]  /*ff80*/  IADD3 R13, R2, -R13, RZ ;  /* 0x8000000d020d7210 */ /* 0x000fe40007ffe0ff */
[----:B------:R-:W-:Y:S02]  /*ff90*/  SHF.R.S32.HI R2, RZ, 0x5, R3 ;  /* 0x00000005ff027819 */ /* 0x000fe40000011403 */
[C---:B------:R-:W-:Y:S02]  /*ffa0*/  SHF.L.U32 R12, R13.reuse, 0x6, RZ ;  /* 0x000000060d0c7819 */ /* 0x040fe400000006ff */
[----:B------:R-:W-:-:S02]  /*ffb0*/  LOP3.LUT R11, R13, 0x1, RZ, 0xc0, !PT ;  /* 0x000000010d0b7812 */ /* 0x000fc400078ec0ff */
[----:B------:R-:W-:Y:S02]  /*ffc0*/  LOP3.LUT R12, R12, 0x1c0, RZ, 0xc0, !PT ;  /* 0x000001c00c0c7812 */ /* 0x000fe400078ec0ff */
[----:B------:R-:W-:Y:S01]  /*ffd0*/  LEA R9, R2, R9, 0x9 ;  /* 0x0000000902097211 */ /* 0x000fe200078e48ff */
[----:B------:R-:W1:Y:S01]  /*ffe0*/  @P6 MUFU.RCP R14, R7 ;  /* 0x00000007000e6308 */ /* 0x000e620000001000 */
[----:B------:R-:W-:Y:S02]  /*fff0*/  LEA.HI R12, R12, R12, RZ, 0x1d ;  /* 0x0000000c0c0c7211 */ /* 0x000fe400078fe8ff */
[----:B------:R-:W-:Y:S02]  /*10000*/  ISETP.NE.U32.AND P4, PT, R11, 0x1, PT ;  /* 0x000000010b00780c */ /* 0x000fe40003f85070 */
[----:B------:R-:W-:Y:S02]  /*10010*/  FSETP.NE.FTZ.AND P5, PT, R6, RZ, PT ;  /* 0x000000ff0600720b */ /* 0x000fe40003fb5000 */
[----:B------:R-:W-:Y:S01]  /*10020*/  LEA R9, R9, R12, 0x1 ;  /* 0x0000000c09097211 */ /* 0x000fe200078e08ff */
[----:B------:R-:W-:Y:S01]  /*10030*/  @P6 MUFU.LG2 R7, R7 ;  /* 0x0000000700076308 */ /* 0x000fe20000000c00 */
[----:B------:R-:W-:-:S02]  /*10040*/  @!P0 MOV R8, c[0x0][0x214] ;  /* 0x0000850000088a02 */ /* 0x000fc40000000f00 */
[----:B------:R-:W-:Y:S02]  /*10050*/  SHF.L.U32 R9, R9, 0x1, RZ ;  /* 0x0000000109097819 */ /* 0x000fe400000006ff */
[----:B------:R-:W-:Y:S02]  /*10060*/  R2P PR, R13, 0x6 ;  /* 0x000000060d007804 */ /* 0x000fe40000000000 */
[----:B------:R-:W-:Y:S01]  /*10070*/  MOV R11, 0x20 ;  /* 0x00000020000b7802 */ /* 0x000fe20000000f00 */
[----:B-1----:R-:W-:Y:S01]  /*10080*/  FMUL.FTZ R14, R14, c[0x0][0x2dc] ;  /* 0x0000b7000e0e7a20 */ /* 0x002fe20000410000 */
[----:B------:R-:W-:Y:S01]  /*10090*/  @!P0 SEL R10, R8, c[0x0][0x234], !P3 ;  /* 0x00008d00080a8a07 */ /* 0x000fe20005800000 */
[----:B------:R-:W1:Y:S01]  /*100a0*/  @P5 MUFU.RCP R15, R6 ;  /* 0x00000006000f5308 */ /* 0x000e620000001000 */
[C---:B------:R-:W-:Y:S01]  /*100b0*/  IADD3 R8, R9.reuse, -0x10, RZ ;  /* 0xfffffff009087810 */ /* 0x040fe20007ffe0ff */
[C---:B------:R-:W-:Y:S01]  /*100c0*/  FMUL.FTZ R160, R14.reuse, R160 ;  /* 0x000000a00ea07220 */ /* 0x040fe20000410000 */
[----:B------:R-:W-:Y:S01]  /*100d0*/  @P4 IADD3 R8, R9, 0x10, RZ ;  /* 0x0000001009084810 */ /* 0x000fe20007ffe0ff */
[C---:B------:R-:W-:Y:S01]  /*100e0*/  FMUL.FTZ R161, R14.reuse, R161 ;  /* 0x000000a10ea17220 */ /* 0x040fe20000410000 */
[----:B------:R-:W-:Y:S01]  /*100f0*/  SEL R11, R11, 0xffffffe0, !P1 ;  /* 0xffffffe00b0b7807 */ /* 0x000fe20004800000 */
[C---:B------:R-:W-:Y:S01]  /*10100*/  FMUL.FTZ R40, R14.reuse, R40 ;  /* 0x000000280e287220 */ /* 0x040fe20000410000 */
[----:B------:R-:W-:Y:S01]  /*10110*/  FSETP.NE.FTZ.AND P4, PT, R5, RZ, PT ;  /* 0x000000ff0500720b */ /* 0x000fe20003f95000 */
[----:B------:R-:W-:Y:S01]  /*10120*/  FMUL.FTZ R41, R14, R41 ;  /* 0x000000290e297220 */ /* 0x000fe20000410000 */
[----:B------:R-:W-:Y:S01]  /*10130*/  FSETP.NE.FTZ.AND P1, PT, R4, RZ, PT ;  /* 0x000000ff0400720b */ /* 0x000fe20003f35000 */
[C---:B------:R-:W-:Y:S01]  /*10140*/  FMUL.FTZ R44, R14.reuse, R44 ;  /* 0x0000002c0e2c7220 */ /* 0x040fe20000410000 */
[----:B------:R-:W-:Y:S01]  /*10150*/  MOV R12, 0x3f800000 ;  /* 0x3f800000000c7802 */ /* 0x000fe20000000f00 */
[C---:B------:R-:W-:Y:S01]  /*10160*/  FMUL.FTZ R45, R14.reuse, R45 ;  /* 0x0000002d0e2d7220 */ /* 0x040fe20000410000 */
[----:B------:R-:W-:Y:S01]  /*10170*/  MOV R13, 0x3f800000 ;  /* 0x3f800000000d7802 */ /* 0x000fe20000000f00 */
[C---:B------:R-:W-:Y:S01]  /*10180*/  FMUL.FTZ R56, R14.reuse, R56 ;  /* 0x000000380e387220 */ /* 0x040fe20000410000 */
[----:B------:R-:W-:Y:S01]  /*10190*/  F2FP.BF16.PACK_AB R160, R161, R160 ;  /* 0x000000a0a1a0723e */ /* 0x000fe200000010ff */
[----:B-1----:R-:W-:Y:S01]  /*101a0*/  FMUL.FTZ R15, R15, c[0x0][0x2dc] ;  /* 0x0000b7000f0f7a20 */ /* 0x002fe20000410000 */
[----:B------:R-:W-:Y:S01]  /*101b0*/  F2FP.BF16.PACK_AB R41, R41, R40 ;  /* 0x000000282929723e */ /* 0x000fe200000010ff */
[----:B------:R-:W-:Y:S01]  /*101c0*/  FMUL.FTZ R57, R14, R57 ;  /* 0x000000390e397220 */ /* 0x000fe20000410000 */
[----:B------:R-:W-:Y:S01]  /*101d0*/  F2FP.BF16.PACK_AB R44, R45, R44 ;  /* 0x0000002c2d2c723e */ /* 0x000fe200000010ff */
[----:B------:R-:W1:Y:S01]  /*101e0*/  @P4 MUFU.RCP R12, R5 ;  /* 0x00000005000c4308 */ /* 0x000e620000001000 */
[----:B------:R-:W-:Y:S01]  /*101f0*/  FMUL.FTZ R162, R15, R162 ;  /* 0x000000a20fa27220 */ /* 0x000fe20000410000 */
[----:B------:R-:W-:Y:S01]  /*10200*/  IADD3 R17, R9, R11, RZ ;  /* 0x0000000b09117210 */ /* 0x000fe20007ffe0ff */
[----:B------:R-:W-:Y:S01]  /*10210*/  FMUL.FTZ R163, R15, R163 ;  /* 0x000000a30fa37220 */ /* 0x000fe20000410000 */
[----:B------:R-:W-:Y:S01]  /*10220*/  F2FP.BF16.PACK_AB R56, R57, R56 ;  /* 0x000000383938723e */ /* 0x000fe200000010ff */
[C---:B------:R-:W-:Y:S01]  /*10230*/  FMUL.FTZ R42, R15.reuse, R42 ;  /* 0x0000002a0f2a7220 */ /* 0x040fe20000410000 */
[----:B------:R-:W-:Y:S01]  /*10240*/  STS [R9], R160 ;  /* 0x000000a009007388 */ /* 0x000fe20000000800 */
[C---:B------:R-:W-:Y:S01]  /*10250*/  FMUL.FTZ R43, R15.reuse, R43 ;  /* 0x0000002b0f2b7220 */ /* 0x040fe20000410000 */
[----:B------:R-:W2:Y:S01]  /*10260*/  @P1 MUFU.RCP R13, R4 ;  /* 0x00000004000d1308 */ /* 0x000ea20000001000 */
[----:B------:R-:W-:Y:S01]  /*10270*/  FMUL.FTZ R46, R15, R46 ;  /* 0x0000002e0f2e7220 */ /* 0x000fe20000410000 */
[----:B------:R-:W-:Y:S01]  /*10280*/  F2FP.BF16.PACK_AB R162, R163, R162 ;  /* 0x000000a2a3a2723e */ /* 0x000fe200000010ff */
[----:B------:R-:W-:Y:S01]  /*10290*/  FMUL.FTZ R47, R15, R47 ;  /* 0x0000002f0f2f7220 */ /* 0x000fe20000410000 */
[----:B------:R-:W-:Y:S01]  /*102a0*/  F2FP.BF16.PACK_AB R43, R43, R42 ;  /* 0x0000002a2b2b723e */ /* 0x000fe200000010ff */
[----:B------:R-:W-:Y:S01]  /*102b0*/  FMUL.FTZ R58, R15, R58 ;  /* 0x0000003a0f3a7220 */ /* 0x000fe20000410000 */
[----:B------:R-:W-:Y:S01]  /*102c0*/  IADD3 R11, R11, R8, RZ ;  /* 0x000000080b0b7210 */ /* 0x000fe20007ffe0ff */
[----:B------:R-:W-:Y:S01]  /*102d0*/  FMUL.FTZ R59, R15, R59 ;  /* 0x0000003b0f3b7220 */ /* 0x000fe20000410000 */
[----:B------:R-:W-:Y:S01]  /*102e0*/  F2FP.BF16.PACK_AB R46, R47, R46 ;  /* 0x0000002e2f2e723e */ /* 0x000fe200000010ff */
[----:B-1----:R-:W-:Y:S01]  /*102f0*/  FMUL.FTZ R12, R12, c[0x0][0x2dc] ;  /* 0x0000b7000c0c7a20 */ /* 0x002fe20000410000 */
[----:B------:R-:W-:Y:S01]  /*10300*/  STS [R9+0x400], R162 ;  /* 0x000400a209007388 */ /* 0x000fe20000000800 */
[----:B------:R-:W-:Y:S01]  /*10310*/  FMUL.FTZ R60, R14, R60 ;  /* 0x0000003c0e3c7220 */ /* 0x000fe20000410000 */
[----:B------:R-:W-:Y:S01]  /*10320*/  F2FP.BF16.PACK_AB R58, R59, R58 ;  /* 0x0000003a3b3a723e */ /* 0x000fe200000010ff */
[C---:B------:R-:W-:Y:S01]  /*10330*/  FMUL.FTZ R156, R12.reuse, R156 ;  /* 0x0000009c0c9c7220 */ /* 0x040fe20000410000 */
[----:B------:R-:W-:Y:S01]  /*10340*/  STS [R8], R41 ;  /* 0x0000002908007388 */ /* 0x000fe20000000800 */
[C---:B------:R-:W-:Y:S01]  /*10350*/  FMUL.FTZ R157, R12.reuse, R157 ;  /* 0x0000009d0c9d7220 */ /* 0x040fe20000410000 */
[----:B------:R-:W-:Y:S01]  /*10360*/  ISETP.NE.OR P3, PT, RZ, UR4, !P3 ;  /* 0x00000004ff007c0c */ /* 0x000fe2000df65670 */
[----:B--2---:R-:W-:Y:S01]  /*10370*/  FMUL.FTZ R13, R13, c[0x0][0x2dc] ;  /* 0x0000b7000d0d7a20 */ /* 0x004fe20000410000 */
[----:B------:R-:W-:Y:S01]  /*10380*/  STS [R8+0x400], R43 ;  /* 0x0004002b08007388 */ /* 0x000fe20000000800 */
[C---:B------:R-:W-:Y:S01]  /*10390*/  FMUL.FTZ R36, R12.reuse, R36 ;  /* 0x000000240c247220 */ /* 0x040fe20000410000 */
[----:B------:R-:W-:Y:S01]  /*103a0*/  F2FP.BF16.PACK_AB R156, R157, R156 ;  /* 0x0000009c9d9c723e */ /* 0x000fe200000010ff */
[C---:B------:R-:W-:Y:S01]  /*103b0*/  FMUL.FTZ R158, R13.reuse, R158 ;  /* 0x0000009e0d9e7220 */ /* 0x040fe20000410000 */
[----:B------:R-:W1:Y:S01]  /*103c0*/  @P5 MUFU.LG2 R6, R6 ;  /* 0x0000000600065308 */ /* 0x000e620000000c00 */
[----:B------:R-:W-:Y:S01]  /*103d0*/  FMUL.FTZ R159, R13, R159 ;  /* 0x0000009f0d9f7220 */ /* 0x000fe20000410000 */
[----:B------:R-:W-:Y:S01]  /*103e0*/  LOP3.LUT R3, R3, 0xffffffe0, RZ, 0xc0, !PT ;  /* 0xffffffe003037812 */ /* 0x000fe200078ec0ff */
[C---:B------:R-:W-:Y:S01]  /*103f0*/  FMUL.FTZ R37, R12.reuse, R37 ;  /* 0x000000250c257220 */ /* 0x040fe20000410000 */
[----:B------:R-:W-:Y:S01]  /*10400*/  STS [R9+0x2000], R156 ;  /* 0x0020009c09007388 */ /* 0x000fe20000000800 */
[----:B------:R-:W-:Y:S01]  /*10410*/  FMUL.FTZ R38, R13, R38 ;  /* 0x000000260d267220 */ /* 0x000fe20000410000 */
[----:B------:R-:W-:Y:S01]  /*10420*/  F2FP.BF16.PACK_AB R158, R159, R158 ;  /* 0x0000009e9f9e723e */ /* 0x000fe200000010ff */
[----:B------:R-:W-:Y:S01]  /*10430*/  FMUL.FTZ R39, R13, R39 ;  /* 0x000000270d277220 */ /* 0x000fe20000410000 */
[----:B------:R-:W-:Y:S01]  /*10440*/  F2FP.BF16.PACK_AB R37, R37, R36 ;  /* 0x000000242525723e */ /* 0x000fe200000010ff */
[C---:B------:R-:W-:Y:S01]  /*10450*/  FMUL.FTZ R48, R12.reuse, R48 ;  /* 0x000000300c307220 */ /* 0x040fe20000410000 */
[----:B------:R-:W2:Y:S01]  /*10460*/  @P4 MUFU.LG2 R5, R5 ;  /* 0x0000000500054308 */ /* 0x000ea20000000c00 */
[C---:B------:R-:W-:Y:S01]  /*10470*/  FMUL.FTZ R49, R12.reuse, R49 ;  /* 0x000000310c317220 */ /* 0x040fe20000410000 */
[----:B------:R-:W-:Y:S01]  /*10480*/  F2FP.BF16.PACK_AB R39, R39, R38 ;  /* 0x000000262727723e */ /* 0x000fe200000010ff */
[C---:B------:R-:W-:Y:S01]  /*10490*/  FMUL.FTZ R52, R12.reuse, R52 ;  /* 0x000000340c347220 */ /* 0x040fe20000410000 */
[----:B------:R-:W-:Y:S01]  /*104a0*/  STS [R9+0x2400], R158 ;  /* 0x0024009e09007388 */ /* 0x000fe20000000800 */
        /* <DEDUP_REMOVED lines=11> */
[----:B------:R-:W-:Y:S01]  /*10560*/  STS [R17], R44 ;  /* 0x0000002c11007388 */ /* 0x000fe20000000800 */
        /* <DEDUP_REMOVED lines=19> */
[----:B------:R-:W3:Y:S01]  /*106a0*/  @P1 MUFU.LG2 R4, R4 ;  /* 0x0000000400041308 */ /* 0x000ee20000000c00 */
[C---:B------:R-:W-:Y:S01]  /*106b0*/  FMUL.FTZ R113, R12.reuse, R113 ;  /* 0x000000710c717220 */ /* 0x040fe20000410000 */
[----:B------:R-:W-:Y:S01]  /*106c0*/  F2FP.BF16.PACK_AB R152, R153, R152 ;  /* 0x000000989998723e */ /* 0x000fe200000010ff */
[C---:B------:R-:W-:Y:S01]  /*106d0*/  FMUL.FTZ R120, R12.reuse, R120 ;  /* 0x000000780c787220 */ /* 0x040fe20000410000 */
[----:B------:R-:W-:Y:S01]  /*106e0*/  IADD3 R3, -R3, R0, RZ ;  /* 0x0000000003037210 */ /* 0x000fe20007ffe1ff */
[C---:B------:R-:W-:Y:S01]  /*106f0*/  FMUL.FTZ R121, R12.reuse, R121 ;  /* 0x000000790c797220 */ /* 0x040fe20000410000 */
[----:B------:R-:W-:Y:S01]  /*10700*/  F2FP.BF16.PACK_AB R112, R113, R112 ;  /* 0x000000707170723e */ /* 0x000fe200000010ff */
[C---:B------:R-:W-:Y:S01]  /*10710*/  FMUL.FTZ R144, R12.reuse, R144 ;  /* 0x000000900c907220 */ /* 0x040fe20000410000 */
[----:B------:R-:W-:Y:S01]  /*10720*/  MOV R0, 0x7f800000 ;  /* 0x7f80000000007802 */ /* 0x000fe20000000f00 */
[C---:B------:R-:W-:Y:S01]  /*10730*/  FMUL.FTZ R145, R12.reuse, R145 ;  /* 0x000000910c917220 */ /* 0x040fe20000410000 */
[----:B------:R-:W-:Y:S01]  /*10740*/  F2FP.BF16.PACK_AB R120, R121, R120 ;  /* 0x000000787978723e */ /* 0x000fe200000010ff */
[----:B------:R-:W-:-:S02]  /*10750*/  FMUL.FTZ R128, R12, R128 ;  /* 0x000000800c807220 */ /* 0x000fc40000410000 */
[C---:B------:R-:W-:Y:S01]  /*10760*/  FMUL.FTZ R129, R12.reuse, R129 ;  /* 0x000000810c817220 */ /* 0x040fe20000410000 */
[----:B------:R-:W-:Y:S01]  /*10770*/  F2FP.BF16.PACK_AB R144, R145, R144 ;  /* 0x000000909190723e */ /* 0x000fe200000010ff */
[C---:B------:R-:W-:Y:S02]  /*10780*/  FMUL.FTZ R132, R12.reuse, R132 ;  /* 0x000000840c847220 */ /* 0x040fe40000410000 */
[----:B------:R-:W-:Y:S01]  /*10790*/  FMUL.FTZ R133, R12, R133 ;  /* 0x000000850c857220 */ /* 0x000fe20000410000 */
[----:B------:R-:W-:Y:S01]  /*107a0*/  MOV R12, 0x40 ;  /* 0x00000040000c7802 */ /* 0x000fe20000000f00 */
        /* <DEDUP_REMOVED lines=8> */
[C---:B------:R-:W-:Y:S01]  /*10830*/  FMUL.FTZ R61, R14.reuse, R61 ;  /* 0x0000003d0e3d7220 */ /* 0x040fe20000410000 */
[----:B------:R-:W-:Y:S01]  /*10840*/  IADD3 R19, R9, R12, RZ ;  /* 0x0000000c09137210 */ /* 0x000fe20007ffe0ff */
[----:B------:R-:W-:Y:S01]  /*10850*/  FMUL.FTZ R62, R15, R62 ;  /* 0x0000003e0f3e7220 */ /* 0x000fe20000410000 */
[----:B------:R-:W-:Y:S01]  /*10860*/  F2FP.BF16.PACK_AB R54, R55, R54 ;  /* 0x000000363736723e */ /* 0x000fe200000010ff */
[----:B------:R-:W-:Y:S01]  /*10870*/  FMUL.FTZ R63, R15, R63 ;  /* 0x0000003f0f3f7220 */ /* 0x000fe20000410000 */
[----:B------:R-:W-:Y:S01]  /*10880*/  F2FP.BF16.PACK_AB R60, R61, R60 ;  /* 0x0000003c3d3c723e */ /* 0x000fe200000010ff */
[----:B------:R-:W-:Y:S01]  /*10890*/  FMUL.FTZ R72, R14, R72 ;  /* 0x000000480e487220 */ /* 0x000fe20000410000 */
[----:B------:R-:W-:Y:S01]  /*108a0*/  IADD3 R21, R12, R8, RZ ;  /* 0x000000080c157210 */ /* 0x000fe20007ffe0ff */
[C---:B------:R-:W-:Y:S01]  /*108b0*/  FMUL.FTZ R73, R14.reuse, R73 ;  /* 0x000000490e497220 */ /* 0x040fe20000410000 */
[----:B------:R-:W-:Y:S01]  /*108c0*/  F2FP.BF16.PACK_AB R62, R63, R62 ;  /* 0x0000003e3f3e723e */ /* 0x000fe200000010ff */
[C---:B------:R-:W-:Y:S01]  /*108d0*/  FMUL.FTZ R74, R15.reuse, R74 ;  /* 0x0000004a0f4a7220 */ /* 0x040fe20000410000 */
[----:B------:R-:W-:Y:S01]  /*108e0*/  STS [R17+0x2400], R50 ;  /* 0x0024003211007388 */ /* 0x000fe20000000800 */
[----:B------:R-:W-:Y:S01]  /*108f0*/  FMUL.FTZ R75, R15, R75 ;  /* 0x0000004b0f4b7220 */ /* 0x000fe20000410000 */
        /* <DEDUP_REMOVED lines=70> */
[----:B------:R4:W-:Y:S01]  /*10d60*/  STS [R23+0x2400], R82 ;  /* 0x0024005217007388 */ /* 0x0009e20000000800 */
        /* <DEDUP_REMOVED lines=42> */
[----:B------:R-:W-:Y:S01]  /*11010*/  FMUL.FTZ R138, R15, R138 ;  /* 0x0000008a0f8a7220 */ /* 0x000fe20000410000 */
[----:B------:R-:W-:Y:S01]  /*11020*/  STS [R17+0x4000], R108 ;  /* 0x0040006c11007388 */ /* 0x000fe20000000800 */
[C---:B------:R-:W-:Y:S01]  /*11030*/  FMUL.FTZ R136, R14.reuse, R136 ;  /* 0x000000880e887220 */ /* 0x040fe20000410000 */
[----:B------:R-:W-:Y:S01]  /*11040*/  F2FP.BF16.PACK_AB R142, R143, R142 ;  /* 0x0000008e8f8e723e */ /* 0x000fe200000010ff */
[----:B------:R-:W-:Y:S01]  /*11050*/  FMUL.FTZ R137, R14, R137 ;  /* 0x000000890e897220 */ /* 0x000fe20000410000 */
[----:B------:R-:W-:Y:S01]  /*11060*/  STS [R17+0x4400], R110 ;  /* 0x0044006e11007388 */ /* 0x000fe20000000800 */
[----:B------:R-:W-:Y:S01]  /*11070*/  FMUL.FTZ R15, R15, R139 ;  /* 0x0000008b0f0f7220 */ /* 0x000fe20000410000 */
[----:B----4-:R-:W-:Y:S01]  /*11080*/  CS2R R82, SRZ ;  /* 0x0000000000527805 */ /* 0x010fe2000001ff00 */
        /* <DEDUP_REMOVED lines=8> */
[----:B------:R-:W-:Y:S01]  /*11110*/  @!P0 IMAD R16, R10, c[0x0][0x1c0], RZ ;  /* 0x000070000a108a24 */ /* 0x000fe200078e02ff */
[----:B------:R-:W-:Y:S01]  /*11120*/  STS [R17+0x6000], R152 ;  /* 0x0060009811007388 */ /* 0x000fe20000000800 */
[----:B------:R-:W-:Y:S01]  /*11130*/  F2FP.BF16.PACK_AB R130, R131, R130 ;  /* 0x000000828382723e */ /* 0x000fe200000010ff */
[----:B-1----:R-:W-:Y:S01]  /*11140*/  @P5 FMUL.FTZ R81, R6, 0.69314718246459960938 ;  /* 0x3f31721806515820 */ /* 0x002fe20000410000 */
[----:B------:R-:W-:Y:S01]  /*11150*/  F2FP.BF16.PACK_AB R13, R13, R134 ;  /* 0x000000860d0d723e */ /* 0x000fe200000010ff */
[----:B------:R-:W-:Y:S01]  /*11160*/  STS [R17+0x6400], R154 ;  /* 0x0064009a11007388 */ /* 0x000fe20000000800 */
[----:B--2---:R-:W-:-:S02]  /*11170*/  @P4 FMUL.FTZ R6, R5, 0.69314718246459960938 ;  /* 0x3f31721805064820 */ /* 0x004fc40000410000 */
[----:B---3--:R-:W-:Y:S01]  /*11180*/  @P1 FMUL.FTZ R5, R4, 0.69314718246459960938 ;  /* 0x3f31721804051820 */ /* 0x008fe20000410000 */
[----:B------:R-:W-:Y:S01]  /*11190*/  STS [R11+0x6000], R112 ;  /* 0x006000700b007388 */ /* 0x000fe20000000800 */
[----:B------:R-:W-:Y:S01]  /*111a0*/  @P6 FMUL.FTZ R80, R7, 0.69314718246459960938 ;  /* 0x3f31721807506820 */ /* 0x000fe20000410000 */
[----:B------:R-:W-:Y:S01]  /*111b0*/  MOV R7, 0x7f800000 ;  /* 0x7f80000000077802 */ /* 0x000fe20000000f00 */
[----:B------:R-:W-:Y:S01]  /*111c0*/  @P4 FFMA.FTZ R7, R165, c[0x0][0x238], R6 ;  /* 0x00008e00a5074a23 */ /* 0x000fe20000010006 */
[----:B------:R-:W-:Y:S01]  /*111d0*/  STS [R11+0x6400], R114 ;  /* 0x006400720b007388 */ /* 0x000fe20000000800 */
[----:B------:R-:W-:-:S03]  /*111e0*/  @P6 FFMA.FTZ R0, R167, c[0x0][0x238], R80 ;  /* 0x00008e00a7006a23 */ /* 0x000fc60000010050 */
[----:B------:R-:W-:Y:S04]  /*111f0*/  STS [R19+0x4000], R148 ;  /* 0x0040009413007388 */ /* 0x000fe80000000800 */
[----:B------:R-:W-:Y:S04]  /*11200*/  STS [R19+0x4400], R150 ;  /* 0x0044009613007388 */ /* 0x000fe80000000800 */
        /* <DEDUP_REMOVED lines=9> */
[----:B------:R2:W-:Y:S01]  /*112a0*/  STS [R25+0x4400], R15 ;  /* 0x0044000f19007388 */ /* 0x0005e20000000800 */
[----:B-1----:R-:W-:-:S02]  /*112b0*/  @P0 MOV R19, c[0x0][0x210] ;  /* 0x0000840000130a02 */ /* 0x002fc40000000f00 */
[----:B------:R-:W-:Y:S01]  /*112c0*/  @!P0 MOV R19, 0x1 ;  /* 0x0000000100138802 */ /* 0x000fe20000000f00 */
[----:B------:R2:W-:Y:S01]  /*112d0*/  STS [R23+0x6000], R128 ;  /* 0x0060008017007388 */ /* 0x0005e20000000800 */
[----:B------:R-:W-:-:S03]  /*112e0*/  LOP3.LUT P0, RZ, R3, 0x3, RZ, 0xc0, !PT ;  /* 0x0000000303ff7812 */ /* 0x000fc6000780c0ff */
[----:B------:R2:W-:Y:S04]  /*112f0*/  STS [R23+0x6400], R130 ;  /* 0x0064008217007388 */ /* 0x0005e80000000800 */
[----:B------:R2:W-:Y:S04]  /*11300*/  STS [R25+0x6000], R132 ;  /* 0x0060008419007388 */ /* 0x0005e80000000800 */
[----:B------:R2:W-:Y:S04]  /*11310*/  STS [R25+0x6400], R13 ;  /* 0x0064000d19007388 */ /* 0x0005e80000000800 */
[----:B------:R-:W-:Y:S06]  /*11320*/  BAR.SYNC.DEFER_BLOCKING 0x0 ;  /* 0x0000000000007b1d */ /* 0x000fec0000010000 */
[----:B------:R-:W1:Y:S04]  /*11330*/  S2R R11, SR_CTAID.Y ;  /* 0x00000000000b7919 */ /* 0x000e680000002600 */
[----:B------:R-:W3:Y:S04]  /*11340*/  S2R R8, SR_CTAID.X ;  /* 0x0000000000087919 */ /* 0x000ee80000002500 */
[----:B------:R-:W4:Y:S04]  /*11350*/  S2R R9, SR_CTAID.Z ;  /* 0x0000000000097919 */ /* 0x000f280000002700 */
[----:B------:R2:W2:Y:S04]  /*11360*/  LDS.128 R72, [R219] ;  /* 0x00000000db487984 */ /* 0x0004a80000000c00 */
[----:B------:R2:W2:Y:S01]  /*11370*/  LDS.128 R68, [R219+0x800] ;  /* 0x00080000db447984 */ /* 0x0004a20000000c00 */
[----:B-1----:R-:W-:-:S03]  /*11380*/  IMAD R16, R11, R16, RZ ;  /* 0x000000100b107224 */ /* 0x002fc600078e02ff */
[----:B------:R1:W1:Y:S01]  /*11390*/  LDS.128 R64, [R219+0x1000] ;  /* 0x00100000db407984 */ /* 0x0002620000000c00 */
[----:B------:R-:W-:Y:S01]  /*113a0*/  @!P3 IMAD R17, R11, c[0x0][0x214], RZ ;  /* 0x000085000b11ba24 */ /* 0x000fe200078e02ff */
[----:B------:R-:W-:Y:S02]  /*113b0*/  SEL R16, R16, RZ, P3 ;  /* 0x000000ff10107207 */ /* 0x000fe40001800000 */
[----:B------:R1:W1:Y:S01]  /*113c0*/  LDS.128 R60, [R219+0x1800] ;  /* 0x00180000db3c7984 */ /* 0x0002620000000c00 */
[----:B---3--:R-:W-:Y:S01]  /*113d0*/  IMAD R3, R8, R19, RZ ;  /* 0x0000001308037224 */ /* 0x008fe200078e02ff */
[----:B------:R-:W-:Y:S02]  /*113e0*/  @!P3 MOV R82, R17 ;  /* 0x000000110052b202 */ /* 0x000fe40000000f00 */
[----:B------:R3:W1:Y:S01]  /*113f0*/  LDS.128 R56, [R219+0x2000] ;  /* 0x00200000db387984 */ /* 0x0006620000000c00 */
[----:B----4-:R-:W-:Y:S01]  /*11400*/  IMAD R16, R9, R10, R16 ;  /* 0x0000000a09107224 */ /* 0x010fe200078e0210 */
[----:B------:R-:W-:-:S02]  /*11410*/  SHF.L.U32 R3, R3, 0x7, RZ ;  /* 0x0000000703037819 */ /* 0x000fc400000006ff */
[----:B------:R3:W4:Y:S01]  /*11420*/  LDS.128 R52, [R219+0x2800] ;  /* 0x00280000db347984 */ /* 0x0007220000000c00 */
[----:B------:R-:W-:Y:S02]  /*11430*/  @!P3 SHF.R.S32.HI R83, RZ, 0x1f, R17 ;  /* 0x0000001fff53b819 */ /* 0x000fe40000011411 */
[--C-:B------:R-:W-:Y:S01]  /*11440*/  IADD3 R4, P3, P2, R3, R82, R16.reuse ;  /* 0x0000005203047210 */ /* 0x100fe20007a7e010 */
[----:B------:R3:W1:Y:S01]  /*11450*/  LDS.128 R48, [R219+0x3000] ;  /* 0x00300000db307984 */ /* 0x0006620000000c00 */
[----:B------:R-:W-:Y:S02]  /*11460*/  SHF.R.S32.HI R3, RZ, 0x1f, R3 ;  /* 0x0000001fff037819 */ /* 0x000fe40000011403 */
[----:B------:R-:W-:Y:S01]  /*11470*/  SHF.R.S32.HI R16, RZ, 0x1f, R16 ;  /* 0x0000001fff107819 */ /* 0x000fe20000011410 */
[----:B------:R3:W1:Y:S01]  /*11480*/  LDS.128 R44, [R219+0x3800] ;  /* 0x00380000db2c7984 */ /* 0x0006620000000c00 */
[----:B------:R-:W-:Y:S01]  /*11490*/  MOV R17, 0x7f800000 ;  /* 0x7f80000000117802 */ /* 0x000fe20000000f00 */
[----:B------:R-:W-:Y:S01]  /*114a0*/  @P5 FFMA.FTZ R17, R166, c[0x0][0x238], R81 ;  /* 0x00008e00a6115a23 */ /* 0x000fe20000010051 */
[----:B------:R-:W-:Y:S01]  /*114b0*/  MOV R10, 0x7f800000 ;  /* 0x7f800000000a7802 */ /* 0x000fe20000000f00 */
[----:B------:R3:W1:Y:S01]  /*114c0*/  LDS.128 R40, [R219+0x4000] ;  /* 0x00400000db287984 */ /* 0x0006620000000c00 */
[----:B------:R-:W-:Y:S01]  /*114d0*/  @P1 FFMA.FTZ R10, R18, c[0x0][0x238], R5 ;  /* 0x00008e00120a1a23 */ /* 0x000fe20000010005 */
[----:B------:R-:W-:-:S02]  /*114e0*/  IADD3.X R3, R3, R83, R16, P3, P2 ;  /* 0x0000005303037210 */ /* 0x000fc40001fe4410 */
        /* <DEDUP_REMOVED lines=8> */
[----:B--2-4-:R-:W-:Y:S01]  /*11570*/  SHF.R.S32.HI R81, RZ, 0x1f, R2 ;  /* 0x0000001fff517819 */ /* 0x014fe20000011402 */
[----:B------:R-:W-:-:S03]  /*11580*/  IMAD.MOV.U32 R5, RZ, RZ, c[0x0][0x214] ;  /* 0x00008500ff057624 */ /* 0x000fc600078e00ff */
[----:B------:R-:W-:Y:S01]  /*11590*/  LEA.HI R81, R81, R2, RZ, 0x2 ;  /* 0x0000000251517211 */ /* 0x000fe200078f10ff */
[----:B------:R-:W-:-:S03]  /*115a0*/  IMAD R5, R8, -0x80, R5 ;  /* 0xffffff8008057824 */ /* 0x000fc600078e0205 */
[----:B------:R-:W-:-:S05]  /*115b0*/  LOP3.LUT R81, R81, 0xffffffc, RZ, 0xc0, !PT ;  /* 0x0ffffffc51517812 */ /* 0x000fca00078ec0ff */
[----:B------:R-:W-:-:S04]  /*115c0*/  IMAD.IADD R81, R2, 0x1, -R81 ;  /* 0x0000000102517824 */ /* 0x000fc800078e0a51 */
[----:B------:R-:W-:-:S05]  /*115d0*/  IMAD R2, R81, 0x10, R226 ;  /* 0x0000001051027824 */ /* 0x000fca00078e02e2 */
        /* <DEDUP_REMOVED lines=9> */
[----:B------:R-:W-:Y:S01]  /*11670*/  @!P5 IMAD R8, R8, R19, RZ ;  /* 0x000000130808d224 */ /* 0x000fe200078e02ff */
[----:B------:R-:W-:Y:S01]  /*11680*/  @!P6 LEA.HI.X.SX32 R2, R2, R3, 0x1, P0 ;  /* 0x000000030202e211 */ /* 0x000fe200000f0eff */
[-C--:B------:R-:W-:Y:S01]  /*11690*/  @!P4 IMAD R6, R6, R19.reuse, RZ ;  /* 0x000000130606c224 */ /* 0x080fe200078e02ff */
[C---:B------:R-:W-:Y:S01]  /*116a0*/  @!P6 LEA R82, P0, R5.reuse, c[0x0][0x200], 0x2 ;  /* 0x000080000552ea11 */ /* 0x040fe200078010ff */
        /* <DEDUP_REMOVED lines=18> */
.L_x_863:
[----:B--2-4-:R-:W-:Y:S05]  /*117d0*/  BSYNC B0 ;  /* 0x0000000000007941 */ /* 0x014fea0003800000 */
.L_x_862:
[----:B------:R-:W-:Y:S01]  /*117e0*/  SHF.R.S32.HI R2, RZ, 0x1f, R11 ;  /* 0x0000001fff027819 */ /* 0x000fe2000001140b */
[----:B------:R-:W-:Y:S01]  /*117f0*/  IMAD R3, R231, c[0x0][0x1e8], RZ ;  /* 0x00007a00e7037a24 */ /* 0x000fe200078e02ff */
[--C-:B------:R-:W-:Y:S01]  /*11800*/  SHF.R.S32.HI R229, RZ, 0x1f, R228.reuse ;  /* 0x0000001fffe57819 */ /* 0x100fe200000114e4 */
[----:B------:R-:W-:Y:S01]  /*11810*/  ULDC.64 UR4, c[0x0][0x1e8] ;  /* 0x00007a0000047ab9 */ /* 0x000fe20000000a00 */
[----:B------:R-:W-:Y:S01]  /*11820*/  SHF.R.S32.HI R0, RZ, 0x1f, R9 ;  /* 0x0000001fff007819 */ /* 0x000fe20000011409 */
[----:B------:R-:W-:Y:S01]  /*11830*/  IMAD R2, R2, c[0x0][0x1e0], RZ ;  /* 0x0000780002027a24 */ /* 0x000fe200078e02ff */
[----:B------:R-:W-:Y:S01]  /*11840*/  USHF.L.U32 UR7, UR4, 0x5, URZ ;  /* 0x0000000504077899 */ /* 0x000fe2000800063f */
[----:B------:R-:W-:Y:S01]  /*11850*/  IMAD.WIDE.U32 R4, R11, c[0x0][0x1e0], R228 ;  /* 0x000078000b047a25 */ /* 0x000fe200078e00e4 */
[----:B------:R-:W-:-:S02]  /*11860*/  UMOV UR6, 0x5 ;  /* 0x0000000500067882 */ /* 0x000fc40000000000 */
[----:B------:R-:W-:Y:S01]  /*11870*/  USHF.L.U64.HI UR5, UR4, UR6, UR5 ;  /* 0x0000000604057299 */ /* 0x000fe20008010205 */
[----:B------:R-:W-:Y:S02]  /*11880*/  IMAD R2, R11, c[0x0][0x1e4], R2 ;  /* 0x000079000b027a24 */ /* 0x000fe400078e0202 */
[----:B------:R-:W-:Y:S02]  /*11890*/  IMAD R0, R0, c[0x0][0x1f0], RZ ;  /* 0x00007c0000007a24 */ /* 0x000fe400078e02ff */
[----:B------:R-:W-:Y:S02]  /*118a0*/  IMAD.IADD R5, R5, 0x1, R2 ;  /* 0x0000000105057824 */ /* 0x000fe400078e0202 */
[C---:B------:R-:W-:Y:S02]  /*118b0*/  IMAD R0, R9.reuse, c[0x0][0x1f4], R0 ;  /* 0x00007d0009007a24 */ /* 0x040fe400078e0200 */
[----:B------:R-:W-:-:S04]  /*118c0*/  IMAD.WIDE.U32 R4, R9, c[0x0][0x1f0], R4 ;  /* 0x00007c0009047a25 */ /* 0x000fc800078e0004 */
[----:B------:R-:W-:Y:S02]  /*118d0*/  IMAD.IADD R5, R5, 0x1, R0 ;  /* 0x0000000105057824 */ /* 0x000fe400078e0200 */
[C---:B------:R-:W-:Y:S02]  /*118e0*/  IMAD R3, R230.reuse, c[0x0][0x1ec], R3 ;  /* 0x00007b00e6037a24 */ /* 0x040fe400078e0203 */
[----:B------:R-:W-:-:S04]  /*118f0*/  IMAD.WIDE.U32 R4, R230, c[0x0][0x1e8], R4 ;  /* 0x00007a00e6047a25 */ /* 0x000fc800078e0004 */
[----:B------:R-:W-:Y:S01]  /*11900*/  IMAD.IADD R3, R5, 0x1, R3 ;  /* 0x0000000105037824 */ /* 0x000fe200078e0203 */
[----:B------:R-:W-:-:S04]  /*11910*/  LEA R2, P0, R4, c[0x0][0x1d0], 0x1 ;  /* 0x0000740004027a11 */ /* 0x000fc800078008ff */
[----:B------:R-:W-:Y:S02]  /*11920*/  LEA.HI.X R3, R4, c[0x0][0x1d4], R3, 0x1, P0 ;  /* 0x0000750004037a11 */ /* 0x000fe400000f0c03 */
[----:B------:R-:W-:-:S03]  /*11930*/  IADD3 R6, P0, R2, UR7, RZ ;  /* 0x0000000702067c10 */ /* 0x000fc6000ff1e0ff */
[----:B------:R-:W-:Y:S01]  /*11940*/  STG.E.128 [R2.64], R72 ;  /* 0x0000004802007986 */ /* 0x000fe2000c101d16 */
[----:B------:R-:W-:Y:S02]  /*11950*/  IADD3.X R7, R3, UR5, RZ, P0, !PT ;  /* 0x0000000503077c10 */ /* 0x000fe400087fe4ff */
[----:B------:R-:W-:Y:S01]  /*11960*/  IADD3 R4, P0, R6, UR7, RZ ;  /* 0x0000000706047c10 */ /* 0x000fe2000ff1e0ff */
[----:B-1----:R1:W-:Y:S03]  /*11970*/  STG.E.128 [R2.64+0x80], R40 ;  /* 0x0000802802007986 */ /* 0x0023e6000c101d16 */
        /* <DEDUP_REMOVED lines=8> */
[----:B------:R-:W-:Y:S01]  /*11a00*/  STG.E.128 [R4.64+0x80], R32 ;  /* 0x0000802004007986 */ /* 0x000fe2000c101d16 */
[----:B------:R-:W-:-:S03]  /*11a10*/  IADD3 R16, P0, R10, UR7, RZ ;  /* 0x000000070a107c10 */ /* 0x000fc6000ff1e0ff */
[----:B------:R-:W-:Y:S01]  /*11a20*/  STG.E.128 [R8.64], R60 ;  /* 0x0000003c08007986 */ /* 0x000fe2000c101d16 */
[----:B------:R-:W-:-:S03]  /*11a30*/  IADD3.X R17, R11, UR5, RZ, P0, !PT ;  /* 0x000000050b117c10 */ /* 0x000fc600087fe4ff */
[----:B------:R-:W-:Y:S04]  /*11a40*/  STG.E.128 [R8.64+0x80], R28 ;  /* 0x0000801c08007986 */ /* 0x000fe8000c101d16 */
[----:B------:R-:W-:Y:S04]  /*11a50*/  STG.E.128 [R10.64], R56 ;  /* 0x000000380a007986 */ /* 0x000fe8000c101d16 */
[----:B------:R-:W-:Y:S01]  /*11a60*/  STG.E.128 [R10.64+0x80], R24 ;  /* 0x000080180a007986 */ /* 0x000fe2000c101d16 */
[----:B-1----:R-:W-:-:S03]  /*11a70*/  IADD3 R2, P0, R16, UR7, RZ ;  /* 0x0000000710027c10 */ /* 0x002fc6000ff1e0ff */
[----:B------:R-:W-:Y:S01]  /*11a80*/  STG.E.128 [R16.64], R52 ;  /* 0x0000003410007986 */ /* 0x000fe2000c101d16 */
[----:B------:R-:W-:-:S03]  /*11a90*/  IADD3.X R3, R17, UR5, RZ, P0, !PT ;  /* 0x0000000511037c10 */ /* 0x000fc600087fe4ff */
[----:B------:R-:W-:Y:S01]  /*11aa0*/  STG.E.128 [R16.64+0x80], R20 ;  /* 0x0000801410007986 */ /* 0x000fe2000c101d16 */
[----:B--2---:R-:W-:-:S03]  /*11ab0*/  IADD3 R6, P0, R2, UR7, RZ ;  /* 0x0000000702067c10 */ /* 0x004fc6000ff1e0ff */
[----:B------:R-:W-:Y:S01]  /*11ac0*/  STG.E.128 [R2.64], R48 ;  /* 0x0000003002007986 */ /* 0x000fe2000c101d16 */
[----:B------:R-:W-:-:S03]  /*11ad0*/  IADD3.X R7, R3, UR5, RZ, P0, !PT ;  /* 0x0000000503077c10 */ /* 0x000fc600087fe4ff */
[----:B------:R-:W-:Y:S04]  /*11ae0*/  STG.E.128 [R2.64+0x80], R12 ;  /* 0x0000800c02007986 */ /* 0x000fe8000c101d16 */
[----:B------:R-:W-:Y:S04]  /*11af0*/  STG.E.128 [R6.64], R44 ;  /* 0x0000002c06007986 */ /* 0x000fe8000c101d16 */
[----:B------:R-:W-:Y:S01]  /*11b00*/  STG.E.128 [R6.64+0x80], R76 ;  /* 0x0000804c06007986 */ /* 0x000fe2000c101d16 */
[----:B------:R-:W-:Y:S05]  /*11b10*/  EXIT ;  /* 0x000000000000794d */ /* 0x000fea0003800000 */
.L_x_851:
[----:B------:R-:W1:Y:S01]  /*11b20*/  S2R R2, SR_CTAID.Y ;  /* 0x0000000000027919 */ /* 0x000e620000002600 */
[----:B------:R-:W-:Y:S01]  /*11b30*/  LEA.HI R3, R6, R77, RZ, 0x3 ;  /* 0x0000004d06037211 */ /* 0x000fe200078f18ff */
[----:B------:R-:W-:Y:S01]  /*11b40*/  ULDC.U8 UR15, c[0x0][0x329] ;  /* 0x0000ca40000f7ab9 */ /* 0x000fe20000000000 */
[----:B------:R-:W-:Y:S01]  /*11b50*/  LOP3.LUT P6, RZ, R77, 0x7, RZ, 0xc0, !PT ;  /* 0x000000074dff7812 */ /* 0x000fe200078cc0ff */
[----:B------:R-:W-:Y:S01]  /*11b60*/  UISETP.NE.AND UP1, UPT, UR15, URZ, UPT ;  /* 0x0000003f0f00728c */ /* 0x000fe2000bf25270 */
[----:B------:R-:W-:Y:S01]  /*11b70*/  LOP3.LUT R6, R3, 0x1ffffff8, RZ, 0xc0, !PT ;  /* 0x1ffffff803067812 */ /* 0x000fe200078ec0ff */
[----:B------:R-:W2:Y:S01]  /*11b80*/  S2R R0, SR_CTAID.Z ;  /* 0x0000000000007919 */ /* 0x000ea20000002700 */
[----:B------:R-:W-:-:S02]  /*11b90*/  USHF.R.S32.HI UR8, URZ, 0x1f, UR11 ;  /* 0x0000001f3f087899 */ /* 0x000fc4000801140b */
[----:B------:R-:W-:Y:S01]  /*11ba0*/  USHF.R.S32.HI UR12, URZ, 0x1f, UR10 ;  /* 0x0000001f3f0c7899 */ /* 0x000fe2000801140a */
[----:B------:R-:W-:Y:S01]  /*11bb0*/  IMAD.IADD R6, R77, 0x1, -R6 ;  /* 0x000000014d067824 */ /* 0x000fe200078e0a06 */
[----:B------:R-:W3:Y:S01]  /*11bc0*/  S2R R5, SR_CTAID.X ;  /* 0x0000000000057919 */ /* 0x000ee20000002500 */
[----:B------:R-:W-:Y:S02]  /*11bd0*/  ULDC.64 UR6, c[0x0][0x1e0] ;  /* 0x0000780000067ab9 */ /* 0x000fe40000000a00 */
[----:B------:R-:W-:Y:S01]  /*11be0*/  IMAD.SHL.U32 R6, R6, 0x8, RZ ;  /* 0x0000000806067824 */ /* 0x000fe200078e00ff */
[----:B------:R-:W-:Y:S02]  /*11bf0*/  ULDC.64 UR4, c[0x0][0x1f0] ;  /* 0x00007c0000047ab9 */ /* 0x000fe40000000a00 */
[----:B------:R-:W-:Y:S02]  /*11c00*/  UIMAD UR6, UR8, UR6, URZ ;  /* 0x00000006080672a4 */ /* 0x000fe4000f8e023f */
[----:B------:R-:W-:Y:S01]  /*11c10*/  UIMAD UR12, UR12, UR4, URZ ;  /* 0x000000040c0c72a4 */ /* 0x000fe2000f8e023f */
[----:B------:R-:W-:Y:S01]  /*11c20*/  SHF.R.S32.HI R7, RZ, 0x1f, R6 ;  /* 0x0000001fff077819 */ /* 0x000fe20000011406 */
[----:B------:R-:W-:-:S02]  /*11c30*/  UIMAD UR7, UR11, UR7, UR6 ;  /* 0x000000070b0772a4 */ /* 0x000fc4000f8e0206 */
[----:B------:R-:W-:Y:S02]  /*11c40*/  ULDC.U8 UR4, c[0x0][0x328] ;  /* 0x0000ca0000047ab9 */ /* 0x000fe40000000000 */
[----:B------:R-:W-:Y:S01]  /*11c50*/  @!UP1 UISETP.NE.AND UP0, UPT, UR4, URZ, UPT ;  /* 0x0000003f0400928c */ /* 0x000fe2000bf05270 */
[----:B-1----:R-:W-:Y:S01]  /*11c60*/  IMAD.WIDE.U32 R6, R2, c[0x0][0x1e0], R6 ;  /* 0x0000780002067a25 */ /* 0x002fe200078e0006 */
[----:B------:R-:W-:Y:S01]  /*11c70*/  ULDC UR8, c[0x0][0x214] ;  /* 0x0000850000087ab9 */ /* 0x000fe20000000800 */
[----:B------:R-:W-:Y:S01]  /*11c80*/  SHF.R.S32.HI R2, RZ, 0x3, R3 ;  /* 0x00000003ff027819 */ /* 0x000fe20000011403 */
[----:B------:R-:W-:Y:S02]  /*11c90*/  @UP1 ULDC UR14, c[0x0][0x210] ;  /* 0x00008400000e1ab9 */ /* 0x000fe40000000800 */
[----:B------:R-:W-:Y:S01]  /*11ca0*/  ULDC UR6, c[0x0][0x234] ;  /* 0x00008d0000067ab9 */ /* 0x000fe20000000800 */
[----:B------:R-:W-:Y:S01]  /*11cb0*/  IADD3 R7, R7, UR7, RZ ;  /* 0x0000000707077c10 */ /* 0x000fe2000fffe0ff */
[----:B------:R-:W-:Y:S01]  /*11cc0*/  @UP1 UIMAD UR14, UR14, UR8, URZ ;  /* 0x000000080e0e12a4 */ /* 0x000fe2000f8e023f */
[----:B------:R-:W-:Y:S01]  /*11cd0*/  SHF.R.S32.HI R3, RZ, 0x1f, R2 ;  /* 0x0000001fff037819 */ /* 0x000fe20000011402 */
[----:B------:R-:W-:-:S02]  /*11ce0*/  ULDC UR16, c[0x0][0x214] ;  /* 0x0000850000107ab9 */ /* 0x000fc40000000800 */
[----:B------:R-:W-:Y:S01]  /*11cf0*/  @!UP1 USEL UR14, UR8, UR6, !UP0 ;  /* 0x00000006080e9287 */ /* 0x000fe2000c000000 */
[----:B--2---:R-:W-:Y:S01]  /*11d00*/  IMAD.WIDE.U32 R6, R0, c[0x0][0x1f0], R6 ;  /* 0x00007c0000067a25 */ /* 0x004fe200078e0006 */
[----:B------:R-:W-:Y:S02]  /*11d10*/  UIMAD UR12, UR10, UR5, UR12 ;  /* 0x000000050a0c72a4 */ /* 0x000fe4000f8e020c */
[----:B------:R-:W-:Y:S01]  /*11d20*/  UIADD3 UR16, -UR9, UR16, URZ ;  /* 0x0000001009107290 */ /* 0x000fe2000fffe13f */
[----:B---3--:R-:W-:Y:S01]  /*11d30*/  IMAD.WIDE R8, R5, 0x80, R2 ;  /* 0x0000008005087825 */ /* 0x008fe200078e0202 */
[----:B------:R-:W-:Y:S02]  /*11d40*/  ULDC UR5, c[0x0][0x1c0] ;  /* 0x0000700000057ab9 */ /* 0x000fe40000000800 */
[----:B------:R-:W-:Y:S01]  /*11d50*/  @UP1 UMOV UR17, 0x1 ;  /* 0x0000000100111882 */ /* 0x000fe20000000000 */
[----:B------:R-:W-:Y:S01]  /*11d60*/  IADD3 R5, R7, UR12, RZ ;  /* 0x0000000c07057c10 */ /* 0x000fe2000fffe0ff */
[----:B------:R-:W-:Y:S01]  /*11d70*/  UISETP.NE.AND UP2, UPT, UR4, URZ, UPT ;  /* 0x0000003f0400728c */ /* 0x000fe2000bf45270 */
[----:B------:R-:W-:Y:S01]  /*11d80*/  ISETP.GE.OR P2, PT, R2, UR16, P6 ;  /* 0x0000001002007c0c */ /* 0x000fe2000b746670 */
[----:B------:R-:W-:Y:S01]  /*11d90*/  @!UP1 UIMAD UR17, UR14, UR5, URZ ;  /* 0x000000050e1192a4 */ /* 0x000fe2000f8e023f */
[----:B------:R-:W-:Y:S01]  /*11da0*/  IMAD R3, R9, c[0x0][0x1e8], RZ ;  /* 0x00007a0009037a24 */ /* 0x000fe200078e02ff */
[----:B------:R-:W-:Y:S01]  /*11db0*/  UISETP.EQ.AND UP2, UPT, UR15, URZ, UP2 ;  /* 0x0000003f0f00728c */ /* 0x000fe20009742270 */
[----:B------:R-:W-:Y:S01]  /*11dc0*/  IMAD.MOV.U32 R4, RZ, RZ, R6 ;  /* 0x000000ffff047224 */ /* 0x000fe200078e0006 */
[----:B------:R-:W-:Y:S01]  /*11dd0*/  UIMAD UR17, UR11, UR17, URZ ;  /* 0x000000110b1172a4 */ /* 0x000fe2000f8e023f */
[C---:B------:R-:W-:Y:S01]  /*11de0*/  IMAD R3, R8.reuse, c[0x0][0x1ec], R3 ;  /* 0x00007b0008037a24 */ /* 0x040fe200078e0203 */
[----:B------:R-:W-:Y:S01]  /*11df0*/  UIMAD UR13, UR11, UR8, URZ ;  /* 0x000000080b0d72a4 */ /* 0x000fe2000f8e023f */
[----:B------:R-:W-:Y:S01]  /*11e00*/  IMAD.WIDE.U32 R8, R8, c[0x0][0x1e8], R4 ;  /* 0x00007a0008087a25 */ /* 0x000fe200078e0004 */
[----:B------:R-:W-:Y:S01]  /*11e10*/  USEL UR17, UR17, URZ, !UP2 ;  /* 0x0000003f11117287 */ /* 0x000fe2000d000000 */
[----:B------:R-:W-:Y:S01]  /*11e20*/  IADD3 R7, R2, 0x30, RZ ;  /* 0x0000003002077810 */ /* 0x000fe20007ffe0ff */
[----:B------:R-:W-:Y:S01]  /*11e30*/  @UP1 ULDC UR18, c[0x0][0x210] ;  /* 0x0000840000121ab9 */ /* 0x000fe20000000800 */
[----:B------:R-:W-:Y:S01]  /*11e40*/  IMAD.IADD R0, R3, 0x1, R9 ;  /* 0x0000000103007824 */ /* 0x000fe200078e0209 */
[----:B------:R-:W-:Y:S01]  /*11e50*/  @!UP1 UMOV UR18, 0x1 ;  /* 0x0000000100129882 */ /* 0x000fe20000000000 */
[----:B------:R-:W-:Y:S01]  /*11e60*/  LEA R4, P1, R8, c[0x0][0x1d0], 0x1 ;  /* 0x0000740008047a11 */ /* 0x000fe200078208ff */
[----:B------:R-:W-:Y:S01]  /*11e70*/  USHF.R.S32.HI UR4, URZ, 0x1f, UR13 ;  /* 0x0000001f3f047899 */ /* 0x000fe2000801140d */
[----:B------:R-:W-:Y:S01]  /*11e80*/  @!P2 IMAD R6, R2, UR18, RZ ;  /* 0x000000120206ac24 */ /* 0x000fe2000f8e02ff */
[----:B------:R-:W-:Y:S01]  /*11e90*/  USEL UR13, UR13, URZ, UP2 ;  /* 0x0000003f0d0d7287 */ /* 0x000fe20009000000 */
[----:B------:R-:W-:Y:S01]  /*11ea0*/  LEA.HI.X R5, R8, c[0x0][0x1d4], R0, 0x1, P1 ;  /* 0x0000750008057a11 */ /* 0x000fe200008f0c00 */
[----:B------:R-:W-:Y:S01]  /*11eb0*/  UIMAD UR9, UR9, UR18, URZ ;  /* 0x00000012090972a4 */ /* 0x000fe2000f8e023f */
[----:B------:R-:W-:Y:S01]  /*11ec0*/  ISETP.GE.OR P4, PT, R7, UR16, P6 ;  /* 0x0000001007007c0c */ /* 0x000fe2000b786670 */
[----:B------:R-:W-:-:S02]  /*11ed0*/  UIMAD UR17, UR10, UR14, UR17 ;  /* 0x0000000e0a1172a4 */ /* 0x000fc4000f8e0211 */
[----:B------:R-:W-:Y:S01]  /*11ee0*/  USEL UR6, UR4, URZ, UP2 ;  /* 0x0000003f04067287 */ /* 0x000fe20009000000 */
[----:B------:R-:W-:Y:S01]  /*11ef0*/  STG.E.128 [R4.64], RZ ;  /* 0x000000ff04007986 */ /* 0x000fe2000c101d16 */
[----:B------:R-:W-:Y:S02]  /*11f00*/  USHF.R.S32.HI UR7, URZ, 0x1f, UR9 ;  /* 0x0000001f3f077899 */ /* 0x000fe40008011409 */
[----:B------:R-:W-:Y:S01]  /*11f10*/  USHF.R.S32.HI UR8, URZ, 0x1f, UR17 ;  /* 0x0000001f3f087899 */ /* 0x000fe20008011411 */
[----:B------:R1:W-:Y:S01]  /*11f20*/  STG.E.128 [R4.64+0x80], RZ ;  /* 0x000080ff04007986 */ /* 0x0003e2000c101d16 */
[----:B------:R-:W-:Y:S02]  /*11f30*/  UIADD3 UR13, UP1, UP0, UR9, UR13, UR17 ;  /* 0x0000000d090d7290 */ /* 0x000fe4000f83e011 */
[----:B------:R-:W-:Y:S02]  /*11f40*/  ULDC.64 UR4, c[0x0][0x1e8] ;  /* 0x00007a0000047ab9 */ /* 0x000fe40000000a00 */
[----:B------:R-:W-:Y:S01]  /*11f50*/  UIADD3.X UR8, UR7, UR6, UR8, UP1, UP0 ;  /* 0x0000000607087290 */ /* 0x000fe20008fe0408 */
[----:B------:R-:W-:Y:S01]  /*11f60*/  @!P4 IMAD R7, R7, UR18, RZ ;  /* 0x000000120707cc24 */ /* 0x000fe2000f8e02ff */
[----:B------:R-:W-:Y:S01]  /*11f70*/  USHF.L.U32 UR6, UR4, 0x5, URZ ;  /* 0x0000000504067899 */ /* 0x000fe2000800063f */
[----:B------:R-:W-:Y:S01]  /*11f80*/  @!P2 IADD3 R3, P0, R6, UR13, RZ ;  /* 0x0000000d0603ac10 */ /* 0x000fe2000ff1e0ff */
[----:B------:R-:W-:-:S02]  /*11f90*/  UMOV UR7, 0x5 ;  /* 0x0000000500077882 */ /* 0x000fc40000000000 */
[----:B------:R-:W-:Y:S01]  /*11fa0*/  USHF.L.U64.HI UR5, UR4, UR7, UR5 ;  /* 0x0000000704057299 */ /* 0x000fe20008010205 */
[----:B------:R-:W-:Y:S02]  /*11fb0*/  @!P2 LEA.HI.X.SX32 R0, R6, UR8, 0x1, P0 ;  /* 0x000000080600ac11 */ /* 0x000fe400080f0eff */
[C---:B------:R-:W-:Y:S02]  /*11fc0*/  @!P2 LEA R10, P0, R3.reuse, c[0x0][0x200], 0x2 ;  /* 0x00008000030aaa11 */ /* 0x040fe400078010ff */
[----:B------:R-:W-:Y:S02]  /*11fd0*/  IADD3 R12, P1, R4, UR6, RZ ;  /* 0x00000006040c7c10 */ /* 0x000fe4000ff3e0ff */
[----:B------:R-:W-:Y:S02]  /*11fe0*/  @!P2 LEA.HI.X R11, R3, c[0x0][0x204], R0, 0x2, P0 ;  /* 0x00008100030baa11 */ /* 0x000fe400000f1400 */
[----:B------:R-:W-:Y:S02]  /*11ff0*/  IADD3.X R13, R5, UR5, RZ, P1, !PT ;  /* 0x00000005050d7c10 */ /* 0x000fe40008ffe4ff */
[----:B------:R-:W-:-:S02]  /*12000*/  IADD3 R16, P0, R12, UR6, RZ ;  /* 0x000000060c107c10 */ /* 0x000fc4000ff1e0ff */
[----:B------:R-:W-:Y:S01]  /*12010*/  IADD3 R0, R2, 0x10, RZ ;  /* 0x0000001002007810 */ /* 0x000fe20007ffe0ff */
[----:B------:R-:W-:Y:S01]  /*12020*/  STG.E.128 [R12.64], RZ ;  /* 0x000000ff0c007986 */ /* 0x000fe2000c101d16 */
[----:B------:R-:W-:Y:S02]  /*12030*/  IADD3.X R17, R13, UR5, RZ, P0, !PT ;  /* 0x000000050d117c10 */ /* 0x000fe400087fe4ff */
[----:B------:R-:W-:Y:S01]  /*12040*/  IADD3 R18, P0, R16, UR6, RZ ;  /* 0x0000000610127c10 */ /* 0x000fe2000ff1e0ff */
[----:B------:R2:W-:Y:S01]  /*12050*/  STG.E.128 [R12.64+0x80], RZ ;  /* 0x000080ff0c007986 */ /* 0x0005e2000c101d16 */
[----:B------:R-:W-:Y:S02]  /*12060*/  ISETP.GE.OR P1, PT, R0, UR16, P6 ;  /* 0x0000001000007c0c */ /* 0x000fe4000b726670 */
[----:B------:R-:W-:Y:S01]  /*12070*/  IADD3.X R19, R17, UR5, RZ, P0, !PT ;  /* 0x0000000511137c10 */ /* 0x000fe200087fe4ff */
[----:B------:R-:W-:Y:S01]  /*12080*/  STG.E.128 [R16.64], RZ ;  /* 0x000000ff10007986 */ /* 0x000fe2000c101d16 */
[----:B------:R-:W-:-:S02]  /*12090*/  IADD3 R8, P0, R18, UR6, RZ ;  /* 0x0000000612087c10 */ /* 0x000fc4000ff1e0ff */
[----:B------:R-:W-:Y:S01]  /*120a0*/  IADD3 R6, R2, 0x20, RZ ;  /* 0x0000002002067810 */ /* 0x000fe20007ffe0ff */
[----:B------:R-:W-:Y:S01]  /*120b0*/  STG.E.128 [R16.64+0x80], RZ ;  /* 0x000080ff10007986 */ /* 0x000fe2000c101d16 */
[----:B------:R-:W-:Y:S02]  /*120c0*/  IADD3.X R9, R19, UR5, RZ, P0, !PT ;  /* 0x0000000513097c10 */ /* 0x000fe400087fe4ff */
[----:B-1----:R-:W-:Y:S01]  /*120d0*/  IADD3 R4, P0, R8, UR6, RZ ;  /* 0x0000000608047c10 */ /* 0x002fe2000ff1e0ff */
[----:B------:R-:W-:Y:S01]  /*120e0*/  STG.E.128 [R18.64], RZ ;  /* 0x000000ff12007986 */ /* 0x000fe2000c101d16 */
[----:B------:R-:W-:Y:S01]  /*120f0*/  ISETP.GE.OR P5, PT, R6, UR16, P6 ;  /* 0x0000001006007c0c */ /* 0x000fe2000b7a6670 */
[----:B------:R-:W-:Y:S01]  /*12100*/  @!P1 IMAD R0, R0, UR18, RZ ;  /* 0x0000001200009c24 */ /* 0x000fe2000f8e02ff */
[----:B------:R-:W-:Y:S01]  /*12110*/  IADD3.X R5, R9, UR5, RZ, P0, !PT ;  /* 0x0000000509057c10 */ /* 0x000fe200087fe4ff */
[----:B------:R-:W-:Y:S01]  /*12120*/  STG.E.128 [R18.64+0x80], RZ ;  /* 0x000080ff12007986 */ /* 0x000fe2000c101d16 */
[----:B------:R-:W-:-:S03]  /*12130*/  IADD3 R14, P0, R4, UR6, RZ ;  /* 0x00000006040e7c10 */ /* 0x000fc6000ff1e0ff */
[----:B------:R-:W-:Y:S01]  /*12140*/  STG.E.128 [R8.64], RZ ;  /* 0x000000ff08007986 */ /* 0x000fe2000c101d16 */
[----:B------:R-:W-:-:S03]  /*12150*/  IADD3.X R15, R5, UR5, RZ, P0, !PT ;  /* 0x00000005050f7c10 */ /* 0x000fc600087fe4ff */
[----:B------:R1:W-:Y:S01]  /*12160*/  STG.E.128 [R8.64+0x80], RZ ;  /* 0x000080ff08007986 */ /* 0x0003e2000c101d16 */
[----:B--2---:R-:W-:Y:S01]  /*12170*/  IADD3 R12, P0, R14, UR6, RZ ;  /* 0x000000060e0c7c10 */ /* 0x004fe2000ff1e0ff */
[----:B------:R-:W-:Y:S02]  /*12180*/  @!P5 IMAD R6, R6, UR18, RZ ;  /* 0x000000120606dc24 */ /* 0x000fe4000f8e02ff */
[----:B------:R-:W-:Y:S01]  /*12190*/  STG.E.128 [R4.64], RZ ;  /* 0x000000ff04007986 */ /* 0x000fe2000c101d16 */
[----:B------:R-:W-:Y:S02]  /*121a0*/  IADD3.X R13, R15, UR5, RZ, P0, !PT ;  /* 0x000000050f0d7c10 */ /* 0x000fe400087fe4ff */
[C---:B------:R-:W-:Y:S01]  /*121b0*/  @!P1 IADD3 R3, P0, R0.reuse, UR13, RZ ;  /* 0x0000000d00039c10 */ /* 0x040fe2000ff1e0ff */
[----:B------:R2:W-:Y:S03]  /*121c0*/  STG.E.128 [R4.64+0x80], RZ ;  /* 0x000080ff04007986 */ /* 0x0005e6000c101d16 */
[----:B------:R-:W-:Y:S01]  /*121d0*/  @!P1 LEA.HI.X.SX32 R0, R0, UR8, 0x1, P0 ;  /* 0x0000000800009c11 */ /* 0x000fe200080f0eff */
[----:B------:R-:W-:Y:S04]  /*121e0*/  STG.E.128 [R14.64], RZ ;  /* 0x000000ff0e007986 */ /* 0x000fe8000c101d16 */
[----:B------:R3:W-:Y:S04]  /*121f0*/  STG.E.128 [R14.64+0x80], RZ ;  /* 0x000080ff0e007986 */ /* 0x0007e8000c101d16 */
[----:B------:R-:W-:Y:S04]  /*12200*/  STG.E.128 [R12.64], RZ ;  /* 0x000000ff0c007986 */ /* 0x000fe8000c101d16 */
[----:B------:R4:W-:Y:S01]  /*12210*/  STG.E.128 [R12.64+0x80], RZ ;  /* 0x000080ff0c007986 */ /* 0x0009e2000c101d16 */
[----:B-1----:R-:W-:-:S05]  /*12220*/  @!P2 IMAD.MOV.U32 R8, RZ, RZ, 0x7f800000 ;  /* 0x7f800000ff08a424 */ /* 0x002fca00078e00ff */
[----:B------:R1:W-:Y:S01]  /*12230*/  @!P2 STG.E [R10.64], R8 ;  /* 0x000000080a00a986 */ /* 0x0003e2000c101916 */
[----:B------:R-:W-:Y:S02]  /*12240*/  @!P1 LEA R16, P2, R3, c[0x0][0x200], 0x2 ;  /* 0x0000800003109a11 */ /* 0x000fe400078410ff */
[----:B--2---:R-:W-:Y:S02]  /*12250*/  IADD3 R5, R2, 0x40, RZ ;  /* 0x0000004002057810 */ /* 0x004fe40007ffe0ff */
[C---:B------:R-:W-:Y:S02]  /*12260*/  @!P5 IADD3 R4, P0, R6.reuse, UR13, RZ ;  /* 0x0000000d0604dc10 */ /* 0x040fe4000ff1e0ff */
[----:B------:R-:W-:Y:S02]  /*12270*/  ISETP.GE.OR P3, PT, R5, UR16, P6 ;  /* 0x0000001005007c0c */ /* 0x000fe4000b766670 */
[----:B------:R-:W-:Y:S02]  /*12280*/  @!P1 LEA.HI.X R17, R3, c[0x0][0x204], R0, 0x2, P2 ;  /* 0x0000810003119a11 */ /* 0x000fe400010f1400 */
[----:B------:R-:W-:Y:S01]  /*12290*/  @!P5 LEA.HI.X.SX32 R3, R6, UR8, 0x1, P0 ;  /* 0x000000080603dc11 */ /* 0x000fe200080f0eff */
[----:B---3--:R-:W-:Y:S01]  /*122a0*/  @!P1 IMAD.MOV.U32 R14, RZ, RZ, 0x7f800000 ;  /* 0x7f800000ff0e9424 */ /* 0x008fe200078e00ff */
[----:B------:R-:W-:-:S02]  /*122b0*/  IADD3 R0, R2, 0x50, RZ ;  /* 0x0000005002007810 */ /* 0x000fc40007ffe0ff */
[----:B------:R-:W-:Y:S02]  /*122c0*/  @!P4 IADD3 R6, P0, R7, UR13, RZ ;  /* 0x0000000d0706cc10 */ /* 0x000fe4000ff1e0ff */
[----:B------:R2:W-:Y:S01]  /*122d0*/  @!P1 STG.E [R16.64], R14 ;  /* 0x0000000e10009986 */ /* 0x0005e2000c101916 */
[C---:B----4-:R-:W-:Y:S02]  /*122e0*/  @!P5 LEA R12, P2, R4.reuse, c[0x0][0x200], 0x2 ;  /* 0x00008000040cda11 */ /* 0x050fe400078410ff */
[----:B------:R-:W-:Y:S02]  /*122f0*/  @!P3 IMAD R5, R5, UR18, RZ ;  /* 0x000000120505bc24 */ /* 0x000fe4000f8e02ff */
[----:B------:R-:W-:Y:S01]  /*12300*/  @!P3 IMAD.MOV.U32 R15, RZ, RZ, 0x7f800000 ;  /* 0x7f800000ff0fb424 */ /* 0x000fe200078e00ff */
[----:B------:R-:W-:Y:S02]  /*12310*/  @!P5 LEA.HI.X R13, R4, c[0x0][0x204], R3, 0x2, P2 ;  /* 0x00008100040dda11 */ /* 0x000fe400010f1403 */
[----:B------:R-:W-:-:S02]  /*12320*/  ISETP.GE.OR P2, PT, R0, UR16, P6 ;  /* 0x0000001000007c0c */ /* 0x000fc4000b746670 */
[----:B------:R-:W-:Y:S02]  /*12330*/  @!P4 LEA.HI.X.SX32 R3, R7, UR8, 0x1, P0 ;  /* 0x000000080703cc11 */ /* 0x000fe400080f0eff */
[----:B-1----:R-:W-:Y:S02]  /*12340*/  @!P4 LEA R10, P0, R6, c[0x0][0x200], 0x2 ;  /* 0x00008000060aca11 */ /* 0x002fe400078010ff */
[----:B------:R-:W-:Y:S02]  /*12350*/  IADD3 R4, R2, 0x60, RZ ;  /* 0x0000006002047810 */ /* 0x000fe40007ffe0ff */
[----:B------:R-:W-:Y:S02]  /*12360*/  @!P4 LEA.HI.X R11, R6, c[0x0][0x204], R3, 0x2, P0 ;  /* 0x00008100060bca11 */ /* 0x000fe400000f1403 */
[C---:B------:R-:W-:Y:S02]  /*12370*/  @!P3 IADD3 R3, P0, R5.reuse, UR13, RZ ;  /* 0x0000000d0503bc10 */ /* 0x040fe4000ff1e0ff */
[----:B------:R-:W-:Y:S01]  /*12380*/  ISETP.GE.OR P1, PT, R4, UR16, P6 ;  /* 0x0000001004007c0c */ /* 0x000fe2000b726670 */
[----:B------:R-:W-:Y:S01]  /*12390*/  @!P2 IMAD R0, R0, UR18, RZ ;  /* 0x000000120000ac24 */ /* 0x000fe2000f8e02ff */
[----:B------:R-:W-:Y:S01]  /*123a0*/  @!P3 LEA.HI.X.SX32 R6, R5, UR8, 0x1, P0 ;  /* 0x000000080506bc11 */ /* 0x000fe200080f0eff */
[----:B------:R-:W-:Y:S01]  /*123b0*/  @!P2 IMAD.MOV.U32 R21, RZ, RZ, 0x7f800000 ;  /* 0x7f800000ff15a424 */ /* 0x000fe200078e00ff */
[----:B------:R-:W-:-:S04]  /*123c0*/  @!P3 LEA R8, P0, R3, c[0x0][0x200], 0x2 ;  /* 0x000080000308ba11 */ /* 0x000fc800078010ff */
[----:B------:R-:W-:Y:S02]  /*123d0*/  @!P3 LEA.HI.X R9, R3, c[0x0][0x204], R6, 0x2, P0 ;  /* 0x000081000309ba11 */ /* 0x000fe400000f1406 */
[----:B------:R-:W-:-:S03]  /*123e0*/  @!P2 IADD3 R3, P0, R0, UR13, RZ ;  /* 0x0000000d0003ac10 */ /* 0x000fc6000ff1e0ff */
[----:B------:R-:W-:Y:S01]  /*123f0*/  @!P1 IMAD R4, R4, UR18, RZ ;  /* 0x0000001204049c24 */ /* 0x000fe2000f8e02ff */
[----:B------:R-:W-:Y:S01]  /*12400*/  @!P2 LEA.HI.X.SX32 R0, R0, UR8, 0x1, P0 ;  /* 0x000000080000ac11 */ /* 0x000fe200080f0eff */
[----:B------:R-:W-:Y:S01]  /*12410*/  @!P1 IMAD.MOV.U32 R19, RZ, RZ, 0x7f800000 ;  /* 0x7f800000ff139424 */ /* 0x000fe200078e00ff */
[----:B------:R-:W-:-:S04]  /*12420*/  @!P2 LEA R6, P0, R3, c[0x0][0x200], 0x2 ;  /* 0x000080000306aa11 */ /* 0x000fc800078010ff */
[----:B------:R-:W-:Y:S01]  /*12430*/  @!P2 LEA.HI.X R7, R3, c[0x0][0x204], R0, 0x2, P0 ;  /* 0x000081000307aa11 */ /* 0x000fe200000f1400 */
[----:B------:R-:W-:Y:S01]  /*12440*/  @!P5 IMAD.MOV.U32 R3, RZ, RZ, 0x7f800000 ;  /* 0x7f800000ff03d424 */ /* 0x000fe200078e00ff */
[----:B------:R-:W-:-:S04]  /*12450*/  @!P1 IADD3 R0, P0, R4, UR13, RZ ;  /* 0x0000000d04009c10 */ /* 0x000fc8000ff1e0ff */
[----:B------:R-:W-:Y:S01]  /*12460*/  @!P1 LEA.HI.X.SX32 R5, R4, UR8, 0x1, P0 ;  /* 0x0000000804059c11 */ /* 0x000fe200080f0eff */
[----:B------:R1:W-:Y:S01]  /*12470*/  @!P5 STG.E [R12.64], R3 ;  /* 0x000000030c00d986 */ /* 0x0003e2000c101916 */
[----:B--2---:R-:W-:-:S04]  /*12480*/  @!P1 LEA R16, P0, R0, c[0x0][0x200], 0x2 ;  /* 0x0000800000109a11 */ /* 0x004fc800078010ff */
[----:B------:R-:W-:Y:S01]  /*12490*/  @!P1 LEA.HI.X R17, R0, c[0x0][0x204], R5, 0x2, P0 ;  /* 0x0000810000119a11 */ /* 0x000fe200000f1405 */
[----:B------:R-:W-:Y:S01]  /*124a0*/  @!P4 IMAD.MOV.U32 R5, RZ, RZ, 0x7f800000 ;  /* 0x7f800000ff05c424 */ /* 0x000fe200078e00ff */
[----:B------:R-:W-:-:S04]  /*124b0*/  IADD3 R0, R2, 0x70, RZ ;  /* 0x0000007002007810 */ /* 0x000fc80007ffe0ff */
[----:B------:R-:W-:Y:S01]  /*124c0*/  ISETP.GE.OR P6, PT, R0, UR16, P6 ;  /* 0x0000001000007c0c */ /* 0x000fe2000b7c6670 */
[----:B------:R1:W-:Y:S04]  /*124d0*/  @!P4 STG.E [R10.64], R5 ;  /* 0x000000050a00c986 */ /* 0x0003e8000c101916 */
[----:B------:R1:W-:Y:S04]  /*124e0*/  @!P3 STG.E [R8.64], R15 ;  /* 0x0000000f0800b986 */ /* 0x0003e8000c101916 */
[----:B------:R1:W-:Y:S04]  /*124f0*/  @!P2 STG.E [R6.64], R21 ;  /* 0x000000150600a986 */ /* 0x0003e8000c101916 */
[----:B------:R1:W-:Y:S01]  /*12500*/  @!P1 STG.E [R16.64], R19 ;  /* 0x0000001310009986 */ /* 0x0003e2000c101916 */
[----:B------:R-:W-:Y:S05]  /*12510*/  @P6 EXIT ;  /* 0x000000000000694d */ /* 0x000fea0003800000 */
[----:B------:R-:W-:Y:S02]  /*12520*/  IMAD R0, R0, UR18, RZ ;  /* 0x0000001200007c24 */ /* 0x000fe4000f8e02ff */
[----:B-1----:R-:W-:-:S03]  /*12530*/  IMAD.MOV.U32 R5, RZ, RZ, 0x7f800000 ;  /* 0x7f800000ff057424 */ /* 0x002fc600078e00ff */
[----:B------:R-:W-:-:S04]  /*12540*/  IADD3 R3, P0, R0, UR13, RZ ;  /* 0x0000000d00037c10 */ /* 0x000fc8000ff1e0ff */
[----:B------:R-:W-:Y:S02]  /*12550*/  LEA.HI.X.SX32 R0, R0, UR8, 0x1, P0 ;  /* 0x0000000800007c11 */ /* 0x000fe400080f0eff */
[----:B------:R-:W-:-:S04]  /*12560*/  LEA R2, P0, R3, c[0x0][0x200], 0x2 ;  /* 0x0000800003027a11 */ /* 0x000fc800078010ff */
[----:B------:R-:W-:-:S05]  /*12570*/  LEA.HI.X R3, R3, c[0x0][0x204], R0, 0x2, P0 ;  /* 0x0000810003037a11 */ /* 0x000fca00000f1400 */
[----:B------:R-:W-:Y:S01]  /*12580*/  STG.E [R2.64], R5 ;  /* 0x0000000502007986 */ /* 0x000fe2000c101916 */
[----:B------:R-:W-:Y:S05]  /*12590*/  EXIT ;  /* 0x000000000000794d */ /* 0x000fea0003800000 */
.L_x_864:
        /* <DEDUP_REMOVED lines=14> */
.L_x_1409:


//--------------------- .text._ZN5flash16flash_fwd_kernelI23Flash_fwd_kernel_traitsILi128ELi128ELi32ELi4ELb0ELb0EN7cutlass10bfloat16_tE19Flash_kernel_traitsILi128ELi128ELi32ELi4ES3_EELb0ELb1ELb0ELb0ELb1ELb1ELb1ELb0EEEvNS_16Flash_fwd_paramsE --------------------------
	.section	.text._ZN5flash16flash_fwd_kernelI23Flash_fwd_kernel_traitsILi128ELi128ELi32ELi4ELb0ELb0EN7cutlass10bfloat16_tE19Flash_kernel_traitsILi128ELi128ELi32ELi4ES3_EELb0ELb1ELb0ELb0ELb1ELb1ELb1ELb0EEEvNS_16Flash_fwd_paramsE,"ax",@progbits
	.sectioninfo	@"SHI_REGISTERS=255"
	.align	128
        .global         _ZN5flash16flash_fwd_kernelI23Flash_fwd_kernel_traitsILi128ELi128ELi32ELi4ELb0ELb0EN7cutlass10bfloat16_tE19Flash_kernel_traitsILi128ELi128ELi32ELi4ES3_EELb0ELb1ELb0ELb0ELb1ELb1ELb1ELb0EEEvNS_16Flash_fwd_paramsE
        .type           _ZN5flash16flash_fwd_kernelI23Flash_fwd_kernel_traitsILi128ELi128ELi32ELi4ELb0ELb0EN7cutlass10bfloat16_tE19Flash_kernel_traitsILi128ELi128ELi32ELi4ES3_EELb0ELb1ELb0ELb0ELb1ELb1ELb1ELb0EEEvNS_16Flash_fwd_paramsE,@function
        .size           _ZN5flash16flash_fwd_kernelI23Flash_fwd_kernel_traitsILi128ELi128ELi32ELi4ELb0ELb0EN7cutlass10bfloat16_tE19Flash_kernel_traitsILi128ELi128ELi32ELi4ES3_EELb0ELb1ELb0ELb0ELb1ELb1ELb1ELb0EEEvNS_16Flash_fwd_paramsE,(.L_x_1410 - _ZN5flash16flash_fwd_kernelI23Flash_fwd_kernel_traitsILi128ELi128ELi32ELi4ELb0ELb0EN7cutlass10bfloat16_tE19Flash_kernel_traitsILi128ELi128ELi32ELi4ES3_EELb0ELb1ELb0ELb0ELb1ELb1ELb1ELb0EEEvNS_16Flash_fwd_paramsE)
        .other          _ZN5flash16flash_fwd_kernelI23Flash_fwd_kernel_traitsILi128ELi128ELi32ELi4ELb0ELb0EN7cutlass10bfloat16_tE19Flash_kernel_traitsILi128ELi128ELi32ELi4ES3_EELb0ELb1ELb0ELb0ELb1ELb1ELb1ELb0EEEvNS_16Flash_fwd_paramsE,@"STO_CUDA_ENTRY STV_DEFAULT"
_ZN5flash16flash_fwd_kernelI23Flash_fwd_kernel_traitsILi128ELi128ELi32ELi4ELb0ELb0EN7cutlass10bfloat16_tE19Flash_kernel_traitsILi128ELi128ELi32ELi4ES3_EELb0ELb1ELb0ELb0ELb1ELb1ELb1ELb0EEEvNS_16Flash_fwd_paramsE:
.text._ZN5flash16flash_fwd_kernelI23Flash_fwd_kernel_traitsILi128ELi128ELi32ELi4ELb0ELb0EN7cutlass10bfloat16_tE19Flash_kernel_traitsILi128ELi128ELi32ELi4ES3_EELb0ELb1ELb0ELb0ELb1ELb1ELb1ELb0EEEvNS_16Flash_fwd_paramsE:
        /* <DEDUP_REMOVED lines=43> */
[----:B------:R-:W-:Y:S01]  /*02b0*/  IABS R20, R24 ;  /* 0x0000001800147213 */ /* 0x000fe20000000000 */
[----:B------:R-:W-:Y:S01]  /*02c0*/  IMAD.MOV.U32 R21, RZ, RZ, R0 ;  /* 0x000000ffff157224 */ /* 0x000fe200078e0000 */
[CC--:B------:R-:W-:Y:S01]  /*02d0*/  LEA.HI R18, R19.reuse, R98.reuse, RZ, 0x3 ;  /* 0x0000006213127211 */ /* 0x0c0fe200078f18ff */
[----:B------:R-:W-:Y:S01]  /*02e0*/  UMOV UR9, 0x5 ;  /* 0x0000000500097882 */ /* 0x000fe20000000000 */
[----:B------:R-:W-:Y:S01]  /*02f0*/  LOP3.LUT R0, R24, c[0x0][0x1c8], RZ, 0x3c, !PT ;  /* 0x0000720018007a12 */ /* 0x000fe200078e3cff */
[----:B------:R-:W1:Y:S01]  /*0300*/  I2F.RP R4, R21 ;  /* 0x0000001500047306 */ /* 0x000e620000209400 */
[----:B------:R-:W-:Y:S01]  /*0310*/  SHF.R.S32.HI R2, RZ, 0x3, R18 ;  /* 0x00000003ff027819 */ /* 0x000fe20000011412 */
[----:B------:R-:W-:Y:S01]  /*0320*/  USHF.L.U64.HI UR5, UR4, UR9, UR5 ;  /* 0x0000000904057299 */ /* 0x000fe20008010205 */
[----:B------:R-:W-:Y:S01]  /*0330*/  LEA.HI R10, R19, R98, RZ, 0x4 ;  /* 0x00000062130a7211 */ /* 0x000fe200078f20ff */
[----:B------:R-:W-:Y:S01]  /*0340*/  ULDC.64 UR10, c[0x0][0x198] ;  /* 0x00006600000a7ab9 */ /* 0x000fe20000000a00 */
[----:B------:R-:W-:Y:S01]  /*0350*/  ISETP.GE.AND P1, PT, R0, RZ, PT ;  /* 0x000000ff0000720c */ /* 0x000fe20003f26270 */
[----:B------:R-:W-:Y:S01]  /*0360*/  IMAD.SHL.U32 R0, R2, 0x40, RZ ;  /* 0x0000004002007824 */ /* 0x000fe200078e00ff */
[----:B------:R-:W-:Y:S01]  /*0370*/  SHF.R.S32.HI R11, RZ, 0x4, R10 ;  /* 0x00000004ff0b7819 */ /* 0x000fe2000001140a */
[----:B------:R-:W-:Y:S01]  /*0380*/  USHF.L.U64.HI UR6, UR10, UR9, UR11 ;  /* 0x000000090a067299 */ /* 0x000fe2000801020b */
[--C-:B------:R-:W-:Y:S01]  /*0390*/  SHF.R.S32.HI R3, RZ, 0x1f, R2.reuse ;  /* 0x0000001fff037819 */ /* 0x100fe20000011402 */
[----:B------:R-:W-:Y:S01]  /*03a0*/  USHF.L.U32 UR7, UR10, 0x5, URZ ;  /* 0x000000050a077899 */ /* 0x000fe2000800063f */
[----:B------:R-:W-:Y:S01]  /*03b0*/  LEA.HI R8, R10, R11, RZ, 0x1 ;  /* 0x0000000b0a087211 */ /* 0x000fe200078f08ff */
[----:B------:R-:W-:Y:S01]  /*03c0*/  UMOV UR11, 0x4 ;  /* 0x00000004000b7882 */ /* 0x000fe20000000000 */
[----:B------:R-:W-:Y:S01]  /*03d0*/  LOP3.LUT R0, R0, 0x1c0, RZ, 0xc0, !PT ;  /* 0x000001c000007812 */ /* 0x000fe200078ec0ff */
[----:B------:R-:W-:Y:S01]  /*03e0*/  IMAD.WIDE R26, R13, 0x80, R2 ;  /* 0x000000800d1a7825 */ /* 0x000fe200078e0202 */
[----:B------:R-:W-:Y:S01]  /*03f0*/  LOP3.LUT R8, R8, 0xfffffffe, RZ, 0xc0, !PT ;  /* 0xfffffffe08087812 */ /* 0x000fe200078ec0ff */
[----:B-1----:R-:W1:Y:S01]  /*0400*/  MUFU.RCP R4, R4 ;  /* 0x0000000400047308 */ /* 0x002e620000001000 */
[----:B------:R-:W-:-:S02]  /*0410*/  IADD3 R6, P0, R2, R7, RZ ;  /* 0x0000000702067210 */ /* 0x000fc40007f1e0ff */
[----:B------:R-:W-:Y:S01]  /*0420*/  LOP3.LUT R2, R10, 0xfffffff0, RZ, 0xc0, !PT ;  /* 0xfffffff00a027812 */ /* 0x000fe200078ec0ff */
[----:B------:R-:W-:Y:S01]  /*0430*/  IMAD.IADD R17, R11, 0x1, -R8 ;  /* 0x000000010b117824 */ /* 0x000fe200078e0a08 */
[----:B------:R-:W-:Y:S01]  /*0440*/  LEA.HI.X.SX32 R7, R7, R3, 0x1, P0 ;  /* 0x0000000307077211 */ /* 0x000fe200000f0eff */
[----:B------:R2:W-:Y:S01]  /*0450*/  STL.64 [R1+0x28], R26 ;  /* 0x0000281a01007387 */ /* 0x0005e20000100a00 */
[----:B------:R-:W-:Y:S01]  /*0460*/  SHF.R.S32.HI R22, RZ, 0x1f, R23 ;  /* 0x0000001fff167819 */ /* 0x000fe20000011417 */
[----:B------:R-:W-:Y:S01]  /*0470*/  IMAD.IADD R8, R98, 0x1, -R2 ;  /* 0x0000000162087824 */ /* 0x000fe200078e0a02 */
[----:B------:R-:W-:Y:S01]  /*0480*/  IADD3 R245, R244, -0x1, RZ ;  /* 0xfffffffff4f57810 */ /* 0x000fe20007ffe0ff */
[----:B------:R-:W-:Y:S02]  /*0490*/  IMAD R2, R7, c[0x0][0x198], RZ ;  /* 0x0000660007027a24 */ /* 0x000fe400078e02ff */
[----:B------:R-:W-:Y:S01]  /*04a0*/  IMAD R10, R22, c[0x0][0x178], RZ ;  /* 0x00005e00160a7a24 */ /* 0x000fe200078e02ff */
[----:B------:R-:W-:Y:S01]  /*04b0*/  SHF.R.S32.HI R3, RZ, 0x1f, R8 ;  /* 0x0000001fff037819 */ /* 0x000fe20000011408 */
[----:B------:R-:W-:Y:S01]  /*04c0*/  IMAD R14, R6, c[0x0][0x19c], R2 ;  /* 0x00006700060e7a24 */ /* 0x000fe200078e0202 */
[----:B-1----:R-:W-:Y:S01]  /*04d0*/  IADD3 R4, R4, 0xffffffe, RZ ;  /* 0x0ffffffe04047810 */ /* 0x002fe20007ffe0ff */
[----:B------:R-:W-:Y:S01]  /*04e0*/  IMAD R10, R23, c[0x0][0x17c], R10 ;  /* 0x00005f00170a7a24 */ /* 0x000fe200078e020a */
[----:B------:R-:W-:-:S02]  /*04f0*/  LEA.HI R16, R3, R8, RZ, 0x3 ;  /* 0x0000000803107211 */ /* 0x000fc400078f18ff */
[----:B------:R1:W3:Y:S02]  /*0500*/  F2I.FTZ.U32.TRUNC.NTZ R5, R4 ;  /* 0x0000000400057305 */ /* 0x0002e4000021f000 */
[----:B-1----:R-:W-:-:S05]  /*0510*/  LOP3.LUT R4, R18, 0xfffffff8, RZ, 0xc0, !PT ;  /* 0xfffffff812047812 */ /* 0x002fca00078ec0ff */
[----:B------:R-:W-:Y:S02]  /*0520*/  IMAD.IADD R40, R98, 0x1, -R4 ;  /* 0x0000000162287824 */ /* 0x000fe400078e0a04 */
[----:B---3--:R-:W-:Y:S02]  /*0530*/  IMAD.MOV R4, RZ, RZ, -R5 ;  /* 0x000000ffff047224 */ /* 0x008fe400078e0a05 */
[----:B------:R-:W-:-:S05]  /*0540*/  IMAD.SHL.U32 R28, R40, 0x8, RZ ;  /* 0x00000008281c7824 */ /* 0x000fca00078e00ff */
[----:B------:R-:W-:Y:S02]  /*0550*/  LOP3.LUT R9, R0, 0x38, R28, 0xf8, !PT ;  /* 0x0000003800097812 */ /* 0x000fe400078ef81c */
[----:B------:R-:W-:Y:S02]  /*0560*/  SHF.R.U32.HI R0, RZ, 0x3, R0 ;  /* 0x00000003ff007819 */ /* 0x000fe40000011600 */
[--C-:B------:R-:W-:Y:S02]  /*0570*/  SHF.R.S32.HI R29, RZ, 0x1f, R28.reuse ;  /* 0x0000001fff1d7819 */ /* 0x100fe4000001141c */
[----:B------:R-:W-:Y:S01]  /*0580*/  LOP3.LUT R11, R9, R0, RZ, 0x3c, !PT ;  /* 0x00000000090b7212 */ /* 0x000fe200078e3cff */
[----:B------:R-:W-:Y:S01]  /*0590*/  IMAD R0, R4, R21, RZ ;  /* 0x0000001504007224 */ /* 0x000fe200078e02ff */
[----:B------:R-:W-:Y:S01]  /*05a0*/  MOV R4, RZ ;  /* 0x000000ff00047202 */ /* 0x000fe20000000f00 */
[----:B------:R-:W-:Y:S01]  /*05b0*/  IMAD.WIDE.U32 R2, R23, c[0x0][0x178], R28 ;  /* 0x00005e0017027a25 */ /* 0x000fe200078e001c */
[----:B------:R-:W-:Y:S01]  /*05c0*/  LEA.HI R9, R19, R98, RZ, 0x6 ;  /* 0x0000006213097211 */ /* 0x000fe200078f30ff */
[----:B------:R-:W-:Y:S02]  /*05d0*/  STL.64 [R1+0x20], R28 ;  /* 0x0000201c01007387 */ /* 0x000fe40000100a00 */
[----:B------:R-:W-:-:S04]  /*05e0*/  IMAD.HI.U32 R13, R5, R0, R4 ;  /* 0x00000000050d7227 */ /* 0x000fc800078e0004 */
[----:B------:R-:W-:Y:S02]  /*05f0*/  IMAD R0, R7, c[0x0][0x1a0], RZ ;  /* 0x0000680007007a24 */ /* 0x000fe400078e02ff */
[----:B------:R-:W-:-:S04]  /*0600*/  IMAD.HI.U32 R13, R13, R20, RZ ;  /* 0x000000140d0d7227 */ /* 0x000fc800078e00ff */
[----:B------:R-:W-:Y:S01]  /*0610*/  IMAD R15, R6, c[0x0][0x1a4], R0 ;  /* 0x00006900060f7a24 */ /* 0x000fe200078e0200 */
[----:B------:R-:W-:Y:S01]  /*0620*/  LOP3.LUT R0, R16, 0xfffffff8, RZ, 0xc0, !PT ;  /* 0xfffffff810007812 */ /* 0x000fe200078ec0ff */
[----:B------:R-:W-:Y:S01]  /*0630*/  IMAD.SHL.U32 R9, R9, 0x8, RZ ;  /* 0x0000000809097824 */ /* 0x000fe200078e00ff */
[----:B------:R-:W-:Y:S01]  /*0640*/  IADD3 R12, -R13, RZ, RZ ;  /* 0x000000ff0d0c7210 */ /* 0x000fe20007ffe1ff */
[----:B------:R-:W-:Y:S02]  /*0650*/  IMAD.IADD R3, R3, 0x1, R10 ;  /* 0x0000000103037824 */ /* 0x000fe400078e020a */
[----:B------:R-:W-:Y:S01]  /*0660*/  IMAD.IADD R41, R8, 0x1, -R0 ;  /* 0x0000000108297824 */ /* 0x000fe200078e0a00 */
[----:B------:R-:W-:Y:S01]  /*0670*/  LOP3.LUT R227, R11, 0x7ffffe00, R9, 0xf8, !PT ;  /* 0x7ffffe000be37812 */ /* 0x000fe200078ef809 */
[----:B------:R-:W-:Y:S01]  /*0680*/  IMAD.SHL.U32 R0, R40, 0x40, RZ ;  /* 0x0000004028007824 */ /* 0x000fe200078e00ff */
[----:B------:R-:W-:Y:S01]  /*0690*/  SHF.R.S32.HI R9, RZ, 0x1f, R24 ;  /* 0x0000001fff097819 */ /* 0x000fe20000011418 */
[----:B------:R-:W-:-:S02]  /*06a0*/  IMAD R12, R21, R12, R20 ;  /* 0x0000000c150c7224 */ /* 0x000fc400078e0214 */
[----:B------:R-:W-:Y:S01]  /*06b0*/  IMAD.WIDE.U32 R4, R6, c[0x0][0x198], R28 ;  /* 0x0000660006047a25 */ /* 0x000fe200078e001c */
[----:B------:R-:W-:Y:S02]  /*06c0*/  LOP3.LUT R0, R0, 0x1c0, RZ, 0xc0, !PT ;  /* 0x000001c000007812 */ /* 0x000fe400078ec0ff */
[----:B------:R-:W-:Y:S01]  /*06d0*/  ISETP.GT.U32.AND P2, PT, R21, R12, PT ;  /* 0x0000000c1500720c */ /* 0x000fe20003f44070 */
[----:B------:R-:W-:Y:S02]  /*06e0*/  IMAD R10, R9, c[0x0][0x1a8], RZ ;  /* 0x00006a00090a7a24 */ /* 0x000fe400078e02ff */
[----:B------:R-:W-:Y:S01]  /*06f0*/  IMAD.WIDE.U32 R8, R24, c[0x0][0x1a8], R2 ;  /* 0x00006a0018087a25 */ /* 0x000fe200078e0002 */
[----:B------:R-:W-:Y:S02]  /*0700*/  LOP3.LUT R2, R0, 0x8, R18, 0xf8, !PT ;  /* 0x0000000800027812 */ /* 0x000fe400078ef812 */
[----:B------:R-:W-:Y:S01]  /*0710*/  SHF.R.U32.HI R0, RZ, 0x3, R0 ;  /* 0x00000003ff007819 */ /* 0x000fe20000011600 */
[----:B------:R-:W-:-:S02]  /*0720*/  IMAD R10, R24, c[0x0][0x1ac], R10 ;  /* 0x00006b00180a7a24 */ /* 0x000fc400078e020a */
[----:B------:R-:W-:Y:S01]  /*0730*/  IMAD.IADD R3, R5, 0x1, R14 ;  /* 0x0000000105037824 */ /* 0x000fe200078e020e */
[----:B------:R-:W-:Y:S01]  /*0740*/  LOP3.LUT R18, R2, R0, RZ, 0x3c, !PT ;  /* 0x0000000002127212 */ /* 0x000fe200078e3cff */
[----:B------:R-:W-:Y:S02]  /*0750*/  IMAD.MOV.U32 R2, RZ, RZ, R4 ;  /* 0x000000ffff027224 */ /* 0x000fe400078e0004 */
[----:B------:R-:W-:Y:S01]  /*0760*/  IMAD.IADD R5, R9, 0x1, R10 ;  /* 0x0000000109057824 */ /* 0x000fe200078e020a */
[-C--:B------:R-:W-:Y:S01]  /*0770*/  @!P2 IADD3 R12, R12, -R21.reuse, RZ ;  /* 0x800000150c0ca210 */ /* 0x080fe20007ffe0ff */
[----:B------:R-:W-:Y:S01]  /*0780*/  IMAD.MOV.U32 R4, RZ, RZ, R8 ;  /* 0x000000ffff047224 */ /* 0x000fe200078e0008 */
[----:B------:R-:W-:Y:S01]  /*0790*/  @!P2 IADD3 R13, R13, 0x1, RZ ;  /* 0x000000010d0da810 */ /* 0x000fe20007ffe0ff */
[----:B------:R-:W-:Y:S01]  /*07a0*/  IMAD R0, R27, c[0x0][0x190], RZ ;  /* 0x000064001b007a24 */ /* 0x000fe200078e02ff */
[----:B------:R-:W-:Y:S01]  /*07b0*/  ISETP.GE.U32.AND P3, PT, R12, R21, PT ;  /* 0x000000150c00720c */ /* 0x000fe20003f66070 */
[----:B------:R-:W-:-:S04]  /*07c0*/  IMAD.WIDE.U32 R10, R23, c[0x0][0x180], R2 ;  /* 0x00006000170a7a25 */ /* 0x000fc800078e0002 */
[C---:B------:R-:W-:Y:S02]  /*07d0*/  IMAD R0, R26.reuse, c[0x0][0x194], R0 ;  /* 0x000065001a007a24 */ /* 0x040fe400078e0200 */
[----:B------:R-:W-:-:S04]  /*07e0*/  IMAD.WIDE.U32 R2, R26, c[0x0][0x190], R4 ;  /* 0x000064001a027a25 */ /* 0x000fc800078e0004 */
[----:B------:R-:W-:Y:S01]  /*07f0*/  IMAD.IADD R0, R3, 0x1, R0 ;  /* 0x0000000103007824 */ /* 0x000fe200078e0200 */
[----:B------:R-:W-:Y:S01]  /*0800*/  LEA R4, P0, R2, c[0x0][0x160], 0x1 ;  /* 0x0000580002047a11 */ /* 0x000fe200078008ff */
[----:B------:R-:W-:Y:S01]  /*0810*/  IMAD.SHL.U32 R227, R227, 0x2, RZ ;  /* 0x00000002e3e37824 */ /* 0x000fe200078e00ff */
[----:B------:R-:W-:Y:S01]  /*0820*/  @P3 IADD3 R13, R13, 0x1, RZ ;  /* 0x000000010d0d3810 */ /* 0x000fe20007ffe0ff */
[----:B------:R-:W-:Y:S01]  /*0830*/  IMAD.WIDE.U32 R6, R6, c[0x0][0x1a0], R28 ;  /* 0x0000680006067a25 */ /* 0x000fe200078e001c */
[----:B------:R-:W-:Y:S02]  /*0840*/  LEA.HI.X R5, R2, c[0x0][0x164], R0, 0x1, P0 ;  /* 0x0000590002057a11 */ /* 0x000fe400000f0c00 */
[----:B------:R-:W-:Y:S01]  /*0850*/  IADD3 R2, P0, R4, UR8, RZ ;  /* 0x0000000804027c10 */ /* 0x000fe2000ff1e0ff */
[----:B------:R-:W-:Y:S02]  /*0860*/  IMAD.MOV.U32 R0, RZ, RZ, R13 ;  /* 0x000000ffff007224 */ /* 0x000fe400078e000d */
[----:B------:R1:W-:Y:S01]  /*0870*/  LDGSTS.E.BYPASS.LTC128B.128 [R227], [R4.64] ;  /* 0x0000000004e37fae */ /* 0x0003e2000b901d4c */
[----:B------:R-:W-:Y:S01]  /*0880*/  IADD3.X R3, R5, UR5, RZ, P0, !PT ;  /* 0x0000000505037c10 */ /* 0x000fe200087fe4ff */
[----:B------:R-:W-:Y:S01]  /*0890*/  IMAD.IADD R7, R7, 0x1, R15 ;  /* 0x0000000107077824 */ /* 0x000fe200078e020f */
[----:B------:R-:W-:Y:S01]  /*08a0*/  ISETP.NE.AND P0, PT, RZ, c[0x0][0x1c8], PT ;  /* 0x00007200ff007a0c */ /* 0x000fe20003f05270 */
[----:B------:R1:W-:Y:S01]  /*08b0*/  LDGSTS.E.BYPASS.LTC128B.128 [R227+0x4000], [R4.64+0x80] ;  /* 0x0400008004e37fae */ /* 0x0003e2000b901d4c */
[----:B------:R-:W-:Y:S01]  /*08c0*/  @!P1 IADD3 R0, -R0, RZ, RZ ;  /* 0x000000ff00009210 */ /* 0x000fe20007ffe1ff */
[----:B------:R-:W-:-:S02]  /*08d0*/  IMAD R9, R22, c[0x0][0x188], RZ ;  /* 0x0000620016097a24 */ /* 0x000fc400078e02ff */
[----:B------:R3:W-:Y:S01]  /*08e0*/  LDGSTS.E.BYPASS.LTC128B.128 [R227+0x800], [R2.64] ;  /* 0x0080000002e37fae */ /* 0x0007e2000b901d4c */
[----:B------:R-:W-:Y:S02]  /*08f0*/  IMAD R8, R22, c[0x0][0x180], RZ ;  /* 0x0000600016087a24 */ /* 0x000fe400078e02ff */
[C---:B------:R-:W-:Y:S01]  /*0900*/  IMAD R9, R23.reuse, c[0x0][0x18c], R9 ;  /* 0x0000630017097a24 */ /* 0x040fe200078e0209 */
[----:B------:R3:W-:Y:S01]  /*0910*/  LDGSTS.E.BYPASS.LTC128B.128 [R227+0x4800], [R2.64+0x80] ;  /* 0x0480008002e37fae */ /* 0x0007e2000b901d4c */
[----:B------:R-:W-:-:S03]  /*0920*/  IMAD.WIDE.U32 R6, R23, c[0x0][0x188], R6 ;  /* 0x0000620017067a25 */ /* 0x000fc600078e0006 */
[----:B------:R-:W-:Y:S01]  /*0930*/  @!P0 LOP3.LUT R0, RZ, c[0x0][0x1c8], RZ, 0x33, !PT ;  /* 0x00007200ff008a12 */ /* 0x000fe200078e33ff */
[----:B------:R-:W-:Y:S02]  /*0940*/  IMAD R8, R23, c[0x0][0x184], R8 ;  /* 0x0000610017087a24 */ /* 0x000fe400078e0208 */
[----:B------:R-:W-:Y:S02]  /*0950*/  IMAD.IADD R7, R7, 0x1, R9 ;  /* 0x0000000107077824 */ /* 0x000fe400078e0209 */
[----:B------:R-:W-:Y:S02]  /*0960*/  IMAD.IADD R11, R11, 0x1, R8 ;  /* 0x000000010b0b7824 */ /* 0x000fe400078e0208 */
[----:B--2---:R-:W-:-:S04]  /*0970*/  IMAD.WIDE.U32 R26, R0, c[0x0][0x1b8], R6 ;  /* 0x00006e00001a7a25 */ /* 0x004fc800078e0006 */
[----:B------:R-:W-:Y:S01]  /*0980*/  IMAD.WIDE.U32 R24, R0, c[0x0][0x1b0], R10 ;  /* 0x00006c0000187a25 */ /* 0x000fe200078e000a */
[----:B-1----:R-:W-:-:S03]  /*0990*/  SHF.R.S32.HI R4, RZ, 0x1f, R245 ;  /* 0x0000001fff047819 */ /* 0x002fc600000114f5 */
[C---:B------:R-:W-:Y:S01]  /*09a0*/  IMAD R5, R245.reuse, UR6, RZ ;  /* 0x00000006f5057c24 */ /* 0x040fe2000f8e02ff */
[----:B------:R-:W-:Y:S01]  /*09b0*/  STL.64 [R1+0x18], R24 ;  /* 0x0000181801007387 */ /* 0x000fe20000100a00 */
[----:B------:R-:W-:-:S03]  /*09c0*/  IMAD.WIDE.U32 R12, R245, c[0x0][0x1a0], RZ ;  /* 0x00006800f50c7a25 */ /* 0x000fc600078e00ff */
[----:B------:R-:W-:Y:S01]  /*09d0*/  STL.64 [R1+0x30], R26 ;  /* 0x0000301a01007387 */ /* 0x000fe20000100a00 */
[----:B------:R-:W-:Y:S01]  /*09e0*/  IMAD R15, R4, UR7, R5 ;  /* 0x00000007040f7c24 */ /* 0x000fe2000f8e0205 */
[----:B---3--:R-:W-:Y:S01]  /*09f0*/  IADD3 R2, P2, R2, UR8, RZ ;  /* 0x0000000802027c10 */ /* 0x008fe2000ff5e0ff */
[----:B------:R-:W-:Y:S01]  /*0a00*/  IMAD R5, R4, c[0x0][0x1a0], RZ ;  /* 0x0000680004057a24 */ /* 0x000fe200078e02ff */
[----:B------:R-:W-:Y:S01]  /*0a10*/  SHF.R.S32.HI R4, RZ, 0x1f, R0 ;  /* 0x0000001fff047819 */ /* 0x000fe20000011400 */
[----:B------:R-:W-:Y:S01]  /*0a20*/  IMAD.MOV.U32 R248, RZ, RZ, R24 ;  /* 0x000000fffff87224 */ /* 0x000fe200078e0018 */
[----:B------:R-:W-:Y:S01]  /*0a30*/  IADD3.X R3, R3, UR5, RZ, P2, !PT ;  /* 0x0000000503037c10 */ /* 0x000fe200097fe4ff */
[----:B------:R-:W-:Y:S02]  /*0a40*/  IMAD R14, R245, c[0x0][0x1a4], R5 ;  /* 0x00006900f50e7a24 */ /* 0x000fe400078e0205 */
[C---:B------:R-:W-:Y:S02]  /*0a50*/  IMAD R9, R4.reuse, c[0x0][0x1b0], RZ ;  /* 0x00006c0004097a24 */ /* 0x040fe400078e02ff */
[----:B------:R1:W-:Y:S01]  /*0a60*/  LDGSTS.E.BYPASS.LTC128B.128 [R227+0x1000], [R2.64] ;  /* 0x0100000002e37fae */ /* 0x0003e2000b901d4c */
[----:B------:R-:W-:-:S02]  /*0a70*/  IMAD R5, R4, c[0x0][0x1b8], RZ ;  /* 0x00006e0004057a24 */ /* 0x000fc400078e02ff */
[C---:B------:R-:W-:Y:S01]  /*0a80*/  IMAD R4, R0.reuse, c[0x0][0x1b4], R9 ;  /* 0x00006d0000047a24 */ /* 0x040fe200078e0209 */
[----:B------:R1:W-:Y:S01]  /*0a90*/  LDGSTS.E.BYPASS.LTC128B.128 [R227+0x5000], [R2.64+0x80] ;  /* 0x0500008002e37fae */ /* 0x0003e2000b901d4c */
[----:B------:R-:W-:Y:S02]  /*0aa0*/  IMAD R0, R0, c[0x0][0x1bc], R5 ;  /* 0x00006f0000007a24 */ /* 0x000fe400078e0205 */
[----:B------:R-:W-:Y:S02]  /*0ab0*/  IMAD.IADD R249, R25, 0x1, R4 ;  /* 0x0000000119f97824 */ /* 0x000fe400078e0204 */
[----:B------:R-:W-:Y:S02]  /*0ac0*/  IMAD.IADD R5, R13, 0x1, R14 ;  /* 0x000000010d057824 */ /* 0x000fe400078e020e */
[----:B------:R-:W-:Y:S01]  /*0ad0*/  IMAD.IADD R21, R27, 0x1, R0 ;  /* 0x000000011b157824 */ /* 0x000fe200078e0200 */
[----:B------:R-:W-:Y:S01]  /*0ae0*/  STL.64 [R1+0x8], R248 ;  /* 0x000008f801007387 */ /* 0x000fe20000100a00 */
[----:B------:R-:W-:-:S03]  /*0af0*/  IMAD.WIDE.U32 R10, R245, UR7, R248 ;  /* 0x00000007f50a7c25 */ /* 0x000fc6000f8e00f8 */
[----:B------:R-:W-:Y:S02]  /*0b00*/  STL [R1+0x14], R21 ;  /* 0x0000141501007387 */ /* 0x000fe40000100800 */
[----:B------:R-:W-:Y:S02]  /*0b10*/  IADD3 R0, R11, R15, RZ ;  /* 0x0000000f0b007210 */ /* 0x000fe40007ffe0ff */
[----:B-1----:R-:W-:-:S04]  /*0b20*/  IADD3 R2, P0, R2, UR8, RZ ;  /* 0x0000000802027c10 */ /* 0x002fc8000ff1e0ff */
[----:B------:R-:W-:Y:S02]  /*0b30*/  IADD3.X R3, R3, UR5, RZ, P0, !PT ;  /* 0x0000000503037c10 */ /* 0x000fe400087fe4ff */
[----:B------:R-:W-:-:S03]  /*0b40*/  IADD3 R8, P0, R2, UR8, RZ ;  /* 0x0000000802087c10 */ /* 0x000fc6000ff1e0ff */
[----:B------:R1:W-:Y:S01]  /*0b50*/  LDGSTS.E.BYPASS.LTC128B.128 [R227+0x1800], [R2.64] ;  /* 0x0180000002e37fae */ /* 0x0003e2000b901d4c */
[----:B------:R-:W-:Y:S02]  /*0b60*/  IADD3.X R9, R3, UR5, RZ, P0, !PT ;  /* 0x0000000503097c10 */ /* 0x000fe400087fe4ff */
[----:B------:R-:W-:Y:S01]  /*0b70*/  LEA R13, P0, R12, R26, 0x5 ;  /* 0x0000001a0c0d7211 */ /* 0x000fe200078028ff */
[----:B------:R1:W-:Y:S01]  /*0b80*/  LDGSTS.E.BYPASS.LTC128B.128 [R227+0x5800], [R2.64+0x80] ;  /* 0x0580008002e37fae */ /* 0x0003e2000b901d4c */
[----:B------:R-:W-:Y:S02]  /*0b90*/  IADD3 R6, P1, R8, UR8, RZ ;  /* 0x0000000808067c10 */ /* 0x000fe4000ff3e0ff */
[----:B------:R-:W-:Y:S01]  /*0ba0*/  LEA.HI.X R12, R12, R21, R5, 0x5, P0 ;  /* 0x000000150c0c7211 */ /* 0x000fe200000f2c05 */
[----:B------:R2:W-:Y:S01]  /*0bb0*/  LDGSTS.E.BYPASS.LTC128B.128 [R227+0x2000], [R8.64] ;  /* 0x0200000008e37fae */ /* 0x0005e2000b901d4c */
[----:B------:R-:W-:Y:S02]  /*0bc0*/  IADD3.X R7, R9, UR5, RZ, P1, !PT ;  /* 0x0000000509077c10 */ /* 0x000fe40008ffe4ff */
[----:B------:R-:W-:Y:S01]  /*0bd0*/  IADD3 R4, P1, R6, UR8, RZ ;  /* 0x0000000806047c10 */ /* 0x000fe2000ff3e0ff */
[----:B------:R2:W-:Y:S03]  /*0be0*/  LDGSTS.E.BYPASS.LTC128B.128 [R227+0x6000], [R8.64+0x80] ;  /* 0x0600008008e37fae */ /* 0x0005e6000b901d4c */
[----:B------:R-:W-:Y:S01]  /*0bf0*/  IADD3.X R5, R7, UR5, RZ, P1, !PT ;  /* 0x0000000507057c10 */ /* 0x000fe20008ffe4ff */
[----:B------:R3:W-:Y:S01]  /*0c00*/  LDGSTS.E.BYPASS.LTC128B.128 [R227+0x2800], [R6.64] ;  /* 0x0280000006e37fae */ /* 0x0007e2000b901d4c */
[----:B------:R-:W-:-:S03]  /*0c10*/  LOP3.LUT P1, RZ, R41, 0x2, RZ, 0xc0, !PT ;  /* 0x0000000229ff7812 */ /* 0x000fc6000782c0ff */
[----:B------:R3:W-:Y:S04]  /*0c20*/  LDGSTS.E.BYPASS.LTC128B.128 [R227+0x6800], [R6.64+0x80] ;  /* 0x0680008006e37fae */ /* 0x0007e8000b901d4c */
[----:B------:R4:W-:Y:S04]  /*0c30*/  LDGSTS.E.BYPASS.LTC128B.128 [R227+0x3000], [R4.64] ;  /* 0x0300000004e37fae */ /* 0x0009e8000b901d4c */
[----:B------:R4:W-:Y:S01]  /*0c40*/  LDGSTS.E.BYPASS.LTC128B.128 [R227+0x7000], [R4.64+0x80] ;  /* 0x0700008004e37fae */ /* 0x0009e2000b901d4c */
[----:B-1----:R-:W-:-:S04]  /*0c50*/  LEA R2, P0, R10, c[0x0][0x168], 0x1 ;  /* 0x00005a000a027a11 */ /* 0x002fc800078008ff */
[----:B------:R-:W-:Y:S01]  /*0c60*/  LEA.HI.X R3, R10, c[0x0][0x16c], R0, 0x1, P0 ;  /* 0x00005b000a037a11 */ /* 0x000fe200000f0c00 */
[----:B------:R-:W-:Y:S01]  /*0c70*/  IMAD.SHL.U32 R0, R41, 0x40, RZ ;  /* 0x0000004029007824 */ /* 0x000fe200078e00ff */
[----:B--2---:R-:W-:-:S04]  /*0c80*/  IADD3 R8, P0, R4, UR8, RZ ;  /* 0x0000000804087c10 */ /* 0x004fc8000ff1e0ff */
[----:B------:R-:W-:Y:S02]  /*0c90*/  LOP3.LUT R0, R0, 0x1c0, RZ, 0xc0, !PT ;  /* 0x000001c000007812 */ /* 0x000fe400078ec0ff */
[----:B------:R-:W-:Y:S01]  /*0ca0*/  IADD3.X R9, R5, UR5, RZ, P0, !PT ;  /* 0x0000000505097c10 */ /* 0x000fe200087fe4ff */
[----:B------:R-:W-:Y:S02]  /*0cb0*/  ULDC.64 UR4, c[0x0][0x1a0] ;  /* 0x0000680000047ab9 */ /* 0x000fe40000000a00 */
[----:B------:R-:W-:Y:S01]  /*0cc0*/  USHF.L.U32 UR8, UR4, 0x5, URZ ;  /* 0x0000000504087899 */ /* 0x000fe2000800063f */
[----:B---3--:R-:W-:Y:S01]  /*0cd0*/  IADD3 R6, P0, R2, UR7, RZ ;  /* 0x0000000702067c10 */ /* 0x008fe2000ff1e0ff */
[----:B------:R1:W-:Y:S01]  /*0ce0*/  LDGSTS.E.BYPASS.LTC128B.128 [R227+0x3800], [R8.64] ;  /* 0x0380000008e37fae */ /* 0x0003e2000b901d4c */
[----:B------:R-:W-:Y:S02]  /*0cf0*/  USHF.L.U64.HI UR9, UR4, UR9, UR5 ;  /* 0x0000000904097299 */ /* 0x000fe40008010205 */
[----:B------:R-:W-:Y:S01]  /*0d00*/  IADD3.X R7, R3, UR6, RZ, P0, !PT ;  /* 0x0000000603077c10 */ /* 0x000fe200087fe4ff */
[----:B------:R1:W-:Y:S01]  /*0d10*/  LDGSTS.E.BYPASS.LTC128B.128 [R227+0x7800], [R8.64+0x80] ;  /* 0x0780008008e37fae */ /* 0x0003e2000b901d4c */
[----:B------:R-:W-:-:S02]  /*0d20*/  LEA R242, P0, R13, c[0x0][0x170], 0x1 ;  /* 0x00005c000df27a11 */ /* 0x000fc400078008ff */
[----:B----4-:R-:W-:Y:S01]  /*0d30*/  LEA.HI R5, R19, R98, RZ, 0x5 ;  /* 0x0000006213057211 */ /* 0x010fe200078f28ff */
[----:B------:R2:W-:Y:S01]  /*0d40*/  LDGSTS.E.BYPASS.LTC128B.128 [R227+0x8000], [R2.64] ;  /* 0x0800000002e37fae */ /* 0x0005e2000b901d4c */
[----:B------:R-:W-:Y:S01]  /*0d50*/  LEA.HI.X R243, R13, c[0x0][0x174], R12, 0x1, P0 ;  /* 0x00005d000df37a11 */ /* 0x000fe200000f0c0c */
[----:B------:R-:W-:Y:S01]  /*0d60*/  IMAD.MOV.U32 R4, RZ, RZ, 0x20 ;  /* 0x00000020ff047424 */ /* 0x000fe200078e00ff */
[----:B------:R-:W-:Y:S01]  /*0d70*/  SHF.R.S32.HI R97, RZ, 0x5, R5 ;  /* 0x00000005ff617819 */ /* 0x000fe20000011405 */
[----:B------:R2:W-:Y:S01]  /*0d80*/  LDGSTS.E.BYPASS.LTC128B.128 [R227+0x9000], [R2.64+0x80] ;  /* 0x0900008002e37fae */ /* 0x0005e2000b901d4c */
[----:B------:R-:W-:Y:S02]  /*0d90*/  IADD3 R240, P0, R242, UR8, RZ ;  /* 0x00000008f2f07c10 */ /* 0x000fe4000ff1e0ff */
[----:B------:R-:W-:Y:S01]  /*0da0*/  SEL R4, R4, 0xffffffe0, !P1 ;  /* 0xffffffe004047807 */ /* 0x000fe20004800000 */
[----:B------:R3:W-:Y:S01]  /*0db0*/  LDGSTS.E.BYPASS.LTC128B.128 [R227+0x8800], [R6.64] ;  /* 0x0880000006e37fae */ /* 0x0007e2000b901d4c */
[----:B------:R-:W-:-:S02]  /*0dc0*/  IADD3.X R241, R243, UR9, RZ, P0, !PT ;  /* 0x00000009f3f17c10 */ /* 0x000fc400087fe4ff */
[----:B------:R-:W-:Y:S01]  /*0dd0*/  LOP3.LUT P0, RZ, R40, 0x2, RZ, 0xc0, !PT ;  /* 0x0000000228ff7812 */ /* 0x000fe2000780c0ff */
[----:B------:R3:W-:Y:S01]  /*0de0*/  LDGSTS.E.BYPASS.LTC128B.128 [R227+0x9800], [R6.64+0x80] ;  /* 0x0980008006e37fae */ /* 0x0007e2000b901d4c */
[----:B------:R-:W-:-:S03]  /*0df0*/  LOP3.LUT P1, RZ, R41, 0x4, RZ, 0xc0, !PT ;  /* 0x0000000429ff7812 */ /* 0x000fc6000782c0ff */
[----:B------:R-:W0:Y:S01]  /*0e00*/  LDGDEPBAR ;  /* 0x00000000000079af */ /* 0x000e220000000000 */
[----:B--2---:R-:W-:Y:S02]  /*0e10*/  IMAD.SHL.U32 R2, R17, 0x8, RZ ;  /* 0x0000000811027824 */ /* 0x004fe400078e00ff */
[----:B------:R-:W-:-:S03]  /*0e20*/  IMAD.SHL.U32 R3, R16, 0x40, RZ ;  /* 0x0000004010037824 */ /* 0x000fc600078e00ff */
[----:B------:R-:W-:Y:S02]  /*0e30*/  LOP3.LUT R2, R0, 0x8, R2, 0xf8, !PT ;  /* 0x0000000800027812 */ /* 0x000fe400078ef802 */
[----:B------:R-:W-:Y:S01]  /*0e40*/  SHF.R.U32.HI R0, RZ, 0x3, R0 ;  /* 0x00000003ff007819 */ /* 0x000fe20000011600 */
[----:B------:R-:W-:-:S04]  /*0e50*/  DEPBAR.LE SB0, 0x0 ;  /* 0x000080000000791a */ /* 0x000fc80000000000 */
[----:B------:R-:W-:Y:S01]  /*0e60*/  BAR.SYNC.DEFER_BLOCKING 0x0 ;  /* 0x0000000000007b1d */ /* 0x000fe20000010000 */
[----:B---3--:R-:W-:Y:S02]  /*0e70*/  LOP3.LUT R7, R3, 0xfffffe00, RZ, 0xc0, !PT ;  /* 0xfffffe0003077812 */ /* 0x008fe400078ec0ff */
[----:B------:R-:W-:Y:S02]  /*0e80*/  LOP3.LUT R6, R2, R0, RZ, 0x3c, !PT ;  /* 0x0000000002067212 */ /* 0x000fe400078e3cff */
[----:B------:R-:W-:Y:S01]  /*0e90*/  LEA R0, R17, R18, 0x9 ;  /* 0x0000001211007211 */ /* 0x000fe200078e48ff */
[----:B------:R-:W-:-:S03]  /*0ea0*/  IMAD R2, R97, 0x400, R7 ;  /* 0x0000040061027824 */ /* 0x000fc600078e0207 */
[----:B------:R-:W-:Y:S01]  /*0eb0*/  LEA R222, R0, 0x8000, 0x1 ;  /* 0x0000800000de7811 */ /* 0x000fe200078e08ff */
[----:B------:R-:W-:Y:S02]  /*0ec0*/  IMAD.IADD R2, R2, 0x1, R6 ;  /* 0x0000000102027824 */ /* 0x000fe400078e0206 */
[----:B------:R-:W-:Y:S01]  /*0ed0*/  IMAD.SHL.U32 R3, R0, 0x2, RZ ;  /* 0x0000000200037824 */ /* 0x000fe200078e00ff */
[----:B------:R-:W-:Y:S01]  /*0ee0*/  IADD3 R223, R222, 0x20, RZ ;  /* 0x00000020dedf7810 */ /* 0x000fe20007ffe0ff */
[----:B------:R-:W-:Y:S01]  /*0ef0*/  IMAD.SHL.U32 R213, R2, 0x2, RZ ;  /* 0x0000000202d57824 */ /* 0x000fe200078e00ff */
[----:B------:R-:W-:Y:S01]  /*0f00*/  @P0 IADD3 R223, R222, -0x20, RZ ;  /* 0xffffffe0dedf0810 */ /* 0x000fe20007ffe0ff */
[----:B------:R-:W-:Y:S01]  /*0f10*/  IMAD.MOV.U32 R2, RZ, RZ, 0x40 ;  /* 0x00000040ff027424 */ /* 0x000fe200078e00ff */
[----:B------:R-:W-:Y:S02]  /*0f20*/  LOP3.LUT P0, RZ, R40, 0x4, RZ, 0xc0, !PT ;  /* 0x0000000428ff7812 */ /* 0x000fe4000780c0ff */
[----:B------:R-:W-:-:S02]  /*0f30*/  IADD3 R215, R213, R4, RZ ;  /* 0x00000004d5d77210 */ /* 0x000fc40007ffe0ff */
[C---:B------:R-:W-:Y:S02]  /*0f40*/  SEL R0, R2.reuse, 0xffffffc0, !P1 ;  /* 0xffffffc002007807 */ /* 0x040fe40004800000 */
[----:B------:R-:W-:Y:S01]  /*0f50*/  SEL R2, R2, 0xffffffc0, !P0 ;  /* 0xffffffc002027807 */ /* 0x000fe20004000000 */
[----:B------:R-:W-:Y:S01]  /*0f60*/  @!PT LDS RZ, [RZ] ;  /* 0x00000000fffff984 */ /* 0x000fe20000000800 */
[----:B------:R-:W-:Y:S01]  /*0f70*/  @!PT LDS RZ, [RZ] ;  /* 0x00000000fffff984 */ /* 0x000fe20000000800 */
[----:B------:R-:W-:Y:S01]  /*0f80*/  @!PT LDS RZ, [RZ] ;  /* 0x00000000fffff984 */ /* 0x000fe20000000800 */
[----:B------:R2:W-:Y:S01]  /*0f90*/  LDGSTS.E.BYPASS.LTC128B.128 [R227+0xa000], [R242.64] ;  /* 0x0a000000f2e37fae */ /* 0x0005e2000b901d4c */
[----:B------:R-:W-:Y:S01]  /*0fa0*/  ISETP.NE.AND P0, PT, R244, 0x1, PT ;  /* 0x00000001f400780c */ /* 0x000fe20003f05270 */
[----:B------:R-:W-:Y:S01]  /*0fb0*/  IMAD.IADD R221, R213, 0x1, R0 ;  /* 0x00000001d5dd7824 */ /* 0x000fe200078e0200 */
[----:B------:R-:W-:Y:S01]  /*0fc0*/  IADD3 R218, R2, R223, RZ ;  /* 0x000000df02da7210 */ /* 0x000fe20007ffe0ff */
[----:B------:R2:W-:Y:S01]  /*0fd0*/  LDGSTS.E.BYPASS.LTC128B.128 [R227+0xb000], [R242.64+0x80] ;  /* 0x0b000080f2e37fae */ /* 0x0005e2000b901d4c */
[----:B------:R-:W-:Y:S01]  /*0fe0*/  IMAD.IADD R220, R222, 0x1, R2 ;  /* 0x00000001dedc7824 */ /* 0x000fe200078e0202 */
[----:B------:R-:W-:Y:S01]  /*0ff0*/  IADD3 R226, R223, 0x800, RZ ;  /* 0x00000800dfe27810 */ /* 0x000fe20007ffe0ff */
[----:B------:R-:W-:Y:S01]  /*1000*/  IMAD.IADD R219, R215, 0x1, R0 ;  /* 0x00000001d7db7824 */ /* 0x000fe200078e0200 */
[----:B------:R2:W-:Y:S01]  /*1010*/  LDGSTS.E.BYPASS.LTC128B.128 [R227+0xa800], [R240.64] ;  /* 0x0a800000f0e37fae */ /* 0x0005e2000b901d4c */
[----:B------:R-:W-:-:S02]  /*1020*/  IADD3 R225, R223, 0x1000, RZ ;  /* 0x00001000dfe17810 */ /* 0x000fc40007ffe0ff */
[----:B------:R-:W-:Y:S01]  /*1030*/  IADD3 R224, R223, 0x1800, RZ ;  /* 0x00001800dfe07810 */ /* 0x000fe20007ffe0ff */
[----:B------:R2:W-:Y:S04]  /*1040*/  LDGSTS.E.BYPASS.LTC128B.128 [R227+0xb800], [R240.64+0x80] ;  /* 0x0b800080f0e37fae */ /* 0x0005e8000b901d4c */
[----:B------:R-:W-:Y:S04]  /*1050*/  LDSM.16.M88.4 R16, [R213] ;  /* 0x00000000d510783b */ /* 0x000fe80000000200 */
[----:B------:R-:W3:Y:S04]  /*1060*/  LDSM.16.M88.4 R12, [R3+0x8000] ;  /* 0x00800000030c783b */ /* 0x000ee80000000200 */
[----:B-1----:R-:W1:Y:S04]  /*1070*/  LDSM.16.M88.4 R8, [R213+0x2000] ;  /* 0x00200000d508783b */ /* 0x002e680000000200 */
[----:B------:R-:W4:Y:S04]  /*1080*/  LDSM.16.M88.4 R28, [R3+0x8800] ;  /* 0x00880000031c783b */ /* 0x000f280000000200 */
[----:B------:R-:W-:Y:S04]  /*1090*/  LDSM.16.M88.4 R24, [R215] ;  /* 0x00000000d718783b */ /* 0x000fe80000000200 */
[----:B------:R-:W5:Y:S04]  /*10a0*/  LDSM.16.M88.4 R32, [R223] ;  /* 0x00000000df20783b */ /* 0x000f680000000200 */
[----:B------:R-:W2:Y:S04]  /*10b0*/  LDSM.16.M88.4 R20, [R215+0x2000] ;  /* 0x00200000d714783b */ /* 0x000ea80000000200 */
[----:B------:R-:W2:Y:S04]  /*10c0*/  LDSM.16.M88.4 R56, [R223+0x800] ;  /* 0x00080000df38783b */ /* 0x000ea80000000200 */
[----:B------:R-:W-:Y:S04]  /*10d0*/  LDSM.16.M88.4 R48, [R220] ;  /* 0x00000000dc30783b */ /* 0x000fe80000000200 */
[----:B------:R-:W0:Y:S01]  /*10e0*/  LDGDEPBAR ;  /* 0x00000000000079af */ /* 0x000e220000000000 */
[-C--:B---3--:R-:W-:Y:S08]  /*10f0*/  HMMA.16816.F32.BF16 R44, R16, R12.reuse, RZ ;  /* 0x0000000c102c723c */ /* 0x088ff000000418ff */
[C---:B-1----:R-:W-:Y:S08]  /*1100*/  HMMA.16816.F32.BF16 R36, R8.reuse, R12, RZ ;  /* 0x0000000c0824723c */ /* 0x042ff000000418ff */
[-C--:B------:R-:W-:Y:S08]  /*1110*/  HMMA.16816.F32.BF16 R52, R8, R14.reuse, RZ ;  /* 0x0000000e0834723c */ /* 0x080ff000000418ff */
[----:B------:R-:W-:Y:S01]  /*1120*/  HMMA.16816.F32.BF16 R76, R16, R14, RZ ;  /* 0x0000000e104c723c */ /* 0x000fe200000418ff */
[----:B------:R-:W1:Y:S07]  /*1130*/  LDSM.16.M88.4 R12, [R221] ;  /* 0x00000000dd0c783b */ /* 0x000e6e0000000200 */
[C---:B----4-:R-:W-:Y:S08]  /*1140*/  HMMA.16816.F32.BF16 R60, R8.reuse, R28, RZ ;  /* 0x0000001c083c723c */ /* 0x050ff000000418ff */
[----:B------:R-:W-:Y:S01]  /*1150*/  HMMA.16816.F32.BF16 R40, R8, R30, RZ ;  /* 0x0000001e0828723c */ /* 0x000fe200000418ff */
[----:B------:R-:W3:Y:S07]  /*1160*/  LDSM.16.M88.4 R8, [R221+0x2000] ;  /* 0x00200000dd08783b */ /* 0x000eee0000000200 */
[----:B-----5:R-:W-:Y:S01]  /*1170*/  HMMA.16816.F32.BF16 R64, R24, R32, R44 ;  /* 0x000000201840723c */ /* 0x020fe2000004182c */
[----:B------:R-:W-:Y:S07]  /*1180*/  LDSM.16.M88.4 R44, [R219] ;  /* 0x00000000db2c783b */ /* 0x000fee0000000200 */
[----:B------:R-:W-:Y:S08]  /*1190*/  HMMA.16816.F32.BF16 R68, R16, R28, RZ ;  /* 0x0000001c1044723c */ /* 0x000ff000000418ff */
[C---:B--2---:R-:W-:Y:S08]  /*11a0*/  HMMA.16816.F32.BF16 R36, R20.reuse, R32, R36 ;  /* 0x000000201424723c */ /* 0x044ff00000041824 */
[----:B------:R-:W-:Y:S01]  /*11b0*/  HMMA.16816.F32.BF16 R92, R20, R34, R52 ;  /* 0x00000022145c723c */ /* 0x000fe20000041834 */
[----:B------:R-:W2:Y:S07]  /*11c0*/  LDSM.16.M88.4 R52, [R218] ;  /* 0x00000000da34783b */ /* 0x000eae0000000200 */
[----:B------:R-:W-:Y:S01]  /*11d0*/  HMMA.16816.F32.BF16 R80, R16, R30, RZ ;  /* 0x0000001e1050723c */ /* 0x000fe200000418ff */
[----:B------:R-:W4:Y:S07]  /*11e0*/  LDSM.16.M88.4 R16, [R220+0x800] ;  /* 0x00080000dc10783b */ /* 0x000f2e0000000200 */
[C---:B------:R-:W-:Y:S01]  /*11f0*/  HMMA.16816.F32.BF16 R84, R20.reuse, R58, R40 ;  /* 0x0000003a1454723c */ /* 0x040fe20000041828 */
[----:B------:R-:W5:Y:S07]  /*1200*/  LDSM.16.M88.4 R40, [R219+0x2000] ;  /* 0x00200000db28783b */ /* 0x000f6e0000000200 */
[----:B------:R-:W-:Y:S08]  /*1210*/  HMMA.16816.F32.BF16 R88, R20, R56, R60 ;  /* 0x000000381458723c */ /* 0x000ff0000004183c */
[----:B-1----:R-:W-:Y:S01]  /*1220*/  HMMA.16816.F32.BF16 R20, R12, R48, R64 ;  /* 0x000000300c14723c */ /* 0x002fe20000041840 */
[----:B------:R-:W-:Y:S07]  /*1230*/  LDSM.16.M88.4 R64, [R223+0x1000] ;  /* 0x00100000df40783b */ /* 0x000fee0000000200 */
[----:B------:R-:W-:Y:S01]  /*1240*/  HMMA.16816.F32.BF16 R72, R24, R56, R68 ;  /* 0x000000381848723c */ /* 0x000fe20000041844 */
[----:B------:R-:W-:Y:S07]  /*1250*/  LDSM.16.M88.4 R68, [R3+0x9000] ;  /* 0x009000000344783b */ /* 0x000fee0000000200 */
[----:B---3--:R-:W-:Y:S01]  /*1260*/  HMMA.16816.F32.BF16 R28, R8, R48, R36 ;  /* 0x00000030081c723c */ /* 0x008fe20000041824 */
[----:B------:R-:W1:Y:S07]  /*1270*/  LDSM.16.M88.4 R36, [R213+0x4000] ;  /* 0x00400000d524783b */ /* 0x000e6e0000000200 */
[C---:B------:R-:W-:Y:S01]  /*1280*/  HMMA.16816.F32.BF16 R60, R24.reuse, R34, R76 ;  /* 0x00000022183c723c */ /* 0x040fe2000004184c */
[----:B------:R-:W3:Y:S07]  /*1290*/  LDSM.16.M88.4 R32, [R213+0x6000] ;  /* 0x00600000d520783b */ /* 0x000eee0000000200 */
[----:B------:R-:W-:Y:S01]  /*12a0*/  HMMA.16816.F32.BF16 R24, R24, R58, R80 ;  /* 0x0000003a1818723c */ /* 0x000fe20000041850 */
[----:B------:R-:W-:Y:S07]  /*12b0*/  LDSM.16.M88.4 R56, [R218+0x1000] ;  /* 0x00100000da38783b */ /* 0x000fee0000000200 */
[----:B--2---:R-:W-:Y:S08]  /*12c0*/  HMMA.16816.F32.BF16 R20, R44, R52, R20 ;  /* 0x000000342c14723c */ /* 0x004ff00000041814 */
[----:B----4-:R-:W-:Y:S08]  /*12d0*/  HMMA.16816.F32.BF16 R104, R8, R16, R88 ;  /* 0x000000100868723c */ /* 0x010ff00000041858 */
[----:B-----5:R-:W-:Y:S01]  /*12e0*/  HMMA.16816.F32.BF16 R80, R40, R52, R28 ;  /* 0x000000342850723c */ /* 0x020fe2000004181c */
[----:B------:R-:W2:Y:S07]  /*12f0*/  LDSM.16.M88.4 R28, [R215+0x4000] ;  /* 0x00400000d71c783b */ /* 0x000eae0000000200 */
[-C--:B------:R-:W-:Y:S08]  /*1300*/  HMMA.16816.F32.BF16 R88, R8, R50.reuse, R92 ;  /* 0x000000320858723c */ /* 0x080ff0000004185c */
[C---:B------:R-:W-:Y:S01]  /*1310*/  HMMA.16816.F32.BF16 R48, R12.reuse, R50, R60 ;  /* 0x000000320c30723c */ /* 0x040fe2000004183c */
[----:B------:R-:W-:Y:S07]  /*1320*/  LDSM.16.M88.4 R60, [R220+0x1000] ;  /* 0x00100000dc3c783b */ /* 0x000fee0000000200 */
[-C--:B------:R-:W-:Y:S01]  /*1330*/  HMMA.16816.F32.BF16 R92, R12, R18.reuse, R24 ;  /* 0x000000120c5c723c */ /* 0x080fe20000041818 */
[----:B------:R-:W4:Y:S07]  /*1340*/  LDSM.16.M88.4 R24, [R215+0x6000] ;  /* 0x00600000d718783b */ /* 0x000f2e0000000200 */
[----:B------:R-:W-:Y:S08]  /*1350*/  HMMA.16816.F32.BF16 R108, R8, R18, R84 ;  /* 0x00000012086c723c */ /* 0x000ff00000041854 */
[-C--:B-1----:R-:W-:Y:S01]  /*1360*/  HMMA.16816.F32.BF16 R8, R36, R68.reuse, R20 ;  /* 0x000000442408723c */ /* 0x082fe20000041814 */
[----:B------:R-:W1:Y:S07]  /*1370*/  LDSM.16.M88.4 R20, [R221+0x4000] ;  /* 0x00400000dd14783b */ /* 0x000e6e0000000200 */
[----:B---3--:R-:W-:Y:S08]  /*1380*/  HMMA.16816.F32.BF16 R80, R32, R68, R80 ;  /* 0x000000442050723c */ /* 0x008ff00000041850 */
[----:B------:R-:W-:Y:S01]  /*1390*/  HMMA.16816.F32.BF16 R76, R44, R54, R48 ;  /* 0x000000362c4c723c */ /* 0x000fe20000041830 */
[----:B------:R-:W-:Y:S07]  /*13a0*/  LDSM.16.M88.4 R48, [R218+0x800] ;  /* 0x00080000da30783b */ /* 0x000fee0000000200 */
[----:B------:R-:W-:Y:S01]  /*13b0*/  HMMA.16816.F32.BF16 R100, R12, R16, R72 ;  /* 0x000000100c64723c */ /* 0x000fe20000041848 */
[----:B------:R-:W3:Y:S04]  /*13c0*/  LDSM.16.M88.4 R16, [R221+0x6000] ;  /* 0x00600000dd10783b */ /* 0x000ee80000000200 */
[----:B------:R-:W5:Y:S03]  /*13d0*/  LDSM.16.M88.4 R12, [R219+0x4000] ;  /* 0x00400000db0c783b */ /* 0x000f660000000200 */
[-C--:B--2---:R-:W-:Y:S01]  /*13e0*/  HMMA.16816.F32.BF16 R72, R28, R64.reuse, R8 ;  /* 0x000000401c48723c */ /* 0x084fe20000041808 */
[----:B------:R-:W-:Y:S07]  /*13f0*/  LDSM.16.M88.4 R8, [R219+0x6000] ;  /* 0x00600000db08783b */ /* 0x000fee0000000200 */
[----:B----4-:R-:W-:Y:S08]  /*1400*/  HMMA.16816.F32.BF16 R80, R24, R64, R80 ;  /* 0x000000401850723c */ /* 0x010ff00000041850 */
[----:B------:R-:W-:Y:S08]  /*1410*/  HMMA.16816.F32.BF16 R84, R36, R70, R76 ;  /* 0x000000462454723c */ /* 0x000ff0000004184c */
[----:B------:R-:W-:Y:S01]  /*1420*/  HMMA.16816.F32.BF16 R88, R40, R54, R88 ;  /* 0x000000362858723c */ /* 0x000fe20000041858 */
[----:B------:R-:W2:Y:S07]  /*1430*/  LDSM.16.M88.4 R52, [R3+0x9800] ;  /* 0x009800000334783b */ /* 0x000eae0000000200 */
[-C--:B-1----:R-:W-:Y:S08]  /*1440*/  HMMA.16816.F32.BF16 R72, R20, R60.reuse, R72 ;  /* 0x0000003c1448723c */ /* 0x082ff00000041848 */
[----:B---3--:R-:W-:Y:S08]  /*1450*/  HMMA.16816.F32.BF16 R76, R16, R60, R80 ;  /* 0x0000003c104c723c */ /* 0x008ff00000041850 */
[----:B------:R-:W-:Y:S08]  /*1460*/  HMMA.16816.F32.BF16 R80, R28, R66, R84 ;  /* 0x000000421c50723c */ /* 0x000ff00000041854 */
[----:B------:R-:W-:Y:S08]  /*1470*/  HMMA.16816.F32.BF16 R68, R32, R70, R88 ;  /* 0x000000462044723c */ /* 0x000ff00000041858 */
[-C--:B------:R-:W-:Y:S08]  /*1480*/  HMMA.16816.F32.BF16 R100, R44, R48.reuse, R100 ;  /* 0x000000302c64723c */ /* 0x080ff00000041864 */
[----:B------:R-:W-:Y:S08]  /*1490*/  HMMA.16816.F32.BF16 R104, R40, R48, R104 ;  /* 0x000000302868723c */ /* 0x000ff00000041868 */
[----:B-----5:R-:W-:Y:S01]  /*14a0*/  HMMA.16816.F32.BF16 R88, R12, R56, R72 ;  /* 0x000000380c58723c */ /* 0x020fe20000041848 */
[----:B------:R-:W1:Y:S07]  /*14b0*/  LDSM.16.M88.4 R72, [R223+0x1800] ;  /* 0x00180000df48783b */ /* 0x000e6e0000000200 */
[----:B------:R-:W-:Y:S08]  /*14c0*/  HMMA.16816.F32.BF16 R92, R44, R50, R92 ;  /* 0x000000322c5c723c */ /* 0x000ff0000004185c */
[----:B------:R-:W-:Y:S08]  /*14d0*/  HMMA.16816.F32.BF16 R44, R20, R62, R80 ;  /* 0x0000003e142c723c */ /* 0x000ff00000041850 */
[----:B------:R-:W-:Y:S01]  /*14e0*/  HMMA.16816.F32.BF16 R108, R40, R50, R108 ;  /* 0x00000032286c723c */ /* 0x000fe2000004186c */
[----:B------:R-:W3:Y:S01]  /*14f0*/  LDSM.16.M88.4 R40, [R220+0x1800] ;  /* 0x00180000dc28783b */ /* 0x000ee20000000200 */
[----:B------:R-:W-:-:S06]  /*1500*/  FMUL.FTZ R2, R88, c[0x0][0x2ec] ;  /* 0x0000bb0058027a20 */ /* 0x000fcc0000410000 */
[----:B------:R-:W-:Y:S08]  /*1510*/  HMMA.16816.F32.BF16 R64, R24, R66, R68 ;  /* 0x000000421840723c */ /* 0x000ff00000041844 */
[-C--:B--2---:R-:W-:Y:S01]  /*1520*/  HMMA.16816.F32.BF16 R48, R36, R52.reuse, R100 ;  /* 0x000000342430723c */ /* 0x084fe20000041864 */
[----:B------:R2:W4:Y:S07]  /*1530*/  MUFU.TANH R100, R2 ;  /* 0x0000000200647308 */ /* 0x00052e0000002400 */
[----:B------:R-:W-:Y:S08]  /*1540*/  HMMA.16816.F32.BF16 R68, R32, R52, R104 ;  /* 0x000000342044723c */ /* 0x000ff00000041868 */
[----:B------:R-:W-:Y:S01]  /*1550*/  HMMA.16816.F32.BF16 R84, R8, R56, R76 ;  /* 0x000000380854723c */ /* 0x000fe2000004184c */
[----:B--2---:R-:W-:-:S04]  /*1560*/  FMUL.FTZ R2, R89, c[0x0][0x2ec] ;  /* 0x0000bb0059027a20 */ /* 0x004fc80000410000 */
[----:B------:R2:W1:Y:S03]  /*1570*/  MUFU.TANH R88, R2 ;  /* 0x0000000200587308 */ /* 0x0004660000002400 */
[----:B------:R-:W-:Y:S08]  /*1580*/  HMMA.16816.F32.BF16 R76, R12, R58, R44 ;  /* 0x0000003a0c4c723c */ /* 0x000ff0000004182c */
[----:B------:R-:W-:Y:S01]  /*1590*/  HMMA.16816.F32.BF16 R44, R36, R54, R92 ;  /* 0x00000036242c723c */ /* 0x000fe2000004185c */
[----:B------:R-:W5:Y:S01]  /*15a0*/  LDSM.16.M88.4 R36, [R218+0x1800] ;  /* 0x00180000da24783b */ /* 0x000f620000000200 */
[----:B------:R-:W-:-:S04]  /*15b0*/  DEPBAR.LE SB0, 0x0 ;  /* 0x000080000000791a */ /* 0x000fc80000000000 */
[----:B--2---:R-:W-:Y:S02]  /*15c0*/  FMUL.FTZ R2, R90, c[0x0][0x2ec] ;  /* 0x0000bb005a027a20 */ /* 0x004fe40000410000 */
[----:B------:R-:W-:Y:S02]  /*15d0*/  HMMA.16816.F32.BF16 R64, R16, R62, R64 ;  /* 0x0000003e1040723c */ /* 0x000fe40000041840 */
[----:B------:R2:W2:Y:S06]  /*15e0*/  MUFU.TANH R101, R2 ;  /* 0x0000000200657308 */ /* 0x0004ac0000002400 */
[----:B-1----:R-:W-:Y:S01]  /*15f0*/  HMMA.16816.F32.BF16 R60, R28, R72, R48 ;  /* 0x000000481c3c723c */ /* 0x002fe20000041830 */
[----:B------:R-:W-:-:S02]  /*1600*/  FMUL.FTZ R77, R77, c[0x0][0x2ec] ;  /* 0x0000bb004d4d7a20 */ /* 0x000fc40000410000 */
[----:B------:R-:W-:Y:S02]  /*1610*/  FMUL.FTZ R78, R78, c[0x0][0x2ec] ;  /* 0x0000bb004e4e7a20 */ /* 0x000fe40000410000 */
[----:B------:R-:W-:Y:S02]  /*1620*/  FMUL.FTZ R79, R79, c[0x0][0x2ec] ;  /* 0x0000bb004f4f7a20 */ /* 0x000fe40000410000 */
[----:B------:R-:W1:Y:S01]  /*1630*/  MUFU.TANH R77, R77 ;  /* 0x0000004d004d7308 */ /* 0x000e620000002400 */
[----:B------:R-:W-:Y:S01]  /*1640*/  HMMA.16816.F32.BF16 R48, R24, R72, R68 ;  /* 0x000000481830723c */ /* 0x000fe20000041844 */
[----:B--2---:R-:W-:-:S06]  /*1650*/  FMUL.FTZ R2, R91, c[0x0][0x2ec] ;  /* 0x0000bb005b027a20 */ /* 0x004fcc0000410000 */
[----:B------:R2:W1:Y:S01]  /*1660*/  MUFU.TANH R102, R2 ;  /* 0x0000000200667308 */ /* 0x0004620000002400 */
[----:B------:R-:W-:Y:S07]  /*1670*/  HMMA.16816.F32.BF16 R28, R28, R74, R44 ;  /* 0x0000004a1c1c723c */ /* 0x000fee000004182c */
[----:B------:R-:W1:Y:S01]  /*1680*/  MUFU.TANH R78, R78 ;  /* 0x0000004e004e7308 */ /* 0x000e620000002400 */
[----:B------:R-:W-:Y:S01]  /*1690*/  HMMA.16816.F32.BF16 R52, R32, R54, R108 ;  /* 0x000000362034723c */ /* 0x000fe2000004186c */
[----:B--2---:R-:W-:-:S07]  /*16a0*/  FMUL.FTZ R2, R84, c[0x0][0x2ec] ;  /* 0x0000bb0054027a20 */ /* 0x004fce0000410000 */
[----:B---3--:R-:W-:Y:S01]  /*16b0*/  HMMA.16816.F32.BF16 R32, R16, R40, R48 ;  /* 0x000000281020723c */ /* 0x008fe20000041830 */
[----:B------:R-:W2:Y:S07]  /*16c0*/  MUFU.TANH R79, R79 ;  /* 0x0000004f004f7308 */ /* 0x000eae0000002400 */
[----:B------:R-:W-:Y:S01]  /*16d0*/  HMMA.16816.F32.BF16 R64, R8, R58, R64 ;  /* 0x0000003a0840723c */ /* 0x000fe20000041840 */
[----:B------:R3:W1:Y:S07]  /*16e0*/  MUFU.TANH R81, R2 ;  /* 0x0000000200517308 */ /* 0x00066e0000002400 */
[C---:B------:R-:W-:Y:S08]  /*16f0*/  HMMA.16816.F32.BF16 R56, R20.reuse, R40, R60 ;  /* 0x000000281438723c */ /* 0x040ff0000004183c */
[----:B------:R-:W-:Y:S01]  /*1700*/  HMMA.16816.F32.BF16 R20, R20, R42, R28 ;  /* 0x0000002a1414723c */ /* 0x000fe2000004181c */
[----:B---3--:R-:W-:-:S04]  /*1710*/  FMUL.FTZ R2, R85, c[0x0][0x2ec] ;  /* 0x0000bb0055027a20 */ /* 0x008fc80000410000 */
[----:B------:R3:W1:Y:S03]  /*1720*/  MUFU.TANH R80, R2 ;  /* 0x0000000200507308 */ /* 0x0006660000002400 */
[----:B------:R-:W-:Y:S01]  /*1730*/  HMMA.16816.F32.BF16 R24, R24, R74, R52 ;  /* 0x0000004a1818723c */ /* 0x000fe20000041834 */
[----:B------:R-:W-:Y:S02]  /*1740*/  FMUL.FTZ R64, R64, c[0x0][0x2ec] ;  /* 0x0000bb0040407a20 */ /* 0x000fe40000410000 */
[----:B------:R-:W-:Y:S02]  /*1750*/  FMUL.FTZ R65, R65, c[0x0][0x2ec] ;  /* 0x0000bb0041417a20 */ /* 0x000fe40000410000 */
[----:B------:R-:W-:Y:S02]  /*1760*/  FMUL.FTZ R66, R66, c[0x0][0x2ec] ;  /* 0x0000bb0042427a20 */ /* 0x000fe40000410000 */
[----:B------:R-:W1:Y:S01]  /*1770*/  MUFU.TANH R64, R64 ;  /* 0x0000004000407308 */ /* 0x000e620000002400 */
[----:B-----5:R-:W-:Y:S01]  /*1780*/  HMMA.16816.F32.BF16 R32, R8, R36, R32 ;  /* 0x000000240820723c */ /* 0x020fe20000041820 */
[----:B---3--:R-:W-:-:S06]  /*1790*/  FMUL.FTZ R2, R86, c[0x0][0x2ec] ;  /* 0x0000bb0056027a20 */ /* 0x008fcc0000410000 */
[----:B------:R-:W3:Y:S01]  /*17a0*/  MUFU.TANH R65, R65 ;  /* 0x0000004100417308 */ /* 0x000ee20000002400 */
[C---:B------:R-:W-:Y:S07]  /*17b0*/  HMMA.16816.F32.BF16 R44, R12.reuse, R36, R56 ;  /* 0x000000240c2c723c */ /* 0x040fee0000041838 */
[----:B------:R5:W1:Y:S01]  /*17c0*/  MUFU.TANH R69, R2 ;  /* 0x0000000200457308 */ /* 0x000a620000002400 */
[----:B------:R-:W-:Y:S07]  /*17d0*/  HMMA.16816.F32.BF16 R12, R12, R38, R20 ;  /* 0x000000260c0c723c */ /* 0x000fee0000041814 */
[----:B------:R-:W1:Y:S01]  /*17e0*/  MUFU.TANH R66, R66 ;  /* 0x0000004200427308 */ /* 0x000e620000002400 */
[----:B------:R-:W-:Y:S01]  /*17f0*/  HMMA.16816.F32.BF16 R16, R16, R42, R24 ;  /* 0x0000002a1010723c */ /* 0x000fe20000041818 */
[----:B------:R-:W-:-:S02]  /*1800*/  FMUL.FTZ R32, R32, c[0x0][0x2ec] ;  /* 0x0000bb0020207a20 */ /* 0x000fc40000410000 */
[----:B-----5:R-:W-:-:S04]  /*1810*/  FMUL.FTZ R2, R87, c[0x0][0x2ec] ;  /* 0x0000bb0057027a20 */ /* 0x020fc80000410000 */
[----:B------:R-:W1:Y:S01]  /*1820*/  MUFU.TANH R22, R32 ;  /* 0x0000002000167308 */ /* 0x000e620000002400 */
[----:B------:R-:W-:Y:S02]  /*1830*/  FMUL.FTZ R45, R45, c[0x0][0x2ec] ;  /* 0x0000bb002d2d7a20 */ /* 0x000fe40000410000 */
[----:B------:R-:W-:Y:S02]  /*1840*/  FMUL.FTZ R46, R46, c[0x0][0x2ec] ;  /* 0x0000bb002e2e7a20 */ /* 0x000fe40000410000 */
[----:B------:R-:W-:Y:S02]  /*1850*/  FMUL.FTZ R47, R47, c[0x0][0x2ec] ;  /* 0x0000bb002f2f7a20 */ /* 0x000fe40000410000 */
[----:B------:R-:W-:Y:S01]  /*1860*/  FMUL.FTZ R44, R44, c[0x0][0x2ec] ;  /* 0x0000bb002c2c7a20 */ /* 0x000fe20000410000 */
[----:B------:R5:W1:Y:S01]  /*1870*/  MUFU.TANH R68, R2 ;  /* 0x0000000200447308 */ /* 0x000a620000002400 */
[----:B------:R-:W-:Y:S02]  /*1880*/  FMUL.FTZ R3, R14, c[0x0][0x2ec] ;  /* 0x0000bb000e037a20 */ /* 0x000fe40000410000 */
[----:B------:R-:W-:-:S06]  /*1890*/  FMUL.FTZ R12, R12, c[0x0][0x2ec] ;  /* 0x0000bb000c0c7a20 */ /* 0x000fcc0000410000 */
[----:B------:R-:W-:Y:S01]  /*18a0*/  HMMA.16816.F32.BF16 R16, R8, R38, R16 ;  /* 0x000000260810723c */ /* 0x000fe20000041810 */
[----:B------:R-:W1:Y:S01]  /*18b0*/  MUFU.TANH R60, R45 ;  /* 0x0000002d003c7308 */ /* 0x000e620000002400 */
[----:B-----5:R-:W-:-:S07]  /*18c0*/  FMUL.FTZ R2, R76, c[0x0][0x2ec] ;  /* 0x0000bb004c027a20 */ /* 0x020fce0000410000 */
[----:B------:R5:W1:Y:S08]  /*18d0*/  MUFU.TANH R45, R3 ;  /* 0x00000003002d7308 */ /* 0x000a700000002400 */
[----:B------:R1:W1:Y:S07]  /*18e0*/  MUFU.TANH R63, R2 ;  /* 0x00000002003f7308 */ /* 0x00026e0000002400 */
[----:B------:R-:W-:Y:S01]  /*18f0*/  FMUL.FTZ R16, R16, c[0x0][0x2ec] ;  /* 0x0000bb0010107a20 */ /* 0x000fe20000410000 */
[----:B------:R-:W2:Y:S01]  /*1900*/  MUFU.TANH R62, R46 ;  /* 0x0000002e003e7308 */ /* 0x000ea20000002400 */
[----:B-----5:R-:W-:-:S02]  /*1910*/  FMUL.FTZ R3, R15, c[0x0][0x2ec] ;  /* 0x0000bb000f037a20 */ /* 0x020fc40000410000 */
[----:B------:R-:W-:Y:S02]  /*1920*/  FMUL.FTZ R17, R17, c[0x0][0x2ec] ;  /* 0x0000bb0011117a20 */ /* 0x000fe40000410000 */
[----:B------:R-:W-:Y:S02]  /*1930*/  FMUL.FTZ R18, R18, c[0x0][0x2ec] ;  /* 0x0000bb0012127a20 */ /* 0x000fe40000410000 */
[----:B------:R-:W-:Y:S01]  /*1940*/  FMUL.FTZ R19, R19, c[0x0][0x2ec] ;  /* 0x0000bb0013137a20 */ /* 0x000fe20000410000 */
[----:B------:R-:W2:Y:S01]  /*1950*/  MUFU.TANH R46, R3 ;  /* 0x00000003002e7308 */ /* 0x000ea20000002400 */
[----:B-1----:R-:W-:-:S07]  /*1960*/  FMUL.FTZ R2, R67, c[0x0][0x2ec] ;  /* 0x0000bb0043027a20 */ /* 0x002fce0000410000 */
[----:B------:R1:W1:Y:S08]  /*1970*/  MUFU.TANH R37, R2 ;  /* 0x0000000200257308 */ /* 0x0002700000002400 */
[----:B------:R-:W2:Y:S01]  /*1980*/  MUFU.TANH R47, R47 ;  /* 0x0000002f002f7308 */ /* 0x000ea20000002400 */
[----:B-1----:R-:W-:-:S07]  /*1990*/  FMUL.FTZ R2, R33, c[0x0][0x2ec] ;  /* 0x0000bb0021027a20 */ /* 0x002fce0000410000 */
        /* <DEDUP_REMOVED lines=13> */
[----:B-----5:R-:W-:-:S05]  /*1a70*/  LOP3.LUT R2, R5, 0xffffffe0, RZ, 0xc0, !PT ;  /* 0xffffffe005027812 */ /* 0x020fca00078ec0ff */
[C---:B------:R-:W-:Y:S02]  /*1a80*/  IMAD.IADD R2, R98.reuse, 0x1, -R2 ;  /* 0x0000000162027824 */ /* 0x040fe400078e0a02 */
[----:B------:R-:W-:-:S03]  /*1a90*/  IMAD.SHL.U32 R98, R98, 0x2, RZ ;  /* 0x0000000262627824 */ /* 0x000fc600078e00ff */
[----:B------:R-:W-:Y:S02]  /*1aa0*/  SHF.R.S32.HI R5, RZ, 0x1f, R2 ;  /* 0x0000001fff057819 */ /* 0x000fe40000011402 */
[----:B------:R-:W-:Y:S02]  /*1ab0*/  LOP3.LUT R247, R98, 0x6, RZ, 0xc0, !PT ;  /* 0x0000000662f77812 */ /* 0x000fe400078ec0ff */
[----:B------:R-:W-:Y:S01]  /*1ac0*/  LEA.HI R3, R5, R2, RZ, 0x2 ;  /* 0x0000000205037211 */ /* 0x000fe200078f10ff */
[----:B------:R-:W-:-:S03]  /*1ad0*/  IMAD R2, R97, 0x10, R99 ;  /* 0x0000001061027824 */ /* 0x000fc600078e0263 */
[----:B------:R-:W-:-:S04]  /*1ae0*/  SHF.R.S32.HI R112, RZ, 0x2, R3 ;  /* 0x00000002ff707819 */ /* 0x000fc80000011403 */
[----:B------:R-:W-:Y:S01]  /*1af0*/  IADD3 R2, R2, 0x1, R112 ;  /* 0x0000000102027810 */ /* 0x000fe20007ffe070 */
[----:B------:R1:W-:Y:S03]  /*1b00*/  STL [R1+0x38], R112 ;  /* 0x0000387001007387 */ /* 0x0003e60000100800 */
[----:B------:R-:W-:-:S04]  /*1b10*/  IADD3 R2, R96, -c[0x0][0x214], R2 ;  /* 0x8000850060027a10 */ /* 0x000fc80007ffe002 */
[----:B------:R-:W-:-:S04]  /*1b20*/  IADD3 R2, R2, c[0x0][0x2e8], RZ ;  /* 0x0000ba0002027a10 */ /* 0x000fc80007ffe0ff */
[C---:B------:R-:W-:Y:S02]  /*1b30*/  IADD3 R15, R2.reuse, 0x8, RZ ;  /* 0x00000008020f7810 */ /* 0x040fe40007ffe0ff */
[C---:B------:R-:W-:Y:S02]  /*1b40*/  IADD3 R13, R2.reuse, 0x40, RZ ;  /* 0x00000040020d7810 */ /* 0x040fe40007ffe0ff */
        /* <DEDUP_REMOVED lines=8> */
[----:B-1234-:R-:W-:Y:S01]  /*1bd0*/  IADD3 R8, R244, -0x2, RZ ;  /* 0xfffffffef4087810 */ /* 0x01efe20007ffe0ff */
[----:B------:R-:W-:-:S02]  /*1be0*/  USHF.L.U32 UR14, UR10, 0x4, URZ ;  /* 0x000000040a0e7899 */ /* 0x000fc4000800063f */
[----:B------:R-:W-:Y:S01]  /*1bf0*/  ULDC UR5, c[0x0][0x19c] ;  /* 0x0000670000057ab9 */ /* 0x000fe20000000800 */
[----:B------:R-:W-:Y:S01]  /*1c00*/  SHF.R.S32.HI R5, RZ, 0x1f, R8 ;  /* 0x0000001fff057819 */ /* 0x000fe20000011408 */
[C---:B------:R-:W-:Y:S01]  /*1c10*/  IMAD R3, R8.reuse, UR6, RZ ;  /* 0x0000000608037c24 */ /* 0x040fe2000f8e02ff */
[----:B------:R-:W-:Y:S01]  /*1c20*/  USHF.L.U64.HI UR5, UR10, UR11, UR5 ;  /* 0x0000000b0a057299 */ /* 0x000fe20008010205 */
[----:B------:R-:W-:-:S04]  /*1c30*/  IMAD.WIDE.U32 R8, R8, UR7, R248 ;  /* 0x0000000708087c25 */ /* 0x000fc8000f8e00f8 */
[----:B------:R-:W-:Y:S01]  /*1c40*/  IMAD R5, R5, UR7, R3 ;  /* 0x0000000705057c24 */ /* 0x000fe2000f8e0203 */
[C---:B------:R-:W-:Y:S01]  /*1c50*/  LEA R6, P1, R8.reuse, c[0x0][0x168], 0x1 ;  /* 0x00005a0008067a11 */ /* 0x040fe200078208ff */
[----:B------:R-:W-:Y:S02]  /*1c60*/  IMAD.U32 R3, RZ, RZ, UR14 ;  /* 0x0000000eff037e24 */ /* 0x000fe4000f8e00ff */
[----:B------:R-:W-:Y:S02]  /*1c70*/  IMAD.IADD R7, R9, 0x1, R5 ;  /* 0x0000000109077824 */ /* 0x000fe400078e0205 */
[----:B------:R-:W-:Y:S01]  /*1c80*/  IMAD.U32 R5, RZ, RZ, UR5 ;  /* 0x00000005ff057e24 */ /* 0x000fe2000f8e00ff */
[----:B------:R-:W-:Y:S02]  /*1c90*/  LEA R10, P0, R3, R6, 0x1 ;  /* 0x00000006030a7211 */ /* 0x000fe400078008ff */
[----:B------:R-:W-:-:S04]  /*1ca0*/  LEA.HI.X R7, R8, c[0x0][0x16c], R7, 0x1, P1 ;  /* 0x00005b0008077a11 */ /* 0x000fc800008f0c07 */
[----:B------:R-:W-:Y:S01]  /*1cb0*/  LEA.HI.X R11, R3, R7, R5, 0x1, P0 ;  /* 0x00000007030b7211 */ /* 0x000fe200000f0c05 */
        /* <DEDUP_REMOVED lines=8> */
.L_x_866:
[----:B-1234-:R-:W-:Y:S02]  /*1d40*/  IMAD R10, R245, 0x20, R247 ;  /* 0x00000020f50a7824 */ /* 0x01efe400078e02f7 */
[----:B------:R-:W-:-:S03]  /*1d50*/  IMAD.SHL.U32 R212, R2, 0x2, RZ ;  /* 0x0000000202d47824 */ /* 0x000fc600078e00ff */
[----:B------:R-:W-:Y:S01]  /*1d60*/  IADD3 R28, R10, 0x1, RZ ;  /* 0x000000010a1c7810 */ /* 0x000fe20007ffe0ff */
[--C-:B------:R-:W-:Y:S01]  /*1d70*/  IMAD.IADD R214, R4, 0x1, R212.reuse ;  /* 0x0000000104d67824 */ /* 0x100fe200078e02d4 */
[-C--:B------:R-:W-:Y:S01]  /*1d80*/  ISETP.GE.AND P2, PT, R10, R13.reuse, PT ;  /* 0x0000000d0a00720c */ /* 0x080fe20003f46270 */
[----:B------:R-:W-:Y:S01]  /*1d90*/  IMAD.IADD R217, R0, 0x1, R212 ;  /* 0x0000000100d97824 */ /* 0x000fe200078e02d4 */
[----:B------:R-:W-:Y:S01]  /*1da0*/  IADD3 R25, R10, 0x8, RZ ;  /* 0x000000080a197810 */ /* 0x000fe20007ffe0ff */
[----:B------:R-:W-:Y:S01]  /*1db0*/  IMAD.IADD R216, R0, 0x1, R214 ;  /* 0x0000000100d87824 */ /* 0x000fe200078e02d6 */
[-C--:B------:R-:W-:Y:S01]  /*1dc0*/  ISETP.GE.AND P0, PT, R28, R13.reuse, PT ;  /* 0x0000000d1c00720c */ /* 0x080fe20003f06270 */
[----:B------:R-:W-:Y:S01]  /*1dd0*/  LDSM.16.MT88.4 R96, [R214+0xb000] ;  /* 0x00b00000d660783b */ /* 0x000fe20000004200 */
[----:B------:R-:W-:Y:S02]  /*1de0*/  IADD3 R29, R10, 0x9, RZ ;  /* 0x000000090a1d7810 */ /* 0x000fe40007ffe0ff */
[----:B------:R-:W-:Y:S01]  /*1df0*/  ISETP.GE.AND P1, PT, R25, R13, PT ;  /* 0x0000000d1900720c */ /* 0x000fe20003f26270 */
[----:B------:R-:W-:Y:S01]  /*1e00*/  LDSM.16.MT88.4 R52, [R217+0xa000] ;  /* 0x00a00000d934783b */ /* 0x000fe20000004200 */
[----:B------:R-:W-:-:S02]  /*1e10*/  FSEL R8, R81, -INF , !P2 ;  /* 0xff80000051087808 */ /* 0x000fc40005000000 */
[----:B------:R-:W-:Y:S01]  /*1e20*/  FSEL R11, R80, -INF , !P0 ;  /* 0xff800000500b7808 */ /* 0x000fe20004000000 */
[----:B------:R-:W-:Y:S01]  /*1e30*/  LDSM.16.MT88.4 R48, [R216+0xa000] ;  /* 0x00a00000d830783b */ /* 0x000fe20000004200 */
[----:B------:R-:W-:Y:S02]  /*1e40*/  IADD3 R33, R10, 0x10, RZ ;  /* 0x000000100a217810 */ /* 0x000fe40007ffe0ff */
[----:B------:R-:W-:Y:S01]  /*1e50*/  ISETP.GE.AND P0, PT, R29, R13, PT ;  /* 0x0000000d1d00720c */ /* 0x000fe20003f06270 */
[----:B------:R-:W-:Y:S01]  /*1e60*/  LDSM.16.MT88.4 R80, [R212+0xa000] ;  /* 0x00a00000d450783b */ /* 0x000fe20000004200 */
[----:B------:R-:W-:Y:S02]  /*1e70*/  FSEL R16, R64, -INF , !P1 ;  /* 0xff80000040107808 */ /* 0x000fe40004800000 */
[----:B------:R-:W-:Y:S01]  /*1e80*/  FMNMX.FTZ R3, R8, R11, !PT ;  /* 0x0000000b08037209 */ /* 0x000fe20007810000 */
[----:B------:R-:W-:Y:S01]  /*1e90*/  LDSM.16.MT88.4 R116, [R217+0xb000] ;  /* 0x00b00000d974783b */ /* 0x000fe20000004200 */
[----:B------:R-:W-:-:S02]  /*1ea0*/  IADD3 R34, R10, 0x11, RZ ;  /* 0x000000110a227810 */ /* 0x000fc40007ffe0ff */
[----:B------:R-:W-:Y:S01]  /*1eb0*/  ISETP.GE.AND P4, PT, R33, R13, PT ;  /* 0x0000000d2100720c */ /* 0x000fe20003f86270 */
[----:B------:R-:W-:Y:S01]  /*1ec0*/  LDSM.16.MT88.4 R128, [R216+0xb000] ;  /* 0x00b00000d880783b */ /* 0x000fe20000004200 */
[----:B------:R-:W-:Y:S02]  /*1ed0*/  FSEL R18, R65, -INF , !P0 ;  /* 0xff80000041127808 */ /* 0x000fe40004000000 */
[----:B------:R-:W-:Y:S01]  /*1ee0*/  FMNMX.FTZ R3, R16, R3, !PT ;  /* 0x0000000310037209 */ /* 0x000fe20007810000 */
[----:B------:R-:W-:Y:S01]  /*1ef0*/  LDSM.16.MT88.4 R156, [R212+0xa800] ;  /* 0x00a80000d49c783b */ /* 0x000fe20000004200 */
[----:B------:R-:W-:Y:S02]  /*1f00*/  IADD3 R35, R10, 0x18, RZ ;  /* 0x000000180a237810 */ /* 0x000fe40007ffe0ff */
[----:B------:R-:W-:Y:S01]  /*1f10*/  ISETP.GE.AND P5, PT, R34, R13, PT ;  /* 0x0000000d2200720c */ /* 0x000fe20003fa6270 */
[----:B------:R-:W-:Y:S01]  /*1f20*/  LDSM.16.MT88.4 R172, [R214+0xa800] ;  /* 0x00a80000d6ac783b */ /* 0x000fe20000004200 */
[----:B------:R-:W-:-:S02]  /*1f30*/  FSEL R22, R22, -INF , !P4 ;  /* 0xff80000016167808 */ /* 0x000fc40006000000 */
[----:B------:R-:W-:Y:S01]  /*1f40*/  FMNMX.FTZ R3, R18, R3, !PT ;  /* 0x0000000312037209 */ /* 0x000fe20007810000 */
[----:B------:R-:W-:Y:S01]  /*1f50*/  LDSM.16.MT88.4 R112, [R217+0xa800] ;  /* 0x00a80000d970783b */ /* 0x000fe20000004200 */
[CC--:B------:R-:W-:Y:S02]  /*1f60*/  ISETP.GE.AND P3, PT, R10.reuse, R12.reuse, PT ;  /* 0x0000000c0a00720c */ /* 0x0c0fe40003f66270 */
        /* <DEDUP_REMOVED lines=8> */
[----:B------:R-:W-:Y:S02]  /*1ff0*/  FSEL R17, R69, -INF , !P3 ;  /* 0xff80000045117808 */ /* 0x000fe40005800000 */
[----:B------:R-:W-:Y:S01]  /*2000*/  ISETP.GE.AND P1, PT, R25, R12, PT ;  /* 0x0000000c1900720c */ /* 0x000fe20003f26270 */
[----:B------:R-:W-:Y:S01]  /*2010*/  LDSM.16.MT88.4 R184, [R217+0xb800] ;  /* 0x00b80000d9b8783b */ /* 0x000fe20000004200 */
[----:B------:R-:W-:Y:S02]  /*2020*/  ISETP.GE.AND P3, PT, R36, R13, PT ;  /* 0x0000000d2400720c */ /* 0x000fe40003f66270 */
[----:B------:R-:W-:Y:S01]  /*2030*/  FSEL R19, R68, -INF , !P2 ;  /* 0xff80000044137808 */ /* 0x000fe20005000000 */
[----:B------:R-:W-:Y:S01]  /*2040*/  LDSM.16.MT88.4 R188, [R216+0xb800] ;  /* 0x00b80000d8bc783b */ /* 0x000fe20000004200 */
[----:B------:R-:W-:-:S02]  /*2050*/  FSEL R24, R24, -INF , !P4 ;  /* 0xff80000018187808 */ /* 0x000fc40006000000 */
[----:B------:R-:W-:Y:S01]  /*2060*/  FMNMX.FTZ R3, R23, R3, !PT ;  /* 0x0000000317037209 */ /* 0x000fe20007810000 */
[----:B------:R-:W-:Y:S01]  /*2070*/  LDSM.16.MT88.4 R68, [R212+0xb000] ;  /* 0x00b00000d444783b */ /* 0x000fe20000004200 */
[----:B------:R-:W-:Y:S02]  /*2080*/  ISETP.GE.AND P0, PT, R29, R12, PT ;  /* 0x0000000c1d00720c */ /* 0x000fe40003f06270 */
[----:B------:R-:W-:Y:S02]  /*2090*/  FSEL R20, R66, -INF , !P1 ;  /* 0xff80000042147808 */ /* 0x000fe40004800000 */
[----:B------:R-:W-:Y:S01]  /*20a0*/  FSEL R27, R21, -INF , !P3 ;  /* 0xff800000151b7808 */ /* 0x000fe20005800000 */
[----:B------:R-:W-:Y:S01]  /*20b0*/  LDSM.16.MT88.4 R64, [R214+0xa000] ;  /* 0x00a00000d640783b */ /* 0x000fe20000004200 */
[----:B------:R-:W-:Y:S02]  /*20c0*/  FMNMX.FTZ R5, R17, R19, !PT ;  /* 0x0000001311057209 */ /* 0x000fe40007810000 */
[----:B------:R-:W-:-:S02]  /*20d0*/  FMNMX.FTZ R3, R24, R3, !PT ;  /* 0x0000000318037209 */ /* 0x000fc40007810000 */
[-C--:B------:R-:W-:Y:S02]  /*20e0*/  ISETP.GE.AND P1, PT, R33, R12.reuse, PT ;  /* 0x0000000c2100720c */ /* 0x080fe40003f26270 */
[----:B------:R-:W-:Y:S02]  /*20f0*/  FSEL R21, R37, -INF , !P0 ;  /* 0xff80000025157808 */ /* 0x000fe40004000000 */
[----:B------:R-:W-:Y:S02]  /*2100*/  FMNMX.FTZ R5, R20, R5, !PT ;  /* 0x0000000514057209 */ /* 0x000fe40007810000 */
[----:B------:R-:W-:Y:S02]  /*2110*/  FMNMX.FTZ R3, R27, R3, !PT ;  /* 0x000000031b037209 */ /* 0x000fe40007810000 */
[----:B------:R-:W-:Y:S02]  /*2120*/  ISETP.GE.AND P0, PT, R34, R12, PT ;  /* 0x0000000c2200720c */ /* 0x000fe40003f06270 */
[----:B------:R-:W-:Y:S01]  /*2130*/  FSEL R26, R26, -INF , !P1 ;  /* 0xff8000001a1a7808 */ /* 0x000fe20004800000 */
[----:B------:R-:W1:Y:S01]  /*2140*/  SHFL.BFLY PT, R7, R3, 0x2, 0x1f ;  /* 0x0c401f0003077f89 */ /* 0x000e6200000e0000 */
[----:B------:R-:W-:-:S02]  /*2150*/  FMNMX.FTZ R5, R21, R5, !PT ;  /* 0x0000000515057209 */ /* 0x000fc40007810000 */
[-C--:B------:R-:W-:Y:S02]  /*2160*/  ISETP.GE.AND P1, PT, R35, R12.reuse, PT ;  /* 0x0000000c2300720c */ /* 0x080fe40003f26270 */
[----:B------:R-:W-:Y:S02]  /*2170*/  FSEL R30, R30, -INF , !P0 ;  /* 0xff8000001e1e7808 */ /* 0x000fe40004000000 */
[----:B------:R-:W-:Y:S02]  /*2180*/  FMNMX.FTZ R5, R26, R5, !PT ;  /* 0x000000051a057209 */ /* 0x000fe40007810000 */
[----:B------:R-:W-:Y:S02]  /*2190*/  ISETP.GE.AND P0, PT, R36, R12, PT ;  /* 0x0000000c2400720c */ /* 0x000fe40003f06270 */
[----:B------:R-:W-:Y:S02]  /*21a0*/  FSEL R32, R32, -INF , !P1 ;  /* 0xff80000020207808 */ /* 0x000fe40004800000 */
[----:B------:R-:W-:-:S02]  /*21b0*/  FMNMX.FTZ R5, R30, R5, !PT ;  /* 0x000000051e057209 */ /* 0x000fc40007810000 */
[----:B------:R-:W-:Y:S02]  /*21c0*/  FSEL R31, R31, -INF , !P0 ;  /* 0xff8000001f1f7808 */ /* 0x000fe40004000000 */
[----:B------:R-:W-:Y:S02]  /*21d0*/  FMNMX.FTZ R5, R32, R5, !PT ;  /* 0x0000000520057209 */ /* 0x000fe40007810000 */
[-C--:B------:R-:W-:Y:S02]  /*21e0*/  ISETP.GE.AND P2, PT, R10, R14.reuse, PT ;  /* 0x0000000e0a00720c */ /* 0x080fe40003f46270 */
[----:B------:R-:W-:Y:S02]  /*21f0*/  FMNMX.FTZ R5, R31, R5, !PT ;  /* 0x000000051f057209 */ /* 0x000fe40007810000 */
[-C--:B------:R-:W-:Y:S02]  /*2200*/  ISETP.GE.AND P3, PT, R28, R14.reuse, PT ;  /* 0x0000000e1c00720c */ /* 0x080fe40003f66270 */
[----:B-1----:R-:W-:Y:S01]  /*2210*/  FMNMX.FTZ R3, R7, R3, !PT ;  /* 0x0000000307037209 */ /* 0x002fe20007810000 */
[----:B------:R-:W1:Y:S01]  /*2220*/  SHFL.BFLY PT, R6, R5, 0x2, 0x1f ;  /* 0x0c401f0005067f89 */ /* 0x000e6200000e0000 */
[----:B------:R-:W-:-:S02]  /*2230*/  ISETP.GE.AND P1, PT, R29, R14, PT ;  /* 0x0000000e1d00720c */ /* 0x000fc40003f26270 */
[-C--:B------:R-:W-:Y:S01]  /*2240*/  ISETP.GE.AND P6, PT, R10, R15.reuse, PT ;  /* 0x0000000f0a00720c */ /* 0x080fe20003fc6270 */
[----:B------:R-:W2:Y:S01]  /*2250*/  SHFL.BFLY PT, R134, R3, 0x1, 0x1f ;  /* 0x0c201f0003867f89 */ /* 0x000ea200000e0000 */
[-C--:B------:R-:W-:Y:S02]  /*2260*/  ISETP.GE.AND P5, PT, R28, R15.reuse, PT ;  /* 0x0000000f1c00720c */ /* 0x080fe40003fa6270 */
[----:B------:R-:W-:Y:S02]  /*2270*/  ISETP.GE.AND P4, PT, R25, R15, PT ;  /* 0x0000000f1900720c */ /* 0x000fe40003f86270 */
[----:B-1----:R-:W-:Y:S02]  /*2280*/  FMNMX.FTZ R5, R6, R5, !PT ;  /* 0x0000000506057209 */ /* 0x002fe40007810000 */
[----:B--2---:R-:W-:-:S03]  /*2290*/  FMNMX.FTZ R134, R3, R134, !PT ;  /* 0x0000008603867209 */ /* 0x004fc60007810000 */
[----:B------:R-:W1:Y:S01]  /*22a0*/  SHFL.BFLY PT, R6, R5, 0x1, 0x1f ;  /* 0x0c201f0005067f89 */ /* 0x000e6200000e0000 */
[C---:B------:R-:W-:Y:S01]  /*22b0*/  FSETP.NEU.FTZ.AND P0, PT, R134.reuse, -INF , PT ;  /* 0xff8000008600780b */ /* 0x040fe20003f1d000 */
[----:B------:R-:W-:-:S05]  /*22c0*/  FMUL.FTZ R9, R134, c[0x0][0x23c] ;  /* 0x00008f0086097a20 */ /* 0x000fca0000410000 */
[----:B------:R-:W-:-:S05]  /*22d0*/  FSEL R9, R9, RZ, P0 ;  /* 0x000000ff09097208 */ /* 0x000fca0000000000 */
[--C-:B------:R-:W-:Y:S02]  /*22e0*/  FFMA.FTZ R3, R8, c[0x0][0x23c], -R9.reuse ;  /* 0x00008f0008037a23 */ /* 0x100fe40000010809 */
[--C-:B------:R-:W-:Y:S02]  /*22f0*/  FFMA.FTZ R10, R23, c[0x0][0x23c], -R9.reuse ;  /* 0x00008f00170a7a23 */ /* 0x100fe40000010809 */
[----:B------:R1:W-:Y:S08]  /*2300*/  MUFU.EX2 R239, R3 ;  /* 0x0000000300ef7308 */ /* 0x0003f00000000800 */
[----:B------:R2:W-:Y:S01]  /*2310*/  MUFU.EX2 R233, R10 ;  /* 0x0000000a00e97308 */ /* 0x0005e20000000800 */
[----:B-1----:R-:W-:Y:S01]  /*2320*/  FMNMX.FTZ R3, R5, R6, !PT ;  /* 0x0000000605037209 */ /* 0x002fe20007810000 */
[----:B------:R-:W-:-:S03]  /*2330*/  FFMA.FTZ R5, R11, c[0x0][0x23c], -R9 ;  /* 0x00008f000b057a23 */ /* 0x000fc60000010809 */
[C---:B------:R-:W-:Y:S01]  /*2340*/  FSETP.NEU.FTZ.AND P0, PT, R3.reuse, -INF , PT ;  /* 0xff8000000300780b */ /* 0x040fe20003f1d000 */
[----:B------:R-:W-:Y:S02]  /*2350*/  FMUL.FTZ R8, R3, c[0x0][0x23c] ;  /* 0x00008f0003087a20 */ /* 0x000fe40000410000 */
[----:B------:R1:W3:Y:S01]  /*2360*/  MUFU.EX2 R237, R5 ;  /* 0x0000000500ed7308 */ /* 0x0002e20000000800 */
[----:B--2---:R-:W-:Y:S02]  /*2370*/  FFMA.FTZ R10, R24, c[0x0][0x23c], -R9 ;  /* 0x00008f00180a7a23 */ /* 0x004fe40000010809 */
[----:B------:R-:W-:Y:S02]  /*2380*/  FSEL R8, R8, RZ, P0 ;  /* 0x000000ff08087208 */ /* 0x000fe40000000000 */
[----:B------:R-:W-:-:S03]  /*2390*/  ISETP.GE.AND P0, PT, R25, R14, PT ;  /* 0x0000000e1900720c */ /* 0x000fc60003f06270 */
[----:B------:R-:W-:Y:S01]  /*23a0*/  MUFU.EX2 R139, R10 ;  /* 0x0000000a008b7308 */ /* 0x000fe20000000800 */
[--C-:B------:R-:W-:Y:S01]  /*23b0*/  FFMA.FTZ R2, R19, c[0x0][0x23c], -R8.reuse ;  /* 0x00008f0013027a23 */ /* 0x100fe20000010808 */
[----:B------:R-:W-:Y:S01]  /*23c0*/  FSEL R19, R77, -INF , !P1 ;  /* 0xff8000004d137808 */ /* 0x000fe20004800000 */
[----:B------:R-:W-:Y:S01]  /*23d0*/  FFMA.FTZ R0, R21, c[0x0][0x23c], -R8 ;  /* 0x00008f0015007a23 */ /* 0x000fe20000010808 */
[----:B------:R-:W-:Y:S02]  /*23e0*/  ISETP.GE.AND P1, PT, R34, R14, PT ;  /* 0x0000000e2200720c */ /* 0x000fe40003f26270 */
[----:B------:R-:W-:Y:S01]  /*23f0*/  FSEL R21, R102, -INF , !P5 ;  /* 0xff80000066157808 */ /* 0x000fe20006800000 */
[----:B-1----:R-:W-:Y:S01]  /*2400*/  FFMA.FTZ R5, R16, c[0x0][0x23c], -R9 ;  /* 0x00008f0010057a23 */ /* 0x002fe20000010809 */
[----:B------:R1:W-:Y:S01]  /*2410*/  MUFU.EX2 R234, R2 ;  /* 0x0000000200ea7308 */ /* 0x0003e20000000800 */
[----:B------:R-:W-:Y:S02]  /*2420*/  FSEL R16, R100, -INF , !P2 ;  /* 0xff80000064107808 */ /* 0x000fe40005000000 */
[----:B------:R-:W-:-:S02]  /*2430*/  FSEL R38, R60, -INF , !P1 ;  /* 0xff8000003c267808 */ /* 0x000fc40004800000 */
[-C--:B------:R-:W-:Y:S02]  /*2440*/  ISETP.GE.AND P1, PT, R34, R15.reuse, PT ;  /* 0x0000000f2200720c */ /* 0x080fe40003f26270 */
[----:B------:R-:W-:Y:S01]  /*2450*/  ISETP.GE.AND P2, PT, R33, R15, PT ;  /* 0x0000000f2100720c */ /* 0x000fe20003f46270 */
[----:B------:R2:W-:Y:S01]  /*2460*/  MUFU.EX2 R238, R5 ;  /* 0x0000000500ee7308 */ /* 0x0005e20000000800 */
[----:B------:R-:W-:Y:S02]  /*2470*/  FSEL R28, R47, -INF , !P1 ;  /* 0xff8000002f1c7808 */ /* 0x000fe40004800000 */
[----:B---3--:R-:W-:Y:S01]  /*2480*/  F2FP.BF16.PACK_AB R4, R237, R239 ;  /* 0x000000efed04723e */ /* 0x008fe200000010ff */
[----:B-1----:R-:W-:-:S04]  /*2490*/  FFMA.FTZ R2, R20, c[0x0][0x23c], -R8 ;  /* 0x00008f0014027a23 */ /* 0x002fc80000010808 */
[----:B------:R1:W-:Y:S01]  /*24a0*/  MUFU.EX2 R250, R0 ;  /* 0x0000000000fa7308 */ /* 0x0003e20000000800 */
[----:B------:R-:W-:Y:S02]  /*24b0*/  FSEL R20, R101, -INF , !P6 ;  /* 0xff80000065147808 */ /* 0x000fe40007000000 */
[----:B------:R-:W-:Y:S01]  /*24c0*/  ISETP.GE.AND P6, PT, R36, R14, PT ;  /* 0x0000000e2400720c */ /* 0x000fe20003fc6270 */
[----:B--2---:R-:W-:-:S04]  /*24d0*/  FFMA.FTZ R5, R18, c[0x0][0x23c], -R9 ;  /* 0x00008f0012057a23 */ /* 0x004fc80000010809 */
[----:B------:R-:W2:Y:S01]  /*24e0*/  MUFU.EX2 R235, R2 ;  /* 0x0000000200eb7308 */ /* 0x000ea20000000800 */
[----:B------:R-:W-:Y:S02]  /*24f0*/  FSEL R18, R63, -INF , !P0 ;  /* 0xff8000003f127808 */ /* 0x000fe40004000000 */
[-C--:B------:R-:W-:Y:S02]  /*2500*/  ISETP.GE.AND P0, PT, R33, R14.reuse, PT ;  /* 0x0000000e2100720c */ /* 0x080fe40003f06270 */
[----:B------:R-:W-:Y:S02]  /*2510*/  FSEL R33, R39, -INF , !P6 ;  /* 0xff80000027217808 */ /* 0x000fe40007000000 */
[----:B------:R-:W-:Y:S01]  /*2520*/  FSEL R37, R61, -INF , !P0 ;  /* 0xff8000003d257808 */ /* 0x000fe20004000000 */
[----:B------:R3:W4:Y:S01]  /*2530*/  MUFU.EX2 R251, R5 ;  /* 0x0000000500fb7308 */ /* 0x0007220000000800 */
[--C-:B-1----:R-:W-:Y:S01]  /*2540*/  FFMA.FTZ R0, R22, c[0x0][0x23c], -R9.reuse ;  /* 0x00008f0016007a23 */ /* 0x102fe20000010809 */
[----:B------:R-:W-:Y:S01]  /*2550*/  ISETP.GE.AND P0, PT, R35, R14, PT ;  /* 0x0000000e2300720c */ /* 0x000fe20003f06270 */
[----:B------:R-:W-:Y:S01]  /*2560*/  FFMA.FTZ R9, R27, c[0x0][0x23c], -R9 ;  /* 0x00008f001b097a23 */ /* 0x000fe20000010809 */
[----:B------:R-:W-:-:S02]  /*2570*/  FSEL R22, R78, -INF , !P4 ;  /* 0xff8000004e167808 */ /* 0x000fc40006000000 */
[----:B------:R-:W-:Y:S02]  /*2580*/  FSEL R34, R44, -INF , !P0 ;  /* 0xff8000002c227808 */ /* 0x000fe40004000000 */
[----:B------:R1:W-:Y:S01]  /*2590*/  MUFU.EX2 R232, R0 ;  /* 0x0000000000e87308 */ /* 0x0003e20000000800 */
[----:B------:R-:W-:Y:S02]  /*25a0*/  ISETP.GE.AND P0, PT, R35, R15, PT ;  /* 0x0000000f2300720c */ /* 0x000fe40003f06270 */
[----:B--2---:R-:W-:Y:S02]  /*25b0*/  F2FP.BF16.PACK_AB R7, R250, R235 ;  /* 0x000000ebfa07723e */ /* 0x004fe400000010ff */
[----:B------:R-:W-:Y:S01]  /*25c0*/  FSEL R25, R45, -INF , !P0 ;  /* 0xff8000002d197808 */ /* 0x000fe20004000000 */
[----:B---3--:R-:W-:Y:S01]  /*25d0*/  FFMA.FTZ R5, R17, c[0x0][0x23c], -R8 ;  /* 0x00008f0011057a23 */ /* 0x008fe20000010808 */
[----:B------:R-:W-:Y:S01]  /*25e0*/  FSEL R17, R88, -INF , !P3 ;  /* 0xff80000058117808 */ /* 0x000fe20005800000 */
[----:B------:R2:W-:Y:S01]  /*25f0*/  MUFU.EX2 R138, R9 ;  /* 0x00000009008a7308 */ /* 0x0005e20000000800 */
[----:B------:R-:W-:-:S02]  /*2600*/  ISETP.GE.AND P3, PT, R29, R15, PT ;  /* 0x0000000f1d00720c */ /* 0x000fc40003f66270 */
[----:B------:R-:W-:Y:S02]  /*2610*/  FMNMX.FTZ R2, R16, R17, !PT ;  /* 0x0000001110027209 */ /* 0x000fe40007810000 */
[----:B------:R-:W-:Y:S02]  /*2620*/  FSEL R23, R79, -INF , !P3 ;  /* 0xff8000004f177808 */ /* 0x000fe40005800000 */
[----:B------:R-:W-:Y:S01]  /*2630*/  FMNMX.FTZ R2, R18, R2, !PT ;  /* 0x0000000212027209 */ /* 0x000fe20007810000 */
[----:B------:R-:W3:Y:S01]  /*2640*/  MUFU.EX2 R236, R5 ;  /* 0x0000000500ec7308 */ /* 0x000ee20000000800 */
[----:B-1----:R-:W-:Y:S02]  /*2650*/  FMNMX.FTZ R0, R20, R21, !PT ;  /* 0x0000001514007209 */ /* 0x002fe40007810000 */
[----:B------:R-:W-:Y:S02]  /*2660*/  FMNMX.FTZ R2, R19, R2, !PT ;  /* 0x0000000213027209 */ /* 0x000fe40007810000 */
[----:B------:R-:W-:-:S02]  /*2670*/  FMNMX.FTZ R0, R22, R0, !PT ;  /* 0x0000000016007209 */ /* 0x000fc40007810000 */
[----:B------:R-:W-:Y:S01]  /*2680*/  FMNMX.FTZ R2, R37, R2, !PT ;  /* 0x0000000225027209 */ /* 0x000fe20007810000 */
[----:B--2---:R-:W-:Y:S01]  /*2690*/  FFMA.FTZ R9, R26, c[0x0][0x23c], -R8 ;  /* 0x00008f001a097a23 */ /* 0x004fe20000010808 */
[----:B------:R-:W-:Y:S02]  /*26a0*/  FSEL R29, R62, -INF , !P2 ;  /* 0xff8000003e1d7808 */ /* 0x000fe40005000000 */
[----:B------:R-:W-:Y:S01]  /*26b0*/  FMNMX.FTZ R2, R38, R2, !PT ;  /* 0x0000000226027209 */ /* 0x000fe20007810000 */
[----:B------:R1:W-:Y:S01]  /*26c0*/  MUFU.EX2 R35, R9 ;  /* 0x0000000900237308 */ /* 0x0003e20000000800 */
[----:B------:R-:W-:Y:S02]  /*26d0*/  FMNMX.FTZ R0, R23, R0, !PT ;  /* 0x0000000017007209 */ /* 0x000fe40007810000 */
[----:B------:R-:W-:Y:S02]  /*26e0*/  FMNMX.FTZ R2, R34, R2, !PT ;  /* 0x0000000222027209 */ /* 0x000fe40007810000 */
[----:B------:R-:W-:-:S02]  /*26f0*/  FMNMX.FTZ R0, R29, R0, !PT ;  /* 0x000000001d007209 */ /* 0x000fc40007810000 */
[----:B------:R-:W-:Y:S02]  /*2700*/  FMNMX.FTZ R2, R33, R2, !PT ;  /* 0x0000000221027209 */ /* 0x000fe40007810000 */
[----:B------:R-:W-:Y:S02]  /*2710*/  ISETP.GE.AND P2, PT, R36, R15, PT ;  /* 0x0000000f2400720c */ /* 0x000fe40003f46270 */
[----:B------:R-:W-:Y:S01]  /*2720*/  FMNMX.FTZ R0, R28, R0, !PT ;  /* 0x000000001c007209 */ /* 0x000fe20007810000 */
[----:B------:R-:W2:Y:S01]  /*2730*/  SHFL.BFLY PT, R11, R2, 0x2, 0x1f ;  /* 0x0c401f00020b7f89 */ /* 0x000ea200000e0000 */
[----:B------:R-:W-:Y:S02]  /*2740*/  FSEL R24, R46, -INF , !P2 ;  /* 0xff8000002e187808 */ /* 0x000fe40005000000 */
[----:B------:R-:W-:Y:S01]  /*2750*/  FMNMX.FTZ R0, R25, R0, !PT ;  /* 0x0000000019007209 */ /* 0x000fe20007810000 */
[----:B-1----:R-:W-:Y:S01]  /*2760*/  FFMA.FTZ R9, R30, c[0x0][0x23c], -R8 ;  /* 0x00008f001e097a23 */ /* 0x002fe20000010808 */
[----:B----4-:R-:W-:-:S02]  /*2770*/  F2FP.BF16.PACK_AB R6, R251, R238 ;  /* 0x000000eefb06723e */ /* 0x010fc400000010ff */
[----:B------:R-:W-:Y:S01]  /*2780*/  FMNMX.FTZ R0, R24, R0, !PT ;  /* 0x0000000018007209 */ /* 0x000fe20007810000 */
[----:B------:R1:W4:Y:S01]  /*2790*/  MUFU.EX2 R132, R9 ;  /* 0x0000000900847308 */ /* 0x0003220000000800 */
[----:B---3--:R-:W-:Y:S02]  /*27a0*/  F2FP.BF16.PACK_AB R5, R234, R236 ;  /* 0x000000ecea05723e */ /* 0x008fe400000010ff */
[----:B------:R-:W-:Y:S01]  /*27b0*/  F2FP.BF16.PACK_AB R124, R233, R232 ;  /* 0x000000e8e97c723e */ /* 0x000fe200000010ff */
[----:B------:R-:W3:Y:S01]  /*27c0*/  SHFL.BFLY PT, R10, R0, 0x2, 0x1f ;  /* 0x0c401f00000a7f89 */ /* 0x000ee200000e0000 */
[----:B------:R-:W-:-:S03]  /*27d0*/  F2FP.BF16.PACK_AB R126, R138, R139 ;  /* 0x0000008b8a7e723e */ /* 0x000fc600000010ff */
[----:B------:R-:W-:Y:S01]  /*27e0*/  HMMA.16816.F32.BF16 R144, R4, R80, RZ ;  /* 0x000000500490723c */ /* 0x000fe200000418ff */
[----:B--2---:R-:W-:Y:S01]  /*27f0*/  FMNMX.FTZ R2, R2, R11, !PT ;  /* 0x0000000b02027209 */ /* 0x004fe20007810000 */
[----:B-1----:R-:W-:-:S06]  /*2800*/  FFMA.FTZ R9, R32, c[0x0][0x23c], -R8 ;  /* 0x00008f0020097a23 */ /* 0x002fcc0000010808 */
[C---:B------:R-:W-:Y:S01]  /*2810*/  HMMA.16816.F32.BF16 R164, R4.reuse, R64, RZ ;  /* 0x0000004004a4723c */ /* 0x040fe200000418ff */
[----:B------:R-:W-:Y:S01]  /*2820*/  FFMA.FTZ R8, R31, c[0x0][0x23c], -R8 ;  /* 0x00008f001f087a23 */ /* 0x000fe20000010808 */
[----:B----4-:R-:W-:Y:S01]  /*2830*/  F2FP.BF16.PACK_AB R125, R132, R35 ;  /* 0x00000023847d723e */ /* 0x010fe200000010ff */
[----:B------:R-:W1:Y:S01]  /*2840*/  SHFL.BFLY PT, R11, R2, 0x1, 0x1f ;  /* 0x0c201f00020b7f89 */ /* 0x000e6200000e0000 */
[----:B------:R-:W-:Y:S04]  /*2850*/  MUFU.EX2 R133, R9 ;  /* 0x0000000900857308 */ /* 0x000fe80000000800 */
[----:B------:R-:W-:Y:S01]  /*2860*/  HMMA.16816.F32.BF16 R40, R4, R52, RZ ;  /* 0x000000340428723c */ /* 0x000fe200000418ff */
[----:B---3--:R-:W-:-:S03]  /*2870*/  FMNMX.FTZ R0, R10, R0, !PT ;  /* 0x000000000a007209 */ /* 0x008fc60007810000 */
[----:B------:R2:W3:Y:S04]  /*2880*/  MUFU.EX2 R137, R8 ;  /* 0x0000000800897308 */ /* 0x0004e80000000800 */
[C---:B------:R-:W-:Y:S08]  /*2890*/  HMMA.16816.F32.BF16 R56, R4.reuse, R48, RZ ;  /* 0x000000300438723c */ /* 0x040ff000000418ff */
[----:B------:R-:W-:Y:S01]  /*28a0*/  HMMA.16816.F32.BF16 R72, R4, R68, RZ ;  /* 0x000000440448723c */ /* 0x000fe200000418ff */
[----:B-1----:R-:W-:Y:S01]  /*28b0*/  FMNMX.FTZ R136, R2, R11, !PT ;  /* 0x0000000b02887209 */ /* 0x002fe20007810000 */
[----:B--2---:R-:W1:Y:S01]  /*28c0*/  SHFL.BFLY PT, R8, R0, 0x1, 0x1f ;  /* 0x0c201f0000087f89 */ /* 0x004e6200000e0000 */
[----:B---3--:R-:W-:-:S02]  /*28d0*/  F2FP.BF16.PACK_AB R127, R137, R133 ;  /* 0x00000085897f723e */ /* 0x008fc400000010ff */
[C---:B------:R-:W-:Y:S01]  /*28e0*/  FSETP.NEU.FTZ.AND P0, PT, R136.reuse, -INF , PT ;  /* 0xff8000008800780b */ /* 0x040fe20003f1d000 */
[----:B------:R-:W-:Y:S02]  /*28f0*/  FMUL.FTZ R2, R136, c[0x0][0x23c] ;  /* 0x00008f0088027a20 */ /* 0x000fe40000410000 */
[----:B------:R-:W-:Y:S03]  /*2900*/  HMMA.16816.F32.BF16 R88, R4, R96, RZ ;  /* 0x000000600458723c */ /* 0x000fe600000418ff */
[----:B------:R-:W-:-:S05]  /*2910*/  FSEL R2, R2, RZ, P0 ;  /* 0x000000ff02027208 */ /* 0x000fca0000000000 */
[C---:B------:R-:W-:Y:S08]  /*2920*/  HMMA.16816.F32.BF16 R104, R4.reuse, R116, RZ ;  /* 0x000000740468723c */ /* 0x040ff000000418ff */
[----:B------:R-:W-:Y:S01]  /*2930*/  HMMA.16816.F32.BF16 R120, R4, R128, RZ ;  /* 0x000000800478723c */ /* 0x000fe200000418ff */
[----:B-1----:R-:W-:Y:S01]  /*2940*/  FMNMX.FTZ R135, R0, R8, !PT ;  /* 0x0000000800877209 */ /* 0x002fe20007810000 */
[----:B------:R-:W-:-:S02]  /*2950*/  FFMA.FTZ R0, R17, c[0x0][0x23c], -R2 ;  /* 0x00008f0011007a23 */ /* 0x000fc40000010802 */
[----:B------:R-:W-:Y:S01]  /*2960*/  FFMA.FTZ R8, R37, c[0x0][0x23c], -R2 ;  /* 0x00008f0025087a23 */ /* 0x000fe20000010802 */
[----:B------:R-:W-:-:S03]  /*2970*/  FSETP.NEU.FTZ.AND P0, PT, R135, -INF , PT ;  /* 0xff8000008700780b */ /* 0x000fc60003f1d000 */
[C---:B------:R-:W-:Y:S01]  /*2980*/  HMMA.16816.F32.BF16 R152, R4.reuse, R82, RZ ;  /* 0x000000520498723c */ /* 0x040fe200000418ff */
[----:B------:R1:W-:Y:S07]  /*2990*/  MUFU.EX2 R27, R0 ;  /* 0x00000000001b7308 */ /* 0x0003ee0000000800 */
[C---:B------:R-:W-:Y:S01]  /*29a0*/  HMMA.16816.F32.BF16 R168, R4.reuse, R66, RZ ;  /* 0x0000004204a8723c */ /* 0x040fe200000418ff */
[----:B------:R2:W-:Y:S07]  /*29b0*/  MUFU.EX2 R17, R8 ;  /* 0x0000000800117308 */ /* 0x0005ee0000000800 */
[----:B------:R-:W-:Y:S01]  /*29c0*/  HMMA.16816.F32.BF16 R44, R4, R54, RZ ;  /* 0x00000036042c723c */ /* 0x000fe200000418ff */
[----:B-1----:R-:W-:-:S05]  /*29d0*/  FMUL.FTZ R0, R135, c[0x0][0x23c] ;  /* 0x00008f0087007a20 */ /* 0x002fca0000410000 */
[----:B------:R-:W-:Y:S02]  /*29e0*/  FSEL R0, R0, RZ, P0 ;  /* 0x000000ff00007208 */ /* 0x000fe40000000000 */
[----:B------:R-:W-:Y:S01]  /*29f0*/  HMMA.16816.F32.BF16 R60, R4, R50, RZ ;  /* 0x00000032043c723c */ /* 0x000fe200000418ff */
[----:B--2---:R-:W-:Y:S01]  /*2a00*/  FFMA.FTZ R8, R38, c[0x0][0x23c], -R2 ;  /* 0x00008f0026087a23 */ /* 0x004fe20000010802 */
[----:B------:R-:W-:-:S06]  /*2a10*/  ISETP.GE.AND P0, PT, R244, 0x2, PT ;  /* 0x00000002f400780c */ /* 0x000fcc0003f06270 */
[C---:B------:R-:W-:Y:S08]  /*2a20*/  HMMA.16816.F32.BF16 R76, R4.reuse, R70, RZ ;  /* 0x00000046044c723c */ /* 0x040ff000000418ff */
[C---:B------:R-:W-:Y:S08]  /*2a30*/  HMMA.16816.F32.BF16 R92, R4.reuse, R98, RZ ;  /* 0x00000062045c723c */ /* 0x040ff000000418ff */
[C---:B------:R-:W-:Y:S08]  /*2a40*/  HMMA.16816.F32.BF16 R108, R4.reuse, R118, RZ ;  /* 0x00000076046c723c */ /* 0x040ff000000418ff */
[----:B------:R-:W-:Y:S07]  /*2a50*/  HMMA.16816.F32.BF16 R84, R4, R130, RZ ;  /* 0x000000820454723c */ /* 0x000fee00000418ff */
[--C-:B------:R-:W-:Y:S01]  /*2a60*/  FFMA.FTZ R4, R16, c[0x0][0x23c], -R2.reuse ;  /* 0x00008f0010047a23 */ /* 0x100fe20000010802 */
[C---:B------:R-:W-:Y:S01]  /*2a70*/  HMMA.16816.F32.BF16 R144, R124.reuse, R156, R144 ;  /* 0x0000009c7c90723c */ /* 0x040fe20000041890 */
[----:B------:R1:W-:Y:S07]  /*2a80*/  MUFU.EX2 R16, R8 ;  /* 0x0000000800107308 */ /* 0x0003ee0000000800 */
[C---:B------:R-:W-:Y:S01]  /*2a90*/  HMMA.16816.F32.BF16 R164, R124.reuse, R172, R164 ;  /* 0x000000ac7ca4723c */ /* 0x040fe200000418a4 */
[----:B------:R2:W-:Y:S07]  /*2aa0*/  MUFU.EX2 R32, R4 ;  /* 0x0000000400207308 */ /* 0x0005ee0000000800 */
[----:B------:R-:W-:Y:S01]  /*2ab0*/  HMMA.16816.F32.BF16 R40, R124, R112, R40 ;  /* 0x000000707c28723c */ /* 0x000fe20000041828 */
[----:B-1----:R-:W-:-:S04]  /*2ac0*/  FFMA.FTZ R8, R34, c[0x0][0x23c], -R2 ;  /* 0x00008f0022087a23 */ /* 0x002fc80000010802 */
[----:B------:R-:W-:Y:S03]  /*2ad0*/  MUFU.EX2 R11, R8 ;  /* 0x00000008000b7308 */ /* 0x000fe60000000800 */
[----:B------:R-:W-:Y:S01]  /*2ae0*/  HMMA.16816.F32.BF16 R56, R124, R140, R56 ;  /* 0x0000008c7c38723c */ /* 0x000fe20000041838 */
[----:B--2---:R-:W-:-:S04]  /*2af0*/  FFMA.FTZ R4, R18, c[0x0][0x23c], -R2 ;  /* 0x00008f0012047a23 */ /* 0x004fc80000010802 */
[----:B------:R1:W-:Y:S03]  /*2b00*/  MUFU.EX2 R30, R4 ;  /* 0x00000004001e7308 */ /* 0x0003e60000000800 */
[C---:B------:R-:W-:Y:S08]  /*2b10*/  HMMA.16816.F32.BF16 R72, R124.reuse, R180, R72 ;  /* 0x000000b47c48723c */ /* 0x040ff00000041848 */
[----:B------:R-:W-:Y:S01]  /*2b20*/  HMMA.16816.F32.BF16 R88, R124, R176, R88 ;  /* 0x000000b07c58723c */ /* 0x000fe20000041858 */
[----:B-1----:R-:W-:-:S02]  /*2b30*/  FFMA.FTZ R4, R19, c[0x0][0x23c], -R2 ;  /* 0x00008f0013047a23 */ /* 0x002fc40000010802 */
[----:B------:R-:W-:-:S05]  /*2b40*/  FFMA.FTZ R2, R33, c[0x0][0x23c], -R2 ;  /* 0x00008f0021027a23 */ /* 0x000fca0000010802 */
[C---:B------:R-:W-:Y:S01]  /*2b50*/  HMMA.16816.F32.BF16 R104, R124.reuse, R184, R104 ;  /* 0x000000b87c68723c */ /* 0x040fe20000041868 */
[----:B------:R1:W2:Y:S07]  /*2b60*/  MUFU.EX2 R31, R4 ;  /* 0x00000004001f7308 */ /* 0x0002ae0000000800 */
[C---:B------:R-:W-:Y:S01]  /*2b70*/  HMMA.16816.F32.BF16 R120, R124.reuse, R188, R120 ;  /* 0x000000bc7c78723c */ /* 0x040fe20000041878 */
[----:B------:R3:W-:Y:S07]  /*2b80*/  MUFU.EX2 R10, R2 ;  /* 0x00000002000a7308 */ /* 0x0007ee0000000800 */
[----:B------:R-:W-:Y:S01]  /*2b90*/  HMMA.16816.F32.BF16 R152, R124, R158, R152 ;  /* 0x0000009e7c98723c */ /* 0x000fe20000041898 */
[----:B-1----:R-:W-:Y:S01]  /*2ba0*/  FFMA.FTZ R4, R20, c[0x0][0x23c], -R0 ;  /* 0x00008f0014047a23 */ /* 0x002fe20000010800 */
[----:B--2---:R-:W-:-:S03]  /*2bb0*/  F2FP.BF16.PACK_AB R6, R31, R30 ;  /* 0x0000001e1f06723e */ /* 0x004fc600000010ff */
[----:B------:R1:W-:Y:S03]  /*2bc0*/  MUFU.EX2 R26, R4 ;  /* 0x00000004001a7308 */ /* 0x0003e60000000800 */
[----:B------:R-:W-:Y:S01]  /*2bd0*/  HMMA.16816.F32.BF16 R168, R124, R174, R168 ;  /* 0x000000ae7ca8723c */ /* 0x000fe200000418a8 */
[----:B---3--:R-:W-:-:S04]  /*2be0*/  FFMA.FTZ R2, R29, c[0x0][0x23c], -R0 ;  /* 0x00008f001d027a23 */ /* 0x008fc80000010800 */
[----:B------:R2:W-:Y:S03]  /*2bf0*/  MUFU.EX2 R9, R2 ;  /* 0x0000000200097308 */ /* 0x0005e60000000800 */
[----:B------:R-:W-:Y:S01]  /*2c00*/  HMMA.16816.F32.BF16 R44, R124, R114, R44 ;  /* 0x000000727c2c723c */ /* 0x000fe2000004182c */
[----:B-1----:R-:W-:-:S07]  /*2c10*/  FFMA.FTZ R4, R21, c[0x0][0x23c], -R0 ;  /* 0x00008f0015047a23 */ /* 0x002fce0000010800 */
[----:B------:R-:W-:Y:S01]  /*2c20*/  HMMA.16816.F32.BF16 R60, R124, R142, R60 ;  /* 0x0000008e7c3c723c */ /* 0x000fe2000004183c */
[----:B------:R1:W3:Y:S01]  /*2c30*/  MUFU.EX2 R20, R4 ;  /* 0x0000000400147308 */ /* 0x0002e20000000800 */
[----:B--2---:R-:W-:-:S06]  /*2c40*/  FFMA.FTZ R2, R28, c[0x0][0x23c], -R0 ;  /* 0x00008f001c027a23 */ /* 0x004fcc0000010800 */
[C---:B------:R-:W-:Y:S01]  /*2c50*/  HMMA.16816.F32.BF16 R76, R124.reuse, R182, R76 ;  /* 0x000000b67c4c723c */ /* 0x040fe2000004184c */
[----:B------:R2:W-:Y:S07]  /*2c60*/  MUFU.EX2 R8, R2 ;  /* 0x0000000200087308 */ /* 0x0005ee0000000800 */
[----:B------:R-:W-:Y:S01]  /*2c70*/  HMMA.16816.F32.BF16 R92, R124, R178, R92 ;  /* 0x000000b27c5c723c */ /* 0x000fe2000004185c */
[----:B-1----:R-:W-:Y:S01]  /*2c80*/  FFMA.FTZ R4, R22, c[0x0][0x23c], -R0 ;  /* 0x00008f0016047a23 */ /* 0x002fe20000010800 */
[----:B---3--:R-:W-:-:S03]  /*2c90*/  F2FP.BF16.PACK_AB R5, R20, R26 ;  /* 0x0000001a1405723e */ /* 0x008fc600000010ff */
[----:B------:R1:W-:Y:S03]  /*2ca0*/  MUFU.EX2 R18, R4 ;  /* 0x0000000400127308 */ /* 0x0003e60000000800 */
[----:B------:R-:W-:Y:S01]  /*2cb0*/  HMMA.16816.F32.BF16 R108, R124, R186, R108 ;  /* 0x000000ba7c6c723c */ /* 0x000fe2000004186c */
[----:B--2---:R-:W-:-:S06]  /*2cc0*/  FFMA.FTZ R2, R25, c[0x0][0x23c], -R0 ;  /* 0x00008f0019027a23 */ /* 0x004fcc0000010800 */
[----:B------:R-:W-:Y:S01]  /*2cd0*/  MUFU.EX2 R2, R2 ;  /* 0x0000000200027308 */ /* 0x000fe20000000800 */
[----:B------:R-:W-:Y:S01]  /*2ce0*/  HMMA.16816.F32.BF16 R124, R124, R190, R84 ;  /* 0x000000be7c7c723c */ /* 0x000fe20000041854 */
[--C-:B-1----:R-:W-:Y:S02]  /*2cf0*/  FFMA.FTZ R4, R23, c[0x0][0x23c], -R0.reuse ;  /* 0x00008f0017047a23 */ /* 0x102fe40000010800 */
[----:B------:R-:W-:-:S04]  /*2d00*/  FFMA.FTZ R0, R24, c[0x0][0x23c], -R0 ;  /* 0x00008f0018007a23 */ /* 0x000fc80000010800 */
[----:B------:R1:W2:Y:S08]  /*2d10*/  MUFU.EX2 R19, R4 ;  /* 0x0000000400137308 */ /* 0x0002b00000000800 */
[----:B------:R-:W3:Y:S01]  /*2d20*/  MUFU.EX2 R0, R0 ;  /* 0x0000000000007308 */ /* 0x000ee20000000800 */
[----:B-1----:R-:W-:Y:S02]  /*2d30*/  F2FP.BF16.PACK_AB R4, R27, R32 ;  /* 0x000000201b04723e */ /* 0x002fe400000010ff */
[----:B--2---:R-:W-:-:S07]  /*2d40*/  F2FP.BF16.PACK_AB R7, R19, R18 ;  /* 0x000000121307723e */ /* 0x004fce00000010ff */
        /* <DEDUP_REMOVED lines=14> */
[C---:B------:R-:W-:Y:S07]  /*2e30*/  HMMA.16816.F32.BF16 R116, R4.reuse, R128, RZ ;  /* 0x000000800474723c */ /* 0x040fee00000418ff */
[----:B------:R-:W-:Y:S01]  /*2e40*/  F2FP.BF16.PACK_AB R128, R16, R17 ;  /* 0x000000111080723e */ /* 0x000fe200000010ff */
[----:B------:R-:W-:Y:S01]  /*2e50*/  HMMA.16816.F32.BF16 R196, R4, R130, RZ ;  /* 0x0000008204c4723c */ /* 0x000fe200000418ff */
[----:B------:R-:W-:-:S06]  /*2e60*/  F2FP.BF16.PACK_AB R129, R8, R9 ;  /* 0x000000090881723e */ /* 0x000fcc00000010ff */
[----:B------:R-:W-:Y:S01]  /*2e70*/  FADD.FTZ R7, R32, R27 ;  /* 0x0000001b20077221 */ /* 0x000fe20000010000 */
[----:B------:R-:W-:Y:S01]  /*2e80*/  F2FP.BF16.PACK_AB R130, R10, R11 ;  /* 0x0000000b0a82723e */ /* 0x000fe200000010ff */
[----:B------:R-:W-:Y:S01]  /*2e90*/  FADD.FTZ R6, R26, R20 ;  /* 0x000000141a067221 */ /* 0x000fe20000010000 */
[----:B---3--:R-:W-:Y:S01]  /*2ea0*/  F2FP.BF16.PACK_AB R131, R0, R2 ;  /* 0x000000020083723e */ /* 0x008fe200000010ff */
        /* <DEDUP_REMOVED lines=20> */
[----:B------:R-:W-:Y:S01]  /*2ff0*/  FADD.FTZ R250, R35, R250 ;  /* 0x000000fa23fa7221 */ /* 0x000fe20000010000 */
[----:B------:R1:W-:Y:S01]  /*3000*/  STL [R1], R246 ;  /* 0x000000f601007387 */ /* 0x0003e20000100800 */
        /* <DEDUP_REMOVED lines=10> */
[----:B------:R-:W-:-:S05]  /*30b0*/  FADD.FTZ R250, R137, R250 ;  /* 0x000000fa89fa7221 */ /* 0x000fca0000010000 */
        /* <DEDUP_REMOVED lines=10> */
[----:B------:R-:W-:Y:S05]  /*3160*/  @!UPT UIADD3 URZ, URZ, URZ, URZ ;  /* 0x0000003f3f3ff290 */ /* 0x000fea000fffe03f */
[----:B------:R-:W-:Y:S11]  /*3170*/  @!P0 BRA `(.L_x_867) ;  /* 0x000084e000008947 */ /* 0x000ff60003800000 */
[----:B-1----:R-:W-:-:S04]  /*3180*/  DEPBAR.LE SB0, 0x0 ;  /* 0x000080000000791a */ /* 0x002fc80000000000 */
[----:B------:R-:W-:Y:S01]  /*3190*/  USHF.L.U32 UR11, UR4, 0x6, URZ ;  /* 0x00000006040b7899 */ /* 0x000fe2000800063f */
[----:B------:R-:W-:Y:S01]  /*31a0*/  IADD3 R245, R244, -0x2, RZ ;  /* 0xfffffffef4f57810 */ /* 0x000fe20007ffe0ff */
[----:B------:R-:W-:Y:S02]  /*31b0*/  UMOV UR10, 0x6 ;  /* 0x00000006000a7882 */ /* 0x000fe40000000000 */
[----:B------:R-:W-:Y:S02]  /*31c0*/  ULDC UR5, c[0x0][0x1a4] ;  /* 0x0000690000057ab9 */ /* 0x000fe40000000800 */
[----:B------:R-:W-:Y:S01]  /*31d0*/  USHF.L.U64.HI UR5, UR4, UR10, UR5 ;  /* 0x0000000a04057299 */ /* 0x000fe20008010205 */
[----:B------:R-:W-:Y:S01]  /*31e0*/  BAR.SYNC.DEFER_BLOCKING 0x0 ;  /* 0x0000000000007b1d */ /* 0x000fe20000010000 */
[----:B------:R-:W-:Y:S02]  /*31f0*/  IADD3 R4, P1, R242, -UR11, RZ ;  /* 0x8000000bf2047c10 */ /* 0x000fe4000ff3e0ff */
[----:B------:R-:W-:-:S02]  /*3200*/  IADD3 R232, P0, R240, -UR11, RZ ;  /* 0x8000000bf0e87c10 */ /* 0x000fc4000ff1e0ff */
[----:B------:R-:W-:Y:S02]  /*3210*/  IADD3.X R5, R243, ~UR5, RZ, P1, !PT ;  /* 0x80000005f3057c10 */ /* 0x000fe40008ffe4ff */
[----:B------:R-:W-:-:S03]  /*3220*/  IADD3.X R233, R241, ~UR5, RZ, P0, !PT ;  /* 0x80000005f1e97c10 */ /* 0x000fc600087fe4ff */
        /* <DEDUP_REMOVED lines=10> */
[----:B------:R-:W5:Y:S04]  /*32d0*/  LDSM.16.M88.4 R16, [R213] ;  /* 0x00000000d510783b */ /* 0x000f680000000200 */
[----:B------:R-:W-:Y:S04]  /*32e0*/  LDSM.16.M88.4 R32, [R223] ;  /* 0x00000000df20783b */ /* 0x000fe80000000200 */
[----:B-1----:R-:W1:Y:S04]  /*32f0*/  LDSM.16.M88.4 R4, [R215+0x2000] ;  /* 0x00200000d704783b */ /* 0x002e680000000200 */
[----:B------:R-:W1:Y:S04]  /*3300*/  LDSM.16.M88.4 R140, [R226] ;  /* 0x00000000e28c783b */ /* 0x000e680000000200 */
[----:B------:R-:W1:Y:S04]  /*3310*/  LDSM.16.M88.4 R28, [R215] ;  /* 0x00000000d71c783b */ /* 0x000e680000000200 */
[----:B------:R-:W-:Y:S04]  /*3320*/  LDSM.16.M88.4 R176, [R220] ;  /* 0x00000000dcb0783b */ /* 0x000fe80000000200 */
[----:B------:R-:W-:Y:S04]  /*3330*/  LDSM.16.M88.4 R180, [R220+0x800] ;  /* 0x00080000dcb4783b */ /* 0x000fe80000000200 */
[----:B------:R-:W0:Y:S01]  /*3340*/  LDGDEPBAR ;  /* 0x00000000000079af */ /* 0x000e220000000000 */
[C---:B---3--:R-:W-:Y:S08]  /*3350*/  HMMA.16816.F32.BF16 R196, R8.reuse, R20, RZ ;  /* 0x0000001408c4723c */ /* 0x048ff000000418ff */
[C---:B------:R-:W-:Y:S08]  /*3360*/  HMMA.16816.F32.BF16 R192, R8.reuse, R22, RZ ;  /* 0x0000001608c0723c */ /* 0x040ff000000418ff */
[C---:B----4-:R-:W-:Y:S08]  /*3370*/  HMMA.16816.F32.BF16 R188, R8.reuse, R24, RZ ;  /* 0x0000001808bc723c */ /* 0x050ff000000418ff */
[----:B------:R-:W-:Y:S08]  /*3380*/  HMMA.16816.F32.BF16 R184, R8, R26, RZ ;  /* 0x0000001a08b8723c */ /* 0x000ff000000418ff */
[C---:B-----5:R-:W-:Y:S08]  /*3390*/  HMMA.16816.F32.BF16 R200, R16.reuse, R20, RZ ;  /* 0x0000001410c8723c */ /* 0x060ff000000418ff */
[C---:B------:R-:W-:Y:S01]  /*33a0*/  HMMA.16816.F32.BF16 R204, R16.reuse, R22, RZ ;  /* 0x0000001610cc723c */ /* 0x040fe200000418ff */
[----:B------:R-:W3:Y:S07]  /*33b0*/  LDSM.16.M88.4 R20, [R221+0x2000] ;  /* 0x00200000dd14783b */ /* 0x000eee0000000200 */
[C---:B------:R-:W-:Y:S08]  /*33c0*/  HMMA.16816.F32.BF16 R8, R16.reuse, R24, RZ ;  /* 0x000000181008723c */ /* 0x040ff000000418ff */
[----:B------:R-:W-:Y:S01]  /*33d0*/  HMMA.16816.F32.BF16 R16, R16, R26, RZ ;  /* 0x0000001a1010723c */ /* 0x000fe200000418ff */
[----:B------:R-:W4:Y:S07]  /*33e0*/  LDSM.16.M88.4 R24, [R221] ;  /* 0x00000000dd18783b */ /* 0x000f2e0000000200 */
[C---:B-1----:R-:W-:Y:S08]  /*33f0*/  HMMA.16816.F32.BF16 R228, R4.reuse, R32, R196 ;  /* 0x0000002004e4723c */ /* 0x042ff000000418c4 */
[C---:B------:R-:W-:Y:S08]  /*3400*/  HMMA.16816.F32.BF16 R208, R4.reuse, R140, R188 ;  /* 0x0000008c04d0723c */ /* 0x040ff000000418bc */
[C---:B------:R-:W-:Y:S08]  /*3410*/  HMMA.16816.F32.BF16 R196, R4.reuse, R34, R192 ;  /* 0x0000002204c4723c */ /* 0x040ff000000418c0 */
[----:B------:R-:W-:Y:S08]  /*3420*/  HMMA.16816.F32.BF16 R188, R4, R142, R184 ;  /* 0x0000008e04bc723c */ /* 0x000ff000000418b8 */
[C---:B------:R-:W-:Y:S08]  /*3430*/  HMMA.16816.F32.BF16 R184, R28.reuse, R32, R200 ;  /* 0x000000201cb8723c */ /* 0x040ff000000418c8 */
[C---:B------:R-:W-:Y:S01]  /*3440*/  HMMA.16816.F32.BF16 R4, R28.reuse, R34, R204 ;  /* 0x000000221c04723c */ /* 0x040fe200000418cc */
[----:B------:R-:W-:Y:S07]  /*3450*/  LDSM.16.M88.4 R32, [R218] ;  /* 0x00000000da20783b */ /* 0x000fee0000000200 */
[C---:B------:R-:W-:Y:S01]  /*3460*/  HMMA.16816.F32.BF16 R192, R28.reuse, R140, R8 ;  /* 0x0000008c1cc0723c */ /* 0x040fe20000041808 */
[----:B------:R-:W1:Y:S07]  /*3470*/  LDSM.16.M88.4 R8, [R219+0x2000] ;  /* 0x00200000db08783b */ /* 0x000e6e0000000200 */
[----:B------:R-:W-:Y:S01]  /*3480*/  HMMA.16816.F32.BF16 R140, R28, R142, R16 ;  /* 0x0000008e1c8c723c */ /* 0x000fe20000041810 */
[----:B------:R-:W5:Y:S04]  /*3490*/  LDSM.16.M88.4 R28, [R218+0x800] ;  /* 0x00080000da1c783b */ /* 0x000f680000000200 */
[----:B------:R-:W1:Y:S03]  /*34a0*/  LDSM.16.M88.4 R16, [R219] ;  /* 0x00000000db10783b */ /* 0x000e660000000200 */
[C---:B---3--:R-:W-:Y:S08]  /*34b0*/  HMMA.16816.F32.BF16 R200, R20.reuse, R176, R228 ;  /* 0x000000b014c8723c */ /* 0x048ff000000418e4 */
[C---:B------:R-:W-:Y:S08]  /*34c0*/  HMMA.16816.F32.BF16 R204, R20.reuse, R178, R196 ;  /* 0x000000b214cc723c */ /* 0x040ff000000418c4 */
[C---:B------:R-:W-:Y:S08]  /*34d0*/  HMMA.16816.F32.BF16 R208, R20.reuse, R180, R208 ;  /* 0x000000b414d0723c */ /* 0x040ff000000418d0 */
[----:B------:R-:W-:Y:S01]  /*34e0*/  HMMA.16816.F32.BF16 R196, R20, R182, R188 ;  /* 0x000000b614c4723c */ /* 0x000fe200000418bc */
[----:B------:R-:W-:Y:S07]  /*34f0*/  LDSM.16.M88.4 R20, [R222+0x1000] ;  /* 0x00100000de14783b */ /* 0x000fee0000000200 */
[C---:B----4-:R-:W-:Y:S08]  /*3500*/  HMMA.16816.F32.BF16 R188, R24.reuse, R176, R184 ;  /* 0x000000b018bc723c */ /* 0x050ff000000418b8 */
[C---:B------:R-:W-:Y:S01]  /*3510*/  HMMA.16816.F32.BF16 R184, R24.reuse, R178, R4 ;  /* 0x000000b218b8723c */ /* 0x040fe20000041804 */
[----:B------:R-:W3:Y:S07]  /*3520*/  LDSM.16.M88.4 R4, [R213+0x6000] ;  /* 0x00600000d504783b */ /* 0x000eee0000000200 */
[C---:B------:R-:W-:Y:S08]  /*3530*/  HMMA.16816.F32.BF16 R176, R24.reuse, R180, R192 ;  /* 0x000000b418b0723c */ /* 0x040ff000000418c0 */
[----:B------:R-:W-:Y:S01]  /*3540*/  HMMA.16816.F32.BF16 R192, R24, R182, R140 ;  /* 0x000000b618c0723c */ /* 0x000fe2000004188c */
[----:B------:R-:W4:Y:S04]  /*3550*/  LDSM.16.M88.4 R140, [R222+0x1800] ;  /* 0x00180000de8c783b */ /* 0x000f280000000200 */
[----:B------:R-:W2:Y:S03]  /*3560*/  LDSM.16.M88.4 R24, [R213+0x4000] ;  /* 0x00400000d518783b */ /* 0x000ea60000000200 */
[C---:B-1----:R-:W-:Y:S08]  /*3570*/  HMMA.16816.F32.BF16 R200, R8.reuse, R32, R200 ;  /* 0x0000002008c8723c */ /* 0x042ff000000418c8 */
[C---:B------:R-:W-:Y:S08]  /*3580*/  HMMA.16816.F32.BF16 R204, R8.reuse, R34, R204 ;  /* 0x0000002208cc723c */ /* 0x040ff000000418cc */
[C---:B-----5:R-:W-:Y:S08]  /*3590*/  HMMA.16816.F32.BF16 R208, R8.reuse, R28, R208 ;  /* 0x0000001c08d0723c */ /* 0x060ff000000418d0 */
[----:B------:R-:W-:Y:S08]  /*35a0*/  HMMA.16816.F32.BF16 R196, R8, R30, R196 ;  /* 0x0000001e08c4723c */ /* 0x000ff000000418c4 */
[C---:B------:R-:W-:Y:S08]  /*35b0*/  HMMA.16816.F32.BF16 R188, R16.reuse, R32, R188 ;  /* 0x0000002010bc723c */ /* 0x040ff000000418bc */
[C---:B------:R-:W-:Y:S01]  /*35c0*/  HMMA.16816.F32.BF16 R180, R16.reuse, R34, R184 ;  /* 0x0000002210b4723c */ /* 0x040fe200000418b8 */
[----:B------:R-:W-:Y:S04]  /*35d0*/  LDSM.16.M88.4 R184, [R225] ;  /* 0x00000000e1b8783b */ /* 0x000fe80000000200 */
[----:B------:R-:W1:Y:S03]  /*35e0*/  LDSM.16.M88.4 R32, [R215+0x4000] ;  /* 0x00400000d720783b */ /* 0x000e660000000200 */
[C---:B------:R-:W-:Y:S01]  /*35f0*/  HMMA.16816.F32.BF16 R8, R16.reuse, R28, R176 ;  /* 0x0000001c1008723c */ /* 0x040fe200000418b0 */
[----:B------:R-:W-:Y:S07]  /*3600*/  LDSM.16.M88.4 R176, [R220+0x1000] ;  /* 0x00100000dcb0783b */ /* 0x000fee0000000200 */
[----:B------:R-:W-:Y:S01]  /*3610*/  HMMA.16816.F32.BF16 R16, R16, R30, R192 ;  /* 0x0000001e1010723c */ /* 0x000fe200000418c0 */
[----:B------:R-:W5:Y:S07]  /*3620*/  LDSM.16.M88.4 R28, [R215+0x6000] ;  /* 0x00600000d71c783b */ /* 0x000f6e0000000200 */
[C---:B---3--:R-:W-:Y:S08]  /*3630*/  HMMA.16816.F32.BF16 R192, R4.reuse, R20, R200 ;  /* 0x0000001404c0723c */ /* 0x048ff000000418c8 */
[C---:B------:R-:W-:Y:S08]  /*3640*/  HMMA.16816.F32.BF16 R200, R4.reuse, R22, R204 ;  /* 0x0000001604c8723c */ /* 0x040ff000000418cc */
[C---:B----4-:R-:W-:Y:S08]  /*3650*/  HMMA.16816.F32.BF16 R208, R4.reuse, R140, R208 ;  /* 0x0000008c04d0723c */ /* 0x050ff000000418d0 */
[----:B------:R-:W-:Y:S08]  /*3660*/  HMMA.16816.F32.BF16 R236, R4, R142, R196 ;  /* 0x0000008e04ec723c */ /* 0x000ff000000418c4 */
[C---:B--2---:R-:W-:Y:S08]  /*3670*/  HMMA.16816.F32.BF16 R4, R24.reuse, R20, R188 ;  /* 0x000000141804723c */ /* 0x044ff000000418bc */
[C---:B------:R-:W-:Y:S01]  /*3680*/  HMMA.16816.F32.BF16 R196, R24.reuse, R22, R180 ;  /* 0x0000001618c4723c */ /* 0x040fe200000418b4 */
[----:B------:R-:W2:Y:S04]  /*3690*/  LDSM.16.M88.4 R20, [R221+0x4000] ;  /* 0x00400000dd14783b */ /* 0x000ea80000000200 */
[----:B------:R-:W3:Y:S03]  /*36a0*/  LDSM.16.M88.4 R180, [R224] ;  /* 0x00000000e0b4783b */ /* 0x000ee60000000200 */
[----:B------:R-:W-:Y:S01]  /*36b0*/  HMMA.16816.F32.BF16 R188, R24, R140, R8 ;  /* 0x0000008c18bc723c */ /* 0x000fe20000041808 */
[----:B------:R-:W-:Y:S07]  /*36c0*/  LDSM.16.M88.4 R8, [R219+0x4000] ;  /* 0x00400000db08783b */ /* 0x000fee0000000200 */
[----:B-1----:R-:W-:Y:S08]  /*36d0*/  HMMA.16816.F32.BF16 R4, R32, R184, R4 ;  /* 0x000000b82004723c */ /* 0x002ff00000041804 */
[----:B------:R-:W-:Y:S01]  /*36e0*/  HMMA.16816.F32.BF16 R228, R24, R142, R16 ;  /* 0x0000008e18e4723c */ /* 0x000fe20000041810 */
[----:B------:R-:W-:Y:S04]  /*36f0*/  LDSM.16.M88.4 R24, [R218+0x1000] ;  /* 0x00100000da18783b */ /* 0x000fe80000000200 */
[----:B------:R-:W1:Y:S03]  /*3700*/  LDSM.16.M88.4 R16, [R221+0x6000] ;  /* 0x00600000dd10783b */ /* 0x000e660000000200 */
[C---:B-----5:R-:W-:Y:S08]  /*3710*/  HMMA.16816.F32.BF16 R140, R28.reuse, R184, R192 ;  /* 0x000000b81c8c723c */ /* 0x060ff000000418c0 */
[-C--:B------:R-:W-:Y:S08]  /*3720*/  HMMA.16816.F32.BF16 R200, R28, R186.reuse, R200 ;  /* 0x000000ba1cc8723c */ /* 0x080ff000000418c8 */
[----:B------:R-:W-:Y:S08]  /*3730*/  HMMA.16816.F32.BF16 R196, R32, R186, R196 ;  /* 0x000000ba20c4723c */ /* 0x000ff000000418c4 */
[----:B--2---:R-:W-:Y:S01]  /*3740*/  HMMA.16816.F32.BF16 R184, R20, R176, R4 ;  /* 0x000000b014b8723c */ /* 0x004fe20000041804 */
[----:B------:R-:W2:Y:S07]  /*3750*/  LDSM.16.M88.4 R4, [R219+0x6000] ;  /* 0x00600000db04783b */ /* 0x000eae0000000200 */
[----:B---3--:R-:W-:Y:S08]  /*3760*/  HMMA.16816.F32.BF16 R204, R32, R180, R188 ;  /* 0x000000b420cc723c */ /* 0x008ff000000418bc */
[----:B-1----:R-:W-:Y:S01]  /*3770*/  HMMA.16816.F32.BF16 R192, R16, R176, R140 ;  /* 0x000000b010c0723c */ /* 0x002fe2000004188c */
[----:B------:R-:W1:Y:S07]  /*3780*/  LDSM.16.M88.4 R140, [R220+0x1800] ;  /* 0x00180000dc8c783b */ /* 0x000e6e0000000200 */
[----:B------:R-:W-:Y:S08]  /*3790*/  HMMA.16816.F32.BF16 R188, R8, R24, R184 ;  /* 0x0000001808bc723c */ /* 0x000ff000000418b8 */
[-C--:B------:R-:W-:Y:S08]  /*37a0*/  HMMA.16816.F32.BF16 R184, R16, R178.reuse, R200 ;  /* 0x000000b210b8723c */ /* 0x080ff000000418c8 */
[----:B------:R-:W-:Y:S08]  /*37b0*/  HMMA.16816.F32.BF16 R176, R20, R178, R196 ;  /* 0x000000b214b0723c */ /* 0x000ff000000418c4 */
[----:B--2---:R-:W-:Y:S01]  /*37c0*/  HMMA.16816.F32.BF16 R196, R4, R24, R192 ;  /* 0x0000001804c4723c */ /* 0x004fe200000418c0 */
[----:B------:R-:W-:-:S02]  /*37d0*/  FMUL.FTZ R189, R189, c[0x0][0x2ec] ;  /* 0x0000bb00bdbd7a20 */ /* 0x000fc40000410000 */
[----:B------:R-:W-:Y:S02]  /*37e0*/  FMUL.FTZ R191, R191, c[0x0][0x2ec] ;  /* 0x0000bb00bfbf7a20 */ /* 0x000fe40000410000 */
[----:B------:R-:W-:Y:S02]  /*37f0*/  FMUL.FTZ R190, R190, c[0x0][0x2ec] ;  /* 0x0000bb00bebe7a20 */ /* 0x000fe40000410000 */
[----:B------:R-:W2:Y:S01]  /*3800*/  MUFU.TANH R189, R189 ;  /* 0x000000bd00bd7308 */ /* 0x000ea20000002400 */
[----:B------:R-:W-:Y:S01]  /*3810*/  HMMA.16816.F32.BF16 R192, R4, R26, R184 ;  /* 0x0000001a04c0723c */ /* 0x000fe200000418b8 */
[----:B------:R-:W-:-:S06]  /*3820*/  FMUL.FTZ R188, R188, c[0x0][0x2ec] ;  /* 0x0000bb00bcbc7a20 */ /* 0x000fcc0000410000 */
[----:B------:R-:W-:Y:S01]  /*3830*/  MUFU.TANH R191, R191 ;  /* 0x000000bf00bf7308 */ /* 0x000fe20000002400 */
[----:B------:R-:W-:Y:S01]  /*3840*/  HMMA.16816.F32.BF16 R176, R8, R26, R176 ;  /* 0x0000001a08b0723c */ /* 0x000fe200000418b0 */
[----:B------:R-:W3:Y:S01]  /*3850*/  LDSM.16.M88.4 R24, [R218+0x1800] ;  /* 0x00180000da18783b */ /* 0x000ee20000000200 */
[----:B------:R-:W-:-:S06]  /*3860*/  DEPBAR.LE SB0, 0x0 ;  /* 0x000080000000791a */ /* 0x000fcc0000000000 */
[----:B------:R-:W-:Y:S01]  /*3870*/  HMMA.16816.F32.BF16 R208, R28, R180, R208 ;  /* 0x000000b41cd0723c */ /* 0x000fe200000418d0 */
[----:B------:R-:W-:Y:S02]  /*3880*/  FMUL.FTZ R197, R197, c[0x0][0x2ec] ;  /* 0x0000bb00c5c57a20 */ /* 0x000fe40000410000 */
[----:B------:R-:W-:Y:S02]  /*3890*/  FMUL.FTZ R199, R199, c[0x0][0x2ec] ;  /* 0x0000bb00c7c77a20 */ /* 0x000fe40000410000 */
[----:B------:R-:W4:Y:S01]  /*38a0*/  MUFU.TANH R133, R197 ;  /* 0x000000c500857308 */ /* 0x000f220000002400 */
[----:B------:R-:W-:Y:S02]  /*38b0*/  FMUL.FTZ R198, R198, c[0x0][0x2ec] ;  /* 0x0000bb00c6c67a20 */ /* 0x000fe40000410000 */
[----:B------:R-:W-:Y:S01]  /*38c0*/  HMMA.16816.F32.BF16 R32, R32, R182, R228 ;  /* 0x000000b62020723c */ /* 0x000fe200000418e4 */
[----:B------:R-:W-:Y:S02]  /*38d0*/  FMUL.FTZ R192, R192, c[0x0][0x2ec] ;  /* 0x0000bb00c0c07a20 */ /* 0x000fe40000410000 */
[----:B------:R-:W-:-:S02]  /*38e0*/  FMUL.FTZ R194, R194, c[0x0][0x2ec] ;  /* 0x0000bb00c2c27a20 */ /* 0x000fc40000410000 */
[----:B------:R-:W-:Y:S01]  /*38f0*/  FMUL.FTZ R195, R195, c[0x0][0x2ec] ;  /* 0x0000bb00c3c37a20 */ /* 0x000fe20000410000 */
[----:B------:R-:W-:Y:S01]  /*3900*/  MUFU.TANH R199, R199 ;  /* 0x000000c700c77308 */ /* 0x000fe20000002400 */
[----:B------:R-:W-:Y:S01]  /*3910*/  FMUL.FTZ R193, R193, c[0x0][0x2ec] ;  /* 0x0000bb00c1c17a20 */ /* 0x000fe20000410000 */
[----:B-1----:R-:W-:Y:S01]  /*3920*/  HMMA.16816.F32.BF16 R200, R20, R140, R204 ;  /* 0x0000008c14c8723c */ /* 0x002fe200000418cc */
[----:B------:R-:W-:Y:S02]  /*3930*/  FMUL.FTZ R176, R176, c[0x0][0x2ec] ;  /* 0x0000bb00b0b07a20 */ /* 0x000fe40000410000 */
[----:B------:R-:W-:Y:S02]  /*3940*/  FMUL.FTZ R177, R177, c[0x0][0x2ec] ;  /* 0x0000bb00b1b17a20 */ /* 0x000fe40000410000 */
[----:B------:R-:W-:Y:S01]  /*3950*/  FMUL.FTZ R178, R178, c[0x0][0x2ec] ;  /* 0x0000bb00b2b27a20 */ /* 0x000fe20000410000 */
[----:B------:R-:W1:Y:S01]  /*3960*/  MUFU.TANH R132, R176 ;  /* 0x000000b000847308 */ /* 0x000e620000002400 */
[----:B------:R-:W-:Y:S01]  /*3970*/  FMUL.FTZ R179, R179, c[0x0][0x2ec] ;  /* 0x0000bb00b3b37a20 */ /* 0x000fe20000410000 */
[----:B------:R-:W-:Y:S01]  /*3980*/  HMMA.16816.F32.BF16 R28, R28, R182, R236 ;  /* 0x000000b61c1c723c */ /* 0x000fe200000418ec */
[----:B------:R-:W-:-:S05]  /*3990*/  FMUL.FTZ R196, R196, c[0x0][0x2ec] ;  /* 0x0000bb00c4c47a20 */ /* 0x000fca0000410000 */
[----:B------:R-:W-:Y:S02]  /*39a0*/  MUFU.TANH R137, R177 ;  /* 0x000000b100897308 */ /* 0x000fe40000002400 */
[----:B------:R-:W-:Y:S06]  /*39b0*/  HMMA.16816.F32.BF16 R204, R16, R140, R208 ;  /* 0x0000008c10cc723c */ /* 0x000fec00000418d0 */
[----:B------:R-:W5:Y:S02]  /*39c0*/  MUFU.TANH R138, R178 ;  /* 0x000000b2008a7308 */ /* 0x000f640000002400 */
[----:B------:R-:W-:Y:S06]  /*39d0*/  HMMA.16816.F32.BF16 R20, R20, R142, R32 ;  /* 0x0000008e1414723c */ /* 0x000fec0000041820 */
[----:B------:R1:W-:Y:S02]  /*39e0*/  MUFU.TANH R139, R179 ;  /* 0x000000b3008b7308 */ /* 0x0003e40000002400 */
[----:B---3--:R-:W-:Y:S06]  /*39f0*/  HMMA.16816.F32.BF16 R184, R8, R24, R200 ;  /* 0x0000001808b8723c */ /* 0x008fec00000418c8 */
[----:B------:R-:W3:Y:S02]  /*3a00*/  MUFU.TANH R192, R192 ;  /* 0x000000c000c07308 */ /* 0x000ee40000002400 */
[----:B------:R-:W-:Y:S06]  /*3a10*/  HMMA.16816.F32.BF16 R140, R16, R142, R28 ;  /* 0x0000008e108c723c */ /* 0x000fec000004181c */
[----:B------:R-:W2:Y:S02]  /*3a20*/  MUFU.TANH R194, R194 ;  /* 0x000000c200c27308 */ /* 0x000ea40000002400 */
[----:B-1----:R-:W-:Y:S06]  /*3a30*/  HMMA.16816.F32.BF16 R176, R4, R24, R204 ;  /* 0x0000001804b0723c */ /* 0x002fec00000418cc */
[----:B------:R-:W1:Y:S02]  /*3a40*/  MUFU.TANH R195, R195 ;  /* 0x000000c300c37308 */ /* 0x000e640000002400 */
[----:B------:R-:W-:Y:S01]  /*3a50*/  HMMA.16816.F32.BF16 R20, R8, R26, R20 ;  /* 0x0000001a0814723c */ /* 0x000fe20000041814 */
[----:B------:R-:W-:-:S02]  /*3a60*/  FMUL.FTZ R0, R185, c[0x0][0x2ec] ;  /* 0x0000bb00b9007a20 */ /* 0x000fc40000410000 */
[----:B------:R-:W-:Y:S02]  /*3a70*/  FMUL.FTZ R184, R184, c[0x0][0x2ec] ;  /* 0x0000bb00b8b87a20 */ /* 0x000fe40000410000 */
[----:B------:R-:W-:Y:S01]  /*3a80*/  FMUL.FTZ R186, R186, c[0x0][0x2ec] ;  /* 0x0000bb00baba7a20 */ /* 0x000fe20000410000 */
[----:B------:R1:W-:Y:S01]  /*3a90*/  MUFU.TANH R197, R0 ;  /* 0x0000000000c57308 */ /* 0x0003e20000002400 */
[----:B------:R-:W-:Y:S01]  /*3aa0*/  FMUL.FTZ R187, R187, c[0x0][0x2ec] ;  /* 0x0000bb00bbbb7a20 */ /* 0x000fe20000410000 */
[----:B------:R-:W-:Y:S06]  /*3ab0*/  HMMA.16816.F32.BF16 R24, R4, R26, R140 ;  /* 0x0000001a0418723c */ /* 0x000fec000004188c */
[----:B------:R-:W-:Y:S02]  /*3ac0*/  MUFU.TANH R180, R198 ;  /* 0x000000c600b47308 */ /* 0x000fe40000002400 */
[----:B------:R-:W-:-:S02]  /*3ad0*/  FMUL.FTZ R176, R176, c[0x0][0x2ec] ;  /* 0x0000bb00b0b07a20 */ /* 0x000fc40000410000 */
[----:B------:R-:W-:Y:S02]  /*3ae0*/  FMUL.FTZ R178, R178, c[0x0][0x2ec] ;  /* 0x0000bb00b2b27a20 */ /* 0x000fe40000410000 */
[----:B------:R-:W-:Y:S02]  /*3af0*/  FMUL.FTZ R177, R177, c[0x0][0x2ec] ;  /* 0x0000bb00b1b17a20 */ /* 0x000fe40000410000 */
[----:B-1----:R-:W-:Y:S01]  /*3b00*/  IMAD R0, R245, 0x20, R247 ;  /* 0x00000020f5007824 */ /* 0x002fe200078e02f7 */
[----:B------:R-:W1:Y:S01]  /*3b10*/  MUFU.TANH R193, R193 ;  /* 0x000000c100c17308 */ /* 0x000e620000002400 */
[----:B------:R-:W-:Y:S02]  /*3b20*/  FMUL.FTZ R179, R179, c[0x0][0x2ec] ;  /* 0x0000bb00b3b37a20 */ /* 0x000fe40000410000 */
[----:B------:R-:W-:Y:S01]  /*3b30*/  FMUL.FTZ R22, R22, c[0x0][0x2ec] ;  /* 0x0000bb0016167a20 */ /* 0x000fe20000410000 */
[C---:B------:R-:W-:Y:S01]  /*3b40*/  IADD3 R2, R0.reuse, 0x1, RZ ;  /* 0x0000000100027810 */ /* 0x040fe20007ffe0ff */
[----:B------:R-:W-:Y:S01]  /*3b50*/  FMUL.FTZ R21, R21, c[0x0][0x2ec] ;  /* 0x0000bb0015157a20 */ /* 0x000fe20000410000 */
[----:B------:R-:W-:Y:S01]  /*3b60*/  IADD3 R8, R0, 0x9, RZ ;  /* 0x0000000900087810 */ /* 0x000fe20007ffe0ff */
[----:B------:R-:W-:Y:S01]  /*3b70*/  FMUL.FTZ R23, R23, c[0x0][0x2ec] ;  /* 0x0000bb0017177a20 */ /* 0x000fe20000410000 */
[C---:B------:R-:W-:Y:S01]  /*3b80*/  ISETP.GE.AND P6, PT, R2.reuse, R14, PT ;  /* 0x0000000e0200720c */ /* 0x040fe20003fc6270 */
[----:B------:R1:W1:Y:S01]  /*3b90*/  MUFU.TANH R198, R184 ;  /* 0x000000b800c67308 */ /* 0x0002620000002400 */
[----:B------:R-:W-:Y:S01]  /*3ba0*/  ISETP.GE.AND P5, PT, R2, R15, PT ;  /* 0x0000000f0200720c */ /* 0x000fe20003fa6270 */
[----:B------:R-:W-:Y:S01]  /*3bb0*/  FMUL.FTZ R24, R24, c[0x0][0x2ec] ;  /* 0x0000bb0018187a20 */ /* 0x000fe20000410000 */
[----:B------:R-:W-:Y:S01]  /*3bc0*/  ISETP.GE.AND P3, PT, R2, R13, PT ;  /* 0x0000000d0200720c */ /* 0x000fe20003f66270 */
[----:B------:R-:W-:Y:S01]  /*3bd0*/  FMUL.FTZ R26, R26, c[0x0][0x2ec] ;  /* 0x0000bb001a1a7a20 */ /* 0x000fe20000410000 */
[----:B------:R-:W-:Y:S01]  /*3be0*/  ISETP.GE.AND P1, PT, R2, R12, PT ;  /* 0x0000000c0200720c */ /* 0x000fe20003f26270 */
[----:B------:R-:W-:Y:S01]  /*3bf0*/  FMUL.FTZ R25, R25, c[0x0][0x2ec] ;  /* 0x0000bb0019197a20 */ /* 0x000fe20000410000 */
[----:B------:R-:W-:Y:S01]  /*3c00*/  IADD3 R2, R0, 0x8, RZ ;  /* 0x0000000800027810 */ /* 0x000fe20007ffe0ff */
[----:B------:R3:W3:Y:S01]  /*3c10*/  MUFU.TANH R202, R186 ;  /* 0x000000ba00ca7308 */ /* 0x0006e20000002400 */
[----:B--2---:R-:W-:-:S02]  /*3c20*/  FSEL R185, R189, -INF , !P6 ;  /* 0xff800000bdb97808 */ /* 0x004fc40007000000 */
[C---:B------:R-:W-:Y:S02]  /*3c30*/  ISETP.GE.AND P0, PT, R2.reuse, R14, PT ;  /* 0x0000000e0200720c */ /* 0x040fe40003f06270 */
[C---:B------:R-:W-:Y:S02]  /*3c40*/  ISETP.GE.AND P4, PT, R2.reuse, R15, PT ;  /* 0x0000000f0200720c */ /* 0x040fe40003f86270 */
[C---:B------:R-:W-:Y:S01]  /*3c50*/  ISETP.GE.AND P2, PT, R2.reuse, R13, PT ;  /* 0x0000000d0200720c */ /* 0x040fe20003f46270 */
[----:B------:R-:W2:Y:S01]  /*3c60*/  MUFU.TANH R176, R176 ;  /* 0x000000b000b07308 */ /* 0x000ea20000002400 */
[----:B------:R-:W-:Y:S01]  /*3c70*/  ISETP.GE.AND P6, PT, R2, R12, PT ;  /* 0x0000000c0200720c */ /* 0x000fe20003fc6270 */
[----:B------:R-:W-:Y:S01]  /*3c80*/  FMUL.FTZ R2, R20, c[0x0][0x2ec] ;  /* 0x0000bb0014027a20 */ /* 0x000fe20000410000 */
[----:B----4-:R-:W-:Y:S02]  /*3c90*/  FSEL R19, R133, -INF , !P3 ;  /* 0xff80000085137808 */ /* 0x010fe40005800000 */
[----:B------:R-:W-:-:S02]  /*3ca0*/  ISETP.GE.AND P3, PT, R8, R15, PT ;  /* 0x0000000f0800720c */ /* 0x000fc40003f66270 */
[----:B-1----:R-:W-:Y:S01]  /*3cb0*/  FSEL R184, R132, -INF , !P0 ;  /* 0xff80000084b87808 */ /* 0x002fe20004000000 */
[----:B------:R-:W1:Y:S01]  /*3cc0*/  MUFU.TANH R178, R178 ;  /* 0x000000b200b27308 */ /* 0x000e620000002400 */
[----:B---3--:R-:W-:Y:S02]  /*3cd0*/  FSEL R186, R191, -INF , !P5 ;  /* 0xff800000bfba7808 */ /* 0x008fe40006800000 */
[----:B------:R-:W-:Y:S02]  /*3ce0*/  ISETP.GE.AND P5, PT, R8, R14, PT ;  /* 0x0000000e0800720c */ /* 0x000fe40003fa6270 */
[----:B------:R-:W-:Y:S02]  /*3cf0*/  IADD3 R4, R0, 0x11, RZ ;  /* 0x0000001100047810 */ /* 0x000fe40007ffe0ff */
[----:B------:R-:W-:Y:S01]  /*3d00*/  ISETP.GE.AND P0, PT, R8, R12, PT ;  /* 0x0000000c0800720c */ /* 0x000fe20003f06270 */
[----:B------:R-:W3:Y:S01]  /*3d10*/  MUFU.TANH R177, R177 ;  /* 0x000000b100b17308 */ /* 0x000ee20000002400 */
[----:B------:R-:W-:-:S02]  /*3d20*/  FSEL R20, R199, -INF , !P1 ;  /* 0xff800000c7147808 */ /* 0x000fc40004800000 */
[----:B-----5:R-:W-:Y:S02]  /*3d30*/  FSEL R138, R138, -INF , !P4 ;  /* 0xff8000008a8a7808 */ /* 0x020fe40006000000 */
[----:B------:R-:W-:Y:S02]  /*3d40*/  FSEL R11, R192, -INF , !P2 ;  /* 0xff800000c00b7808 */ /* 0x000fe40005000000 */
[----:B------:R-:W-:Y:S01]  /*3d50*/  FSEL R17, R194, -INF , !P6 ;  /* 0xff800000c2117808 */ /* 0x000fe20007000000 */
[----:B------:R4:W-:Y:S01]  /*3d60*/  MUFU.TANH R9, R2 ;  /* 0x0000000200097308 */ /* 0x0009e20000002400 */
[----:B------:R-:W-:Y:S02]  /*3d70*/  FSEL R137, R137, -INF , !P5 ;  /* 0xff80000089897808 */ /* 0x000fe40006800000 */
[----:B------:R-:W-:Y:S02]  /*3d80*/  ISETP.GE.AND P1, PT, R8, R13, PT ;  /* 0x0000000d0800720c */ /* 0x000fe40003f26270 */
[----:B------:R-:W-:-:S02]  /*3d90*/  FSEL R139, R139, -INF , !P3 ;  /* 0xff8000008b8b7808 */ /* 0x000fc40005800000 */
[C---:B------:R-:W-:Y:S01]  /*3da0*/  ISETP.GE.AND P3, PT, R4.reuse, R14, PT ;  /* 0x0000000e0400720c */ /* 0x040fe20003f66270 */
[----:B------:R-:W-:Y:S01]  /*3db0*/  MUFU.TANH R208, R190 ;  /* 0x000000be00d07308 */ /* 0x000fe20000002400 */
[----:B------:R-:W-:Y:S02]  /*3dc0*/  FSEL R16, R195, -INF , !P0 ;  /* 0xff800000c3107808 */ /* 0x000fe40004000000 */
[C---:B------:R-:W-:Y:S02]  /*3dd0*/  ISETP.GE.AND P0, PT, R4.reuse, R13, PT ;  /* 0x0000000d0400720c */ /* 0x040fe40003f06270 */
[----:B------:R-:W-:Y:S02]  /*3de0*/  FSEL R18, R193, -INF , !P1 ;  /* 0xff800000c1127808 */ /* 0x000fe40004800000 */
[----:B------:R-:W-:Y:S01]  /*3df0*/  ISETP.GE.AND P1, PT, R4, R15, PT ;  /* 0x0000000f0400720c */ /* 0x000fe20003f26270 */
[----:B------:R2:W5:Y:S01]  /*3e00*/  MUFU.TANH R201, R187 ;  /* 0x000000bb00c97308 */ /* 0x0005620000002400 */
[----:B----4-:R-:W-:-:S02]  /*3e10*/  IADD3 R2, R0, 0x10, RZ ;  /* 0x0000001000027810 */ /* 0x010fc40007ffe0ff */
[----:B------:R-:W-:Y:S02]  /*3e20*/  FSEL R197, R197, -INF , !P3 ;  /* 0xff800000c5c57808 */ /* 0x000fe40005800000 */
[C---:B------:R-:W-:Y:S02]  /*3e30*/  ISETP.GE.AND P4, PT, R2.reuse, R14, PT ;  /* 0x0000000e0200720c */ /* 0x040fe40003f86270 */
[C---:B------:R-:W-:Y:S01]  /*3e40*/  ISETP.GE.AND P2, PT, R2.reuse, R15, PT ;  /* 0x0000000f0200720c */ /* 0x040fe20003f46270 */
[----:B------:R-:W4:Y:S01]  /*3e50*/  MUFU.TANH R179, R179 ;  /* 0x000000b300b37308 */ /* 0x000f220000002400 */
[C---:B------:R-:W-:Y:S02]  /*3e60*/  ISETP.GE.AND P6, PT, R2.reuse, R13, PT ;  /* 0x0000000d0200720c */ /* 0x040fe40003fc6270 */
[----:B------:R-:W-:Y:S02]  /*3e70*/  ISETP.GE.AND P5, PT, R2, R12, PT ;  /* 0x0000000c0200720c */ /* 0x000fe40003fa6270 */
[----:B------:R-:W-:-:S02]  /*3e80*/  IADD3 R2, R0, 0x18, RZ ;  /* 0x0000001800027810 */ /* 0x000fc40007ffe0ff */
[----:B------:R-:W-:Y:S01]  /*3e90*/  FSEL R198, R198, -INF , !P4 ;  /* 0xff800000c6c67808 */ /* 0x000fe20006000000 */
[----:B------:R3:W-:Y:S01]  /*3ea0*/  MUFU.TANH R209, R188 ;  /* 0x000000bc00d17308 */ /* 0x0007e20000002400 */
[----:B------:R-:W-:Y:S01]  /*3eb0*/  ISETP.GE.AND P4, PT, R4, R12, PT ;  /* 0x0000000c0400720c */ /* 0x000fe20003f86270 */
[----:B------:R-:W-:Y:S01]  /*3ec0*/  FMUL.FTZ R4, R27, c[0x0][0x2ec] ;  /* 0x0000bb001b047a20 */ /* 0x000fe20000410000 */
[----:B------:R-:W-:Y:S02]  /*3ed0*/  FSEL R202, R202, -INF , !P2 ;  /* 0xff800000caca7808 */ /* 0x000fe40005000000 */
[----:B--2---:R-:W-:Y:S02]  /*3ee0*/  FSEL R187, R176, -INF , !P6 ;  /* 0xff800000b0bb7808 */ /* 0x004fe40007000000 */
[----:B-1----:R-:W-:Y:S01]  /*3ef0*/  FSEL R192, R178, -INF , !P5 ;  /* 0xff800000b2c07808 */ /* 0x002fe20006800000 */
[----:B------:R-:W1:Y:S01]  /*3f00*/  MUFU.TANH R22, R22 ;  /* 0x0000001600167308 */ /* 0x000e620000002400 */
[----:B------:R-:W-:-:S02]  /*3f10*/  ISETP.GE.AND P2, PT, R2, R14, PT ;  /* 0x0000000e0200720c */ /* 0x000fc40003f46270 */
[C---:B------:R-:W-:Y:S02]  /*3f20*/  ISETP.GE.AND P6, PT, R2.reuse, R15, PT ;  /* 0x0000000f0200720c */ /* 0x040fe40003fc6270 */
[C---:B------:R-:W-:Y:S02]  /*3f30*/  ISETP.GE.AND P5, PT, R2.reuse, R13, PT ;  /* 0x0000000d0200720c */ /* 0x040fe40003fa6270 */
[----:B------:R-:W-:Y:S01]  /*3f40*/  ISETP.GE.AND P3, PT, R2, R12, PT ;  /* 0x0000000c0200720c */ /* 0x000fe20003f66270 */
[----:B------:R-:W2:Y:S01]  /*3f50*/  MUFU.TANH R189, R24 ;  /* 0x0000001800bd7308 */ /* 0x000ea20000002400 */
[----:B---3--:R-:W-:Y:S02]  /*3f60*/  FSEL R188, R177, -INF , !P0 ;  /* 0xff800000b1bc7808 */ /* 0x008fe40004000000 */
[----:B------:R-:W-:Y:S02]  /*3f70*/  ISETP.GE.AND P0, PT, R0, R15, PT ;  /* 0x0000000f0000720c */ /* 0x000fe40003f06270 */
[----:B-----5:R-:W-:-:S02]  /*3f80*/  FSEL R201, R201, -INF , !P1 ;  /* 0xff800000c9c97808 */ /* 0x020fc40004800000 */
[----:B------:R-:W-:Y:S01]  /*3f90*/  FSEL R133, R208, -INF , !P0 ;  /* 0xff800000d0857808 */ /* 0x000fe20004000000 */
[----:B------:R-:W3:Y:S01]  /*3fa0*/  MUFU.TANH R2, R26 ;  /* 0x0000001a00027308 */ /* 0x000ee20000002400 */
[----:B------:R-:W-:Y:S02]  /*3fb0*/  ISETP.NE.AND P0, PT, R244, 0x2, PT ;  /* 0x00000002f400780c */ /* 0x000fe40003f05270 */
[----:B----4-:R-:W-:Y:S02]  /*3fc0*/  FSEL R191, R179, -INF , !P4 ;  /* 0xff800000b3bf7808 */ /* 0x010fe40006000000 */
[C---:B------:R-:W-:Y:S02]  /*3fd0*/  ISETP.GE.AND P1, PT, R0.reuse, R14, PT ;  /* 0x0000000e0000720c */ /* 0x040fe40003f26270 */
[----:B------:R-:W-:Y:S01]  /*3fe0*/  ISETP.GE.AND P4, PT, R0, R13, PT ;  /* 0x0000000d0000720c */ /* 0x000fe20003f86270 */
[----:B------:R4:W5:Y:S01]  /*3ff0*/  MUFU.TANH R181, R196 ;  /* 0x000000c400b57308 */ /* 0x0009620000002400 */
[----:B-1----:R-:W-:-:S02]  /*4000*/  FSEL R200, R22, -INF , !P6 ;  /* 0xff80000016c87808 */ /* 0x002fc40007000000 */
[----:B--2---:R-:W-:Y:S02]  /*4010*/  FSEL R189, R189, -INF , !P5 ;  /* 0xff800000bdbd7808 */ /* 0x004fe40006800000 */
[----:B------:R-:W-:-:S03]  /*4020*/  FSEL R132, R209, -INF , !P1 ;  /* 0xff800000d1847808 */ /* 0x000fc60004800000 */
[----:B------:R-:W1:Y:S01]  /*4030*/  MUFU.TANH R21, R21 ;  /* 0x0000001500157308 */ /* 0x000e620000002400 */
[----:B---3--:R-:W-:-:S07]  /*4040*/  FSEL R193, R2, -INF , !P3 ;  /* 0xff80000002c17808 */ /* 0x008fce0005800000 */
[----:B------:R-:W2:Y:S01]  /*4050*/  MUFU.TANH R23, R23 ;  /* 0x0000001700177308 */ /* 0x000ea20000002400 */
[----:B----4-:R-:W-:Y:S01]  /*4060*/  FSEL R196, R9, -INF , !P2 ;  /* 0xff80000009c47808 */ /* 0x010fe20005000000 */
[----:B------:R-:W-:Y:S01]  /*4070*/  BAR.SYNC.DEFER_BLOCKING 0x0 ;  /* 0x0000000000007b1d */ /* 0x000fe20000010000 */
[C---:B------:R-:W-:Y:S02]  /*4080*/  ISETP.GE.AND P2, PT, R0.reuse, R12, PT ;  /* 0x0000000c0000720c */ /* 0x040fe40003f46270 */
[----:B------:R-:W-:Y:S02]  /*4090*/  IADD3 R0, R0, 0x19, RZ ;  /* 0x0000001900007810 */ /* 0x000fe40007ffe0ff */
[----:B-----5:R-:W-:Y:S01]  /*40a0*/  FSEL R9, R181, -INF , !P4 ;  /* 0xff800000b5097808 */ /* 0x020fe20006000000 */
[----:B------:R-:W3:Y:S01]  /*40b0*/  MUFU.TANH R190, R25 ;  /* 0x0000001900be7308 */ /* 0x000ee20000002400 */
[C---:B------:R-:W-:Y:S02]  /*40c0*/  ISETP.GE.AND P6, PT, R0.reuse, R14, PT ;  /* 0x0000000e0000720c */ /* 0x040fe40003fc6270 */
[----:B------:R-:W-:-:S02]  /*40d0*/  ISETP.GE.AND P5, PT, R0, R15, PT ;  /* 0x0000000f0000720c */ /* 0x000fc40003fa6270 */
[C---:B------:R-:W-:Y:S02]  /*40e0*/  ISETP.GE.AND P3, PT, R0.reuse, R13, PT ;  /* 0x0000000d0000720c */ /* 0x040fe40003f66270 */
[----:B------:R-:W-:Y:S01]  /*40f0*/  ISETP.GE.AND P1, PT, R0, R12, PT ;  /* 0x0000000c0000720c */ /* 0x000fe20003f26270 */
[----:B------:R-:W4:Y:S01]  /*4100*/  MUFU.TANH R4, R4 ;  /* 0x0000000400047308 */ /* 0x000f220000002400 */
[----:B------:R-:W-:Y:S02]  /*4110*/  FSEL R10, R180, -INF , !P2 ;  /* 0xff800000b40a7808 */ /* 0x000fe40005000000 */
[----:B-1----:R-:W-:Y:S02]  /*4120*/  FSEL R195, R21, -INF , !P6 ;  /* 0xff80000015c37808 */ /* 0x002fe40007000000 */
[----:B--2---:R-:W-:Y:S02]  /*4130*/  FSEL R199, R23, -INF , !P5 ;  /* 0xff80000017c77808 */ /* 0x004fe40006800000 */
[----:B---3--:R-:W-:-:S02]  /*4140*/  FSEL R190, R190, -INF , !P3 ;  /* 0xff800000bebe7808 */ /* 0x008fc40005800000 */
[----:B----4-:R-:W-:Y:S01]  /*4150*/  FSEL R194, R4, -INF , !P1 ;  /* 0xff80000004c27808 */ /* 0x010fe20004800000 */
[----:B------:R-:W-:Y:S05]  /*4160*/  @!P0 BRA `(.L_x_868) ;  /* 0x0000015000008947 */ /* 0x000fea0003800000 */
[----:B------:R-:W2:Y:S01]  /*4170*/  LDL.64 R234, [R1+0x18] ;  /* 0x0000180001ea7983 */ /* 0x000ea20000100a00 */
[----:B------:R-:W-:-:S04]  /*4180*/  IADD3 R0, R244, -0x3, RZ ;  /* 0xfffffffdf4007810 */ /* 0x000fc80007ffe0ff */
[----:B------:R-:W-:Y:S01]  /*4190*/  SHF.R.S32.HI R2, RZ, 0x1f, R0 ;  /* 0x0000001fff027819 */ /* 0x000fe20000011400 */
[----:B------:R-:W-:-:S04]  /*41a0*/  IMAD.WIDE.U32 R6, R0, c[0x0][0x198], RZ ;  /* 0x0000660000067a25 */ /* 0x000fc800078e00ff */
[----:B------:R-:W-:-:S04]  /*41b0*/  IMAD R2, R2, c[0x0][0x198], RZ ;  /* 0x0000660002027a24 */ /* 0x000fc800078e02ff */
[----:B------:R-:W-:-:S04]  /*41c0*/  IMAD R2, R0, c[0x0][0x19c], R2 ;  /* 0x0000670000027a24 */ /* 0x000fc800078e0202 */
[----:B------:R-:W-:Y:S01]  /*41d0*/  IMAD.IADD R2, R7, 0x1, R2 ;  /* 0x0000000107027824 */ /* 0x000fe200078e0202 */
[----:B--2---:R-:W-:-:S04]  /*41e0*/  LEA R0, P0, R6, R234, 0x5 ;  /* 0x000000ea06007211 */ /* 0x004fc800078028ff */
[----:B------:R-:W-:Y:S02]  /*41f0*/  LEA R4, P1, R0, c[0x0][0x168], 0x1 ;  /* 0x00005a0000047a11 */ /* 0x000fe400078208ff */
        /* <DEDUP_REMOVED lines=12> */
.L_x_868:
[----:B------:R-:W-:Y:S01]  /*42c0*/  FMNMX.FTZ R0, R134, R9, !PT ;  /* 0x0000000986007209 */ /* 0x000fe20007810000 */
[----:B------:R-:W-:Y:S03]  /*42d0*/  LDSM.16.MT88.4 R176, [R212+0xa000] ;  /* 0x00a00000d4b0783b */ /* 0x000fe60000004200 */
[----:B------:R-:W-:Y:S01]  /*42e0*/  FMNMX.FTZ R0, R19, R0, !PT ;  /* 0x0000000013007209 */ /* 0x000fe20007810000 */
[----:B------:R-:W-:Y:S03]  /*42f0*/  LDSM.16.MT88.4 R140, [R214+0xa000] ;  /* 0x00a00000d68c783b */ /* 0x000fe60000004200 */
[----:B------:R-:W-:Y:S01]  /*4300*/  FMNMX.FTZ R0, R11, R0, !PT ;  /* 0x000000000b007209 */ /* 0x000fe20007810000 */
[----:B------:R-:W-:Y:S03]  /*4310*/  LDSM.16.MT88.4 R180, [R217+0xa000] ;  /* 0x00a00000d9b4783b */ /* 0x000fe60000004200 */
[----:B------:R-:W-:Y:S01]  /*4320*/  FMNMX.FTZ R0, R18, R0, !PT ;  /* 0x0000000012007209 */ /* 0x000fe20007810000 */
[----:B------:R-:W-:Y:S03]  /*4330*/  LDSM.16.MT88.4 R32, [R212+0xb000] ;  /* 0x00b00000d420783b */ /* 0x000fe60000004200 */
[----:B------:R-:W-:Y:S01]  /*4340*/  FMNMX.FTZ R2, R187, R0, !PT ;  /* 0x00000000bb027209 */ /* 0x000fe20007810000 */
[----:B------:R-:W-:Y:S01]  /*4350*/  LDSM.16.MT88.4 R24, [R217+0xb000] ;  /* 0x00b00000d918783b */ /* 0x000fe20000004200 */
[----:B------:R-:W-:-:S02]  /*4360*/  FMNMX.FTZ R0, R3, R10, !PT ;  /* 0x0000000a03007209 */ /* 0x000fc40007810000 */
[----:B------:R-:W-:Y:S01]  /*4370*/  FMNMX.FTZ R2, R188, R2, !PT ;  /* 0x00000002bc027209 */ /* 0x000fe20007810000 */
[----:B------:R-:W-:Y:S01]  /*4380*/  LDSM.16.MT88.4 R28, [R216+0xb000] ;  /* 0x00b00000d81c783b */ /* 0x000fe20000004200 */
[----:B------:R-:W-:Y:S02]  /*4390*/  FMNMX.FTZ R0, R20, R0, !PT ;  /* 0x0000000014007209 */ /* 0x000fe40007810000 */
[----:B-1----:R-:W-:Y:S02]  /*43a0*/  FMNMX.FTZ R4, R189, R2, !PT ;  /* 0x00000002bd047209 */ /* 0x002fe40007810000 */
[----:B------:R-:W-:Y:S02]  /*43b0*/  FMNMX.FTZ R2, R17, R0, !PT ;  /* 0x0000000011027209 */ /* 0x000fe40007810000 */
[----:B------:R-:W-:Y:S02]  /*43c0*/  FMNMX.FTZ R0, R190, R4, !PT ;  /* 0x00000004be007209 */ /* 0x000fe40007810000 */
[----:B------:R-:W-:-:S03]  /*43d0*/  FMNMX.FTZ R2, R16, R2, !PT ;  /* 0x0000000210027209 */ /* 0x000fc60007810000 */
[----:B------:R-:W1:Y:S01]  /*43e0*/  SHFL.BFLY PT, R5, R0, 0x2, 0x1f ;  /* 0x0c401f0000057f89 */ /* 0x000e6200000e0000 */
[----:B------:R-:W-:-:S04]  /*43f0*/  FMNMX.FTZ R2, R192, R2, !PT ;  /* 0x00000002c0027209 */ /* 0x000fc80007810000 */
[----:B------:R-:W-:-:S04]  /*4400*/  FMNMX.FTZ R2, R191, R2, !PT ;  /* 0x00000002bf027209 */ /* 0x000fc80007810000 */
[----:B------:R-:W-:-:S04]  /*4410*/  FMNMX.FTZ R2, R193, R2, !PT ;  /* 0x00000002c1027209 */ /* 0x000fc80007810000 */
        /* <DEDUP_REMOVED lines=8> */
[----:B------:R-:W-:-:S03]  /*44a0*/  FMUL.FTZ R8, R209, c[0x0][0x23c] ;  /* 0x00008f00d1087a20 */ /* 0x000fc60000410000 */
[----:B------:R-:W-:Y:S02]  /*44b0*/  FSEL R0, R209, RZ, P1 ;  /* 0x000000ffd1007208 */ /* 0x000fe40000800000 */
[----:B------:R-:W-:-:S05]  /*44c0*/  FSEL R8, R8, RZ, P1 ;  /* 0x000000ff08087208 */ /* 0x000fca0000800000 */
[--C-:B------:R-:W-:Y:S02]  /*44d0*/  FFMA.FTZ R9, R9, c[0x0][0x23c], -R8.reuse ;  /* 0x00008f0009097a23 */ /* 0x100fe40000010808 */
[----:B------:R-:W-:Y:S01]  /*44e0*/  FFMA.FTZ R11, R11, c[0x0][0x23c], -R8 ;  /* 0x00008f000b0b7a23 */ /* 0x000fe20000010808 */
[----:B--2---:R-:W-:Y:S01]  /*44f0*/  FMNMX.FTZ R208, R2, R4, !PT ;  /* 0x0000000402d07209 */ /* 0x004fe20007810000 */
[----:B------:R1:W2:Y:S01]  /*4500*/  MUFU.EX2 R6, R9 ;  /* 0x0000000900067308 */ /* 0x0002a20000000800 */
[----:B------:R-:W-:Y:S02]  /*4510*/  FADD.FTZ R4, R134, -R0 ;  /* 0x8000000086047221 */ /* 0x000fe40000010000 */
[----:B------:R-:W-:Y:S01]  /*4520*/  FSETP.NEU.FTZ.AND P0, PT, R208, -INF , PT ;  /* 0xff800000d000780b */ /* 0x000fe20003f1d000 */
[--C-:B------:R-:W-:Y:S02]  /*4530*/  FFMA.FTZ R19, R19, c[0x0][0x23c], -R8.reuse ;  /* 0x00008f0013137a23 */ /* 0x100fe40000010808 */
[----:B------:R-:W-:Y:S01]  /*4540*/  FFMA.FTZ R18, R18, c[0x0][0x23c], -R8 ;  /* 0x00008f0012127a23 */ /* 0x000fe20000010808 */
[----:B------:R-:W-:Y:S01]  /*4550*/  FSEL R2, R208, RZ, P0 ;  /* 0x000000ffd0027208 */ /* 0x000fe20000000000 */
[----:B------:R-:W-:Y:S01]  /*4560*/  FMUL.FTZ R4, R4, c[0x0][0x23c] ;  /* 0x00008f0004047a20 */ /* 0x000fe20000410000 */
[----:B------:R-:W-:Y:S01]  /*4570*/  MUFU.EX2 R210, R11 ;  /* 0x0000000b00d27308 */ /* 0x000fe20000000800 */
[----:B-1----:R-:W-:-:S07]  /*4580*/  FMUL.FTZ R9, R208, c[0x0][0x23c] ;  /* 0x00008f00d0097a20 */ /* 0x002fce0000410000 */
[----:B------:R1:W-:Y:S01]  /*4590*/  MUFU.EX2 R211, R19 ;  /* 0x0000001300d37308 */ /* 0x0003e20000000800 */
[----:B------:R-:W-:-:S07]  /*45a0*/  FSEL R9, R9, RZ, P0 ;  /* 0x000000ff09097208 */ /* 0x000fce0000000000 */
[----:B------:R2:W3:Y:S01]  /*45b0*/  MUFU.EX2 R203, R18 ;  /* 0x0000001200cb7308 */ /* 0x0004e20000000800 */
[--C-:B------:R-:W-:Y:S02]  /*45c0*/  FFMA.FTZ R0, R16, c[0x0][0x23c], -R9.reuse ;  /* 0x00008f0010007a23 */ /* 0x100fe40000010809 */
[--C-:B------:R-:W-:Y:S02]  /*45d0*/  FFMA.FTZ R17, R17, c[0x0][0x23c], -R9.reuse ;  /* 0x00008f0011117a23 */ /* 0x100fe40000010809 */
[--C-:B------:R-:W-:Y:S02]  /*45e0*/  FFMA.FTZ R10, R10, c[0x0][0x23c], -R9.reuse ;  /* 0x00008f000a0a7a23 */ /* 0x100fe40000010809 */
[----:B------:R-:W-:Y:S01]  /*45f0*/  FFMA.FTZ R20, R20, c[0x0][0x23c], -R9 ;  /* 0x00008f0014147a23 */ /* 0x000fe20000010809 */
[----:B------:R4:W-:Y:S01]  /*4600*/  MUFU.EX2 R249, R0 ;  /* 0x0000000000f97308 */ /* 0x0009e20000000800 */
[----:B-1----:R-:W-:-:S07]  /*4610*/  MOV R19, R246 ;  /* 0x000000f600137202 */ /* 0x002fce0000000f00 */
[----:B------:R-:W1:Y:S01]  /*4620*/  MUFU.EX2 R11, R17 ;  /* 0x00000011000b7308 */ /* 0x000e620000000800 */
[----:B--2---:R-:W-:Y:S02]  /*4630*/  MOV R18, R6 ;  /* 0x0000000600127202 */ /* 0x004fe40000000f00 */
[----:B---3--:R-:W-:Y:S01]  /*4640*/  F2FP.BF16.PACK_AB R6, R203, R210 ;  /* 0x000000d2cb06723e */ /* 0x008fe200000010ff */
[----:B----4-:R-:W-:Y:S01]  /*4650*/  FADD.FTZ R0, R3, -R2 ;  /* 0x8000000203007221 */ /* 0x010fe20000010000 */
[----:B------:R-:W-:-:S03]  /*4660*/  FMNMX.FTZ R2, R136, R132, !PT ;  /* 0x0000008488027209 */ /* 0x000fc60007810000 */
[----:B------:R-:W-:Y:S01]  /*4670*/  MUFU.EX2 R247, R10 ;  /* 0x0000000a00f77308 */ /* 0x000fe20000000800 */
[----:B------:R-:W-:Y:S01]  /*4680*/  FMUL.FTZ R0, R0, c[0x0][0x23c] ;  /* 0x00008f0000007a20 */ /* 0x000fe20000410000 */
[----:B------:R-:W-:Y:S02]  /*4690*/  FMNMX.FTZ R2, R185, R2, !PT ;  /* 0x00000002b9027209 */ /* 0x000fe40007810000 */
[----:B-1----:R-:W-:-:S04]  /*46a0*/  F2FP.BF16.PACK_AB R7, R249, R11 ;  /* 0x0000000bf907723e */ /* 0x002fc800000010ff */
[----:B------:R1:W2:Y:S01]  /*46b0*/  MUFU.EX2 R16, R0 ;  /* 0x0000000000107308 */ /* 0x0002a20000000800 */
[----:B------:R-:W-:-:S04]  /*46c0*/  FMNMX.FTZ R2, R184, R2, !PT ;  /* 0x00000002b8027209 */ /* 0x000fc80007810000 */
[----:B------:R-:W-:-:S03]  /*46d0*/  FMNMX.FTZ R2, R137, R2, !PT ;  /* 0x0000000289027209 */ /* 0x000fc60007810000 */
[----:B------:R3:W4:Y:S01]  /*46e0*/  MUFU.EX2 R248, R20 ;  /* 0x0000001400f87308 */ /* 0x0007220000000800 */
[----:B------:R-:W-:-:S04]  /*46f0*/  FMNMX.FTZ R2, R198, R2, !PT ;  /* 0x00000002c6027209 */ /* 0x000fc80007810000 */
[----:B------:R-:W-:Y:S02]  /*4700*/  FMNMX.FTZ R2, R197, R2, !PT ;  /* 0x00000002c5027209 */ /* 0x000fe40007810000 */
[----:B-1----:R-:W-:Y:S01]  /*4710*/  FMNMX.FTZ R0, R135, R133, !PT ;  /* 0x0000008587007209 */ /* 0x002fe20007810000 */
[----:B------:R-:W1:Y:S01]  /*4720*/  MUFU.EX2 R17, R4 ;  /* 0x0000000400117308 */ /* 0x000e620000000800 */
[----:B------:R-:W-:Y:S01]  /*4730*/  FMNMX.FTZ R2, R196, R2, !PT ;  /* 0x00000002c4027209 */ /* 0x000fe20007810000 */
[----:B--2---:R-:W-:Y:S01]  /*4740*/  FMUL.FTZ R146, R146, R16 ;  /* 0x0000001092927220 */ /* 0x004fe20000410000 */
[----:B------:R-:W-:Y:S01]  /*4750*/  FMNMX.FTZ R0, R186, R0, !PT ;  /* 0x00000000ba007209 */ /* 0x000fe20007810000 */
[-C--:B------:R-:W-:Y:S02]  /*4760*/  FMUL.FTZ R147, R147, R16.reuse ;  /* 0x0000001093937220 */ /* 0x080fe40000410000 */
[----:B------:R-:W-:Y:S01]  /*4770*/  FMUL.FTZ R154, R154, R16 ;  /* 0x000000109a9a7220 */ /* 0x000fe20000410000 */
[----:B------:R-:W-:Y:S01]  /*4780*/  FMNMX.FTZ R0, R138, R0, !PT ;  /* 0x000000008a007209 */ /* 0x000fe20007810000 */
[----:B---3--:R-:W-:Y:S01]  /*4790*/  LDSM.16.MT88.4 R20, [R214+0xb000] ;  /* 0x00b00000d614783b */ /* 0x008fe20000004200 */
[----:B----4-:R-:W-:Y:S01]  /*47a0*/  F2FP.BF16.PACK_AB R5, R248, R247 ;  /* 0x000000f7f805723e */ /* 0x010fe200000010ff */
[----:B------:R-:W-:Y:S01]  /*47b0*/  FMUL.FTZ R155, R155, R16 ;  /* 0x000000109b9b7220 */ /* 0x000fe20000410000 */
[----:B------:R-:W-:Y:S01]  /*47c0*/  FMNMX.FTZ R0, R139, R0, !PT ;  /* 0x000000008b007209 */ /* 0x000fe20007810000 */
[----:B------:R-:W-:-:S02]  /*47d0*/  FMUL.FTZ R166, R166, R16 ;  /* 0x00000010a6a67220 */ /* 0x000fc40000410000 */
[----:B------:R-:W-:Y:S01]  /*47e0*/  FMUL.FTZ R167, R167, R16 ;  /* 0x00000010a7a77220 */ /* 0x000fe20000410000 */
[----:B------:R-:W-:Y:S01]  /*47f0*/  FMNMX.FTZ R0, R202, R0, !PT ;  /* 0x00000000ca007209 */ /* 0x000fe20007810000 */
[-C--:B-1----:R-:W-:Y:S01]  /*4800*/  FMUL.FTZ R144, R144, R17.reuse ;  /* 0x0000001190907220 */ /* 0x082fe20000410000 */
[----:B------:R-:W-:Y:S01]  /*4810*/  F2FP.BF16.PACK_AB R4, R211, R18 ;  /* 0x00000012d304723e */ /* 0x000fe200000010ff */
[-C--:B------:R-:W-:Y:S01]  /*4820*/  FMUL.FTZ R145, R145, R17.reuse ;  /* 0x0000001191917220 */ /* 0x080fe20000410000 */
[----:B------:R-:W-:Y:S01]  /*4830*/  FMNMX.FTZ R3, R201, R0, !PT ;  /* 0x00000000c9037209 */ /* 0x000fe20007810000 */
[-C--:B------:R-:W-:Y:S01]  /*4840*/  FMUL.FTZ R152, R152, R17.reuse ;  /* 0x0000001198987220 */ /* 0x080fe20000410000 */
[----:B------:R-:W-:Y:S01]  /*4850*/  FMNMX.FTZ R0, R195, R2, !PT ;  /* 0x00000002c3007209 */ /* 0x000fe20007810000 */
[-C--:B------:R-:W-:Y:S02]  /*4860*/  FMUL.FTZ R153, R153, R17.reuse ;  /* 0x0000001199997220 */ /* 0x080fe40000410000 */
[-C--:B------:R-:W-:Y:S01]  /*4870*/  FMUL.FTZ R164, R164, R17.reuse ;  /* 0x00000011a4a47220 */ /* 0x080fe20000410000 */
[----:B------:R-:W-:Y:S01]  /*4880*/  HMMA.16816.F32.BF16 R236, R4, R176, R144 ;  /* 0x000000b004ec723c */ /* 0x000fe20000041890 */
[----:B------:R-:W1:Y:S01]  /*4890*/  SHFL.BFLY PT, R2, R0, 0x2, 0x1f ;  /* 0x0c401f0000027f89 */ /* 0x000e6200000e0000 */
[----:B------:R-:W-:-:S02]  /*48a0*/  FMUL.FTZ R165, R165, R17 ;  /* 0x00000011a5a57220 */ /* 0x000fc40000410000 */
[-C--:B------:R-:W-:Y:S01]  /*48b0*/  FMUL.FTZ R168, R168, R17.reuse ;  /* 0x00000011a8a87220 */ /* 0x080fe20000410000 */
[----:B------:R-:W2:Y:S01]  /*48c0*/  LDSM.16.MT88.4 R144, [R216+0xa000] ;  /* 0x00a00000d890783b */ /* 0x000ea20000004200 */
        /* <DEDUP_REMOVED lines=11> */
[----:B------:R-:W-:Y:S01]  /*4980*/  FMUL.FTZ R46, R46, R16 ;  /* 0x000000102e2e7220 */ /* 0x000fe20000410000 */
[----:B-1----:R-:W-:Y:S01]  /*4990*/  FMNMX.FTZ R0, R0, R2, !PT ;  /* 0x0000000200007209 */ /* 0x002fe20007810000 */
[----:B------:R-:W-:Y:S01]  /*49a0*/  FMUL.FTZ R47, R47, R16 ;  /* 0x000000102f2f7220 */ /* 0x000fe20000410000 */
[----:B------:R-:W-:Y:S01]  /*49b0*/  FMNMX.FTZ R2, R200, R3, !PT ;  /* 0x00000003c8027209 */ /* 0x000fe20007810000 */
[-C--:B------:R-:W-:Y:S01]  /*49c0*/  FMUL.FTZ R56, R56, R17.reuse ;  /* 0x0000001138387220 */ /* 0x080fe20000410000 */
[----:B------:R-:W-:Y:S01]  /*49d0*/  HMMA.16816.F32.BF16 R168, R4, R142, R168 ;  /* 0x0000008e04a8723c */ /* 0x000fe200000418a8 */
[----:B------:R-:W1:Y:S01]  /*49e0*/  SHFL.BFLY PT, R3, R0, 0x1, 0x1f ;  /* 0x0c201f0000037f89 */ /* 0x000e6200000e0000 */
[----:B------:R-:W-:Y:S01]  /*49f0*/  FMNMX.FTZ R2, R199, R2, !PT ;  /* 0x00000002c7027209 */ /* 0x000fe20007810000 */
[----:B------:R-:W-:-:S02]  /*4a00*/  FMUL.FTZ R57, R57, R17 ;  /* 0x0000001139397220 */ /* 0x000fc40000410000 */
[-C--:B------:R-:W-:Y:S02]  /*4a10*/  FMUL.FTZ R58, R58, R16.reuse ;  /* 0x000000103a3a7220 */ /* 0x080fe40000410000 */
[----:B------:R-:W3:Y:S01]  /*4a20*/  SHFL.BFLY PT, R10, R2, 0x2, 0x1f ;  /* 0x0c401f00020a7f89 */ /* 0x000ee200000e0000 */
[-C--:B------:R-:W-:Y:S01]  /*4a30*/  FMUL.FTZ R59, R59, R16.reuse ;  /* 0x000000103b3b7220 */ /* 0x080fe20000410000 */
[C---:B------:R-:W-:Y:S01]  /*4a40*/  HMMA.16816.F32.BF16 R40, R4.reuse, R180, R40 ;  /* 0x000000b40428723c */ /* 0x040fe20000041828 */
        /* <DEDUP_REMOVED lines=8> */
[----:B------:R-:W-:Y:S01]  /*4ad0*/  FMUL.FTZ R75, R75, R16 ;  /* 0x000000104b4b7220 */ /* 0x000fe20000410000 */
[C---:B--2---:R-:W-:Y:S01]  /*4ae0*/  HMMA.16816.F32.BF16 R56, R4.reuse, R144, R56 ;  /* 0x000000900438723c */ /* 0x044fe20000041838 */
[----:B------:R-:W-:Y:S01]  /*4af0*/  FMUL.FTZ R76, R76, R17 ;  /* 0x000000114c4c7220 */ /* 0x000fe20000410000 */
[----:B-1----:R-:W-:Y:S01]  /*4b00*/  FMNMX.FTZ R231, R0, R3, !PT ;  /* 0x0000000300e77209 */ /* 0x002fe20007810000 */
[-C--:B------:R-:W-:Y:S02]  /*4b10*/  FMUL.FTZ R77, R77, R17.reuse ;  /* 0x000000114d4d7220 */ /* 0x080fe40000410000 */
[-C--:B------:R-:W-:Y:S01]  /*4b20*/  FMUL.FTZ R88, R88, R17.reuse ;  /* 0x0000001158587220 */ /* 0x080fe20000410000 */
[----:B---3--:R-:W-:Y:S01]  /*4b30*/  FMNMX.FTZ R2, R2, R10, !PT ;  /* 0x0000000a02027209 */ /* 0x008fe20007810000 */
[-C--:B------:R-:W-:Y:S01]  /*4b40*/  FMUL.FTZ R78, R78, R16.reuse ;  /* 0x000000104e4e7220 */ /* 0x080fe20000410000 */
[----:B------:R-:W-:Y:S01]  /*4b50*/  HMMA.16816.F32.BF16 R60, R4, R146, R60 ;  /* 0x00000092043c723c */ /* 0x000fe2000004183c */
[----:B------:R-:W-:Y:S01]  /*4b60*/  FMUL.FTZ R79, R79, R16 ;  /* 0x000000104f4f7220 */ /* 0x000fe20000410000 */
[----:B------:R-:W-:Y:S01]  /*4b70*/  FSETP.NEU.FTZ.AND P1, PT, R231, -INF , PT ;  /* 0xff800000e700780b */ /* 0x000fe20003f3d000 */
        /* <DEDUP_REMOVED lines=27> */
[----:B------:R-:W-:Y:S01]  /*4d30*/  FMUL.FTZ R127, R127, R16 ;  /* 0x000000107f7f7220 */ /* 0x000fe20000410000 */
[----:B------:R-:W-:Y:S01]  /*4d40*/  HMMA.16816.F32.BF16 R108, R4, R26, R108 ;  /* 0x0000001a046c723c */ /* 0x000fe2000004186c */
[----:B------:R-:W-:-:S05]  /*4d50*/  FMUL.FTZ R0, R231, c[0x0][0x23c] ;  /* 0x00008f00e7007a20 */ /* 0x000fca0000410000 */
[----:B------:R-:W-:Y:S02]  /*4d60*/  FSEL R0, R0, RZ, P1 ;  /* 0x000000ff00007208 */ /* 0x000fe40000800000 */
[----:B------:R-:W-:Y:S03]  /*4d70*/  HMMA.16816.F32.BF16 R120, R4, R28, R120 ;  /* 0x0000001c0478723c */ /* 0x000fe60000041878 */
[----:B------:R-:W-:-:S04]  /*4d80*/  FFMA.FTZ R3, R132, c[0x0][0x23c], -R0 ;  /* 0x00008f0084037a23 */ /* 0x000fc80000010800 */
[----:B------:R1:W-:Y:S01]  /*4d90*/  MUFU.EX2 R240, R3 ;  /* 0x0000000300f07308 */ /* 0x0003e20000000800 */
[----:B------:R-:W-:Y:S01]  /*4da0*/  HMMA.16816.F32.BF16 R204, R4, R30, R124 ;  /* 0x0000001e04cc723c */ /* 0x000fe2000004187c */
[----:B------:R-:W2:Y:S06]  /*4db0*/  SHFL.BFLY PT, R4, R2, 0x1, 0x1f ;  /* 0x0c201f0002047f89 */ /* 0x000eac00000e0000 */
[----:B------:R-:W-:Y:S02]  /*4dc0*/  MOV R127, R211 ;  /* 0x000000d3007f7202 */ /* 0x000fe40000000f00 */
[----:B------:R-:W-:-:S02]  /*4dd0*/  MOV R125, R11 ;  /* 0x0000000b007d7202 */ /* 0x000fc40000000f00 */
[----:B------:R-:W-:Y:S02]  /*4de0*/  MOV R126, R210 ;  /* 0x000000d2007e7202 */ /* 0x000fe40000000f00 */
[----:B------:R-:W-:Y:S01]  /*4df0*/  MOV R124, R203 ;  /* 0x000000cb007c7202 */ /* 0x000fe20000000f00 */
[----:B-1----:R-:W-:-:S04]  /*4e00*/  FFMA.FTZ R3, R184, c[0x0][0x23c], -R0 ;  /* 0x00008f00b8037a23 */ /* 0x002fc80000010800 */
[----:B------:R1:W-:Y:S01]  /*4e10*/  MUFU.EX2 R241, R3 ;  /* 0x0000000300f17308 */ /* 0x0003e20000000800 */
[----:B--2---:R-:W-:Y:S01]  /*4e20*/  FMNMX.FTZ R230, R2, R4, !PT ;  /* 0x0000000402e67209 */ /* 0x004fe20007810000 */
[----:B------:R-:W-:Y:S01]  /*4e30*/  FFMA.FTZ R2, R185, c[0x0][0x23c], -R0 ;  /* 0x00008f00b9027a23 */ /* 0x000fe20000010800 */
[----:B------:R-:W-:Y:S02]  /*4e40*/  FSEL R4, R231, RZ, P1 ;  /* 0x000000ffe7047208 */ /* 0x000fe40000800000 */
[----:B------:R-:W-:-:S03]  /*4e50*/  FSETP.NEU.FTZ.AND P0, PT, R230, -INF , PT ;  /* 0xff800000e600780b */ /* 0x000fc60003f1d000 */
[----:B------:R2:W-:Y:S01]  /*4e60*/  MUFU.EX2 R235, R2 ;  /* 0x0000000200eb7308 */ /* 0x0005e20000000800 */
[----:B------:R-:W-:Y:S01]  /*4e70*/  FADD.FTZ R5, R136, -R4 ;  /* 0x8000000488057221 */ /* 0x000fe20000010000 */
[----:B------:R-:W-:Y:S01]  /*4e80*/  FSEL R4, R230, RZ, P0 ;  /* 0x000000ffe6047208 */ /* 0x000fe20000000000 */
[----:B-1----:R-:W-:Y:S02]  /*4e90*/  FFMA.FTZ R3, R137, c[0x0][0x23c], -R0 ;  /* 0x00008f0089037a23 */ /* 0x002fe40000010800 */
[----:B------:R-:W-:-:S03]  /*4ea0*/  FMUL.FTZ R5, R5, c[0x0][0x23c] ;  /* 0x00008f0005057a20 */ /* 0x000fc60000410000 */
[----:B------:R-:W1:Y:S01]  /*4eb0*/  MUFU.EX2 R246, R3 ;  /* 0x0000000300f67308 */ /* 0x000e620000000800 */
[----:B--2---:R-:W-:-:S07]  /*4ec0*/  FMUL.FTZ R2, R230, c[0x0][0x23c] ;  /* 0x00008f00e6027a20 */ /* 0x004fce0000410000 */
[----:B------:R-:W2:Y:S01]  /*4ed0*/  MUFU.EX2 R11, R5 ;  /* 0x00000005000b7308 */ /* 0x000ea20000000800 */
[----:B------:R-:W-:Y:S02]  /*4ee0*/  FSEL R2, R2, RZ, P0 ;  /* 0x000000ff02027208 */ /* 0x000fe40000000000 */
[----:B------:R-:W-:Y:S02]  /*4ef0*/  ISETP.GE.AND P0, PT, R244, 0x3, PT ;  /* 0x00000003f400780c */ /* 0x000fe40003f06270 */
[----:B-1----:R-:W-:Y:S01]  /*4f00*/  F2FP.BF16.PACK_AB R6, R246, R241 ;  /* 0x000000f1f606723e */ /* 0x002fe200000010ff */
[----:B------:R-:W-:-:S04]  /*4f10*/  FFMA.FTZ R3, R133, c[0x0][0x23c], -R2 ;  /* 0x00008f0085037a23 */ /* 0x000fc80000010802 */
[----:B------:R1:W-:Y:S01]  /*4f20*/  MUFU.EX2 R228, R3 ;  /* 0x0000000300e47308 */ /* 0x0003e20000000800 */
[-C--:B--2---:R-:W-:Y:S02]  /*4f30*/  FMUL.FTZ R148, R148, R11.reuse ;  /* 0x0000000b94947220 */ /* 0x084fe40000410000 */
        /* <DEDUP_REMOVED lines=8> */
[----:B------:R-:W1:Y:S01]  /*4fc0*/  MUFU.EX2 R234, R3 ;  /* 0x0000000300ea7308 */ /* 0x000e620000000800 */
        /* <DEDUP_REMOVED lines=8> */
[----:B-1----:R-:W-:Y:S01]  /*5050*/  F2FP.BF16.PACK_AB R5, R234, R228 ;  /* 0x000000e4ea05723e */ /* 0x002fe200000010ff */
[----:B------:R-:W-:-:S02]  /*5060*/  FFMA.FTZ R3, R138, c[0x0][0x23c], -R2 ;  /* 0x00008f008a037a23 */ /* 0x000fc40000010802 */
[-C--:B------:R-:W-:Y:S02]  /*5070*/  FMUL.FTZ R172, R172, R11.reuse ;  /* 0x0000000bacac7220 */ /* 0x080fe40000410000 */
[----:B------:R1:W-:Y:S01]  /*5080*/  MUFU.EX2 R229, R3 ;  /* 0x0000000300e57308 */ /* 0x0003e20000000800 */
        /* <DEDUP_REMOVED lines=8> */
[----:B-1----:R-:W-:Y:S01]  /*5110*/  FADD.FTZ R3, R135, -R4 ;  /* 0x8000000487037221 */ /* 0x002fe20000010000 */
[----:B------:R-:W-:Y:S01]  /*5120*/  F2FP.BF16.PACK_AB R4, R235, R240 ;  /* 0x000000f0eb04723e */ /* 0x000fe200000010ff */
[----:B------:R-:W-:Y:S02]  /*5130*/  FMUL.FTZ R81, R81, R11 ;  /* 0x0000000b51517220 */ /* 0x000fe40000410000 */
[----:B------:R-:W-:-:S02]  /*5140*/  FMUL.FTZ R3, R3, c[0x0][0x23c] ;  /* 0x00008f0003037a20 */ /* 0x000fc40000410000 */
[-C--:B------:R-:W-:Y:S02]  /*5150*/  FMUL.FTZ R96, R96, R11.reuse ;  /* 0x0000000b60607220 */ /* 0x080fe40000410000 */
[----:B------:R1:W2:Y:S01]  /*5160*/  MUFU.EX2 R10, R3 ;  /* 0x00000003000a7308 */ /* 0x0002a20000000800 */
[-C--:B------:R-:W-:Y:S02]  /*5170*/  FMUL.FTZ R97, R97, R11.reuse ;  /* 0x0000000b61617220 */ /* 0x080fe40000410000 */
[-C--:B------:R-:W-:Y:S02]  /*5180*/  FMUL.FTZ R112, R112, R11.reuse ;  /* 0x0000000b70707220 */ /* 0x080fe40000410000 */
[-C--:B------:R-:W-:Y:S02]  /*5190*/  FMUL.FTZ R113, R113, R11.reuse ;  /* 0x0000000b71717220 */ /* 0x080fe40000410000 */
[-C--:B------:R-:W-:Y:S02]  /*51a0*/  FMUL.FTZ R128, R128, R11.reuse ;  /* 0x0000000b80807220 */ /* 0x080fe40000410000 */
[----:B------:R-:W-:-:S02]  /*51b0*/  FMUL.FTZ R129, R129, R11 ;  /* 0x0000000b81817220 */ /* 0x000fc40000410000 */
[----:B-1----:R-:W-:Y:S02]  /*51c0*/  FFMA.FTZ R3, R139, c[0x0][0x23c], -R2 ;  /* 0x00008f008b037a23 */ /* 0x002fe40000010802 */
[-C--:B--2---:R-:W-:Y:S02]  /*51d0*/  FMUL.FTZ R150, R150, R10.reuse ;  /* 0x0000000a96967220 */ /* 0x084fe40000410000 */
[----:B------:R-:W1:Y:S01]  /*51e0*/  MUFU.EX2 R211, R3 ;  /* 0x0000000300d37308 */ /* 0x000e620000000800 */
[-C--:B------:R-:W-:Y:S02]  /*51f0*/  FMUL.FTZ R151, R151, R10.reuse ;  /* 0x0000000a97977220 */ /* 0x080fe40000410000 */
[-C--:B------:R-:W-:Y:S02]  /*5200*/  FMUL.FTZ R158, R158, R10.reuse ;  /* 0x0000000a9e9e7220 */ /* 0x080fe40000410000 */
[-C--:B------:R-:W-:Y:S02]  /*5210*/  FMUL.FTZ R159, R159, R10.reuse ;  /* 0x0000000a9f9f7220 */ /* 0x080fe40000410000 */
[----:B------:R-:W-:-:S02]  /*5220*/  FMUL.FTZ R162, R162, R10 ;  /* 0x0000000aa2a27220 */ /* 0x000fc40000410000 */
[-C--:B------:R-:W-:Y:S02]  /*5230*/  FMUL.FTZ R163, R163, R10.reuse ;  /* 0x0000000aa3a37220 */ /* 0x080fe40000410000 */
[-C--:B------:R-:W-:Y:S02]  /*5240*/  FMUL.FTZ R38, R38, R10.reuse ;  /* 0x0000000a26267220 */ /* 0x080fe40000410000 */
[-C--:B------:R-:W-:Y:S02]  /*5250*/  FMUL.FTZ R39, R39, R10.reuse ;  /* 0x0000000a27277220 */ /* 0x080fe40000410000 */
[-C--:B------:R-:W-:Y:S01]  /*5260*/  FMUL.FTZ R70, R70, R10.reuse ;  /* 0x0000000a46467220 */ /* 0x080fe20000410000 */
[----:B-1----:R-:W-:Y:S01]  /*5270*/  F2FP.BF16.PACK_AB R7, R211, R229 ;  /* 0x000000e5d307723e */ /* 0x002fe200000010ff */
[----:B------:R-:W-:Y:S02]  /*5280*/  FFMA.FTZ R3, R187, c[0x0][0x23c], -R8 ;  /* 0x00008f00bb037a23 */ /* 0x000fe40000010808 */
[----:B------:R-:W-:-:S02]  /*5290*/  FMUL.FTZ R71, R71, R10 ;  /* 0x0000000a47477220 */ /* 0x000fc40000410000 */
[----:B------:R1:W-:Y:S01]  /*52a0*/  MUFU.EX2 R210, R3 ;  /* 0x0000000300d27308 */ /* 0x0003e20000000800 */
[-C--:B------:R-:W-:Y:S01]  /*52b0*/  FMUL.FTZ R86, R86, R10.reuse ;  /* 0x0000000a56567220 */ /* 0x080fe20000410000 */
[C---:B------:R-:W-:Y:S01]  /*52c0*/  HMMA.16816.F32.BF16 R148, R4.reuse, R176, R148 ;  /* 0x000000b00494723c */ /* 0x040fe20000041894 */
[-C--:B------:R-:W-:Y:S02]  /*52d0*/  FMUL.FTZ R87, R87, R10.reuse ;  /* 0x0000000a57577220 */ /* 0x080fe40000410000 */
[-C--:B------:R-:W-:Y:S02]  /*52e0*/  FMUL.FTZ R102, R102, R10.reuse ;  /* 0x0000000a66667220 */ /* 0x080fe40000410000 */
[-C--:B------:R-:W-:Y:S02]  /*52f0*/  FMUL.FTZ R103, R103, R10.reuse ;  /* 0x0000000a67677220 */ /* 0x080fe40000410000 */
[-C--:B------:R-:W-:Y:S01]  /*5300*/  FMUL.FTZ R118, R118, R10.reuse ;  /* 0x0000000a76767220 */ /* 0x080fe20000410000 */
[----:B------:R-:W-:Y:S01]  /*5310*/  HMMA.16816.F32.BF16 R176, R4, R178, R156 ;  /* 0x000000b204b0723c */ /* 0x000fe2000004189c */
[----:B------:R-:W2:Y:S01]  /*5320*/  LDSM.16.MT88.4 R156, [R212+0xa800] ;  /* 0x00a80000d49c783b */ /* 0x000ea20000004200 */
[----:B------:R-:W-:-:S02]  /*5330*/  FMUL.FTZ R119, R119, R10 ;  /* 0x0000000a77777220 */ /* 0x000fc40000410000 */
[-C--:B------:R-:W-:Y:S02]  /*5340*/  FMUL.FTZ R174, R174, R10.reuse ;  /* 0x0000000aaeae7220 */ /* 0x080fe40000410000 */
[----:B-1----:R-:W-:Y:S02]  /*5350*/  FFMA.FTZ R3, R188, c[0x0][0x23c], -R8 ;  /* 0x00008f00bc037a23 */ /* 0x002fe40000010808 */
[-C--:B------:R-:W-:Y:S01]  /*5360*/  FMUL.FTZ R175, R175, R10.reuse ;  /* 0x0000000aafaf7220 */ /* 0x080fe20000410000 */
[----:B------:R-:W-:Y:S01]  /*5370*/  HMMA.16816.F32.BF16 R160, R4, R140, R160 ;  /* 0x0000008c04a0723c */ /* 0x000fe200000418a0 */
[----:B------:R1:W3:Y:S01]  /*5380*/  MUFU.EX2 R203, R3 ;  /* 0x0000000300cb7308 */ /* 0x0002e20000000800 */
[-C--:B------:R-:W-:Y:S02]  /*5390*/  FMUL.FTZ R50, R50, R10.reuse ;  /* 0x0000000a32327220 */ /* 0x080fe40000410000 */
[-C--:B------:R-:W-:Y:S02]  /*53a0*/  FMUL.FTZ R51, R51, R10.reuse ;  /* 0x0000000a33337220 */ /* 0x080fe40000410000 */
        /* <DEDUP_REMOVED lines=8> */
[----:B-1----:R-:W-:-:S02]  /*5430*/  FFMA.FTZ R3, R189, c[0x0][0x23c], -R8 ;  /* 0x00008f00bd037a23 */ /* 0x002fc40000010808 */
[-C--:B------:R-:W-:Y:S02]  /*5440*/  FMUL.FTZ R98, R98, R10.reuse ;  /* 0x0000000a62627220 */ /* 0x080fe40000410000 */
[----:B------:R1:W-:Y:S01]  /*5450*/  MUFU.EX2 R189, R3 ;  /* 0x0000000300bd7308 */ /* 0x0003e20000000800 */
[-C--:B------:R-:W-:Y:S02]  /*5460*/  FMUL.FTZ R99, R99, R10.reuse ;  /* 0x0000000a63637220 */ /* 0x080fe40000410000 */
[-C--:B------:R-:W-:Y:S01]  /*5470*/  FMUL.FTZ R114, R114, R10.reuse ;  /* 0x0000000a72727220 */ /* 0x080fe20000410000 */
[----:B------:R-:W-:Y:S01]  /*5480*/  HMMA.16816.F32.BF16 R84, R4, R20, R84 ;  /* 0x000000140454723c */ /* 0x000fe20000041854 */
[-C--:B------:R-:W-:Y:S02]  /*5490*/  FMUL.FTZ R115, R115, R10.reuse ;  /* 0x0000000a73737220 */ /* 0x080fe40000410000 */
[-C--:B------:R-:W-:Y:S02]  /*54a0*/  FMUL.FTZ R130, R130, R10.reuse ;  /* 0x0000000a82827220 */ /* 0x080fe40000410000 */
[----:B------:R-:W-:-:S03]  /*54b0*/  FMUL.FTZ R131, R131, R10 ;  /* 0x0000000a83837220 */ /* 0x000fc60000410000 */
[C---:B------:R-:W-:Y:S01]  /*54c0*/  HMMA.16816.F32.BF16 R100, R4.reuse, R24, R100 ;  /* 0x000000180464723c */ /* 0x040fe20000041864 */
[----:B-1----:R-:W-:Y:S01]  /*54d0*/  FFMA.FTZ R3, R190, c[0x0][0x23c], -R8 ;  /* 0x00008f00be037a23 */ /* 0x002fe20000010808 */
[----:B------:R-:W-:Y:S02]  /*54e0*/  MOV R190, R124 ;  /* 0x0000007c00be7202 */ /* 0x000fe40000000f00 */
[----:B---3--:R-:W-:Y:S01]  /*54f0*/  F2FP.BF16.PACK_AB R124, R203, R210 ;  /* 0x000000d2cb7c723e */ /* 0x008fe200000010ff */
[----:B------:R1:W3:Y:S03]  /*5500*/  MUFU.EX2 R188, R3 ;  /* 0x0000000300bc7308 */ /* 0x0002e60000000800 */
[C---:B------:R-:W-:Y:S08]  /*5510*/  HMMA.16816.F32.BF16 R116, R4.reuse, R28, R116 ;  /* 0x0000001c0474723c */ /* 0x040ff00000041874 */
[----:B------:R-:W-:Y:S01]  /*5520*/  HMMA.16816.F32.BF16 R140, R4, R142, R172 ;  /* 0x0000008e048c723c */ /* 0x000fe200000418ac */
[----:B------:R-:W-:Y:S01]  /*5530*/  LDSM.16.MT88.4 R172, [R214+0xa800] ;  /* 0x00a80000d6ac783b */ /* 0x000fe20000004200 */
[----:B-1----:R-:W-:Y:S01]  /*5540*/  FFMA.FTZ R3, R192, c[0x0][0x23c], -R9 ;  /* 0x00008f00c0037a23 */ /* 0x002fe20000010809 */
[----:B------:R-:W-:-:S05]  /*5550*/  MOV R192, R125 ;  /* 0x0000007d00c07202 */ /* 0x000fca0000000f00 */
[C---:B------:R-:W-:Y:S01]  /*5560*/  HMMA.16816.F32.BF16 R180, R4.reuse, R182, R48 ;  /* 0x000000b604b4723c */ /* 0x040fe20000041830 */
[----:B------:R-:W-:Y:S01]  /*5570*/  LDSM.16.MT88.4 R48, [R217+0xa800] ;  /* 0x00a80000d930783b */ /* 0x000fe20000004200 */
[----:B------:R1:W-:Y:S06]  /*5580*/  MUFU.EX2 R186, R3 ;  /* 0x0000000300ba7308 */ /* 0x0003ec0000000800 */
[C---:B------:R-:W-:Y:S08]  /*5590*/  HMMA.16816.F32.BF16 R52, R4.reuse, R144, R52 ;  /* 0x000000900434723c */ /* 0x040ff00000041834 */
[----:B------:R-:W-:Y:S01]  /*55a0*/  HMMA.16816.F32.BF16 R132, R4, R146, R64 ;  /* 0x000000920484723c */ /* 0x000fe20000041840 */
[----:B------:R-:W-:Y:S01]  /*55b0*/  LDSM.16.MT88.4 R64, [R216+0xa800] ;  /* 0x00a80000d840783b */ /* 0x000fe20000004200 */
[----:B-1----:R-:W-:Y:S01]  /*55c0*/  FFMA.FTZ R3, R191, c[0x0][0x23c], -R9 ;  /* 0x00008f00bf037a23 */ /* 0x002fe20000010809 */
[----:B------:R-:W-:-:S02]  /*55d0*/  MOV R191, R126 ;  /* 0x0000007e00bf7202 */ /* 0x000fc40000000f00 */
[----:B---3--:R-:W-:Y:S01]  /*55e0*/  F2FP.BF16.PACK_AB R126, R188, R189 ;  /* 0x000000bdbc7e723e */ /* 0x008fe200000010ff */
[----:B------:R1:W3:Y:S02]  /*55f0*/  MUFU.EX2 R187, R3 ;  /* 0x0000000300bb7308 */ /* 0x0002e40000000800 */
[C---:B------:R-:W-:Y:S01]  /*5600*/  HMMA.16816.F32.BF16 R32, R4.reuse, R34, R80 ;  /* 0x000000220420723c */ /* 0x040fe20000041850 */
[----:B------:R-:W-:Y:S07]  /*5610*/  LDSM.16.MT88.4 R80, [R212+0xb800] ;  /* 0x00b80000d450783b */ /* 0x000fee0000004200 */
[----:B------:R-:W-:Y:S01]  /*5620*/  HMMA.16816.F32.BF16 R20, R4, R22, R96 ;  /* 0x000000160414723c */ /* 0x000fe20000041860 */
[----:B------:R-:W-:Y:S01]  /*5630*/  LDSM.16.MT88.4 R96, [R214+0xb800] ;  /* 0x00b80000d660783b */ /* 0x000fe20000004200 */
[----:B-1----:R-:W-:Y:S01]  /*5640*/  FFMA.FTZ R3, R193, c[0x0][0x23c], -R9 ;  /* 0x00008f00c1037a23 */ /* 0x002fe20000010809 */
[----:B------:R-:W-:-:S05]  /*5650*/  MOV R193, R127 ;  /* 0x0000007f00c17202 */ /* 0x000fca0000000f00 */
[C---:B------:R-:W-:Y:S01]  /*5660*/  HMMA.16816.F32.BF16 R24, R4.reuse, R26, R112 ;  /* 0x0000001a0418723c */ /* 0x040fe20000041870 */
[----:B---3--:R-:W-:Y:S01]  /*5670*/  F2FP.BF16.PACK_AB R125, R187, R186 ;  /* 0x000000babb7d723e */ /* 0x008fe200000010ff */
[----:B------:R1:W-:Y:S01]  /*5680*/  MUFU.EX2 R185, R3 ;  /* 0x0000000300b97308 */ /* 0x0003e20000000800 */
[----:B------:R-:W-:Y:S05]  /*5690*/  LDSM.16.MT88.4 R112, [R217+0xb800] ;  /* 0x00b80000d970783b */ /* 0x000fea0000004200 */
[----:B------:R-:W-:Y:S01]  /*56a0*/  HMMA.16816.F32.BF16 R28, R4, R30, R128 ;  /* 0x0000001e041c723c */ /* 0x000fe20000041880 */
[----:B------:R-:W3:Y:S01]  /*56b0*/  LDSM.16.MT88.4 R4, [R216+0xb800] ;  /* 0x00b80000d804783b */ /* 0x000ee20000004200 */
[----:B-1----:R-:W-:Y:S01]  /*56c0*/  FFMA.FTZ R3, R194, c[0x0][0x23c], -R9 ;  /* 0x00008f00c2037a23 */ /* 0x002fe20000010809 */
[----:B------:R-:W-:-:S03]  /*56d0*/  MOV R194, R18 ;  /* 0x0000001200c27202 */ /* 0x000fc60000000f00 */
[----:B------:R1:W4:Y:S02]  /*56e0*/  MUFU.EX2 R184, R3 ;  /* 0x0000000300b87308 */ /* 0x0003240000000800 */
[----:B-1----:R-:W-:Y:S01]  /*56f0*/  FFMA.FTZ R3, R198, c[0x0][0x23c], -R0 ;  /* 0x00008f00c6037a23 */ /* 0x002fe20000010800 */
[----:B----4-:R-:W-:-:S05]  /*5700*/  F2FP.BF16.PACK_AB R127, R184, R185 ;  /* 0x000000b9b87f723e */ /* 0x010fca00000010ff */
[----:B------:R1:W-:Y:S02]  /*5710*/  MUFU.EX2 R139, R3 ;  /* 0x00000003008b7308 */ /* 0x0003e40000000800 */
[C---:B--2---:R-:W-:Y:S07]  /*5720*/  HMMA.16816.F32.BF16 R144, R124.reuse, R156, R236 ;  /* 0x0000009c7c90723c */ /* 0x044fee00000418ec */
[----:B------:R-:W-:Y:S01]  /*5730*/  MOV R239, R19 ;  /* 0x0000001300ef7202 */ /* 0x000fe20000000f00 */
[----:B---3--:R-:W-:Y:S01]  /*5740*/  HMMA.16816.F32.BF16 R120, R124, R4, R120 ;  /* 0x000000047c78723c */ /* 0x008fe20000041878 */
[----:B-1----:R-:W-:-:S03]  /*5750*/  FFMA.FTZ R3, R197, c[0x0][0x23c], -R0 ;  /* 0x00008f00c5037a23 */ /* 0x002fc60000010800 */
[----:B------:R-:W-:Y:S01]  /*5760*/  FFMA.FTZ R11, R239, R11, R240 ;  /* 0x0000000bef0b7223 */ /* 0x000fe200000100f0 */
[----:B------:R1:W2:Y:S03]  /*5770*/  MUFU.EX2 R138, R3 ;  /* 0x00000003008a7308 */ /* 0x0002a60000000800 */
[C---:B------:R-:W-:Y:S08]  /*5780*/  HMMA.16816.F32.BF16 R152, R124.reuse, R158, R152 ;  /* 0x0000009e7c98723c */ /* 0x040ff00000041898 */
[----:B------:R-:W-:Y:S01]  /*5790*/  HMMA.16816.F32.BF16 R164, R124, R172, R164 ;  /* 0x000000ac7ca4723c */ /* 0x000fe200000418a4 */
[--C-:B-1----:R-:W-:Y:S01]  /*57a0*/  FFMA.FTZ R3, R196, c[0x0][0x23c], -R0.reuse ;  /* 0x00008f00c4037a23 */ /* 0x102fe20000010800 */
[----:B--2---:R-:W-:Y:S01]  /*57b0*/  F2FP.BF16.PACK_AB R128, R138, R139 ;  /* 0x0000008b8a80723e */ /* 0x004fe200000010ff */
[----:B------:R-:W-:-:S05]  /*57c0*/  FFMA.FTZ R0, R195, c[0x0][0x23c], -R0 ;  /* 0x00008f00c3007a23 */ /* 0x000fca0000010800 */
[C---:B------:R-:W-:Y:S01]  /*57d0*/  HMMA.16816.F32.BF16 R168, R124.reuse, R174, R168 ;  /* 0x000000ae7ca8723c */ /* 0x040fe200000418a8 */
[----:B------:R1:W-:Y:S07]  /*57e0*/  MUFU.EX2 R137, R3 ;  /* 0x0000000300897308 */ /* 0x0003ee0000000800 */
[C---:B------:R-:W-:Y:S01]  /*57f0*/  HMMA.16816.F32.BF16 R40, R124.reuse, R48, R40 ;  /* 0x000000307c28723c */ /* 0x040fe20000041828 */
[----:B------:R2:W3:Y:S07]  /*5800*/  MUFU.EX2 R136, R0 ;  /* 0x0000000000887308 */ /* 0x0004ee0000000800 */
[----:B------:R-:W-:Y:S01]  /*5810*/  HMMA.16816.F32.BF16 R44, R124, R50, R44 ;  /* 0x000000327c2c723c */ /* 0x000fe2000004182c */
[----:B-1----:R-:W-:-:S04]  /*5820*/  FFMA.FTZ R3, R252, R10, R228 ;  /* 0x0000000afc037223 */ /* 0x002fc800000100e4 */
[----:B------:R-:W-:-:S03]  /*5830*/  FADD.FTZ R3, R234, R3 ;  /* 0x00000003ea037221 */ /* 0x000fc60000010000 */
[C---:B------:R-:W-:Y:S01]  /*5840*/  HMMA.16816.F32.BF16 R56, R124.reuse, R64, R56 ;  /* 0x000000407c38723c */ /* 0x040fe20000041838 */
[--C-:B--2---:R-:W-:Y:S01]  /*5850*/  FFMA.FTZ R0, R202, c[0x0][0x23c], -R2.reuse ;  /* 0x00008f00ca007a23 */ /* 0x104fe20000010802 */
[----:B---3--:R-:W-:Y:S01]  /*5860*/  F2FP.BF16.PACK_AB R130, R136, R137 ;  /* 0x000000898882723e */ /* 0x008fe200000010ff */
[----:B------:R-:W-:Y:S02]  /*5870*/  FADD.FTZ R3, R229, R3 ;  /* 0x00000003e5037221 */ /* 0x000fe40000010000 */
[----:B------:R1:W2:Y:S02]  /*5880*/  MUFU.EX2 R19, R0 ;  /* 0x0000000000137308 */ /* 0x0002a40000000800 */
[----:B------:R-:W-:Y:S01]  /*5890*/  FADD.FTZ R3, R211, R3 ;  /* 0x00000003d3037221 */ /* 0x000fe20000010000 */
[C---:B------:R-:W-:Y:S08]  /*58a0*/  HMMA.16816.F32.BF16 R60, R124.reuse, R66, R60 ;  /* 0x000000427c3c723c */ /* 0x040ff0000004183c */
[----:B------:R-:W-:Y:S01]  /*58b0*/  HMMA.16816.F32.BF16 R72, R124, R80, R72 ;  /* 0x000000507c48723c */ /* 0x000fe20000041848 */
[----:B-1----:R-:W-:-:S02]  /*58c0*/  FFMA.FTZ R0, R201, c[0x0][0x23c], -R2 ;  /* 0x00008f00c9007a23 */ /* 0x002fc40000010802 */
[----:B--2---:R-:W-:-:S05]  /*58d0*/  FADD.FTZ R3, R19, R3 ;  /* 0x0000000313037221 */ /* 0x004fca0000010000 */
[C---:B------:R-:W-:Y:S01]  /*58e0*/  HMMA.16816.F32.BF16 R76, R124.reuse, R82, R76 ;  /* 0x000000527c4c723c */ /* 0x040fe2000004184c */
[----:B------:R1:W2:Y:S07]  /*58f0*/  MUFU.EX2 R18, R0 ;  /* 0x0000000000127308 */ /* 0x0002ae0000000800 */
[C---:B------:R-:W-:Y:S08]  /*5900*/  HMMA.16816.F32.BF16 R88, R124.reuse, R96, R88 ;  /* 0x000000607c58723c */ /* 0x040ff00000041858 */
[----:B------:R-:W-:Y:S01]  /*5910*/  HMMA.16816.F32.BF16 R92, R124, R98, R92 ;  /* 0x000000627c5c723c */ /* 0x000fe2000004185c */
[--C-:B-1----:R-:W-:Y:S01]  /*5920*/  FFMA.FTZ R0, R200, c[0x0][0x23c], -R2.reuse ;  /* 0x00008f00c8007a23 */ /* 0x102fe20000010802 */
[----:B--2---:R-:W-:Y:S01]  /*5930*/  F2FP.BF16.PACK_AB R129, R18, R19 ;  /* 0x000000131281723e */ /* 0x004fe200000010ff */
[----:B------:R-:W-:-:S02]  /*5940*/  FFMA.FTZ R2, R199, c[0x0][0x23c], -R2 ;  /* 0x00008f00c7027a23 */ /* 0x000fc40000010802 */
[----:B------:R1:W2:Y:S01]  /*5950*/  MUFU.EX2 R9, R0 ;  /* 0x0000000000097308 */ /* 0x0002a20000000800 */
[----:B------:R-:W-:Y:S02]  /*5960*/  FADD.FTZ R3, R18, R3 ;  /* 0x0000000312037221 */ /* 0x000fe40000010000 */
[C---:B------:R-:W-:Y:S05]  /*5970*/  HMMA.16816.F32.BF16 R104, R124.reuse, R112, R104 ;  /* 0x000000707c68723c */ /* 0x040fea0000041868 */
[----:B------:R-:W3:Y:S03]  /*5980*/  MUFU.EX2 R8, R2 ;  /* 0x0000000200087308 */ /* 0x000ee60000000800 */
[----:B------:R-:W-:Y:S01]  /*5990*/  HMMA.16816.F32.BF16 R108, R124, R114, R108 ;  /* 0x000000727c6c723c */ /* 0x000fe2000004186c */
[----:B-1----:R-:W-:-:S02]  /*59a0*/  FFMA.FTZ R0, R250, R16, R247 ;  /* 0x00000010fa007223 */ /* 0x002fc400000100f7 */
[----:B--2---:R-:W-:-:S05]  /*59b0*/  FADD.FTZ R3, R9, R3 ;  /* 0x0000000309037221 */ /* 0x004fca0000010000 */
[----:B------:R-:W-:Y:S01]  /*59c0*/  HMMA.16816.F32.BF16 R124, R124, R6, R204 ;  /* 0x000000067c7c723c */ /* 0x000fe200000418cc */
[----:B------:R-:W-:Y:S01]  /*59d0*/  FADD.FTZ R0, R248, R0 ;  /* 0x00000000f8007221 */ /* 0x000fe20000010000 */
[----:B---3--:R-:W-:Y:S01]  /*59e0*/  F2FP.BF16.PACK_AB R131, R8, R9 ;  /* 0x000000090883723e */ /* 0x008fe200000010ff */
[----:B------:R-:W-:Y:S02]  /*59f0*/  FFMA.FTZ R2, R251, R17, R194 ;  /* 0x00000011fb027223 */ /* 0x000fe400000100c2 */
[----:B------:R-:W-:Y:S02]  /*5a00*/  FADD.FTZ R0, R192, R0 ;  /* 0x00000000c0007221 */ /* 0x000fe40000010000 */
[----:B------:R-:W-:Y:S02]  /*5a10*/  FADD.FTZ R2, R193, R2 ;  /* 0x00000002c1027221 */ /* 0x000fe40000010000 */
        /* <DEDUP_REMOVED lines=21> */
[----:B------:R-:W-:Y:S01]  /*5b70*/  FADD.FTZ R252, R8, R3 ;  /* 0x0000000308fc7221 */ /* 0x000fe20000010000 */
[----:B------:R-:W-:Y:S01]  /*5b80*/  MOV R136, R231 ;  /* 0x000000e700887202 */ /* 0x000fe20000000f00 */
[----:B------:R-:W-:Y:S01]  /*5b90*/  FADD.FTZ R251, R188, R2 ;  /* 0x00000002bcfb7221 */ /* 0x000fe20000010000 */
[----:B------:R1:W-:Y:S01]  /*5ba0*/  STL [R1], R246 ;  /* 0x000000f601007387 */ /* 0x0003e20000100800 */
[----:B------:R-:W-:Y:S01]  /*5bb0*/  FADD.FTZ R250, R184, R0 ;  /* 0x00000000b8fa7221 */ /* 0x000fe20000010000 */
[----:B------:R-:W-:-:S02]  /*5bc0*/  MOV R3, R208 ;  /* 0x000000d000037202 */ /* 0x000fc40000000f00 */
        /* <DEDUP_REMOVED lines=8> */
[----:B------:R-:W-:Y:S01]  /*5c50*/  HMMA.16816.F32.BF16 R80, R128, R82, R32 ;  /* 0x000000528050723c */ /* 0x000fe20000041820 */
[----:B------:R-:W-:-:S07]  /*5c60*/  MOV R134, R209 ;  /* 0x000000d100867202 */ /* 0x000fce0000000f00 */
[C---:B------:R-:W-:Y:S08]  /*5c70*/  HMMA.16816.F32.BF16 R96, R128.reuse, R98, R20 ;  /* 0x000000628060723c */ /* 0x040ff00000041814 */
[C---:B------:R-:W-:Y:S08]  /*5c80*/  HMMA.16816.F32.BF16 R112, R128.reuse, R114, R24 ;  /* 0x000000728070723c */ /* 0x040ff00000041818 */
[----:B------:R-:W-:Y:S01]  /*5c90*/  HMMA.16816.F32.BF16 R128, R128, R6, R28 ;  /* 0x000000068080723c */ /* 0x000fe2000004181c */
[----:B------:R-:W-:Y:S05]  /*5ca0*/  @!UPT UIADD3 URZ, URZ, URZ, URZ ;  /* 0x0000003f3f3ff290 */ /* 0x000fea000fffe03f */
[----:B------:R-:W-:Y:S11]  /*5cb0*/  @!P0 BRA `(.L_x_867) ;  /* 0x000059a000008947 */ /* 0x000ff60003800000 */
[----:B-1----:R-:W2:Y:S04]  /*5cc0*/  LDL.64 R192, [R1+0x30] ;  /* 0x0000300001c07983 */ /* 0x002ea80000100a00 */
[----:B------:R-:W3:Y:S01]  /*5cd0*/  LDL.64 R190, [R1+0x8] ;  /* 0x0000080001be7983 */ /* 0x000ee20000100a00 */
[----:B------:R-:W-:Y:S01]  /*5ce0*/  IADD3 R0, R244, -0x1, RZ ;  /* 0xfffffffff4007810 */ /* 0x000fe20007ffe0ff */
[----:B------:R-:W-:-:S04]  /*5cf0*/  DEPBAR.LE SB0, 0x0 ;  /* 0x000080000000791a */ /* 0x000fc80000000000 */
[----:B------:R-:W-:Y:S01]  /*5d00*/  IMAD R0, R0, c[0x0][0x1a0], RZ ;  /* 0x0000680000007a24 */ /* 0x000fe200078e02ff */
[----:B------:R-:W-:Y:S02]  /*5d10*/  UMOV UR10, 0x6 ;  /* 0x00000006000a7882 */ /* 0x000fe40000000000 */
[----:B------:R-:W-:Y:S02]  /*5d20*/  ULDC UR5, c[0x0][0x1a4] ;  /* 0x0000690000057ab9 */ /* 0x000fe40000000800 */
[----:B------:R-:W-:Y:S02]  /*5d30*/  USHF.L.U64.HI UR5, UR4, UR10, UR5 ;  /* 0x0000000a04057299 */ /* 0x000fe40008010205 */
[----:B------:R-:W-:Y:S02]  /*5d40*/  UIADD3 UR10, UP0, -UR11, 0x80, URZ ;  /* 0x000000800b0a7890 */ /* 0x000fe4000ff1e13f */
[----:B------:R-:W-:Y:S02]  /*5d50*/  ULDC.64 UR12, c[0x0][0x118] ;  /* 0x00004600000c7ab9 */ /* 0x000fe40000000a00 */
[----:B------:R-:W-:Y:S01]  /*5d60*/  UIADD3.X UR4, URZ, ~UR5, URZ, UP0, !UPT ;  /* 0x800000053f047290 */ /* 0x000fe200087fe43f */
[----:B------:R-:W-:Y:S01]  /*5d70*/  BAR.SYNC.DEFER_BLOCKING 0x0 ;  /* 0x0000000000007b1d */ /* 0x000fe20000010000 */
[----:B--2---:R-:W-:-:S04]  /*5d80*/  LEA R0, R0, R192, 0x5 ;  /* 0x000000c000007211 */ /* 0x004fc800078e28ff */
[----:B------:R-:W-:Y:S02]  /*5d90*/  LEA R0, R0, c[0x0][0x170], 0x1 ;  /* 0x00005c0000007a11 */ /* 0x000fe400078e08ff */
[----:B---3--:R-:W-:Y:S02]  /*5da0*/  MOV R248, R190 ;  /* 0x000000be00f87202 */ /* 0x008fe40000000f00 */
[C---:B------:R-:W-:Y:S02]  /*5db0*/  IADD3 R2, R0.reuse, UR8, RZ ;  /* 0x0000000800027c10 */ /* 0x040fe4000fffe0ff */
[----:B------:R-:W-:Y:S02]  /*5dc0*/  IADD3 R0, P0, R0, -UR11, RZ ;  /* 0x8000000b00007c10 */ /* 0x000fe4000ff1e0ff */
[----:B------:R-:W-:Y:S02]  /*5dd0*/  IADD3 R2, R2, -UR11, RZ ;  /* 0x8000000b02027c10 */ /* 0x000fe4000fffe0ff */
[----:B------:R-:W-:-:S02]  /*5de0*/  IADD3.X R3, R243, ~UR5, RZ, P0, !PT ;  /* 0x80000005f3037c10 */ /* 0x000fc400087fe4ff */
[C---:B------:R-:W-:Y:S02]  /*5df0*/  IADD3 R228, P3, R0.reuse, -UR11, RZ ;  /* 0x8000000b00e47c10 */ /* 0x040fe4000ff7e0ff */
[----:B------:R-:W-:Y:S02]  /*5e00*/  IADD3 R4, P2, R0, UR10, RZ ;  /* 0x0000000a00047c10 */ /* 0x000fe4000ff5e0ff */
[C---:B------:R-:W-:Y:S02]  /*5e10*/  IADD3 R210, P1, R2.reuse, -UR11, RZ ;  /* 0x8000000b02d27c10 */ /* 0x040fe4000ff3e0ff */
[----:B------:R-:W-:Y:S02]  /*5e20*/  IADD3 R2, P0, R2, UR10, RZ ;  /* 0x0000000a02027c10 */ /* 0x000fe4000ff1e0ff */
[C---:B------:R-:W-:Y:S02]  /*5e30*/  IADD3.X R229, R3.reuse, ~UR5, RZ, P3, !PT ;  /* 0x8000000503e57c10 */ /* 0x040fe40009ffe4ff */
[----:B------:R-:W-:-:S02]  /*5e40*/  IADD3.X R5, R3, UR4, RZ, P2, !PT ;  /* 0x0000000403057c10 */ /* 0x000fc400097fe4ff */
[C---:B------:R-:W-:Y:S01]  /*5e50*/  IADD3.X R211, R233.reuse, ~UR5, RZ, P1, !PT ;  /* 0x80000005e9d37c10 */ /* 0x040fe20008ffe4ff */
[----:B------:R-:W-:Y:S01]  /*5e60*/  @!PT LDS RZ, [RZ] ;  /* 0x00000000fffff984 */ /* 0x000fe20000000800 */
[----:B------:R-:W-:Y:S01]  /*5e70*/  @!PT LDS RZ, [RZ] ;  /* 0x00000000fffff984 */ /* 0x000fe20000000800 */
[----:B------:R-:W-:Y:S01]  /*5e80*/  @!PT LDS RZ, [RZ] ;  /* 0x00000000fffff984 */ /* 0x000fe20000000800 */
[----:B------:R1:W-:Y:S01]  /*5e90*/  LDGSTS.E.BYPASS.LTC128B.128 [R227+0xa000], [R228.64] ;  /* 0x0a000000e4e37fae */ /* 0x0003e2000b901d4c */
[----:B------:R-:W-:Y:S02]  /*5ea0*/  IADD3.X R3, R233, UR4, RZ, P0, !PT ;  /* 0x00000004e9037c10 */ /* 0x000fe400087fe4ff */
[----:B------:R-:W-:Y:S01]  /*5eb0*/  MOV R249, R191 ;  /* 0x000000bf00f97202 */ /* 0x000fe20000000f00 */
[----:B------:R2:W-:Y:S01]  /*5ec0*/  LDGSTS.E.BYPASS.LTC128B.128 [R227+0xb000], [R4.64] ;  /* 0x0b00000004e37fae */ /* 0x0005e2000b901d4c */
[----:B------:R-:W-:-:S03]  /*5ed0*/  ISETP.NE.AND P0, PT, R244, 0x3, PT ;  /* 0x00000003f400780c */ /* 0x000fc60003f05270 */
[----:B------:R1:W-:Y:S04]  /*5ee0*/  LDGSTS.E.BYPASS.LTC128B.128 [R227+0xa800], [R210.64] ;  /* 0x0a800000d2e37fae */ /* 0x0003e8000b901d4c */
[----:B------:R1:W-:Y:S04]  /*5ef0*/  LDGSTS.E.BYPASS.LTC128B.128 [R227+0xb800], [R2.64] ;  /* 0x0b80000002e37fae */ /* 0x0003e8000b901d4c */
[----:B------:R-:W-:Y:S04]  /*5f00*/  LDSM.16.M88.4 R8, [R213] ;  /* 0x00000000d508783b */ /* 0x000fe80000000200 */
[----:B------:R-:W3:Y:S04]  /*5f10*/  LDSM.16.M88.4 R24, [R222] ;  /* 0x00000000de18783b */ /* 0x000ee80000000200 */
[----:B------:R-:W4:Y:S04]  /*5f20*/  LDSM.16.M88.4 R28, [R222+0x800] ;  /* 0x00080000de1c783b */ /* 0x000f280000000200 */
[----:B------:R-:W-:Y:S04]  /*5f30*/  LDSM.16.M88.4 R20, [R215] ;  /* 0x00000000d714783b */ /* 0x000fe80000000200 */
[----:B--2---:R-:W2:Y:S04]  /*5f40*/  LDSM.16.M88.4 R4, [R213+0x2000] ;  /* 0x00200000d504783b */ /* 0x004ea80000000200 */
[----:B------:R-:W5:Y:S04]  /*5f50*/  LDSM.16.M88.4 R132, [R223] ;  /* 0x00000000df84783b */ /* 0x000f680000000200 */
[----:B------:R-:W1:Y:S04]  /*5f60*/  LDSM.16.M88.4 R32, [R226] ;  /* 0x00000000e220783b */ /* 0x000e680000000200 */
[----:B------:R-:W1:Y:S04]  /*5f70*/  LDSM.16.M88.4 R16, [R215+0x2000] ;  /* 0x00200000d710783b */ /* 0x000e680000000200 */
[----:B------:R-:W-:Y:S04]  /*5f80*/  LDSM.16.M88.4 R136, [R220] ;  /* 0x00000000dc88783b */ /* 0x000fe80000000200 */
[----:B------:R-:W0:Y:S01]  /*5f90*/  LDGDEPBAR ;  /* 0x00000000000079af */ /* 0x000e220000000000 */
[C---:B---3--:R-:W-:Y:S08]  /*5fa0*/  HMMA.16816.F32.BF16 R184, R8.reuse, R24, RZ ;  /* 0x0000001808b8723c */ /* 0x048ff000000418ff */
[C---:B----4-:R-:W-:Y:S08]  /*5fb0*/  HMMA.16816.F32.BF16 R180, R8.reuse, R30, RZ ;  /* 0x0000001e08b4723c */ /* 0x050ff000000418ff */
[C---:B------:R-:W-:Y:S08]  /*5fc0*/  HMMA.16816.F32.BF16 R188, R8.reuse, R28, RZ ;  /* 0x0000001c08bc723c */ /* 0x040ff000000418ff */
[----:B------:R-:W-:Y:S01]  /*5fd0*/  HMMA.16816.F32.BF16 R192, R8, R26, RZ ;  /* 0x0000001a08c0723c */ /* 0x000fe200000418ff */
[----:B------:R-:W3:Y:S07]  /*5fe0*/  LDSM.16.M88.4 R8, [R221] ;  /* 0x00000000dd08783b */ /* 0x000eee0000000200 */
[C---:B--2---:R-:W-:Y:S08]  /*5ff0*/  HMMA.16816.F32.BF16 R176, R4.reuse, R24, RZ ;  /* 0x0000001804b0723c */ /* 0x044ff000000418ff */
[C---:B------:R-:W-:Y:S08]  /*6000*/  HMMA.16816.F32.BF16 R140, R4.reuse, R28, RZ ;  /* 0x0000001c048c723c */ /* 0x040ff000000418ff */
[C---:B------:R-:W-:Y:S01]  /*6010*/  HMMA.16816.F32.BF16 R196, R4.reuse, R26, RZ ;  /* 0x0000001a04c4723c */ /* 0x040fe200000418ff */
[----:B------:R-:W2:Y:S07]  /*6020*/  LDSM.16.M88.4 R24, [R220+0x800] ;  /* 0x00080000dc18783b */ /* 0x000eae0000000200 */
[----:B------:R-:W-:Y:S01]  /*6030*/  HMMA.16816.F32.BF16 R28, R4, R30, RZ ;  /* 0x0000001e041c723c */ /* 0x000fe200000418ff */
[----:B------:R-:W4:Y:S07]  /*6040*/  LDSM.16.M88.4 R4, [R221+0x2000] ;  /* 0x00200000dd04783b */ /* 0x000f2e0000000200 */
[C---:B-----5:R-:W-:Y:S08]  /*6050*/  HMMA.16816.F32.BF16 R200, R20.reuse, R132, R184 ;  /* 0x0000008414c8723c */ /* 0x060ff000000418b8 */
[C---:B-1----:R-:W-:Y:S08]  /*6060*/  HMMA.16816.F32.BF16 R184, R20.reuse, R34, R180 ;  /* 0x0000002214b8723c */ /* 0x042ff000000418b4 */
[C---:B------:R-:W-:Y:S08]  /*6070*/  HMMA.16816.F32.BF16 R188, R20.reuse, R32, R188 ;  /* 0x0000002014bc723c */ /* 0x040ff000000418bc */
[----:B------:R-:W-:Y:S01]  /*6080*/  HMMA.16816.F32.BF16 R192, R20, R134, R192 ;  /* 0x0000008614c0723c */ /* 0x000fe200000418c0 */
[----:B------:R-:W-:Y:S07]  /*6090*/  LDSM.16.M88.4 R20, [R219+0x2000] ;  /* 0x00200000db14783b */ /* 0x000fee0000000200 */
[C---:B------:R-:W-:Y:S08]  /*60a0*/  HMMA.16816.F32.BF16 R180, R16.reuse, R132, R176 ;  /* 0x0000008410b4723c */ /* 0x040ff000000418b0 */
[C---:B------:R-:W-:Y:S08]  /*60b0*/  HMMA.16816.F32.BF16 R176, R16.reuse, R32, R140 ;  /* 0x0000002010b0723c */ /* 0x040ff0000004188c */
[C---:B------:R-:W-:Y:S01]  /*60c0*/  HMMA.16816.F32.BF16 R140, R16.reuse, R134, R196 ;  /* 0x00000086108c723c */ /* 0x040fe200000418c4 */
[----:B------:R-:W-:Y:S07]  /*60d0*/  LDSM.16.M88.4 R132, [R218+0x800] ;  /* 0x00080000da84783b */ /* 0x000fee0000000200 */
[----:B------:R-:W-:Y:S01]  /*60e0*/  HMMA.16816.F32.BF16 R28, R16, R34, R28 ;  /* 0x00000022101c723c */ /* 0x000fe2000004181c */
[----:B------:R-:W-:Y:S04]  /*60f0*/  LDSM.16.M88.4 R32, [R218] ;  /* 0x00000000da20783b */ /* 0x000fe80000000200 */
[----:B------:R-:W1:Y:S03]  /*6100*/  LDSM.16.M88.4 R16, [R219] ;  /* 0x00000000db10783b */ /* 0x000e660000000200 */
[C---:B---3--:R-:W-:Y:S08]  /*6110*/  HMMA.16816.F32.BF16 R200, R8.reuse, R136, R200 ;  /* 0x0000008808c8723c */ /* 0x048ff000000418c8 */
[C---:B--2---:R-:W-:Y:S08]  /*6120*/  HMMA.16816.F32.BF16 R204, R8.reuse, R24, R188 ;  /* 0x0000001808cc723c */ /* 0x044ff000000418bc */
[C---:B------:R-:W-:Y:S08]  /*6130*/  HMMA.16816.F32.BF16 R196, R8.reuse, R138, R192 ;  /* 0x0000008a08c4723c */ /* 0x040ff000000418c0 */
[----:B------:R-:W-:Y:S01]  /*6140*/  HMMA.16816.F32.BF16 R192, R8, R26, R184 ;  /* 0x0000001a08c0723c */ /* 0x000fe200000418b8 */
[----:B------:R-:W-:Y:S07]  /*6150*/  LDSM.16.M88.4 R8, [R213+0x4000] ;  /* 0x00400000d508783b */ /* 0x000fee0000000200 */
[C---:B----4-:R-:W-:Y:S08]  /*6160*/  HMMA.16816.F32.BF16 R188, R4.reuse, R136, R180 ;  /* 0x0000008804bc723c */ /* 0x050ff000000418b4 */
[C---:B------:R-:W-:Y:S01]  /*6170*/  HMMA.16816.F32.BF16 R184, R4.reuse, R138, R140 ;  /* 0x0000008a04b8723c */ /* 0x040fe2000004188c */
[----:B------:R-:W-:Y:S07]  /*6180*/  LDSM.16.M88.4 R136, [R222+0x1800] ;  /* 0x00180000de88783b */ /* 0x000fee0000000200 */
[C---:B------:R-:W-:Y:S08]  /*6190*/  HMMA.16816.F32.BF16 R140, R4.reuse, R24, R176 ;  /* 0x00000018048c723c */ /* 0x040ff000000418b0 */
[----:B------:R-:W-:Y:S01]  /*61a0*/  HMMA.16816.F32.BF16 R176, R4, R26, R28 ;  /* 0x0000001a04b0723c */ /* 0x000fe2000004181c */
[----:B------:R-:W2:Y:S04]  /*61b0*/  LDSM.16.M88.4 R24, [R222+0x1000] ;  /* 0x00100000de18783b */ /* 0x000ea80000000200 */
[----:B------:R-:W3:Y:S03]  /*61c0*/  LDSM.16.M88.4 R28, [R213+0x6000] ;  /* 0x00600000d51c783b */ /* 0x000ee60000000200 */
[C---:B-1----:R-:W-:Y:S01]  /*61d0*/  HMMA.16816.F32.BF16 R180, R16.reuse, R32, R200 ;  /* 0x0000002010b4723c */ /* 0x042fe200000418c8 */
[----:B------:R-:W-:Y:S07]  /*61e0*/  LDSM.16.M88.4 R4, [R215+0x4000] ;  /* 0x00400000d704783b */ /* 0x000fee0000000200 */
[----:B------:R-:W-:Y:S08]  /*61f0*/  HMMA.16816.F32.BF16 R196, R16, R34, R196 ;  /* 0x0000002210c4723c */ /* 0x000ff000000418c4 */
[C---:B------:R-:W-:Y:S08]  /*6200*/  HMMA.16816.F32.BF16 R188, R20.reuse, R32, R188 ;  /* 0x0000002014bc723c */ /* 0x040ff000000418bc */
[----:B------:R-:W-:Y:S08]  /*6210*/  HMMA.16816.F32.BF16 R32, R20, R34, R184 ;  /* 0x000000221420723c */ /* 0x000ff000000418b8 */
[-C--:B------:R-:W-:Y:S08]  /*6220*/  HMMA.16816.F32.BF16 R200, R16, R132.reuse, R204 ;  /* 0x0000008410c8723c */ /* 0x080ff000000418cc */
[----:B------:R-:W-:Y:S01]  /*6230*/  HMMA.16816.F32.BF16 R204, R20, R132, R140 ;  /* 0x0000008414cc723c */ /* 0x000fe2000004188c */
[----:B------:R-:W1:Y:S07]  /*6240*/  LDSM.16.M88.4 R140, [R225] ;  /* 0x00000000e18c783b */ /* 0x000e6e0000000200 */
[-C--:B------:R-:W-:Y:S08]  /*6250*/  HMMA.16816.F32.BF16 R192, R16, R134.reuse, R192 ;  /* 0x0000008610c0723c */ /* 0x080ff000000418c0 */
[----:B------:R-:W-:Y:S01]  /*6260*/  HMMA.16816.F32.BF16 R184, R20, R134, R176 ;  /* 0x0000008614b8723c */ /* 0x000fe200000418b0 */
[----:B------:R-:W4:Y:S04]  /*6270*/  LDSM.16.M88.4 R132, [R224] ;  /* 0x00000000e084783b */ /* 0x000f280000000200 */
[----:B------:R-:W-:Y:S03]  /*6280*/  LDSM.16.M88.4 R20, [R221+0x4000] ;  /* 0x00400000dd14783b */ /* 0x000fe60000000200 */
[C---:B--2---:R-:W-:Y:S08]  /*6290*/  HMMA.16816.F32.BF16 R16, R8.reuse, R24, R180 ;  /* 0x000000180810723c */ /* 0x044ff000000418b4 */
[----:B------:R-:W-:Y:S08]  /*62a0*/  HMMA.16816.F32.BF16 R180, R8, R26, R196 ;  /* 0x0000001a08b4723c */ /* 0x000ff000000418c4 */
[C---:B---3--:R-:W-:Y:S08]  /*62b0*/  HMMA.16816.F32.BF16 R188, R28.reuse, R24, R188 ;  /* 0x000000181cbc723c */ /* 0x048ff000000418bc */
[----:B------:R-:W-:Y:S01]  /*62c0*/  HMMA.16816.F32.BF16 R196, R28, R26, R32 ;  /* 0x0000001a1cc4723c */ /* 0x000fe20000041820 */
[----:B------:R-:W2:Y:S04]  /*62d0*/  LDSM.16.M88.4 R24, [R215+0x6000] ;  /* 0x00600000d718783b */ /* 0x000ea80000000200 */
[----:B------:R-:W3:Y:S03]  /*62e0*/  LDSM.16.M88.4 R32, [R220+0x1000] ;  /* 0x00100000dc20783b */ /* 0x000ee60000000200 */
[C---:B------:R-:W-:Y:S08]  /*62f0*/  HMMA.16816.F32.BF16 R176, R8.reuse, R136, R200 ;  /* 0x0000008808b0723c */ /* 0x040ff000000418c8 */
[----:B------:R-:W-:Y:S08]  /*6300*/  HMMA.16816.F32.BF16 R8, R8, R138, R192 ;  /* 0x0000008a0808723c */ /* 0x000ff000000418c0 */
[C---:B------:R-:W-:Y:S08]  /*6310*/  HMMA.16816.F32.BF16 R204, R28.reuse, R136, R204 ;  /* 0x000000881ccc723c */ /* 0x040ff000000418cc */
[----:B------:R-:W-:Y:S01]  /*6320*/  HMMA.16816.F32.BF16 R236, R28, R138, R184 ;  /* 0x0000008a1cec723c */ /* 0x000fe200000418b8 */
[----:B------:R-:W-:Y:S07]  /*6330*/  LDSM.16.M88.4 R28, [R218+0x1000] ;  /* 0x00100000da1c783b */ /* 0x000fee0000000200 */
[C---:B-1----:R-:W-:Y:S01]  /*6340*/  HMMA.16816.F32.BF16 R136, R4.reuse, R140, R16 ;  /* 0x0000008c0488723c */ /* 0x042fe20000041810 */
[----:B------:R-:W1:Y:S07]  /*6350*/  LDSM.16.M88.4 R16, [R221+0x6000] ;  /* 0x00600000dd10783b */ /* 0x000e6e0000000200 */
[C---:B----4-:R-:W-:Y:S01]  /*6360*/  HMMA.16816.F32.BF16 R232, R4.reuse, R134, R8 ;  /* 0x0000008604e8723c */ /* 0x050fe20000041808 */
[----:B------:R-:W4:Y:S07]  /*6370*/  LDSM.16.M88.4 R8, [R219+0x4000] ;  /* 0x00400000db08783b */ /* 0x000f2e0000000200 */
[----:B------:R-:W-:Y:S08]  /*6380*/  HMMA.16816.F32.BF16 R200, R4, R132, R176 ;  /* 0x0000008404c8723c */ /* 0x000ff000000418b0 */
[----:B--2---:R-:W-:Y:S08]  /*6390*/  HMMA.16816.F32.BF16 R176, R24, R140, R188 ;  /* 0x0000008c18b0723c */ /* 0x004ff000000418bc */
[----:B------:R-:W-:Y:S01]  /*63a0*/  HMMA.16816.F32.BF16 R192, R4, R142, R180 ;  /* 0x0000008e04c0723c */ /* 0x000fe200000418b4 */
[----:B------:R-:W2:Y:S07]  /*63b0*/  LDSM.16.M88.4 R4, [R219+0x6000] ;  /* 0x00600000db04783b */ /* 0x000eae0000000200 */
[----:B---3--:R-:W-:Y:S08]  /*63c0*/  HMMA.16816.F32.BF16 R136, R20, R32, R136 ;  /* 0x000000201488723c */ /* 0x008ff00000041888 */
[----:B------:R-:W-:Y:S08]  /*63d0*/  HMMA.16816.F32.BF16 R140, R24, R142, R196 ;  /* 0x0000008e188c723c */ /* 0x000ff000000418c4 */
[----:B-1----:R-:W-:Y:S08]  /*63e0*/  HMMA.16816.F32.BF16 R176, R16, R32, R176 ;  /* 0x0000002010b0723c */ /* 0x002ff000000418b0 */
[----:B----4-:R-:W-:Y:S08]  /*63f0*/  HMMA.16816.F32.BF16 R184, R8, R28, R136 ;  /* 0x0000001c08b8723c */ /* 0x010ff00000041888 */
[-C--:B------:R-:W-:Y:S08]  /*6400*/  HMMA.16816.F32.BF16 R180, R16, R34.reuse, R140 ;  /* 0x0000002210b4723c */ /* 0x080ff0000004188c */
[----:B------:R-:W-:Y:S01]  /*6410*/  HMMA.16816.F32.BF16 R136, R20, R34, R192 ;  /* 0x000000221488723c */ /* 0x000fe200000418c0 */
[----:B------:R-:W1:Y:S07]  /*6420*/  LDSM.16.M88.4 R32, [R220+0x1800] ;  /* 0x00180000dc20783b */ /* 0x000e6e0000000200 */
[----:B--2---:R-:W-:Y:S01]  /*6430*/  HMMA.16816.F32.BF16 R176, R4, R28, R176 ;  /* 0x0000001c04b0723c */ /* 0x004fe200000418b0 */
[----:B------:R-:W-:-:S02]  /*6440*/  FMUL.FTZ R184, R184, c[0x0][0x2ec] ;  /* 0x0000bb00b8b87a20 */ /* 0x000fc40000410000 */
[----:B------:R-:W-:Y:S02]  /*6450*/  FMUL.FTZ R185, R185, c[0x0][0x2ec] ;  /* 0x0000bb00b9b97a20 */ /* 0x000fe40000410000 */
[----:B------:R-:W-:Y:S01]  /*6460*/  FMUL.FTZ R186, R186, c[0x0][0x2ec] ;  /* 0x0000bb00baba7a20 */ /* 0x000fe20000410000 */
[----:B------:R-:W2:Y:S01]  /*6470*/  MUFU.TANH R195, R184 ;  /* 0x000000b800c37308 */ /* 0x000ea20000002400 */
[----:B------:R-:W-:Y:S01]  /*6480*/  FMUL.FTZ R187, R187, c[0x0][0x2ec] ;  /* 0x0000bb00bbbb7a20 */ /* 0x000fe20000410000 */
[C---:B------:R-:W-:Y:S06]  /*6490*/  HMMA.16816.F32.BF16 R188, R24.reuse, R132, R204 ;  /* 0x0000008418bc723c */ /* 0x040fec00000418cc */
[----:B------:R-:W3:Y:S02]  /*64a0*/  MUFU.TANH R194, R185 ;  /* 0x000000b900c27308 */ /* 0x000ee40000002400 */
[----:B------:R-:W-:Y:S06]  /*64b0*/  HMMA.16816.F32.BF16 R24, R24, R134, R236 ;  /* 0x000000861818723c */ /* 0x000fec00000418ec */
[----:B------:R-:W4:Y:S02]  /*64c0*/  MUFU.TANH R240, R186 ;  /* 0x000000ba00f07308 */ /* 0x000f240000002400 */
[----:B------:R-:W-:Y:S01]  /*64d0*/  HMMA.16816.F32.BF16 R140, R8, R30, R136 ;  /* 0x0000001e088c723c */ /* 0x000fe20000041888 */
[----:B------:R-:W-:-:S02]  /*64e0*/  FMUL.FTZ R176, R176, c[0x0][0x2ec] ;  /* 0x0000bb00b0b07a20 */ /* 0x000fc40000410000 */
[----:B------:R-:W-:Y:S02]  /*64f0*/  FMUL.FTZ R177, R177, c[0x0][0x2ec] ;  /* 0x0000bb00b1b17a20 */ /* 0x000fe40000410000 */
[----:B------:R-:W-:Y:S01]  /*6500*/  FMUL.FTZ R178, R178, c[0x0][0x2ec] ;  /* 0x0000bb00b2b27a20 */ /* 0x000fe20000410000 */
[----:B------:R-:W2:Y:S01]  /*6510*/  MUFU.TANH R198, R187 ;  /* 0x000000bb00c67308 */ /* 0x000ea20000002400 */
[----:B------:R-:W-:Y:S01]  /*6520*/  FMUL.FTZ R179, R179, c[0x0][0x2ec] ;  /* 0x0000bb00b3b37a20 */ /* 0x000fe20000410000 */
[----:B------:R-:W-:Y:S01]  /*6530*/  HMMA.16816.F32.BF16 R180, R4, R30, R180 ;  /* 0x0000001e04b4723c */ /* 0x000fe200000418b4 */
[----:B------:R-:W5:Y:S01]  /*6540*/  LDSM.16.M88.4 R28, [R218+0x1800] ;  /* 0x00180000da1c783b */ /* 0x000f620000000200 */
[----:B------:R-:W-:-:S04]  /*6550*/  DEPBAR.LE SB0, 0x0 ;  /* 0x000080000000791a */ /* 0x000fc80000000000 */
[----:B------:R-:W2:Y:S02]  /*6560*/  MUFU.TANH R185, R176 ;  /* 0x000000b000b97308 */ /* 0x000ea40000002400 */
[C---:B-1----:R-:W-:Y:S06]  /*6570*/  HMMA.16816.F32.BF16 R136, R20.reuse, R32, R200 ;  /* 0x000000201488723c */ /* 0x042fec00000418c8 */
[----:B------:R-:W1:Y:S02]  /*6580*/  MUFU.TANH R186, R177 ;  /* 0x000000b100ba7308 */ /* 0x000e640000002400 */
[----:B------:R-:W-:Y:S01]  /*6590*/  HMMA.16816.F32.BF16 R20, R20, R34, R232 ;  /* 0x000000221414723c */ /* 0x000fe200000418e8 */
[----:B------:R-:W-:-:S02]  /*65a0*/  FMUL.FTZ R140, R140, c[0x0][0x2ec] ;  /* 0x0000bb008c8c7a20 */ /* 0x000fc40000410000 */
[----:B------:R-:W-:Y:S02]  /*65b0*/  FMUL.FTZ R141, R141, c[0x0][0x2ec] ;  /* 0x0000bb008d8d7a20 */ /* 0x000fe40000410000 */
[----:B------:R-:W-:Y:S01]  /*65c0*/  FMUL.FTZ R142, R142, c[0x0][0x2ec] ;  /* 0x0000bb008e8e7a20 */ /* 0x000fe20000410000 */
[----:B------:R-:W1:Y:S01]  /*65d0*/  MUFU.TANH R184, R178 ;  /* 0x000000b200b87308 */ /* 0x000e620000002400 */
[----:B------:R-:W-:-:S07]  /*65e0*/  FMUL.FTZ R143, R143, c[0x0][0x2ec] ;  /* 0x0000bb008f8f7a20 */ /* 0x000fce0000410000 */
[----:B------:R1:W1:Y:S08]  /*65f0*/  MUFU.TANH R187, R179 ;  /* 0x000000b300bb7308 */ /* 0x0002700000002400 */
[----:B------:R2:W2:Y:S01]  /*6600*/  MUFU.TANH R192, R140 ;  /* 0x0000008c00c07308 */ /* 0x0004a20000002400 */
[----:B-----5:R-:W-:Y:S07]  /*6610*/  HMMA.16816.F32.BF16 R136, R8, R28, R136 ;  /* 0x0000001c0888723c */ /* 0x020fee0000041888 */
[----:B------:R5:W3:Y:S01]  /*6620*/  MUFU.TANH R193, R141 ;  /* 0x0000008d00c17308 */ /* 0x000ae20000002400 */
[C---:B-1----:R-:W-:Y:S07]  /*6630*/  HMMA.16816.F32.BF16 R176, R16.reuse, R32, R188 ;  /* 0x0000002010b0723c */ /* 0x042fee00000418bc */
[----:B------:R1:W1:Y:S01]  /*6640*/  MUFU.TANH R188, R142 ;  /* 0x0000008e00bc7308 */ /* 0x0002620000002400 */
[----:B--2---:R-:W-:Y:S01]  /*6650*/  FMUL.FTZ R140, R180, c[0x0][0x2ec] ;  /* 0x0000bb00b48c7a20 */ /* 0x004fe20000410000 */
[----:B------:R-:W-:Y:S01]  /*6660*/  HMMA.16816.F32.BF16 R16, R16, R34, R24 ;  /* 0x000000221010723c */ /* 0x000fe20000041818 */
[----:B------:R-:W-:-:S02]  /*6670*/  FMUL.FTZ R33, R183, c[0x0][0x2ec] ;  /* 0x0000bb00b7217a20 */ /* 0x000fc40000410000 */
[----:B-----5:R-:W-:-:S03]  /*6680*/  FMUL.FTZ R141, R182, c[0x0][0x2ec] ;  /* 0x0000bb00b68d7a20 */ /* 0x020fc60000410000 */
[----:B------:R2:W2:Y:S02]  /*6690*/  MUFU.TANH R189, R143 ;  /* 0x0000008f00bd7308 */ /* 0x0004a40000002400 */
[----:B------:R-:W-:Y:S01]  /*66a0*/  HMMA.16816.F32.BF16 R8, R8, R30, R20 ;  /* 0x0000001e0808723c */ /* 0x000fe20000041814 */
[----:B------:R-:W-:Y:S02]  /*66b0*/  FMUL.FTZ R136, R136, c[0x0][0x2ec] ;  /* 0x0000bb0088887a20 */ /* 0x000fe40000410000 */
[----:B------:R-:W-:Y:S02]  /*66c0*/  FMUL.FTZ R137, R137, c[0x0][0x2ec] ;  /* 0x0000bb0089897a20 */ /* 0x000fe40000410000 */
[----:B-1----:R-:W-:Y:S01]  /*66d0*/  FMUL.FTZ R142, R181, c[0x0][0x2ec] ;  /* 0x0000bb00b58e7a20 */ /* 0x002fe20000410000 */
[----:B------:R1:W1:Y:S01]  /*66e0*/  MUFU.TANH R203, R136 ;  /* 0x0000008800cb7308 */ /* 0x0002620000002400 */
[----:B------:R-:W-:Y:S01]  /*66f0*/  FMUL.FTZ R138, R138, c[0x0][0x2ec] ;  /* 0x0000bb008a8a7a20 */ /* 0x000fe20000410000 */
[----:B------:R-:W-:Y:S01]  /*6700*/  HMMA.16816.F32.BF16 R132, R4, R28, R176 ;  /* 0x0000001c0484723c */ /* 0x000fe200000418b0 */
[----:B------:R-:W-:-:S05]  /*6710*/  FMUL.FTZ R139, R139, c[0x0][0x2ec] ;  /* 0x0000bb008b8b7a20 */ /* 0x000fca0000410000 */
[----:B------:R-:W1:Y:S02]  /*6720*/  MUFU.TANH R140, R140 ;  /* 0x0000008c008c7308 */ /* 0x000e640000002400 */
[----:B------:R-:W-:Y:S06]  /*6730*/  HMMA.16816.F32.BF16 R4, R4, R30, R16 ;  /* 0x0000001e0404723c */ /* 0x000fec0000041810 */
[----:B------:R-:W1:Y:S02]  /*6740*/  MUFU.TANH R142, R142 ;  /* 0x0000008e008e7308 */ /* 0x000e640000002400 */
[----:B------:R-:W-:-:S02]  /*6750*/  FMUL.FTZ R8, R8, c[0x0][0x2ec] ;  /* 0x0000bb0008087a20 */ /* 0x000fc40000410000 */
[----:B------:R-:W-:Y:S02]  /*6760*/  FMUL.FTZ R9, R9, c[0x0][0x2ec] ;  /* 0x0000bb0009097a20 */ /* 0x000fe40000410000 */
[----:B------:R-:W-:Y:S02]  /*6770*/  FMUL.FTZ R10, R10, c[0x0][0x2ec] ;  /* 0x0000bb000a0a7a20 */ /* 0x000fe40000410000 */
[----:B------:R-:W-:Y:S01]  /*6780*/  FMUL.FTZ R11, R11, c[0x0][0x2ec] ;  /* 0x0000bb000b0b7a20 */ /* 0x000fe20000410000 */
[----:B------:R1:W1:Y:S01]  /*6790*/  MUFU.TANH R30, R8 ;  /* 0x00000008001e7308 */ /* 0x0002620000002400 */
[----:B------:R-:W-:Y:S02]  /*67a0*/  FMUL.FTZ R28, R132, c[0x0][0x2ec] ;  /* 0x0000bb00841c7a20 */ /* 0x000fe40000410000 */
[----:B------:R-:W-:Y:S02]  /*67b0*/  FMUL.FTZ R27, R133, c[0x0][0x2ec] ;  /* 0x0000bb00851b7a20 */ /* 0x000fe40000410000 */
[----:B------:R-:W-:-:S02]  /*67c0*/  FMUL.FTZ R29, R134, c[0x0][0x2ec] ;  /* 0x0000bb00861d7a20 */ /* 0x000fc40000410000 */
[----:B------:R-:W-:Y:S01]  /*67d0*/  FMUL.FTZ R32, R135, c[0x0][0x2ec] ;  /* 0x0000bb0087207a20 */ /* 0x000fe20000410000 */
[----:B------:R1:W1:Y:S01]  /*67e0*/  MUFU.TANH R31, R9 ;  /* 0x00000009001f7308 */ /* 0x0002620000002400 */
[----:B------:R-:W-:Y:S02]  /*67f0*/  FMUL.FTZ R4, R4, c[0x0][0x2ec] ;  /* 0x0000bb0004047a20 */ /* 0x000fe40000410000 */
[----:B------:R-:W-:Y:S02]  /*6800*/  FMUL.FTZ R5, R5, c[0x0][0x2ec] ;  /* 0x0000bb0005057a20 */ /* 0x000fe40000410000 */
[----:B------:R-:W-:Y:S02]  /*6810*/  FMUL.FTZ R6, R6, c[0x0][0x2ec] ;  /* 0x0000bb0006067a20 */ /* 0x000fe40000410000 */
[----:B------:R-:W-:Y:S01]  /*6820*/  FMUL.FTZ R7, R7, c[0x0][0x2ec] ;  /* 0x0000bb0007077a20 */ /* 0x000fe20000410000 */
[----:B------:R-:W1:Y:S08]  /*6830*/  MUFU.TANH R141, R141 ;  /* 0x0000008d008d7308 */ /* 0x000e700000002400 */
[----:B------:R-:W1:Y:S08]  /*6840*/  MUFU.TANH R33, R33 ;  /* 0x0000002100217308 */ /* 0x000e700000002400 */
[----:B------:R1:W1:Y:S08]  /*6850*/  MUFU.TANH R206, R137 ;  /* 0x0000008900ce7308 */ /* 0x0002700000002400 */
[----:B------:R1:W1:Y:S08]  /*6860*/  MUFU.TANH R136, R138 ;  /* 0x0000008a00887308 */ /* 0x0002700000002400 */
[----:B------:R1:W1:Y:S08]  /*6870*/  MUFU.TANH R35, R139 ;  /* 0x0000008b00237308 */ /* 0x0002700000002400 */
[----:B------:R-:W1:Y:S08]  /*6880*/  MUFU.TANH R28, R28 ;  /* 0x0000001c001c7308 */ /* 0x000e700000002400 */
[----:B------:R-:W1:Y:S08]  /*6890*/  MUFU.TANH R27, R27 ;  /* 0x0000001b001b7308 */ /* 0x000e700000002400 */
[----:B------:R-:W1:Y:S08]  /*68a0*/  MUFU.TANH R29, R29 ;  /* 0x0000001d001d7308 */ /* 0x000e700000002400 */
[----:B------:R-:W1:Y:S08]  /*68b0*/  MUFU.TANH R32, R32 ;  /* 0x0000002000207308 */ /* 0x000e700000002400 */
[----:B------:R1:W1:Y:S08]  /*68c0*/  MUFU.TANH R34, R10 ;  /* 0x0000000a00227308 */ /* 0x0002700000002400 */
[----:B------:R1:W1:Y:S08]  /*68d0*/  MUFU.TANH R135, R11 ;  /* 0x0000000b00877308 */ /* 0x0002700000002400 */
[----:B------:R1:W1:Y:S08]  /*68e0*/  MUFU.TANH R8, R4 ;  /* 0x0000000400087308 */ /* 0x0002700000002400 */
[----:B------:R1:W1:Y:S08]  /*68f0*/  MUFU.TANH R9, R5 ;  /* 0x0000000500097308 */ /* 0x0002700000002400 */
[----:B------:R1:W1:Y:S08]  /*6900*/  MUFU.TANH R26, R6 ;  /* 0x00000006001a7308 */ /* 0x0002700000002400 */
[----:B------:R1:W1:Y:S01]  /*6910*/  MUFU.TANH R25, R7 ;  /* 0x0000000700197308 */ /* 0x0002620000002400 */
[----:B------:R-:W-:Y:S06]  /*6920*/  BAR.SYNC.DEFER_BLOCKING 0x0 ;  /* 0x0000000000007b1d */ /* 0x000fec0000010000 */
[----:B------:R-:W-:Y:S05]  /*6930*/  @!P0 BRA `(.L_x_869) ;  /* 0x0000015000008947 */ /* 0x000fea0003800000 */
[----:B--234-:R-:W2:Y:S01]  /*6940*/  LDL.64 R242, [R1+0x18] ;  /* 0x0000180001f27983 */ /* 0x01cea20000100a00 */
[----:B------:R-:W-:-:S04]  /*6950*/  IADD3 R0, R244, -0x4, RZ ;  /* 0xfffffffcf4007810 */ /* 0x000fc80007ffe0ff */
[----:B------:R-:W-:Y:S01]  /*6960*/  SHF.R.S32.HI R2, RZ, 0x1f, R0 ;  /* 0x0000001fff027819 */ /* 0x000fe20000011400 */
[----:B-1----:R-:W-:-:S04]  /*6970*/  IMAD.WIDE.U32 R4, R0, c[0x0][0x198], RZ ;  /* 0x0000660000047a25 */ /* 0x002fc800078e00ff */
        /* <DEDUP_REMOVED lines=17> */
.L_x_869:
[----:B--234-:R-:W2:Y:S01]  /*6a90*/  S2R R247, SR_TID.X ;  /* 0x0000000000f77919 */ /* 0x01cea20000002100 */
[----:B------:R-:W-:-:S03]  /*6aa0*/  IADD3 R245, R244, -0x3, RZ ;  /* 0xfffffffdf4f57810 */ /* 0x000fc60007ffe0ff */
[----:B------:R-:W-:Y:S04]  /*6ab0*/  LDSM.16.MT88.4 R180, [R217+0xa000] ;  /* 0x00a00000d9b4783b */ /* 0x000fe80000004200 */
[----:B------:R-:W-:Y:S01]  /*6ac0*/  LDSM.16.MT88.4 R176, [R212+0xa000] ;  /* 0x00a00000d4b0783b */ /* 0x000fe20000004200 */
[----:B--2---:R-:W-:-:S04]  /*6ad0*/  SHF.L.U32 R247, R247, 0x1, RZ ;  /* 0x00000001f7f77819 */ /* 0x004fc800000006ff */
[----:B------:R-:W-:-:S04]  /*6ae0*/  LOP3.LUT R247, R247, 0x6, RZ, 0xc0, !PT ;  /* 0x00000006f7f77812 */ /* 0x000fc800078ec0ff */
[----:B------:R-:W-:-:S04]  /*6af0*/  LEA R0, R245, R247, 0x5 ;  /* 0x000000f7f5007211 */ /* 0x000fc800078e28ff */
[CC--:B------:R-:W-:Y:S02]  /*6b00*/  ISETP.GE.AND P2, PT, R0.reuse, R13.reuse, PT ;  /* 0x0000000d0000720c */ /* 0x0c0fe40003f46270 */
[C---:B------:R-:W-:Y:S02]  /*6b10*/  IADD3 R18, R0.reuse, 0x1, RZ ;  /* 0x0000000100127810 */ /* 0x040fe40007ffe0ff */
[C---:B------:R-:W-:Y:S02]  /*6b20*/  ISETP.GE.AND P1, PT, R0.reuse, R12, PT ;  /* 0x0000000c0000720c */ /* 0x040fe40003f26270 */
[----:B------:R-:W-:Y:S02]  /*6b30*/  IADD3 R20, R0, 0x8, RZ ;  /* 0x0000000800147810 */ /* 0x000fe40007ffe0ff */
[----:B------:R-:W-:Y:S02]  /*6b40*/  ISETP.GE.AND P0, PT, R18, R13, PT ;  /* 0x0000000d1200720c */ /* 0x000fe40003f06270 */
[----:B-1----:R-:W-:-:S02]  /*6b50*/  FSEL R2, R185, -INF , !P2 ;  /* 0xff800000b9027808 */ /* 0x002fc40005000000 */
[----:B------:R-:W-:Y:S02]  /*6b60*/  FSEL R5, R184, -INF , !P1 ;  /* 0xff800000b8057808 */ /* 0x000fe40004800000 */
[----:B------:R-:W-:Y:S02]  /*6b70*/  IADD3 R19, R0, 0x9, RZ ;  /* 0x0000000900137810 */ /* 0x000fe40007ffe0ff */
[----:B------:R-:W-:Y:S02]  /*6b80*/  ISETP.GE.AND P1, PT, R20, R13, PT ;  /* 0x0000000d1400720c */ /* 0x000fe40003f26270 */
[----:B------:R-:W-:Y:S02]  /*6b90*/  FSEL R7, R186, -INF , !P0 ;  /* 0xff800000ba077808 */ /* 0x000fe40004000000 */
[----:B------:R-:W-:Y:S02]  /*6ba0*/  FMNMX.FTZ R3, R209, R2, !PT ;  /* 0x00000002d1037209 */ /* 0x000fe40007810000 */
[----:B------:R-:W-:-:S02]  /*6bb0*/  IADD3 R22, R0, 0x10, RZ ;  /* 0x0000001000167810 */ /* 0x000fc40007ffe0ff */
[----:B------:R-:W-:Y:S02]  /*6bc0*/  ISETP.GE.AND P0, PT, R19, R13, PT ;  /* 0x0000000d1300720c */ /* 0x000fe40003f06270 */
[----:B------:R-:W-:Y:S02]  /*6bd0*/  FSEL R6, R140, -INF , !P1 ;  /* 0xff8000008c067808 */ /* 0x000fe40004800000 */
[----:B------:R-:W-:Y:S02]  /*6be0*/  FMNMX.FTZ R3, R7, R3, !PT ;  /* 0x0000000307037209 */ /* 0x000fe40007810000 */
[----:B------:R-:W-:Y:S02]  /*6bf0*/  IADD3 R21, R0, 0x11, RZ ;  /* 0x0000001100157810 */ /* 0x000fe40007ffe0ff */
[----:B------:R-:W-:Y:S02]  /*6c00*/  ISETP.GE.AND P3, PT, R22, R13, PT ;  /* 0x0000000d1600720c */ /* 0x000fe40003f66270 */
[----:B------:R-:W-:-:S02]  /*6c10*/  FSEL R17, R142, -INF , !P0 ;  /* 0xff8000008e117808 */ /* 0x000fc40004000000 */
[----:B------:R-:W-:Y:S02]  /*6c20*/  FMNMX.FTZ R3, R6, R3, !PT ;  /* 0x0000000306037209 */ /* 0x000fe40007810000 */
[----:B------:R-:W-:Y:S02]  /*6c30*/  IADD3 R23, R0, 0x18, RZ ;  /* 0x0000001800177810 */ /* 0x000fe40007ffe0ff */
[----:B------:R-:W-:Y:S02]  /*6c40*/  ISETP.GE.AND P5, PT, R21, R13, PT ;  /* 0x0000000d1500720c */ /* 0x000fe40003fa6270 */
[----:B------:R-:W-:Y:S02]  /*6c50*/  FSEL R196, R28, -INF , !P3 ;  /* 0xff8000001cc47808 */ /* 0x000fe40005800000 */
[----:B------:R-:W-:Y:S02]  /*6c60*/  FMNMX.FTZ R3, R17, R3, !PT ;  /* 0x0000000311037209 */ /* 0x000fe40007810000 */
[----:B------:R-:W-:-:S02]  /*6c70*/  ISETP.GE.AND P2, PT, R18, R12, PT ;  /* 0x0000000c1200720c */ /* 0x000fc40003f46270 */
[----:B------:R-:W-:Y:S02]  /*6c80*/  ISETP.GE.AND P4, PT, R23, R13, PT ;  /* 0x0000000d1700720c */ /* 0x000fe40003f86270 */
[----:B------:R-:W-:Y:S02]  /*6c90*/  FSEL R197, R27, -INF , !P5 ;  /* 0xff8000001bc57808 */ /* 0x000fe40006800000 */
[----:B------:R-:W-:Y:S02]  /*6ca0*/  FMNMX.FTZ R3, R196, R3, !PT ;  /* 0x00000003c4037209 */ /* 0x000fe40007810000 */
[----:B------:R-:W-:Y:S02]  /*6cb0*/  ISETP.GE.AND P1, PT, R20, R12, PT ;  /* 0x0000000c1400720c */ /* 0x000fe40003f26270 */
[----:B------:R-:W-:Y:S02]  /*6cc0*/  FSEL R16, R187, -INF , !P2 ;  /* 0xff800000bb107808 */ /* 0x000fe40005000000 */
[----:B------:R-:W-:Y:S01]  /*6cd0*/  FMNMX.FTZ R4, R208, R5, !PT ;  /* 0x00000005d0047209 */ /* 0x000fe20007810000 */
[----:B------:R-:W-:Y:S01]  /*6ce0*/  LDSM.16.MT88.4 R184, [R214+0xa000] ;  /* 0x00a00000d6b8783b */ /* 0x000fe20000004200 */
[----:B------:R-:W-:-:S02]  /*6cf0*/  FSEL R199, R8, -INF , !P4 ;  /* 0xff80000008c77808 */ /* 0x000fc40006000000 */
[----:B------:R-:W-:Y:S02]  /*6d00*/  FMNMX.FTZ R8, R197, R3, !PT ;  /* 0x00000003c5087209 */ /* 0x000fe40007810000 */
[----:B------:R-:W-:Y:S02]  /*6d10*/  ISETP.GE.AND P0, PT, R19, R12, PT ;  /* 0x0000000c1300720c */ /* 0x000fe40003f06270 */
[----:B------:R-:W-:Y:S02]  /*6d20*/  FSEL R11, R141, -INF , !P1 ;  /* 0xff8000008d0b7808 */ /* 0x000fe40004800000 */
[----:B------:R-:W-:Y:S01]  /*6d30*/  FMNMX.FTZ R3, R16, R4, !PT ;  /* 0x0000000410037209 */ /* 0x000fe20007810000 */
[----:B------:R-:W-:Y:S01]  /*6d40*/  LDSM.16.MT88.4 R140, [R216+0xa000] ;  /* 0x00a00000d88c783b */ /* 0x000fe20000004200 */
        /* <DEDUP_REMOVED lines=13> */
[----:B------:R-:W-:-:S02]  /*6e20*/  ISETP.GE.AND P0, PT, R24, R12, PT ;  /* 0x0000000c1800720c */ /* 0x000fc40003f06270 */
[----:B------:R-:W-:Y:S02]  /*6e30*/  FSEL R204, R26, -INF , !P1 ;  /* 0xff8000001acc7808 */ /* 0x000fe40004800000 */
[----:B------:R-:W-:Y:S02]  /*6e40*/  FMNMX.FTZ R4, R202, R4, !PT ;  /* 0x00000004ca047209 */ /* 0x000fe40007810000 */
[----:B------:R-:W-:Y:S02]  /*6e50*/  FMNMX.FTZ R3, R200, R8, !PT ;  /* 0x00000008c8037209 */ /* 0x000fe40007810000 */
[----:B------:R-:W-:Y:S02]  /*6e60*/  FSEL R232, R25, -INF , !P0 ;  /* 0xff80000019e87808 */ /* 0x000fe40004000000 */
[----:B------:R-:W-:Y:S01]  /*6e70*/  FMNMX.FTZ R4, R204, R4, !PT ;  /* 0x00000004cc047209 */ /* 0x000fe20007810000 */
[----:B------:R-:W1:Y:S01]  /*6e80*/  SHFL.BFLY PT, R9, R3, 0x2, 0x1f ;  /* 0x0c401f0003097f89 */ /* 0x000e6200000e0000 */
[----:B------:R-:W-:-:S02]  /*6e90*/  ISETP.GE.AND P4, PT, R19, R15, PT ;  /* 0x0000000f1300720c */ /* 0x000fc40003f86270 */
[----:B------:R-:W-:Y:S02]  /*6ea0*/  FMNMX.FTZ R4, R232, R4, !PT ;  /* 0x00000004e8047209 */ /* 0x000fe40007810000 */
[-C--:B------:R-:W-:Y:S02]  /*6eb0*/  ISETP.GE.AND P6, PT, R18, R15.reuse, PT ;  /* 0x0000000f1200720c */ /* 0x080fe40003fc6270 */
[-C--:B------:R-:W-:Y:S01]  /*6ec0*/  ISETP.GE.AND P5, PT, R20, R15.reuse, PT ;  /* 0x0000000f1400720c */ /* 0x080fe20003fa6270 */
[----:B------:R-:W2:Y:S01]  /*6ed0*/  SHFL.BFLY PT, R8, R4, 0x2, 0x1f ;  /* 0x0c401f0004087f89 */ /* 0x000ea200000e0000 */
        /* <DEDUP_REMOVED lines=10> */
[----:B------:R-:W-:Y:S02]  /*6f80*/  FSEL R9, R9, RZ, P1 ;  /* 0x000000ff09097208 */ /* 0x000fe40000800000 */
[C---:B------:R-:W-:Y:S01]  /*6f90*/  FSETP.NEU.FTZ.AND P0, PT, R3.reuse, -INF , PT ;  /* 0xff8000000300780b */ /* 0x040fe20003f1d000 */
[----:B------:R-:W-:Y:S01]  /*6fa0*/  FMUL.FTZ R8, R3, c[0x0][0x23c] ;  /* 0x00008f0003087a20 */ /* 0x000fe20000410000 */
[----:B------:R-:W-:Y:S01]  /*6fb0*/  FSEL R4, R134, RZ, P1 ;  /* 0x000000ff86047208 */ /* 0x000fe20000800000 */
[--C-:B------:R-:W-:Y:S01]  /*6fc0*/  FFMA.FTZ R2, R2, c[0x0][0x23c], -R9.reuse ;  /* 0x00008f0002027a23 */ /* 0x100fe20000010809 */
[-C--:B------:R-:W-:Y:S01]  /*6fd0*/  ISETP.GE.AND P1, PT, R0, R14.reuse, PT ;  /* 0x0000000e0000720c */ /* 0x080fe20003f26270 */
[--C-:B------:R-:W-:Y:S01]  /*6fe0*/  FFMA.FTZ R6, R6, c[0x0][0x23c], -R9.reuse ;  /* 0x00008f0006067a23 */ /* 0x100fe20000010809 */
[----:B------:R-:W-:Y:S01]  /*6ff0*/  FSEL R8, R8, RZ, P0 ;  /* 0x000000ff08087208 */ /* 0x000fe20000000000 */
[----:B------:R1:W-:Y:S01]  /*7000*/  MUFU.EX2 R236, R2 ;  /* 0x0000000200ec7308 */ /* 0x0003e20000000800 */
[--C-:B------:R-:W-:Y:S01]  /*7010*/  FFMA.FTZ R17, R17, c[0x0][0x23c], -R9.reuse ;  /* 0x00008f0011117a23 */ /* 0x100fe20000010809 */
[----:B------:R-:W-:Y:S01]  /*7020*/  FSEL R132, R195, -INF , !P1 ;  /* 0xff800000c3847808 */ /* 0x000fe20004800000 */
[----:B------:R-:W-:Y:S01]  /*7030*/  FFMA.FTZ R7, R7, c[0x0][0x23c], -R9 ;  /* 0x00008f0007077a23 */ /* 0x000fe20000010809 */
[----:B------:R-:W-:Y:S01]  /*7040*/  ISETP.GE.AND P1, PT, R20, R14, PT ;  /* 0x0000000e1400720c */ /* 0x000fe20003f26270 */
[----:B------:R-:W-:-:S02]  /*7050*/  FFMA.FTZ R5, R5, c[0x0][0x23c], -R8 ;  /* 0x00008f0005057a23 */ /* 0x000fc40000010808 */
[----:B------:R-:W-:Y:S01]  /*7060*/  FFMA.FTZ R16, R16, c[0x0][0x23c], -R8 ;  /* 0x00008f0010107a23 */ /* 0x000fe20000010808 */
[----:B------:R2:W-:Y:S01]  /*7070*/  MUFU.EX2 R237, R6 ;  /* 0x0000000600ed7308 */ /* 0x0005e20000000800 */
[----:B------:R-:W-:Y:S02]  /*7080*/  FSEL R133, R192, -INF , !P1 ;  /* 0xff800000c0857808 */ /* 0x000fe40004800000 */
[----:B------:R-:W-:-:S04]  /*7090*/  ISETP.GE.AND P1, PT, R22, R14, PT ;  /* 0x0000000e1600720c */ /* 0x000fc80003f26270 */
[----:B------:R-:W-:Y:S01]  /*70a0*/  FSEL R203, R203, -INF , !P1 ;  /* 0xff800000cbcb7808 */ /* 0x000fe20004800000 */
[----:B------:R3:W-:Y:S01]  /*70b0*/  MUFU.EX2 R233, R5 ;  /* 0x0000000500e97308 */ /* 0x0007e20000000800 */
[----:B-1----:R-:W-:Y:S02]  /*70c0*/  FSEL R2, R3, RZ, P0 ;  /* 0x000000ff03027208 */ /* 0x002fe40000000000 */
[-C--:B------:R-:W-:Y:S02]  /*70d0*/  ISETP.GE.AND P0, PT, R18, R14.reuse, PT ;  /* 0x0000000e1200720c */ /* 0x080fe40003f06270 */
[-C--:B------:R-:W-:Y:S02]  /*70e0*/  ISETP.GE.AND P1, PT, R23, R14.reuse, PT ;  /* 0x0000000e1700720c */ /* 0x080fe40003f26270 */
[----:B------:R-:W-:Y:S01]  /*70f0*/  FSEL R137, R194, -INF , !P0 ;  /* 0xff800000c2897808 */ /* 0x000fe20004000000 */
[----:B--2---:R-:W-:Y:S01]  /*7100*/  FADD.FTZ R6, R208, -R2 ;  /* 0x80000002d0067221 */ /* 0x004fe20000010000 */
[----:B------:R-:W-:Y:S01]  /*7110*/  MUFU.EX2 R238, R17 ;  /* 0x0000001100ee7308 */ /* 0x000fe20000000800 */
[----:B------:R-:W-:Y:S01]  /*7120*/  FFMA.FTZ R2, R11, c[0x0][0x23c], -R8 ;  /* 0x00008f000b027a23 */ /* 0x000fe20000010808 */
[----:B------:R-:W-:Y:S01]  /*7130*/  ISETP.GE.AND P0, PT, R19, R14, PT ;  /* 0x0000000e1300720c */ /* 0x000fe20003f06270 */
[----:B------:R-:W-:Y:S01]  /*7140*/  FMUL.FTZ R6, R6, c[0x0][0x23c] ;  /* 0x00008f0006067a20 */ /* 0x000fe20000410000 */
[----:B------:R-:W-:-:S02]  /*7150*/  FSEL R205, R30, -INF , !P1 ;  /* 0xff8000001ecd7808 */ /* 0x000fc40004800000 */
[----:B------:R-:W-:Y:S01]  /*7160*/  FSEL R138, R193, -INF , !P0 ;  /* 0xff800000c18a7808 */ /* 0x000fe20004000000 */
[----:B---3--:R-:W-:Y:S01]  /*7170*/  FADD.FTZ R5, R209, -R4 ;  /* 0x80000004d1057221 */ /* 0x008fe20000010000 */
[----:B------:R1:W-:Y:S01]  /*7180*/  MUFU.EX2 R208, R2 ;  /* 0x0000000200d07308 */ /* 0x0003e20000000800 */
[----:B------:R-:W-:Y:S02]  /*7190*/  FMNMX.FTZ R4, R231, R132, !PT ;  /* 0x00000084e7047209 */ /* 0x000fe40007810000 */
[----:B------:R-:W-:Y:S01]  /*71a0*/  FMUL.FTZ R5, R5, c[0x0][0x23c] ;  /* 0x00008f0005057a20 */ /* 0x000fe20000410000 */
[----:B------:R-:W-:Y:S02]  /*71b0*/  ISETP.GE.AND P0, PT, R21, R14, PT ;  /* 0x0000000e1500720c */ /* 0x000fe40003f06270 */
[----:B------:R-:W-:Y:S02]  /*71c0*/  FSEL R11, R198, -INF , !P6 ;  /* 0xff800000c60b7808 */ /* 0x000fe40007000000 */
[----:B------:R-:W-:Y:S01]  /*71d0*/  MUFU.EX2 R234, R16 ;  /* 0x0000001000ea7308 */ /* 0x000fe20000000800 */
[----:B------:R-:W-:-:S02]  /*71e0*/  FSEL R206, R206, -INF , !P0 ;  /* 0xff800000cece7808 */ /* 0x000fc40004000000 */
[----:B------:R-:W-:Y:S02]  /*71f0*/  ISETP.GE.AND P0, PT, R24, R14, PT ;  /* 0x0000000e1800720c */ /* 0x000fe40003f06270 */
[-C--:B------:R-:W-:Y:S02]  /*7200*/  ISETP.GE.AND P1, PT, R23, R15.reuse, PT ;  /* 0x0000000f1700720c */ /* 0x080fe40003f26270 */
[----:B------:R-:W-:Y:S01]  /*7210*/  FSEL R207, R31, -INF , !P0 ;  /* 0xff8000001fcf7808 */ /* 0x000fe20004000000 */
[----:B-1----:R-:W-:Y:S01]  /*7220*/  FFMA.FTZ R2, R10, c[0x0][0x23c], -R8 ;  /* 0x00008f000a027a23 */ /* 0x002fe20000010808 */
[----:B------:R-:W1:Y:S01]  /*7230*/  MUFU.EX2 R235, R7 ;  /* 0x0000000700eb7308 */ /* 0x000e620000000800 */
[----:B------:R-:W-:Y:S01]  /*7240*/  ISETP.GE.AND P0, PT, R0, R15, PT ;  /* 0x0000000f0000720c */ /* 0x000fe20003f06270 */
[----:B------:R-:W-:Y:S01]  /*7250*/  LDSM.16.MT88.4 R28, [R217+0xb000] ;  /* 0x00b00000d91c783b */ /* 0x000fe20000004200 */
[----:B------:R-:W-:Y:S02]  /*7260*/  FSEL R10, R188, -INF , !P5 ;  /* 0xff800000bc0a7808 */ /* 0x000fe40006800000 */
[----:B------:R-:W-:-:S02]  /*7270*/  FSEL R19, R240, -INF , !P0 ;  /* 0xff800000f0137808 */ /* 0x000fc40004000000 */
[----:B------:R-:W-:Y:S01]  /*7280*/  FSEL R18, R189, -INF , !P4 ;  /* 0xff800000bd127808 */ /* 0x000fe20006000000 */
[----:B------:R2:W3:Y:S01]  /*7290*/  MUFU.EX2 R209, R2 ;  /* 0x0000000200d17308 */ /* 0x0004e20000000800 */
[----:B------:R-:W-:Y:S02]  /*72a0*/  FSEL R198, R136, -INF , !P3 ;  /* 0xff80000088c67808 */ /* 0x000fe40005800000 */
[----:B------:R-:W-:Y:S02]  /*72b0*/  ISETP.GE.AND P0, PT, R24, R15, PT ;  /* 0x0000000f1800720c */ /* 0x000fe40003f06270 */
[----:B------:R-:W-:Y:S03]  /*72c0*/  LDSM.16.MT88.4 R24, [R214+0xb000] ;  /* 0x00b00000d618783b */ /* 0x000fe60000004200 */
[----:B------:R-:W4:Y:S08]  /*72d0*/  MUFU.EX2 R17, R5 ;  /* 0x0000000500117308 */ /* 0x000f300000000800 */
[----:B------:R5:W5:Y:S01]  /*72e0*/  MUFU.EX2 R16, R6 ;  /* 0x0000000600107308 */ /* 0x000b620000000800 */
[----:B--2---:R-:W-:-:S02]  /*72f0*/  FMNMX.FTZ R2, R137, R4, !PT ;  /* 0x0000000489027209 */ /* 0x004fc40007810000 */
[----:B-1----:R-:W-:Y:S02]  /*7300*/  F2FP.BF16.PACK_AB R4, R235, R236 ;  /* 0x000000eceb04723e */ /* 0x002fe400000010ff */
[----:B------:R-:W-:Y:S02]  /*7310*/  FMNMX.FTZ R2, R133, R2, !PT ;  /* 0x0000000285027209 */ /* 0x000fe40007810000 */
[----:B---3--:R-:W-:Y:S01]  /*7320*/  F2FP.BF16.PACK_AB R7, R209, R208 ;  /* 0x000000d0d107723e */ /* 0x008fe200000010ff */
[-C--:B----4-:R-:W-:Y:S01]  /*7330*/  FMUL.FTZ R40, R40, R17.reuse ;  /* 0x0000001128287220 */ /* 0x090fe20000410000 */
[----:B------:R-:W-:Y:S01]  /*7340*/  FMNMX.FTZ R2, R138, R2, !PT ;  /* 0x000000028a027209 */ /* 0x000fe20007810000 */
[----:B------:R-:W-:Y:S01]  /*7350*/  FMUL.FTZ R41, R41, R17 ;  /* 0x0000001129297220 */ /* 0x000fe20000410000 */
[----:B------:R-:W-:Y:S01]  /*7360*/  F2FP.BF16.PACK_AB R5, R234, R233 ;  /* 0x000000e9ea05723e */ /* 0x000fe200000010ff */
[-C--:B------:R-:W-:Y:S01]  /*7370*/  FMUL.FTZ R76, R76, R17.reuse ;  /* 0x000000114c4c7220 */ /* 0x080fe20000410000 */
[----:B------:R-:W-:Y:S01]  /*7380*/  FMNMX.FTZ R2, R203, R2, !PT ;  /* 0x00000002cb027209 */ /* 0x000fe20007810000 */
[----:B------:R-:W-:Y:S01]  /*7390*/  FMUL.FTZ R77, R77, R17 ;  /* 0x000000114d4d7220 */ /* 0x000fe20000410000 */
[----:B-----5:R-:W-:Y:S01]  /*73a0*/  F2FP.BF16.PACK_AB R6, R238, R237 ;  /* 0x000000edee06723e */ /* 0x020fe200000010ff */
[----:B------:R-:W-:Y:S01]  /*73b0*/  FMUL.FTZ R42, R42, R16 ;  /* 0x000000102a2a7220 */ /* 0x000fe20000410000 */
[----:B------:R-:W-:Y:S01]  /*73c0*/  FMNMX.FTZ R2, R206, R2, !PT ;  /* 0x00000002ce027209 */ /* 0x000fe20007810000 */
[----:B------:R-:W-:-:S02]  /*73d0*/  FMUL.FTZ R43, R43, R16 ;  /* 0x000000102b2b7220 */ /* 0x000fc40000410000 */
[----:B------:R-:W-:Y:S01]  /*73e0*/  FMUL.FTZ R78, R78, R16 ;  /* 0x000000104e4e7220 */ /* 0x000fe20000410000 */
[----:B------:R-:W-:Y:S01]  /*73f0*/  FMNMX.FTZ R2, R205, R2, !PT ;  /* 0x00000002cd027209 */ /* 0x000fe20007810000 */
[----:B------:R-:W-:Y:S02]  /*7400*/  FMUL.FTZ R79, R79, R16 ;  /* 0x000000104f4f7220 */ /* 0x000fe40000410000 */
[-C--:B------:R-:W-:Y:S01]  /*7410*/  FMUL.FTZ R124, R124, R17.reuse ;  /* 0x000000117c7c7220 */ /* 0x080fe20000410000 */
[----:B------:R-:W-:Y:S01]  /*7420*/  HMMA.16816.F32.BF16 R192, R4, R180, R40 ;  /* 0x000000b404c0723c */ /* 0x000fe20000041828 */
[----:B------:R-:W-:Y:S01]  /*7430*/  LDSM.16.MT88.4 R40, [R212+0xb000] ;  /* 0x00b00000d428783b */ /* 0x000fe20000004200 */
[----:B------:R-:W-:Y:S01]  /*7440*/  FMNMX.FTZ R0, R207, R2, !PT ;  /* 0x00000002cf007209 */ /* 0x000fe20007810000 */
[----:B------:R-:W-:Y:S02]  /*7450*/  FMUL.FTZ R125, R125, R17 ;  /* 0x000000117d7d7220 */ /* 0x000fe40000410000 */
[----:B------:R-:W-:-:S02]  /*7460*/  FMUL.FTZ R126, R126, R16 ;  /* 0x000000107e7e7220 */ /* 0x000fc40000410000 */
[----:B------:R-:W1:Y:S01]  /*7470*/  SHFL.BFLY PT, R2, R0, 0x2, 0x1f ;  /* 0x0c401f0000027f89 */ /* 0x000e6200000e0000 */
[-C--:B------:R-:W-:Y:S02]  /*7480*/  FMUL.FTZ R127, R127, R16.reuse ;  /* 0x000000107f7f7220 */ /* 0x080fe40000410000 */
[-C--:B------:R-:W-:Y:S02]  /*7490*/  FMUL.FTZ R144, R144, R17.reuse ;  /* 0x0000001190907220 */ /* 0x080fe40000410000 */
[-C--:B------:R-:W-:Y:S02]  /*74a0*/  FMUL.FTZ R145, R145, R17.reuse ;  /* 0x0000001191917220 */ /* 0x080fe40000410000 */
[-C--:B------:R-:W-:Y:S02]  /*74b0*/  FMUL.FTZ R146, R146, R16.reuse ;  /* 0x0000001092927220 */ /* 0x080fe40000410000 */
[----:B------:R-:W-:Y:S02]  /*74c0*/  FMUL.FTZ R147, R147, R16 ;  /* 0x0000001093937220 */ /* 0x000fe40000410000 */
[----:B------:R-:W-:-:S02]  /*74d0*/  FMUL.FTZ R152, R152, R17 ;  /* 0x0000001198987220 */ /* 0x000fc40000410000 */
[----:B------:R-:W-:Y:S02]  /*74e0*/  FMUL.FTZ R153, R153, R17 ;  /* 0x0000001199997220 */ /* 0x000fe40000410000 */
[-C--:B------:R-:W-:Y:S01]  /*74f0*/  FMUL.FTZ R154, R154, R16.reuse ;  /* 0x000000109a9a7220 */ /* 0x080fe20000410000 */
[C---:B------:R-:W-:Y:S01]  /*7500*/  HMMA.16816.F32.BF16 R144, R4.reuse, R176, R144 ;  /* 0x000000b00490723c */ /* 0x040fe20000041890 */
[----:B------:R-:W-:Y:S01]  /*7510*/  MOV R241, R195 ;  /* 0x000000c300f17202 */ /* 0x000fe20000000f00 */
[----:B------:R-:W-:Y:S01]  /*7520*/  FMUL.FTZ R155, R155, R16 ;  /* 0x000000109b9b7220 */ /* 0x000fe20000410000 */
[----:B------:R-:W-:Y:S01]  /*7530*/  MOV R242, R194 ;  /* 0x000000c200f27202 */ /* 0x000fe20000000f00 */
[-C--:B------:R-:W-:Y:S01]  /*7540*/  FMUL.FTZ R164, R164, R17.reuse ;  /* 0x00000011a4a47220 */ /* 0x080fe20000410000 */
[----:B------:R-:W-:Y:S01]  /*7550*/  FSEL R195, R35, -INF , !P2 ;  /* 0xff80000023c37808 */ /* 0x000fe20005000000 */
[----:B------:R-:W-:Y:S01]  /*7560*/  FMUL.FTZ R165, R165, R17 ;  /* 0x00000011a5a57220 */ /* 0x000fe20000410000 */
[----:B------:R-:W-:Y:S01]  /*7570*/  FSEL R194, R34, -INF , !P1 ;  /* 0xff80000022c27808 */ /* 0x000fe20004800000 */
[----:B------:R-:W-:Y:S01]  /*7580*/  FMUL.FTZ R166, R166, R16 ;  /* 0x00000010a6a67220 */ /* 0x000fe20000410000 */
[----:B-1----:R-:W-:Y:S01]  /*7590*/  FMNMX.FTZ R0, R0, R2, !PT ;  /* 0x0000000200007209 */ /* 0x002fe20007810000 */
[----:B------:R-:W1:Y:S01]  /*75a0*/  LDSM.16.MT88.4 R32, [R216+0xb000] ;  /* 0x00b00000d820783b */ /* 0x000e620000004200 */
[----:B------:R-:W-:Y:S01]  /*75b0*/  FMNMX.FTZ R2, R230, R19, !PT ;  /* 0x00000013e6027209 */ /* 0x000fe20007810000 */
[----:B------:R-:W-:Y:S01]  /*75c0*/  FMUL.FTZ R167, R167, R16 ;  /* 0x00000010a7a77220 */ /* 0x000fe20000410000 */
[C---:B------:R-:W-:Y:S01]  /*75d0*/  HMMA.16816.F32.BF16 R152, R4.reuse, R178, R152 ;  /* 0x000000b20498723c */ /* 0x040fe20000041898 */
[-C--:B------:R-:W-:Y:S01]  /*75e0*/  FMUL.FTZ R168, R168, R17.reuse ;  /* 0x00000011a8a87220 */ /* 0x080fe20000410000 */
[----:B------:R-:W-:Y:S01]  /*75f0*/  FMNMX.FTZ R2, R11, R2, !PT ;  /* 0x000000020b027209 */ /* 0x000fe20007810000 */
[-C--:B------:R-:W-:Y:S01]  /*7600*/  FMUL.FTZ R169, R169, R17.reuse ;  /* 0x00000011a9a97220 */ /* 0x080fe20000410000 */
[----:B------:R-:W-:Y:S01]  /*7610*/  MOV R240, R192 ;  /* 0x000000c000f07202 */ /* 0x000fe20000000f00 */
[----:B------:R-:W-:Y:S01]  /*7620*/  FMUL.FTZ R170, R170, R16 ;  /* 0x00000010aaaa7220 */ /* 0x000fe20000410000 */
[----:B------:R-:W-:Y:S01]  /*7630*/  FMNMX.FTZ R2, R10, R2, !PT ;  /* 0x000000020a027209 */ /* 0x000fe20007810000 */
[----:B------:R-:W-:Y:S01]  /*7640*/  FMUL.FTZ R171, R171, R16 ;  /* 0x00000010abab7220 */ /* 0x000fe20000410000 */
[C---:B------:R-:W-:Y:S01]  /*7650*/  HMMA.16816.F32.BF16 R20, R4.reuse, R42, R76 ;  /* 0x0000002a0414723c */ /* 0x040fe2000004184c */
[-C--:B------:R-:W-:Y:S01]  /*7660*/  FMUL.FTZ R44, R44, R17.reuse ;  /* 0x000000112c2c7220 */ /* 0x080fe20000410000 */
[----:B------:R-:W-:Y:S01]  /*7670*/  FMNMX.FTZ R2, R18, R2, !PT ;  /* 0x0000000212027209 */ /* 0x000fe20007810000 */
[----:B------:R-:W-:Y:S01]  /*7680*/  FMUL.FTZ R45, R45, R17 ;  /* 0x000000112d2d7220 */ /* 0x000fe20000410000 */
[----:B------:R-:W-:Y:S01]  /*7690*/  MOV R243, R193 ;  /* 0x000000c100f37202 */ /* 0x000fe20000000f00 */
[----:B------:R-:W-:Y:S01]  /*76a0*/  FMUL.FTZ R46, R46, R16 ;  /* 0x000000102e2e7220 */ /* 0x000fe20000410000 */
[----:B------:R-:W-:Y:S01]  /*76b0*/  FMNMX.FTZ R2, R198, R2, !PT ;  /* 0x00000002c6027209 */ /* 0x000fe20007810000 */
[----:B------:R-:W-:Y:S01]  /*76c0*/  FMUL.FTZ R47, R47, R16 ;  /* 0x000000102f2f7220 */ /* 0x000fe20000410000 */
[----:B------:R-:W-:Y:S01]  /*76d0*/  FSEL R76, R135, -INF , !P0 ;  /* 0xff800000874c7808 */ /* 0x000fe20004000000 */
[-C--:B------:R-:W-:Y:S01]  /*76e0*/  FMUL.FTZ R56, R56, R17.reuse ;  /* 0x0000001138387220 */ /* 0x080fe20000410000 */
[----:B------:R-:W-:Y:S01]  /*76f0*/  FMNMX.FTZ R2, R195, R2, !PT ;  /* 0x00000002c3027209 */ /* 0x000fe20007810000 */
[----:B------:R-:W-:Y:S01]  /*7700*/  FMUL.FTZ R57, R57, R17 ;  /* 0x0000001139397220 */ /* 0x000fe20000410000 */
[----:B------:R-:W-:Y:S01]  /*7710*/  HMMA.16816.F32.BF16 R164, R4, R184, R164 ;  /* 0x000000b804a4723c */ /* 0x000fe200000418a4 */
[----:B------:R-:W-:Y:S01]  /*7720*/  FMUL.FTZ R58, R58, R16 ;  /* 0x000000103a3a7220 */ /* 0x000fe20000410000 */
[----:B------:R-:W-:Y:S01]  /*7730*/  FMNMX.FTZ R2, R194, R2, !PT ;  /* 0x00000002c2027209 */ /* 0x000fe20007810000 */
[----:B------:R-:W-:-:S02]  /*7740*/  FMUL.FTZ R59, R59, R16 ;  /* 0x000000103b3b7220 */ /* 0x000fc40000410000 */
[-C--:B------:R-:W-:Y:S01]  /*7750*/  FMUL.FTZ R60, R60, R17.reuse ;  /* 0x000000113c3c7220 */ /* 0x080fe20000410000 */
[----:B------:R-:W-:Y:S01]  /*7760*/  FMNMX.FTZ R2, R76, R2, !PT ;  /* 0x000000024c027209 */ /* 0x000fe20007810000 */
[----:B------:R-:W-:Y:S01]  /*7770*/  FMUL.FTZ R61, R61, R17 ;  /* 0x000000113d3d7220 */ /* 0x000fe20000410000 */
[C---:B------:R-:W-:Y:S01]  /*7780*/  HMMA.16816.F32.BF16 R168, R4.reuse, R186, R168 ;  /* 0x000000ba04a8723c */ /* 0x040fe200000418a8 */
[-C--:B------:R-:W-:Y:S02]  /*7790*/  FMUL.FTZ R62, R62, R16.reuse ;  /* 0x000000103e3e7220 */ /* 0x080fe40000410000 */
[----:B------:R-:W-:Y:S01]  /*77a0*/  FMUL.FTZ R63, R63, R16 ;  /* 0x000000103f3f7220 */ /* 0x000fe20000410000 */
[----:B------:R-:W-:Y:S01]  /*77b0*/  MOV R79, R21 ;  /* 0x00000015004f7202 */ /* 0x000fe20000000f00 */
[-C--:B------:R-:W-:Y:S01]  /*77c0*/  FMUL.FTZ R72, R72, R17.reuse ;  /* 0x0000001148487220 */ /* 0x080fe20000410000 */
[----:B------:R-:W2:Y:S01]  /*77d0*/  SHFL.BFLY PT, R21, R2, 0x2, 0x1f ;  /* 0x0c401f0002157f89 */ /* 0x000ea200000e0000 */
[----:B------:R-:W-:Y:S01]  /*77e0*/  MOV R239, R20 ;  /* 0x0000001400ef7202 */ /* 0x000fe20000000f00 */
[----:B------:R-:W-:Y:S01]  /*77f0*/  FMUL.FTZ R73, R73, R17 ;  /* 0x0000001149497220 */ /* 0x000fe20000410000 */
[----:B-1----:R-:W-:Y:S01]  /*7800*/  HMMA.16816.F32.BF16 R188, R4, R34, R124 ;  /* 0x0000002204bc723c */ /* 0x002fe2000004187c */
[----:B------:R-:W1:Y:S01]  /*7810*/  SHFL.BFLY PT, R20, R0, 0x1, 0x1f ;  /* 0x0c201f0000147f89 */ /* 0x000e6200000e0000 */
[----:B------:R-:W-:Y:S01]  /*7820*/  FMUL.FTZ R74, R74, R16 ;  /* 0x000000104a4a7220 */ /* 0x000fe20000410000 */
[----:B------:R-:W-:Y:S01]  /*7830*/  MOV R78, R22 ;  /* 0x00000016004e7202 */ /* 0x000fe20000000f00 */
[----:B------:R-:W-:Y:S01]  /*7840*/  FMUL.FTZ R75, R75, R16 ;  /* 0x000000104b4b7220 */ /* 0x000fe20000410000 */
[----:B------:R-:W-:Y:S01]  /*7850*/  MOV R77, R23 ;  /* 0x00000017004d7202 */ /* 0x000fe20000000f00 */
[----:B------:R-:W-:-:S02]  /*7860*/  FMUL.FTZ R88, R88, R17 ;  /* 0x0000001158587220 */ /* 0x000fc40000410000 */
[-C--:B------:R-:W-:Y:S01]  /*7870*/  FMUL.FTZ R89, R89, R17.reuse ;  /* 0x0000001159597220 */ /* 0x080fe20000410000 */
[C---:B------:R-:W-:Y:S01]  /*7880*/  HMMA.16816.F32.BF16 R44, R4.reuse, R182, R44 ;  /* 0x000000b6042c723c */ /* 0x040fe2000004182c */
[-C--:B------:R-:W-:Y:S02]  /*7890*/  FMUL.FTZ R92, R92, R17.reuse ;  /* 0x000000115c5c7220 */ /* 0x080fe40000410000 */
[----:B------:R-:W-:Y:S02]  /*78a0*/  FMUL.FTZ R93, R93, R17 ;  /* 0x000000115d5d7220 */ /* 0x000fe40000410000 */
[-C--:B------:R-:W-:Y:S02]  /*78b0*/  FMUL.FTZ R90, R90, R16.reuse ;  /* 0x000000105a5a7220 */ /* 0x080fe40000410000 */
[-C--:B------:R-:W-:Y:S01]  /*78c0*/  FMUL.FTZ R91, R91, R16.reuse ;  /* 0x000000105b5b7220 */ /* 0x080fe20000410000 */
[----:B------:R-:W-:Y:S01]  /*78d0*/  HMMA.16816.F32.BF16 R56, R4, R140, R56 ;  /* 0x0000008c0438723c */ /* 0x000fe20000041838 */
[----:B------:R-:W-:-:S02]  /*78e0*/  FMUL.FTZ R94, R94, R16 ;  /* 0x000000105e5e7220 */ /* 0x000fc40000410000 */
[----:B------:R-:W-:Y:S01]  /*78f0*/  FMUL.FTZ R95, R95, R16 ;  /* 0x000000105f5f7220 */ /* 0x000fe20000410000 */
[----:B--2---:R-:W-:Y:S01]  /*7900*/  FMNMX.FTZ R2, R21, R2, !PT ;  /* 0x0000000215027209 */ /* 0x004fe20007810000 */
[-C--:B------:R-:W-:Y:S02]  /*7910*/  FMUL.FTZ R104, R104, R17.reuse ;  /* 0x0000001168687220 */ /* 0x080fe40000410000 */
[-C--:B------:R-:W-:Y:S01]  /*7920*/  FMUL.FTZ R105, R105, R17.reuse ;  /* 0x0000001169697220 */ /* 0x080fe20000410000 */
[C---:B------:R-:W-:Y:S01]  /*7930*/  HMMA.16816.F32.BF16 R60, R4.reuse, R142, R60 ;  /* 0x0000008e043c723c */ /* 0x040fe2000004183c */
[----:B------:R-:W-:Y:S01]  /*7940*/  FMUL.FTZ R106, R106, R16 ;  /* 0x000000106a6a7220 */ /* 0x000fe20000410000 */
[----:B-1----:R-:W-:Y:S01]  /*7950*/  FMNMX.FTZ R136, R0, R20, !PT ;  /* 0x0000001400887209 */ /* 0x002fe20007810000 */
[----:B------:R-:W-:Y:S01]  /*7960*/  FMUL.FTZ R107, R107, R16 ;  /* 0x000000106b6b7220 */ /* 0x000fe20000410000 */
[----:B------:R-:W-:Y:S01]  /*7970*/  MOV R127, R190 ;  /* 0x000000be007f7202 */ /* 0x000fe20000000f00 */
[-C--:B------:R-:W-:Y:S01]  /*7980*/  FMUL.FTZ R108, R108, R17.reuse ;  /* 0x000000116c6c7220 */ /* 0x080fe20000410000 */
[----:B------:R-:W-:Y:S01]  /*7990*/  FSETP.NEU.FTZ.AND P1, PT, R136, -INF , PT ;  /* 0xff8000008800780b */ /* 0x000fe20003f3d000 */
[----:B------:R-:W-:Y:S01]  /*79a0*/  FMUL.FTZ R109, R109, R17 ;  /* 0x000000116d6d7220 */ /* 0x000fe20000410000 */
        /* <DEDUP_REMOVED lines=8> */
[----:B------:R-:W-:Y:S01]  /*7a30*/  HMMA.16816.F32.BF16 R88, R4, R24, R88 ;  /* 0x000000180458723c */ /* 0x000fe20000041858 */
[----:B------:R-:W-:-:S02]  /*7a40*/  FMUL.FTZ R122, R122, R16 ;  /* 0x000000107a7a7220 */ /* 0x000fc40000410000 */
[----:B------:R-:W-:Y:S02]  /*7a50*/  FMUL.FTZ R123, R123, R16 ;  /* 0x000000107b7b7220 */ /* 0x000fe40000410000 */
[----:B------:R-:W-:-:S03]  /*7a60*/  FMUL.FTZ R0, R136, c[0x0][0x23c] ;  /* 0x00008f0088007a20 */ /* 0x000fc60000410000 */
[----:B------:R-:W-:Y:S02]  /*7a70*/  HMMA.16816.F32.BF16 R92, R4, R26, R92 ;  /* 0x0000001a045c723c */ /* 0x000fe4000004185c */
[----:B------:R-:W-:-:S06]  /*7a80*/  FSEL R0, R0, RZ, P1 ;  /* 0x000000ff00007208 */ /* 0x000fcc0000800000 */
[C---:B------:R-:W-:Y:S08]  /*7a90*/  HMMA.16816.F32.BF16 R104, R4.reuse, R28, R104 ;  /* 0x0000001c0468723c */ /* 0x040ff00000041868 */
[C---:B------:R-:W-:Y:S08]  /*7aa0*/  HMMA.16816.F32.BF16 R108, R4.reuse, R30, R108 ;  /* 0x0000001e046c723c */ /* 0x040ff0000004186c */
[----:B------:R-:W-:Y:S01]  /*7ab0*/  HMMA.16816.F32.BF16 R120, R4, R32, R120 ;  /* 0x000000200478723c */ /* 0x000fe20000041878 */
[----:B------:R-:W1:Y:S06]  /*7ac0*/  SHFL.BFLY PT, R5, R2, 0x1, 0x1f ;  /* 0x0c201f0002057f89 */ /* 0x000e6c00000e0000 */
[----:B------:R-:W-:-:S04]  /*7ad0*/  MOV R4, R189 ;  /* 0x000000bd00047202 */ /* 0x000fc80000000f00 */
[----:B------:R-:W-:Y:S01]  /*7ae0*/  MOV R21, R4 ;  /* 0x0000000400157202 */ /* 0x000fe20000000f00 */
[----:B------:R-:W-:Y:S01]  /*7af0*/  FFMA.FTZ R4, R132, c[0x0][0x23c], -R0 ;  /* 0x00008f0084047a23 */ /* 0x000fe20000010800 */
[----:B------:R-:W-:-:S03]  /*7b00*/  MOV R132, R242 ;  /* 0x000000f200847202 */ /* 0x000fc60000000f00 */
[----:B------:R2:W-:Y:S01]  /*7b10*/  MUFU.EX2 R191, R4 ;  /* 0x0000000400bf7308 */ /* 0x0005e20000000800 */
[----:B-1----:R-:W-:Y:S01]  /*7b20*/  FMNMX.FTZ R135, R2, R5, !PT ;  /* 0x0000000502877209 */ /* 0x002fe20007810000 */
[----:B------:R-:W-:Y:S01]  /*7b30*/  FFMA.FTZ R2, R137, c[0x0][0x23c], -R0 ;  /* 0x00008f0089027a23 */ /* 0x000fe20000010800 */
[----:B------:R-:W-:Y:S02]  /*7b40*/  FSEL R5, R136, RZ, P1 ;  /* 0x000000ff88057208 */ /* 0x000fe40000800000 */
[----:B------:R-:W-:-:S03]  /*7b50*/  FSETP.NEU.FTZ.AND P0, PT, R135, -INF , PT ;  /* 0xff8000008700780b */ /* 0x000fc60003f1d000 */
[----:B------:R1:W-:Y:S01]  /*7b60*/  MUFU.EX2 R190, R2 ;  /* 0x0000000200be7308 */ /* 0x0003e20000000800 */
[----:B--2---:R-:W-:Y:S01]  /*7b70*/  FFMA.FTZ R4, R133, c[0x0][0x23c], -R0 ;  /* 0x00008f0085047a23 */ /* 0x004fe20000010800 */
[----:B------:R-:W-:Y:S01]  /*7b80*/  MOV R133, R243 ;  /* 0x000000f300857202 */ /* 0x000fe20000000f00 */
[----:B------:R-:W-:Y:S01]  /*7b90*/  FADD.FTZ R6, R231, -R5 ;  /* 0x80000005e7067221 */ /* 0x000fe20000010000 */
[C---:B------:R-:W-:Y:S02]  /*7ba0*/  FSEL R5, R135.reuse, RZ, P0 ;  /* 0x000000ff87057208 */ /* 0x040fe40000000000 */
[----:B------:R-:W-:Y:S02]  /*7bb0*/  MOV R231, R125 ;  /* 0x0000007d00e77202 */ /* 0x000fe40000000f00 */
[----:B------:R2:W-:Y:S01]  /*7bc0*/  MUFU.EX2 R192, R4 ;  /* 0x0000000400c07308 */ /* 0x0005e20000000800 */
[----:B------:R-:W-:Y:S02]  /*7bd0*/  FMUL.FTZ R6, R6, c[0x0][0x23c] ;  /* 0x00008f0006067a20 */ /* 0x000fe40000410000 */
[----:B-1----:R-:W-:-:S05]  /*7be0*/  FMUL.FTZ R2, R135, c[0x0][0x23c] ;  /* 0x00008f0087027a20 */ /* 0x002fca0000410000 */
[----:B------:R-:W-:Y:S02]  /*7bf0*/  FSEL R2, R2, RZ, P0 ;  /* 0x000000ff02027208 */ /* 0x000fe40000000000 */
[----:B------:R-:W-:Y:S01]  /*7c00*/  ISETP.GE.AND P0, PT, R244, 0x4, PT ;  /* 0x00000004f400780c */ /* 0x000fe20003f06270 */
[----:B--2---:R-:W-:-:S04]  /*7c10*/  FFMA.FTZ R4, R138, c[0x0][0x23c], -R0 ;  /* 0x00008f008a047a23 */ /* 0x004fc80000010800 */
[----:B------:R1:W-:Y:S02]  /*7c20*/  MUFU.EX2 R193, R4 ;  /* 0x0000000400c17308 */ /* 0x0003e40000000800 */
[----:B-1----:R-:W-:Y:S01]  /*7c30*/  FFMA.FTZ R4, R19, c[0x0][0x23c], -R2 ;  /* 0x00008f0013047a23 */ /* 0x002fe20000010802 */
[----:B------:R-:W-:-:S05]  /*7c40*/  MOV R19, R240 ;  /* 0x000000f000137202 */ /* 0x000fca0000000f00 */
[----:B------:R1:W-:Y:S02]  /*7c50*/  MUFU.EX2 R138, R4 ;  /* 0x00000004008a7308 */ /* 0x0003e40000000800 */
[----:B-1----:R-:W-:-:S06]  /*7c60*/  FFMA.FTZ R4, R11, c[0x0][0x23c], -R2 ;  /* 0x00008f000b047a23 */ /* 0x002fcc0000010802 */
[----:B------:R-:W1:Y:S08]  /*7c70*/  MUFU.EX2 R11, R6 ;  /* 0x00000006000b7308 */ /* 0x000e700000000800 */
[----:B------:R2:W3:Y:S01]  /*7c80*/  MUFU.EX2 R188, R4 ;  /* 0x0000000400bc7308 */ /* 0x0004e20000000800 */
[-C--:B-1----:R-:W-:Y:S01]  /*7c90*/  FMUL.FTZ R148, R148, R11.reuse ;  /* 0x0000000b94947220 */ /* 0x082fe20000410000 */
[----:B------:R-:W-:Y:S01]  /*7ca0*/  F2FP.BF16.PACK_AB R6, R193, R192 ;  /* 0x000000c0c106723e */ /* 0x000fe200000010ff */
        /* <DEDUP_REMOVED lines=14> */
[----:B-1----:R-:W-:Y:S01]  /*7d90*/  FADD.FTZ R4, R230, -R5 ;  /* 0x80000005e6047221 */ /* 0x002fe20000010000 */
[----:B---3--:R-:W-:Y:S01]  /*7da0*/  F2FP.BF16.PACK_AB R5, R188, R138 ;  /* 0x0000008abc05723e */ /* 0x008fe200000010ff */
[-C--:B------:R-:W-:Y:S02]  /*7db0*/  FMUL.FTZ R49, R49, R11.reuse ;  /* 0x0000000b31317220 */ /* 0x080fe40000410000 */
[----:B------:R-:W-:Y:S02]  /*7dc0*/  FMUL.FTZ R4, R4, c[0x0][0x23c] ;  /* 0x00008f0004047a20 */ /* 0x000fe40000410000 */
        /* <DEDUP_REMOVED lines=10> */
[----:B-1----:R-:W-:Y:S02]  /*7e70*/  FFMA.FTZ R4, R18, c[0x0][0x23c], -R2 ;  /* 0x00008f0012047a23 */ /* 0x002fe40000010802 */
[-C--:B--2---:R-:W-:Y:S02]  /*7e80*/  FMUL.FTZ R150, R150, R10.reuse ;  /* 0x0000000a96967220 */ /* 0x084fe40000410000 */
[----:B------:R1:W2:Y:S01]  /*7e90*/  MUFU.EX2 R139, R4 ;  /* 0x00000004008b7308 */ /* 0x0002a20000000800 */
        /* <DEDUP_REMOVED lines=9> */
[-C--:B------:R-:W-:Y:S01]  /*7f30*/  FMUL.FTZ R175, R175, R10.reuse ;  /* 0x0000000aafaf7220 */ /* 0x080fe20000410000 */
[----:B--2---:R-:W-:Y:S01]  /*7f40*/  F2FP.BF16.PACK_AB R7, R139, R189 ;  /* 0x000000bd8b07723e */ /* 0x004fe200000010ff */
[----:B------:R-:W-:-:S02]  /*7f50*/  FMUL.FTZ R38, R38, R10 ;  /* 0x0000000a26267220 */ /* 0x000fc40000410000 */
[-C--:B------:R-:W-:Y:S02]  /*7f60*/  FMUL.FTZ R39, R39, R10.reuse ;  /* 0x0000000a27277220 */ /* 0x080fe40000410000 */
[-C--:B------:R-:W-:Y:S02]  /*7f70*/  FMUL.FTZ R50, R50, R10.reuse ;  /* 0x0000000a32327220 */ /* 0x080fe40000410000 */
[C---:B------:R-:W-:Y:S01]  /*7f80*/  HMMA.16816.F32.BF16 R148, R4.reuse, R176, R148 ;  /* 0x000000b00494723c */ /* 0x040fe20000041894 */
[-C--:B------:R-:W-:Y:S02]  /*7f90*/  FMUL.FTZ R51, R51, R10.reuse ;  /* 0x0000000a33337220 */ /* 0x080fe40000410000 */
[-C--:B------:R-:W-:Y:S02]  /*7fa0*/  FMUL.FTZ R54, R54, R10.reuse ;  /* 0x0000000a36367220 */ /* 0x080fe40000410000 */
[-C--:B------:R-:W-:Y:S02]  /*7fb0*/  FMUL.FTZ R55, R55, R10.reuse ;  /* 0x0000000a37377220 */ /* 0x080fe40000410000 */
[-C--:B------:R-:W-:Y:S01]  /*7fc0*/  FMUL.FTZ R66, R66, R10.reuse ;  /* 0x0000000a42427220 */ /* 0x080fe20000410000 */
[----:B------:R-:W-:Y:S01]  /*7fd0*/  HMMA.16816.F32.BF16 R176, R4, R178, R156 ;  /* 0x000000b204b0723c */ /* 0x000fe2000004189c */
[-C--:B------:R-:W-:Y:S01]  /*7fe0*/  FMUL.FTZ R67, R67, R10.reuse ;  /* 0x0000000a43437220 */ /* 0x080fe20000410000 */
[----:B------:R-:W1:Y:S01]  /*7ff0*/  LDSM.16.MT88.4 R156, [R212+0xa800] ;  /* 0x00a80000d49c783b */ /* 0x000e620000004200 */
[----:B------:R-:W-:-:S02]  /*8000*/  FMUL.FTZ R102, R102, R10 ;  /* 0x0000000a66667220 */ /* 0x000fc40000410000 */
[-C--:B------:R-:W-:Y:S02]  /*8010*/  FMUL.FTZ R103, R103, R10.reuse ;  /* 0x0000000a67677220 */ /* 0x080fe40000410000 */
[-C--:B------:R-:W-:Y:S01]  /*8020*/  FMUL.FTZ R118, R118, R10.reuse ;  /* 0x0000000a76767220 */ /* 0x080fe20000410000 */
[C---:B------:R-:W-:Y:S01]  /*8030*/  HMMA.16816.F32.BF16 R68, R4.reuse, R40, R68 ;  /* 0x000000280444723c */ /* 0x040fe20000041844 */
[-C--:B------:R-:W-:Y:S02]  /*8040*/  FMUL.FTZ R119, R119, R10.reuse ;  /* 0x0000000a77777220 */ /* 0x080fe40000410000 */
[-C--:B------:R-:W-:Y:S02]  /*8050*/  FMUL.FTZ R81, R81, R11.reuse ;  /* 0x0000000b51517220 */ /* 0x080fe40000410000 */
[-C--:B------:R-:W-:Y:S02]  /*8060*/  FMUL.FTZ R82, R82, R10.reuse ;  /* 0x0000000a52527220 */ /* 0x080fe40000410000 */
[-C--:B------:R-:W-:Y:S01]  /*8070*/  FMUL.FTZ R83, R83, R10.reuse ;  /* 0x0000000a53537220 */ /* 0x080fe20000410000 */
[C---:B------:R-:W-:Y:S01]  /*8080*/  HMMA.16816.F32.BF16 R160, R4.reuse, R184, R160 ;  /* 0x000000b804a0723c */ /* 0x040fe200000418a0 */
[----:B------:R-:W-:Y:S01]  /*8090*/  FMUL.FTZ R84, R84, R11 ;  /* 0x0000000b54547220 */ /* 0x000fe20000410000 */
[----:B------:R-:W-:Y:S01]  /*80a0*/  MOV R40, R19 ;  /* 0x0000001300287202 */ /* 0x000fe20000000f00 */
[----:B------:R-:W-:Y:S01]  /*80b0*/  FMUL.FTZ R85, R85, R11 ;  /* 0x0000000b55557220 */ /* 0x000fe20000410000 */
[----:B------:R-:W-:Y:S01]  /*80c0*/  MOV R19, R21 ;  /* 0x0000001500137202 */ /* 0x000fe20000000f00 */
[----:B------:R-:W-:Y:S01]  /*80d0*/  FMUL.FTZ R86, R86, R10 ;  /* 0x0000000a56567220 */ /* 0x000fe20000410000 */
[----:B------:R-:W-:Y:S01]  /*80e0*/  MOV R21, R126 ;  /* 0x0000007e00157202 */ /* 0x000fe20000000f00 */
[----:B------:R-:W-:Y:S01]  /*80f0*/  FMUL.FTZ R87, R87, R10 ;  /* 0x0000000a57577220 */ /* 0x000fe20000410000 */
        /* <DEDUP_REMOVED lines=8> */
[C---:B------:R-:W-:Y:S01]  /*8180*/  HMMA.16816.F32.BF16 R36, R4.reuse, R180, R36 ;  /* 0x000000b40424723c */ /* 0x040fe20000041824 */
[----:B------:R-:W-:Y:S01]  /*8190*/  FMUL.FTZ R112, R112, R11 ;  /* 0x0000000b70707220 */ /* 0x000fe20000410000 */
[----:B------:R-:W-:Y:S01]  /*81a0*/  MOV R230, R179 ;  /* 0x000000b300e67202 */ /* 0x000fe20000000f00 */
[----:B------:R-:W-:Y:S01]  /*81b0*/  FMUL.FTZ R113, R113, R11 ;  /* 0x0000000b71717220 */ /* 0x000fe20000410000 */
[----:B------:R-:W-:Y:S01]  /*81c0*/  MOV R41, R133 ;  /* 0x0000008500297202 */ /* 0x000fe20000000f00 */
[-C--:B------:R-:W-:Y:S01]  /*81d0*/  FMUL.FTZ R114, R114, R10.reuse ;  /* 0x0000000a72727220 */ /* 0x080fe20000410000 */
[----:B------:R-:W2:Y:S01]  /*81e0*/  LDSM.16.MT88.4 R172, [R214+0xa800] ;  /* 0x00a80000d6ac783b */ /* 0x000ea20000004200 */
[----:B------:R-:W-:Y:S01]  /*81f0*/  FMUL.FTZ R115, R115, R10 ;  /* 0x0000000a73737220 */ /* 0x000fe20000410000 */
[----:B------:R-:W-:Y:S01]  /*8200*/  HMMA.16816.F32.BF16 R184, R4, R182, R48 ;  /* 0x000000b604b8723c */ /* 0x000fe20000041830 */
[-C--:B------:R-:W-:Y:S01]  /*8210*/  FMUL.FTZ R128, R128, R11.reuse ;  /* 0x0000000b80807220 */ /* 0x080fe20000410000 */
[----:B------:R-:W3:Y:S01]  /*8220*/  LDSM.16.MT88.4 R48, [R217+0xa800] ;  /* 0x00a80000d930783b */ /* 0x000ee20000004200 */
[----:B------:R-:W-:-:S02]  /*8230*/  FMUL.FTZ R129, R129, R11 ;  /* 0x0000000b81817220 */ /* 0x000fc40000410000 */
[-C--:B------:R-:W-:Y:S02]  /*8240*/  FMUL.FTZ R130, R130, R10.reuse ;  /* 0x0000000a82827220 */ /* 0x080fe40000410000 */
[-C--:B------:R-:W-:Y:S01]  /*8250*/  FMUL.FTZ R131, R131, R10.reuse ;  /* 0x0000000a83837220 */ /* 0x080fe20000410000 */
[C---:B------:R-:W-:Y:S01]  /*8260*/  HMMA.16816.F32.BF16 R52, R4.reuse, R140, R52 ;  /* 0x0000008c0434723c */ /* 0x040fe20000041834 */
[----:B------:R-:W-:Y:S02]  /*8270*/  FFMA.FTZ R18, R196, c[0x0][0x23c], -R9 ;  /* 0x00008f00c4127a23 */ /* 0x000fe40000010809 */
[----:B------:R-:W-:Y:S02]  /*8280*/  FFMA.FTZ R11, R246, R11, R191 ;  /* 0x0000000bf60b7223 */ /* 0x000fe400000100bf */
[----:B------:R4:W-:Y:S01]  /*8290*/  MUFU.EX2 R137, R18 ;  /* 0x0000001200897308 */ /* 0x0009e20000000800 */
[----:B------:R-:W-:Y:S02]  /*82a0*/  FFMA.FTZ R10, R252, R10, R138 ;  /* 0x0000000afc0a7223 */ /* 0x000fe4000001008a */
[C---:B------:R-:W-:Y:S07]  /*82b0*/  HMMA.16816.F32.BF16 R180, R4.reuse, R142, R64 ;  /* 0x0000008e04b4723c */ /* 0x040fee0000041840 */
[----:B------:R-:W-:Y:S01]  /*82c0*/  MOV R66, R124 ;  /* 0x0000007c00427202 */ /* 0x000fe20000000f00 */
[----:B------:R-:W-:Y:S01]  /*82d0*/  HMMA.16816.F32.BF16 R100, R4, R28, R100 ;  /* 0x0000001c0464723c */ /* 0x000fe20000041864 */
[----:B------:R-:W-:-:S02]  /*82e0*/  MOV R67, R23 ;  /* 0x0000001700437202 */ /* 0x000fc40000000f00 */
[----:B------:R-:W-:Y:S01]  /*82f0*/  MOV R65, R22 ;  /* 0x0000001600417202 */ /* 0x000fe20000000f00 */
[----:B----4-:R-:W-:-:S04]  /*8300*/  FFMA.FTZ R18, R197, c[0x0][0x23c], -R9 ;  /* 0x00008f00c5127a23 */ /* 0x010fc80000010809 */
[C---:B------:R-:W-:Y:S01]  /*8310*/  HMMA.16816.F32.BF16 R116, R4.reuse, R32, R116 ;  /* 0x000000200474723c */ /* 0x040fe20000041874 */
[----:B------:R4:W5:Y:S07]  /*8320*/  MUFU.EX2 R133, R18 ;  /* 0x0000001200857308 */ /* 0x00096e0000000800 */
[C---:B------:R-:W-:Y:S01]  /*8330*/  HMMA.16816.F32.BF16 R176, R4.reuse, R42, R80 ;  /* 0x0000002a04b0723c */ /* 0x040fe20000041850 */
[----:B------:R-:W-:Y:S06]  /*8340*/  LDSM.16.MT88.4 R80, [R212+0xb800] ;  /* 0x00b80000d450783b */ /* 0x000fec0000004200 */
[----:B------:R-:W-:Y:S01]  /*8350*/  MOV R43, R20 ;  /* 0x00000014002b7202 */ /* 0x000fe20000000f00 */
[C---:B------:R-:W-:Y:S01]  /*8360*/  HMMA.16816.F32.BF16 R84, R4.reuse, R24, R84 ;  /* 0x000000180454723c */ /* 0x040fe20000041854 */
[----:B------:R-:W-:Y:S01]  /*8370*/  MOV R20, R127 ;  /* 0x0000007f00147202 */ /* 0x000fe20000000f00 */
[--C-:B----4-:R-:W-:Y:S01]  /*8380*/  FFMA.FTZ R18, R199, c[0x0][0x23c], -R9.reuse ;  /* 0x00008f00c7127a23 */ /* 0x110fe20000010809 */
[----:B------:R-:W-:Y:S01]  /*8390*/  MOV R42, R132 ;  /* 0x00000084002a7202 */ /* 0x000fe20000000f00 */
[----:B------:R-:W-:Y:S01]  /*83a0*/  FFMA.FTZ R9, R200, c[0x0][0x23c], -R9 ;  /* 0x00008f00c8097a23 */ /* 0x000fe20000010809 */
[----:B------:R-:W-:Y:S01]  /*83b0*/  MOV R200, R65 ;  /* 0x0000004100c87202 */ /* 0x000fe20000000f00 */
[----:B------:R-:W-:Y:S01]  /*83c0*/  MUFU.EX2 R132, R18 ;  /* 0x0000001200847308 */ /* 0x000fe20000000800 */
[----:B-----5:R-:W-:Y:S01]  /*83d0*/  F2FP.BF16.PACK_AB R124, R133, R137 ;  /* 0x00000089857c723e */ /* 0x020fe200000010ff */
[C---:B------:R-:W-:Y:S01]  /*83e0*/  HMMA.16816.F32.BF16 R140, R4.reuse, R26, R96 ;  /* 0x0000001a048c723c */ /* 0x040fe20000041860 */
[----:B------:R-:W-:Y:S05]  /*83f0*/  LDSM.16.MT88.4 R96, [R214+0xb800] ;  /* 0x00b80000d660783b */ /* 0x000fea0000004200 */
[----:B------:R4:W5:Y:S02]  /*8400*/  MUFU.EX2 R26, R9 ;  /* 0x00000009001a7308 */ /* 0x0009640000000800 */
[C---:B------:R-:W-:Y:S01]  /*8410*/  HMMA.16816.F32.BF16 R28, R4.reuse, R30, R112 ;  /* 0x0000001e041c723c */ /* 0x040fe20000041870 */
[----:B------:R-:W-:Y:S07]  /*8420*/  LDSM.16.MT88.4 R112, [R217+0xb800] ;  /* 0x00b80000d970783b */ /* 0x000fee0000004200 */
[----:B------:R-:W-:Y:S01]  /*8430*/  HMMA.16816.F32.BF16 R32, R4, R34, R128 ;  /* 0x000000220420723c */ /* 0x000fe20000041880 */
[----:B----4-:R-:W-:-:S06]  /*8440*/  FFMA.FTZ R9, R201, c[0x0][0x23c], -R8 ;  /* 0x00008f00c9097a23 */ /* 0x010fcc0000010808 */
[----:B------:R-:W-:Y:S01]  /*8450*/  MOV R131, R21 ;  /* 0x0000001500837202 */ /* 0x000fe20000000f00 */
[----:B------:R-:W-:Y:S01]  /*8460*/  FFMA.FTZ R4, R203, c[0x0][0x23c], -R0 ;  /* 0x00008f00cb047a23 */ /* 0x000fe20000010800 */
[----:B------:R-:W-:Y:S01]  /*8470*/  MOV R130, R20 ;  /* 0x0000001400827202 */ /* 0x000fe20000000f00 */
[----:B------:R4:W-:Y:S01]  /*8480*/  MUFU.EX2 R25, R9 ;  /* 0x0000000900197308 */ /* 0x0009e20000000800 */
[----:B------:R-:W-:Y:S02]  /*8490*/  MOV R129, R19 ;  /* 0x0000001300817202 */ /* 0x000fe40000000f00 */
[----:B------:R-:W-:Y:S02]  /*84a0*/  MOV R201, R66 ;  /* 0x0000004200c97202 */ /* 0x000fe40000000f00 */
[----:B-----5:R-:W-:Y:S02]  /*84b0*/  F2FP.BF16.PACK_AB R126, R26, R132 ;  /* 0x000000841a7e723e */ /* 0x020fe400000010ff */
[----:B------:R-:W-:Y:S01]  /*84c0*/  MOV R128, R231 ;  /* 0x000000e700807202 */ /* 0x000fe20000000f00 */
[----:B------:R5:W-:Y:S01]  /*84d0*/  MUFU.EX2 R21, R4 ;  /* 0x0000000400157308 */ /* 0x000be20000000800 */
[----:B------:R-:W-:Y:S01]  /*84e0*/  MOV R203, R230 ;  /* 0x000000e600cb7202 */ /* 0x000fe20000000f00 */
[----:B----4-:R-:W-:Y:S01]  /*84f0*/  FFMA.FTZ R9, R202, c[0x0][0x23c], -R8 ;  /* 0x00008f00ca097a23 */ /* 0x010fe20000010808 */
[----:B------:R-:W-:-:S02]  /*8500*/  MOV R202, R67 ;  /* 0x0000004300ca7202 */ /* 0x000fc40000000f00 */
[----:B------:R-:W4:Y:S03]  /*8510*/  LDSM.16.MT88.4 R64, [R216+0xa800] ;  /* 0x00a80000d840783b */ /* 0x000f260000004200 */
[----:B------:R1:W1:Y:S01]  /*8520*/  MUFU.EX2 R24, R9 ;  /* 0x0000000900187308 */ /* 0x0002620000000800 */
[----:B-----5:R-:W-:Y:S01]  /*8530*/  FFMA.FTZ R4, R206, c[0x0][0x23c], -R0 ;  /* 0x00008f00ce047a23 */ /* 0x020fe20000010800 */
[----:B------:R-:W-:-:S06]  /*8540*/  MOV R206, R78 ;  /* 0x0000004e00ce7202 */ /* 0x000fcc0000000f00 */
[----:B------:R5:W-:Y:S01]  /*8550*/  MUFU.EX2 R20, R4 ;  /* 0x0000000400147308 */ /* 0x000be20000000800 */
[--C-:B-1----:R-:W-:Y:S01]  /*8560*/  FFMA.FTZ R9, R204, c[0x0][0x23c], -R8.reuse ;  /* 0x00008f00cc097a23 */ /* 0x102fe20000010808 */
[----:B------:R-:W-:Y:S01]  /*8570*/  F2FP.BF16.PACK_AB R125, R24, R25 ;  /* 0x00000019187d723e */ /* 0x000fe200000010ff */
[----:B------:R-:W-:Y:S01]  /*8580*/  FFMA.FTZ R8, R232, c[0x0][0x23c], -R8 ;  /* 0x00008f00e8087a23 */ /* 0x000fe20000010808 */
[----:B------:R-:W-:-:S04]  /*8590*/  MOV R204, R239 ;  /* 0x000000ef00cc7202 */ /* 0x000fc80000000f00 */
[----:B------:R-:W-:Y:S01]  /*85a0*/  MUFU.EX2 R23, R9 ;  /* 0x0000000900177308 */ /* 0x000fe20000000800 */
[--C-:B-----5:R-:W-:Y:S01]  /*85b0*/  FFMA.FTZ R4, R205, c[0x0][0x23c], -R0.reuse ;  /* 0x00008f00cd047a23 */ /* 0x120fe20000010800 */
[----:B------:R-:W-:Y:S01]  /*85c0*/  MOV R205, R79 ;  /* 0x0000004f00cd7202 */ /* 0x000fe20000000f00 */
[----:B------:R-:W-:Y:S01]  /*85d0*/  FFMA.FTZ R0, R207, c[0x0][0x23c], -R0 ;  /* 0x00008f00cf007a23 */ /* 0x000fe20000010800 */
[----:B------:R-:W-:-:S04]  /*85e0*/  MOV R207, R77 ;  /* 0x0000004d00cf7202 */ /* 0x000fc80000000f00 */
[----:B------:R1:W-:Y:S08]  /*85f0*/  MUFU.EX2 R19, R4 ;  /* 0x0000000400137308 */ /* 0x0003f00000000800 */
[----:B------:R5:W-:Y:S01]  /*8600*/  MUFU.EX2 R18, R0 ;  /* 0x0000000000127308 */ /* 0x000be20000000800 */
[----:B-1----:R-:W1:Y:S07]  /*8610*/  LDSM.16.MT88.4 R4, [R216+0xb800] ;  /* 0x00b80000d804783b */ /* 0x002e6e0000004200 */
[----:B------:R-:W2:Y:S01]  /*8620*/  MUFU.EX2 R22, R8 ;  /* 0x0000000800167308 */ /* 0x000ea20000000800 */
[----:B-----5:R-:W-:-:S07]  /*8630*/  FFMA.FTZ R0, R198, c[0x0][0x23c], -R2 ;  /* 0x00008f00c6007a23 */ /* 0x020fce0000010802 */
[----:B------:R5:W-:Y:S01]  /*8640*/  MUFU.EX2 R9, R0 ;  /* 0x0000000000097308 */ /* 0x000be20000000800 */
[----:B--2---:R-:W-:-:S07]  /*8650*/  F2FP.BF16.PACK_AB R127, R22, R23 ;  /* 0x00000017167f723e */ /* 0x004fce00000010ff */
[----:B------:R-:W-:Y:S01]  /*8660*/  HMMA.16816.F32.BF16 R144, R124, R156, R144 ;  /* 0x0000009c7c90723c */ /* 0x000fe20000041890 */
[----:B-----5:R-:W-:-:S04]  /*8670*/  FFMA.FTZ R0, R195, c[0x0][0x23c], -R2 ;  /* 0x00008f00c3007a23 */ /* 0x020fc80000010802 */
[----:B------:R2:W5:Y:S03]  /*8680*/  MUFU.EX2 R8, R0 ;  /* 0x0000000000087308 */ /* 0x0005660000000800 */
[C---:B------:R-:W-:Y:S08]  /*8690*/  HMMA.16816.F32.BF16 R152, R124.reuse, R158, R152 ;  /* 0x0000009e7c98723c */ /* 0x040ff00000041898 */
[----:B------:R-:W-:Y:S01]  /*86a0*/  HMMA.16816.F32.BF16 R164, R124, R172, R164 ;  /* 0x000000ac7ca4723c */ /* 0x000fe200000418a4 */
[----:B--2---:R-:W-:-:S07]  /*86b0*/  FFMA.FTZ R0, R194, c[0x0][0x23c], -R2 ;  /* 0x00008f00c2007a23 */ /* 0x004fce0000010802 */
[C---:B------:R-:W-:Y:S01]  /*86c0*/  HMMA.16816.F32.BF16 R168, R124.reuse, R174, R168 ;  /* 0x000000ae7ca8723c */ /* 0x040fe200000418a8 */
[----:B------:R-:W-:Y:S01]  /*86d0*/  FFMA.FTZ R2, R76, c[0x0][0x23c], -R2 ;  /* 0x00008f004c027a23 */ /* 0x000fe20000010802 */
[----:B------:R-:W-:Y:S06]  /*86e0*/  MUFU.EX2 R0, R0 ;  /* 0x0000000000007308 */ /* 0x000fec0000000800 */
[C---:B---3--:R-:W-:Y:S02]  /*86f0*/  HMMA.16816.F32.BF16 R40, R124.reuse, R48, R40 ;  /* 0x000000307c28723c */ /* 0x048fe40000041828 */
[----:B------:R-:W2:Y:S06]  /*8700*/  MUFU.EX2 R2, R2 ;  /* 0x0000000200027308 */ /* 0x000eac0000000800 */
        /* <DEDUP_REMOVED lines=9> */
[C---:B-1----:R-:W-:Y:S08]  /*87a0*/  HMMA.16816.F32.BF16 R120, R124.reuse, R4, R120 ;  /* 0x000000047c78723c */ /* 0x042ff00000041878 */
[----:B------:R-:W-:Y:S07]  /*87b0*/  HMMA.16816.F32.BF16 R124, R124, R6, R128 ;  /* 0x000000067c7c723c */ /* 0x000fee0000041880 */
[----:B------:R-:W-:-:S02]  /*87c0*/  F2FP.BF16.PACK_AB R128, R20, R21 ;  /* 0x000000151480723e */ /* 0x000fc400000010ff */
[----:B-----5:R-:W-:Y:S02]  /*87d0*/  F2FP.BF16.PACK_AB R129, R8, R9 ;  /* 0x000000090881723e */ /* 0x020fe400000010ff */
[----:B------:R-:W-:Y:S02]  /*87e0*/  F2FP.BF16.PACK_AB R130, R18, R19 ;  /* 0x000000131282723e */ /* 0x000fe400000010ff */
[----:B--2---:R-:W-:-:S07]  /*87f0*/  F2FP.BF16.PACK_AB R131, R2, R0 ;  /* 0x000000000283723e */ /* 0x004fce00000010ff */
[C---:B------:R-:W-:Y:S07]  /*8800*/  HMMA.16816.F32.BF16 R116, R128.reuse, R4, R116 ;  /* 0x000000048074723c */ /* 0x040fee0000041874 */
[----:B------:R-:W-:Y:S01]  /*8810*/  FFMA.FTZ R5, R251, R17, R236 ;  /* 0x00000011fb057223 */ /* 0x000fe200000100ec */
[----:B------:R-:W-:Y:S01]  /*8820*/  HMMA.16816.F32.BF16 R148, R128, R156, R148 ;  /* 0x0000009c8094723c */ /* 0x000fe20000041894 */
[----:B------:R-:W-:Y:S02]  /*8830*/  FADD.FTZ R17, R190, R11 ;  /* 0x0000000bbe117221 */ /* 0x000fe40000010000 */
[----:B------:R-:W-:-:S02]  /*8840*/  FADD.FTZ R11, R235, R5 ;  /* 0x00000005eb0b7221 */ /* 0x000fc40000010000 */
[----:B------:R-:W-:Y:S02]  /*8850*/  FADD.FTZ R5, R192, R17 ;  /* 0x00000011c0057221 */ /* 0x000fe40000010000 */
[----:B------:R-:W-:Y:S01]  /*8860*/  FFMA.FTZ R4, R250, R16, R233 ;  /* 0x00000010fa047223 */ /* 0x000fe200000100e9 */
        /* <DEDUP_REMOVED lines=10> */
[C---:B------:R-:W-:Y:S01]  /*8910*/  HMMA.16816.F32.BF16 R52, R128.reuse, R64, R52 ;  /* 0x000000408034723c */ /* 0x040fe20000041834 */
[----:B------:R-:W-:Y:S02]  /*8920*/  FADD.FTZ R246, R18, R19 ;  /* 0x0000001312f67221 */ /* 0x000fe40000010000 */
[----:B------:R-:W-:Y:S02]  /*8930*/  FADD.FTZ R250, R208, R10 ;  /* 0x0000000ad0fa7221 */ /* 0x000fe40000010000 */
[----:B------:R-:W-:Y:S01]  /*8940*/  FADD.FTZ R4, R139, R4 ;  /* 0x000000048b047221 */ /* 0x000fe20000010000 */
[----:B------:R1:W-:Y:S01]  /*8950*/  STL [R1], R246 ;  /* 0x000000f601007387 */ /* 0x0003e20000100800 */
        /* <DEDUP_REMOVED lines=28> */
[----:B------:R-:W-:Y:S01]  /*8b20*/  ULDC.64 UR4, c[0x0][0x1a0] ;  /* 0x0000680000047ab9 */ /* 0x000fe20000000a00 */
[----:B------:R-:W-:Y:S01]  /*8b30*/  IADD3 R245, R244, -0x4, RZ ;  /* 0xfffffffcf4f57810 */ /* 0x000fe20007ffe0ff */
[----:B------:R-:W-:Y:S02]  /*8b40*/  USHF.L.U32 UR10, UR4, 0x6, URZ ;  /* 0x00000006040a7899 */ /* 0x000fe4000800063f */
[----:B------:R-:W-:Y:S02]  /*8b50*/  UMOV UR11, 0x6 ;  /* 0x00000006000b7882 */ /* 0x000fe40000000000 */
[----:B------:R-:W-:Y:S01]  /*8b60*/  USHF.L.U64.HI UR5, UR4, UR11, UR5 ;  /* 0x0000000b04057299 */ /* 0x000fe20008010205 */
[----:B------:R-:W-:Y:S01]  /*8b70*/  IMAD R0, R245, 0x20, R247 ;  /* 0x00000020f5007824 */ /* 0x000fe200078e02f7 */
[----:B------:R-:W-:Y:S01]  /*8b80*/  UIADD3 UR4, UP0, -UR10, 0x80, URZ ;  /* 0x000000800a047890 */ /* 0x000fe2000ff1e13f */
[----:B------:R-:W-:Y:S01]  /*8b90*/  BAR.SYNC.DEFER_BLOCKING 0x0 ;  /* 0x0000000000007b1d */ /* 0x000fe20000010000 */
[----:B------:R-:W-:-:S02]  /*8ba0*/  IADD3 R10, P3, R228, -UR10, RZ ;  /* 0x8000000ae40a7c10 */ /* 0x000fc4000ff7e0ff */
[----:B------:R-:W-:Y:S01]  /*8bb0*/  IADD3 R6, P1, R210, -UR10, RZ ;  /* 0x8000000ad2067c10 */ /* 0x000fe2000ff3e0ff */
[----:B------:R-:W-:Y:S01]  /*8bc0*/  UIADD3.X UR10, URZ, ~UR5, URZ, UP0, !UPT ;  /* 0x800000053f0a7290 */ /* 0x000fe200087fe43f */
[----:B------:R-:W-:Y:S01]  /*8bd0*/  IADD3 R8, P2, R228, UR4, RZ ;  /* 0x00000004e4087c10 */ /* 0x000fe2000ff5e0ff */
[----:B------:R-:W-:Y:S01]  /*8be0*/  ULDC.64 UR12, c[0x0][0x118] ;  /* 0x00004600000c7ab9 */ /* 0x000fe20000000a00 */
[----:B------:R-:W-:Y:S02]  /*8bf0*/  IADD3 R4, P0, R210, UR4, RZ ;  /* 0x00000004d2047c10 */ /* 0x000fe4000ff1e0ff */
[C---:B------:R-:W-:Y:S02]  /*8c00*/  IADD3.X R11, R229.reuse, ~UR5, RZ, P3, !PT ;  /* 0x80000005e50b7c10 */ /* 0x040fe40009ffe4ff */
[----:B------:R-:W-:Y:S02]  /*8c10*/  IADD3.X R9, R229, UR10, RZ, P2, !PT ;  /* 0x0000000ae5097c10 */ /* 0x000fe400097fe4ff */
[----:B------:R-:W-:-:S02]  /*8c20*/  IADD3.X R7, R211, ~UR5, RZ, P1, !PT ;  /* 0x80000005d3077c10 */ /* 0x000fc40008ffe4ff */
[----:B------:R-:W-:Y:S02]  /*8c30*/  IADD3.X R5, R211, UR10, RZ, P0, !PT ;  /* 0x0000000ad3057c10 */ /* 0x000fe400087fe4ff */
[CC--:B------:R-:W-:Y:S02]  /*8c40*/  ISETP.GE.AND P1, PT, R0.reuse, R14.reuse, PT ;  /* 0x0000000e0000720c */ /* 0x0c0fe40003f26270 */
[C---:B------:R-:W-:Y:S02]  /*8c50*/  ISETP.GE.AND P5, PT, R0.reuse, R15, PT ;  /* 0x0000000f0000720c */ /* 0x040fe40003fa6270 */
[C---:B------:R-:W-:Y:S02]  /*8c60*/  IADD3 R2, R0.reuse, 0x1, RZ ;  /* 0x0000000100027810 */ /* 0x040fe40007ffe0ff */
[----:B------:R-:W-:Y:S01]  /*8c70*/  ISETP.GE.AND P2, PT, R0, R13, PT ;  /* 0x0000000d0000720c */ /* 0x000fe20003f46270 */
[----:B------:R-:W-:Y:S01]  /*8c80*/  @!PT LDS RZ, [RZ] ;  /* 0x00000000fffff984 */ /* 0x000fe20000000800 */
[----:B------:R-:W-:Y:S01]  /*8c90*/  @!PT LDS RZ, [RZ] ;  /* 0x00000000fffff984 */ /* 0x000fe20000000800 */
[----:B------:R-:W-:Y:S01]  /*8ca0*/  @!PT LDS RZ, [RZ] ;  /* 0x00000000fffff984 */ /* 0x000fe20000000800 */
[----:B------:R1:W-:Y:S01]  /*8cb0*/  LDGSTS.E.BYPASS.LTC128B.128 [R227+0xa000], [R10.64] ;  /* 0x0a0000000ae37fae */ /* 0x0003e2000b901d4c */
[----:B------:R-:W-:-:S02]  /*8cc0*/  ISETP.GE.AND P4, PT, R2, R14, PT ;  /* 0x0000000e0200720c */ /* 0x000fc40003f86270 */
[C---:B------:R-:W-:Y:S01]  /*8cd0*/  ISETP.GE.AND P0, PT, R2.reuse, R15, PT ;  /* 0x0000000f0200720c */ /* 0x040fe20003f06270 */
[----:B------:R1:W-:Y:S01]  /*8ce0*/  LDGSTS.E.BYPASS.LTC128B.128 [R227+0xb000], [R8.64] ;  /* 0x0b00000008e37fae */ /* 0x0003e2000b901d4c */
[C---:B------:R-:W-:Y:S02]  /*8cf0*/  ISETP.GE.AND P3, PT, R2.reuse, R13, PT ;  /* 0x0000000d0200720c */ /* 0x040fe40003f66270 */
[----:B------:R-:W-:Y:S01]  /*8d00*/  ISETP.GE.AND P6, PT, R2, R12, PT ;  /* 0x0000000c0200720c */ /* 0x000fe20003fc6270 */
[----:B------:R2:W-:Y:S04]  /*8d10*/  LDGSTS.E.BYPASS.LTC128B.128 [R227+0xa800], [R6.64] ;  /* 0x0a80000006e37fae */ /* 0x0005e8000b901d4c */
[----:B------:R2:W-:Y:S04]  /*8d20*/  LDGSTS.E.BYPASS.LTC128B.128 [R227+0xb800], [R4.64] ;  /* 0x0b80000004e37fae */ /* 0x0005e8000b901d4c */
[----:B------:R-:W-:Y:S04]  /*8d30*/  LDSM.16.M88.4 R16, [R213] ;  /* 0x00000000d510783b */ /* 0x000fe80000000200 */
[----:B------:R-:W3:Y:S04]  /*8d40*/  LDSM.16.M88.4 R20, [R222] ;  /* 0x00000000de14783b */ /* 0x000ee80000000200 */
[----:B------:R-:W4:Y:S04]  /*8d50*/  LDSM.16.M88.4 R32, [R222+0x800] ;  /* 0x00080000de20783b */ /* 0x000f280000000200 */
[----:B------:R-:W-:Y:S04]  /*8d60*/  LDSM.16.M88.4 R140, [R223] ;  /* 0x00000000df8c783b */ /* 0x000fe80000000200 */
[----:B-1----:R-:W1:Y:S04]  /*8d70*/  LDSM.16.M88.4 R8, [R213+0x2000] ;  /* 0x00200000d508783b */ /* 0x002e680000000200 */
[----:B------:R-:W-:Y:S04]  /*8d80*/  LDSM.16.M88.4 R176, [R226] ;  /* 0x00000000e2b0783b */ /* 0x000fe80000000200 */
[----:B--2---:R-:W2:Y:S04]  /*8d90*/  LDSM.16.M88.4 R4, [R215] ;  /* 0x00000000d704783b */ /* 0x004ea80000000200 */
[----:B------:R-:W5:Y:S04]  /*8da0*/  LDSM.16.M88.4 R28, [R215+0x2000] ;  /* 0x00200000d71c783b */ /* 0x000f680000000200 */
[----:B------:R-:W-:Y:S04]  /*8db0*/  LDSM.16.M88.4 R180, [R220] ;  /* 0x00000000dcb4783b */ /* 0x000fe80000000200 */
[----:B------:R-:W1:Y:S04]  /*8dc0*/  LDSM.16.M88.4 R24, [R221] ;  /* 0x00000000dd18783b */ /* 0x000e680000000200 */
[----:B------:R-:W2:Y:S01]  /*8dd0*/  LDSM.16.M88.4 R184, [R220+0x800] ;  /* 0x00080000dcb8783b */ /* 0x000ea20000000200 */
[C---:B---3--:R-:W-:Y:S03]  /*8de0*/  HMMA.16816.F32.BF16 R204, R16.reuse, R20, RZ ;  /* 0x0000001410cc723c */ /* 0x048fe600000418ff */
[----:B------:R-:W0:Y:S05]  /*8df0*/  LDGDEPBAR ;  /* 0x00000000000079af */ /* 0x000e2a0000000000 */
[C---:B----4-:R-:W-:Y:S08]  /*8e00*/  HMMA.16816.F32.BF16 R196, R16.reuse, R32, RZ ;  /* 0x0000002010c4723c */ /* 0x050ff000000418ff */
[C---:B------:R-:W-:Y:S08]  /*8e10*/  HMMA.16816.F32.BF16 R200, R16.reuse, R22, RZ ;  /* 0x0000001610c8723c */ /* 0x040ff000000418ff */
[----:B------:R-:W-:Y:S08]  /*8e20*/  HMMA.16816.F32.BF16 R192, R16, R34, RZ ;  /* 0x0000002210c0723c */ /* 0x000ff000000418ff */
[C---:B-1----:R-:W-:Y:S08]  /*8e30*/  HMMA.16816.F32.BF16 R188, R8.reuse, R20, RZ ;  /* 0x0000001408bc723c */ /* 0x042ff000000418ff */
[C---:B------:R-:W-:Y:S01]  /*8e40*/  HMMA.16816.F32.BF16 R208, R8.reuse, R22, RZ ;  /* 0x0000001608d0723c */ /* 0x040fe200000418ff */
[----:B------:R-:W1:Y:S07]  /*8e50*/  LDSM.16.M88.4 R20, [R221+0x2000] ;  /* 0x00200000dd14783b */ /* 0x000e6e0000000200 */
[C---:B------:R-:W-:Y:S08]  /*8e60*/  HMMA.16816.F32.BF16 R16, R8.reuse, R32, RZ ;  /* 0x000000200810723c */ /* 0x040ff000000418ff */
[----:B------:R-:W-:Y:S01]  /*8e70*/  HMMA.16816.F32.BF16 R8, R8, R34, RZ ;  /* 0x000000220808723c */ /* 0x000fe200000418ff */
[----:B------:R-:W-:Y:S07]  /*8e80*/  LDSM.16.M88.4 R32, [R218+0x800] ;  /* 0x00080000da20783b */ /* 0x000fee0000000200 */
[C---:B--2---:R-:W-:Y:S08]  /*8e90*/  HMMA.16816.F32.BF16 R204, R4.reuse, R140, R204 ;  /* 0x0000008c04cc723c */ /* 0x044ff000000418cc */
[C---:B------:R-:W-:Y:S08]  /*8ea0*/  HMMA.16816.F32.BF16 R228, R4.reuse, R176, R196 ;  /* 0x000000b004e4723c */ /* 0x040ff000000418c4 */
[C---:B------:R-:W-:Y:S08]  /*8eb0*/  HMMA.16816.F32.BF16 R200, R4.reuse, R142, R200 ;  /* 0x0000008e04c8723c */ /* 0x040ff000000418c8 */
[----:B------:R-:W-:Y:S08]  /*8ec0*/  HMMA.16816.F32.BF16 R196, R4, R178, R192 ;  /* 0x000000b204c4723c */ /* 0x000ff000000418c0 */
[C---:B-----5:R-:W-:Y:S08]  /*8ed0*/  HMMA.16816.F32.BF16 R192, R28.reuse, R140, R188 ;  /* 0x0000008c1cc0723c */ /* 0x060ff000000418bc */
[C---:B------:R-:W-:Y:S01]  /*8ee0*/  HMMA.16816.F32.BF16 R188, R28.reuse, R176, R16 ;  /* 0x000000b01cbc723c */ /* 0x040fe20000041810 */
[----:B------:R-:W-:Y:S07]  /*8ef0*/  LDSM.16.M88.4 R16, [R219] ;  /* 0x00000000db10783b */ /* 0x000fee0000000200 */
[C---:B------:R-:W-:Y:S01]  /*8f00*/  HMMA.16816.F32.BF16 R4, R28.reuse, R142, R208 ;  /* 0x0000008e1c04723c */ /* 0x040fe200000418d0 */
[----:B------:R-:W2:Y:S07]  /*8f10*/  LDSM.16.M88.4 R140, [R218] ;  /* 0x00000000da8c783b */ /* 0x000eae0000000200 */
[----:B------:R-:W-:Y:S01]  /*8f20*/  HMMA.16816.F32.BF16 R28, R28, R178, R8 ;  /* 0x000000b21c1c723c */ /* 0x000fe20000041808 */
[----:B------:R-:W3:Y:S04]  /*8f30*/  LDSM.16.M88.4 R8, [R219+0x2000] ;  /* 0x00200000db08783b */ /* 0x000ee80000000200 */
[----:B------:R-:W-:Y:S03]  /*8f40*/  LDSM.16.M88.4 R176, [R222+0x1000] ;  /* 0x00100000deb0783b */ /* 0x000fe60000000200 */
[C---:B------:R-:W-:Y:S08]  /*8f50*/  HMMA.16816.F32.BF16 R204, R24.reuse, R180, R204 ;  /* 0x000000b418cc723c */ /* 0x040ff000000418cc */
[C---:B------:R-:W-:Y:S08]  /*8f60*/  HMMA.16816.F32.BF16 R232, R24.reuse, R184, R228 ;  /* 0x000000b818e8723c */ /* 0x040ff000000418e4 */
[C---:B------:R-:W-:Y:S08]  /*8f70*/  HMMA.16816.F32.BF16 R228, R24.reuse, R182, R200 ;  /* 0x000000b618e4723c */ /* 0x040ff000000418c8 */
[----:B------:R-:W-:Y:S08]  /*8f80*/  HMMA.16816.F32.BF16 R200, R24, R186, R196 ;  /* 0x000000ba18c8723c */ /* 0x000ff000000418c4 */
[C---:B-1----:R-:W-:Y:S08]  /*8f90*/  HMMA.16816.F32.BF16 R196, R20.reuse, R180, R192 ;  /* 0x000000b414c4723c */ /* 0x042ff000000418c0 */
[C---:B------:R-:W-:Y:S01]  /*8fa0*/  HMMA.16816.F32.BF16 R192, R20.reuse, R182, R4 ;  /* 0x000000b614c0723c */ /* 0x040fe20000041804 */
[----:B------:R-:W1:Y:S07]  /*8fb0*/  LDSM.16.M88.4 R4, [R213+0x4000] ;  /* 0x00400000d504783b */ /* 0x000e6e0000000200 */
[C---:B------:R-:W-:Y:S08]  /*8fc0*/  HMMA.16816.F32.BF16 R24, R20.reuse, R184, R188 ;  /* 0x000000b81418723c */ /* 0x040ff000000418bc */
[----:B------:R-:W-:Y:S01]  /*8fd0*/  HMMA.16816.F32.BF16 R180, R20, R186, R28 ;  /* 0x000000ba14b4723c */ /* 0x000fe2000004181c */
[----:B------:R-:W4:Y:S04]  /*8fe0*/  LDSM.16.M88.4 R184, [R222+0x1800] ;  /* 0x00180000deb8783b */ /* 0x000f280000000200 */
[----:B------:R-:W5:Y:S03]  /*8ff0*/  LDSM.16.M88.4 R28, [R213+0x6000] ;  /* 0x00600000d51c783b */ /* 0x000f660000000200 */
[C---:B--2---:R-:W-:Y:S01]  /*9000*/  HMMA.16816.F32.BF16 R188, R16.reuse, R140, R204 ;  /* 0x0000008c10bc723c */ /* 0x044fe200000418cc */
[----:B------:R-:W-:Y:S07]  /*9010*/  LDSM.16.M88.4 R20, [R215+0x4000] ;  /* 0x00400000d714783b */ /* 0x000fee0000000200 */
[C---:B------:R-:W-:Y:S08]  /*9020*/  HMMA.16816.F32.BF16 R228, R16.reuse, R142, R228 ;  /* 0x0000008e10e4723c */ /* 0x040ff000000418e4 */
[C---:B------:R-:W-:Y:S08]  /*9030*/  HMMA.16816.F32.BF16 R232, R16.reuse, R32, R232 ;  /* 0x0000002010e8723c */ /* 0x040ff000000418e8 */
[----:B------:R-:W-:Y:S08]  /*9040*/  HMMA.16816.F32.BF16 R208, R16, R34, R200 ;  /* 0x0000002210d0723c */ /* 0x000ff000000418c8 */
[C---:B---3--:R-:W-:Y:S08]  /*9050*/  HMMA.16816.F32.BF16 R204, R8.reuse, R140, R196 ;  /* 0x0000008c08cc723c */ /* 0x048ff000000418c4 */
[C---:B------:R-:W-:Y:S01]  /*9060*/  HMMA.16816.F32.BF16 R16, R8.reuse, R142, R192 ;  /* 0x0000008e0810723c */ /* 0x040fe200000418c0 */
[----:B------:R-:W2:Y:S07]  /*9070*/  LDSM.16.M88.4 R140, [R225] ;  /* 0x00000000e18c783b */ /* 0x000eae0000000200 */
[C---:B------:R-:W-:Y:S01]  /*9080*/  HMMA.16816.F32.BF16 R240, R8.reuse, R34, R180 ;  /* 0x0000002208f0723c */ /* 0x040fe200000418b4 */
[----:B------:R-:W3:Y:S07]  /*9090*/  LDSM.16.M88.4 R180, [R224] ;  /* 0x00000000e0b4783b */ /* 0x000eee0000000200 */
[----:B------:R-:W-:Y:S01]  /*90a0*/  HMMA.16816.F32.BF16 R236, R8, R32, R24 ;  /* 0x0000002008ec723c */ /* 0x000fe20000041818 */
[----:B------:R-:W2:Y:S04]  /*90b0*/  LDSM.16.M88.4 R24, [R215+0x6000] ;  /* 0x00600000d718783b */ /* 0x000ea80000000200 */
[----:B------:R-:W-:Y:S03]  /*90c0*/  LDSM.16.M88.4 R8, [R221+0x6000] ;  /* 0x00600000dd08783b */ /* 0x000fe60000000200 */
[C---:B-1----:R-:W-:Y:S08]  /*90d0*/  HMMA.16816.F32.BF16 R200, R4.reuse, R176, R188 ;  /* 0x000000b004c8723c */ /* 0x042ff000000418bc */
[C---:B------:R-:W-:Y:S08]  /*90e0*/  HMMA.16816.F32.BF16 R196, R4.reuse, R178, R228 ;  /* 0x000000b204c4723c */ /* 0x040ff000000418e4 */
[C---:B----4-:R-:W-:Y:S08]  /*90f0*/  HMMA.16816.F32.BF16 R192, R4.reuse, R184, R232 ;  /* 0x000000b804c0723c */ /* 0x050ff000000418e8 */
[----:B------:R-:W-:Y:S08]  /*9100*/  HMMA.16816.F32.BF16 R32, R4, R186, R208 ;  /* 0x000000ba0420723c */ /* 0x000ff000000418d0 */
[C---:B-----5:R-:W-:Y:S08]  /*9110*/  HMMA.16816.F32.BF16 R4, R28.reuse, R176, R204 ;  /* 0x000000b01c04723c */ /* 0x060ff000000418cc */
[----:B------:R-:W-:Y:S01]  /*9120*/  HMMA.16816.F32.BF16 R188, R28, R178, R16 ;  /* 0x000000b21cbc723c */ /* 0x000fe20000041810 */
[----:B------:R-:W-:Y:S04]  /*9130*/  LDSM.16.M88.4 R176, [R220+0x1000] ;  /* 0x00100000dcb0783b */ /* 0x000fe80000000200 */
[----:B------:R-:W1:Y:S03]  /*9140*/  LDSM.16.M88.4 R16, [R221+0x4000] ;  /* 0x00400000dd10783b */ /* 0x000e660000000200 */
[C---:B--2---:R-:W-:Y:S08]  /*9150*/  HMMA.16816.F32.BF16 R204, R20.reuse, R140, R200 ;  /* 0x0000008c14cc723c */ /* 0x044ff000000418c8 */
[C---:B------:R-:W-:Y:S08]  /*9160*/  HMMA.16816.F32.BF16 R232, R20.reuse, R142, R196 ;  /* 0x0000008e14e8723c */ /* 0x040ff000000418c4 */
[C---:B---3--:R-:W-:Y:S08]  /*9170*/  HMMA.16816.F32.BF16 R228, R20.reuse, R180, R192 ;  /* 0x000000b414e4723c */ /* 0x048ff000000418c0 */
[----:B------:R-:W-:Y:S01]  /*9180*/  HMMA.16816.F32.BF16 R208, R20, R182, R32 ;  /* 0x000000b614d0723c */ /* 0x000fe20000041820 */
[----:B------:R-:W-:Y:S07]  /*9190*/  LDSM.16.M88.4 R32, [R218+0x1000] ;  /* 0x00100000da20783b */ /* 0x000fee0000000200 */
[C---:B------:R-:W-:Y:S01]  /*91a0*/  HMMA.16816.F32.BF16 R20, R24.reuse, R140, R4 ;  /* 0x0000008c1814723c */ /* 0x040fe20000041804 */
[----:B------:R-:W2:Y:S07]  /*91b0*/  LDSM.16.M88.4 R4, [R219+0x4000] ;  /* 0x00400000db04783b */ /* 0x000eae0000000200 */
[----:B------:R-:W-:Y:S01]  /*91c0*/  HMMA.16816.F32.BF16 R200, R24, R142, R188 ;  /* 0x0000008e18c8723c */ /* 0x000fe200000418bc */
[----:B------:R-:W3:Y:S07]  /*91d0*/  LDSM.16.M88.4 R140, [R220+0x1800] ;  /* 0x00180000dc8c783b */ /* 0x000eee0000000200 */
[-C--:B-1----:R-:W-:Y:S08]  /*91e0*/  HMMA.16816.F32.BF16 R188, R16, R176.reuse, R204 ;  /* 0x000000b010bc723c */ /* 0x082ff000000418cc */
[----:B------:R-:W-:Y:S01]  /*91f0*/  HMMA.16816.F32.BF16 R192, R8, R176, R20 ;  /* 0x000000b008c0723c */ /* 0x000fe20000041814 */
[----:B------:R-:W1:Y:S11]  /*9200*/  LDSM.16.M88.4 R20, [R219+0x6000] ;  /* 0x00600000db14783b */ /* 0x000e760000000200 */
[----:B------:R-:W-:Y:S04]  /*9210*/  @!UPT UIADD3 URZ, URZ, URZ, URZ ;  /* 0x0000003f3f3ff290 */ /* 0x000fe8000fffe03f */
[----:B--2---:R-:W-:Y:S08]  /*9220*/  HMMA.16816.F32.BF16 R196, R4, R32, R188 ;  /* 0x0000002004c4723c */ /* 0x004ff000000418bc */
[-C--:B------:R-:W-:Y:S08]  /*9230*/  HMMA.16816.F32.BF16 R188, R16, R178.reuse, R232 ;  /* 0x000000b210bc723c */ /* 0x080ff000000418e8 */
[----:B------:R-:W-:Y:S08]  /*9240*/  HMMA.16816.F32.BF16 R176, R8, R178, R200 ;  /* 0x000000b208b0723c */ /* 0x000ff000000418c8 */
[----:B------:R-:W-:Y:S01]  /*9250*/  HMMA.16816.F32.BF16 R200, R28, R184, R236 ;  /* 0x000000b81cc8723c */ /* 0x000fe200000418ec */
[----:B------:R-:W-:-:S02]  /*9260*/  FMUL.FTZ R196, R196, c[0x0][0x2ec] ;  /* 0x0000bb00c4c47a20 */ /* 0x000fc40000410000 */
[----:B------:R-:W-:Y:S02]  /*9270*/  FMUL.FTZ R197, R197, c[0x0][0x2ec] ;  /* 0x0000bb00c5c57a20 */ /* 0x000fe40000410000 */
[----:B------:R-:W-:Y:S01]  /*9280*/  FMUL.FTZ R198, R198, c[0x0][0x2ec] ;  /* 0x0000bb00c6c67a20 */ /* 0x000fe20000410000 */
[----:B------:R-:W2:Y:S01]  /*9290*/  MUFU.TANH R132, R196 ;  /* 0x000000c400847308 */ /* 0x000ea20000002400 */
[----:B------:R-:W-:Y:S01]  /*92a0*/  FMUL.FTZ R199, R199, c[0x0][0x2ec] ;  /* 0x0000bb00c7c77a20 */ /* 0x000fe20000410000 */
[C---:B---3--:R-:W-:Y:S06]  /*92b0*/  HMMA.16816.F32.BF16 R204, R16.reuse, R140, R228 ;  /* 0x0000008c10cc723c */ /* 0x048fec00000418e4 */
[----:B------:R-:W3:Y:S02]  /*92c0*/  MUFU.TANH R139, R197 ;  /* 0x000000c5008b7308 */ /* 0x000ee40000002400 */
[----:B------:R-:W-:Y:S01]  /*92d0*/  HMMA.16816.F32.BF16 R208, R16, R142, R208 ;  /* 0x0000008e10d0723c */ /* 0x000fe200000418d0 */
[----:B------:R-:W4:Y:S01]  /*92e0*/  LDSM.16.M88.4 R16, [R218+0x1800] ;  /* 0x00180000da10783b */ /* 0x000f220000000200 */
[----:B------:R-:W-:-:S04]  /*92f0*/  DEPBAR.LE SB0, 0x0 ;  /* 0x000080000000791a */ /* 0x000fc80000000000 */
[----:B------:R-:W5:Y:S01]  /*9300*/  MUFU.TANH R137, R198 ;  /* 0x000000c600897308 */ /* 0x000f620000002400 */
[----:B--2---:R-:W-:Y:S01]  /*9310*/  FSEL R132, R132, -INF , !P1 ;  /* 0xff80000084847808 */ /* 0x004fe20004800000 */
[----:B------:R-:W-:Y:S01]  /*9320*/  HMMA.16816.F32.BF16 R28, R28, R186, R240 ;  /* 0x000000ba1c1c723c */ /* 0x000fe200000418f0 */
[----:B------:R-:W-:Y:S01]  /*9330*/  BAR.SYNC.DEFER_BLOCKING 0x0 ;  /* 0x0000000000007b1d */ /* 0x000fe20000010000 */
[----:B------:R-:W-:Y:S02]  /*9340*/  ISETP.GE.AND P1, PT, R0, R12, PT ;  /* 0x0000000c0000720c */ /* 0x000fe40003f26270 */
[----:B---3--:R-:W-:-:S03]  /*9350*/  FSEL R139, R139, -INF , !P4 ;  /* 0xff8000008b8b7808 */ /* 0x008fc60006000000 */
[----:B------:R2:W-:Y:S01]  /*9360*/  MUFU.TANH R229, R199 ;  /* 0x000000c700e57308 */ /* 0x0005e20000002400 */
[----:B-1----:R-:W-:Y:S01]  /*9370*/  HMMA.16816.F32.BF16 R192, R20, R32, R192 ;  /* 0x0000002014c0723c */ /* 0x002fe200000418c0 */
[----:B-----5:R-:W-:-:S07]  /*9380*/  FSEL R137, R137, -INF , !P5 ;  /* 0xff80000089897808 */ /* 0x020fce0006800000 */
[-C--:B------:R-:W-:Y:S08]  /*9390*/  HMMA.16816.F32.BF16 R188, R4, R34.reuse, R188 ;  /* 0x0000002204bc723c */ /* 0x080ff000000418bc */
[----:B--2---:R-:W-:Y:S08]  /*93a0*/  HMMA.16816.F32.BF16 R196, R20, R34, R176 ;  /* 0x0000002214c4723c */ /* 0x004ff000000418b0 */
[----:B------:R-:W-:Y:S01]  /*93b0*/  HMMA.16816.F32.BF16 R32, R24, R180, R200 ;  /* 0x000000b41820723c */ /* 0x000fe200000418c8 */
[----:B------:R-:W-:-:S02]  /*93c0*/  FMUL.FTZ R192, R192, c[0x0][0x2ec] ;  /* 0x0000bb00c0c07a20 */ /* 0x000fc40000410000 */
[----:B------:R-:W-:Y:S02]  /*93d0*/  FMUL.FTZ R193, R193, c[0x0][0x2ec] ;  /* 0x0000bb00c1c17a20 */ /* 0x000fe40000410000 */
[----:B------:R-:W-:Y:S02]  /*93e0*/  FMUL.FTZ R194, R194, c[0x0][0x2ec] ;  /* 0x0000bb00c2c27a20 */ /* 0x000fe40000410000 */
[----:B------:R-:W-:Y:S01]  /*93f0*/  FMUL.FTZ R195, R195, c[0x0][0x2ec] ;  /* 0x0000bb00c3c37a20 */ /* 0x000fe20000410000 */
[----:B------:R-:W-:Y:S01]  /*9400*/  HMMA.16816.F32.BF16 R24, R24, R182, R28 ;  /* 0x000000b61818723c */ /* 0x000fe2000004181c */
[----:B------:R-:W-:Y:S01]  /*9410*/  FMUL.FTZ R188, R188, c[0x0][0x2ec] ;  /* 0x0000bb00bcbc7a20 */ /* 0x000fe20000410000 */
[----:B------:R-:W-:Y:S01]  /*9420*/  MUFU.TANH R228, R193 ;  /* 0x000000c100e47308 */ /* 0x000fe20000002400 */
[----:B------:R-:W-:Y:S02]  /*9430*/  FMUL.FTZ R189, R189, c[0x0][0x2ec] ;  /* 0x0000bb00bdbd7a20 */ /* 0x000fe40000410000 */
[----:B------:R-:W-:-:S02]  /*9440*/  FMUL.FTZ R191, R191, c[0x0][0x2ec] ;  /* 0x0000bb00bfbf7a20 */ /* 0x000fc40000410000 */
[----:B------:R-:W-:Y:S01]  /*9450*/  FMUL.FTZ R190, R190, c[0x0][0x2ec] ;  /* 0x0000bb00bebe7a20 */ /* 0x000fe20000410000 */
[C---:B----4-:R-:W-:Y:S01]  /*9460*/  HMMA.16816.F32.BF16 R184, R4.reuse, R16, R204 ;  /* 0x0000001004b8723c */ /* 0x050fe200000418cc */
[----:B------:R-:W-:Y:S01]  /*9470*/  FMUL.FTZ R196, R196, c[0x0][0x2ec] ;  /* 0x0000bb00c4c47a20 */ /* 0x000fe20000410000 */
[----:B------:R-:W1:Y:S01]  /*9480*/  MUFU.TANH R192, R192 ;  /* 0x000000c000c07308 */ /* 0x000e620000002400 */
[----:B------:R-:W-:Y:S02]  /*9490*/  FMUL.FTZ R197, R197, c[0x0][0x2ec] ;  /* 0x0000bb00c5c57a20 */ /* 0x000fe40000410000 */
[----:B------:R-:W-:Y:S02]  /*94a0*/  FMUL.FTZ R198, R198, c[0x0][0x2ec] ;  /* 0x0000bb00c6c67a20 */ /* 0x000fe40000410000 */
[----:B------:R-:W-:Y:S01]  /*94b0*/  FMUL.FTZ R199, R199, c[0x0][0x2ec] ;  /* 0x0000bb00c7c77a20 */ /* 0x000fe20000410000 */
[----:B------:R-:W-:Y:S02]  /*94c0*/  HMMA.16816.F32.BF16 R176, R4, R18, R208 ;  /* 0x0000001204b0723c */ /* 0x000fe400000418d0 */
[----:B------:R-:W2:Y:S06]  /*94d0*/  MUFU.TANH R133, R194 ;  /* 0x000000c200857308 */ /* 0x000eac0000002400 */
[----:B------:R-:W-:Y:S02]  /*94e0*/  HMMA.16816.F32.BF16 R4, R8, R140, R32 ;  /* 0x0000008c0804723c */ /* 0x000fe40000041820 */
[----:B------:R-:W3:Y:S01]  /*94f0*/  MUFU.TANH R193, R195 ;  /* 0x000000c300c17308 */ /* 0x000ee20000002400 */
[----:B-1----:R-:W-:-:S05]  /*9500*/  FSEL R2, R192, -INF , !P2 ;  /* 0xff800000c0027808 */ /* 0x002fca0005000000 */
[----:B------:R-:W-:Y:S01]  /*9510*/  HMMA.16816.F32.BF16 R8, R8, R142, R24 ;  /* 0x0000008e0808723c */ /* 0x000fe20000041818 */
[----:B------:R-:W-:Y:S01]  /*9520*/  FMUL.FTZ R186, R186, c[0x0][0x2ec] ;  /* 0x0000bb00baba7a20 */ /* 0x000fe20000410000 */
[----:B------:R-:W1:Y:S01]  /*9530*/  MUFU.TANH R138, R188 ;  /* 0x000000bc008a7308 */ /* 0x000e620000002400 */
[----:B------:R-:W-:Y:S02]  /*9540*/  FMUL.FTZ R185, R185, c[0x0][0x2ec] ;  /* 0x0000bb00b9b97a20 */ /* 0x000fe40000410000 */
[----:B------:R-:W-:Y:S02]  /*9550*/  FMUL.FTZ R187, R187, c[0x0][0x2ec] ;  /* 0x0000bb00bbbb7a20 */ /* 0x000fe40000410000 */
[----:B------:R-:W-:Y:S02]  /*9560*/  FMUL.FTZ R184, R184, c[0x0][0x2ec] ;  /* 0x0000bb00b8b87a20 */ /* 0x000fe40000410000 */
[----:B------:R-:W-:Y:S01]  /*9570*/  FMUL.FTZ R177, R177, c[0x0][0x2ec] ;  /* 0x0000bb00b1b17a20 */ /* 0x000fe20000410000 */
[----:B------:R-:W-:Y:S01]  /*9580*/  MUFU.TANH R189, R189 ;  /* 0x000000bd00bd7308 */ /* 0x000fe20000002400 */
[----:B------:R-:W-:-:S02]  /*9590*/  FMUL.FTZ R176, R176, c[0x0][0x2ec] ;  /* 0x0000bb00b0b07a20 */ /* 0x000fc40000410000 */
[----:B------:R-:W-:Y:S02]  /*95a0*/  FMUL.FTZ R178, R178, c[0x0][0x2ec] ;  /* 0x0000bb00b2b27a20 */ /* 0x000fe40000410000 */
[----:B------:R-:W-:Y:S01]  /*95b0*/  FMUL.FTZ R179, R179, c[0x0][0x2ec] ;  /* 0x0000bb00b3b37a20 */ /* 0x000fe20000410000 */
[C---:B------:R-:W-:Y:S02]  /*95c0*/  HMMA.16816.F32.BF16 R28, R20.reuse, R16, R4 ;  /* 0x00000010141c723c */ /* 0x040fe40000041804 */
[----:B------:R-:W-:Y:S05]  /*95d0*/  MUFU.TANH R191, R191 ;  /* 0x000000bf00bf7308 */ /* 0x000fea0000002400 */
[C---:B------:R-:W-:Y:S01]  /*95e0*/  IADD3 R4, R0.reuse, 0x8, RZ ;  /* 0x0000000800047810 */ /* 0x040fe20007ffe0ff */
[----:B------:R-:W-:Y:S01]  /*95f0*/  HMMA.16816.F32.BF16 R24, R20, R18, R8 ;  /* 0x000000121418723c */ /* 0x000fe20000041808 */
[----:B------:R-:W-:Y:S01]  /*9600*/  IADD3 R5, R0, 0x9, RZ ;  /* 0x0000000900057810 */ /* 0x000fe20007ffe0ff */
[----:B------:R-:W4:Y:S01]  /*9610*/  MUFU.TANH R196, R196 ;  /* 0x000000c400c47308 */ /* 0x000f220000002400 */
[----:B------:R-:W-:-:S02]  /*9620*/  ISETP.GE.AND P5, PT, R4, R14, PT ;  /* 0x0000000e0400720c */ /* 0x000fc40003fa6270 */
[----:B------:R-:W-:Y:S02]  /*9630*/  ISETP.GE.AND P2, PT, R4, R15, PT ;  /* 0x0000000f0400720c */ /* 0x000fe40003f46270 */
[----:B--2---:R-:W-:Y:S02]  /*9640*/  FSEL R8, R133, -INF , !P1 ;  /* 0xff80000085087808 */ /* 0x004fe40004800000 */
[----:B------:R-:W-:Y:S01]  /*9650*/  FSEL R20, R228, -INF , !P3 ;  /* 0xff800000e4147808 */ /* 0x000fe20005800000 */
[----:B------:R-:W2:Y:S01]  /*9660*/  MUFU.TANH R197, R197 ;  /* 0x000000c500c57308 */ /* 0x000ea20000002400 */
[----:B---3--:R-:W-:Y:S02]  /*9670*/  FSEL R21, R193, -INF , !P6 ;  /* 0xff800000c1157808 */ /* 0x008fe40007000000 */
[----:B-1----:R-:W-:Y:S02]  /*9680*/  FSEL R138, R138, -INF , !P5 ;  /* 0xff8000008a8a7808 */ /* 0x002fe40006800000 */
[C---:B------:R-:W-:Y:S01]  /*9690*/  ISETP.GE.AND P1, PT, R4.reuse, R13, PT ;  /* 0x0000000d0400720c */ /* 0x040fe20003f26270 */
[----:B------:R-:W-:Y:S01]  /*96a0*/  FMUL.FTZ R29, R29, c[0x0][0x2ec] ;  /* 0x0000bb001d1d7a20 */ /* 0x000fe20000410000 */
[-C--:B------:R-:W-:Y:S01]  /*96b0*/  ISETP.GE.AND P4, PT, R4, R12.reuse, PT ;  /* 0x0000000c0400720c */ /* 0x080fe20003f86270 */
[----:B------:R-:W-:Y:S01]  /*96c0*/  MUFU.TANH R177, R177 ;  /* 0x000000b100b17308 */ /* 0x000fe20000002400 */
[C---:B------:R-:W-:Y:S01]  /*96d0*/  ISETP.GE.AND P3, PT, R5.reuse, R15, PT ;  /* 0x0000000f0500720c */ /* 0x040fe20003f66270 */
[----:B------:R-:W-:Y:S01]  /*96e0*/  FMUL.FTZ R28, R28, c[0x0][0x2ec] ;  /* 0x0000bb001c1c7a20 */ /* 0x000fe20000410000 */
[C---:B------:R-:W-:Y:S01]  /*96f0*/  ISETP.GE.AND P6, PT, R5.reuse, R13, PT ;  /* 0x0000000d0500720c */ /* 0x040fe20003fc6270 */
[----:B------:R-:W-:Y:S01]  /*9700*/  FMUL.FTZ R30, R30, c[0x0][0x2ec] ;  /* 0x0000bb001e1e7a20 */ /* 0x000fe20000410000 */
[----:B------:R-:W-:Y:S01]  /*9710*/  ISETP.GE.AND P5, PT, R5, R12, PT ;  /* 0x0000000c0500720c */ /* 0x000fe20003fa6270 */
[----:B------:R-:W-:Y:S01]  /*9720*/  FMUL.FTZ R24, R24, c[0x0][0x2ec] ;  /* 0x0000bb0018187a20 */ /* 0x000fe20000410000 */
[C---:B------:R-:W-:Y:S01]  /*9730*/  IADD3 R6, R0.reuse, 0x10, RZ ;  /* 0x0000001000067810 */ /* 0x040fe20007ffe0ff */
[----:B------:R1:W3:Y:S01]  /*9740*/  MUFU.TANH R201, R186 ;  /* 0x000000ba00c97308 */ /* 0x0002e20000002400 */
[----:B------:R-:W-:Y:S01]  /*9750*/  IADD3 R4, R0, 0x18, RZ ;  /* 0x0000001800047810 */ /* 0x000fe20007ffe0ff */
[----:B------:R-:W-:Y:S01]  /*9760*/  FMUL.FTZ R25, R25, c[0x0][0x2ec] ;  /* 0x0000bb0019197a20 */ /* 0x000fe20000410000 */
[----:B----4-:R-:W-:Y:S01]  /*9770*/  FSEL R18, R196, -INF , !P1 ;  /* 0xff800000c4127808 */ /* 0x010fe20004800000 */
[----:B------:R-:W-:Y:S01]  /*9780*/  FMUL.FTZ R31, R31, c[0x0][0x2ec] ;  /* 0x0000bb001f1f7a20 */ /* 0x000fe20000410000 */
[----:B--2---:R-:W-:Y:S01]  /*9790*/  FSEL R10, R197, -INF , !P6 ;  /* 0xff800000c50a7808 */ /* 0x004fe20007000000 */
[----:B------:R-:W-:-:S02]  /*97a0*/  FMUL.FTZ R26, R26, c[0x0][0x2ec] ;  /* 0x0000bb001a1a7a20 */ /* 0x000fc40000410000 */
[----:B------:R-:W2:Y:S08]  /*97b0*/  MUFU.TANH R198, R198 ;  /* 0x000000c600c67308 */ /* 0x000eb00000002400 */
[----:B------:R4:W5:Y:S01]  /*97c0*/  MUFU.TANH R194, R185 ;  /* 0x000000b900c27308 */ /* 0x0009620000002400 */
[----:B-1----:R-:W-:Y:S02]  /*97d0*/  FSEL R186, R191, -INF , !P3 ;  /* 0xff800000bfba7808 */ /* 0x002fe40005800000 */
[----:B------:R-:W-:-:S04]  /*97e0*/  ISETP.GE.AND P3, PT, R6, R15, PT ;  /* 0x0000000f0600720c */ /* 0x000fc80003f66270 */
[----:B---3--:R-:W-:Y:S01]  /*97f0*/  FSEL R201, R201, -INF , !P3 ;  /* 0xff800000c9c97808 */ /* 0x008fe20005800000 */
[----:B------:R-:W-:Y:S01]  /*9800*/  MUFU.TANH R190, R190 ;  /* 0x000000be00be7308 */ /* 0x000fe20000002400 */
[----:B--2---:R-:W-:Y:S02]  /*9810*/  FSEL R19, R198, -INF , !P4 ;  /* 0xff800000c6137808 */ /* 0x004fe40006000000 */
[----:B------:R-:W-:Y:S02]  /*9820*/  ISETP.GE.AND P4, PT, R4, R14, PT ;  /* 0x0000000e0400720c */ /* 0x000fe40003f86270 */
[----:B----4-:R-:W-:-:S03]  /*9830*/  FSEL R185, R229, -INF , !P0 ;  /* 0xff800000e5b97808 */ /* 0x010fc60004000000 */
[----:B------:R-:W1:Y:S01]  /*9840*/  MUFU.TANH R176, R176 ;  /* 0x000000b000b07308 */ /* 0x000e620000002400 */
[-C--:B------:R-:W-:Y:S02]  /*9850*/  ISETP.GE.AND P0, PT, R5, R14.reuse, PT ;  /* 0x0000000e0500720c */ /* 0x080fe40003f06270 */
[C---:B------:R-:W-:Y:S02]  /*9860*/  IADD3 R5, R0.reuse, 0x11, RZ ;  /* 0x0000001100057810 */ /* 0x040fe40007ffe0ff */
[----:B------:R-:W-:Y:S02]  /*9870*/  IADD3 R0, R0, 0x19, RZ ;  /* 0x0000001900007810 */ /* 0x000fe40007ffe0ff */
[----:B------:R-:W-:Y:S01]  /*9880*/  FSEL R133, R189, -INF , !P0 ;  /* 0xff800000bd857808 */ /* 0x000fe20004000000 */
[----:B------:R-:W2:Y:S01]  /*9890*/  MUFU.TANH R187, R187 ;  /* 0x000000bb00bb7308 */ /* 0x000ea20000002400 */
[-C--:B------:R-:W-:Y:S02]  /*98a0*/  ISETP.GE.AND P0, PT, R0, R14.reuse, PT ;  /* 0x0000000e0000720c */ /* 0x080fe40003f06270 */
[----:B------:R-:W-:-:S02]  /*98b0*/  ISETP.GE.AND P1, PT, R5, R14, PT ;  /* 0x0000000e0500720c */ /* 0x000fc40003f26270 */
[----:B------:R-:W-:Y:S02]  /*98c0*/  FSEL R196, R177, -INF , !P0 ;  /* 0xff800000b1c47808 */ /* 0x000fe40004000000 */
[C---:B------:R-:W-:Y:S01]  /*98d0*/  ISETP.GE.AND P6, PT, R5.reuse, R15, PT ;  /* 0x0000000f0500720c */ /* 0x040fe20003fc6270 */
[----:B------:R-:W3:Y:S01]  /*98e0*/  MUFU.TANH R29, R29 ;  /* 0x0000001d001d7308 */ /* 0x000ee20000002400 */
[CC--:B------:R-:W-:Y:S02]  /*98f0*/  ISETP.GE.AND P0, PT, R5.reuse, R13.reuse, PT ;  /* 0x0000000d0500720c */ /* 0x0c0fe40003f06270 */
[----:B------:R-:W-:Y:S01]  /*9900*/  ISETP.GE.AND P3, PT, R5, R12, PT ;  /* 0x0000000c0500720c */ /* 0x000fe20003f66270 */
[----:B------:R-:W-:Y:S01]  /*9910*/  FMUL.FTZ R5, R27, c[0x0][0x2ec] ;  /* 0x0000bb001b057a20 */ /* 0x000fe20000410000 */
[----:B-----5:R-:W-:Y:S02]  /*9920*/  FSEL R194, R194, -INF , !P1 ;  /* 0xff800000c2c27808 */ /* 0x020fe40004800000 */
[----:B-1----:R-:W-:Y:S01]  /*9930*/  FSEL R197, R176, -INF , !P4 ;  /* 0xff800000b0c57808 */ /* 0x002fe20006000000 */
[----:B------:R-:W1:Y:S01]  /*9940*/  MUFU.TANH R199, R199 ;  /* 0x000000c700c77308 */ /* 0x000e620000002400 */
[----:B------:R-:W-:-:S02]  /*9950*/  ISETP.GE.AND P1, PT, R6, R13, PT ;  /* 0x0000000d0600720c */ /* 0x000fc40003f26270 */
[----:B------:R-:W-:Y:S02]  /*9960*/  ISETP.GE.AND P4, PT, R6, R12, PT ;  /* 0x0000000c0600720c */ /* 0x000fe40003f86270 */
[----:B--2---:R-:W-:Y:S02]  /*9970*/  FSEL R200, R187, -INF , !P6 ;  /* 0xff800000bbc87808 */ /* 0x004fe40007000000 */
[----:B------:R-:W-:Y:S01]  /*9980*/  ISETP.GE.AND P6, PT, R4, R13, PT ;  /* 0x0000000d0400720c */ /* 0x000fe20003fc6270 */
[----:B------:R2:W4:Y:S01]  /*9990*/  MUFU.TANH R195, R184 ;  /* 0x000000b800c37308 */ /* 0x0005220000002400 */
[----:B---3--:R-:W-:Y:S02]  /*99a0*/  FSEL R187, R29, -INF , !P0 ;  /* 0xff8000001dbb7808 */ /* 0x008fe40004000000 */
[----:B------:R-:W-:-:S05]  /*99b0*/  ISETP.NE.AND P0, PT, R244, 0x4, PT ;  /* 0x00000004f400780c */ /* 0x000fca0003f05270 */
[----:B------:R-:W3:Y:S01]  /*99c0*/  MUFU.TANH R178, R178 ;  /* 0x000000b200b27308 */ /* 0x000ee20000002400 */
[----:B-1----:R-:W-:Y:S02]  /*99d0*/  FSEL R9, R199, -INF , !P5 ;  /* 0xff800000c7097808 */ /* 0x002fe40006800000 */
[----:B------:R-:W-:-:S05]  /*99e0*/  ISETP.GE.AND P5, PT, R4, R15, PT ;  /* 0x0000000f0400720c */ /* 0x000fca0003fa6270 */
[----:B------:R-:W1:Y:S01]  /*99f0*/  MUFU.TANH R179, R179 ;  /* 0x000000b300b37308 */ /* 0x000e620000002400 */
[----:B--2---:R-:W-:Y:S02]  /*9a00*/  FSEL R184, R190, -INF , !P2 ;  /* 0xff800000beb87808 */ /* 0x004fe40005000000 */
[----:B------:R-:W-:-:S04]  /*9a10*/  ISETP.GE.AND P2, PT, R6, R14, PT ;  /* 0x0000000e0600720c */ /* 0x000fc80003f46270 */
[----:B----4-:R-:W-:Y:S01]  /*9a20*/  FSEL R195, R195, -INF , !P2 ;  /* 0xff800000c3c37808 */ /* 0x010fe20005000000 */
[----:B------:R-:W2:Y:S01]  /*9a30*/  MUFU.TANH R28, R28 ;  /* 0x0000001c001c7308 */ /* 0x000ea20000002400 */
[----:B------:R-:W-:Y:S02]  /*9a40*/  ISETP.GE.AND P2, PT, R0, R15, PT ;  /* 0x0000000f0000720c */ /* 0x000fe40003f46270 */
[----:B---3--:R-:W-:Y:S02]  /*9a50*/  FSEL R199, R178, -INF , !P5 ;  /* 0xff800000b2c77808 */ /* 0x008fe40006800000 */
[----:B------:R-:W-:-:S03]  /*9a60*/  ISETP.GE.AND P5, PT, R0, R13, PT ;  /* 0x0000000d0000720c */ /* 0x000fc60003fa6270 */
[----:B------:R-:W3:Y:S01]  /*9a70*/  MUFU.TANH R24, R24 ;  /* 0x0000001800187308 */ /* 0x000ee20000002400 */
[----:B-1----:R-:W-:Y:S02]  /*9a80*/  FSEL R198, R179, -INF , !P2 ;  /* 0xff800000b3c67808 */ /* 0x002fe40005000000 */
[----:B------:R-:W-:-:S05]  /*9a90*/  ISETP.GE.AND P2, PT, R4, R12, PT ;  /* 0x0000000c0400720c */ /* 0x000fca0003f46270 */
[----:B------:R-:W1:Y:S01]  /*9aa0*/  MUFU.TANH R25, R25 ;  /* 0x0000001900197308 */ /* 0x000e620000002400 */
[----:B--2---:R-:W-:Y:S02]  /*9ab0*/  FSEL R13, R28, -INF , !P1 ;  /* 0xff8000001c0d7808 */ /* 0x004fe40004800000 */
[----:B------:R-:W-:-:S05]  /*9ac0*/  ISETP.GE.AND P1, PT, R0, R12, PT ;  /* 0x0000000c0000720c */ /* 0x000fca0003f26270 */
[----:B------:R-:W2:Y:S01]  /*9ad0*/  MUFU.TANH R190, R30 ;  /* 0x0000001e00be7308 */ /* 0x000ea20000002400 */
[----:B---3--:R-:W-:-:S07]  /*9ae0*/  FSEL R188, R24, -INF , !P6 ;  /* 0xff80000018bc7808 */ /* 0x008fce0007000000 */
[----:B------:R-:W3:Y:S01]  /*9af0*/  MUFU.TANH R191, R31 ;  /* 0x0000001f00bf7308 */ /* 0x000ee20000002400 */
[----:B-1----:R-:W-:-:S07]  /*9b00*/  FSEL R189, R25, -INF , !P5 ;  /* 0xff80000019bd7808 */ /* 0x002fce0006800000 */
[----:B------:R-:W1:Y:S01]  /*9b10*/  MUFU.TANH R6, R26 ;  /* 0x0000001a00067308 */ /* 0x000e620000002400 */
[----:B--2---:R-:W-:-:S07]  /*9b20*/  FSEL R190, R190, -INF , !P4 ;  /* 0xff800000bebe7808 */ /* 0x004fce0006000000 */
[----:B------:R-:W2:Y:S01]  /*9b30*/  MUFU.TANH R5, R5 ;  /* 0x0000000500057308 */ /* 0x000ea20000002400 */
[----:B---3--:R-:W-:Y:S02]  /*9b40*/  FSEL R191, R191, -INF , !P3 ;  /* 0xff800000bfbf7808 */ /* 0x008fe40005800000 */
[----:B-1----:R-:W-:Y:S02]  /*9b50*/  FSEL R192, R6, -INF , !P2 ;  /* 0xff80000006c07808 */ /* 0x002fe40005000000 */
[----:B--2---:R-:W-:Y:S01]  /*9b60*/  FSEL R193, R5, -INF , !P1 ;  /* 0xff80000005c17808 */ /* 0x004fe20004800000 */
        /* <DEDUP_REMOVED lines=22> */
.L_x_870:
        /* <DEDUP_REMOVED lines=8> */
[----:B-1----:R-:W-:Y:S01]  /*9d50*/  FMNMX.FTZ R4, R13, R0, !PT ;  /* 0x000000000d047209 */ /* 0x002fe20007810000 */
[----:B------:R-:W-:Y:S01]  /*9d60*/  LDSM.16.MT88.4 R28, [R214+0xb000] ;  /* 0x00b00000d61c783b */ /* 0x000fe20000004200 */
[----:B------:R-:W-:-:S02]  /*9d70*/  FMNMX.FTZ R0, R3, R8, !PT ;  /* 0x0000000803007209 */ /* 0x000fc40007810000 */
[----:B------:R-:W-:Y:S01]  /*9d80*/  FMNMX.FTZ R4, R187, R4, !PT ;  /* 0x00000004bb047209 */ /* 0x000fe20007810000 */
[----:B------:R-:W-:Y:S01]  /*9d90*/  LDSM.16.MT88.4 R24, [R217+0xb000] ;  /* 0x00b00000d918783b */ /* 0x000fe20000004200 */
[----:B------:R-:W-:Y:S02]  /*9da0*/  FMNMX.FTZ R0, R21, R0, !PT ;  /* 0x0000000015007209 */ /* 0x000fe40007810000 */
[----:B------:R-:W-:Y:S02]  /*9db0*/  FMNMX.FTZ R17, R188, R4, !PT ;  /* 0x00000004bc117209 */ /* 0x000fe40007810000 */
        /* <DEDUP_REMOVED lines=17> */
[--C-:B------:R-:W-:Y:S02]  /*9ed0*/  FFMA.FTZ R2, R2, c[0x0][0x23c], -R11.reuse ;  /* 0x00008f0002027a23 */ /* 0x100fe4000001080b */
[--C-:B------:R-:W-:Y:S01]  /*9ee0*/  FFMA.FTZ R20, R20, c[0x0][0x23c], -R11.reuse ;  /* 0x00008f0014147a23 */ /* 0x100fe2000001080b */
[----:B--2---:R-:W-:Y:S01]  /*9ef0*/  FMNMX.FTZ R16, R0, R16, !PT ;  /* 0x0000001000107209 */ /* 0x004fe20007810000 */
[----:B------:R1:W-:Y:S01]  /*9f00*/  MUFU.EX2 R241, R2 ;  /* 0x0000000200f17308 */ /* 0x0003e20000000800 */
[----:B------:R-:W-:Y:S01]  /*9f10*/  FSEL R0, R17, RZ, P1 ;  /* 0x000000ff11007208 */ /* 0x000fe20000800000 */
[----:B------:R-:W-:Y:S01]  /*9f20*/  FFMA.FTZ R18, R18, c[0x0][0x23c], -R11 ;  /* 0x00008f0012127a23 */ /* 0x000fe2000001080b */
[C---:B------:R-:W-:Y:S01]  /*9f30*/  FSETP.NEU.FTZ.AND P0, PT, R16.reuse, -INF , PT ;  /* 0xff8000001000780b */ /* 0x040fe20003f1d000 */
[----:B------:R-:W-:Y:S02]  /*9f40*/  FMUL.FTZ R12, R16, c[0x0][0x23c] ;  /* 0x00008f00100c7a20 */ /* 0x000fe40000410000 */
[----:B------:R-:W-:-:S02]  /*9f50*/  FADD.FTZ R4, R134, -R0 ;  /* 0x8000000086047221 */ /* 0x000fc40000010000 */
[--C-:B------:R-:W-:Y:S01]  /*9f60*/  FFMA.FTZ R10, R10, c[0x0][0x23c], -R11.reuse ;  /* 0x00008f000a0a7a23 */ /* 0x100fe2000001080b */
[----:B------:R-:W-:Y:S01]  /*9f70*/  FSEL R12, R12, RZ, P0 ;  /* 0x000000ff0c0c7208 */ /* 0x000fe20000000000 */
[----:B------:R-:W-:Y:S01]  /*9f80*/  FMUL.FTZ R4, R4, c[0x0][0x23c] ;  /* 0x00008f0004047a20 */ /* 0x000fe20000410000 */
[----:B------:R-:W-:Y:S01]  /*9f90*/  MUFU.EX2 R240, R20 ;  /* 0x0000001400f07308 */ /* 0x000fe20000000800 */
[----:B------:R-:W-:Y:S02]  /*9fa0*/  FFMA.FTZ R13, R13, c[0x0][0x23c], -R11 ;  /* 0x00008f000d0d7a23 */ /* 0x000fe4000001080b */
[--C-:B------:R-:W-:Y:S01]  /*9fb0*/  FFMA.FTZ R0, R9, c[0x0][0x23c], -R12.reuse ;  /* 0x00008f0009007a23 */ /* 0x100fe2000001080c */
[----:B-1----:R-:W-:Y:S01]  /*9fc0*/  FSEL R2, R16, RZ, P0 ;  /* 0x000000ff10027208 */ /* 0x002fe20000000000 */
[----:B------:R-:W-:-:S03]  /*9fd0*/  FFMA.FTZ R8, R8, c[0x0][0x23c], -R12 ;  /* 0x00008f0008087a23 */ /* 0x000fc6000001080c */
[----:B------:R1:W-:Y:S01]  /*9fe0*/  MUFU.EX2 R239, R0 ;  /* 0x0000000000ef7308 */ /* 0x0003e20000000800 */
[--C-:B------:R-:W-:Y:S02]  /*9ff0*/  FFMA.FTZ R21, R21, c[0x0][0x23c], -R12.reuse ;  /* 0x00008f0015157a23 */ /* 0x100fe4000001080c */
[----:B------:R-:W-:-:S05]  /*a000*/  FFMA.FTZ R19, R19, c[0x0][0x23c], -R12 ;  /* 0x00008f0013137a23 */ /* 0x000fca000001080c */
[----:B------:R2:W-:Y:S01]  /*a010*/  MUFU.EX2 R236, R8 ;  /* 0x0000000800ec7308 */ /* 0x0005e20000000800 */
[----:B-1----:R-:W-:Y:S01]  /*a020*/  FADD.FTZ R0, R3, -R2 ;  /* 0x8000000203007221 */ /* 0x002fe20000010000 */
[----:B------:R-:W-:-:S06]  /*a030*/  FMNMX.FTZ R3, R136, R132, !PT ;  /* 0x0000008488037209 */ /* 0x000fcc0007810000 */
[----:B------:R-:W-:Y:S01]  /*a040*/  MUFU.EX2 R242, R18 ;  /* 0x0000001200f27308 */ /* 0x000fe20000000800 */
[----:B------:R-:W-:Y:S01]  /*a050*/  FMUL.FTZ R0, R0, c[0x0][0x23c] ;  /* 0x00008f0000007a20 */ /* 0x000fe20000410000 */
[----:B--2---:R-:W-:Y:S02]  /*a060*/  FMNMX.FTZ R8, R139, R3, !PT ;  /* 0x000000038b087209 */ /* 0x004fe40007810000 */
[----:B------:R-:W-:-:S04]  /*a070*/  FMNMX.FTZ R3, R135, R137, !PT ;  /* 0x0000008987037209 */ /* 0x000fc80007810000 */
[----:B------:R-:W1:Y:S01]  /*a080*/  MUFU.EX2 R243, R10 ;  /* 0x0000000a00f37308 */ /* 0x000e620000000800 */
[----:B------:R-:W-:Y:S02]  /*a090*/  FMNMX.FTZ R8, R138, R8, !PT ;  /* 0x000000088a087209 */ /* 0x000fe40007810000 */
[----:B------:R-:W-:Y:S02]  /*a0a0*/  FMNMX.FTZ R3, R185, R3, !PT ;  /* 0x00000003b9037209 */ /* 0x000fe40007810000 */
[----:B------:R-:W-:Y:S02]  /*a0b0*/  FMNMX.FTZ R8, R133, R8, !PT ;  /* 0x0000000885087209 */ /* 0x000fe40007810000 */
[----:B------:R-:W-:Y:S01]  /*a0c0*/  FMNMX.FTZ R3, R184, R3, !PT ;  /* 0x00000003b8037209 */ /* 0x000fe20007810000 */
[----:B------:R-:W2:Y:S01]  /*a0d0*/  MUFU.EX2 R237, R21 ;  /* 0x0000001500ed7308 */ /* 0x000ea20000000800 */
[----:B------:R-:W-:Y:S02]  /*a0e0*/  FMNMX.FTZ R8, R195, R8, !PT ;  /* 0x00000008c3087209 */ /* 0x000fe40007810000 */
[----:B------:R-:W-:-:S02]  /*a0f0*/  FMNMX.FTZ R3, R186, R3, !PT ;  /* 0x00000003ba037209 */ /* 0x000fc40007810000 */
[----:B------:R-:W-:Y:S02]  /*a100*/  FMNMX.FTZ R8, R194, R8, !PT ;  /* 0x00000008c2087209 */ /* 0x000fe40007810000 */
[----:B------:R-:W-:Y:S01]  /*a110*/  FMNMX.FTZ R3, R201, R3, !PT ;  /* 0x00000003c9037209 */ /* 0x000fe20007810000 */
[----:B------:R-:W3:Y:S01]  /*a120*/  MUFU.EX2 R238, R19 ;  /* 0x0000001300ee7308 */ /* 0x000ee20000000800 */
[----:B------:R-:W-:Y:S02]  /*a130*/  FMNMX.FTZ R8, R197, R8, !PT ;  /* 0x00000008c5087209 */ /* 0x000fe40007810000 */
[----:B------:R-:W-:Y:S02]  /*a140*/  FMNMX.FTZ R9, R200, R3, !PT ;  /* 0x00000003c8097209 */ /* 0x000fe40007810000 */
[----:B------:R-:W-:Y:S02]  /*a150*/  FMNMX.FTZ R3, R196, R8, !PT ;  /* 0x00000008c4037209 */ /* 0x000fe40007810000 */
[----:B-1----:R-:W-:Y:S01]  /*a160*/  F2FP.BF16.PACK_AB R6, R243, R242 ;  /* 0x000000f2f306723e */ /* 0x002fe200000010ff */
[----:B------:R1:W4:Y:S01]  /*a170*/  MUFU.EX2 R2, R4 ;  /* 0x0000000400027308 */ /* 0x0003220000000800 */
[----:B--2---:R-:W-:Y:S01]  /*a180*/  F2FP.BF16.PACK_AB R5, R237, R236 ;  /* 0x000000eced05723e */ /* 0x004fe200000010ff */
[----:B------:R-:W2:Y:S04]  /*a190*/  SHFL.BFLY PT, R8, R3, 0x2, 0x1f ;  /* 0x0c401f0003087f89 */ /* 0x000ea800000e0000 */
[----:B------:R-:W-:Y:S02]  /*a1a0*/  LDSM.16.MT88.4 R20, [R216+0xb000] ;  /* 0x00b00000d814783b */ /* 0x000fe40000004200 */
[----:B------:R-:W5:Y:S01]  /*a1b0*/  MUFU.EX2 R0, R0 ;  /* 0x0000000000007308 */ /* 0x000f620000000800 */
[----:B---3--:R-:W-:-:S02]  /*a1c0*/  F2FP.BF16.PACK_AB R7, R239, R238 ;  /* 0x000000eeef07723e */ /* 0x008fc400000010ff */
[----:B-1----:R-:W-:Y:S01]  /*a1d0*/  F2FP.BF16.PACK_AB R4, R240, R241 ;  /* 0x000000f1f004723e */ /* 0x002fe200000010ff */
[----:B----4-:R-:W-:-:S04]  /*a1e0*/  FMUL.FTZ R144, R144, R2 ;  /* 0x0000000290907220 */ /* 0x010fc80000410000 */
[----:B------:R1:W-:Y:S01]  /*a1f0*/  MUFU.EX2 R203, R13 ;  /* 0x0000000d00cb7308 */ /* 0x0003e20000000800 */
[-C--:B------:R-:W-:Y:S02]  /*a200*/  FMUL.FTZ R145, R145, R2.reuse ;  /* 0x0000000291917220 */ /* 0x080fe40000410000 */
[-C--:B------:R-:W-:Y:S02]  /*a210*/  FMUL.FTZ R152, R152, R2.reuse ;  /* 0x0000000298987220 */ /* 0x080fe40000410000 */
[----:B------:R-:W-:Y:S02]  /*a220*/  FMUL.FTZ R153, R153, R2 ;  /* 0x0000000299997220 */ /* 0x000fe40000410000 */
[----:B-----5:R-:W-:Y:S01]  /*a230*/  FMUL.FTZ R146, R146, R0 ;  /* 0x0000000092927220 */ /* 0x020fe20000410000 */
[----:B--2---:R-:W-:Y:S01]  /*a240*/  FMNMX.FTZ R8, R3, R8, !PT ;  /* 0x0000000803087209 */ /* 0x004fe20007810000 */
[-C--:B------:R-:W-:Y:S01]  /*a250*/  FMUL.FTZ R147, R147, R0.reuse ;  /* 0x0000000093937220 */ /* 0x080fe20000410000 */
[----:B------:R-:W-:Y:S01]  /*a260*/  FMNMX.FTZ R3, R199, R9, !PT ;  /* 0x00000009c7037209 */ /* 0x000fe20007810000 */
[----:B------:R-:W-:-:S02]  /*a270*/  FMUL.FTZ R154, R154, R0 ;  /* 0x000000009a9a7220 */ /* 0x000fc40000410000 */
[----:B------:R-:W2:Y:S01]  /*a280*/  SHFL.BFLY PT, R9, R8, 0x1, 0x1f ;  /* 0x0c201f0008097f89 */ /* 0x000ea200000e0000 */
[----:B------:R-:W-:Y:S01]  /*a290*/  FMNMX.FTZ R3, R198, R3, !PT ;  /* 0x00000003c6037209 */ /* 0x000fe20007810000 */
[----:B------:R-:W-:Y:S01]  /*a2a0*/  FMUL.FTZ R155, R155, R0 ;  /* 0x000000009b9b7220 */ /* 0x000fe20000410000 */
[C---:B------:R-:W-:Y:S01]  /*a2b0*/  HMMA.16816.F32.BF16 R208, R4.reuse, R176, R144 ;  /* 0x000000b004d0723c */ /* 0x040fe20000041890 */
[----:B------:R-:W3:Y:S01]  /*a2c0*/  LDSM.16.MT88.4 R144, [R216+0xa000] ;  /* 0x00a00000d890783b */ /* 0x000ee20000004200 */
[-C--:B------:R-:W-:Y:S02]  /*a2d0*/  FMUL.FTZ R164, R164, R2.reuse ;  /* 0x00000002a4a47220 */ /* 0x080fe40000410000 */
[----:B------:R-:W-:Y:S01]  /*a2e0*/  FMUL.FTZ R165, R165, R2 ;  /* 0x00000002a5a57220 */ /* 0x000fe20000410000 */
[----:B------:R-:W4:Y:S01]  /*a2f0*/  SHFL.BFLY PT, R10, R3, 0x2, 0x1f ;  /* 0x0c401f00030a7f89 */ /* 0x000f2200000e0000 */
        /* <DEDUP_REMOVED lines=8> */
[-C--:B------:R-:W-:Y:S02]  /*a380*/  FMUL.FTZ R40, R40, R2.reuse ;  /* 0x0000000228287220 */ /* 0x080fe40000410000 */
[----:B------:R-:W-:Y:S01]  /*a390*/  FMUL.FTZ R41, R41, R2 ;  /* 0x0000000229297220 */ /* 0x000fe20000410000 */
[----:B--2---:R-:W-:Y:S01]  /*a3a0*/  FMNMX.FTZ R15, R8, R9, !PT ;  /* 0x00000009080f7209 */ /* 0x004fe20007810000 */
[----:B------:R-:W-:-:S02]  /*a3b0*/  FMUL.FTZ R42, R42, R0 ;  /* 0x000000002a2a7220 */ /* 0x000fc40000410000 */
[----:B------:R-:W-:Y:S01]  /*a3c0*/  FMUL.FTZ R43, R43, R0 ;  /* 0x000000002b2b7220 */ /* 0x000fe20000410000 */
[C---:B------:R-:W-:Y:S01]  /*a3d0*/  HMMA.16816.F32.BF16 R168, R4.reuse, R142, R168 ;  /* 0x0000008e04a8723c */ /* 0x040fe200000418a8 */
[-C--:B------:R-:W-:Y:S01]  /*a3e0*/  FMUL.FTZ R44, R44, R2.reuse ;  /* 0x000000022c2c7220 */ /* 0x080fe20000410000 */
[----:B------:R-:W-:Y:S01]  /*a3f0*/  FSETP.NEU.FTZ.AND P1, PT, R15, -INF , PT ;  /* 0xff8000000f00780b */ /* 0x000fe20003f3d000 */
[----:B------:R-:W-:Y:S02]  /*a400*/  FMUL.FTZ R45, R45, R2 ;  /* 0x000000022d2d7220 */ /* 0x000fe40000410000 */
        /* <DEDUP_REMOVED lines=11> */
[----:B------:R-:W-:Y:S01]  /*a4c0*/  FMUL.FTZ R63, R63, R0 ;  /* 0x000000003f3f7220 */ /* 0x000fe20000410000 */
[C---:B---3--:R-:W-:Y:S01]  /*a4d0*/  HMMA.16816.F32.BF16 R56, R4.reuse, R144, R56 ;  /* 0x000000900438723c */ /* 0x048fe20000041838 */
        /* <DEDUP_REMOVED lines=13> */
[----:B------:R-:W-:Y:S01]  /*a5b0*/  FMUL.FTZ R93, R93, R2 ;  /* 0x000000025d5d7220 */ /* 0x000fe20000410000 */
[C---:B------:R-:W-:Y:S01]  /*a5c0*/  HMMA.16816.F32.BF16 R76, R4.reuse, R34, R76 ;  /* 0x00000022044c723c */ /* 0x040fe2000004184c */
[-C--:B------:R-:W-:Y:S02]  /*a5d0*/  FMUL.FTZ R90, R90, R0.reuse ;  /* 0x000000005a5a7220 */ /* 0x080fe40000410000 */
        /* <DEDUP_REMOVED lines=23> */
[----:B-1----:R-:W-:Y:S01]  /*a750*/  FFMA.FTZ R13, R187, c[0x0][0x23c], -R11 ;  /* 0x00008f00bb0d7a23 */ /* 0x002fe2000001080b */
[----:B------:R-:W-:Y:S01]  /*a760*/  HMMA.16816.F32.BF16 R120, R4, R20, R120 ;  /* 0x000000140478723c */ /* 0x000fe20000041878 */
[----:B------:R-:W-:Y:S02]  /*a770*/  FFMA.FTZ R2, R251, R2, R241 ;  /* 0x00000002fb027223 */ /* 0x000fe400000100f1 */
[----:B------:R-:W1:Y:S01]  /*a780*/  MUFU.EX2 R202, R13 ;  /* 0x0000000d00ca7308 */ /* 0x000e620000000800 */
[----:B------:R-:W-:Y:S02]  /*a790*/  FFMA.FTZ R0, R250, R0, R236 ;  /* 0x00000000fa007223 */ /* 0x000fe400000100ec */
[----:B------:R-:W-:-:S02]  /*a7a0*/  FADD.FTZ R2, R240, R2 ;  /* 0x00000002f0027221 */ /* 0x000fc40000010000 */
[----:B------:R-:W-:Y:S01]  /*a7b0*/  HMMA.16816.F32.BF16 R204, R4, R22, R124 ;  /* 0x0000001604cc723c */ /* 0x000fe2000004187c */
[----:B------:R-:W-:Y:S02]  /*a7c0*/  FADD.FTZ R0, R237, R0 ;  /* 0x00000000ed007221 */ /* 0x000fe40000010000 */
[----:B------:R-:W-:Y:S02]  /*a7d0*/  FADD.FTZ R2, R242, R2 ;  /* 0x00000002f2027221 */ /* 0x000fe40000010000 */
[----:B------:R-:W-:Y:S02]  /*a7e0*/  FADD.FTZ R0, R238, R0 ;  /* 0x00000000ee007221 */ /* 0x000fe40000010000 */
[----:B----4-:R-:W-:Y:S01]  /*a7f0*/  FMNMX.FTZ R4, R3, R10, !PT ;  /* 0x0000000a03047209 */ /* 0x010fe20007810000 */
[----:B------:R-:W-:Y:S02]  /*a800*/  FMUL.FTZ R3, R15, c[0x0][0x23c] ;  /* 0x00008f000f037a20 */ /* 0x000fe40000410000 */
[----:B------:R-:W-:Y:S01]  /*a810*/  FADD.FTZ R2, R243, R2 ;  /* 0x00000002f3027221 */ /* 0x000fe20000010000 */
[----:B-1----:R-:W-:Y:S01]  /*a820*/  F2FP.BF16.PACK_AB R124, R202, R203 ;  /* 0x000000cbca7c723e */ /* 0x002fe200000010ff */
[----:B------:R-:W1:Y:S01]  /*a830*/  SHFL.BFLY PT, R6, R4, 0x1, 0x1f ;  /* 0x0c201f0004067f89 */ /* 0x000e6200000e0000 */
[----:B------:R-:W-:Y:S01]  /*a840*/  FSEL R3, R3, RZ, P1 ;  /* 0x000000ff03037208 */ /* 0x000fe20000800000 */
[----:B------:R-:W-:-:S02]  /*a850*/  FFMA.FTZ R13, R188, c[0x0][0x23c], -R11 ;  /* 0x00008f00bc0d7a23 */ /* 0x000fc4000001080b */
[----:B------:R-:W-:Y:S02]  /*a860*/  FFMA.FTZ R11, R189, c[0x0][0x23c], -R11 ;  /* 0x00008f00bd0b7a23 */ /* 0x000fe4000001080b */
[----:B------:R-:W-:Y:S01]  /*a870*/  FFMA.FTZ R5, R132, c[0x0][0x23c], -R3 ;  /* 0x00008f0084057a23 */ /* 0x000fe20000010803 */
[----:B------:R-:W2:Y:S01]  /*a880*/  MUFU.EX2 R188, R13 ;  /* 0x0000000d00bc7308 */ /* 0x000ea20000000800 */
[----:B------:R-:W-:Y:S02]  /*a890*/  FADD.FTZ R0, R239, R0 ;  /* 0x00000000ef007221 */ /* 0x000fe40000010000 */
[----:B------:R-:W-:-:S04]  /*a8a0*/  FADD.FTZ R2, R203, R2 ;  /* 0x00000002cb027221 */ /* 0x000fc80000010000 */
[----:B------:R-:W-:Y:S01]  /*a8b0*/  FADD.FTZ R2, R202, R2 ;  /* 0x00000002ca027221 */ /* 0x000fe20000010000 */
[----:B------:R3:W-:Y:S08]  /*a8c0*/  MUFU.EX2 R233, R5 ;  /* 0x0000000500e97308 */ /* 0x0007f00000000800 */
[----:B------:R4:W5:Y:S01]  /*a8d0*/  MUFU.EX2 R187, R11 ;  /* 0x0000000b00bb7308 */ /* 0x0009620000000800 */
[----:B-1----:R-:W-:Y:S01]  /*a8e0*/  FMNMX.FTZ R14, R4, R6, !PT ;  /* 0x00000006040e7209 */ /* 0x002fe20007810000 */
[----:B------:R-:W-:-:S02]  /*a8f0*/  FFMA.FTZ R4, R139, c[0x0][0x23c], -R3 ;  /* 0x00008f008b047a23 */ /* 0x000fc40000010803 */
[----:B--2---:R-:W-:Y:S01]  /*a900*/  FADD.FTZ R2, R188, R2 ;  /* 0x00000002bc027221 */ /* 0x004fe20000010000 */
[----:B------:R-:W-:-:S03]  /*a910*/  FSETP.NEU.FTZ.AND P0, PT, R14, -INF , PT ;  /* 0xff8000000e00780b */ /* 0x000fc60003f1d000 */
[----:B------:R1:W-:Y:S01]  /*a920*/  MUFU.EX2 R232, R4 ;  /* 0x0000000400e87308 */ /* 0x0003e20000000800 */
[----:B---3--:R-:W-:-:S07]  /*a930*/  FFMA.FTZ R5, R138, c[0x0][0x23c], -R3 ;  /* 0x00008f008a057a23 */ /* 0x008fce0000010803 */
[----:B------:R2:W-:Y:S01]  /*a940*/  MUFU.EX2 R234, R5 ;  /* 0x0000000500ea7308 */ /* 0x0005e20000000800 */
[----:B----4-:R-:W-:Y:S01]  /*a950*/  FFMA.FTZ R11, R190, c[0x0][0x23c], -R12 ;  /* 0x00008f00be0b7a23 */ /* 0x010fe2000001080c */
[C---:B-----5:R-:W-:Y:S01]  /*a960*/  F2FP.BF16.PACK_AB R126, R187.reuse, R188 ;  /* 0x000000bcbb7e723e */ /* 0x060fe200000010ff */
[----:B------:R-:W-:Y:S02]  /*a970*/  FADD.FTZ R251, R187, R2 ;  /* 0x00000002bbfb7221 */ /* 0x000fe40000010000 */
[----:B-1----:R-:W-:-:S05]  /*a980*/  FMUL.FTZ R4, R14, c[0x0][0x23c] ;  /* 0x00008f000e047a20 */ /* 0x002fca0000410000 */
[----:B------:R-:W-:Y:S01]  /*a990*/  FSEL R10, R4, RZ, P0 ;  /* 0x000000ff040a7208 */ /* 0x000fe20000000000 */
[----:B------:R-:W-:Y:S01]  /*a9a0*/  FFMA.FTZ R4, R133, c[0x0][0x23c], -R3 ;  /* 0x00008f0085047a23 */ /* 0x000fe20000010803 */
[----:B--2---:R-:W-:-:S03]  /*a9b0*/  FSEL R5, R15, RZ, P1 ;  /* 0x000000ff0f057208 */ /* 0x004fc60000800000 */
[----:B------:R1:W-:Y:S02]  /*a9c0*/  MUFU.EX2 R235, R4 ;  /* 0x0000000400eb7308 */ /* 0x0003e40000000800 */
[----:B------:R-:W-:Y:S01]  /*a9d0*/  FADD.FTZ R6, R136, -R5 ;  /* 0x8000000588067221 */ /* 0x000fe20000010000 */
[----:B------:R-:W-:Y:S02]  /*a9e0*/  FSEL R5, R14, RZ, P0 ;  /* 0x000000ff0e057208 */ /* 0x000fe40000000000 */
[----:B------:R-:W-:Y:S01]  /*a9f0*/  ISETP.GE.AND P0, PT, R244, 0x5, PT ;  /* 0x00000005f400780c */ /* 0x000fe20003f06270 */
[----:B------:R-:W-:Y:S01]  /*aa00*/  FMUL.FTZ R6, R6, c[0x0][0x23c] ;  /* 0x00008f0006067a20 */ /* 0x000fe20000410000 */
[----:B------:R-:W-:-:S03]  /*aa10*/  MOV R136, R15 ;  /* 0x0000000f00887202 */ /* 0x000fc60000000f00 */
[----:B------:R-:W2:Y:S01]  /*aa20*/  MUFU.EX2 R9, R6 ;  /* 0x0000000600097308 */ /* 0x000ea20000000800 */
[----:B-1----:R-:W-:-:S07]  /*aa30*/  FFMA.FTZ R4, R137, c[0x0][0x23c], -R10 ;  /* 0x00008f0089047a23 */ /* 0x002fce000001080a */
[----:B------:R-:W-:Y:S01]  /*aa40*/  @P0 MOV R136, R15 ;  /* 0x0000000f00880202 */ /* 0x000fe20000000f00 */
[----:B------:R1:W-:Y:S01]  /*aa50*/  MUFU.EX2 R229, R4 ;  /* 0x0000000400e57308 */ /* 0x0003e20000000800 */
[-C--:B--2---:R-:W-:Y:S01]  /*aa60*/  FMUL.FTZ R148, R148, R9.reuse ;  /* 0x0000000994947220 */ /* 0x084fe20000410000 */
[----:B------:R-:W-:Y:S01]  /*aa70*/  F2FP.BF16.PACK_AB R6, R235, R234 ;  /* 0x000000eaeb06723e */ /* 0x000fe200000010ff */
[-C--:B------:R-:W-:Y:S02]  /*aa80*/  FMUL.FTZ R149, R149, R9.reuse ;  /* 0x0000000995957220 */ /* 0x080fe40000410000 */
[-C--:B------:R-:W-:Y:S02]  /*aa90*/  FMUL.FTZ R160, R160, R9.reuse ;  /* 0x00000009a0a07220 */ /* 0x080fe40000410000 */
[-C--:B------:R-:W-:Y:S02]  /*aaa0*/  FMUL.FTZ R161, R161, R9.reuse ;  /* 0x00000009a1a17220 */ /* 0x080fe40000410000 */
[----:B------:R-:W-:-:S02]  /*aab0*/  FMUL.FTZ R36, R36, R9 ;  /* 0x0000000924247220 */ /* 0x000fc40000410000 */
[----:B-1----:R-:W-:Y:S02]  /*aac0*/  FFMA.FTZ R4, R185, c[0x0][0x23c], -R10 ;  /* 0x00008f00b9047a23 */ /* 0x002fe4000001080a */
[-C--:B------:R-:W-:Y:S01]  /*aad0*/  FMUL.FTZ R37, R37, R9.reuse ;  /* 0x0000000925257220 */ /* 0x080fe20000410000 */
[----:B------:R-:W-:Y:S01]  /*aae0*/  MUFU.EX2 R185, R11 ;  /* 0x0000000b00b97308 */ /* 0x000fe20000000800 */
[-C--:B------:R-:W-:Y:S02]  /*aaf0*/  FMUL.FTZ R68, R68, R9.reuse ;  /* 0x0000000944447220 */ /* 0x080fe40000410000 */
[-C--:B------:R-:W-:Y:S02]  /*ab00*/  FMUL.FTZ R69, R69, R9.reuse ;  /* 0x0000000945457220 */ /* 0x080fe40000410000 */
[-C--:B------:R-:W-:Y:S02]  /*ab10*/  FMUL.FTZ R84, R84, R9.reuse ;  /* 0x0000000954547220 */ /* 0x080fe40000410000 */
[-C--:B------:R-:W-:Y:S01]  /*ab20*/  FMUL.FTZ R85, R85, R9.reuse ;  /* 0x0000000955557220 */ /* 0x080fe20000410000 */
[----:B------:R1:W2:Y:S01]  /*ab30*/  MUFU.EX2 R230, R4 ;  /* 0x0000000400e67308 */ /* 0x0002a20000000800 */
        /* <DEDUP_REMOVED lines=10> */
[----:B------:R1:W-:Y:S01]  /*abe0*/  MUFU.EX2 R231, R4 ;  /* 0x0000000400e77308 */ /* 0x0003e20000000800 */
[-C--:B------:R-:W-:Y:S02]  /*abf0*/  FMUL.FTZ R49, R49, R9.reuse ;  /* 0x0000000931317220 */ /* 0x080fe40000410000 */
[-C--:B------:R-:W-:Y:S02]  /*ac00*/  FMUL.FTZ R52, R52, R9.reuse ;  /* 0x0000000934347220 */ /* 0x080fe40000410000 */
[----:B------:R-:W-:-:S02]  /*ac10*/  FMUL.FTZ R53, R53, R9 ;  /* 0x0000000935357220 */ /* 0x000fc40000410000 */
[-C--:B------:R-:W-:Y:S02]  /*ac20*/  FMUL.FTZ R64, R64, R9.reuse ;  /* 0x0000000940407220 */ /* 0x080fe40000410000 */
[-C--:B------:R-:W-:Y:S02]  /*ac30*/  FMUL.FTZ R65, R65, R9.reuse ;  /* 0x0000000941417220 */ /* 0x080fe40000410000 */
[-C--:B------:R-:W-:Y:S02]  /*ac40*/  FMUL.FTZ R80, R80, R9.reuse ;  /* 0x0000000950507220 */ /* 0x080fe40000410000 */
[-C--:B------:R-:W-:Y:S02]  /*ac50*/  FMUL.FTZ R81, R81, R9.reuse ;  /* 0x0000000951517220 */ /* 0x080fe40000410000 */
[----:B------:R-:W-:Y:S02]  /*ac60*/  FMUL.FTZ R96, R96, R9 ;  /* 0x0000000960607220 */ /* 0x000fe40000410000 */
[----:B-1----:R-:W-:Y:S01]  /*ac70*/  FADD.FTZ R4, R135, -R5 ;  /* 0x8000000587047221 */ /* 0x002fe20000010000 */
[----:B--2---:R-:W-:Y:S01]  /*ac80*/  F2FP.BF16.PACK_AB R5, R230, R229 ;  /* 0x000000e5e605723e */ /* 0x004fe200000010ff */
[----:B------:R-:W-:-:S02]  /*ac90*/  FMUL.FTZ R97, R97, R9 ;  /* 0x0000000961617220 */ /* 0x000fc40000410000 */
[----:B------:R-:W-:Y:S02]  /*aca0*/  FMUL.FTZ R4, R4, c[0x0][0x23c] ;  /* 0x00008f0004047a20 */ /* 0x000fe40000410000 */
[-C--:B------:R-:W-:Y:S02]  /*acb0*/  FMUL.FTZ R112, R112, R9.reuse ;  /* 0x0000000970707220 */ /* 0x080fe40000410000 */
[----:B------:R1:W2:Y:S01]  /*acc0*/  MUFU.EX2 R8, R4 ;  /* 0x0000000400087308 */ /* 0x0002a20000000800 */
[-C--:B------:R-:W-:Y:S02]  /*acd0*/  FMUL.FTZ R113, R113, R9.reuse ;  /* 0x0000000971717220 */ /* 0x080fe40000410000 */
[-C--:B------:R-:W-:Y:S02]  /*ace0*/  FMUL.FTZ R128, R128, R9.reuse ;  /* 0x0000000980807220 */ /* 0x080fe40000410000 */
[----:B------:R-:W-:Y:S02]  /*acf0*/  FMUL.FTZ R129, R129, R9 ;  /* 0x0000000981817220 */ /* 0x000fe40000410000 */
[----:B------:R-:W-:-:S02]  /*ad00*/  FFMA.FTZ R11, R191, c[0x0][0x23c], -R12 ;  /* 0x00008f00bf0b7a23 */ /* 0x000fc4000001080c */
[----:B------:R-:W-:Y:S02]  /*ad10*/  FFMA.FTZ R9, R246, R9, R233 ;  /* 0x00000009f6097223 */ /* 0x000fe400000100e9 */
[----:B------:R-:W-:Y:S02]  /*ad20*/  FADD.FTZ R0, R185, R0 ;  /* 0x00000000b9007221 */ /* 0x000fe40000010000 */
[----:B-1----:R-:W-:Y:S02]  /*ad30*/  FFMA.FTZ R4, R186, c[0x0][0x23c], -R10 ;  /* 0x00008f00ba047a23 */ /* 0x002fe4000001080a */
[-C--:B--2---:R-:W-:Y:S01]  /*ad40*/  FMUL.FTZ R150, R150, R8.reuse ;  /* 0x0000000896967220 */ /* 0x084fe20000410000 */
[----:B------:R-:W1:Y:S01]  /*ad50*/  MUFU.EX2 R186, R11 ;  /* 0x0000000b00ba7308 */ /* 0x000e620000000800 */
[-C--:B------:R-:W-:Y:S02]  /*ad60*/  FMUL.FTZ R151, R151, R8.reuse ;  /* 0x0000000897977220 */ /* 0x080fe40000410000 */
[----:B------:R-:W-:-:S02]  /*ad70*/  FMUL.FTZ R162, R162, R8 ;  /* 0x00000008a2a27220 */ /* 0x000fc40000410000 */
[-C--:B------:R-:W-:Y:S02]  /*ad80*/  FMUL.FTZ R163, R163, R8.reuse ;  /* 0x00000008a3a37220 */ /* 0x080fe40000410000 */
[-C--:B------:R-:W-:Y:S01]  /*ad90*/  FMUL.FTZ R38, R38, R8.reuse ;  /* 0x0000000826267220 */ /* 0x080fe20000410000 */
[----:B------:R2:W3:Y:S01]  /*ada0*/  MUFU.EX2 R228, R4 ;  /* 0x0000000400e47308 */ /* 0x0004e20000000800 */
[-C--:B------:R-:W-:Y:S02]  /*adb0*/  FMUL.FTZ R39, R39, R8.reuse ;  /* 0x0000000827277220 */ /* 0x080fe40000410000 */
[-C--:B------:R-:W-:Y:S02]  /*adc0*/  FMUL.FTZ R70, R70, R8.reuse ;  /* 0x0000000846467220 */ /* 0x080fe40000410000 */
[-C--:B------:R-:W-:Y:S02]  /*add0*/  FMUL.FTZ R71, R71, R8.reuse ;  /* 0x0000000847477220 */ /* 0x080fe40000410000 */
[-C--:B------:R-:W-:Y:S01]  /*ade0*/  FMUL.FTZ R86, R86, R8.reuse ;  /* 0x0000000856567220 */ /* 0x080fe20000410000 */
[----:B-1----:R-:W-:Y:S01]  /*adf0*/  F2FP.BF16.PACK_AB R125, R186, R185 ;  /* 0x000000b9ba7d723e */ /* 0x002fe200000010ff */
[----:B------:R-:W-:-:S02]  /*ae00*/  FMUL.FTZ R87, R87, R8 ;  /* 0x0000000857577220 */ /* 0x000fc40000410000 */
[-C--:B------:R-:W-:Y:S02]  /*ae10*/  FMUL.FTZ R102, R102, R8.reuse ;  /* 0x0000000866667220 */ /* 0x080fe40000410000 */
[-C--:B------:R-:W-:Y:S02]  /*ae20*/  FMUL.FTZ R103, R103, R8.reuse ;  /* 0x0000000867677220 */ /* 0x080fe40000410000 */
[-C--:B------:R-:W-:Y:S01]  /*ae30*/  FMUL.FTZ R118, R118, R8.reuse ;  /* 0x0000000876767220 */ /* 0x080fe20000410000 */
[----:B--2---:R-:W-:Y:S01]  /*ae40*/  F2FP.BF16.PACK_AB R4, R232, R233 ;  /* 0x000000e9e804723e */ /* 0x004fe200000010ff */
[-C--:B------:R-:W-:Y:S01]  /*ae50*/  FMUL.FTZ R119, R119, R8.reuse ;  /* 0x0000000877777220 */ /* 0x080fe20000410000 */
[----:B---3--:R-:W-:Y:S01]  /*ae60*/  F2FP.BF16.PACK_AB R7, R228, R231 ;  /* 0x000000e7e407723e */ /* 0x008fe200000010ff */
[-C--:B------:R-:W-:Y:S02]  /*ae70*/  FMUL.FTZ R158, R158, R8.reuse ;  /* 0x000000089e9e7220 */ /* 0x080fe40000410000 */
        /* <DEDUP_REMOVED lines=8> */
[----:B------:R-:W-:Y:S01]  /*af00*/  HMMA.16816.F32.BF16 R160, R4, R140, R160 ;  /* 0x0000008c04a0723c */ /* 0x000fe200000418a0 */
[----:B------:R-:W-:-:S02]  /*af10*/  FMUL.FTZ R66, R66, R8 ;  /* 0x0000000842427220 */ /* 0x000fc40000410000 */
[-C--:B------:R-:W-:Y:S02]  /*af20*/  FMUL.FTZ R67, R67, R8.reuse ;  /* 0x0000000843437220 */ /* 0x080fe40000410000 */
[-C--:B------:R-:W-:Y:S02]  /*af30*/  FMUL.FTZ R82, R82, R8.reuse ;  /* 0x0000000852527220 */ /* 0x080fe40000410000 */
[-C--:B------:R-:W-:Y:S01]  /*af40*/  FMUL.FTZ R83, R83, R8.reuse ;  /* 0x0000000853537220 */ /* 0x080fe20000410000 */
[----:B------:R-:W-:Y:S01]  /*af50*/  HMMA.16816.F32.BF16 R36, R4, R180, R36 ;  /* 0x000000b40424723c */ /* 0x000fe20000041824 */
[-C--:B------:R-:W-:Y:S02]  /*af60*/  FMUL.FTZ R98, R98, R8.reuse ;  /* 0x0000000862627220 */ /* 0x080fe40000410000 */
[-C--:B------:R-:W-:Y:S02]  /*af70*/  FMUL.FTZ R99, R99, R8.reuse ;  /* 0x0000000863637220 */ /* 0x080fe40000410000 */
[----:B------:R-:W-:-:S02]  /*af80*/  FMUL.FTZ R114, R114, R8 ;  /* 0x0000000872727220 */ /* 0x000fc40000410000 */
[-C--:B------:R-:W-:Y:S01]  /*af90*/  FMUL.FTZ R115, R115, R8.reuse ;  /* 0x0000000873737220 */ /* 0x080fe20000410000 */
[C---:B------:R-:W-:Y:S01]  /*afa0*/  HMMA.16816.F32.BF16 R68, R4.reuse, R32, R68 ;  /* 0x000000200444723c */ /* 0x040fe20000041844 */
[-C--:B------:R-:W-:Y:S02]  /*afb0*/  FMUL.FTZ R130, R130, R8.reuse ;  /* 0x0000000882827220 */ /* 0x080fe40000410000 */
[----:B------:R-:W-:Y:S02]  /*afc0*/  FMUL.FTZ R131, R131, R8 ;  /* 0x0000000883837220 */ /* 0x000fe40000410000 */
[----:B------:R-:W-:Y:S02]  /*afd0*/  FFMA.FTZ R11, R192, c[0x0][0x23c], -R12 ;  /* 0x00008f00c00b7a23 */ /* 0x000fe4000001080c */
[----:B------:R-:W-:Y:S01]  /*afe0*/  FADD.FTZ R0, R186, R0 ;  /* 0x00000000ba007221 */ /* 0x000fe20000010000 */
[C---:B------:R-:W-:Y:S01]  /*aff0*/  HMMA.16816.F32.BF16 R84, R4.reuse, R28, R84 ;  /* 0x0000001c0454723c */ /* 0x040fe20000041854 */
[----:B------:R1:W2:Y:S07]  /*b000*/  MUFU.EX2 R184, R11 ;  /* 0x0000000b00b87308 */ /* 0x0002ae0000000800 */
[C---:B------:R-:W-:Y:S08]  /*b010*/  HMMA.16816.F32.BF16 R100, R4.reuse, R24, R100 ;  /* 0x000000180464723c */ /* 0x040ff00000041864 */
[----:B------:R-:W-:Y:S01]  /*b020*/  HMMA.16816.F32.BF16 R116, R4, R20, R116 ;  /* 0x000000140474723c */ /* 0x000fe20000041874 */
[----:B-1----:R-:W-:-:S02]  /*b030*/  FFMA.FTZ R11, R193, c[0x0][0x23c], -R12 ;  /* 0x00008f00c10b7a23 */ /* 0x002fc4000001080c */
[----:B--2---:R-:W-:Y:S02]  /*b040*/  FADD.FTZ R0, R184, R0 ;  /* 0x00000000b8007221 */ /* 0x004fe40000010000 */
[----:B------:R-:W1:Y:S03]  /*b050*/  MUFU.EX2 R139, R11 ;  /* 0x0000000b008b7308 */ /* 0x000e660000000800 */
[C---:B------:R-:W-:Y:S01]  /*b060*/  HMMA.16816.F32.BF16 R176, R4.reuse, R178, R156 ;  /* 0x000000b204b0723c */ /* 0x040fe2000004189c */
[----:B------:R-:W2:Y:S07]  /*b070*/  LDSM.16.MT88.4 R156, [R212+0xa800] ;  /* 0x00a80000d49c783b */ /* 0x000eae0000004200 */
[----:B------:R-:W-:Y:S01]  /*b080*/  HMMA.16816.F32.BF16 R140, R4, R142, R172 ;  /* 0x0000008e048c723c */ /* 0x000fe200000418ac */
[----:B------:R-:W3:Y:S01]  /*b090*/  LDSM.16.MT88.4 R172, [R214+0xa800] ;  /* 0x00a80000d6ac783b */ /* 0x000ee20000004200 */
[C---:B-1----:R-:W-:Y:S01]  /*b0a0*/  F2FP.BF16.PACK_AB R127, R139.reuse, R184 ;  /* 0x000000b88b7f723e */ /* 0x042fe200000010ff */
[----:B------:R-:W-:-:S05]  /*b0b0*/  FADD.FTZ R250, R139, R0 ;  /* 0x000000008bfa7221 */ /* 0x000fca0000010000 */
[C---:B------:R-:W-:Y:S01]  /*b0c0*/  HMMA.16816.F32.BF16 R180, R4.reuse, R182, R48 ;  /* 0x000000b604b4723c */ /* 0x040fe20000041830 */
[----:B------:R-:W1:Y:S07]  /*b0d0*/  LDSM.16.MT88.4 R48, [R217+0xa800] ;  /* 0x00a80000d930783b */ /* 0x000e6e0000004200 */
[C---:B------:R-:W-:Y:S08]  /*b0e0*/  HMMA.16816.F32.BF16 R52, R4.reuse, R144, R52 ;  /* 0x000000900434723c */ /* 0x040ff00000041834 */
[C---:B------:R-:W-:Y:S01]  /*b0f0*/  HMMA.16816.F32.BF16 R132, R4.reuse, R146, R64 ;  /* 0x000000920484723c */ /* 0x040fe20000041840 */
[----:B------:R-:W4:Y:S07]  /*b100*/  LDSM.16.MT88.4 R64, [R216+0xa800] ;  /* 0x00a80000d840783b */ /* 0x000f2e0000004200 */
[C---:B------:R-:W-:Y:S01]  /*b110*/  HMMA.16816.F32.BF16 R32, R4.reuse, R34, R80 ;  /* 0x000000220420723c */ /* 0x040fe20000041850 */
[----:B------:R-:W5:Y:S07]  /*b120*/  LDSM.16.MT88.4 R80, [R212+0xb800] ;  /* 0x00b80000d450783b */ /* 0x000f6e0000004200 */
[C---:B------:R-:W-:Y:S01]  /*b130*/  HMMA.16816.F32.BF16 R28, R4.reuse, R30, R96 ;  /* 0x0000001e041c723c */ /* 0x040fe20000041860 */
[----:B------:R-:W1:Y:S07]  /*b140*/  LDSM.16.MT88.4 R96, [R214+0xb800] ;  /* 0x00b80000d660783b */ /* 0x000e6e0000004200 */
[C---:B------:R-:W-:Y:S01]  /*b150*/  HMMA.16816.F32.BF16 R24, R4.reuse, R26, R112 ;  /* 0x0000001a0418723c */ /* 0x040fe20000041870 */
[----:B------:R-:W1:Y:S07]  /*b160*/  LDSM.16.MT88.4 R112, [R217+0xb800] ;  /* 0x00b80000d970783b */ /* 0x000e6e0000004200 */
[----:B------:R-:W-:Y:S07]  /*b170*/  HMMA.16816.F32.BF16 R20, R4, R22, R128 ;  /* 0x000000160414723c */ /* 0x000fee0000041880 */
[--C-:B------:R-:W-:Y:S01]  /*b180*/  FFMA.FTZ R4, R195, c[0x0][0x23c], -R3.reuse ;  /* 0x00008f00c3047a23 */ /* 0x100fe20000010803 */
[C---:B--2---:R-:W-:Y:S03]  /*b190*/  HMMA.16816.F32.BF16 R144, R124.reuse, R156, R208 ;  /* 0x0000009c7c90723c */ /* 0x044fe600000418d0 */
[----:B------:R2:W-:Y:S05]  /*b1a0*/  MUFU.EX2 R138, R4 ;  /* 0x00000004008a7308 */ /* 0x0005ea0000000800 */
[C---:B------:R-:W-:Y:S08]  /*b1b0*/  HMMA.16816.F32.BF16 R152, R124.reuse, R158, R152 ;  /* 0x0000009e7c98723c */ /* 0x040ff00000041898 */
[----:B---3--:R-:W-:Y:S01]  /*b1c0*/  HMMA.16816.F32.BF16 R164, R124, R172, R164 ;  /* 0x000000ac7ca4723c */ /* 0x008fe200000418a4 */
[----:B--2---:R-:W-:-:S04]  /*b1d0*/  FFMA.FTZ R4, R194, c[0x0][0x23c], -R3 ;  /* 0x00008f00c2047a23 */ /* 0x004fc80000010803 */
[----:B------:R2:W3:Y:S03]  /*b1e0*/  MUFU.EX2 R137, R4 ;  /* 0x0000000400897308 */ /* 0x0004e60000000800 */
[C---:B------:R-:W-:Y:S08]  /*b1f0*/  HMMA.16816.F32.BF16 R168, R124.reuse, R174, R168 ;  /* 0x000000ae7ca8723c */ /* 0x040ff000000418a8 */
[----:B-1----:R-:W-:Y:S01]  /*b200*/  HMMA.16816.F32.BF16 R40, R124, R48, R40 ;  /* 0x000000307c28723c */ /* 0x002fe20000041828 */
[--C-:B--2---:R-:W-:Y:S01]  /*b210*/  FFMA.FTZ R4, R197, c[0x0][0x23c], -R3.reuse ;  /* 0x00008f00c5047a23 */ /* 0x104fe20000010803 */
[----:B---3--:R-:W-:Y:S01]  /*b220*/  F2FP.BF16.PACK_AB R128, R137, R138 ;  /* 0x0000008a8980723e */ /* 0x008fe200000010ff */
[----:B------:R-:W-:-:S05]  /*b230*/  FFMA.FTZ R3, R196, c[0x0][0x23c], -R3 ;  /* 0x00008f00c4037a23 */ /* 0x000fca0000010803 */
[C---:B------:R-:W-:Y:S01]  /*b240*/  HMMA.16816.F32.BF16 R44, R124.reuse, R50, R44 ;  /* 0x000000327c2c723c */ /* 0x040fe2000004182c */
[----:B------:R1:W-:Y:S07]  /*b250*/  MUFU.EX2 R19, R4 ;  /* 0x0000000400137308 */ /* 0x0003ee0000000800 */
[C---:B----4-:R-:W-:Y:S01]  /*b260*/  HMMA.16816.F32.BF16 R56, R124.reuse, R64, R56 ;  /* 0x000000407c38723c */ /* 0x050fe20000041838 */
[----:B------:R2:W3:Y:S07]  /*b270*/  MUFU.EX2 R18, R3 ;  /* 0x0000000300127308 */ /* 0x0004ee0000000800 */
[C---:B------:R-:W-:Y:S01]  /*b280*/  HMMA.16816.F32.BF16 R60, R124.reuse, R66, R60 ;  /* 0x000000427c3c723c */ /* 0x040fe2000004183c */
[----:B-1----:R-:W1:Y:S07]  /*b290*/  LDSM.16.MT88.4 R4, [R216+0xb800] ;  /* 0x00b80000d804783b */ /* 0x002e6e0000004200 */
[----:B-----5:R-:W-:Y:S01]  /*b2a0*/  HMMA.16816.F32.BF16 R72, R124, R80, R72 ;  /* 0x000000507c48723c */ /* 0x020fe20000041848 */
[----:B--2---:R-:W-:Y:S01]  /*b2b0*/  FFMA.FTZ R3, R201, c[0x0][0x23c], -R10 ;  /* 0x00008f00c9037a23 */ /* 0x004fe2000001080a */
[----:B---3--:R-:W-:-:S03]  /*b2c0*/  F2FP.BF16.PACK_AB R130, R18, R19 ;  /* 0x000000131282723e */ /* 0x008fc600000010ff */
[----:B------:R2:W-:Y:S03]  /*b2d0*/  MUFU.EX2 R13, R3 ;  /* 0x00000003000d7308 */ /* 0x0005e60000000800 */
[C---:B------:R-:W-:Y:S08]  /*b2e0*/  HMMA.16816.F32.BF16 R76, R124.reuse, R82, R76 ;  /* 0x000000527c4c723c */ /* 0x040ff0000004184c */
[----:B------:R-:W-:Y:S01]  /*b2f0*/  HMMA.16816.F32.BF16 R88, R124, R96, R88 ;  /* 0x000000607c58723c */ /* 0x000fe20000041858 */
[----:B--2---:R-:W-:-:S07]  /*b300*/  FFMA.FTZ R3, R200, c[0x0][0x23c], -R10 ;  /* 0x00008f00c8037a23 */ /* 0x004fce000001080a */
[C---:B------:R-:W-:Y:S01]  /*b310*/  HMMA.16816.F32.BF16 R92, R124.reuse, R98, R92 ;  /* 0x000000627c5c723c */ /* 0x040fe2000004185c */
[----:B------:R2:W3:Y:S07]  /*b320*/  MUFU.EX2 R12, R3 ;  /* 0x00000003000c7308 */ /* 0x0004ee0000000800 */
[C---:B------:R-:W-:Y:S08]  /*b330*/  HMMA.16816.F32.BF16 R104, R124.reuse, R112, R104 ;  /* 0x000000707c68723c */ /* 0x040ff00000041868 */
[----:B-1----:R-:W-:Y:S01]  /*b340*/  HMMA.16816.F32.BF16 R120, R124, R4, R120 ;  /* 0x000000047c78723c */ /* 0x002fe20000041878 */
[----:B--2---:R-:W-:Y:S01]  /*b350*/  FFMA.FTZ R3, R199, c[0x0][0x23c], -R10 ;  /* 0x00008f00c7037a23 */ /* 0x004fe2000001080a */
[----:B---3--:R-:W-:-:S03]  /*b360*/  F2FP.BF16.PACK_AB R129, R12, R13 ;  /* 0x0000000d0c81723e */ /* 0x008fc600000010ff */
[----:B------:R1:W-:Y:S03]  /*b370*/  MUFU.EX2 R11, R3 ;  /* 0x00000003000b7308 */ /* 0x0003e60000000800 */
[C---:B------:R-:W-:Y:S08]  /*b380*/  HMMA.16816.F32.BF16 R108, R124.reuse, R114, R108 ;  /* 0x000000727c6c723c */ /* 0x040ff0000004186c */
[----:B------:R-:W-:Y:S01]  /*b390*/  HMMA.16816.F32.BF16 R124, R124, R6, R204 ;  /* 0x000000067c7c723c */ /* 0x000fe200000418cc */
[----:B-1----:R-:W-:-:S04]  /*b3a0*/  FFMA.FTZ R3, R198, c[0x0][0x23c], -R10 ;  /* 0x00008f00c6037a23 */ /* 0x002fc8000001080a */
[----:B------:R-:W1:Y:S02]  /*b3b0*/  MUFU.EX2 R10, R3 ;  /* 0x00000003000a7308 */ /* 0x000e640000000800 */
[----:B-1----:R-:W-:Y:S02]  /*b3c0*/  F2FP.BF16.PACK_AB R131, R10, R11 ;  /* 0x0000000b0a83723e */ /* 0x002fe400000010ff */
[-C--:B------:R-:W-:Y:S02]  /*b3d0*/  MOV R3, R16.reuse ;  /* 0x0000001000037202 */ /* 0x080fe40000000f00 */
[----:B------:R-:W-:-:S03]  /*b3e0*/  @P0 MOV R3, R16 ;  /* 0x0000001000030202 */ /* 0x000fc60000000f00 */
[C---:B------:R-:W-:Y:S07]  /*b3f0*/  HMMA.16816.F32.BF16 R116, R128.reuse, R4, R116 ;  /* 0x000000048074723c */ /* 0x040fee0000041874 */
[----:B------:R-:W-:Y:S01]  /*b400*/  FADD.FTZ R5, R232, R9 ;  /* 0x00000009e8057221 */ /* 0x000fe20000010000 */
[----:B------:R-:W-:Y:S01]  /*b410*/  HMMA.16816.F32.BF16 R148, R128, R156, R148 ;  /* 0x0000009c8094723c */ /* 0x000fe20000041894 */
[----:B------:R-:W-:Y:S02]  /*b420*/  FFMA.FTZ R4, R252, R8, R229 ;  /* 0x00000008fc047223 */ /* 0x000fe400000100e5 */
[----:B------:R-:W-:-:S02]  /*b430*/  FADD.FTZ R5, R234, R5 ;  /* 0x00000005ea057221 */ /* 0x000fc40000010000 */
[----:B------:R-:W-:Y:S02]  /*b440*/  FADD.FTZ R4, R230, R4 ;  /* 0x00000004e6047221 */ /* 0x000fe40000010000 */
[----:B------:R-:W-:Y:S01]  /*b450*/  FADD.FTZ R5, R235, R5 ;  /* 0x00000005eb057221 */ /* 0x000fe20000010000 */
[C---:B------:R-:W-:Y:S01]  /*b460*/  HMMA.16816.F32.BF16 R160, R128.reuse, R172, R160 ;  /* 0x000000ac80a0723c */ /* 0x040fe200000418a0 */
[----:B------:R-:W-:Y:S02]  /*b470*/  FADD.FTZ R4, R231, R4 ;  /* 0x00000004e7047221 */ /* 0x000fe40000010000 */
[----:B------:R-:W-:Y:S02]  /*b480*/  FADD.FTZ R5, R138, R5 ;  /* 0x000000058a057221 */ /* 0x000fe40000010000 */
[----:B------:R-:W-:Y:S01]  /*b490*/  FADD.FTZ R4, R228, R4 ;  /* 0x00000004e4047221 */ /* 0x000fe20000010000 */
[----:B------:R-:W-:Y:S01]  /*b4a0*/  @P0 IADD3 R228, R244, -0x5, RZ ;  /* 0xfffffffbf4e40810 */ /* 0x000fe20007ffe0ff */
[----:B------:R-:W-:Y:S01]  /*b4b0*/  FADD.FTZ R5, R137, R5 ;  /* 0x0000000589057221 */ /* 0x000fe20000010000 */
[----:B------:R-:W-:Y:S01]  /*b4c0*/  HMMA.16816.F32.BF16 R36, R128, R48, R36 ;  /* 0x000000308024723c */ /* 0x000fe20000041824 */
[----:B------:R-:W-:-:S02]  /*b4d0*/  FADD.FTZ R4, R13, R4 ;  /* 0x000000040d047221 */ /* 0x000fc40000010000 */
[----:B------:R-:W-:Y:S02]  /*b4e0*/  FADD.FTZ R5, R19, R5 ;  /* 0x0000000513057221 */ /* 0x000fe40000010000 */
[----:B------:R-:W-:Y:S02]  /*b4f0*/  FADD.FTZ R4, R12, R4 ;  /* 0x000000040c047221 */ /* 0x000fe40000010000 */
[----:B------:R-:W-:Y:S01]  /*b500*/  FADD.FTZ R5, R18, R5 ;  /* 0x0000000512057221 */ /* 0x000fe20000010000 */
[----:B------:R-:W-:Y:S01]  /*b510*/  HMMA.16816.F32.BF16 R52, R128, R64, R52 ;  /* 0x000000408034723c */ /* 0x000fe20000041834 */
[----:B------:R-:W-:-:S03]  /*b520*/  FADD.FTZ R4, R11, R4 ;  /* 0x000000040b047221 */ /* 0x000fc60000010000 */
[----:B------:R1:W-:Y:S01]  /*b530*/  STL [R1], R5 ;  /* 0x0000000501007387 */ /* 0x0003e20000100800 */
[----:B------:R-:W-:-:S03]  /*b540*/  FADD.FTZ R252, R10, R4 ;  /* 0x000000040afc7221 */ /* 0x000fc60000010000 */
        /* <DEDUP_REMOVED lines=9> */
[----:B------:R-:W-:-:S02]  /*b5e0*/  MOV R134, R17 ;  /* 0x0000001100867202 */ /* 0x000fc40000000f00 */
[----:B------:R-:W-:Y:S02]  /*b5f0*/  @P0 MOV R135, R14 ;  /* 0x0000000e00870202 */ /* 0x000fe40000000f00 */
[----:B------:R-:W-:-:S03]  /*b600*/  @P0 MOV R134, R17 ;  /* 0x0000001100860202 */ /* 0x000fc60000000f00 */
[C---:B------:R-:W-:Y:S08]  /*b610*/  HMMA.16816.F32.BF16 R96, R128.reuse, R98, R28 ;  /* 0x000000628060723c */ /* 0x040ff0000004181c */
[C---:B------:R-:W-:Y:S08]  /*b620*/  HMMA.16816.F32.BF16 R112, R128.reuse, R114, R24 ;  /* 0x000000728070723c */ /* 0x040ff00000041818 */
[----:B------:R-:W-:Y:S01]  /*b630*/  HMMA.16816.F32.BF16 R128, R128, R6, R20 ;  /* 0x000000068080723c */ /* 0x000fe20000041814 */
[----:B------:R-:W-:Y:S05]  /*b640*/  @!UPT UIADD3 URZ, URZ, URZ, URZ ;  /* 0x0000003f3f3ff290 */ /* 0x000fea000fffe03f */
[----:B------:R-:W-:Y:S11]  /*b650*/  @P0 BRA `(.L_x_871) ;  /* 0x0000001000000947 */ /* 0x000ff60003800000 */
.L_x_867:
[----:B-1----:R-:W-:-:S07]  /*b660*/  IADD3 R228, R245, -0x1, RZ ;  /* 0xfffffffff5e47810 */ /* 0x002fce0007ffe0ff */
.L_x_871:
[----:B-1----:R-:W-:Y:S01]  /*b670*/  ISETP.GE.AND P0, PT, R228, RZ, PT ;  /* 0x000000ffe400720c */ /* 0x002fe20003f06270 */
[----:B------:R-:W-:-:S12]  /*b680*/  ULDC.64 UR12, c[0x0][0x118] ;  /* 0x00004600000c7ab9 */ /* 0x000fd80000000a00 */
[----:B------:R-:W-:Y:S05]  /*b690*/  @!P0 BRA `(.L_x_872) ;  /* 0x000026e000008947 */ /* 0x000fea0003800000 */
[----:B------:R-:W2:Y:S01]  /*b6a0*/  LDL.LU.64 R6, [R1+0x30] ;  /* 0x0000300001067983 */ /* 0x000ea20000300a00 */
[----:B------:R-:W-:Y:S01]  /*b6b0*/  UMOV UR10, 0x4 ;  /* 0x00000004000a7882 */ /* 0x000fe20000000000 */
[----:B------:R-:W-:Y:S01]  /*b6c0*/  MOV R137, R135 ;  /* 0x0000008700897202 */ /* 0x000fe20000000f00 */
[----:B------:R-:W-:Y:S01]  /*b6d0*/  ULDC.64 UR4, c[0x0][0x1a0] ;  /* 0x0000680000047ab9 */ /* 0x000fe20000000a00 */
[----:B------:R-:W2:Y:S01]  /*b6e0*/  LDL.LU.64 R4, [R1+0x10] ;  /* 0x0000100001047983 */ /* 0x000ea20000300a00 */
[----:B------:R-:W-:Y:S01]  /*b6f0*/  USHF.L.U64.HI UR5, UR4, UR10, UR5 ;  /* 0x0000000a04057299 */ /* 0x000fe20008010205 */
[----:B------:R-:W-:Y:S01]  /*b700*/  MOV R132, R136 ;  /* 0x0000008800847202 */ /* 0x000fe20000000f00 */
[----:B------:R-:W-:Y:S01]  /*b710*/  USHF.L.U32 UR4, UR4, 0x4, URZ ;  /* 0x0000000404047899 */ /* 0x000fe2000800063f */
[----:B------:R-:W-:Y:S01]  /*b720*/  IMAD.MOV.U32 R139, RZ, RZ, R3 ;  /* 0x000000ffff8b7224 */ /* 0x000fe200078e0003 */
[----:B------:R-:W-:Y:S02]  /*b730*/  MOV R138, R134 ;  /* 0x00000086008a7202 */ /* 0x000fe40000000f00 */
[----:B------:R-:W-:-:S02]  /*b740*/  USHF.L.U64.HI UR5, UR4, 0x1, UR5 ;  /* 0x0000000104057899 */ /* 0x000fc40008010205 */
[----:B------:R-:W-:Y:S01]  /*b750*/  USHF.L.U32 UR4, UR4, 0x1, URZ ;  /* 0x0000000104047899 */ /* 0x000fe2000800063f */
[----:B--2---:R-:W-:-:S05]  /*b760*/  IMAD.MOV.U32 R4, RZ, RZ, R6 ;  /* 0x000000ffff047224 */ /* 0x004fca00078e0006 */
[----:B------:R1:W-:Y:S01]  /*b770*/  STL.64 [R1+0x10], R4 ;  /* 0x0000100401007387 */ /* 0x0003e20000100a00 */
[----:B------:R-:W-:Y:S05]  /*b780*/  BRA `(.L_x_873) ;  /* 0x0000017000007947 */ /* 0x000fea0003800000 */
.L_x_875:
        /* <DEDUP_REMOVED lines=23> */
.L_x_873:
[----:B-1----:R-:W2:Y:S01]  /*b900*/  LDL.64 R4, [R1+0x10] ;  /* 0x0000100001047983 */ /* 0x002ea20000100a00 */
[----:B------:R-:W-:Y:S04]  /*b910*/  DEPBAR.LE SB0, 0x0 ;  /* 0x000080000000791a */ /* 0x000fe80000000000 */
[----:B------:R-:W-:Y:S01]  /*b920*/  SHF.R.S32.HI R2, RZ, 0x1f, R228 ;  /* 0x0000001fff027819 */ /* 0x000fe200000114e4 */
[----:B------:R-:W-:Y:S01]  /*b930*/  BAR.SYNC.DEFER_BLOCKING 0x0 ;  /* 0x0000000000007b1d */ /* 0x000fe20000010000 */
[----:B------:R-:W-:Y:S04]  /*b940*/  IMAD R0, R228, UR9, RZ ;  /* 0x00000009e4007c24 */ /* 0x000fe8000f8e02ff */
[----:B------:R-:W-:Y:S02]  /*b950*/  IMAD R0, R2, UR8, R0 ;  /* 0x0000000802007c24 */ /* 0x000fe4000f8e0200 */
[----:B--2---:R-:W-:Y:S05]  /*b960*/  IMAD.WIDE.U32 R4, R228, UR8, R4 ;  /* 0x00000008e4047c25 */ /* 0x004fea000f8e0004 */
[----:B------:R-:W-:Y:S02]  /*b970*/  LEA R2, P1, R4, c[0x0][0x170], 0x1 ;  /* 0x00005c0004027a11 */ /* 0x000fe400078208ff */
[----:B------:R-:W-:Y:S02]  /*b980*/  IADD3 R0, R5, R0, RZ ;  /* 0x0000000005007210 */ /* 0x000fe40007ffe0ff */
[----:B------:R-:W-:Y:S02]  /*b990*/  IADD3 R6, P0, R2, UR4, RZ ;  /* 0x0000000402067c10 */ /* 0x000fe4000ff1e0ff */
[----:B------:R-:W-:Y:S04]  /*b9a0*/  LEA.HI.X R3, R4, c[0x0][0x174], R0, 0x1, P1 ;  /* 0x00005d0004037a11 */ /* 0x000fe800008f0c00 */
[----:B------:R-:W-:Y:S01]  /*b9b0*/  IADD3.X R7, R3, UR5, RZ, P0, !PT ;  /* 0x0000000503077c10 */ /* 0x000fe200087fe4ff */
[----:B------:R-:W-:Y:S01]  /*b9c0*/  @!PT LDS RZ, [RZ] ;  /* 0x00000000fffff984 */ /* 0x000fe20000000800 */
[----:B------:R-:W-:Y:S01]  /*b9d0*/  @!PT LDS RZ, [RZ] ;  /* 0x00000000fffff984 */ /* 0x000fe20000000800 */
[----:B------:R-:W-:Y:S01]  /*b9e0*/  @!PT LDS RZ, [RZ] ;  /* 0x00000000fffff984 */ /* 0x000fe20000000800 */
[----:B------:R1:W-:Y:S01]  /*b9f0*/  LDGSTS.E.BYPASS.LTC128B.128 [R227+0xa000], [R2.64] ;  /* 0x0a00000002e37fae */ /* 0x0003e2000b901d4c */
[----:B------:R-:W-:Y:S07]  /*ba00*/  ISETP.GT.AND P0, PT, R228, RZ, PT ;  /* 0x000000ffe400720c */ /* 0x000fee0003f04270 */
[----:B------:R1:W-:Y:S08]  /*ba10*/  LDGSTS.E.BYPASS.LTC128B.128 [R227+0xb000], [R2.64+0x80] ;  /* 0x0b00008002e37fae */ /* 0x0003f0000b901d4c */
[----:B------:R2:W-:Y:S08]  /*ba20*/  LDGSTS.E.BYPASS.LTC128B.128 [R227+0xa800], [R6.64] ;  /* 0x0a80000006e37fae */ /* 0x0005f0000b901d4c */
[----:B------:R2:W-:Y:S08]  /*ba30*/  LDGSTS.E.BYPASS.LTC128B.128 [R227+0xb800], [R6.64+0x80] ;  /* 0x0b80008006e37fae */ /* 0x0005f0000b901d4c */
[----:B------:R-:W-:Y:S08]  /*ba40*/  LDSM.16.M88.4 R32, [R213] ;  /* 0x00000000d520783b */ /* 0x000ff00000000200 */
[----:B------:R-:W2:Y:S08]  /*ba50*/  LDSM.16.M88.4 R16, [R222] ;  /* 0x00000000de10783b */ /* 0x000eb00000000200 */
[----:B------:R-:W3:Y:S08]  /*ba60*/  LDSM.16.M88.4 R28, [R213+0x2000] ;  /* 0x00200000d51c783b */ /* 0x000ef00000000200 */
[----:B------:R-:W4:Y:S08]  /*ba70*/  LDSM.16.M88.4 R140, [R222+0x800] ;  /* 0x00080000de8c783b */ /* 0x000f300000000200 */
[----:B------:R-:W0:Y:S08]  /*ba80*/  LDGDEPBAR ;  /* 0x00000000000079af */ /* 0x000e300000000000 */
[----:B------:R-:W-:Y:S01]  /*ba90*/  LDSM.16.M88.4 R176, [R215] ;  /* 0x00000000d7b0783b */ /* 0x000fe20000000200 */
[-C--:B--2---:R-:W-:Y:S07]  /*baa0*/  HMMA.16816.F32.BF16 R4, R32, R16.reuse, RZ ;  /* 0x000000102004723c */ /* 0x084fee00000418ff */
[----:B------:R-:W2:Y:S01]  /*bab0*/  LDSM.16.M88.4 R180, [R223] ;  /* 0x00000000dfb4783b */ /* 0x000ea20000000200 */
[C---:B---3--:R-:W-:Y:S07]  /*bac0*/  HMMA.16816.F32.BF16 R8, R28.reuse, R16, RZ ;  /* 0x000000101c08723c */ /* 0x048fee00000418ff */
[----:B------:R-:W3:Y:S01]  /*bad0*/  LDSM.16.M88.4 R184, [R215+0x2000] ;  /* 0x00200000d7b8783b */ /* 0x000ee20000000200 */
[-C--:B------:R-:W-:Y:S07]  /*bae0*/  HMMA.16816.F32.BF16 R12, R28, R18.reuse, RZ ;  /* 0x000000121c0c723c */ /* 0x080fee00000418ff */
[----:B------:R-:W5:Y:S01]  /*baf0*/  LDSM.16.M88.4 R188, [R226] ;  /* 0x00000000e2bc783b */ /* 0x000f620000000200 */
[C---:B------:R-:W-:Y:S07]  /*bb00*/  HMMA.16816.F32.BF16 R16, R32.reuse, R18, RZ ;  /* 0x000000122010723c */ /* 0x040fee00000418ff */
[----:B------:R-:W-:Y:S01]  /*bb10*/  LDSM.16.M88.4 R192, [R221] ;  /* 0x00000000ddc0783b */ /* 0x000fe20000000200 */
[-C--:B----4-:R-:W-:Y:S07]  /*bb20*/  HMMA.16816.F32.BF16 R20, R32, R140.reuse, RZ ;  /* 0x0000008c2014723c */ /* 0x090fee00000418ff */
[----:B------:R-:W4:Y:S01]  /*bb30*/  LDSM.16.M88.4 R196, [R220] ;  /* 0x00000000dcc4783b */ /* 0x000f220000000200 */
[C---:B------:R-:W-:Y:S07]  /*bb40*/  HMMA.16816.F32.BF16 R24, R28.reuse, R140, RZ ;  /* 0x0000008c1c18723c */ /* 0x040fee00000418ff */
[----:B------:R-:W-:Y:S01]  /*bb50*/  LDSM.16.M88.4 R200, [R220+0x800] ;  /* 0x00080000dcc8783b */ /* 0x000fe20000000200 */
[-C--:B------:R-:W-:Y:S07]  /*bb60*/  HMMA.16816.F32.BF16 R28, R28, R142.reuse, RZ ;  /* 0x0000008e1c1c723c */ /* 0x080fee00000418ff */
[----:B------:R-:W-:Y:S01]  /*bb70*/  LDSM.16.M88.4 R204, [R219] ;  /* 0x00000000dbcc783b */ /* 0x000fe20000000200 */
[----:B------:R-:W-:Y:S07]  /*bb80*/  HMMA.16816.F32.BF16 R32, R32, R142, RZ ;  /* 0x0000008e2020723c */ /* 0x000fee00000418ff */
[----:B------:R-:W1:Y:S01]  /*bb90*/  LDSM.16.M88.4 R140, [R221+0x2000] ;  /* 0x00200000dd8c783b */ /* 0x000e620000000200 */
[-C--:B--2---:R-:W-:Y:S07]  /*bba0*/  HMMA.16816.F32.BF16 R4, R176, R180.reuse, R4 ;  /* 0x000000b4b004723c */ /* 0x084fee0000041804 */
[----:B------:R-:W2:Y:S01]  /*bbb0*/  LDSM.16.M88.4 R208, [R218] ;  /* 0x00000000dad0783b */ /* 0x000ea20000000200 */
[C---:B---3--:R-:W-:Y:S08]  /*bbc0*/  HMMA.16816.F32.BF16 R8, R184.reuse, R180, R8 ;  /* 0x000000b4b808723c */ /* 0x048ff00000041808 */
[-C--:B------:R-:W-:Y:S08]  /*bbd0*/  HMMA.16816.F32.BF16 R12, R184, R182.reuse, R12 ;  /* 0x000000b6b80c723c */ /* 0x080ff0000004180c */
[C---:B------:R-:W-:Y:S01]  /*bbe0*/  HMMA.16816.F32.BF16 R16, R176.reuse, R182, R16 ;  /* 0x000000b6b010723c */ /* 0x040fe20000041810 */
[----:B------:R-:W-:Y:S07]  /*bbf0*/  LDSM.16.M88.4 R180, [R218+0x800] ;  /* 0x00080000dab4783b */ /* 0x000fee0000000200 */
[-C--:B-----5:R-:W-:Y:S08]  /*bc00*/  HMMA.16816.F32.BF16 R20, R176, R188.reuse, R20 ;  /* 0x000000bcb014723c */ /* 0x0a0ff00000041814 */
[C---:B------:R-:W-:Y:S08]  /*bc10*/  HMMA.16816.F32.BF16 R24, R184.reuse, R188, R24 ;  /* 0x000000bcb818723c */ /* 0x040ff00000041818 */
[-C--:B------:R-:W-:Y:S01]  /*bc20*/  HMMA.16816.F32.BF16 R28, R184, R190.reuse, R28 ;  /* 0x000000beb81c723c */ /* 0x080fe2000004181c */
[----:B------:R-:W-:Y:S07]  /*bc30*/  LDSM.16.M88.4 R184, [R213+0x4000] ;  /* 0x00400000d5b8783b */ /* 0x000fee0000000200 */
[----:B------:R-:W-:Y:S01]  /*bc40*/  HMMA.16816.F32.BF16 R32, R176, R190, R32 ;  /* 0x000000beb020723c */ /* 0x000fe20000041820 */
[----:B------:R-:W3:Y:S07]  /*bc50*/  LDSM.16.M88.4 R176, [R219+0x2000] ;  /* 0x00200000dbb0783b */ /* 0x000eee0000000200 */
[-C--:B----4-:R-:W-:Y:S01]  /*bc60*/  HMMA.16816.F32.BF16 R4, R192, R196.reuse, R4 ;  /* 0x000000c4c004723c */ /* 0x090fe20000041804 */
[----:B------:R-:W4:Y:S07]  /*bc70*/  LDSM.16.M88.4 R188, [R222+0x1000] ;  /* 0x00100000debc783b */ /* 0x000f2e0000000200 */
[C---:B-1----:R-:W-:Y:S08]  /*bc80*/  HMMA.16816.F32.BF16 R8, R140.reuse, R196, R8 ;  /* 0x000000c48c08723c */ /* 0x042ff00000041808 */
[-C--:B------:R-:W-:Y:S08]  /*bc90*/  HMMA.16816.F32.BF16 R12, R140, R198.reuse, R12 ;  /* 0x000000c68c0c723c */ /* 0x080ff0000004180c */
[C---:B------:R-:W-:Y:S01]  /*bca0*/  HMMA.16816.F32.BF16 R16, R192.reuse, R198, R16 ;  /* 0x000000c6c010723c */ /* 0x040fe20000041810 */
[----:B------:R-:W-:Y:S07]  /*bcb0*/  LDSM.16.M88.4 R196, [R215+0x4000] ;  /* 0x00400000d7c4783b */ /* 0x000fee0000000200 */
[-C--:B------:R-:W-:Y:S08]  /*bcc0*/  HMMA.16816.F32.BF16 R20, R192, R200.reuse, R20 ;  /* 0x000000c8c014723c */ /* 0x080ff00000041814 */
[C---:B------:R-:W-:Y:S08]  /*bcd0*/  HMMA.16816.F32.BF16 R24, R140.reuse, R200, R24 ;  /* 0x000000c88c18723c */ /* 0x040ff00000041818 */
[-C--:B------:R-:W-:Y:S01]  /*bce0*/  HMMA.16816.F32.BF16 R28, R140, R202.reuse, R28 ;  /* 0x000000ca8c1c723c */ /* 0x080fe2000004181c */
[----:B------:R-:W1:Y:S07]  /*bcf0*/  LDSM.16.M88.4 R140, [R213+0x6000] ;  /* 0x00600000d58c783b */ /* 0x000e6e0000000200 */
[----:B------:R-:W-:Y:S01]  /*bd00*/  HMMA.16816.F32.BF16 R32, R192, R202, R32 ;  /* 0x000000cac020723c */ /* 0x000fe20000041820 */
[----:B------:R-:W5:Y:S07]  /*bd10*/  LDSM.16.M88.4 R192, [R222+0x1800] ;  /* 0x00180000dec0783b */ /* 0x000f6e0000000200 */
[-C--:B--2---:R-:W-:Y:S01]  /*bd20*/  HMMA.16816.F32.BF16 R4, R204, R208.reuse, R4 ;  /* 0x000000d0cc04723c */ /* 0x084fe20000041804 */
[----:B------:R-:W2:Y:S07]  /*bd30*/  LDSM.16.M88.4 R200, [R225] ;  /* 0x00000000e1c8783b */ /* 0x000eae0000000200 */
[C---:B---3--:R-:W-:Y:S08]  /*bd40*/  HMMA.16816.F32.BF16 R8, R176.reuse, R208, R8 ;  /* 0x000000d0b008723c */ /* 0x048ff00000041808 */
        /* <DEDUP_REMOVED lines=8> */
[----:B------:R-:W2:Y:S07]  /*bdd0*/  LDSM.16.M88.4 R180, [R224] ;  /* 0x00000000e0b4783b */ /* 0x000eae0000000200 */
[-C--:B----4-:R-:W-:Y:S01]  /*bde0*/  HMMA.16816.F32.BF16 R4, R184, R188.reuse, R4 ;  /* 0x000000bcb804723c */ /* 0x090fe20000041804 */
[----:B------:R-:W4:Y:S07]  /*bdf0*/  LDSM.16.M88.4 R204, [R221+0x4000] ;  /* 0x00400000ddcc783b */ /* 0x000f2e0000000200 */
[C---:B-1----:R-:W-:Y:S08]  /*be00*/  HMMA.16816.F32.BF16 R8, R140.reuse, R188, R8 ;  /* 0x000000bc8c08723c */ /* 0x042ff00000041808 */
[-C--:B------:R-:W-:Y:S08]  /*be10*/  HMMA.16816.F32.BF16 R12, R140, R190.reuse, R12 ;  /* 0x000000be8c0c723c */ /* 0x080ff0000004180c */
[C---:B------:R-:W-:Y:S01]  /*be20*/  HMMA.16816.F32.BF16 R16, R184.reuse, R190, R16 ;  /* 0x000000beb810723c */ /* 0x040fe20000041810 */
[----:B------:R-:W-:Y:S07]  /*be30*/  LDSM.16.M88.4 R188, [R219+0x4000] ;  /* 0x00400000dbbc783b */ /* 0x000fee0000000200 */
[-C--:B-----5:R-:W-:Y:S08]  /*be40*/  HMMA.16816.F32.BF16 R20, R184, R192.reuse, R20 ;  /* 0x000000c0b814723c */ /* 0x0a0ff00000041814 */
[C---:B------:R-:W-:Y:S08]  /*be50*/  HMMA.16816.F32.BF16 R24, R140.reuse, R192, R24 ;  /* 0x000000c08c18723c */ /* 0x040ff00000041818 */
[-C--:B------:R-:W-:Y:S01]  /*be60*/  HMMA.16816.F32.BF16 R28, R140, R194.reuse, R28 ;  /* 0x000000c28c1c723c */ /* 0x080fe2000004181c */
[----:B------:R-:W1:Y:S07]  /*be70*/  LDSM.16.M88.4 R140, [R221+0x6000] ;  /* 0x00600000dd8c783b */ /* 0x000e6e0000000200 */
[----:B------:R-:W-:Y:S01]  /*be80*/  HMMA.16816.F32.BF16 R32, R184, R194, R32 ;  /* 0x000000c2b820723c */ /* 0x000fe20000041820 */
[----:B------:R-:W5:Y:S07]  /*be90*/  LDSM.16.M88.4 R184, [R220+0x1800] ;  /* 0x00180000dcb8783b */ /* 0x000f6e0000000200 */
[-C--:B--2---:R-:W-:Y:S01]  /*bea0*/  HMMA.16816.F32.BF16 R4, R196, R200.reuse, R4 ;  /* 0x000000c8c404723c */ /* 0x084fe20000041804 */
[----:B------:R-:W2:Y:S07]  /*beb0*/  LDSM.16.M88.4 R192, [R218+0x1000] ;  /* 0x00100000dac0783b */ /* 0x000eae0000000200 */
[C---:B---3--:R-:W-:Y:S08]  /*bec0*/  HMMA.16816.F32.BF16 R8, R176.reuse, R200, R8 ;  /* 0x000000c8b008723c */ /* 0x048ff00000041808 */
[-C--:B------:R-:W-:Y:S08]  /*bed0*/  HMMA.16816.F32.BF16 R12, R176, R202.reuse, R12 ;  /* 0x000000cab00c723c */ /* 0x080ff0000004180c */
[C---:B------:R-:W-:Y:S08]  /*bee0*/  HMMA.16816.F32.BF16 R16, R196.reuse, R202, R16 ;  /* 0x000000cac410723c */ /* 0x040ff00000041810 */
[-C--:B------:R-:W-:Y:S08]  /*bef0*/  HMMA.16816.F32.BF16 R20, R196, R180.reuse, R20 ;  /* 0x000000b4c414723c */ /* 0x080ff00000041814 */
[C---:B------:R-:W-:Y:S08]  /*bf00*/  HMMA.16816.F32.BF16 R24, R176.reuse, R180, R24 ;  /* 0x000000b4b018723c */ /* 0x040ff00000041818 */
[-C--:B------:R-:W-:Y:S01]  /*bf10*/  HMMA.16816.F32.BF16 R28, R176, R182.reuse, R28 ;  /* 0x000000b6b01c723c */ /* 0x080fe2000004181c */
[----:B------:R-:W3:Y:S07]  /*bf20*/  LDSM.16.M88.4 R176, [R219+0x6000] ;  /* 0x00600000dbb0783b */ /* 0x000eee0000000200 */
[----:B------:R-:W-:Y:S08]  /*bf30*/  HMMA.16816.F32.BF16 R32, R196, R182, R32 ;  /* 0x000000b6c420723c */ /* 0x000ff00000041820 */
[-C--:B----4-:R-:W-:Y:S08]  /*bf40*/  HMMA.16816.F32.BF16 R4, R204, R208.reuse, R4 ;  /* 0x000000d0cc04723c */ /* 0x090ff00000041804 */
[C---:B-1----:R-:W-:Y:S08]  /*bf50*/  HMMA.16816.F32.BF16 R8, R140.reuse, R208, R8 ;  /* 0x000000d08c08723c */ /* 0x042ff00000041808 */
[-C--:B------:R-:W-:Y:S08]  /*bf60*/  HMMA.16816.F32.BF16 R12, R140, R210.reuse, R12 ;  /* 0x000000d28c0c723c */ /* 0x080ff0000004180c */
[C---:B------:R-:W-:Y:S08]  /*bf70*/  HMMA.16816.F32.BF16 R16, R204.reuse, R210, R16 ;  /* 0x000000d2cc10723c */ /* 0x040ff00000041810 */
[-C--:B-----5:R-:W-:Y:S08]  /*bf80*/  HMMA.16816.F32.BF16 R20, R204, R184.reuse, R20 ;  /* 0x000000b8cc14723c */ /* 0x0a0ff00000041814 */
[C---:B------:R-:W-:Y:S08]  /*bf90*/  HMMA.16816.F32.BF16 R24, R140.reuse, R184, R24 ;  /* 0x000000b88c18723c */ /* 0x040ff00000041818 */
[-C--:B------:R-:W-:Y:S08]  /*bfa0*/  HMMA.16816.F32.BF16 R28, R140, R186.reuse, R28 ;  /* 0x000000ba8c1c723c */ /* 0x080ff0000004181c */
[----:B------:R-:W-:Y:S08]  /*bfb0*/  HMMA.16816.F32.BF16 R32, R204, R186, R32 ;  /* 0x000000bacc20723c */ /* 0x000ff00000041820 */
[-C--:B--2---:R-:W-:Y:S08]  /*bfc0*/  HMMA.16816.F32.BF16 R4, R188, R192.reuse, R4 ;  /* 0x000000c0bc04723c */ /* 0x084ff00000041804 */
[C---:B---3--:R-:W-:Y:S08]  /*bfd0*/  HMMA.16816.F32.BF16 R8, R176.reuse, R192, R8 ;  /* 0x000000c0b008723c */ /* 0x048ff00000041808 */
        /* <DEDUP_REMOVED lines=13> */
[----:B------:R-:W-:Y:S01]  /*c0b0*/  FMUL.FTZ R13, R13, c[0x0][0x2ec] ;  /* 0x0000bb000d0d7a20 */ /* 0x000fe20000410000 */
[----:B------:R-:W3:Y:S10]  /*c0c0*/  MUFU.TANH R143, R6 ;  /* 0x00000006008f7308 */ /* 0x000ef40000002400 */
[----:B------:R4:W1:Y:S10]  /*c0d0*/  MUFU.TANH R183, R7 ;  /* 0x0000000700b77308 */ /* 0x0008740000002400 */
[----:B------:R5:W1:Y:S10]  /*c0e0*/  MUFU.TANH R182, R8 ;  /* 0x0000000800b67308 */ /* 0x000a740000002400 */
[----:B------:R1:W1:Y:S01]  /*c0f0*/  MUFU.TANH R185, R9 ;  /* 0x0000000900b97308 */ /* 0x0002620000002400 */
[----:B----4-:R-:W4:Y:S01]  /*c100*/  LDSM.16.M88.4 R4, [R218+0x1800] ;  /* 0x00180000da04783b */ /* 0x010f220000000200 */
[----:B------:R-:W-:Y:S08]  /*c110*/  DEPBAR.LE SB0, 0x0 ;  /* 0x000080000000791a */ /* 0x000ff00000000000 */
[----:B------:R2:W2:Y:S01]  /*c120*/  MUFU.TANH R180, R10 ;  /* 0x0000000a00b47308 */ /* 0x0004a20000002400 */
[----:B------:R-:W-:Y:S01]  /*c130*/  BAR.SYNC.DEFER_BLOCKING 0x0 ;  /* 0x0000000000007b1d */ /* 0x000fe20000010000 */
[----:B-----5:R-:W-:Y:S08]  /*c140*/  FMUL.FTZ R8, R18, c[0x0][0x2ec] ;  /* 0x0000bb0012087a20 */ /* 0x020ff00000410000 */
[----:B------:R5:W3:Y:S01]  /*c150*/  MUFU.TANH R187, R11 ;  /* 0x0000000b00bb7308 */ /* 0x000ae20000002400 */
[----:B-1----:R-:W-:Y:S09]  /*c160*/  FMUL.FTZ R9, R17, c[0x0][0x2ec] ;  /* 0x0000bb0011097a20 */ /* 0x002ff20000410000 */
[----:B------:R1:W1:Y:S01]  /*c170*/  MUFU.TANH R186, R12 ;  /* 0x0000000c00ba7308 */ /* 0x0002620000002400 */
[----:B--2---:R-:W-:Y:S09]  /*c180*/  FMUL.FTZ R10, R16, c[0x0][0x2ec] ;  /* 0x0000bb00100a7a20 */ /* 0x004ff20000410000 */
[----:B------:R2:W2:Y:S01]  /*c190*/  MUFU.TANH R184, R13 ;  /* 0x0000000d00b87308 */ /* 0x0004a20000002400 */
[-C--:B----4-:R-:W-:Y:S05]  /*c1a0*/  HMMA.16816.F32.BF16 R20, R188, R4.reuse, R20 ;  /* 0x00000004bc14723c */ /* 0x090fea0000041814 */
[----:B-----5:R-:W-:Y:S04]  /*c1b0*/  FMUL.FTZ R11, R19, c[0x0][0x2ec] ;  /* 0x0000bb00130b7a20 */ /* 0x020fe80000410000 */
[----:B------:R-:W4:Y:S01]  /*c1c0*/  MUFU.TANH R10, R10 ;  /* 0x0000000a000a7308 */ /* 0x000f220000002400 */
[C---:B------:R-:W-:Y:S04]  /*c1d0*/  HMMA.16816.F32.BF16 R24, R176.reuse, R4, R24 ;  /* 0x00000004b018723c */ /* 0x040fe80000041818 */
[----:B-1----:R-:W-:Y:S05]  /*c1e0*/  FMUL.FTZ R12, R15, c[0x0][0x2ec] ;  /* 0x0000bb000f0c7a20 */ /* 0x002fea0000410000 */
[----:B------:R-:W1:Y:S01]  /*c1f0*/  MUFU.TANH R9, R9 ;  /* 0x0000000900097308 */ /* 0x000e620000002400 */
[-C--:B------:R-:W-:Y:S03]  /*c200*/  HMMA.16816.F32.BF16 R28, R176, R6.reuse, R28 ;  /* 0x00000006b01c723c */ /* 0x080fe6000004181c */
[----:B--2---:R-:W-:Y:S02]  /*c210*/  FMUL.FTZ R13, R14, c[0x0][0x2ec] ;  /* 0x0000bb000e0d7a20 */ /* 0x004fe40000410000 */
[----:B------:R-:W-:Y:S03]  /*c220*/  FMUL.FTZ R20, R20, c[0x0][0x2ec] ;  /* 0x0000bb0014147a20 */ /* 0x000fe60000410000 */
[----:B------:R-:W-:Y:S01]  /*c230*/  HMMA.16816.F32.BF16 R32, R188, R6, R32 ;  /* 0x00000006bc20723c */ /* 0x000fe20000041820 */
[----:B------:R-:W2:Y:S03]  /*c240*/  MUFU.TANH R13, R13 ;  /* 0x0000000d000d7308 */ /* 0x000ea60000002400 */
[----:B------:R-:W-:Y:S02]  /*c250*/  FMUL.FTZ R21, R21, c[0x0][0x2ec] ;  /* 0x0000bb0015157a20 */ /* 0x000fe40000410000 */
[----:B------:R-:W-:Y:S02]  /*c260*/  FMUL.FTZ R22, R22, c[0x0][0x2ec] ;  /* 0x0000bb0016167a20 */ /* 0x000fe40000410000 */
[----:B------:R-:W-:Y:S03]  /*c270*/  FMUL.FTZ R23, R23, c[0x0][0x2ec] ;  /* 0x0000bb0017177a20 */ /* 0x000fe60000410000 */
        /* <DEDUP_REMOVED lines=14> */
[----:B------:R-:W-:Y:S07]  /*c360*/  FMUL.FTZ R35, R35, c[0x0][0x2ec] ;  /* 0x0000bb0023237a20 */ /* 0x000fee0000410000 */
        /* <DEDUP_REMOVED lines=17> */
.L_x_874:
[----:B------:R-:W-:Y:S01]  /*c480*/  FMNMX.FTZ R0, R142, R132, !PT ;  /* 0x000000848e007209 */ /* 0x000fe20007810000 */
[----:B------:R-:W-:Y:S01]  /*c490*/  LDSM.16.MT88.4 R20, [R212+0xa000] ;  /* 0x00a00000d414783b */ /* 0x000fe20000004200 */
[----:B------:R-:W-:Y:S02]  /*c4a0*/  IADD3 R228, R228, -0x1, RZ ;  /* 0xffffffffe4e47810 */ /* 0x000fe40007ffe0ff */
[----:B-1----:R-:W-:Y:S02]  /*c4b0*/  FMNMX.FTZ R2, R181, R0, !PT ;  /* 0x00000000b5027209 */ /* 0x002fe40007810000 */
        /* <DEDUP_REMOVED lines=29> */
[----:B------:R-:W-:Y:S01]  /*c690*/  FMNMX.FTZ R2, R197, R2, !PT ;  /* 0x00000002c5027209 */ /* 0x000fe20007810000 */
[----:B------:R-:W1:Y:S01]  /*c6a0*/  SHFL.BFLY PT, R135, R3, 0x2, 0x1f ;  /* 0x0c401f0003877f89 */ /* 0x000e6200000e0000 */
[----:B------:R-:W-:Y:S02]  /*c6b0*/  FMNMX.FTZ R0, R141, R0, !PT ;  /* 0x000000008d007209 */ /* 0x000fe40007810000 */
[----:B------:R-:W-:Y:S04]  /*c6c0*/  FMNMX.FTZ R4, R200, R2, !PT ;  /* 0x00000002c8047209 */ /* 0x000fe80007810000 */
[----:B------:R-:W-:Y:S01]  /*c6d0*/  FMNMX.FTZ R4, R201, R4, !PT ;  /* 0x00000004c9047209 */ /* 0x000fe20007810000 */
[----:B------:R-:W2:Y:S08]  /*c6e0*/  SHFL.BFLY PT, R6, R136, 0x1, 0x1f ;  /* 0x0c201f0088067f89 */ /* 0x000eb000000e0000 */
[----:B------:R-:W3:Y:S08]  /*c6f0*/  SHFL.BFLY PT, R2, R0, 0x2, 0x1f ;  /* 0x0c401f0000027f89 */ /* 0x000ef000000e0000 */
[----:B------:R-:W4:Y:S01]  /*c700*/  SHFL.BFLY PT, R5, R4, 0x2, 0x1f ;  /* 0x0c401f0004057f89 */ /* 0x000f2200000e0000 */
[----:B-1----:R-:W-:Y:S02]  /*c710*/  FMNMX.FTZ R135, R3, R135, !PT ;  /* 0x0000008703877209 */ /* 0x002fe40007810000 */
[----:B--2---:R-:W-:Y:S05]  /*c720*/  FMNMX.FTZ R136, R136, R6, !PT ;  /* 0x0000000688887209 */ /* 0x004fea0007810000 */
[----:B------:R-:W1:Y:S01]  /*c730*/  SHFL.BFLY PT, R7, R135, 0x1, 0x1f ;  /* 0x0c201f0087077f89 */ /* 0x000e6200000e0000 */
[----:B------:R-:W-:Y:S02]  /*c740*/  FSETP.NEU.FTZ.AND P1, PT, R136, -INF , PT ;  /* 0xff8000008800780b */ /* 0x000fe40003f3d000 */
[----:B---3--:R-:W-:Y:S01]  /*c750*/  FMNMX.FTZ R2, R0, R2, !PT ;  /* 0x0000000200027209 */ /* 0x008fe20007810000 */
[----:B------:R-:W-:Y:S04]  /*c760*/  FADD.FTZ R0, -R136, R132 ;  /* 0x0000008488007221 */ /* 0x000fe80000010100 */
[----:B------:R-:W-:Y:S01]  /*c770*/  FMUL.FTZ R0, R0, c[0x0][0x23c] ;  /* 0x00008f0000007a20 */ /* 0x000fe20000410000 */
[----:B------:R-:W2:Y:S01]  /*c780*/  SHFL.BFLY PT, R3, R2, 0x1, 0x1f ;  /* 0x0c201f0002037f89 */ /* 0x000ea200000e0000 */
[----:B----4-:R-:W-:Y:S02]  /*c790*/  FMNMX.FTZ R4, R4, R5, !PT ;  /* 0x0000000504047209 */ /* 0x010fe40007810000 */
[----:B------:R3:W4:Y:S05]  /*c7a0*/  MUFU.EX2 R133, R0 ;  /* 0x0000000000857308 */ /* 0x00072a0000000800 */
[----:B------:R-:W5:Y:S01]  /*c7b0*/  SHFL.BFLY PT, R134, R4, 0x1, 0x1f ;  /* 0x0c201f0004867f89 */ /* 0x000f6200000e0000 */
[----:B-1----:R-:W-:Y:S02]  /*c7c0*/  FMNMX.FTZ R135, R135, R7, !PT ;  /* 0x0000000787877209 */ /* 0x002fe40007810000 */
[----:B--2---:R-:W-:Y:S03]  /*c7d0*/  FMNMX.FTZ R3, R2, R3, !PT ;  /* 0x0000000302037209 */ /* 0x004fe60007810000 */
[----:B---3--:R-:W-:Y:S02]  /*c7e0*/  FADD.FTZ R0, -R135, R137 ;  /* 0x0000008987007221 */ /* 0x008fe40000010100 */
[----:B------:R-:W-:Y:S02]  /*c7f0*/  FMUL.FTZ R137, R136, c[0x0][0x23c] ;  /* 0x00008f0088897a20 */ /* 0x000fe40000410000 */
[----:B------:R-:W-:Y:S01]  /*c800*/  FMUL.FTZ R0, R0, c[0x0][0x23c] ;  /* 0x00008f0000007a20 */ /* 0x000fe20000410000 */
[----:B-----5:R-:W-:Y:S01]  /*c810*/  FMNMX.FTZ R134, R4, R134, !PT ;  /* 0x0000008604867209 */ /* 0x020fe20007810000 */
[----:B----4-:R-:W-:Y:S01]  /*c820*/  FMUL.FTZ R16, R133, R156 ;  /* 0x0000009c85107220 */ /* 0x010fe20000410000 */
[----:B------:R-:W-:Y:S01]  /*c830*/  FSEL R137, R137, RZ, P1 ;  /* 0x000000ff89897208 */ /* 0x000fe20000800000 */
[----:B------:R1:W2:Y:S01]  /*c840*/  MUFU.EX2 R132, R0 ;  /* 0x0000000000847308 */ /* 0x0002a20000000800 */
[----:B------:R-:W-:Y:S01]  /*c850*/  FSETP.NEU.FTZ.AND P1, PT, R135, -INF , PT ;  /* 0xff8000008700780b */ /* 0x000fe20003f3d000 */
[----:B------:R-:W-:Y:S02]  /*c860*/  FMUL.FTZ R17, R133, R157 ;  /* 0x0000009d85117220 */ /* 0x000fe40000410000 */
[--C-:B------:R-:W-:Y:S02]  /*c870*/  FFMA.FTZ R4, R142, c[0x0][0x23c], -R137.reuse ;  /* 0x00008f008e047a23 */ /* 0x100fe40000010889 */
[----:B------:R-:W-:Y:S02]  /*c880*/  FMUL.FTZ R142, R3, c[0x0][0x23c] ;  /* 0x00008f00038e7a20 */ /* 0x000fe40000410000 */
[--C-:B------:R-:W-:Y:S02]  /*c890*/  FFMA.FTZ R5, R181, c[0x0][0x23c], -R137.reuse ;  /* 0x00008f00b5057a23 */ /* 0x100fe40000010889 */
[----:B------:R3:W-:Y:S01]  /*c8a0*/  MUFU.EX2 R247, R4 ;  /* 0x0000000400f77308 */ /* 0x0007e20000000800 */
        /* <DEDUP_REMOVED lines=16> */
[--C-:B---3--:R-:W-:Y:S02]  /*c9b0*/  FFMA.FTZ R4, R143, c[0x0][0x23c], -R138.reuse ;  /* 0x00008f008f047a23 */ /* 0x108fe4000001088a */
[----:B------:R-:W-:Y:S02]  /*c9c0*/  FFMA.FTZ R143, R192, c[0x0][0x23c], -R137 ;  /* 0x00008f00c08f7a23 */ /* 0x000fe40000010889 */
[C---:B------:R-:W-:Y:S02]  /*c9d0*/  FMUL.FTZ R18, R132.reuse, R158 ;  /* 0x0000009e84127220 */ /* 0x040fe40000410000 */
[----:B------:R3:W-:Y:S01]  /*c9e0*/  MUFU.EX2 R243, R4 ;  /* 0x0000000400f37308 */ /* 0x0007e20000000800 */
[--C-:B----4-:R-:W-:Y:S02]  /*c9f0*/  FFMA.FTZ R5, R11, c[0x0][0x23c], -R138.reuse ;  /* 0x00008f000b057a23 */ /* 0x110fe4000001088a */
[C---:B------:R-:W-:Y:S02]  /*ca00*/  FMUL.FTZ R19, R132.reuse, R159 ;  /* 0x0000009f84137220 */ /* 0x040fe40000410000 */
[C---:B------:R-:W-:Y:S01]  /*ca10*/  FMUL.FTZ R34, R132.reuse, R174 ;  /* 0x000000ae84227220 */ /* 0x040fe20000410000 */
[----:B------:R-:W-:Y:S01]  /*ca20*/  LDSM.16.MT88.4 R156, [R216+0xa000] ;  /* 0x00a00000d89c783b */ /* 0x000fe20000004200 */
[C---:B------:R-:W-:Y:S02]  /*ca30*/  FMUL.FTZ R35, R132.reuse, R175 ;  /* 0x000000af84237220 */ /* 0x040fe40000410000 */
[C---:B------:R-:W-:Y:S01]  /*ca40*/  FMUL.FTZ R38, R132.reuse, R38 ;  /* 0x0000002684267220 */ /* 0x040fe20000410000 */
[----:B------:R4:W-:Y:S01]  /*ca50*/  MUFU.EX2 R233, R143 ;  /* 0x0000008f00e97308 */ /* 0x0009e20000000800 */
[C---:B------:R-:W-:Y:S02]  /*ca60*/  FMUL.FTZ R39, R132.reuse, R39 ;  /* 0x0000002784277220 */ /* 0x040fe40000410000 */
[----:B------:R-:W-:Y:S01]  /*ca70*/  FMUL.FTZ R50, R132, R50 ;  /* 0x0000003284327220 */ /* 0x000fe20000410000 */
[----:B------:R-:W-:Y:S01]  /*ca80*/  LDSM.16.MT88.4 R172, [R214+0xa800] ;  /* 0x00a80000d6ac783b */ /* 0x000fe20000004200 */
[----:B-1----:R-:W-:Y:S02]  /*ca90*/  FADD.FTZ R0, -R3, R139 ;  /* 0x0000008b03007221 */ /* 0x002fe40000010100 */
[----:B------:R-:W-:Y:S02]  /*caa0*/  FMUL.FTZ R139, R134, c[0x0][0x23c] ;  /* 0x00008f00868b7a20 */ /* 0x000fe40000410000 */
[----:B------:R-:W-:Y:S01]  /*cab0*/  FMUL.FTZ R0, R0, c[0x0][0x23c] ;  /* 0x00008f0000007a20 */ /* 0x000fe20000410000 */
[----:B------:R1:W-:Y:S01]  /*cac0*/  MUFU.EX2 R244, R5 ;  /* 0x0000000500f47308 */ /* 0x0003e20000000800 */
[C---:B--2---:R-:W-:Y:S01]  /*cad0*/  FMUL.FTZ R24, R2.reuse, R164 ;  /* 0x000000a402187220 */ /* 0x044fe20000410000 */
[----:B------:R-:W-:Y:S01]  /*cae0*/  FSEL R139, R139, RZ, P1 ;  /* 0x000000ff8b8b7208 */ /* 0x000fe20000800000 */
[C---:B------:R-:W-:Y:S01]  /*caf0*/  FMUL.FTZ R25, R2.reuse, R165 ;  /* 0x000000a502197220 */ /* 0x040fe20000410000 */
[----:B------:R-:W-:Y:S01]  /*cb00*/  FSETP.NEU.FTZ.AND P1, PT, R3, -INF , PT ;  /* 0xff8000000300780b */ /* 0x000fe20003f3d000 */
[--C-:B---3--:R-:W-:Y:S02]  /*cb10*/  FFMA.FTZ R4, R183, c[0x0][0x23c], -R138.reuse ;  /* 0x00008f00b7047a23 */ /* 0x108fe4000001088a */
[----:B------:R-:W-:Y:S01]  /*cb20*/  FMUL.FTZ R28, R2, R168 ;  /* 0x000000a8021c7220 */ /* 0x000fe20000410000 */
[----:B------:R-:W-:Y:S01]  /*cb30*/  FSEL R142, R142, RZ, P1 ;  /* 0x000000ff8e8e7208 */ /* 0x000fe20000800000 */
[C---:B------:R-:W-:Y:S01]  /*cb40*/  FMUL.FTZ R29, R2.reuse, R169 ;  /* 0x000000a9021d7220 */ /* 0x040fe20000410000 */
[----:B------:R-:W2:Y:S01]  /*cb50*/  MUFU.EX2 R245, R4 ;  /* 0x0000000400f57308 */ /* 0x000ea20000000800 */
[C---:B------:R-:W-:Y:S02]  /*cb60*/  FMUL.FTZ R40, R2.reuse, R40 ;  /* 0x0000002802287220 */ /* 0x040fe40000410000 */
[C---:B------:R-:W-:Y:S02]  /*cb70*/  FMUL.FTZ R41, R2.reuse, R41 ;  /* 0x0000002902297220 */ /* 0x040fe40000410000 */
[--C-:B----4-:R-:W-:Y:S02]  /*cb80*/  FFMA.FTZ R143, R193, c[0x0][0x23c], -R137.reuse ;  /* 0x00008f00c18f7a23 */ /* 0x110fe40000010889 */
[C---:B------:R-:W-:Y:S02]  /*cb90*/  FMUL.FTZ R44, R2.reuse, R44 ;  /* 0x0000002c022c7220 */ /* 0x040fe40000410000 */
[----:B------:R-:W-:Y:S01]  /*cba0*/  FMUL.FTZ R45, R2, R45 ;  /* 0x0000002d022d7220 */ /* 0x000fe20000410000 */
[----:B------:R-:W3:Y:S01]  /*cbb0*/  MUFU.EX2 R0, R0 ;  /* 0x0000000000007308 */ /* 0x000ee20000000800 */
[C---:B------:R-:W-:Y:S02]  /*cbc0*/  FMUL.FTZ R51, R132.reuse, R51 ;  /* 0x0000003384337220 */ /* 0x040fe40000410000 */
[C---:B------:R-:W-:Y:S02]  /*cbd0*/  FMUL.FTZ R53, R133.reuse, R53 ;  /* 0x0000003585357220 */ /* 0x040fe40000410000 */
[----:B-1----:R-:W-:Y:S02]  /*cbe0*/  FMUL.FTZ R5, R133, R149 ;  /* 0x0000009585057220 */ /* 0x002fe40000410000 */
[C---:B------:R-:W-:Y:S02]  /*cbf0*/  FMUL.FTZ R54, R132.reuse, R54 ;  /* 0x0000003684367220 */ /* 0x040fe40000410000 */
[----:B------:R-:W-:Y:S01]  /*cc00*/  FMUL.FTZ R55, R132, R55 ;  /* 0x0000003784377220 */ /* 0x000fe20000410000 */
[----:B------:R1:W-:Y:S01]  /*cc10*/  MUFU.EX2 R232, R143 ;  /* 0x0000008f00e87308 */ /* 0x0003e20000000800 */
[C---:B------:R-:W-:Y:S02]  /*cc20*/  FMUL.FTZ R56, R2.reuse, R56 ;  /* 0x0000003802387220 */ /* 0x040fe40000410000 */
[----:B------:R-:W-:Y:S01]  /*cc30*/  FMUL.FTZ R57, R2, R57 ;  /* 0x0000003902397220 */ /* 0x000fe20000410000 */
[----:B--2---:R-:W-:Y:S01]  /*cc40*/  F2FP.BF16.PACK_AB R149, R245, R243 ;  /* 0x000000f3f595723e */ /* 0x004fe200000010ff */
[--C-:B------:R-:W-:Y:S02]  /*cc50*/  FFMA.FTZ R4, R10, c[0x0][0x23c], -R137.reuse ;  /* 0x00008f000a047a23 */ /* 0x100fe40000010889 */
[C---:B------:R-:W-:Y:S02]  /*cc60*/  FMUL.FTZ R60, R2.reuse, R60 ;  /* 0x0000003c023c7220 */ /* 0x040fe40000410000 */
[----:B------:R-:W-:Y:S01]  /*cc70*/  FMUL.FTZ R61, R2, R61 ;  /* 0x0000003d023d7220 */ /* 0x000fe20000410000 */
[----:B------:R2:W-:Y:S01]  /*cc80*/  MUFU.EX2 R246, R4 ;  /* 0x0000000400f67308 */ /* 0x0005e20000000800 */
[C---:B------:R-:W-:Y:S02]  /*cc90*/  FMUL.FTZ R64, R133.reuse, R64 ;  /* 0x0000004085407220 */ /* 0x040fe40000410000 */
[----:B------:R-:W-:Y:S02]  /*cca0*/  FMUL.FTZ R65, R133, R65 ;  /* 0x0000004185417220 */ /* 0x000fe40000410000 */
[C---:B---3--:R-:W-:Y:S02]  /*ccb0*/  FMUL.FTZ R10, R0.reuse, R146 ;  /* 0x00000092000a7220 */ /* 0x048fe40000410000 */
[C---:B------:R-:W-:Y:S02]  /*ccc0*/  FMUL.FTZ R11, R0.reuse, R147 ;  /* 0x00000093000b7220 */ /* 0x040fe40000410000 */
[C---:B------:R-:W-:Y:S02]  /*ccd0*/  FMUL.FTZ R14, R0.reuse, R154 ;  /* 0x0000009a000e7220 */ /* 0x040fe40000410000 */
[C---:B------:R-:W-:Y:S02]  /*cce0*/  FMUL.FTZ R15, R0.reuse, R155 ;  /* 0x0000009b000f7220 */ /* 0x040fe40000410000 */
[----:B------:R-:W-:Y:S02]  /*ccf0*/  FMUL.FTZ R26, R0, R166 ;  /* 0x000000a6001a7220 */ /* 0x000fe40000410000 */
[--C-:B-1----:R-:W-:Y:S02]  /*cd00*/  FFMA.FTZ R143, R194, c[0x0][0x23c], -R138.reuse ;  /* 0x00008f00c28f7a23 */ /* 0x102fe4000001088a */
[C---:B------:R-:W-:Y:S02]  /*cd10*/  FMUL.FTZ R27, R0.reuse, R167 ;  /* 0x000000a7001b7220 */ /* 0x040fe40000410000 */
[----:B------:R1:W-:Y:S01]  /*cd20*/  MUFU.EX2 R231, R143 ;  /* 0x0000008f00e77308 */ /* 0x0003e20000000800 */
[C---:B------:R-:W-:Y:S02]  /*cd30*/  FMUL.FTZ R30, R0.reuse, R170 ;  /* 0x000000aa001e7220 */ /* 0x040fe40000410000 */
[----:B------:R-:W-:Y:S02]  /*cd40*/  FMUL.FTZ R31, R0, R171 ;  /* 0x000000ab001f7220 */ /* 0x000fe40000410000 */
[----:B--2---:R-:W-:Y:S02]  /*cd50*/  FFMA.FTZ R4, R9, c[0x0][0x23c], -R137 ;  /* 0x00008f0009047a23 */ /* 0x004fe40000010889 */
[----:B------:R-:W-:Y:S02]  /*cd60*/  FFMA.FTZ R9, R184, c[0x0][0x23c], -R139 ;  /* 0x00008f00b8097a23 */ /* 0x000fe4000001088b */
[C---:B------:R-:W-:Y:S01]  /*cd70*/  FMUL.FTZ R42, R0.reuse, R42 ;  /* 0x0000002a002a7220 */ /* 0x040fe20000410000 */
        /* <DEDUP_REMOVED lines=9> */
[--C-:B-1----:R-:W-:Y:S02]  /*ce10*/  FFMA.FTZ R143, R195, c[0x0][0x23c], -R138.reuse ;  /* 0x00008f00c38f7a23 */ /* 0x102fe4000001088a */
[----:B------:R-:W-:Y:S01]  /*ce20*/  LDSM.16.MT88.4 R192, [R214+0xb800] ;  /* 0x00b80000d6c0783b */ /* 0x000fe20000004200 */
[C---:B------:R-:W-:Y:S02]  /*ce30*/  FMUL.FTZ R66, R132.reuse, R66 ;  /* 0x0000004284427220 */ /* 0x040fe40000410000 */
[----:B------:R1:W-:Y:S01]  /*ce40*/  MUFU.EX2 R230, R143 ;  /* 0x0000008f00e67308 */ /* 0x0003e20000000800 */
[----:B------:R-:W-:Y:S02]  /*ce50*/  FMUL.FTZ R67, R132, R67 ;  /* 0x0000004384437220 */ /* 0x000fe40000410000 */
[C---:B------:R-:W-:Y:S01]  /*ce60*/  FMUL.FTZ R68, R133.reuse, R68 ;  /* 0x0000004485447220 */ /* 0x040fe20000410000 */
[----:B--2---:R-:W-:Y:S01]  /*ce70*/  F2FP.BF16.PACK_AB R150, R248, R246 ;  /* 0x000000f6f896723e */ /* 0x004fe200000010ff */
[--C-:B------:R-:W-:Y:S02]  /*ce80*/  FFMA.FTZ R4, R8, c[0x0][0x23c], -R138.reuse ;  /* 0x00008f0008047a23 */ /* 0x100fe4000001088a */
[----:B------:R-:W-:Y:S02]  /*ce90*/  FMUL.FTZ R8, R2, R144 ;  /* 0x0000009002087220 */ /* 0x000fe40000410000 */
[----:B------:R-:W-:Y:S01]  /*cea0*/  FMUL.FTZ R69, R133, R69 ;  /* 0x0000004585457220 */ /* 0x000fe20000410000 */
[----:B------:R-:W2:Y:S01]  /*ceb0*/  MUFU.EX2 R242, R4 ;  /* 0x0000000400f27308 */ /* 0x000ea20000000800 */
[C---:B------:R-:W-:Y:S02]  /*cec0*/  FMUL.FTZ R70, R132.reuse, R70 ;  /* 0x0000004684467220 */ /* 0x040fe40000410000 */
[----:B------:R-:W-:Y:S02]  /*ced0*/  FMUL.FTZ R71, R132, R71 ;  /* 0x0000004784477220 */ /* 0x000fe40000410000 */
[C---:B---3--:R-:W-:Y:S02]  /*cee0*/  FMUL.FTZ R9, R2.reuse, R145 ;  /* 0x0000009102097220 */ /* 0x048fe40000410000 */
[C---:B------:R-:W-:Y:S02]  /*cef0*/  FMUL.FTZ R72, R2.reuse, R72 ;  /* 0x0000004802487220 */ /* 0x040fe40000410000 */
[----:B------:R-:W-:Y:S02]  /*cf00*/  FMUL.FTZ R73, R2, R73 ;  /* 0x0000004902497220 */ /* 0x000fe40000410000 */
[C---:B------:R-:W-:Y:S02]  /*cf10*/  FMUL.FTZ R74, R0.reuse, R74 ;  /* 0x0000004a004a7220 */ /* 0x040fe40000410000 */
[----:B------:R-:W-:Y:S02]  /*cf20*/  FMUL.FTZ R75, R0, R75 ;  /* 0x0000004b004b7220 */ /* 0x000fe40000410000 */
[--C-:B-1----:R-:W-:Y:S02]  /*cf30*/  FFMA.FTZ R143, R188, c[0x0][0x23c], -R137.reuse ;  /* 0x00008f00bc8f7a23 */ /* 0x102fe40000010889 */
[----:B------:R-:W-:Y:S02]  /*cf40*/  FFMA.FTZ R137, R189, c[0x0][0x23c], -R137 ;  /* 0x00008f00bd897a23 */ /* 0x000fe40000010889 */
[C---:B------:R-:W-:Y:S01]  /*cf50*/  FMUL.FTZ R76, R2.reuse, R76 ;  /* 0x0000004c024c7220 */ /* 0x040fe20000410000 */
[----:B------:R-:W-:Y:S01]  /*cf60*/  MUFU.EX2 R229, R143 ;  /* 0x0000008f00e57308 */ /* 0x000fe20000000800 */
[----:B------:R-:W-:Y:S02]  /*cf70*/  FMUL.FTZ R77, R2, R77 ;  /* 0x0000004d024d7220 */ /* 0x000fe40000410000 */
[----:B------:R-:W-:Y:S01]  /*cf80*/  FMUL.FTZ R78, R0, R78 ;  /* 0x0000004e004e7220 */ /* 0x000fe20000410000 */
[----:B--2---:R-:W-:Y:S01]  /*cf90*/  F2FP.BF16.PACK_AB R151, R244, R242 ;  /* 0x000000f2f497723e */ /* 0x004fe200000010ff */
[--C-:B------:R-:W-:Y:S02]  /*cfa0*/  FFMA.FTZ R4, R182, c[0x0][0x23c], -R139.reuse ;  /* 0x00008f00b6047a23 */ /* 0x100fe4000001088b */
[----:B------:R-:W-:Y:S02]  /*cfb0*/  FMUL.FTZ R79, R0, R79 ;  /* 0x0000004f004f7220 */ /* 0x000fe40000410000 */
[C---:B------:R-:W-:Y:S01]  /*cfc0*/  FMUL.FTZ R80, R133.reuse, R80 ;  /* 0x0000005085507220 */ /* 0x040fe20000410000 */
[----:B------:R1:W-:Y:S01]  /*cfd0*/  MUFU.EX2 R239, R4 ;  /* 0x0000000400ef7308 */ /* 0x0003e20000000800 */
[C---:B------:R-:W-:Y:S02]  /*cfe0*/  FMUL.FTZ R81, R133.reuse, R81 ;  /* 0x0000005185517220 */ /* 0x040fe40000410000 */
[C---:B------:R-:W-:Y:S02]  /*cff0*/  FMUL.FTZ R82, R132.reuse, R82 ;  /* 0x0000005284527220 */ /* 0x040fe40000410000 */
[C---:B------:R-:W-:Y:S02]  /*d000*/  FMUL.FTZ R83, R132.reuse, R83 ;  /* 0x0000005384537220 */ /* 0x040fe40000410000 */
[C---:B------:R-:W-:Y:S02]  /*d010*/  FMUL.FTZ R84, R133.reuse, R84 ;  /* 0x0000005485547220 */ /* 0x040fe40000410000 */
[----:B------:R-:W-:Y:S01]  /*d020*/  FMUL.FTZ R85, R133, R85 ;  /* 0x0000005585557220 */ /* 0x000fe20000410000 */
        /* <DEDUP_REMOVED lines=8> */
[--C-:B-1----:R-:W-:Y:S02]  /*d0b0*/  FFMA.FTZ R4, R185, c[0x0][0x23c], -R139.reuse ;  /* 0x00008f00b9047a23 */ /* 0x102fe4000001088b */
[----:B------:R-:W-:Y:S02]  /*d0c0*/  FMUL.FTZ R93, R2, R93 ;  /* 0x0000005d025d7220 */ /* 0x000fe40000410000 */
[----:B------:R-:W1:Y:S01]  /*d0d0*/  MUFU.EX2 R241, R4 ;  /* 0x0000000400f17308 */ /* 0x000e620000000800 */
[C---:B------:R-:W-:Y:S02]  /*d0e0*/  FMUL.FTZ R94, R0.reuse, R94 ;  /* 0x0000005e005e7220 */ /* 0x040fe40000410000 */
[----:B------:R-:W-:Y:S02]  /*d0f0*/  FMUL.FTZ R95, R0, R95 ;  /* 0x0000005f005f7220 */ /* 0x000fe40000410000 */
[--C-:B--2---:R-:W-:Y:S02]  /*d100*/  FFMA.FTZ R137, R190, c[0x0][0x23c], -R138.reuse ;  /* 0x00008f00be897a23 */ /* 0x104fe4000001088a */
[----:B------:R-:W-:Y:S02]  /*d110*/  FFMA.FTZ R138, R191, c[0x0][0x23c], -R138 ;  /* 0x00008f00bf8a7a23 */ /* 0x000fe4000001088a */
[----:B------:R-:W-:Y:S01]  /*d120*/  LDSM.16.MT88.4 R188, [R212+0xb800] ;  /* 0x00b80000d4bc783b */ /* 0x000fe20000004200 */
[----:B------:R2:W-:Y:S01]  /*d130*/  MUFU.EX2 R210, R137 ;  /* 0x0000008900d27308 */ /* 0x0005e20000000800 */
[C---:B------:R-:W-:Y:S02]  /*d140*/  FMUL.FTZ R96, R133.reuse, R96 ;  /* 0x0000006085607220 */ /* 0x040fe40000410000 */
[C---:B------:R-:W-:Y:S02]  /*d150*/  FMUL.FTZ R97, R133.reuse, R97 ;  /* 0x0000006185617220 */ /* 0x040fe40000410000 */
[C---:B------:R-:W-:Y:S02]  /*d160*/  FMUL.FTZ R98, R132.reuse, R98 ;  /* 0x0000006284627220 */ /* 0x040fe40000410000 */
[C---:B------:R-:W-:Y:S02]  /*d170*/  FMUL.FTZ R99, R132.reuse, R99 ;  /* 0x0000006384637220 */ /* 0x040fe40000410000 */
[C---:B------:R-:W-:Y:S01]  /*d180*/  FMUL.FTZ R100, R133.reuse, R100 ;  /* 0x0000006485647220 */ /* 0x040fe20000410000 */
[----:B------:R-:W3:Y:S01]  /*d190*/  MUFU.EX2 R209, R138 ;  /* 0x0000008a00d17308 */ /* 0x000ee20000000800 */
[----:B------:R-:W-:Y:S02]  /*d1a0*/  FMUL.FTZ R101, R133, R101 ;  /* 0x0000006585657220 */ /* 0x000fe40000410000 */
[----:B------:R-:W-:Y:S01]  /*d1b0*/  FMUL.FTZ R102, R132, R102 ;  /* 0x0000006684667220 */ /* 0x000fe20000410000 */
[----:B-1----:R-:W-:Y:S01]  /*d1c0*/  F2FP.BF16.PACK_AB R144, R241, R239 ;  /* 0x000000eff190723e */ /* 0x002fe200000010ff */
[--C-:B------:R-:W-:Y:S02]  /*d1d0*/  FFMA.FTZ R4, R180, c[0x0][0x23c], -R142.reuse ;  /* 0x00008f00b4047a23 */ /* 0x100fe4000001088e */
[----:B------:R-:W-:Y:S01]  /*d1e0*/  LDSM.16.MT88.4 R180, [R217+0xa800] ;  /* 0x00a80000d9b4783b */ /* 0x000fe20000004200 */
[----:B------:R-:W-:Y:S02]  /*d1f0*/  FMUL.FTZ R103, R132, R103 ;  /* 0x0000006784677220 */ /* 0x000fe40000410000 */
[----:B------:R1:W-:Y:S01]  /*d200*/  MUFU.EX2 R235, R4 ;  /* 0x0000000400eb7308 */ /* 0x0003e20000000800 */
[C---:B------:R-:W-:Y:S02]  /*d210*/  FMUL.FTZ R112, R133.reuse, R112 ;  /* 0x0000007085707220 */ /* 0x040fe40000410000 */
[C---:B------:R-:W-:Y:S02]  /*d220*/  FMUL.FTZ R113, R133.reuse, R113 ;  /* 0x0000007185717220 */ /* 0x040fe40000410000 */
[--C-:B--2---:R-:W-:Y:S02]  /*d230*/  FFMA.FTZ R137, R196, c[0x0][0x23c], -R139.reuse ;  /* 0x00008f00c4897a23 */ /* 0x104fe4000001088b */
[C---:B------:R-:W-:Y:S02]  /*d240*/  FMUL.FTZ R114, R132.reuse, R114 ;  /* 0x0000007284727220 */ /* 0x040fe40000410000 */
[C---:B------:R-:W-:Y:S01]  /*d250*/  FMUL.FTZ R115, R132.reuse, R115 ;  /* 0x0000007384737220 */ /* 0x040fe20000410000 */
[----:B------:R2:W-:Y:S01]  /*d260*/  MUFU.EX2 R208, R137 ;  /* 0x0000008900d07308 */ /* 0x0005e20000000800 */
[C---:B------:R-:W-:Y:S02]  /*d270*/  FMUL.FTZ R116, R133.reuse, R116 ;  /* 0x0000007485747220 */ /* 0x040fe40000410000 */
[----:B------:R-:W-:Y:S01]  /*d280*/  FMUL.FTZ R117, R133, R117 ;  /* 0x0000007585757220 */ /* 0x000fe20000410000 */
[----:B---3--:R-:W-:Y:S01]  /*d290*/  F2FP.BF16.PACK_AB R143, R209, R210 ;  /* 0x000000d2d18f723e */ /* 0x008fe200000010ff */
[C---:B------:R-:W-:Y:S02]  /*d2a0*/  FMUL.FTZ R118, R132.reuse, R118 ;  /* 0x0000007684767220 */ /* 0x040fe40000410000 */
[----:B------:R-:W-:Y:S02]  /*d2b0*/  FMUL.FTZ R119, R132, R119 ;  /* 0x0000007784777220 */ /* 0x000fe40000410000 */
[--C-:B------:R-:W-:Y:S02]  /*d2c0*/  FFMA.FTZ R140, R140, c[0x0][0x23c], -R142.reuse ;  /* 0x00008f008c8c7a23 */ /* 0x100fe4000001088e */
[----:B------:R-:W-:Y:S02]  /*d2d0*/  FMUL.FTZ R128, R133, R128 ;  /* 0x0000008085807220 */ /* 0x000fe40000410000 */
[----:B------:R3:W-:Y:S01]  /*d2e0*/  MUFU.EX2 R138, R140 ;  /* 0x0000008c008a7308 */ /* 0x0007e20000000800 */
[--C-:B-1----:R-:W-:Y:S02]  /*d2f0*/  FFMA.FTZ R4, R187, c[0x0][0x23c], -R142.reuse ;  /* 0x00008f00bb047a23 */ /* 0x102fe4000001088e */
[----:B------:R-:W-:Y:S02]  /*d300*/  FMUL.FTZ R129, R133, R129 ;  /* 0x0000008185817220 */ /* 0x000fe40000410000 */
[C---:B------:R-:W-:Y:S02]  /*d310*/  FMUL.FTZ R130, R132.reuse, R130 ;  /* 0x0000008284827220 */ /* 0x040fe40000410000 */
[----:B------:R-:W-:Y:S02]  /*d320*/  FMUL.FTZ R131, R132, R131 ;  /* 0x0000008384837220 */ /* 0x000fe40000410000 */
[C---:B------:R-:W-:Y:S01]  /*d330*/  FMUL.FTZ R108, R2.reuse, R108 ;  /* 0x0000006c026c7220 */ /* 0x040fe20000410000 */
[----:B------:R-:W1:Y:S01]  /*d340*/  MUFU.EX2 R237, R4 ;  /* 0x0000000400ed7308 */ /* 0x000e620000000800 */
[--C-:B--2---:R-:W-:Y:S02]  /*d350*/  FFMA.FTZ R137, R197, c[0x0][0x23c], -R139.reuse ;  /* 0x00008f00c5897a23 */ /* 0x104fe4000001088b */
[----:B------:R-:W-:Y:S02]  /*d360*/  FMUL.FTZ R109, R2, R109 ;  /* 0x0000006d026d7220 */ /* 0x000fe40000410000 */
[C---:B------:R-:W-:Y:S02]  /*d370*/  FMUL.FTZ R110, R0.reuse, R110 ;  /* 0x0000006e006e7220 */ /* 0x040fe40000410000 */
[----:B------:R-:W-:Y:S02]  /*d380*/  FMUL.FTZ R111, R0, R111 ;  /* 0x0000006f006f7220 */ /* 0x000fe40000410000 */
[C---:B------:R-:W-:Y:S01]  /*d390*/  FMUL.FTZ R124, R2.reuse, R124 ;  /* 0x0000007c027c7220 */ /* 0x040fe20000410000 */
[----:B------:R2:W-:Y:S01]  /*d3a0*/  MUFU.EX2 R207, R137 ;  /* 0x0000008900cf7308 */ /* 0x0005e20000000800 */
[----:B------:R-:W-:Y:S02]  /*d3b0*/  FMUL.FTZ R125, R2, R125 ;  /* 0x0000007d027d7220 */ /* 0x000fe40000410000 */
[----:B------:R-:W-:Y:S01]  /*d3c0*/  FMUL.FTZ R126, R0, R126 ;  /* 0x0000007e007e7220 */ /* 0x000fe20000410000 */
[----:B---3--:R-:W-:Y:S01]  /*d3d0*/  F2FP.BF16.PACK_AB R140, R232, R233 ;  /* 0x000000e9e88c723e */ /* 0x008fe200000010ff */
[----:B------:R-:W-:Y:S02]  /*d3e0*/  FMUL.FTZ R127, R0, R127 ;  /* 0x0000007f007f7220 */ /* 0x000fe40000410000 */
[C---:B------:R-:W-:Y:S02]  /*d3f0*/  FMUL.FTZ R104, R2.reuse, R104 ;  /* 0x0000006802687220 */ /* 0x040fe40000410000 */
[----:B------:R-:W-:Y:S02]  /*d400*/  FMUL.FTZ R105, R2, R105 ;  /* 0x0000006902697220 */ /* 0x000fe40000410000 */
[C---:B------:R-:W-:Y:S02]  /*d410*/  FMUL.FTZ R106, R0.reuse, R106 ;  /* 0x0000006a006a7220 */ /* 0x040fe40000410000 */
[----:B------:R-:W-:Y:S01]  /*d420*/  FMUL.FTZ R107, R0, R107 ;  /* 0x0000006b006b7220 */ /* 0x000fe20000410000 */
[C---:B-1----:R-:W-:Y:S01]  /*d430*/  F2FP.BF16.PACK_AB R145, R237.reuse, R235 ;  /* 0x000000ebed91723e */ /* 0x042fe200000010ff */
[----:B------:R-:W-:Y:S02]  /*d440*/  FFMA.FTZ R4, R186, c[0x0][0x23c], -R139 ;  /* 0x00008f00ba047a23 */ /* 0x000fe4000001088b */
[----:B------:R-:W-:Y:S01]  /*d450*/  LDSM.16.MT88.4 R184, [R216+0xa800] ;  /* 0x00a80000d8b8783b */ /* 0x000fe20000004200 */
[C---:B------:R-:W-:Y:S01]  /*d460*/  FMUL.FTZ R120, R2.reuse, R120 ;  /* 0x0000007802787220 */ /* 0x040fe20000410000 */
[----:B------:R1:W3:Y:S01]  /*d470*/  MUFU.EX2 R238, R4 ;  /* 0x0000000400ee7308 */ /* 0x0002e20000000800 */
[----:B------:R-:W-:Y:S02]  /*d480*/  FMUL.FTZ R121, R2, R121 ;  /* 0x0000007902797220 */ /* 0x000fe40000410000 */
[----:B------:R-:W-:Y:S02]  /*d490*/  FMUL.FTZ R122, R0, R122 ;  /* 0x0000007a007a7220 */ /* 0x000fe40000410000 */
[----:B--2---:R-:W-:Y:S02]  /*d4a0*/  FFMA.FTZ R137, R198, c[0x0][0x23c], -R142 ;  /* 0x00008f00c6897a23 */ /* 0x004fe4000001088e */
[C---:B------:R-:W-:Y:S02]  /*d4b0*/  FMUL.FTZ R123, R0.reuse, R123 ;  /* 0x0000007b007b7220 */ /* 0x040fe40000410000 */
[----:B------:R-:W-:Y:S01]  /*d4c0*/  FFMA.FTZ R0, R0, R250, R235 ;  /* 0x000000fa00007223 */ /* 0x000fe200000100eb */
[----:B------:R2:W-:Y:S03]  /*d4d0*/  MUFU.EX2 R206, R137 ;  /* 0x0000008900ce7308 */ /* 0x0005e60000000800 */
[----:B------:R-:W-:Y:S02]  /*d4e0*/  FADD.FTZ R0, R237, R0 ;  /* 0x00000000ed007221 */ /* 0x000fe40000010000 */
[--C-:B-1----:R-:W-:Y:S01]  /*d4f0*/  FFMA.FTZ R4, R13, c[0x0][0x23c], -R142.reuse ;  /* 0x00008f000d047a23 */ /* 0x102fe2000001088e */
[----:B---3--:R-:W-:Y:S01]  /*d500*/  F2FP.BF16.PACK_AB R146, R240, R238 ;  /* 0x000000eef092723e */ /* 0x008fe200000010ff */
[----:B------:R-:W-:Y:S03]  /*d510*/  FMUL.FTZ R13, R2, R153 ;  /* 0x00000099020d7220 */ /* 0x000fe60000410000 */
[----:B------:R1:W3:Y:S01]  /*d520*/  MUFU.EX2 R234, R4 ;  /* 0x0000000400ea7308 */ /* 0x0002e20000000800 */
[--C-:B--2---:R-:W-:Y:S02]  /*d530*/  FFMA.FTZ R137, R199, c[0x0][0x23c], -R142.reuse ;  /* 0x00008f00c7897a23 */ /* 0x104fe4000001088e */
[----:B------:R-:W-:Y:S07]  /*d540*/  LDSM.16.MT88.4 R196, [R217+0xb800] ;  /* 0x00b80000d9c4783b */ /* 0x000fee0000004200 */
[----:B------:R2:W-:Y:S01]  /*d550*/  MUFU.EX2 R205, R137 ;  /* 0x0000008900cd7308 */ /* 0x0005e20000000800 */
[--C-:B-1----:R-:W-:Y:S02]  /*d560*/  FFMA.FTZ R4, R12, c[0x0][0x23c], -R142.reuse ;  /* 0x00008f000c047a23 */ /* 0x102fe4000001088e */
[----:B------:R-:W-:Y:S07]  /*d570*/  FMUL.FTZ R12, R2, R152 ;  /* 0x00000098020c7220 */ /* 0x000fee0000410000 */
[----:B------:R1:W4:Y:S01]  /*d580*/  MUFU.EX2 R236, R4 ;  /* 0x0000000400ec7308 */ /* 0x0003220000000800 */
[----:B------:R-:W5:Y:S01]  /*d590*/  LDSM.16.MT88.4 R152, [R217+0xa000] ;  /* 0x00a00000d998783b */ /* 0x000f620000004200 */
[----:B------:R-:W-:Y:S01]  /*d5a0*/  FFMA.FTZ R142, R141, c[0x0][0x23c], -R142 ;  /* 0x00008f008d8e7a23 */ /* 0x000fe2000001088e */
[----:B------:R-:W-:Y:S01]  /*d5b0*/  F2FP.BF16.PACK_AB R141, R230, R231 ;  /* 0x000000e7e68d723e */ /* 0x000fe200000010ff */
[----:B---3--:R-:W-:Y:S02]  /*d5c0*/  FADD.FTZ R0, R234, R0 ;  /* 0x00000000ea007221 */ /* 0x008fe40000010000 */
[--C-:B--2---:R-:W-:Y:S02]  /*d5d0*/  FFMA.FTZ R137, R200, c[0x0][0x23c], -R139.reuse ;  /* 0x00008f00c8897a23 */ /* 0x104fe4000001088b */
[----:B------:R-:W-:Y:S02]  /*d5e0*/  FFMA.FTZ R139, R201, c[0x0][0x23c], -R139 ;  /* 0x00008f00c98b7a23 */ /* 0x000fe4000001088b */
[----:B------:R-:W-:Y:S01]  /*d5f0*/  LDSM.16.MT88.4 R200, [R216+0xb800] ;  /* 0x00b80000d8c8783b */ /* 0x000fe20000004200 */
[----:B------:R-:W-:Y:S01]  /*d600*/  MUFU.EX2 R204, R137 ;  /* 0x0000008900cc7308 */ /* 0x000fe20000000800 */
[----:B------:R-:W-:Y:S09]  /*d610*/  FFMA.FTZ R2, R2, R251, R239 ;  /* 0x000000fb02027223 */ /* 0x000ff200000100ef */
[----:B------:R2:W-:Y:S01]  /*d620*/  MUFU.EX2 R137, R142 ;  /* 0x0000008e00897308 */ /* 0x0005e20000000800 */
[----:B-1----:R-:W-:Y:S01]  /*d630*/  FMUL.FTZ R4, R133, R148 ;  /* 0x0000009485047220 */ /* 0x002fe20000410000 */
[----:B------:R-:W-:Y:S01]  /*d640*/  F2FP.BF16.PACK_AB R148, R249, R247 ;  /* 0x000000f7f994723e */ /* 0x000fe200000010ff */
[C---:B----4-:R-:W-:Y:S01]  /*d650*/  FADD.FTZ R0, R236.reuse, R0 ;  /* 0x00000000ec007221 */ /* 0x050fe20000010000 */
[----:B------:R-:W-:Y:S06]  /*d660*/  F2FP.BF16.PACK_AB R147, R236, R234 ;  /* 0x000000eaec93723e */ /* 0x000fec00000010ff */
[----:B------:R-:W1:Y:S01]  /*d670*/  MUFU.EX2 R139, R139 ;  /* 0x0000008b008b7308 */ /* 0x000e620000000800 */
[-C--:B------:R-:W-:Y:S08]  /*d680*/  HMMA.16816.F32.BF16 R4, R148, R20.reuse, R4 ;  /* 0x000000149404723c */ /* 0x080ff00000041804 */
[C---:B------:R-:W-:Y:S04]  /*d690*/  HMMA.16816.F32.BF16 R8, R144.reuse, R20, R8 ;  /* 0x000000149008723c */ /* 0x040fe80000041808 */
[----:B--2---:R-:W-:Y:S03]  /*d6a0*/  F2FP.BF16.PACK_AB R142, R211, R229 ;  /* 0x000000e5d38e723e */ /* 0x004fe600000010ff */
[C---:B------:R-:W-:Y:S01]  /*d6b0*/  FMUL.FTZ R20, R133.reuse, R160 ;  /* 0x000000a085147220 */ /* 0x040fe20000410000 */
[-C--:B------:R-:W-:Y:S04]  /*d6c0*/  HMMA.16816.F32.BF16 R12, R144, R22.reuse, R12 ;  /* 0x00000016900c723c */ /* 0x080fe8000004180c */
[----:B------:R-:W-:Y:S04]  /*d6d0*/  FMUL.FTZ R21, R133, R161 ;  /* 0x000000a185157220 */ /* 0x000fe80000410000 */
[C---:B------:R-:W-:Y:S07]  /*d6e0*/  HMMA.16816.F32.BF16 R16, R148.reuse, R22, R16 ;  /* 0x000000169410723c */ /* 0x040fee0000041810 */
[C---:B------:R-:W-:Y:S02]  /*d6f0*/  FMUL.FTZ R22, R132.reuse, R162 ;  /* 0x000000a284167220 */ /* 0x040fe40000410000 */
[C---:B------:R-:W-:Y:S02]  /*d700*/  FMUL.FTZ R23, R132.reuse, R163 ;  /* 0x000000a384177220 */ /* 0x040fe40000410000 */
[----:B------:R-:W-:Y:S01]  /*d710*/  LDSM.16.MT88.4 R160, [R212+0xa800] ;  /* 0x00a80000d4a0783b */ /* 0x000fe20000004200 */
[----:B------:R-:W-:Y:S04]  /*d720*/  FFMA.FTZ R132, R132, R252, R243 ;  /* 0x000000fc84847223 */ /* 0x000fe800000100f3 */
[-C--:B------:R-:W-:Y:S08]  /*d730*/  HMMA.16816.F32.BF16 R20, R148, R176.reuse, R20 ;  /* 0x000000b09414723c */ /* 0x080ff00000041814 */
[C---:B------:R-:W-:Y:S07]  /*d740*/  HMMA.16816.F32.BF16 R24, R144.reuse, R176, R24 ;  /* 0x000000b09018723c */ /* 0x040fee0000041818 */
[----:B------:R-:W-:Y:S01]  /*d750*/  F2FP.BF16.PACK_AB R176, R207, R208 ;  /* 0x000000d0cfb0723e */ /* 0x000fe200000010ff */
[-C--:B------:R-:W-:Y:S04]  /*d760*/  HMMA.16816.F32.BF16 R28, R144, R178.reuse, R28 ;  /* 0x000000b2901c723c */ /* 0x080fe8000004181c */
[----:B------:R-:W-:Y:S04]  /*d770*/  F2FP.BF16.PACK_AB R177, R205, R206 ;  /* 0x000000cecdb1723e */ /* 0x000fe800000010ff */
[C---:B------:R-:W-:Y:S07]  /*d780*/  HMMA.16816.F32.BF16 R32, R148.reuse, R178, R32 ;  /* 0x000000b29420723c */ /* 0x040fee0000041820 */
[----:B-1----:R-:W-:Y:S01]  /*d790*/  F2FP.BF16.PACK_AB R178, R139, R204 ;  /* 0x000000cc8bb2723e */ /* 0x002fe200000010ff */
[-C--:B-----5:R-:W-:Y:S04]  /*d7a0*/  HMMA.16816.F32.BF16 R36, R148, R152.reuse, R36 ;  /* 0x000000989424723c */ /* 0x0a0fe80000041824 */
[----:B------:R-:W-:Y:S04]  /*d7b0*/  F2FP.BF16.PACK_AB R179, R137, R138 ;  /* 0x0000008a89b3723e */ /* 0x000fe800000010ff */
        /* <DEDUP_REMOVED lines=27> */
[-C--:B------:R-:W-:Y:S01]  /*d970*/  HMMA.16816.F32.BF16 R148, R140, R160.reuse, R4 ;  /* 0x000000a08c94723c */ /* 0x080fe20000041804 */
[----:B------:R-:W2:Y:S06]  /*d980*/  LDL.LU R7, [R1] ;  /* 0x0000000001077983 */ /* 0x000eac0000300800 */
[----:B------:R-:W-:Y:S01]  /*d990*/  FADD.FTZ R5, R206, R0 ;  /* 0x00000000ce057221 */ /* 0x000fe20000010000 */
        /* <DEDUP_REMOVED lines=40> */
[----:B------:R-:W-:Y:S04]  /*dc20*/  HMMA.16816.F32.BF16 R128, R140, R202, R128 ;  /* 0x000000ca8c80723c */ /* 0x000fe80000041880 */
[----:B--2---:R-:W-:Y:S04]  /*dc30*/  FFMA.FTZ R133, R133, R7, R247 ;  /* 0x0000000785857223 */ /* 0x004fe800000100f7 */
[----:B------:R-:W-:Y:S04]  /*dc40*/  FADD.FTZ R133, R249, R133 ;  /* 0x00000085f9857221 */ /* 0x000fe80000010000 */
[----:B------:R-:W-:Y:S04]  /*dc50*/  FADD.FTZ R2, R246, R133 ;  /* 0x00000085f6027221 */ /* 0x000fe80000010000 */
[----:B------:R-:W-:Y:S04]  /*dc60*/  FADD.FTZ R2, R248, R2 ;  /* 0x00000002f8027221 */ /* 0x000fe80000010000 */
        /* <DEDUP_REMOVED lines=8> */
[----:B------:R-:W-:Y:S01]  /*dcf0*/  MOV R138, R134 ;  /* 0x00000086008a7202 */ /* 0x000fe20000000f00 */
[----:B------:R-:W-:Y:S02]  /*dd00*/  FADD.FTZ R4, R211, R6 ;  /* 0x00000006d3047221 */ /* 0x000fe40000010000 */
[----:B------:R-:W-:Y:S02]  /*dd10*/  FADD.FTZ R252, R209, R5 ;  /* 0x00000005d1fc7221 */ /* 0x000fe40000010000 */
[----:B------:R-:W-:Y:S01]  /*dd20*/  FADD.FTZ R251, R139, R2 ;  /* 0x000000028bfb7221 */ /* 0x000fe20000010000 */
[----:B------:R1:W-:Y:S01]  /*dd30*/  STL [R1], R4 ;  /* 0x0000000401007387 */ /* 0x0003e20000100800 */
[----:B------:R-:W-:Y:S01]  /*dd40*/  MOV R139, R3 ;  /* 0x00000003008b7202 */ /* 0x000fe20000000f00 */
[----:B------:R-:W-:Y:S01]  /*dd50*/  FADD.FTZ R250, R137, R0 ;  /* 0x0000000089fa7221 */ /* 0x000fe20000010000 */
[----:B------:R-:W-:Y:S01]  /*dd60*/  MOV R137, R135 ;  /* 0x0000008700897202 */ /* 0x000fe20000000f00 */
[----:B-1----:R-:W-:-:S05]  /*dd70*/  @P0 BRA `(.L_x_873) ;  /* 0xffffdb8000000947 */ /* 0x002fca000383ffff */
.L_x_872:
[----:B------:R-:W2:Y:S01]  /*dd80*/  LDL.LU R4, [R1] ;  /* 0x0000000001047983 */ /* 0x000ea20000300800 */
[----:B------:R-:W-:Y:S01]  /*dd90*/  ULDC.U8 UR4, c[0x0][0x329] ;  /* 0x0000ca4000047ab9 */ /* 0x000fe20000000000 */
[----:B------:R-:W-:Y:S01]  /*dda0*/  BSSY B0, `(.L_x_876) ;  /* 0x00001a6000007945 */ /* 0x000fe20003800000 */
[----:B------:R-:W-:Y:S01]  /*ddb0*/  ULDC.U8 UR5, c[0x0][0x328] ;  /* 0x0000ca0000057ab9 */ /* 0x000fe20000000000 */
[----:B------:R-:W1:Y:S01]  /*ddc0*/  SHFL.BFLY PT, R5, R251, 0x2, 0x1f ;  /* 0x0c401f00fb057f89 */ /* 0x000e6200000e0000 */
[----:B------:R-:W-:-:S02]  /*ddd0*/  ISETP.NE.AND P0, PT, RZ, UR4, PT ;  /* 0x00000004ff007c0c */ /* 0x000fc4000bf05270 */
[----:B------:R-:W-:Y:S01]  /*dde0*/  ISETP.NE.AND P3, PT, RZ, UR5, PT ;  /* 0x00000005ff007c0c */ /* 0x000fe2000bf65270 */
[----:B------:R-:W3:Y:S04]  /*ddf0*/  SHFL.BFLY PT, R2, R252, 0x2, 0x1f ;  /* 0x0c401f00fc027f89 */ /* 0x000ee800000e0000 */
[----:B------:R-:W4:Y:S06]  /*de00*/  S2R R176, SR_TID.X ;  /* 0x0000000000b07919 */ /* 0x000f2c0000002100 */
[----:B------:R-:W-:-:S05]  /*de10*/  @P0 MOV R133, c[0x0][0x210] ;  /* 0x0000840000850a02 */ /* 0x000fca0000000f00 */
[----:B------:R-:W-:Y:S02]  /*de20*/  @P0 IMAD R133, R133, c[0x0][0x214], RZ ;  /* 0x0000850085850a24 */ /* 0x000fe400078e02ff */
[----:B-1----:R-:W-:Y:S02]  /*de30*/  FADD.FTZ R251, R5, R251 ;  /* 0x000000fb05fb7221 */ /* 0x002fe40000010000 */
[----:B---3--:R-:W-:-:S03]  /*de40*/  FADD.FTZ R252, R2, R252 ;  /* 0x000000fc02fc7221 */ /* 0x008fc60000010000 */
[----:B------:R-:W1:Y:S01]  /*de50*/  SHFL.BFLY PT, R2, R251, 0x1, 0x1f ;  /* 0x0c201f00fb027f89 */ /* 0x000e6200000e0000 */
[----:B----4-:R-:W-:-:S03]  /*de60*/  SHF.R.S32.HI R9, RZ, 0x1f, R176 ;  /* 0x0000001fff097819 */ /* 0x010fc600000114b0 */
[----:B------:R-:W3:Y:S01]  /*de70*/  SHFL.BFLY PT, R6, R252, 0x1, 0x1f ;  /* 0x0c201f00fc067f89 */ /* 0x000ee200000e0000 */
[----:B------:R-:W-:-:S04]  /*de80*/  LEA.HI R17, R9, R176, RZ, 0x2 ;  /* 0x000000b009117211 */ /* 0x000fc800078f10ff */
[--C-:B------:R-:W-:Y:S01]  /*de90*/  SHF.R.S32.HI R8, RZ, 0x2, R17.reuse ;  /* 0x00000002ff087819 */ /* 0x100fe20000011411 */
[----:B-1----:R-:W-:Y:S01]  /*dea0*/  FADD.FTZ R251, R251, R2 ;  /* 0x00000002fbfb7221 */ /* 0x002fe20000010000 */
[----:B------:R-:W-:Y:S02]  /*deb0*/  SHF.R.S32.HI R2, RZ, 0x1f, R17 ;  /* 0x0000001fff027819 */ /* 0x000fe40000011411 */
[----:B------:R-:W-:Y:S01]  /*dec0*/  LOP3.LUT R17, R17, 0x3ffffffc, RZ, 0xc0, !PT ;  /* 0x3ffffffc11117812 */ /* 0x000fe200078ec0ff */
[----:B---3--:R-:W-:Y:S01]  /*ded0*/  FADD.FTZ R252, R252, R6 ;  /* 0x00000006fcfc7221 */ /* 0x008fe20000010000 */
[----:B------:R-:W-:Y:S02]  /*dee0*/  LEA.HI R2, R2, R8, RZ, 0x3 ;  /* 0x0000000802027211 */ /* 0x000fe400078f18ff */
[----:B------:R-:W-:Y:S02]  /*def0*/  IADD3 R17, -R17, R176, RZ ;  /* 0x000000b011117210 */ /* 0x000fe40007ffe1ff */
[----:B------:R-:W-:-:S02]  /*df00*/  LOP3.LUT R2, R2, 0xfffffff8, RZ, 0xc0, !PT ;  /* 0xfffffff802027812 */ /* 0x000fc400078ec0ff */
[----:B------:R-:W-:Y:S02]  /*df10*/  FSETP.NE.FTZ.AND P5, PT, R252, RZ, PT ;  /* 0x000000fffc00720b */ /* 0x000fe40003fb5000 */
[----:B------:R-:W-:Y:S02]  /*df20*/  FSETP.NE.FTZ.AND P4, PT, R251, RZ, PT ;  /* 0x000000fffb00720b */ /* 0x000fe40003f95000 */
[----:B------:R-:W-:-:S04]  /*df30*/  @!P0 MOV R6, c[0x0][0x214] ;  /* 0x0000850000068a02 */ /* 0x000fc80000000f00 */
[----:B------:R-:W-:Y:S01]  /*df40*/  @!P0 SEL R133, R6, c[0x0][0x234], !P3 ;  /* 0x00008d0006858a07 */ /* 0x000fe20005800000 */
[----:B--2---:R-:W1:Y:S02]  /*df50*/  SHFL.BFLY PT, R0, R4, 0x2, 0x1f ;  /* 0x0c401f0004007f89 */ /* 0x004e6400000e0000 */
[----:B-1----:R-:W-:Y:S02]  /*df60*/  FADD.FTZ R0, R0, R4 ;  /* 0x0000000400007221 */ /* 0x002fe40000010000 */
[----:B------:R-:W1:Y:S04]  /*df70*/  SHFL.BFLY PT, R4, R250, 0x2, 0x1f ;  /* 0x0c401f00fa047f89 */ /* 0x000e6800000e0000 */
[----:B------:R-:W2:Y:S01]  /*df80*/  SHFL.BFLY PT, R132, R0, 0x1, 0x1f ;  /* 0x0c201f0000847f89 */ /* 0x000ea200000e0000 */
[----:B-1----:R-:W-:Y:S01]  /*df90*/  FADD.FTZ R250, R4, R250 ;  /* 0x000000fa04fa7221 */ /* 0x002fe20000010000 */
[----:B------:R-:W-:Y:S01]  /*dfa0*/  MOV R4, 0x3f800000 ;  /* 0x3f80000000047802 */ /* 0x000fe20000000f00 */
[----:B--2---:R-:W-:Y:S01]  /*dfb0*/  FADD.FTZ R132, R0, R132 ;  /* 0x0000008400847221 */ /* 0x004fe20000010000 */
[----:B------:R-:W-:-:S02]  /*dfc0*/  MOV R0, 0x3f800000 ;  /* 0x3f80000000007802 */ /* 0x000fc40000000f00 */
[----:B------:R-:W1:Y:S02]  /*dfd0*/  SHFL.BFLY PT, R5, R250, 0x1, 0x1f ;  /* 0x0c201f00fa057f89 */ /* 0x000e6400000e0000 */
[----:B------:R-:W2:Y:S01]  /*dfe0*/  @P5 MUFU.RCP R4, R252 ;  /* 0x000000fc00045308 */ /* 0x000ea20000001000 */
[----:B------:R-:W-:-:S13]  /*dff0*/  FSETP.NE.FTZ.AND P6, PT, R132, RZ, PT ;  /* 0x000000ff8400720b */ /* 0x000fda0003fd5000 */
[----:B------:R-:W3:Y:S01]  /*e000*/  @P6 MUFU.RCP R0, R132 ;  /* 0x0000008400006308 */ /* 0x000ee20000001000 */
[C---:B--2---:R-:W-:Y:S02]  /*e010*/  FMUL.FTZ R150, R4.reuse, R150 ;  /* 0x0000009604967220 */ /* 0x044fe40000410000 */
[C---:B------:R-:W-:Y:S02]  /*e020*/  FMUL.FTZ R6, R4.reuse, R151 ;  /* 0x0000009704067220 */ /* 0x040fe40000410000 */
[C---:B------:R-:W-:Y:S02]  /*e030*/  FMUL.FTZ R158, R4.reuse, R158 ;  /* 0x0000009e049e7220 */ /* 0x040fe40000410000 */
[----:B------:R-:W-:Y:S01]  /*e040*/  FMUL.FTZ R159, R4, R159 ;  /* 0x0000009f049f7220 */ /* 0x000fe20000410000 */
[----:B------:R-:W-:Y:S01]  /*e050*/  F2FP.BF16.PACK_AB R6, R6, R150 ;  /* 0x000000960606723e */ /* 0x000fe200000010ff */
[----:B-1----:R-:W-:Y:S02]  /*e060*/  FADD.FTZ R250, R250, R5 ;  /* 0x00000005fafa7221 */ /* 0x002fe40000010000 */
[----:B------:R-:W-:-:S02]  /*e070*/  FMUL.FTZ R21, R4, R39 ;  /* 0x0000002704157220 */ /* 0x000fc40000410000 */
[C---:B------:R-:W-:Y:S02]  /*e080*/  FMUL.FTZ R16, R4.reuse, R51 ;  /* 0x0000003304107220 */ /* 0x040fe40000410000 */
[----:B------:R-:W-:Y:S02]  /*e090*/  FMUL.FTZ R162, R4, R162 ;  /* 0x000000a204a27220 */ /* 0x000fe40000410000 */
[C---:B---3--:R-:W-:Y:S02]  /*e0a0*/  FMUL.FTZ R138, R0.reuse, R48 ;  /* 0x00000030008a7220 */ /* 0x048fe40000410000 */
[C---:B------:R-:W-:Y:S02]  /*e0b0*/  FMUL.FTZ R139, R0.reuse, R52 ;  /* 0x00000034008b7220 */ /* 0x040fe40000410000 */
[C---:B------:R-:W-:Y:S02]  /*e0c0*/  FMUL.FTZ R148, R0.reuse, R148 ;  /* 0x0000009400947220 */ /* 0x040fe40000410000 */
[C---:B------:R-:W-:Y:S01]  /*e0d0*/  FMUL.FTZ R7, R0.reuse, R149 ;  /* 0x0000009500077220 */ /* 0x040fe20000410000 */
[----:B------:R-:W-:Y:S01]  /*e0e0*/  LEA.HI R149, R9, R176, RZ, 0x5 ;  /* 0x000000b009957211 */ /* 0x000fe200078f28ff */
[----:B------:R-:W-:-:S02]  /*e0f0*/  FMUL.FTZ R156, R0, R156 ;  /* 0x0000009c009c7220 */ /* 0x000fc40000410000 */
[C---:B------:R-:W-:Y:S01]  /*e100*/  FMUL.FTZ R157, R0.reuse, R157 ;  /* 0x0000009d009d7220 */ /* 0x040fe20000410000 */
[----:B------:R-:W-:Y:S01]  /*e110*/  F2FP.BF16.PACK_AB R7, R7, R148 ;  /* 0x000000940707723e */ /* 0x000fe200000010ff */
[C---:B------:R-:W-:Y:S02]  /*e120*/  FMUL.FTZ R160, R0.reuse, R160 ;  /* 0x000000a000a07220 */ /* 0x040fe40000410000 */
[C---:B------:R-:W-:Y:S02]  /*e130*/  FMUL.FTZ R10, R0.reuse, R161 ;  /* 0x000000a1000a7220 */ /* 0x040fe40000410000 */
        /* <DEDUP_REMOVED lines=12> */
[C---:B------:R-:W-:Y:S01]  /*e200*/  FMUL.FTZ R142, R0.reuse, R68 ;  /* 0x00000044008e7220 */ /* 0x040fe20000410000 */
[----:B------:R-:W-:Y:S01]  /*e210*/  MOV R68, 0x20 ;  /* 0x0000002000447802 */ /* 0x000fe20000000f00 */
[----:B------:R-:W-:-:S02]  /*e220*/  FMUL.FTZ R69, R0, R69 ;  /* 0x0000004500457220 */ /* 0x000fc40000410000 */
[C---:B------:R-:W-:Y:S02]  /*e230*/  FMUL.FTZ R80, R0.reuse, R80 ;  /* 0x0000005000507220 */ /* 0x040fe40000410000 */
[C---:B------:R-:W-:Y:S02]  /*e240*/  FMUL.FTZ R81, R0.reuse, R81 ;  /* 0x0000005100517220 */ /* 0x040fe40000410000 */
[C---:B------:R-:W-:Y:S01]  /*e250*/  FMUL.FTZ R143, R0.reuse, R84 ;  /* 0x00000054008f7220 */ /* 0x040fe20000410000 */
[----:B------:R-:W-:Y:S01]  /*e260*/  SHF.R.S32.HI R84, RZ, 0x5, R149 ;  /* 0x00000005ff547819 */ /* 0x000fe20000011495 */
[C---:B------:R-:W-:Y:S01]  /*e270*/  FMUL.FTZ R85, R0.reuse, R85 ;  /* 0x0000005500557220 */ /* 0x040fe20000410000 */
[----:B------:R-:W-:Y:S01]  /*e280*/  F2FP.BF16.PACK_AB R52, R81, R80 ;  /* 0x000000505134723e */ /* 0x000fe200000010ff */
[----:B------:R-:W-:Y:S01]  /*e290*/  FMUL.FTZ R96, R0, R96 ;  /* 0x0000006000607220 */ /* 0x000fe20000410000 */
[----:B------:R-:W-:Y:S01]  /*e2a0*/  LEA R17, R84, R17, 0x9 ;  /* 0x0000001154117211 */ /* 0x000fe200078e48ff */
[----:B------:R-:W-:-:S02]  /*e2b0*/  FMUL.FTZ R97, R0, R97 ;  /* 0x0000006100617220 */ /* 0x000fc40000410000 */
[C---:B------:R-:W-:Y:S02]  /*e2c0*/  FMUL.FTZ R100, R0.reuse, R100 ;  /* 0x0000006400647220 */ /* 0x040fe40000410000 */
[C---:B------:R-:W-:Y:S02]  /*e2d0*/  FMUL.FTZ R101, R0.reuse, R101 ;  /* 0x0000006500657220 */ /* 0x040fe40000410000 */
[C---:B------:R-:W-:Y:S02]  /*e2e0*/  FMUL.FTZ R112, R0.reuse, R112 ;  /* 0x0000007000707220 */ /* 0x040fe40000410000 */
[C---:B------:R-:W-:Y:S02]  /*e2f0*/  FMUL.FTZ R113, R0.reuse, R113 ;  /* 0x0000007100717220 */ /* 0x040fe40000410000 */
[C---:B------:R-:W-:Y:S02]  /*e300*/  FMUL.FTZ R116, R0.reuse, R116 ;  /* 0x0000007400747220 */ /* 0x040fe40000410000 */
[----:B------:R-:W-:-:S02]  /*e310*/  FMUL.FTZ R117, R0, R117 ;  /* 0x0000007500757220 */ /* 0x000fc40000410000 */
[C---:B------:R-:W-:Y:S02]  /*e320*/  FMUL.FTZ R128, R0.reuse, R128 ;  /* 0x0000008000807220 */ /* 0x040fe40000410000 */
[----:B------:R-:W-:Y:S01]  /*e330*/  FMUL.FTZ R129, R0, R129 ;  /* 0x0000008100817220 */ /* 0x000fe20000410000 */
[----:B------:R-:W-:Y:S01]  /*e340*/  IADD3 R0, R8, -R2, RZ ;  /* 0x8000000208007210 */ /* 0x000fe20007ffe0ff */
[C---:B------:R-:W-:Y:S02]  /*e350*/  FMUL.FTZ R36, R4.reuse, R66 ;  /* 0x0000004204247220 */ /* 0x040fe40000410000 */
        /* <DEDUP_REMOVED lines=10> */
[C---:B------:R-:W-:Y:S01]  /*e400*/  FMUL.FTZ R32, R4.reuse, R54 ;  /* 0x0000003604207220 */ /* 0x040fe20000410000 */
[----:B------:R-:W-:Y:S01]  /*e410*/  F2FP.BF16.PACK_AB R9, R9, R162 ;  /* 0x000000a20909723e */ /* 0x000fe200000010ff */
[C---:B------:R-:W-:Y:S01]  /*e420*/  FMUL.FTZ R55, R4.reuse, R55 ;  /* 0x0000003704377220 */ /* 0x040fe20000410000 */
[----:B------:R-:W-:Y:S01]  /*e430*/  LEA R17, R17, R2, 0x1 ;  /* 0x0000000211117211 */ /* 0x000fe200078e08ff */
[C---:B------:R-:W-:Y:S01]  /*e440*/  FMUL.FTZ R35, R4.reuse, R67 ;  /* 0x0000004304237220 */ /* 0x040fe20000410000 */
[----:B------:R-:W-:Y:S01]  /*e450*/  MOV R2, 0x3f800000 ;  /* 0x3f80000000027802 */ /* 0x000fe20000000f00 */
[C---:B------:R-:W-:Y:S01]  /*e460*/  FMUL.FTZ R70, R4.reuse, R70 ;  /* 0x0000004604467220 */ /* 0x040fe20000410000 */
[----:B------:R-:W-:Y:S01]  /*e470*/  SHF.L.U32 R17, R17, 0x1, RZ ;  /* 0x0000000111117819 */ /* 0x000fe200000006ff */
[----:B------:R-:W-:Y:S01]  /*e480*/  FMUL.FTZ R71, R4, R71 ;  /* 0x0000004704477220 */ /* 0x000fe20000410000 */
[----:B------:R-:W-:Y:S01]  /*e490*/  F2FP.BF16.PACK_AB R12, R12, R174 ;  /* 0x000000ae0c0c723e */ /* 0x000fe200000010ff */
[C---:B------:R-:W-:Y:S01]  /*e4a0*/  FMUL.FTZ R82, R4.reuse, R82 ;  /* 0x0000005204527220 */ /* 0x040fe20000410000 */
        /* <DEDUP_REMOVED lines=14> */
[C---:B------:R-:W-:Y:S01]  /*e590*/  FMUL.FTZ R102, R4.reuse, R102 ;  /* 0x0000006604667220 */ /* 0x040fe20000410000 */
        /* <DEDUP_REMOVED lines=15> */
[----:B------:R-:W-:Y:S01]  /*e690*/  ISETP.NE.OR P3, PT, RZ, UR4, !P3 ;  /* 0x00000004ff007c0c */ /* 0x000fe2000df65670 */
[----:B------:R-:W-:-:S02]  /*e6a0*/  FMUL.FTZ R130, R4, R130 ;  /* 0x0000008204827220 */ /* 0x000fc40000410000 */
[----:B------:R-:W-:Y:S01]  /*e6b0*/  FMUL.FTZ R131, R4, R131 ;  /* 0x0000008304837220 */ /* 0x000fe20000410000 */
[----:B--2---:R-:W-:Y:S01]  /*e6c0*/  IADD3 R7, R68, R19, RZ ;  /* 0x0000001344077210 */ /* 0x004fe20007ffe0ff */
[C---:B------:R-:W-:Y:S01]  /*e6d0*/  FMUL.FTZ R20, R2.reuse, R41 ;  /* 0x0000002902147220 */ /* 0x040fe20000410000 */
[----:B------:R-:W-:Y:S01]  /*e6e0*/  F2FP.BF16.PACK_AB R31, R119, R118 ;  /* 0x00000076771f723e */ /* 0x000fe200000010ff */
[C---:B------:R-:W-:Y:S02]  /*e6f0*/  FMUL.FTZ R66, R2.reuse, R45 ;  /* 0x0000002d02427220 */ /* 0x040fe40000410000 */
[C---:B------:R-:W-:Y:S02]  /*e700*/  FMUL.FTZ R27, R2.reuse, R57 ;  /* 0x00000039021b7220 */ /* 0x040fe40000410000 */
[C---:B------:R-:W-:Y:S02]  /*e710*/  FMUL.FTZ R28, R2.reuse, R61 ;  /* 0x0000003d021c7220 */ /* 0x040fe40000410000 */
[----:B------:R-:W-:-:S02]  /*e720*/  FMUL.FTZ R152, R2, R152 ;  /* 0x0000009802987220 */ /* 0x000fc40000410000 */
[C---:B------:R-:W-:Y:S02]  /*e730*/  FMUL.FTZ R8, R2.reuse, R153 ;  /* 0x0000009902087220 */ /* 0x040fe40000410000 */
        /* <DEDUP_REMOVED lines=21> */
[----:B------:R-:W-:-:S02]  /*e890*/  FMUL.FTZ R88, R2, R88 ;  /* 0x0000005802587220 */ /* 0x000fc40000410000 */
[----:B------:R-:W-:Y:S01]  /*e8a0*/  FMUL.FTZ R89, R2, R89 ;  /* 0x0000005902597220 */ /* 0x000fe20000410000 */
[----:B------:R-:W-:Y:S01]  /*e8b0*/  F2FP.BF16.PACK_AB R50, R50, R76 ;  /* 0x0000004c3232723e */ /* 0x000fe200000010ff */
[C---:B------:R-:W-:Y:S02]  /*e8c0*/  FMUL.FTZ R92, R2.reuse, R92 ;  /* 0x0000005c025c7220 */ /* 0x040fe40000410000 */
[C---:B------:R-:W-:Y:S02]  /*e8d0*/  FMUL.FTZ R93, R2.reuse, R93 ;  /* 0x0000005d025d7220 */ /* 0x040fe40000410000 */
[C---:B------:R-:W-:Y:S02]  /*e8e0*/  FMUL.FTZ R104, R2.reuse, R104 ;  /* 0x0000006802687220 */ /* 0x040fe40000410000 */
[C---:B------:R-:W-:Y:S02]  /*e8f0*/  FMUL.FTZ R38, R2.reuse, R105 ;  /* 0x0000006902267220 */ /* 0x040fe40000410000 */
        /* <DEDUP_REMOVED lines=9> */
[----:B-1----:R-:W-:-:S02]  /*e990*/  FMUL.FTZ R147, R0, R147 ;  /* 0x0000009300937220 */ /* 0x002fc40000410000 */
[C---:B------:R-:W-:Y:S02]  /*e9a0*/  FMUL.FTZ R4, R0.reuse, R146 ;  /* 0x0000009200047220 */ /* 0x040fe40000410000 */
[C---:B------:R-:W-:Y:S01]  /*e9b0*/  FMUL.FTZ R155, R0.reuse, R155 ;  /* 0x0000009b009b7220 */ /* 0x040fe20000410000 */
[----:B------:R-:W-:Y:S01]  /*e9c0*/  STS [R19], R2 ;  /* 0x0000000213007388 */ /* 0x000fe20000000800 */
        /* <DEDUP_REMOVED lines=57> */
[----:B------:R1:W-:Y:S01]  /*ed60*/  STS [R19+0x400], R0 ;  /* 0x0004000013007388 */ /* 0x0003e20000000800 */
[----:B------:R-:W-:Y:S02]  /*ed70*/  F2FP.BF16.PACK_AB R28, R129, R128 ;  /* 0x00000080811c723e */ /* 0x000fe400000010ff */
[----:B------:R-:W-:Y:S01]  /*ed80*/  F2FP.BF16.PACK_AB R27, R131, R130 ;  /* 0x00000082831b723e */ /* 0x000fe200000010ff */
[----:B------:R2:W-:Y:S01]  /*ed90*/  STS [R17+0x2000], R5 ;  /* 0x0020000511007388 */ /* 0x0005e20000000800 */
[----:B------:R-:W-:Y:S02]  /*eda0*/  F2FP.BF16.PACK_AB R30, R121, R120 ;  /* 0x00000078791e723e */ /* 0x000fe400000010ff */
[----:B------:R-:W-:Y:S01]  /*edb0*/  F2FP.BF16.PACK_AB R29, R123, R29 ;  /* 0x0000001d7b1d723e */ /* 0x000fe200000010ff */
[----:B------:R3:W-:Y:S01]  /*edc0*/  STS [R17+0x2400], R4 ;  /* 0x0024000411007388 */ /* 0x0007e20000000800 */
[----:B------:R-:W-:-:S02]  /*edd0*/  F2FP.BF16.PACK_AB R26, R125, R124 ;  /* 0x0000007c7d1a723e */ /* 0x000fc400000010ff */
[----:B------:R-:W-:Y:S01]  /*ede0*/  F2FP.BF16.PACK_AB R67, R127, R67 ;  /* 0x000000437f43723e */ /* 0x000fe200000010ff */
[----:B------:R4:W-:Y:S04]  /*edf0*/  STS [R19+0x2000], R8 ;  /* 0x0020000813007388 */ /* 0x0009e80000000800 */
[----:B------:R5:W-:Y:S01]  /*ee00*/  STS [R19+0x2400], R11 ;  /* 0x0024000b13007388 */ /* 0x000be20000000800 */
[----:B-1----:R-:W-:Y:S02]  /*ee10*/  IADD3 R0, R17, R68, RZ ;  /* 0x0000004411007210 */ /* 0x002fe40007ffe0ff */
        /* <DEDUP_REMOVED lines=12> */
[----:B-----5:R-:W-:Y:S02]  /*eee0*/  @P4 MUFU.LG2 R11, R251 ;  /* 0x000000fb000b4308 */ /* 0x020fe40000000c00 */
[----:B------:R4:W-:Y:S04]  /*eef0*/  STS [R0+0x2400], R15 ;  /* 0x0024000f00007388 */ /* 0x0009e80000000800 */
[----:B------:R-:W-:Y:S02]  /*ef00*/  STS [R7+0x2000], R24 ;  /* 0x0020001807007388 */ /* 0x000fe40000000800 */
[----:B-1----:R-:W-:Y:S02]  /*ef10*/  @P1 MUFU.LG2 R10, R250 ;  /* 0x000000fa000a1308 */ /* 0x002fe40000000c00 */
[----:B------:R-:W-:Y:S04]  /*ef20*/  STS [R7+0x2400], R23 ;  /* 0x0024001707007388 */ /* 0x000fe80000000800 */
[----:B------:R-:W-:Y:S02]  /*ef30*/  STS [R4], R22 ;  /* 0x0000001604007388 */ /* 0x000fe40000000800 */
[----:B--2---:R-:W1:Y:S02]  /*ef40*/  @P5 MUFU.LG2 R9, R252 ;  /* 0x000000fc00095308 */ /* 0x004e640000000c00 */
[----:B------:R-:W-:Y:S04]  /*ef50*/  STS [R4+0x400], R21 ;  /* 0x0004001504007388 */ /* 0x000fe80000000800 */
[----:B------:R-:W-:Y:S01]  /*ef60*/  STS [R6], R18 ;  /* 0x0000001206007388 */ /* 0x000fe20000000800 */
        /* <DEDUP_REMOVED lines=8> */
[----:B------:R-:W-:Y:S04]  /*eff0*/  STS [R2], R64 ;  /* 0x0000004002007388 */ /* 0x000fe80000000800 */
[----:B------:R-:W-:Y:S01]  /*f000*/  STS [R2+0x400], R63 ;  /* 0x0004003f02007388 */ /* 0x000fe20000000800 */
[----:B--2---:R-:W-:Y:S01]  /*f010*/  MOV R16, 0x7f800000 ;  /* 0x7f80000000107802 */ /* 0x004fe20000000f00 */
[----:B------:R-:W-:-:S02]  /*f020*/  @P5 FFMA.FTZ R16, R135, c[0x0][0x238], R9 ;  /* 0x00008e0087105a23 */ /* 0x000fc40000010009 */
        /* <DEDUP_REMOVED lines=18> */
[----:B-1----:R-:W-:-:S03]  /*f150*/  MOV R17, 0x7f800000 ;  /* 0x7f80000000117802 */ /* 0x002fc60000000f00 */
        /* <DEDUP_REMOVED lines=106> */
.L_x_877:
[----:B--2-4-:R-:W-:Y:S05]  /*f800*/  BSYNC B0 ;  /* 0x0000000000007941 */ /* 0x014fea0003800000 */
.L_x_876:
[----:B------:R-:W2:Y:S01]  /*f810*/  LDL.LU.64 R8, [R1+0x20] ;  /* 0x0000200001087983 */ /* 0x000ea20000300a00 */
[----:B------:R-:W-:Y:S01]  /*f820*/  SHF.R.S32.HI R0, RZ, 0x1f, R18 ;  /* 0x0000001fff007819 */ /* 0x000fe20000011412 */
[----:B------:R-:W-:-:S02]  /*f830*/  ULDC.64 UR4, c[0x0][0x1e8] ;  /* 0x00007a0000047ab9 */ /* 0x000fc40000000a00 */
[----:B------:R-:W4:Y:S01]  /*f840*/  LDL.LU.64 R6, [R1+0x28] ;  /* 0x0000280001067983 */ /* 0x000f220000300a00 */
[----:B------:R-:W-:Y:S01]  /*f850*/  SHF.R.S32.HI R4, RZ, 0x1f, R19 ;  /* 0x0000001fff047819 */ /* 0x000fe20000011413 */
[----:B------:R-:W-:Y:S01]  /*f860*/  IMAD R0, R0, c[0x0][0x1e0], RZ ;  /* 0x0000780000007a24 */ /* 0x000fe200078e02ff */
[----:B------:R-:W-:Y:S02]  /*f870*/  USHF.L.U32 UR7, UR4, 0x5, URZ ;  /* 0x0000000504077899 */ /* 0x000fe4000800063f */
[----:B------:R-:W-:Y:S01]  /*f880*/  UMOV UR6, 0x5 ;  /* 0x0000000500067882 */ /* 0x000fe20000000000 */
[----:B------:R-:W-:Y:S01]  /*f890*/  IMAD R0, R18, c[0x0][0x1e4], R0 ;  /* 0x0000790012007a24 */ /* 0x000fe200078e0200 */
[----:B------:R-:W-:Y:S01]  /*f8a0*/  USHF.L.U64.HI UR5, UR4, UR6, UR5 ;  /* 0x0000000604057299 */ /* 0x000fe20008010205 */
[----:B------:R-:W-:-:S04]  /*f8b0*/  IMAD R4, R4, c[0x0][0x1f0], RZ ;  /* 0x00007c0004047a24 */ /* 0x000fc800078e02ff */
[----:B------:R-:W-:Y:S01]  /*f8c0*/  IMAD R4, R19, c[0x0][0x1f4], R4 ;  /* 0x00007d0013047a24 */ /* 0x000fe200078e0204 */
[--C-:B--2---:R-:W-:Y:S01]  /*f8d0*/  SHF.R.S32.HI R3, RZ, 0x1f, R8.reuse ;  /* 0x0000001fff037819 */ /* 0x104fe20000011408 */
[----:B------:R-:W-:-:S04]  /*f8e0*/  IMAD.MOV.U32 R2, RZ, RZ, R8 ;  /* 0x000000ffff027224 */ /* 0x000fc800078e0008 */
[----:B------:R-:W-:-:S04]  /*f8f0*/  IMAD.WIDE.U32 R2, R18, c[0x0][0x1e0], R2 ;  /* 0x0000780012027a25 */ /* 0x000fc800078e0002 */
[----:B------:R-:W-:Y:S02]  /*f900*/  IMAD.IADD R3, R3, 0x1, R0 ;  /* 0x0000000103037824 */ /* 0x000fe400078e0200 */
[----:B----4-:R-:W-:Y:S02]  /*f910*/  IMAD R0, R7, c[0x0][0x1e8], RZ ;  /* 0x00007a0007007a24 */ /* 0x010fe400078e02ff */
        /* <DEDUP_REMOVED lines=38> */
.L_x_865:
        /* <DEDUP_REMOVED lines=18> */
[----:B------:R-:W-:Y:S01]  /*fca0*/  ULDC.64 UR8, c[0x0][0x118] ;  /* 0x0000460000087ab9 */ /* 0x000fe20000000a00 */
[----:B------:R-:W-:-:S02]  /*fcb0*/  IADD3 R18, -R99, c[0x0][0x214], RZ ;  /* 0x0000850063127a10 */ /* 0x000fc40007ffe1ff */
[----:B------:R-:W-:Y:S02]  /*fcc0*/  IADD3 R14, R8, 0x30, RZ ;  /* 0x00000030080e7810 */ /* 0x000fe40007ffe0ff */
[--C-:B------:R-:W-:Y:S02]  /*fcd0*/  SHF.R.S32.HI R3, RZ, 0x1f, R2.reuse ;  /* 0x0000001fff037819 */ /* 0x100fe40000011402 */
[----:B-1----:R-:W-:Y:S02]  /*fce0*/  ISETP.NE.AND P0, PT, R12, RZ, PT ;  /* 0x000000ff0c00720c */ /* 0x002fe40003f05270 */
[----:B------:R-:W-:Y:S01]  /*fcf0*/  ISETP.GE.OR P4, PT, R14, R18, P6 ;  /* 0x000000120e00720c */ /* 0x000fe20003786670 */
[----:B------:R-:W-:-:S04]  /*fd00*/  IMAD.WIDE.U32 R2, R23, c[0x0][0x1e0], R2 ;  /* 0x0000780017027a25 */ /* 0x000fc800078e0002 */
[----:B------:R-:W-:Y:S02]  /*fd10*/  IMAD.IADD R3, R0, 0x1, R3 ;  /* 0x0000000100037824 */ /* 0x000fe400078e0203 */
[----:B------:R-:W-:Y:S02]  /*fd20*/  IMAD R0, R4, c[0x0][0x1f0], RZ ;  /* 0x00007c0004007a24 */ /* 0x000fe400078e02ff */
[C---:B------:R-:W-:Y:S02]  /*fd30*/  IMAD.WIDE.U32 R2, R24.reuse, c[0x0][0x1f0], R2 ;  /* 0x00007c0018027a25 */ /* 0x040fe400078e0002 */
[----:B--2---:R-:W-:Y:S02]  /*fd40*/  @!P0 ISETP.NE.AND P1, PT, R11, RZ, PT ;  /* 0x000000ff0b00820c */ /* 0x004fe40003f25270 */
[----:B------:R-:W-:Y:S02]  /*fd50*/  IMAD R0, R24, c[0x0][0x1f4], R0 ;  /* 0x00007d0018007a24 */ /* 0x000fe400078e0200 */
[----:B------:R-:W-:Y:S01]  /*fd60*/  IMAD.WIDE R4, R13, 0x80, R8 ;  /* 0x000000800d047825 */ /* 0x000fe200078e0208 */
[----:B------:R-:W-:-:S03]  /*fd70*/  IADD3 R13, R8, 0x20, RZ ;  /* 0x00000020080d7810 */ /* 0x000fc60007ffe0ff */
[----:B------:R-:W-:Y:S01]  /*fd80*/  IMAD.IADD R3, R0, 0x1, R3 ;  /* 0x0000000100037824 */ /* 0x000fe200078e0203 */
[----:B------:R-:W-:Y:S01]  /*fd90*/  ISETP.GE.OR P5, PT, R13, R18, P6 ;  /* 0x000000120d00720c */ /* 0x000fe200037a6670 */
[----:B------:R-:W-:Y:S02]  /*fda0*/  IMAD R0, R5, c[0x0][0x1e8], RZ ;  /* 0x00007a0005007a24 */ /* 0x000fe400078e02ff */
[----:B------:R-:W-:Y:S02]  /*fdb0*/  @P0 IMAD.MOV.U32 R10, RZ, RZ, c[0x0][0x210] ;  /* 0x00008400ff0a0624 */ /* 0x000fe400078e00ff */
[C---:B------:R-:W-:Y:S02]  /*fdc0*/  IMAD R0, R4.reuse, c[0x0][0x1ec], R0 ;  /* 0x00007b0004007a24 */ /* 0x040fe400078e0200 */
[----:B------:R-:W-:-:S04]  /*fdd0*/  IMAD.WIDE.U32 R4, R4, c[0x0][0x1e8], R2 ;  /* 0x00007a0004047a25 */ /* 0x000fc800078e0002 */
[----:B------:R-:W-:Y:S01]  /*fde0*/  IMAD.IADD R0, R0, 0x1, R5 ;  /* 0x0000000100007824 */ /* 0x000fe200078e0205 */
[----:B------:R-:W-:Y:S01]  /*fdf0*/  LEA R2, P2, R4, c[0x0][0x1d0], 0x1 ;  /* 0x0000740004027a11 */ /* 0x000fe200078408ff */
[----:B------:R-:W-:Y:S02]  /*fe00*/  @!P0 IMAD.MOV.U32 R5, RZ, RZ, c[0x0][0x214] ;  /* 0x00008500ff058624 */ /* 0x000fe400078e00ff */
[----:B------:R-:W-:Y:S01]  /*fe10*/  @P0 IMAD R10, R10, c[0x0][0x214], RZ ;  /* 0x000085000a0a0a24 */ /* 0x000fe200078e02ff */
[----:B------:R-:W-:Y:S01]  /*fe20*/  LEA.HI.X R3, R4, c[0x0][0x1d4], R0, 0x1, P2 ;  /* 0x0000750004037a11 */ /* 0x000fe200010f0c00 */
[----:B------:R-:W-:Y:S01]  /*fe30*/  @P0 IMAD.MOV.U32 R0, RZ, RZ, 0x1 ;  /* 0x00000001ff000424 */ /* 0x000fe200078e00ff */
[----:B------:R-:W-:Y:S01]  /*fe40*/  @!P0 SEL R10, R5, c[0x0][0x234], !P1 ;  /* 0x00008d00050a8a07 */ /* 0x000fe20004800000 */
[----:B------:R-:W-:Y:S01]  /*fe50*/  @P0 IMAD.MOV.U32 R9, RZ, RZ, c[0x0][0x210] ;  /* 0x00008400ff090624 */ /* 0x000fe200078e00ff */
[----:B------:R-:W-:Y:S01]  /*fe60*/  IADD3 R6, P1, R2, UR6, RZ ;  /* 0x0000000602067c10 */ /* 0x000fe2000ff3e0ff */
[----:B------:R-:W-:Y:S01]  /*fe70*/  STG.E.128 [R2.64], RZ ;  /* 0x000000ff02007986 */ /* 0x000fe2000c101d08 */
[----:B------:R-:W-:-:S02]  /*fe80*/  @!P0 IMAD.MOV.U32 R9, RZ, RZ, 0x1 ;  /* 0x00000001ff098424 */ /* 0x000fc400078e00ff */
[----:B------:R-:W-:Y:S01]  /*fe90*/  IADD3.X R7, R3, UR5, RZ, P1, !PT ;  /* 0x0000000503077c10 */ /* 0x000fe20008ffe4ff */
[----:B------:R-:W-:Y:S01]  /*fea0*/  @!P0 IMAD R0, R10, c[0x0][0x1c0], RZ ;  /* 0x000070000a008a24 */ /* 0x000fe200078e02ff */
[----:B------:R-:W-:Y:S01]  /*feb0*/  IADD3 R4, P2, R6, UR6, RZ ;  /* 0x0000000606047c10 */ /* 0x000fe2000ff5e0ff */
[----:B------:R1:W-:Y:S01]  /*fec0*/  STG.E.128 [R2.64+0x80], RZ ;  /* 0x000080ff02007986 */ /* 0x0003e2000c101d08 */
[----:B------:R-:W-:Y:S01]  /*fed0*/  ISETP.NE.AND P1, PT, R11, RZ, PT ;  /* 0x000000ff0b00720c */ /* 0x000fe20003f25270 */
[----:B------:R-:W-:Y:S01]  /*fee0*/  IMAD R0, R23, R0, RZ ;  /* 0x0000000017007224 */ /* 0x000fe200078e02ff */
[----:B------:R-:W-:Y:S01]  /*fef0*/  IADD3.X R5, R7, UR5, RZ, P2, !PT ;  /* 0x0000000507057c10 */ /* 0x000fe200097fe4ff */
[----:B------:R-:W-:Y:S01]  /*ff00*/  STG.E.128 [R6.64], RZ ;  /* 0x000000ff06007986 */ /* 0x000fe2000c101d08 */
[----:B------:R-:W-:Y:S01]  /*ff10*/  ISETP.EQ.AND P1, PT, R12, RZ, P1 ;  /* 0x000000ff0c00720c */ /* 0x000fe20000f22270 */
[----:B------:R-:W-:Y:S01]  /*ff20*/  IMAD R11, R23, c[0x0][0x214], RZ ;  /* 0x00008500170b7a24 */ /* 0x000fe200078e02ff */
[----:B------:R-:W-:Y:S01]  /*ff30*/  IADD3 R12, R8, 0x10, RZ ;  /* 0x00000010080c7810 */ /* 0x000fe20007ffe0ff */
[----:B------:R2:W-:Y:S01]  /*ff40*/  STG.E.128 [R6.64+0x80], RZ ;  /* 0x000080ff06007986 */ /* 0x0005e2000c101d08 */
[----:B------:R-:W-:-:S03]  /*ff50*/  SEL R0, R0, RZ, !P1 ;  /* 0x000000ff00007207 */ /* 0x000fc60004800000 */
[----:B------:R-:W-:Y:S04]  /*ff60*/  STG.E.128 [R4.64], RZ ;  /* 0x000000ff04007986 */ /* 0x000fe8000c101d08 */
[----:B------:R3:W-:Y:S01]  /*ff70*/  STG.E.128 [R4.64+0x80], RZ ;  /* 0x000080ff04007986 */ /* 0x0007e2000c101d08 */
[----:B-1----:R-:W-:-:S04]  /*ff80*/  IADD3 R2, P2, R4, UR6, RZ ;  /* 0x0000000604027c10 */ /* 0x002fc8000ff5e0ff */
[----:B------:R-:W-:Y:S01]  /*ff90*/  IADD3.X R3, R5, UR5, RZ, P2, !PT ;  /* 0x0000000505037c10 */ /* 0x000fe200097fe4ff */
[----:B--2---:R-:W-:-:S04]  /*ffa0*/  IMAD R6, R24, R10, R0 ;  /* 0x0000000a18067224 */ /* 0x004fc800078e0200 */
[----:B------:R-:W-:Y:S01]  /*ffb0*/  STG.E.128 [R2.64], RZ ;  /* 0x000000ff02007986 */ /* 0x000fe2000c101d08 */
[----:B------:R-:W-:Y:S01]  /*ffc0*/  SHF.R.S32.HI R7, RZ, 0x1f, R11 ;  /* 0x0000001fff077819 */ /* 0x000fe2000001140b */
[----:B------:R-:W-:Y:S01]  /*ffd0*/  IMAD R0, R99, R9, RZ ;  /* 0x0000000963007224 */ /* 0x000fe200078e02ff */
[----:B------:R-:W-:Y:S01]  /*ffe0*/  SEL R11, R11, RZ, P1 ;  /* 0x000000ff0b0b7207 */ /* 0x000fe20000800000 */
[----:B------:R1:W-:Y:S01]  /*fff0*/  STG.E.128 [R2.64+0x80], RZ ;  /* 0x000080ff02007986 */ /* 0x0003e2000c101d08 */
[----:B---3--:R-:W-:Y:S02]  /*10000*/  IADD3 R4, P2, R2, UR6, RZ ;  /* 0x0000000602047c10 */ /* 0x008fe4000ff5e0ff */
[----:B------:R-:W-:Y:S02]  /*10010*/  SHF.R.S32.HI R10, RZ, 0x1f, R0 ;  /* 0x0000001fff0a7819 */ /* 0x000fe40000011400 */
[----:B------:R-:W-:Y:S02]  /*10020*/  IADD3.X R5, R3, UR5, RZ, P2, !PT ;  /* 0x0000000503057c10 */ /* 0x000fe400097fe4ff */
[----:B------:R-:W-:-:S03]  /*10030*/  ISETP.GE.OR P2, PT, R8, R18, P6 ;  /* 0x000000120800720c */ /* 0x000fc60003746670 */
        /* <DEDUP_REMOVED lines=85> */
.L_x_878:
        /* <DEDUP_REMOVED lines=15> */
.L_x_1410:


//--------------------- .text._ZN5flash16flash_fwd_kernelI23Flash_fwd_kernel_traitsILi128ELi128ELi32ELi4ELb0ELb0EN7cutlass10bfloat16_tE19Flash_kernel_traitsILi128ELi128ELi32ELi4ES3_EELb1ELb1ELb0ELb0ELb0ELb1ELb0ELb0EEEvNS_16Flash_fwd_paramsE --------------------------
	.section	.text._ZN5flash16flash_fwd_kernelI23Flash_fwd_kernel_traitsILi128ELi128ELi32ELi4ELb0ELb0EN7cutlass10bfloat16_tE19Flash_kernel_traitsILi128ELi128ELi32ELi4ES3_EELb1ELb1ELb0ELb0ELb0ELb1ELb0ELb0EEEvNS_16Flash_fwd_paramsE,"ax",@progbits
	.sectioninfo	@"SHI_REGISTERS=255"
	.align	128
        .global         _ZN5flash16flash_fwd_kernelI23Flash_fwd_kernel_traitsILi128ELi128ELi32ELi4ELb0ELb0EN7cutlass10bfloat16_tE19Flash_kernel_traitsILi128ELi128ELi32ELi4ES3_EELb1ELb1ELb0ELb0ELb0ELb1ELb0ELb0EEEvNS_16Flash_fwd_paramsE
        .type           _ZN5flash16flash_fwd_kernelI23Flash_fwd_kernel_traitsILi128ELi128ELi32ELi4ELb0ELb0EN7cutlass10bfloat16_tE19Flash_kernel_traitsILi128ELi128ELi32ELi4ES3_EELb1ELb1ELb0ELb0ELb0ELb1ELb0ELb0EEEvNS_16Flash_fwd_paramsE,@function
        .size           _ZN5flash16flash_fwd_kernelI23Flash_fwd_kernel_traitsILi128ELi128ELi32ELi4ELb0ELb0EN7cutlass10bfloat16_tE19Flash_kernel_traitsILi128ELi128ELi32ELi4ES3_EELb1ELb1ELb0ELb0ELb0ELb1ELb0ELb0EEEvNS_16Flash_fwd_paramsE,(.L_x_1411 - _ZN5flash16flash_fwd_kernelI23Flash_fwd_kernel_traitsILi128ELi128ELi32ELi4ELb0ELb0EN7cutlass10bfloat16_tE19Flash_kernel_traitsILi128ELi128ELi32ELi4ES3_EELb1ELb1ELb0ELb0ELb0ELb1ELb0ELb0EEEvNS_16Flash_fwd_paramsE)
        .other          _ZN5flash16flash_fwd_kernelI23Flash_fwd_kernel_traitsILi128ELi128ELi32ELi4ELb0ELb0EN7cutlass10bfloat16_tE19Flash_kernel_traitsILi128ELi128ELi32ELi4ES3_EELb1ELb1ELb0ELb0ELb0ELb1ELb0ELb0EEEvNS_16Flash_fwd_paramsE,@"STO_CUDA_ENTRY STV_DEFAULT"
_ZN5flash16flash_fwd_kernelI23Flash_fwd_kernel_traitsILi128ELi128ELi32ELi4ELb0ELb0EN7cutlass10bfloat16_tE19Flash_kernel_traitsILi128ELi128ELi32ELi4ES3_EELb1ELb1ELb0ELb0ELb0ELb1ELb0ELb0EEEvNS_16Flash_fwd_paramsE:
.text._ZN5flash16flash_fwd_kernelI23Flash_fwd_kernel_traitsILi128ELi128ELi32ELi4ELb0ELb0EN7cutlass10bfloat16_tE19Flash_kernel_traitsILi128ELi128ELi32ELi4ES3_EELb1ELb1ELb0ELb0ELb0ELb1ELb0ELb0EEEvNS_16Flash_fwd_paramsE:
        /* <DEDUP_REMOVED lines=20> */
[----:B------:R-:W-:Y:S01]  /*0140*/  UMOV UR27, 0x4 ;  /* 0x00000004001b7882 */ /* 0x000fe20000000000 */
[----:B------:R-:W1:Y:S01]  /*0150*/  S2UR UR12, SR_CTAID.Z ;  /* 0x00000000000c79c3 */ /* 0x000e620000002700 */
[----:B------:R-:W-:Y:S02]  /*0160*/  ULDC.64 UR10, c[0x0][0x240] ;  /* 0x00009000000a7ab9 */ /* 0x000fe40000000a00 */
[----:B------:R-:W-:Y:S01]  /*0170*/  PLOP3.LUT P0, PT, PT, PT, UP2, 0x80, 0x0 ;  /* 0x000000000000781c */ /* 0x000fe20003f0f028 */
[----:B------:R-:W-:Y:S02]  /*0180*/  UISETP.NE.AND.EX UP1, UPT, URZ, UR5, UPT, UP1 ;  /* 0x000000053f00728c */ /* 0x000fe4000bf25310 */
[----:B------:R-:W-:Y:S02]  /*0190*/  ULDC.U8 UR6, c[0x0][0x312] ;  /* 0x0000c48000067ab9 */ /* 0x000fe40000000000 */
[----:B------:R-:W-:Y:S02]  /*01a0*/  ULDC.64 UR4, c[0x0][0x248] ;  /* 0x0000920000047ab9 */ /* 0x000fe40000000a00 */
[----:B------:R-:W-:-:S02]  /*01b0*/  UISETP.NE.AND UP3, UPT, UR6, URZ, UPT ;  /* 0x0000003f0600728c */ /* 0x000fc4000bf65270 */
[----:B------:R-:W-:Y:S02]  /*01c0*/  UISETP.EQ.U32.AND UP0, UPT, URZ, UR4, UPT ;  /* 0x000000043f00728c */ /* 0x000fe4000bf02070 */
[----:B-----5:R-:W-:Y:S02]  /*01d0*/  UIMAD.WIDE UR10, UR13, UR27, UR10 ;  /* 0x0000001b0d0a72a5 */ /* 0x020fe4000f8e020a */
[----:B------:R-:W-:-:S04]  /*01e0*/  UISETP.EQ.OR.EX UP0, UPT, URZ, UR5, !UP3, UP0 ;  /* 0x000000053f00728c */ /* 0x000fc8000df02700 */
[----:B------:R-:W-:Y:S01]  /*01f0*/  IMAD.U32 R14, RZ, RZ, UR10 ;  /* 0x0000000aff0e7e24 */ /* 0x000fe2000f8e00ff */
[----:B-1----:R-:W-:Y:S01]  /*0200*/  ULOP3.LUT UR9, UR12, UR8, UR13, 0xfe, !UPT ;  /* 0x000000080c097292 */ /* 0x002fe2000f8efe0d */
[----:B------:R-:W-:-:S05]  /*0210*/  IMAD.U32 R15, RZ, RZ, UR11 ;  /* 0x0000000bff0f7e24 */ /* 0x000fca000f8e00ff */
[----:B--2---:R-:W-:Y:S01]  /*0220*/  LOP3.LUT P3, RZ, R18, UR9, RZ, 0xfc, !PT ;  /* 0x0000000912ff7c12 */ /* 0x004fe2000f86fcff */
[----:B------:R-:W-:Y:S02]  /*0230*/  ULDC.64 UR4, c[0x0][0x248] ;  /* 0x0000920000047ab9 */ /* 0x000fe40000000a00 */
[----:B------:R-:W-:-:S10]  /*0240*/  UIMAD.WIDE UR4, UR13, UR27, UR4 ;  /* 0x0000001b0d0472a5 */ /* 0x000fd4000f8e0204 */
[----:B------:R-:W-:Y:S02]  /*0250*/  @!P3 IMAD.MOV.U32 R4, RZ, RZ, c[0x0][0x308] ;  /* 0x0000c200ff04b624 */ /* 0x000fe400078e00ff */
[----:B------:R-:W-:Y:S01]  /*0260*/  @!P3 IMAD.MOV.U32 R5, RZ, RZ, c[0x0][0x30c] ;  /* 0x0000c300ff05b624 */ /* 0x000fe200078e00ff */
[----:B------:R-:W-:Y:S02]  /*0270*/  ULDC.64 UR6, c[0x0][0x250] ;  /* 0x0000940000067ab9 */ /* 0x000fe40000000a00 */
[----:B------:R-:W-:-:S06]  /*0280*/  @UP1 UIMAD.WIDE UR6, UR13, UR27, UR6 ;  /* 0x0000001b0d0612a5 */ /* 0x000fcc000f8e0206 */
[----:B------:R-:W-:Y:S02]  /*0290*/  IMAD.U32 R12, RZ, RZ, UR6 ;  /* 0x00000006ff0c7e24 */ /* 0x000fe4000f8e00ff */
[----:B------:R-:W-:Y:S01]  /*02a0*/  IMAD.U32 R13, RZ, RZ, UR7 ;  /* 0x00000007ff0d7e24 */ /* 0x000fe2000f8e00ff */
[----:B---3--:R-:W1:Y:S01]  /*02b0*/  @P2 R2UR UR28, R2 ;  /* 0x00000000021c23c2 */ /* 0x008e6200000e0000 */
[----:B----4-:R-:W-:-:S07]  /*02c0*/  @P2 IADD3 R8, P1, R6, c[0x0][0x300], RZ ;  /* 0x0000c00006082a10 */ /* 0x010fce0007f3e0ff */
[----:B------:R-:W2:Y:S01]  /*02d0*/  @P2 R2UR UR29, R3 ;  /* 0x00000000031d23c2 */ /* 0x000ea200000e0000 */
[----:B------:R-:W-:Y:S02]  /*02e0*/  @P2 IADD3.X R9, RZ, R7, RZ, P1, !PT ;  /* 0x00000007ff092210 */ /* 0x000fe40000ffe4ff */
[----:B------:R-:W-:-:S03]  /*02f0*/  PLOP3.LUT P2, PT, PT, PT, UP0, 0x80, 0x0 ;  /* 0x000000000000781c */ /* 0x000fc60003f4f008 */
[----:B------:R-:W-:Y:S01]  /*0300*/  @!P3 STG.E.64 [R4.64+0x8], R8 ;  /* 0x000008080400b986 */ /* 0x000fe2000c101b18 */
[----:B-1----:R-:W-:Y:S02]  /*0310*/  IMAD.U32 R2, RZ, RZ, UR28 ;  /* 0x0000001cff027e24 */ /* 0x002fe4000f8e00ff */
[----:B--2---:R-:W-:-:S05]  /*0320*/  IMAD.U32 R3, RZ, RZ, UR29 ;  /* 0x0000001dff037e24 */ /* 0x004fca000f8e00ff */
[----:B------:R1:W-:Y:S04]  /*0330*/  @!P3 STG.E.64 [R4.64], R2 ;  /* 0x000000020400b986 */ /* 0x0003e8000c101b18 */
[----:B------:R-:W2:Y:S04]  /*0340*/  @P0 LDG.E R10, [R14.64] ;  /* 0x000000180e0a0981 */ /* 0x000ea8000c1e1900 */
[----:B------:R-:W3:Y:S01]  /*0350*/  @P0 LDG.E R6, [R14.64+0x4] ;  /* 0x000004180e060981 */ /* 0x000ee2000c1e1900 */
[----:B------:R-:W-:Y:S02]  /*0360*/  PLOP3.LUT P1, PT, PT, PT, UP1, 0x80, 0x0 ;  /* 0x000000000000781c */ /* 0x000fe40003f2f018 */
[----:B-1----:R-:W-:Y:S01]  /*0370*/  MOV R2, UR4 ;  /* 0x0000000400027c02 */ /* 0x002fe20008000f00 */
[----:B------:R-:W-:-:S10]  /*0380*/  IMAD.U32 R3, RZ, RZ, UR5 ;  /* 0x00000005ff037e24 */ /* 0x000fd4000f8e00ff */
[----:B------:R-:W4:Y:S04]  /*0390*/  @P1 LDG.E R4, [R12.64] ;  /* 0x000000180c041981 */ /* 0x000f28000c1e1900 */
[----:B------:R-:W5:Y:S01]  /*03a0*/  @!P2 LDG.E R0, [R2.64] ;  /* 0x000000180200a981 */ /* 0x000f62000c1e1900 */
[----:B------:R-:W-:Y:S01]  /*03b0*/  UMOV UR23, 0xffffffff ;  /* 0xffffffff00177882 */ /* 0x000fe20000000000 */
[----:B------:R-:W-:Y:S01]  /*03c0*/  SHF.R.S32.HI R7, RZ, 0x1f, R18 ;  /* 0x0000001fff077819 */ /* 0x000fe20000011412 */
[----:B------:R-:W-:Y:S02]  /*03d0*/  UMOV UR15, 0xffffffff ;  /* 0xffffffff000f7882 */ /* 0x000fe40000000000 */
[----:B------:R-:W-:Y:S01]  /*03e0*/  ULDC UR4, c[0x0][0x1c0] ;  /* 0x0000700000047ab9 */ /* 0x000fe20000000800 */
[----:B------:R-:W-:Y:S01]  /*03f0*/  LEA.HI R5, R7, R18, RZ, 0x5 ;  /* 0x0000001207057211 */ /* 0x000fe200078f28ff */
[----:B------:R-:W-:-:S02]  /*0400*/  UIMAD UR4, UR13, UR4, UR12 ;  /* 0x000000040d0472a4 */ /* 0x000fc4000f8e020c */
[----:B------:R-:W-:Y:S01]  /*0410*/  UMOV UR14, URZ ;  /* 0x0000003f000e7c82 */ /* 0x000fe20008000000 */
[----:B------:R-:W-:Y:S01]  /*0420*/  LOP3.LUT R19, R5, 0xffffffe0, RZ, 0xc0, !PT ;  /* 0xffffffe005137812 */ /* 0x000fe200078ec0ff */
[----:B------:R-:W-:-:S04]  /*0430*/  USHF.L.U32 UR5, UR4, 0x5, URZ ;  /* 0x0000000504057899 */ /* 0x000fc8000800063f */
[----:B------:R-:W-:Y:S01]  /*0440*/  IMAD.IADD R19, R18, 0x1, -R19 ;  /* 0x0000000112137824 */ /* 0x000fe200078e0a13 */
[----:B------:R-:W-:Y:S01]  /*0450*/  USHF.R.S32.HI UR4, URZ, 0x1f, UR5 ;  /* 0x0000001f3f047899 */ /* 0x000fe20008011405 */
[----:B--2---:R-:W1:Y:S08]  /*0460*/  @P0 R2UR UR23, R10 ;  /* 0x000000000a1703c2 */ /* 0x004e7000000e0000 */
[----:B---3--:R-:W1:Y:S08]  /*0470*/  @P0 R2UR UR10, R6 ;  /* 0x00000000060a03c2 */ /* 0x008e7000000e0000 */
[----:B----4-:R2:W3:Y:S01]  /*0480*/  @P1 R2UR UR14, R4 ;  /* 0x00000000040e13c2 */ /* 0x0104e200000e0000 */
[----:B------:R-:W-:Y:S01]  /*0490*/  IADD3 R200, P1, P0, R8, UR5, R19 ;  /* 0x0000000508c87c10 */ /* 0x000fe2000f83e013 */
[----:B-1----:R-:W-:-:S06]  /*04a0*/  @UP2 UIADD3 UR10, UR10, -UR23, URZ ;  /* 0x800000170a0a2290 */ /* 0x002fcc000fffe03f */
[----:B-----5:R1:W4:Y:S01]  /*04b0*/  @!P2 R2UR UR15, R0 ;  /* 0x00000000000fa3c2 */ /* 0x02032200000e0000 */
[----:B------:R-:W-:Y:S01]  /*04c0*/  ISETP.NE.U32.AND P2, PT, RZ, c[0x0][0x248], PT ;  /* 0x00009200ff007a0c */ /* 0x000fe20003f45070 */
[----:B------:R-:W-:-:S03]  /*04d0*/  @!UP2 ULDC UR10, c[0x0][0x214] ;  /* 0x00008500000aaab9 */ /* 0x000fc60000000800 */
[----:B------:R-:W-:Y:S02]  /*04e0*/  ISETP.NE.AND.EX P2, PT, RZ, c[0x0][0x24c], PT, P2 ;  /* 0x00009300ff007a0c */ /* 0x000fe40003f45320 */
[----:B--2---:R-:W-:-:S04]  /*04f0*/  SHF.R.S32.HI R4, RZ, 0x1f, R19 ;  /* 0x0000001fff047819 */ /* 0x004fc80000011413 */
[----:B------:R-:W-:-:S07]  /*0500*/  IADD3.X R4, R9, UR4, R4, P1, P0 ;  /* 0x0000000409047c10 */ /* 0x000fce0008fe0404 */
        /* <DEDUP_REMOVED lines=8> */
.L_x_879:
[----:B------:R-:W-:Y:S02]  /*0590*/  ULDC UR6, c[0x0][0x218] ;  /* 0x0000860000067ab9 */ /* 0x000fe40000000800 */
.L_x_880:
        /* <DEDUP_REMOVED lines=70> */
.L_x_882:
        /* <DEDUP_REMOVED lines=11> */
[----:B------:R-:W-:Y:S01]  /*0ab0*/  USHF.R.S32.HI UR15, URZ, 0x1f, UR12 ;  /* 0x0000001f3f0f7899 */ /* 0x000fe2000801140c */
        /* <DEDUP_REMOVED lines=32> */
.L_x_883:
[----:B------:R-:W1:Y:S01]  /*0cc0*/  S2R R17, SR_CTAID.X ;  /* 0x0000000000117919 */ /* 0x000e620000002500 */
[----:B------:R-:W-:Y:S01]  /*0cd0*/  LEA.HI R9, R7, R18, RZ, 0x3 ;  /* 0x0000001207097211 */ /* 0x000fe200078f18ff */
[----:B------:R-:W-:Y:S01]  /*0ce0*/  UIADD3 UR18, -UR8, UR10, URZ ;  /* 0x0000000a08127290 */ /* 0x000fe2000fffe13f */
[----:B------:R-:W-:Y:S01]  /*0cf0*/  SHF.R.S32.HI R247, RZ, 0x1f, R244 ;  /* 0x0000001ffff77819 */ /* 0x000fe200000114f4 */
[----:B------:R-:W2:Y:S01]  /*0d00*/  S2R R14, SR_CTAID.Z ;  /* 0x00000000000e7919 */ /* 0x000ea20000002700 */
[----:B------:R-:W-:Y:S01]  /*0d10*/  SHF.R.S32.HI R236, RZ, 0x3, R9 ;  /* 0x00000003ffec7819 */ /* 0x000fe20000011409 */
[----:B------:R-:W-:Y:S01]  /*0d20*/  ULDC.64 UR4, c[0x0][0x1a8] ;  /* 0x00006a0000047ab9 */ /* 0x000fe20000000a00 */
[----:B------:R-:W-:Y:S01]  /*0d30*/  LOP3.LUT R9, R9, 0xfffffff8, RZ, 0xc0, !PT ;  /* 0xfffffff809097812 */ /* 0x000fe200078ec0ff */
[----:B------:R-:W-:Y:S01]  /*0d40*/  UIMAD UR4, UR15, UR4, URZ ;  /* 0x000000040f0472a4 */ /* 0x000fe2000f8e023f */
[C---:B------:R-:W-:Y:S01]  /*0d50*/  IADD3 R225, R236.reuse, 0x10, RZ ;  /* 0x00000010ece17810 */ /* 0x040fe20007ffe0ff */
[C---:B------:R-:W-:Y:S01]  /*0d60*/  IMAD.SHL.U32 R3, R236.reuse, 0x40, RZ ;  /* 0x00000040ec037824 */ /* 0x040fe200078e00ff */
[----:B------:R-:W-:Y:S01]  /*0d70*/  IADD3 R224, R236, 0x20, RZ ;  /* 0x00000020ece07810 */ /* 0x000fe20007ffe0ff */
[----:B------:R-:W-:Y:S01]  /*0d80*/  IMAD.IADD R0, R18, 0x1, -R9 ;  /* 0x0000000112007824 */ /* 0x000fe200078e0a09 */
[----:B------:R-:W-:Y:S01]  /*0d90*/  ISETP.GE.AND P0, PT, R225, UR18, PT ;  /* 0x00000012e1007c0c */ /* 0x000fe2000bf06270 */
[----:B------:R-:W-:Y:S01]  /*0da0*/  UIMAD UR4, UR12, UR5, UR4 ;  /* 0x000000050c0472a4 */ /* 0x000fe2000f8e0204 */
[----:B------:R-:W-:Y:S01]  /*0db0*/  SHF.R.S32.HI R237, RZ, 0x1f, R236 ;  /* 0x0000001fffed7819 */ /* 0x000fe200000114ec */
[----:B------:R-:W-:Y:S01]  /*0dc0*/  IMAD.SHL.U32 R232, R0, 0x8, RZ ;  /* 0x0000000800e87824 */ /* 0x000fe200078e00ff */
[----:B------:R-:W-:Y:S01]  /*0dd0*/  LOP3.LUT R3, R3, 0x1c0, RZ, 0xc0, !PT ;  /* 0x000001c003037812 */ /* 0x000fe200078ec0ff */
[----:B------:R-:W-:Y:S01]  /*0de0*/  UIADD3 UR31, UR26, -0x1, URZ ;  /* 0xffffffff1a1f7890 */ /* 0x000fe2000fffe03f */
[----:B------:R-:W-:Y:S01]  /*0df0*/  ISETP.GE.AND P5, PT, R224, UR18, PT ;  /* 0x00000012e0007c0c */ /* 0x000fe2000bfa6270 */
[----:B------:R-:W-:Y:S01]  /*0e00*/  IMAD R231, R247, c[0x0][0x1b0], RZ ;  /* 0x00006c00f7e77a24 */ /* 0x000fe200078e02ff */
[----:B------:R-:W-:Y:S01]  /*0e10*/  SHF.R.U32.HI R226, RZ, 0x3, R3 ;  /* 0x00000003ffe27819 */ /* 0x000fe20000011603 */
[----:B------:R-:W-:Y:S01]  /*0e20*/  UIMAD UR12, UR31, -0x20, UR9 ;  /* 0xffffffe01f0c78a4 */ /* 0x000fe2000f8e0209 */
[----:B------:R-:W-:Y:S01]  /*0e30*/  LOP3.LUT R3, R3, 0x38, R232, 0xf8, !PT ;  /* 0x0000003803037812 */ /* 0x000fe200078ef8e8 */
[----:B-1----:R-:W-:Y:S01]  /*0e40*/  IMAD.WIDE R234, R17, 0x80, R236 ;  /* 0x0000008011ea7825 */ /* 0x002fe200078e02ec */
[----:B------:R-:W-:Y:S01]  /*0e50*/  SHF.R.S32.HI R233, RZ, 0x1f, R232 ;  /* 0x0000001fffe97819 */ /* 0x000fe200000114e8 */
[----:B------:R-:W-:Y:S01]  /*0e60*/  UMOV UR21, 0x5 ;  /* 0x0000000500157882 */ /* 0x000fe20000000000 */
[----:B------:R-:W-:Y:S01]  /*0e70*/  IADD3 R2, P1, R232, UR6, RZ ;  /* 0x00000006e8027c10 */ /* 0x000fe2000ff3e0ff */
[----:B------:R-:W-:Y:S01]  /*0e80*/  IMAD R231, R244, c[0x0][0x1b4], R231 ;  /* 0x00006d00f4e77a24 */ /* 0x000fe200078e02e7 */
[----:B------:R-:W-:Y:S01]  /*0e90*/  @!P0 IADD3 R33, P2, R234, 0x10, RZ ;  /* 0x00000010ea218810 */ /* 0x000fe20007f5e0ff */
[----:B------:R-:W-:Y:S01]  /*0ea0*/  USHF.R.S32.HI UR13, URZ, 0x1f, UR31 ;  /* 0x0000001f3f0d7899 */ /* 0x000fe2000801141f */
[----:B------:R-:W-:Y:S01]  /*0eb0*/  LOP3.LUT R226, R3, R226, RZ, 0x3c, !PT ;  /* 0x000000e203e27212 */ /* 0x000fe200078e3cff */
[----:B------:R-:W-:Y:S01]  /*0ec0*/  IMAD.SHL.U32 R217, R0, 0x40, RZ ;  /* 0x0000004000d97824 */ /* 0x000fe200078e00ff */
[----:B------:R-:W-:Y:S01]  /*0ed0*/  IADD3.X R3, R233, UR11, RZ, P1, !PT ;  /* 0x0000000be9037c10 */ /* 0x000fe20008ffe4ff */
[----:B------:R-:W-:Y:S01]  /*0ee0*/  @!P0 IMAD.X R6, RZ, RZ, R235, P2 ;  /* 0x000000ffff068224 */ /* 0x000fe200010e06eb */
[C---:B------:R-:W-:Y:S01]  /*0ef0*/  IADD3 R223, R236.reuse, 0x30, RZ ;  /* 0x00000030ecdf7810 */ /* 0x040fe20007ffe0ff */
[----:B------:R-:W-:Y:S01]  /*0f00*/  IMAD R247, R247, c[0x0][0x1b8], RZ ;  /* 0x00006e00f7f77a24 */ /* 0x000fe200078e02ff */
[----:B------:R-:W-:Y:S01]  /*0f10*/  IADD3 R222, R236, 0x40, RZ ;  /* 0x00000040ecde7810 */ /* 0x000fe20007ffe0ff */
[----:B--2---:R-:W-:Y:S01]  /*0f20*/  IMAD.WIDE.U32 R14, R14, c[0x0][0x1a8], R2 ;  /* 0x00006a000e0e7a25 */ /* 0x004fe200078e0002 */
[----:B------:R-:W-:Y:S01]  /*0f30*/  @!P5 IADD3 R26, P2, R234, 0x20, RZ ;  /* 0x00000020ea1ad810 */ /* 0x000fe20007f5e0ff */
[----:B------:R-:W-:Y:S01]  /*0f40*/  UISETP.GE.AND UP0, UPT, UR26, 0x2, UPT ;  /* 0x000000021a00788c */ /* 0x000fe2000bf06270 */
[----:B------:R-:W-:Y:S01]  /*0f50*/  ISETP.GE.AND P1, PT, R236, UR18, PT ;  /* 0x00000012ec007c0c */ /* 0x000fe2000bf26270 */
[----:B------:R-:W-:Y:S01]  /*0f60*/  @!P0 IMAD R6, R6, c[0x0][0x190], RZ ;  /* 0x0000640006068a24 */ /* 0x000fe200078e02ff */
[----:B------:R-:W-:Y:S01]  /*0f70*/  ISETP.GE.AND P4, PT, R223, UR18, PT ;  /* 0x00000012df007c0c */ /* 0x000fe2000bf86270 */
[----:B------:R-:W-:Y:S01]  /*0f80*/  @!P5 IMAD.X R13, RZ, RZ, R235, P2 ;  /* 0x000000ffff0dd224 */ /* 0x000fe200010e06eb */
[----:B------:R-:W-:Y:S01]  /*0f90*/  LEA.HI R3, R7, R18, RZ, 0x6 ;  /* 0x0000001207037211 */ /* 0x000fe200078f30ff */
[--C-:B------:R-:W-:Y:S01]  /*0fa0*/  @!P0 IMAD.MOV.U32 R20, RZ, RZ, R14.reuse ;  /* 0x000000ffff148224 */ /* 0x100fe200078e000e */
[----:B------:R-:W-:Y:S01]  /*0fb0*/  ISETP.GE.AND P3, PT, R222, UR18, PT ;  /* 0x00000012de007c0c */ /* 0x000fe2000bf66270 */
[----:B------:R-:W-:Y:S01]  /*0fc0*/  @!P5 IMAD R13, R13, c[0x0][0x190], RZ ;  /* 0x000064000d0dda24 */ /* 0x000fe200078e02ff */
[----:B------:R-:W-:Y:S01]  /*0fd0*/  IADD3 R21, R15, UR4, RZ ;  /* 0x000000040f157c10 */ /* 0x000fe2000fffe0ff */
[----:B------:R-:W-:Y:S01]  /*0fe0*/  IMAD.SHL.U32 R3, R3, 0x8, RZ ;  /* 0x0000000803037824 */ /* 0x000fe200078e00ff */
[----:B------:R-:W-:Y:S01]  /*0ff0*/  IADD3 R221, R236, 0x50, RZ ;  /* 0x00000050ecdd7810 */ /* 0x000fe20007ffe0ff */
[----:B------:R-:W-:Y:S01]  /*1000*/  @!P5 IMAD R8, R26, c[0x0][0x194], R13 ;  /* 0x000065001a08da24 */ /* 0x000fe200078e020d */
[----:B------:R-:W-:Y:S01]  /*1010*/  IADD3 R220, R236, 0x60, RZ ;  /* 0x00000060ecdc7810 */ /* 0x000fe20007ffe0ff */
[----:B------:R-:W-:Y:S01]  /*1020*/  @!P1 IMAD.MOV.U32 R12, RZ, RZ, R14 ;  /* 0x000000ffff0c9224 */ /* 0x000fe200078e000e */
[----:B------:R-:W-:Y:S01]  /*1030*/  LOP3.LUT R226, R226, 0xfffffe00, R3, 0xf8, !PT ;  /* 0xfffffe00e2e27812 */ /* 0x000fe200078ef803 */
[----:B------:R-:W-:Y:S01]  /*1040*/  @!P1 IMAD R3, R235, c[0x0][0x190], RZ ;  /* 0x00006400eb039a24 */ /* 0x000fe200078e02ff */
[----:B------:R-:W-:Y:S01]  /*1050*/  @!P4 IADD3 R24, P6, R234, 0x30, RZ ;  /* 0x00000030ea18c810 */ /* 0x000fe20007fde0ff */
[----:B------:R-:W-:Y:S01]  /*1060*/  @!P1 IMAD.MOV.U32 R13, RZ, RZ, R21 ;  /* 0x000000ffff0d9224 */ /* 0x000fe200078e0015 */
[----:B------:R-:W-:Y:S01]  /*1070*/  IADD3 R219, R236, 0x70, RZ ;  /* 0x00000070ecdb7810 */ /* 0x000fe20007ffe0ff */
[C---:B------:R-:W-:Y:S01]  /*1080*/  @!P1 IMAD R3, R234.reuse, c[0x0][0x194], R3 ;  /* 0x00006500ea039a24 */ /* 0x040fe200078e0203 */
[C---:B------:R-:W-:Y:S01]  /*1090*/  @!P3 IADD3 R9, P2, R234.reuse, 0x40, RZ ;  /* 0x00000040ea09b810 */ /* 0x040fe20007f5e0ff */
[----:B------:R-:W-:Y:S01]  /*10a0*/  @!P1 IMAD.WIDE.U32 R12, R234, c[0x0][0x190], R12 ;  /* 0x00006400ea0c9a25 */ /* 0x000fe200078e000c */
[----:B------:R-:W-:Y:S01]  /*10b0*/  ULDC.64 UR4, c[0x0][0x198] ;  /* 0x0000660000047ab9 */ /* 0x000fe20000000a00 */
[----:B------:R-:W-:Y:S01]  /*10c0*/  LOP3.LUT R217, R217, 0x1c0, RZ, 0xc0, !PT ;  /* 0x000001c0d9d97812 */ /* 0x000fe200078ec0ff */
[----:B------:R-:W-:Y:S01]  /*10d0*/  USHF.L.U64.HI UR19, UR4, UR21, UR5 ;  /* 0x0000001504137299 */ /* 0x000fe20008010205 */
[----:B------:R-:W-:Y:S01]  /*10e0*/  @!P5 IMAD.MOV.U32 R15, RZ, RZ, R21 ;  /* 0x000000ffff0fd224 */ /* 0x000fe200078e0015 */
[----:B------:R-:W-:Y:S01]  /*10f0*/  USHF.L.U32 UR11, UR4, 0x4, URZ ;  /* 0x00000004040b7899 */ /* 0x000fe2000800063f */
[--C-:B------:R-:W-:Y:S01]  /*1100*/  @!P4 IMAD.X R11, RZ, RZ, R235.reuse, P6 ;  /* 0x000000ffff0bc224 */ /* 0x100fe200030e06eb */
[----:B------:R-:W-:Y:S01]  /*1110*/  UIMAD UR6, UR19, UR31, URZ ;  /* 0x0000001f130672a4 */ /* 0x000fe2000f8e023f */
[----:B------:R-:W-:Y:S01]  /*1120*/  @!P3 IMAD.X R10, RZ, RZ, R235, P2 ;  /* 0x000000ffff0ab224 */ /* 0x000fe200010e06eb */
[----:B------:R-:W-:Y:S01]  /*1130*/  @!P1 LEA R30, P2, R12, c[0x0][0x160], 0x1 ;  /* 0x000058000c1e9a11 */ /* 0x000fe200078408ff */
[----:B------:R-:W-:Y:S01]  /*1140*/  @!P1 IMAD.IADD R3, R13, 0x1, R3 ;  /* 0x000000010d039824 */ /* 0x000fe200078e0203 */
[----:B------:R-:W-:Y:S01]  /*1150*/  USHF.L.U64.HI UR5, UR4, UR27, UR5 ;  /* 0x0000001b04057299 */ /* 0x000fe20008010205 */
[----:B------:R-:W-:-:S03]  /*1160*/  @!P5 IMAD.WIDE.U32 R26, R26, c[0x0][0x190], R14 ;  /* 0x000064001a1ada25 */ /* 0x000fc600078e000e */
[----:B------:R-:W-:Y:S01]  /*1170*/  @!P1 LEA.HI.X R31, R12, c[0x0][0x164], R3, 0x1, P2 ;  /* 0x000059000c1f9a11 */ /* 0x000fe200010f0c03 */
[----:B------:R-:W-:Y:S01]  /*1180*/  @!P4 IMAD R11, R11, c[0x0][0x190], RZ ;  /* 0x000064000b0bca24 */ /* 0x000fe200078e02ff */
[----:B------:R-:W-:Y:S01]  /*1190*/  @!P5 LEA R12, P2, R26, c[0x0][0x160], 0x1 ;  /* 0x000058001a0cda11 */ /* 0x000fe200078408ff */
[----:B------:R-:W-:Y:S02]  /*11a0*/  @!P4 IMAD.MOV.U32 R15, RZ, RZ, R21 ;  /* 0x000000ffff0fc224 */ /* 0x000fe400078e0015 */
[----:B------:R-:W-:Y:S02]  /*11b0*/  @!P5 IMAD.IADD R8, R27, 0x1, R8 ;  /* 0x000000011b08d824 */ /* 0x000fe400078e0208 */
[----:B------:R-:W-:Y:S02]  /*11c0*/  IMAD.SHL.U32 R226, R226, 0x2, RZ ;  /* 0x00000002e2e27824 */ /* 0x000fe400078e00ff */
[C---:B------:R-:W-:Y:S01]  /*11d0*/  @!P0 IMAD R6, R33.reuse, c[0x0][0x194], R6 ;  /* 0x0000650021068a24 */ /* 0x040fe200078e0206 */
[----:B------:R-:W-:Y:S01]  /*11e0*/  @!P5 LEA.HI.X R13, R26, c[0x0][0x164], R8, 0x1, P2 ;  /* 0x000059001a0dda11 */ /* 0x000fe200010f0c08 */
[----:B------:R-:W-:Y:S01]  /*11f0*/  @!P4 IMAD R2, R24, c[0x0][0x194], R11 ;  /* 0x000065001802ca24 */ /* 0x000fe200078e020b */
[----:B------:R-:W-:Y:S01]  /*1200*/  @!PT LDS RZ, [RZ] ;  /* 0x00000000fffff984 */ /* 0x000fe20000000800 */
[----:B------:R-:W-:Y:S01]  /*1210*/  @!PT LDS RZ, [RZ] ;  /* 0x00000000fffff984 */ /* 0x000fe20000000800 */
[----:B------:R-:W-:Y:S01]  /*1220*/  @!PT LDS RZ, [RZ] ;  /* 0x00000000fffff984 */ /* 0x000fe20000000800 */
[----:B------:R1:W-:Y:S01]  /*1230*/  @!P1 LDGSTS.E.BYPASS.LTC128B.128 [R226], [R30.64] ;  /* 0x000000001ee29fae */ /* 0x0003e2000b901d58 */
[----:B------:R-:W-:Y:S01]  /*1240*/  @!P0 IMAD.WIDE.U32 R32, R33, c[0x0][0x190], R20 ;  /* 0x0000640021208a25 */ /* 0x000fe200078e0014 */
[----:B------:R-:W-:-:S02]  /*1250*/  ISETP.GE.AND P2, PT, R221, UR18, PT ;  /* 0x00000012dd007c0c */ /* 0x000fc4000bf46270 */
[----:B------:R1:W-:Y:S01]  /*1260*/  @!P1 LDGSTS.E.BYPASS.LTC128B.128 [R226+0x4000], [R30.64+0x80] ;  /* 0x040000801ee29fae */ /* 0x0003e2000b901d58 */
[----:B------:R-:W-:Y:S01]  /*1270*/  @!P3 IMAD R10, R10, c[0x0][0x190], RZ ;  /* 0x000064000a0aba24 */ /* 0x000fe200078e02ff */
[----:B------:R-:W-:Y:S01]  /*1280*/  @!P0 LEA R22, P6, R32, c[0x0][0x160], 0x1 ;  /* 0x0000580020168a11 */ /* 0x000fe200078c08ff */
[----:B------:R-:W-:-:S04]  /*1290*/  @!P4 IMAD.WIDE.U32 R24, R24, c[0x0][0x190], R14 ;  /* 0x000064001818ca25 */ /* 0x000fc800078e000e */
[----:B------:R-:W-:Y:S02]  /*12a0*/  @!P3 IMAD.MOV.U32 R28, RZ, RZ, R14 ;  /* 0x000000ffff1cb224 */ /* 0x000fe400078e000e */
[----:B------:R-:W-:Y:S02]  /*12b0*/  @!P3 IMAD.MOV.U32 R29, RZ, RZ, R21 ;  /* 0x000000ffff1db224 */ /* 0x000fe400078e0015 */
[----:B------:R-:W-:Y:S01]  /*12c0*/  @!P3 IMAD R3, R9, c[0x0][0x194], R10 ;  /* 0x000065000903ba24 */ /* 0x000fe200078e020a */
[----:B------:R-:W-:Y:S01]  /*12d0*/  @!P4 LEA R10, P1, R24, c[0x0][0x160], 0x1 ;  /* 0x00005800180aca11 */ /* 0x000fe200078208ff */
[----:B------:R-:W-:Y:S02]  /*12e0*/  @!P0 IMAD.IADD R6, R33, 0x1, R6 ;  /* 0x0000000121068824 */ /* 0x000fe400078e0206 */
[----:B------:R-:W-:Y:S02]  /*12f0*/  @!P4 IMAD.IADD R2, R25, 0x1, R2 ;  /* 0x000000011902c824 */ /* 0x000fe400078e0202 */
[----:B------:R-:W-:Y:S01]  /*1300*/  @!P3 IMAD.WIDE.U32 R28, R9, c[0x0][0x190], R28 ;  /* 0x00006400091cba25 */ /* 0x000fe200078e001c */
[----:B------:R-:W-:-:S02]  /*1310*/  @!P0 LEA.HI.X R23, R32, c[0x0][0x164], R6, 0x1, P6 ;  /* 0x0000590020178a11 */ /* 0x000fc400030f0c06 */
[----:B------:R-:W-:Y:S01]  /*1320*/  @!P4 LEA.HI.X R11, R24, c[0x0][0x164], R2, 0x1, P1 ;  /* 0x00005900180bca11 */ /* 0x000fe200008f0c02 */
[----:B------:R-:W-:Y:S01]  /*1330*/  @!P3 IMAD.IADD R3, R29, 0x1, R3 ;  /* 0x000000011d03b824 */ /* 0x000fe200078e0203 */
[----:B------:R-:W-:Y:S01]  /*1340*/  ISETP.GE.AND P1, PT, R220, UR18, PT ;  /* 0x00000012dc007c0c */ /* 0x000fe2000bf26270 */
[----:B------:R2:W-:Y:S01]  /*1350*/  @!P0 LDGSTS.E.BYPASS.LTC128B.128 [R226+0x800], [R22.64] ;  /* 0x0080000016e28fae */ /* 0x0005e2000b901d58 */
[----:B------:R-:W-:Y:S01]  /*1360*/  @!P3 LEA R26, P6, R28, c[0x0][0x160], 0x1 ;  /* 0x000058001c1aba11 */ /* 0x000fe200078c08ff */
[----:B------:R-:W-:Y:S02]  /*1370*/  IMAD R247, R244, c[0x0][0x1bc], R247 ;  /* 0x00006f00f4f77a24 */ /* 0x000fe400078e02f7 */
[----:B------:R2:W-:Y:S01]  /*1380*/  @!P0 LDGSTS.E.BYPASS.LTC128B.128 [R226+0x4800], [R22.64+0x80] ;  /* 0x0480008016e28fae */ /* 0x0005e2000b901d58 */
[----:B------:R-:W-:Y:S01]  /*1390*/  @!P3 LEA.HI.X R27, R28, c[0x0][0x164], R3, 0x1, P6 ;  /* 0x000059001c1bba11 */ /* 0x000fe200030f0c03 */
[----:B------:R-:W-:Y:S01]  /*13a0*/  IMAD.SHL.U32 R249, R18, 0x2, RZ ;  /* 0x0000000212f97824 */ /* 0x000fe200078e00ff */
[----:B------:R-:W-:Y:S01]  /*13b0*/  ISETP.GE.AND P0, PT, R219, UR18, PT ;  /* 0x00000012db007c0c */ /* 0x000fe2000bf06270 */
[----:B------:R3:W-:Y:S01]  /*13c0*/  @!P5 LDGSTS.E.BYPASS.LTC128B.128 [R226+0x1000], [R12.64] ;  /* 0x010000000ce2dfae */ /* 0x0007e2000b901d58 */
[----:B------:R-:W-:-:S02]  /*13d0*/  @!P2 IADD3 R2, P6, R234, 0x50, RZ ;  /* 0x00000050ea02a810 */ /* 0x000fc40007fde0ff */
[----:B------:R-:W-:Y:S01]  /*13e0*/  LOP3.LUT R249, R249, 0x6, RZ, 0xc0, !PT ;  /* 0x00000006f9f97812 */ /* 0x000fe200078ec0ff */
[----:B------:R-:W-:Y:S01]  /*13f0*/  @!P1 IMAD.MOV.U32 R28, RZ, RZ, R14 ;  /* 0x000000ffff1c9224 */ /* 0x000fe200078e000e */
[----:B------:R3:W-:Y:S01]  /*1400*/  @!P5 LDGSTS.E.BYPASS.LTC128B.128 [R226+0x5000], [R12.64+0x80] ;  /* 0x050000800ce2dfae */ /* 0x0007e2000b901d58 */
[----:B------:R-:W-:Y:S01]  /*1410*/  @!P2 IMAD.X R15, RZ, RZ, R235, P6 ;  /* 0x000000ffff0fa224 */ /* 0x000fe200030e06eb */
[C---:B------:R-:W-:Y:S01]  /*1420*/  @!P1 IADD3 R9, P6, R234.reuse, 0x60, RZ ;  /* 0x00000060ea099810 */ /* 0x040fe20007fde0ff */
[----:B------:R-:W-:Y:S01]  /*1430*/  @!P1 IMAD.MOV.U32 R29, RZ, RZ, R21 ;  /* 0x000000ffff1d9224 */ /* 0x000fe200078e0015 */
[----:B------:R-:W-:Y:S01]  /*1440*/  ISETP.GE.AND P5, PT, R225, UR12, PT ;  /* 0x0000000ce1007c0c */ /* 0x000fe2000bfa6270 */
[----:B------:R-:W-:Y:S01]  /*1450*/  @!P2 IMAD R15, R15, c[0x0][0x190], RZ ;  /* 0x000064000f0faa24 */ /* 0x000fe200078e02ff */
[----:B------:R4:W-:Y:S01]  /*1460*/  @!P4 LDGSTS.E.BYPASS.LTC128B.128 [R226+0x1800], [R10.64] ;  /* 0x018000000ae2cfae */ /* 0x0009e2000b901d58 */
[----:B------:R-:W-:Y:S01]  /*1470*/  @!P1 IMAD.X R6, RZ, RZ, R235, P6 ;  /* 0x000000ffff069224 */ /* 0x000fe200030e06eb */
[----:B------:R-:W-:Y:S01]  /*1480*/  @!P0 IADD3 R3, P6, R234, 0x70, RZ ;  /* 0x00000070ea038810 */ /* 0x000fe20007fde0ff */
[----:B------:R-:W-:Y:S01]  /*1490*/  @!P2 IMAD R8, R2, c[0x0][0x194], R15 ;  /* 0x000065000208aa24 */ /* 0x000fe200078e020f */
[----:B------:R4:W-:Y:S01]  /*14a0*/  @!P4 LDGSTS.E.BYPASS.LTC128B.128 [R226+0x5800], [R10.64+0x80] ;  /* 0x058000800ae2cfae */ /* 0x0009e2000b901d58 */
[----:B------:R-:W-:-:S02]  /*14b0*/  @!P1 IMAD R6, R6, c[0x0][0x190], RZ ;  /* 0x0000640006069a24 */ /* 0x000fc400078e02ff */
[C---:B------:R-:W-:Y:S01]  /*14c0*/  @!P1 IMAD.WIDE.U32 R28, R9.reuse, c[0x0][0x190], R28 ;  /* 0x00006400091c9a25 */ /* 0x040fe200078e001c */
[----:B------:R5:W-:Y:S03]  /*14d0*/  @!P3 LDGSTS.E.BYPASS.LTC128B.128 [R226+0x2000], [R26.64] ;  /* 0x020000001ae2bfae */ /* 0x000be6000b901d58 */
[----:B------:R-:W-:Y:S01]  /*14e0*/  @!P1 IMAD R6, R9, c[0x0][0x194], R6 ;  /* 0x0000650009069a24 */ /* 0x000fe200078e0206 */
[----:B------:R5:W-:Y:S01]  /*14f0*/  @!P3 LDGSTS.E.BYPASS.LTC128B.128 [R226+0x6000], [R26.64+0x80] ;  /* 0x060000801ae2bfae */ /* 0x000be2000b901d58 */
[----:B--2---:R-:W-:Y:S01]  /*1500*/  @!P2 IMAD.MOV.U32 R22, RZ, RZ, R14 ;  /* 0x000000ffff16a224 */ /* 0x004fe200078e000e */
[----:B------:R-:W-:Y:S01]  /*1510*/  ISETP.GE.AND P3, PT, R236, UR12, PT ;  /* 0x0000000cec007c0c */ /* 0x000fe2000bf66270 */
[--C-:B------:R-:W-:Y:S02]  /*1520*/  @!P2 IMAD.MOV.U32 R23, RZ, RZ, R21.reuse ;  /* 0x000000ffff17a224 */ /* 0x100fe400078e0015 */
[----:B------:R-:W-:-:S02]  /*1530*/  @!P0 IMAD.MOV.U32 R15, RZ, RZ, R21 ;  /* 0x000000ffff0f8224 */ /* 0x000fc400078e0015 */
[----:B------:R-:W-:-:S04]  /*1540*/  @!P2 IMAD.WIDE.U32 R22, R2, c[0x0][0x190], R22 ;  /* 0x000064000216aa25 */ /* 0x000fc800078e0016 */
[----:B------:R-:W-:Y:S01]  /*1550*/  @!P0 IMAD.X R2, RZ, RZ, R235, P6 ;  /* 0x000000ffff028224 */ /* 0x000fe200030e06eb */
[----:B------:R-:W-:Y:S01]  /*1560*/  @!P2 LEA R24, P6, R22, c[0x0][0x160], 0x1 ;  /* 0x000058001618aa11 */ /* 0x000fe200078c08ff */
[----:B------:R-:W-:Y:S02]  /*1570*/  @!P2 IMAD.IADD R8, R23, 0x1, R8 ;  /* 0x000000011708a824 */ /* 0x000fe400078e0208 */
[----:B------:R-:W-:Y:S02]  /*1580*/  @!P0 IMAD R2, R2, c[0x0][0x190], RZ ;  /* 0x0000640002028a24 */ /* 0x000fe400078e02ff */
[----:B------:R-:W-:Y:S01]  /*1590*/  @!P1 IMAD.IADD R6, R29, 0x1, R6 ;  /* 0x000000011d069824 */ /* 0x000fe200078e0206 */
[----:B------:R-:W-:Y:S01]  /*15a0*/  @!P2 LEA.HI.X R25, R22, c[0x0][0x164], R8, 0x1, P6 ;  /* 0x000059001619aa11 */ /* 0x000fe200030f0c08 */
[C---:B------:R-:W-:Y:S01]  /*15b0*/  @!P0 IMAD R2, R3.reuse, c[0x0][0x194], R2 ;  /* 0x0000650003028a24 */ /* 0x040fe200078e0202 */
[C---:B------:R-:W-:Y:S01]  /*15c0*/  @!P1 LEA R22, P6, R28.reuse, c[0x0][0x160], 0x1 ;  /* 0x000058001c169a11 */ /* 0x040fe200078c08ff */
[----:B------:R-:W-:Y:S01]  /*15d0*/  @!P0 IMAD.WIDE.U32 R14, R3, c[0x0][0x190], R14 ;  /* 0x00006400030e8a25 */ /* 0x000fe200078e000e */
[----:B------:R-:W-:Y:S01]  /*15e0*/  LEA.HI R3, R7, R18, RZ, 0x4 ;  /* 0x0000001207037211 */ /* 0x000fe200078f20ff */
[----:B------:R5:W-:Y:S01]  /*15f0*/  @!P2 LDGSTS.E.BYPASS.LTC128B.128 [R226+0x2800], [R24.64] ;  /* 0x0280000018e2afae */ /* 0x000be2000b901d58 */
[----:B------:R-:W-:Y:S01]  /*1600*/  @!P1 LEA.HI.X R23, R28, c[0x0][0x164], R6, 0x1, P6 ;  /* 0x000059001c179a11 */ /* 0x000fe200030f0c06 */
        /* <DEDUP_REMOVED lines=10> */
[----:B------:R-:W-:Y:S01]  /*16b0*/  IMAD R7, R237, c[0x0][0x1a0], RZ ;  /* 0x00006800ed077a24 */ /* 0x000fe200078e02ff */
[----:B------:R-:W-:Y:S01]  /*16c0*/  LEA.HI R8, R3, R6, RZ, 0x1 ;  /* 0x0000000603087211 */ /* 0x000fe200078f08ff */
[----:B------:R-:W-:Y:S01]  /*16d0*/  IMAD.WIDE.U32 R14, R236, c[0x0][0x1a0], R232 ;  /* 0x00006800ec0e7a25 */ /* 0x000fe200078e00e8 */
[----:B------:R-:W-:Y:S01]  /*16e0*/  IADD3.X R229, R9, UR7, R2, P6, !PT ;  /* 0x0000000709e57c10 */ /* 0x000fe2000b7fe402 */
[----:B------:R2:W-:Y:S01]  /*16f0*/  @!P1 LDGSTS.E.BYPASS.LTC128B.128 [R226+0x3000], [R22.64] ;  /* 0x0300000016e29fae */ /* 0x0005e2000b901d58 */
[----:B------:R-:W-:Y:S01]  /*1700*/  LOP3.LUT R8, R8, 0xfffffffe, RZ, 0xc0, !PT ;  /* 0xfffffffe08087812 */ /* 0x000fe200078ec0ff */
[----:B------:R-:W-:Y:S01]  /*1710*/  IMAD R2, R236, c[0x0][0x1a4], R7 ;  /* 0x00006900ec027a24 */ /* 0x000fe200078e0207 */
[----:B------:R-:W-:Y:S01]  /*1720*/  IADD3 R28, P6, R14, UR20, RZ ;  /* 0x000000140e1c7c10 */ /* 0x000fe2000ffde0ff */
[----:B------:R-:W-:Y:S01]  /*1730*/  IMAD.WIDE.U32 R228, R244, c[0x0][0x1b0], R228 ;  /* 0x00006c00f4e47a25 */ /* 0x000fe200078e00e4 */
[----:B------:R-:W-:Y:S01]  /*1740*/  USHF.L.U32 UR20, UR4, 0x5, URZ ;  /* 0x0000000504147899 */ /* 0x000fe2000800063f */
[----:B------:R2:W-:Y:S01]  /*1750*/  @!P1 LDGSTS.E.BYPASS.LTC128B.128 [R226+0x7000], [R22.64+0x80] ;  /* 0x0700008016e29fae */ /* 0x0005e2000b901d58 */
[----:B------:R-:W-:Y:S01]  /*1760*/  IADD3.X R29, R15, UR17, R2, P6, !PT ;  /* 0x000000110f1d7c10 */ /* 0x000fe2000b7fe402 */
[----:B------:R-:W-:Y:S01]  /*1770*/  IMAD.U32 R7, RZ, RZ, UR31 ;  /* 0x0000001fff077e24 */ /* 0x000fe2000f8e00ff */
[----:B------:R-:W-:Y:S01]  /*1780*/  ISETP.GE.AND P6, PT, R236, UR12, PT ;  /* 0x0000000cec007c0c */ /* 0x000fe2000bfc6270 */
[----:B------:R-:W-:Y:S01]  /*1790*/  IMAD.IADD R231, R229, 0x1, R231 ;  /* 0x00000001e5e77824 */ /* 0x000fe200078e02e7 */
[----:B------:R-:W-:Y:S01]  /*17a0*/  UIMAD UR6, UR13, UR20, UR6 ;  /* 0x000000140d0672a4 */ /* 0x000fe2000f8e0206 */
[----:B------:R-:W-:Y:S01]  /*17b0*/  IMAD.MOV.U32 R230, RZ, RZ, R228 ;  /* 0x000000ffffe67224 */ /* 0x000fe200078e00e4 */
[----:B------:R2:W-:Y:S01]  /*17c0*/  @!P0 LDGSTS.E.BYPASS.LTC128B.128 [R226+0x3800], [R20.64] ;  /* 0x0380000014e28fae */ /* 0x0005e2000b901d58 */
[----:B------:R-:W-:Y:S01]  /*17d0*/  IMAD.IADD R8, R6, 0x1, -R8 ;  /* 0x0000000106087824 */ /* 0x000fe200078e0a08 */
[----:B------:R-:W-:Y:S01]  /*17e0*/  LOP3.LUT R3, R3, 0xfffffff0, RZ, 0xc0, !PT ;  /* 0xfffffff003037812 */ /* 0x000fe200078ec0ff */
[----:B-1----:R-:W-:Y:S01]  /*17f0*/  IMAD.WIDE.U32 R30, R7, UR20, R230 ;  /* 0x00000014071e7c25 */ /* 0x002fe2000f8e00e6 */
[----:B------:R2:W-:Y:S01]  /*1800*/  @!P0 LDGSTS.E.BYPASS.LTC128B.128 [R226+0x7800], [R20.64+0x80] ;  /* 0x0780008014e28fae */ /* 0x0005e2000b901d58 */
[----:B------:R-:W-:-:S02]  /*1810*/  UIADD3 UR17, UR29, 0x646e171e, URZ ;  /* 0x646e171e1d117890 */ /* 0x000fc4000fffe03f */
[----:B----4-:R-:W-:Y:S01]  /*1820*/  IMAD.SHL.U32 R10, R236, 0x8, RZ ;  /* 0x00000008ec0a7824 */ /* 0x010fe200078e00ff */
[----:B------:R-:W-:Y:S01]  /*1830*/  IADD3 R6, R31, UR6, RZ ;  /* 0x000000061f067c10 */ /* 0x000fe2000fffe0ff */
[----:B------:R-:W-:Y:S01]  /*1840*/  IMAD.IADD R14, R18, 0x1, -R3 ;  /* 0x00000001120e7824 */ /* 0x000fe200078e0a03 */
[C---:B---3--:R-:W-:Y:S01]  /*1850*/  @!P6 LEA R12, P4, R30.reuse, c[0x0][0x168], 0x1 ;  /* 0x00005a001e0cea11 */ /* 0x048fe200078808ff */
[----:B------:R-:W-:Y:S01]  /*1860*/  ULDC.64 UR6, c[0x0][0x1a0] ;  /* 0x0000680000067ab9 */ /* 0x000fe20000000a00 */
[----:B------:R-:W-:Y:S01]  /*1870*/  LOP3.LUT R10, R217, 0x8, R10, 0xf8, !PT ;  /* 0x00000008d90a7812 */ /* 0x000fe200078ef80a */
[----:B------:R-:W-:Y:S01]  /*1880*/  USHF.L.U64.HI UR21, UR6, UR21, UR7 ;  /* 0x0000001506157299 */ /* 0x000fe20008010207 */
[----:B------:R-:W-:Y:S01]  /*1890*/  @!P6 LEA.HI.X R13, R30, c[0x0][0x16c], R6, 0x1, P4 ;  /* 0x00005b001e0dea11 */ /* 0x000fe200020f0c06 */
[----:B------:R-:W-:Y:S01]  /*18a0*/  IMAD.WIDE.U32 R244, R244, c[0x0][0x1b8], R28 ;  /* 0x00006e00f4f47a25 */ /* 0x000fe200078e001c */
[----:B------:R-:W-:Y:S01]  /*18b0*/  SHF.R.U32.HI R217, RZ, 0x3, R217 ;  /* 0x00000003ffd97819 */ /* 0x000fe200000116d9 */
[----:B------:R-:W-:Y:S01]  /*18c0*/  USHF.L.U32 UR22, UR6, 0x5, URZ ;  /* 0x0000000506167899 */ /* 0x000fe2000800063f */
[----:B------:R-:W-:Y:S01]  /*18d0*/  @!P5 IADD3 R9, P4, R30, UR11, RZ ;  /* 0x0000000b1e09dc10 */ /* 0x000fe2000ff9e0ff */
[----:B------:R1:W-:Y:S01]  /*18e0*/  @!P6 LDGSTS.E.BYPASS.LTC128B.128 [R226+0x8000], [R12.64] ;  /* 0x080000000ce2efae */ /* 0x0003e2000b901d58 */
[----:B------:R-:W-:Y:S01]  /*18f0*/  LOP3.LUT R217, R10, R217, RZ, 0x3c, !PT ;  /* 0x000000d90ad97212 */ /* 0x000fe200078e3cff */
[----:B------:R-:W-:Y:S01]  /*1900*/  UIMAD UR4, UR21, UR31, URZ ;  /* 0x0000001f150472a4 */ /* 0x000fe2000f8e023f */
[----:B------:R-:W-:Y:S01]  /*1910*/  @!P5 IADD3.X R6, R6, UR5, RZ, P4, !PT ;  /* 0x000000050606dc10 */ /* 0x000fe2000a7fe4ff */
[----:B------:R1:W-:Y:S01]  /*1920*/  @!P6 LDGSTS.E.BYPASS.LTC128B.128 [R226+0x9000], [R12.64+0x80] ;  /* 0x090000800ce2efae */ /* 0x0003e2000b901d58 */
[----:B------:R-:W-:Y:S01]  /*1930*/  @!P5 LEA R10, P4, R9, c[0x0][0x168], 0x1 ;  /* 0x00005a00090ada11 */ /* 0x000fe200078808ff */
[----:B------:R-:W-:Y:S01]  /*1940*/  IMAD.IADD R247, R245, 0x1, R247 ;  /* 0x00000001f5f77824 */ /* 0x000fe200078e02f7 */
[----:B------:R-:W-:Y:S01]  /*1950*/  SHF.R.S32.HI R3, RZ, 0x1f, R14 ;  /* 0x0000001fff037819 */ /* 0x000fe2000001140e */
[----:B------:R-:W-:Y:S01]  /*1960*/  IMAD.MOV.U32 R246, RZ, RZ, R244 ;  /* 0x000000fffff67224 */ /* 0x000fe200078e00f4 */
[----:B------:R-:W-:Y:S01]  /*1970*/  @!P5 LEA.HI.X R11, R9, c[0x0][0x16c], R6, 0x1, P4 ;  /* 0x00005b00090bda11 */ /* 0x000fe200020f0c06 */
[C---:B------:R-:W-:Y:S01]  /*1980*/  IMAD.SHL.U32 R6, R8.reuse, 0x8, RZ ;  /* 0x0000000808067824 */ /* 0x040fe200078e00ff */
[----:B------:R-:W-:Y:S01]  /*1990*/  LEA.HI R2, R3, R14, RZ, 0x3 ;  /* 0x0000000e03027211 */ /* 0x000fe200078f18ff */
[----:B------:R-:W-:Y:S01]  /*19a0*/  UIMAD UR13, UR13, UR22, UR4 ;  /* 0x000000160d0d72a4 */ /* 0x000fe2000f8e0204 */
[----:B------:R-:W-:Y:S01]  /*19b0*/  IMAD R217, R8, 0x200, R217 ;  /* 0x0000020008d97824 */ /* 0x000fe200078e02d9 */
[----:B------:R3:W-:Y:S01]  /*19c0*/  @!P5 LDGSTS.E.BYPASS.LTC128B.128 [R226+0x8800], [R10.64] ;  /* 0x088000000ae2dfae */ /* 0x0007e2000b901d58 */
[----:B------:R-:W-:Y:S01]  /*19d0*/  LOP3.LUT R3, R2, 0xfffffff8, RZ, 0xc0, !PT ;  /* 0xfffffff802037812 */ /* 0x000fe200078ec0ff */
[----:B------:R-:W-:Y:S01]  /*19e0*/  USHF.L.U32 UR4, UR6, 0x4, URZ ;  /* 0x0000000406047899 */ /* 0x000fe2000800063f */
[----:B------:R-:W-:Y:S01]  /*19f0*/  IMAD.SHL.U32 R217, R217, 0x2, RZ ;  /* 0x00000002d9d97824 */ /* 0x000fe200078e00ff */
[----:B------:R3:W-:Y:S01]  /*1a00*/  @!P5 LDGSTS.E.BYPASS.LTC128B.128 [R226+0x9800], [R10.64+0x80] ;  /* 0x098000800ae2dfae */ /* 0x0007e2000b901d58 */
[----:B------:R-:W-:Y:S01]  /*1a10*/  USHF.L.U64.HI UR27, UR6, UR27, UR7 ;  /* 0x0000001b061b7299 */ /* 0x000fe20008010207 */
[----:B------:R-:W-:-:S02]  /*1a20*/  IMAD.IADD R3, R14, 0x1, -R3 ;  /* 0x000000010e037824 */ /* 0x000fc400078e0a03 */
[----:B------:R-:W0:Y:S01]  /*1a30*/  LDGDEPBAR ;  /* 0x00000000000079af */ /* 0x000e220000000000 */
[----:B------:R-:W-:Y:S01]  /*1a40*/  IMAD.WIDE.U32 R14, R7, UR22, R246 ;  /* 0x00000016070e7c25 */ /* 0x000fe2000f8e00f6 */
[----:B------:R-:W-:-:S03]  /*1a50*/  IADD3 R215, R217, 0x8020, RZ ;  /* 0x00008020d9d77810 */ /* 0x000fc60007ffe0ff */
[----:B------:R-:W-:Y:S02]  /*1a60*/  IMAD.SHL.U32 R9, R3, 0x40, RZ ;  /* 0x0000004003097824 */ /* 0x000fe400078e00ff */
[----:B------:R-:W-:Y:S01]  /*1a70*/  IMAD.SHL.U32 R7, R2, 0x40, RZ ;  /* 0x0000004002077824 */ /* 0x000fe200078e00ff */
[----:B------:R-:W-:Y:S02]  /*1a80*/  SHF.R.S32.HI R2, RZ, 0x5, R5 ;  /* 0x00000005ff027819 */ /* 0x000fe40000011405 */
[----:B------:R-:W-:Y:S02]  /*1a90*/  LOP3.LUT R9, R9, 0x1c0, RZ, 0xc0, !PT ;  /* 0x000001c009097812 */ /* 0x000fe400078ec0ff */
[----:B-1----:R-:W-:Y:S01]  /*1aa0*/  @!P3 LEA R12, P1, R14, c[0x0][0x170], 0x1 ;  /* 0x00005c000e0cba11 */ /* 0x002fe200078208ff */
[----:B------:R-:W-:Y:S01]  /*1ab0*/  IMAD R202, R17, 0x8, R2 ;  /* 0x0000000811ca7824 */ /* 0x000fe200078e0202 */
[----:B------:R-:W-:Y:S02]  /*1ac0*/  LOP3.LUT R6, R9, 0x8, R6, 0xf8, !PT ;  /* 0x0000000809067812 */ /* 0x000fe400078ef806 */
[----:B------:R-:W-:-:S02]  /*1ad0*/  SHF.R.U32.HI R9, RZ, 0x3, R9 ;  /* 0x00000003ff097819 */ /* 0x000fc40000011609 */
[----:B------:R-:W-:Y:S02]  /*1ae0*/  LOP3.LUT R7, R7, 0xfffffe00, RZ, 0xc0, !PT ;  /* 0xfffffe0007077812 */ /* 0x000fe400078ec0ff */
[----:B------:R-:W-:Y:S02]  /*1af0*/  LOP3.LUT R6, R6, R9, RZ, 0x3c, !PT ;  /* 0x0000000906067212 */ /* 0x000fe400078e3cff */
[----:B------:R-:W-:Y:S01]  /*1b00*/  @!P2 IADD3 R9, P0, R14, UR4, RZ ;  /* 0x000000040e09ac10 */ /* 0x000fe2000ff1e0ff */
[----:B------:R-:W-:Y:S01]  /*1b10*/  IMAD R5, R2, 0x400, R7 ;  /* 0x0000040002057824 */ /* 0x000fe200078e0207 */
[----:B------:R-:W-:-:S04]  /*1b20*/  DEPBAR.LE SB0, 0x0 ;  /* 0x000080000000791a */ /* 0x000fc80000000000 */
[----:B------:R-:W-:Y:S01]  /*1b30*/  BAR.SYNC.DEFER_BLOCKING 0x0 ;  /* 0x0000000000007b1d */ /* 0x000fe20000010000 */
[----:B---3--:R-:W-:Y:S01]  /*1b40*/  IADD3 R10, R15, UR13, RZ ;  /* 0x0000000d0f0a7c10 */ /* 0x008fe2000fffe0ff */
[----:B------:R-:W-:Y:S01]  /*1b50*/  IMAD.IADD R218, R6, 0x1, R5 ;  /* 0x0000000106da7824 */ /* 0x000fe200078e0205 */
[----:B------:R-:W-:Y:S01]  /*1b60*/  LEA R18, R2, UR8, 0x4 ;  /* 0x0000000802127c11 */ /* 0x000fe2000f8e20ff */
[----:B------:R-:W-:Y:S01]  /*1b70*/  IMAD.MOV.U32 R5, RZ, RZ, 0x10 ;  /* 0x00000010ff057424 */ /* 0x000fe200078e00ff */
[----:B------:R-:W-:Y:S01]  /*1b80*/  @!P3 LEA.HI.X R13, R14, c[0x0][0x174], R10, 0x1, P1 ;  /* 0x00005d000e0dba11 */ /* 0x000fe200008f0c0a */
[----:B------:R-:W-:Y:S01]  /*1b90*/  IMAD.SHL.U32 R218, R218, 0x2, RZ ;  /* 0x00000002dada7824 */ /* 0x000fe200078e00ff */
[----:B------:R-:W-:Y:S02]  /*1ba0*/  @!P2 IADD3.X R10, R10, UR27, RZ, P0, !PT ;  /* 0x0000001b0a0aac10 */ /* 0x000fe400087fe4ff */
[----:B------:R-:W-:-:S04]  /*1bb0*/  @!P2 LEA R14, P0, R9, c[0x0][0x170], 0x1 ;  /* 0x00005c00090eaa11 */ /* 0x000fc800078008ff */
[----:B------:R-:W-:Y:S01]  /*1bc0*/  @!P2 LEA.HI.X R15, R9, c[0x0][0x174], R10, 0x1, P0 ;  /* 0x00005d00090faa11 */ /* 0x000fe200000f0c0a */
        /* <DEDUP_REMOVED lines=13> */
[----:B------:R1:W-:Y:S01]  /*1ca0*/  @!P2 LDGSTS.E.BYPASS.LTC128B.128 [R226+0xb800], [R14.64+0x80] ;  /* 0x0b8000800ee2afae */ /* 0x0003e2000b901d58 */
[----:B------:R-:W-:Y:S01]  /*1cb0*/  R2P PR, R3, 0x6 ;  /* 0x0000000603007804 */ /* 0x000fe20000000000 */
[----:B------:R-:W-:-:S02]  /*1cc0*/  IMAD.MOV.U32 R3, RZ, RZ, -0x20 ;  /* 0xffffffe0ff037424 */ /* 0x000fc400078e00ff */
[----:B------:R-:W-:Y:S02]  /*1cd0*/  LDSM.16.M88.4 R40, [R217+0x8000] ;  /* 0x00800000d928783b */ /* 0x000fe40000000200 */
[----:B------:R-:W-:Y:S02]  /*1ce0*/  SEL R5, R5, 0xfffffff0, !P1 ;  /* 0xfffffff005057807 */ /* 0x000fe40004800000 */
[----:B------:R-:W3:Y:S01]  /*1cf0*/  LDSM.16.M88.4 R28, [R218+0x2000] ;  /* 0x00200000da1c783b */ /* 0x000ee20000000200 */
[----:B------:R-:W-:Y:S02]  /*1d00*/  SEL R3, R3, 0x20, P2 ;  /* 0x0000002003037807 */ /* 0x000fe40001000000 */
[----:B------:R-:W-:Y:S01]  /*1d10*/  R2P PR, R0, 0x6 ;  /* 0x0000000600007804 */ /* 0x000fe20000000000 */
[----:B--2---:R-:W2:Y:S01]  /*1d20*/  LDSM.16.M88.4 R20, [R218] ;  /* 0x00000000da14783b */ /* 0x004ea20000000200 */
[----:B------:R-:W-:Y:S01]  /*1d30*/  IADD3 R0, R217, 0x8000, RZ ;  /* 0x00008000d9007810 */ /* 0x000fe20007ffe0ff */
[----:B------:R-:W-:-:S02]  /*1d40*/  IMAD R216, R5, 0x2, R218 ;  /* 0x0000000205d87824 */ /* 0x000fc400078e02da */
[----:B------:R-:W4:Y:S01]  /*1d50*/  LDSM.16.M88.4 R72, [R217+0x8800] ;  /* 0x00880000d948783b */ /* 0x000f220000000200 */
[C---:B------:R-:W-:Y:S02]  /*1d60*/  IMAD R214, R3.reuse, 0x2, R218 ;  /* 0x0000000203d67824 */ /* 0x040fe400078e02da */
[----:B------:R-:W-:Y:S01]  /*1d70*/  IMAD R213, R3, 0x2, R216 ;  /* 0x0000000203d57824 */ /* 0x000fe200078e02d8 */
[----:B------:R-:W-:Y:S04]  /*1d80*/  LDSM.16.M88.4 R64, [R216] ;  /* 0x00000000d840783b */ /* 0x000fe80000000200 */
[----:B------:R-:W-:Y:S01]  /*1d90*/  @P1 IADD3 R215, R0, -0x20, RZ ;  /* 0xffffffe000d71810 */ /* 0x000fe20007ffe0ff */
[----:B------:R-:W-:Y:S01]  /*1da0*/  IMAD.MOV.U32 R0, RZ, RZ, 0x40 ;  /* 0x00000040ff007424 */ /* 0x000fe200078e00ff */
[----:B------:R-:W-:Y:S02]  /*1db0*/  LDSM.16.M88.4 R60, [R214+0x2000] ;  /* 0x00200000d63c783b */ /* 0x000fe40000000200 */
[----:B------:R-:W-:-:S02]  /*1dc0*/  IADD3 R207, R215, 0x800, RZ ;  /* 0x00000800d7cf7810 */ /* 0x000fc40007ffe0ff */
[----:B------:R-:W-:Y:S01]  /*1dd0*/  LDSM.16.M88.4 R8, [R215] ;  /* 0x00000000d708783b */ /* 0x000fe20000000200 */
[----:B------:R-:W-:Y:S02]  /*1de0*/  SEL R0, R0, 0xffffffc0, !P2 ;  /* 0xffffffc000007807 */ /* 0x000fe40005000000 */
[C---:B------:R-:W-:Y:S01]  /*1df0*/  IADD3 R205, R215.reuse, 0x1000, RZ ;  /* 0x00001000d7cd7810 */ /* 0x040fe20007ffe0ff */
[----:B-1----:R-:W1:Y:S01]  /*1e00*/  LDSM.16.M88.4 R12, [R216+0x2000] ;  /* 0x00200000d80c783b */ /* 0x002e620000000200 */
[----:B------:R-:W-:Y:S01]  /*1e10*/  IADD3 R204, R215, 0x1800, RZ ;  /* 0x00001800d7cc7810 */ /* 0x000fe20007ffe0ff */
[----:B------:R-:W-:Y:S02]  /*1e20*/  IMAD.IADD R211, R217, 0x1, R0 ;  /* 0x00000001d9d37824 */ /* 0x000fe400078e0200 */
[----:B------:R-:W1:Y:S01]  /*1e30*/  LDSM.16.M88.4 R68, [R215+0x800] ;  /* 0x00080000d744783b */ /* 0x000e620000000200 */
[----:B------:R-:W-:Y:S01]  /*1e40*/  IMAD.IADD R206, R0, 0x1, R215 ;  /* 0x0000000100ce7824 */ /* 0x000fe200078e02d7 */
[----:B------:R-:W-:-:S02]  /*1e50*/  SHF.R.S32.HI R0, RZ, 0x1f, R19 ;  /* 0x0000001fff007819 */ /* 0x000fc40000011413 */
[----:B------:R-:W1:Y:S02]  /*1e60*/  LDSM.16.M88.4 R56, [R211+0x8000] ;  /* 0x00800000d338783b */ /* 0x000e640000000200 */
[----:B------:R-:W-:Y:S01]  /*1e70*/  LEA.HI R227, R0, R19, RZ, 0x2 ;  /* 0x0000001300e37211 */ /* 0x000fe200078f10ff */
[----:B------:R-:W-:Y:S01]  /*1e80*/  IMAD.U32 R0, RZ, RZ, UR10 ;  /* 0x0000000aff007e24 */ /* 0x000fe2000f8e00ff */
[----:B-----5:R-:W-:Y:S01]  /*1e90*/  LDSM.16.M88.4 R24, [R211+0x8800] ;  /* 0x00880000d318783b */ /* 0x020fe20000000200 */
[----:B---3--:R-:W-:Y:S01]  /*1ea0*/  HMMA.16816.F32.BF16 R48, R28, R40, RZ ;  /* 0x000000281c30723c */ /* 0x008fe200000418ff */
[----:B------:R-:W-:Y:S02]  /*1eb0*/  SHF.R.S32.HI R227, RZ, 0x2, R227 ;  /* 0x00000002ffe37819 */ /* 0x000fe400000114e3 */
[----:B------:R-:W-:Y:S02]  /*1ec0*/  LDSM.16.M88.4 R76, [R213] ;  /* 0x00000000d54c783b */ /* 0x000fe40000000200 */
[----:B------:R-:W-:-:S02]  /*1ed0*/  IADD3 R19, R18, 0x1, R227 ;  /* 0x0000000112137810 */ /* 0x000fc40007ffe0e3 */
[----:B------:R-:W-:Y:S01]  /*1ee0*/  LDSM.16.M88.4 R80, [R206+0x800] ;  /* 0x00080000ce50783b */ /* 0x000fe20000000200 */
[----:B------:R-:W-:Y:S01]  /*1ef0*/  IMAD.U32 R18, RZ, RZ, UR31 ;  /* 0x0000001fff127e24 */ /* 0x000fe2000f8e00ff */
[----:B--2---:R-:W-:Y:S01]  /*1f00*/  HMMA.16816.F32.BF16 R52, R20, R40, RZ ;  /* 0x000000281434723c */ /* 0x004fe200000418ff */
[----:B------:R-:W-:Y:S01]  /*1f10*/  IADD3 R0, R19, UR9, -R0 ;  /* 0x0000000913007c10 */ /* 0x000fe2000fffe800 */
[----:B------:R-:W0:Y:S03]  /*1f20*/  LDGDEPBAR ;  /* 0x00000000000079af */ /* 0x000e260000000000 */
[----:B------:R-:W-:-:S03]  /*1f30*/  IADD3 R0, R0, c[0x0][0x2e8], RZ ;  /* 0x0000ba0000007a10 */ /* 0x000fc60007ffe0ff */
[-C--:B------:R-:W-:Y:S01]  /*1f40*/  HMMA.16816.F32.BF16 R44, R28, R42.reuse, RZ ;  /* 0x0000002a1c2c723c */ /* 0x080fe200000418ff */
[C---:B------:R-:W-:Y:S02]  /*1f50*/  IADD3 R2, R0.reuse, 0x48, RZ ;  /* 0x0000004800027810 */ /* 0x040fe40007ffe0ff */
[----:B------:R-:W-:Y:S02]  /*1f60*/  IADD3 R240, R0, 0x40, RZ ;  /* 0x0000004000f07810 */ /* 0x000fe40007ffe0ff */
[----:B------:R-:W-:Y:S02]  /*1f70*/  IMNMX R2, R2, UR9, PT ;  /* 0x0000000902027c17 */ /* 0x000fe4000b800200 */
[----:B------:R-:W-:Y:S01]  /*1f80*/  IADD3 R242, R0, 0x8, RZ ;  /* 0x0000000800f27810 */ /* 0x000fe20007ffe0ff */
[----:B------:R-:W-:Y:S01]  /*1f90*/  HMMA.16816.F32.BF16 R40, R20, R42, RZ ;  /* 0x0000002a1428723c */ /* 0x000fe200000418ff */
[----:B------:R-:W-:Y:S02]  /*1fa0*/  IMNMX R240, R240, UR9, PT ;  /* 0x00000009f0f07c17 */ /* 0x000fe4000b800200 */
[----:B------:R-:W-:Y:S01]  /*1fb0*/  IMNMX R248, R0, UR9, PT ;  /* 0x0000000900f87c17 */ /* 0x000fe2000b800200 */
[----:B------:R-:W-:Y:S01]  /*1fc0*/  IMAD.IADD R0, R7, 0x1, R6 ;  /* 0x0000000107007824 */ /* 0x000fe200078e0206 */
[----:B------:R-:W-:-:S03]  /*1fd0*/  IMNMX R242, R242, UR9, PT ;  /* 0x00000009f2f27c17 */ /* 0x000fc6000b800200 */
[C---:B----4-:R-:W-:Y:S08]  /*1fe0*/  HMMA.16816.F32.BF16 R32, R28.reuse, R72, RZ ;  /* 0x000000481c20723c */ /* 0x050ff000000418ff */
[----:B------:R-:W-:Y:S08]  /*1ff0*/  HMMA.16816.F32.BF16 R28, R28, R74, RZ ;  /* 0x0000004a1c1c723c */ /* 0x000ff000000418ff */
[C---:B------:R-:W-:Y:S08]  /*2000*/  HMMA.16816.F32.BF16 R36, R20.reuse, R72, RZ ;  /* 0x000000481424723c */ /* 0x040ff000000418ff */
[----:B------:R-:W-:Y:S01]  /*2010*/  HMMA.16816.F32.BF16 R20, R20, R74, RZ ;  /* 0x0000004a1414723c */ /* 0x000fe200000418ff */
[----:B------:R-:W2:Y:S07]  /*2020*/  LDSM.16.M88.4 R72, [R214] ;  /* 0x00000000d648783b */ /* 0x000eae0000000200 */
[-C--:B-1----:R-:W-:Y:S08]  /*2030*/  HMMA.16816.F32.BF16 R48, R12, R8.reuse, R48 ;  /* 0x000000080c30723c */ /* 0x082ff00000041830 */
[C---:B------:R-:W-:Y:S08]  /*2040*/  HMMA.16816.F32.BF16 R52, R64.reuse, R8, R52 ;  /* 0x000000084034723c */ /* 0x040ff00000041834 */
[----:B------:R-:W-:Y:S08]  /*2050*/  HMMA.16816.F32.BF16 R40, R64, R10, R40 ;  /* 0x0000000a4028723c */ /* 0x000ff00000041828 */
[C---:B------:R-:W-:Y:S08]  /*2060*/  HMMA.16816.F32.BF16 R32, R12.reuse, R68, R32 ;  /* 0x000000440c20723c */ /* 0x040ff00000041820 */
[C---:B------:R-:W-:Y:S01]  /*2070*/  HMMA.16816.F32.BF16 R44, R12.reuse, R10, R44 ;  /* 0x0000000a0c2c723c */ /* 0x040fe2000004182c */
[----:B------:R-:W-:Y:S07]  /*2080*/  LDSM.16.M88.4 R8, [R206] ;  /* 0x00000000ce08783b */ /* 0x000fee0000000200 */
[----:B------:R-:W-:Y:S01]  /*2090*/  HMMA.16816.F32.BF16 R28, R12, R70, R28 ;  /* 0x000000460c1c723c */ /* 0x000fe2000004181c */
[----:B------:R-:W1:Y:S07]  /*20a0*/  LDSM.16.M88.4 R12, [R213+0x2000] ;  /* 0x00200000d50c783b */ /* 0x000e6e0000000200 */
[C---:B------:R-:W-:Y:S08]  /*20b0*/  HMMA.16816.F32.BF16 R36, R64.reuse, R68, R36 ;  /* 0x000000444024723c */ /* 0x040ff00000041824 */
[----:B------:R-:W-:Y:S01]  /*20c0*/  HMMA.16816.F32.BF16 R20, R64, R70, R20 ;  /* 0x000000464014723c */ /* 0x000fe20000041814 */
[----:B------:R-:W-:Y:S04]  /*20d0*/  LDSM.16.M88.4 R64, [R218+0x6000] ;  /* 0x00600000da40783b */ /* 0x000fe80000000200 */
[----:B------:R-:W-:Y:S03]  /*20e0*/  LDSM.16.M88.4 R68, [R218+0x4000] ;  /* 0x00400000da44783b */ /* 0x000fe60000000200 */
[-C--:B------:R-:W-:Y:S08]  /*20f0*/  HMMA.16816.F32.BF16 R48, R60, R56.reuse, R48 ;  /* 0x000000383c30723c */ /* 0x080ff00000041830 */
[C---:B--2---:R-:W-:Y:S08]  /*2100*/  HMMA.16816.F32.BF16 R52, R72.reuse, R56, R52 ;  /* 0x000000384834723c */ /* 0x044ff00000041834 */
[----:B------:R-:W-:Y:S08]  /*2110*/  HMMA.16816.F32.BF16 R40, R72, R58, R40 ;  /* 0x0000003a4828723c */ /* 0x000ff00000041828 */
[C---:B------:R-:W-:Y:S08]  /*2120*/  HMMA.16816.F32.BF16 R32, R60.reuse, R24, R32 ;  /* 0x000000183c20723c */ /* 0x040ff00000041820 */
[C---:B------:R-:W-:Y:S01]  /*2130*/  HMMA.16816.F32.BF16 R44, R60.reuse, R58, R44 ;  /* 0x0000003a3c2c723c */ /* 0x040fe2000004182c */
[----:B------:R-:W-:Y:S07]  /*2140*/  LDSM.16.M88.4 R56, [R217+0x9800] ;  /* 0x00980000d938783b */ /* 0x000fee0000000200 */
[----:B------:R-:W-:Y:S01]  /*2150*/  HMMA.16816.F32.BF16 R28, R60, R26, R28 ;  /* 0x0000001a3c1c723c */ /* 0x000fe2000004181c */
[----:B------:R-:W2:Y:S07]  /*2160*/  LDSM.16.M88.4 R60, [R217+0x9000] ;  /* 0x00900000d93c783b */ /* 0x000eae0000000200 */
[C---:B------:R-:W-:Y:S08]  /*2170*/  HMMA.16816.F32.BF16 R36, R72.reuse, R24, R36 ;  /* 0x000000184824723c */ /* 0x040ff00000041824 */
[----:B------:R-:W-:Y:S01]  /*2180*/  HMMA.16816.F32.BF16 R72, R72, R26, R20 ;  /* 0x0000001a4848723c */ /* 0x000fe20000041814 */
[----:B------:R-:W-:Y:S04]  /*2190*/  LDSM.16.M88.4 R20, [R216+0x6000] ;  /* 0x00600000d814783b */ /* 0x000fe80000000200 */
[----:B------:R-:W-:Y:S03]  /*21a0*/  LDSM.16.M88.4 R24, [R216+0x4000] ;  /* 0x00400000d818783b */ /* 0x000fe60000000200 */
[-C--:B-1----:R-:W-:Y:S08]  /*21b0*/  HMMA.16816.F32.BF16 R48, R12, R8.reuse, R48 ;  /* 0x000000080c30723c */ /* 0x082ff00000041830 */
[C---:B------:R-:W-:Y:S08]  /*21c0*/  HMMA.16816.F32.BF16 R52, R76.reuse, R8, R52 ;  /* 0x000000084c34723c */ /* 0x040ff00000041834 */
[-C--:B------:R-:W-:Y:S08]  /*21d0*/  HMMA.16816.F32.BF16 R40, R76, R10.reuse, R40 ;  /* 0x0000000a4c28723c */ /* 0x080ff00000041828 */
[C---:B------:R-:W-:Y:S01]  /*21e0*/  HMMA.16816.F32.BF16 R44, R12.reuse, R10, R44 ;  /* 0x0000000a0c2c723c */ /* 0x040fe2000004182c */
[----:B------:R-:W-:Y:S07]  /*21f0*/  LDSM.16.M88.4 R8, [R215+0x1800] ;  /* 0x00180000d708783b */ /* 0x000fee0000000200 */
[C---:B------:R-:W-:Y:S08]  /*2200*/  HMMA.16816.F32.BF16 R32, R12.reuse, R80, R32 ;  /* 0x000000500c20723c */ /* 0x040ff00000041820 */
[----:B------:R-:W-:Y:S01]  /*2210*/  HMMA.16816.F32.BF16 R28, R12, R82, R28 ;  /* 0x000000520c1c723c */ /* 0x000fe2000004181c */
[----:B------:R-:W1:Y:S07]  /*2220*/  LDSM.16.M88.4 R12, [R215+0x1000] ;  /* 0x00100000d70c783b */ /* 0x000e6e0000000200 */
[C---:B------:R-:W-:Y:S08]  /*2230*/  HMMA.16816.F32.BF16 R36, R76.reuse, R80, R36 ;  /* 0x000000504c24723c */ /* 0x040ff00000041824 */
[----:B------:R-:W-:Y:S08]  /*2240*/  HMMA.16816.F32.BF16 R72, R76, R82, R72 ;  /* 0x000000524c48723c */ /* 0x000ff00000041848 */
[-C--:B--2---:R-:W-:Y:S08]  /*2250*/  HMMA.16816.F32.BF16 R48, R64, R60.reuse, R48 ;  /* 0x0000003c4030723c */ /* 0x084ff00000041830 */
[C---:B------:R-:W-:Y:S08]  /*2260*/  HMMA.16816.F32.BF16 R52, R68.reuse, R60, R52 ;  /* 0x0000003c4434723c */ /* 0x040ff00000041834 */
[-C--:B------:R-:W-:Y:S08]  /*2270*/  HMMA.16816.F32.BF16 R40, R68, R62.reuse, R40 ;  /* 0x0000003e4428723c */ /* 0x080ff00000041828 */
[C---:B------:R-:W-:Y:S01]  /*2280*/  HMMA.16816.F32.BF16 R44, R64.reuse, R62, R44 ;  /* 0x0000003e402c723c */ /* 0x040fe2000004182c */
[----:B------:R-:W-:Y:S07]  /*2290*/  LDSM.16.M88.4 R60, [R214+0x6000] ;  /* 0x00600000d63c783b */ /* 0x000fee0000000200 */
[C---:B------:R-:W-:Y:S08]  /*22a0*/  HMMA.16816.F32.BF16 R32, R64.reuse, R56, R32 ;  /* 0x000000384020723c */ /* 0x040ff00000041820 */
[----:B------:R-:W-:Y:S08]  /*22b0*/  HMMA.16816.F32.BF16 R28, R64, R58, R28 ;  /* 0x0000003a401c723c */ /* 0x000ff0000004181c */
[C---:B------:R-:W-:Y:S01]  /*22c0*/  HMMA.16816.F32.BF16 R64, R68.reuse, R56, R36 ;  /* 0x000000384440723c */ /* 0x040fe20000041824 */
[----:B------:R-:W2:Y:S07]  /*22d0*/  LDSM.16.M88.4 R36, [R211+0x9000] ;  /* 0x00900000d324783b */ /* 0x000eae0000000200 */
[----:B------:R-:W-:Y:S01]  /*22e0*/  HMMA.16816.F32.BF16 R72, R68, R58, R72 ;  /* 0x0000003a4448723c */ /* 0x000fe20000041848 */
[----:B------:R-:W3:Y:S04]  /*22f0*/  LDSM.16.M88.4 R68, [R214+0x4000] ;  /* 0x00400000d644783b */ /* 0x000ee80000000200 */
[----:B------:R-:W4:Y:S03]  /*2300*/  LDSM.16.M88.4 R56, [R211+0x9800] ;  /* 0x00980000d338783b */ /* 0x000f260000000200 */
        /* <DEDUP_REMOVED lines=9> */
[----:B------:R-:W-:Y:S01]  /*23a0*/  HMMA.16816.F32.BF16 R72, R24, R10, R72 ;  /* 0x0000000a1848723c */ /* 0x000fe20000041848 */
[----:B------:R-:W5:Y:S04]  /*23b0*/  LDSM.16.M88.4 R8, [R213+0x4000] ;  /* 0x00400000d508783b */ /* 0x000f680000000200 */
[----:B------:R-:W1:Y:S01]  /*23c0*/  LDSM.16.M88.4 R24, [R206+0x1800] ;  /* 0x00180000ce18783b */ /* 0x000e620000000200 */
[----:B------:R-:W-:-:S04]  /*23d0*/  DEPBAR.LE SB0, 0x0 ;  /* 0x000080000000791a */ /* 0x000fc80000000000 */
[-C--:B--2---:R-:W-:Y:S08]  /*23e0*/  HMMA.16816.F32.BF16 R48, R60, R36.reuse, R48 ;  /* 0x000000243c30723c */ /* 0x084ff00000041830 */
[C---:B---3--:R-:W-:Y:S07]  /*23f0*/  HMMA.16816.F32.BF16 R52, R68.reuse, R36, R52 ;  /* 0x000000244434723c */ /* 0x048fee0000041834 */
[----:B------:R-:W-:Y:S01]  /*2400*/  IMAD R37, R18, 0x20, R249 ;  /* 0x0000002012257824 */ /* 0x000fe200078e02f9 */
[----:B------:R-:W-:Y:S04]  /*2410*/  HMMA.16816.F32.BF16 R40, R68, R38, R40 ;  /* 0x000000264428723c */ /* 0x000fe80000041828 */
[----:B------:R-:W-:-:S02]  /*2420*/  IADD3 R19, R37, 0x1, RZ ;  /* 0x0000000125137810 */ /* 0x000fc40007ffe0ff */
[----:B------:R-:W-:Y:S02]  /*2430*/  IADD3 R17, R37, 0x8, RZ ;  /* 0x0000000825117810 */ /* 0x000fe40007ffe0ff */
[C---:B------:R-:W-:Y:S01]  /*2440*/  HMMA.16816.F32.BF16 R44, R60.reuse, R38, R44 ;  /* 0x000000263c2c723c */ /* 0x040fe2000004182c */
[C---:B------:R-:W-:Y:S02]  /*2450*/  ISETP.GE.AND P1, PT, R19.reuse, R2, PT ;  /* 0x000000021300720c */ /* 0x040fe40003f26270 */
[C---:B------:R-:W-:Y:S02]  /*2460*/  ISETP.GE.AND P2, PT, R19.reuse, R240, PT ;  /* 0x000000f01300720c */ /* 0x040fe40003f46270 */
[----:B------:R-:W-:Y:S02]  /*2470*/  ISETP.GE.AND P0, PT, R19, R242, PT ;  /* 0x000000f21300720c */ /* 0x000fe40003f06270 */
[C---:B------:R-:W-:Y:S01]  /*2480*/  ISETP.GE.AND P6, PT, R17.reuse, R248, PT ;  /* 0x000000f81100720c */ /* 0x040fe20003fc6270 */
[----:B----4-:R-:W-:Y:S01]  /*2490*/  HMMA.16816.F32.BF16 R28, R60, R58, R28 ;  /* 0x0000003a3c1c723c */ /* 0x010fe2000004181c */
[----:B------:R-:W-:-:S02]  /*24a0*/  ISETP.GE.AND P3, PT, R17, R242, PT ;  /* 0x000000f21100720c */ /* 0x000fc40003f66270 */
[----:B------:R-:W-:Y:S02]  /*24b0*/  ISETP.GE.AND P5, PT, R19, R248, PT ;  /* 0x000000f81300720c */ /* 0x000fe40003fa6270 */
[----:B------:R-:W-:-:S03]  /*24c0*/  ISETP.GE.AND P4, PT, R17, R240, PT ;  /* 0x000000f01100720c */ /* 0x000fc60003f86270 */
[-C--:B------:R-:W-:Y:S08]  /*24d0*/  HMMA.16816.F32.BF16 R64, R68, R56.reuse, R64 ;  /* 0x000000384440723c */ /* 0x080ff00000041840 */
[----:B------:R-:W-:Y:S08]  /*24e0*/  HMMA.16816.F32.BF16 R32, R60, R56, R32 ;  /* 0x000000383c20723c */ /* 0x000ff00000041820 */
[----:B-1----:R-:W-:Y:S08]  /*24f0*/  HMMA.16816.F32.BF16 R48, R12, R20, R48 ;  /* 0x000000140c30723c */ /* 0x002ff00000041830 */
[----:B------:R-:W-:Y:S08]  /*2500*/  HMMA.16816.F32.BF16 R72, R68, R58, R72 ;  /* 0x0000003a4448723c */ /* 0x000ff00000041848 */
[C---:B-----5:R-:W-:Y:S08]  /*2510*/  HMMA.16816.F32.BF16 R40, R8.reuse, R22, R40 ;  /* 0x000000160828723c */ /* 0x060ff00000041828 */
[----:B------:R-:W-:Y:S01]  /*2520*/  HMMA.16816.F32.BF16 R52, R8, R20, R52 ;  /* 0x000000140834723c */ /* 0x000fe20000041834 */
[----:B------:R-:W-:-:S02]  /*2530*/  FSEL R51, R51, -INF , !P1 ;  /* 0xff80000033337808 */ /* 0x000fc40004800000 */
[----:B------:R-:W-:Y:S02]  /*2540*/  FSEL R18, R49, -INF , !P2 ;  /* 0xff80000031127808 */ /* 0x000fe40005000000 */
[----:B------:R-:W-:Y:S02]  /*2550*/  ISETP.GE.AND P2, PT, R17, R2, PT ;  /* 0x000000021100720c */ /* 0x000fe40003f46270 */
[C---:B------:R-:W-:Y:S01]  /*2560*/  IADD3 R21, R37.reuse, 0x11, RZ ;  /* 0x0000001125157810 */ /* 0x040fe20007ffe0ff */
[----:B------:R-:W-:Y:S07]  /*2570*/  HMMA.16816.F32.BF16 R44, R12, R22, R44 ;  /* 0x000000160c2c723c */ /* 0x000fee000004182c */
[----:B------:R-:W-:Y:S01]  /*2580*/  IADD3 R23, R37, 0x9, RZ ;  /* 0x0000000925177810 */ /* 0x000fe20007ffe0ff */
[----:B------:R-:W-:Y:S01]  /*2590*/  HMMA.16816.F32.BF16 R64, R8, R24, R64 ;  /* 0x000000180840723c */ /* 0x000fe20000041840 */
[----:B------:R-:W-:-:S02]  /*25a0*/  FSEL R19, R40, -INF , !P6 ;  /* 0xff80000028137808 */ /* 0x000fc40007000000 */
[----:B------:R-:W-:Y:S02]  /*25b0*/  ISETP.GE.AND P1, PT, R23, R248, PT ;  /* 0x000000f81700720c */ /* 0x000fe40003f26270 */
[----:B------:R-:W-:Y:S02]  /*25c0*/  FSEL R17, R42, -INF , !P3 ;  /* 0xff8000002a117808 */ /* 0x000fe40005800000 */
[----:B------:R-:W-:Y:S01]  /*25d0*/  FSEL R41, R41, -INF , !P1 ;  /* 0xff80000029297808 */ /* 0x000fe20004800000 */
[----:B------:R-:W-:Y:S01]  /*25e0*/  HMMA.16816.F32.BF16 R28, R12, R26, R28 ;  /* 0x0000001a0c1c723c */ /* 0x000fe2000004181c */
[C---:B------:R-:W-:Y:S02]  /*25f0*/  ISETP.GE.AND P6, PT, R23.reuse, R242, PT ;  /* 0x000000f21700720c */ /* 0x040fe40003fc6270 */
[C---:B------:R-:W-:Y:S02]  /*2600*/  ISETP.GE.AND P3, PT, R23.reuse, R240, PT ;  /* 0x000000f01700720c */ /* 0x040fe40003f66270 */
[----:B------:R-:W-:-:S02]  /*2610*/  ISETP.GE.AND P1, PT, R23, R2, PT ;  /* 0x000000021700720c */ /* 0x000fc40003f26270 */
[----:B------:R-:W-:Y:S01]  /*2620*/  IADD3 R23, R37, 0x10, RZ ;  /* 0x0000001025177810 */ /* 0x000fe20007ffe0ff */
[----:B------:R-:W-:Y:S01]  /*2630*/  HMMA.16816.F32.BF16 R32, R12, R24, R32 ;  /* 0x000000180c20723c */ /* 0x000fe20000041820 */
[----:B------:R-:W-:Y:S02]  /*2640*/  FSEL R43, R43, -INF , !P6 ;  /* 0xff8000002b2b7808 */ /* 0x000fe40007000000 */
[----:B------:R-:W-:Y:S01]  /*2650*/  FSEL R81, R47, -INF , !P1 ;  /* 0xff8000002f517808 */ /* 0x000fe20004800000 */
[----:B------:R-:W-:Y:S01]  /*2660*/  BAR.SYNC.DEFER_BLOCKING 0x0 ;  /* 0x0000000000007b1d */ /* 0x000fe20000010000 */
[-C--:B------:R-:W-:Y:S02]  /*2670*/  ISETP.GE.AND P6, PT, R23, R248.reuse, PT ;  /* 0x000000f81700720c */ /* 0x080fe40003fc6270 */
[----:B------:R-:W-:Y:S01]  /*2680*/  FSEL R49, R46, -INF , !P2 ;  /* 0xff8000002e317808 */ /* 0x000fe20005000000 */
[----:B------:R-:W-:Y:S01]  /*2690*/  HMMA.16816.F32.BF16 R72, R8, R26, R72 ;  /* 0x0000001a0848723c */ /* 0x000fe20000041848 */
[----:B------:R-:W-:-:S02]  /*26a0*/  ISETP.GE.AND P1, PT, R21, R248, PT ;  /* 0x000000f81500720c */ /* 0x000fc40003f26270 */
[----:B------:R-:W-:Y:S02]  /*26b0*/  ISETP.GE.AND P2, PT, R23, R242, PT ;  /* 0x000000f21700720c */ /* 0x000fe40003f46270 */
[----:B------:R-:W-:Y:S02]  /*26c0*/  FSEL R14, R64, -INF , !P6 ;  /* 0xff800000400e7808 */ /* 0x000fe40007000000 */
[----:B------:R-:W-:Y:S02]  /*26d0*/  FSEL R9, R55, -INF , !P0 ;  /* 0xff80000037097808 */ /* 0x000fe40004000000 */
[C---:B------:R-:W-:Y:S02]  /*26e0*/  ISETP.GE.AND P0, PT, R37.reuse, R240, PT ;  /* 0x000000f02500720c */ /* 0x040fe40003f06270 */
[----:B------:R-:W-:Y:S02]  /*26f0*/  IADD3 R11, R37, 0x19, RZ ;  /* 0x00000019250b7810 */ /* 0x000fe40007ffe0ff */
[----:B------:R-:W-:-:S02]  /*2700*/  FSEL R8, R48, -INF , !P0 ;  /* 0xff80000030087808 */ /* 0x000fc40004000000 */
[----:B------:R-:W-:Y:S02]  /*2710*/  ISETP.GE.AND P0, PT, R11, R2, PT ;  /* 0x000000020b00720c */ /* 0x000fe40003f06270 */
[----:B------:R-:W-:Y:S02]  /*2720*/  FSEL R15, R65, -INF , !P1 ;  /* 0xff800000410f7808 */ /* 0x000fe40004800000 */
[----:B------:R-:W-:Y:S02]  /*2730*/  FSEL R48, R31, -INF , !P0 ;  /* 0xff8000001f307808 */ /* 0x000fe40004000000 */
[----:B------:R-:W-:Y:S02]  /*2740*/  FSEL R82, R44, -INF , !P4 ;  /* 0xff8000002c527808 */ /* 0x000fe40006000000 */
[----:B------:R-:W-:Y:S02]  /*2750*/  FSEL R83, R45, -INF , !P3 ;  /* 0xff8000002d537808 */ /* 0x000fe40005800000 */
[----:B------:R-:W-:-:S02]  /*2760*/  ISETP.GE.AND P6, PT, R21, R242, PT ;  /* 0x000000f21500720c */ /* 0x000fc40003fc6270 */
[----:B------:R-:W-:Y:S02]  /*2770*/  FSEL R12, R66, -INF , !P2 ;  /* 0xff800000420c7808 */ /* 0x000fe40005000000 */
[----:B------:R-:W-:Y:S02]  /*2780*/  ISETP.GE.AND P1, PT, R21, R2, PT ;  /* 0x000000021500720c */ /* 0x000fe40003f26270 */
[----:B------:R-:W-:Y:S02]  /*2790*/  PLOP3.LUT P0, PT, PT, PT, UP0, 0x80, 0x0 ;  /* 0x000000000000781c */ /* 0x000fe40003f0f008 */
[C---:B------:R-:W-:Y:S02]  /*27a0*/  ISETP.GE.AND P4, PT, R23.reuse, R240, PT ;  /* 0x000000f01700720c */ /* 0x040fe40003f86270 */
        /* <DEDUP_REMOVED lines=8> */
[----:B------:R-:W-:Y:S02]  /*2830*/  ISETP.GE.AND P1, PT, R37, R248, PT ;  /* 0x000000f82500720c */ /* 0x000fe40003f26270 */
[C---:B------:R-:W-:Y:S02]  /*2840*/  ISETP.GE.AND P3, PT, R23.reuse, R240, PT ;  /* 0x000000f01700720c */ /* 0x040fe40003f66270 */
[----:B------:R-:W-:Y:S02]  /*2850*/  ISETP.GE.AND P2, PT, R23, R2, PT ;  /* 0x000000021700720c */ /* 0x000fe40003f46270 */
[----:B------:R-:W-:Y:S02]  /*2860*/  ISETP.GE.AND P5, PT, R37, R242, PT ;  /* 0x000000f22500720c */ /* 0x000fe40003fa6270 */
[----:B------:R-:W-:Y:S02]  /*2870*/  FSEL R52, R52, -INF , !P1 ;  /* 0xff80000034347808 */ /* 0x000fe40004800000 */
[----:B------:R-:W-:-:S02]  /*2880*/  FSEL R96, R32, -INF , !P4 ;  /* 0xff80000020607808 */ /* 0x000fc40006000000 */
[----:B------:R-:W-:Y:S02]  /*2890*/  ISETP.GE.AND P1, PT, R37, R2, PT ;  /* 0x000000022500720c */ /* 0x000fe40003f26270 */
        /* <DEDUP_REMOVED lines=8> */
[----:B------:R-:W-:Y:S02]  /*2920*/  FSEL R98, R50, -INF , !P1 ;  /* 0xff80000032627808 */ /* 0x000fe40004800000 */
[----:B------:R-:W-:Y:S02]  /*2930*/  FSEL R50, R29, -INF , !P2 ;  /* 0xff8000001d327808 */ /* 0x000fe40005000000 */
[----:B------:R-:W-:-:S02]  /*2940*/  FSEL R7, R72, -INF , !P6 ;  /* 0xff80000048077808 */ /* 0x000fc40007000000 */
[----:B------:R-:W-:Y:S02]  /*2950*/  FSEL R74, R74, -INF , !P4 ;  /* 0xff8000004a4a7808 */ /* 0x000fe40006000000 */
[----:B------:R-:W-:Y:S02]  /*2960*/  FSEL R73, R73, -INF , !P5 ;  /* 0xff80000049497808 */ /* 0x000fe40006800000 */
[----:B------:R-:W-:Y:S01]  /*2970*/  FSEL R75, R75, -INF , !P3 ;  /* 0xff8000004b4b7808 */ /* 0x000fe20005800000 */
[----:B------:R-:W-:Y:S05]  /*2980*/  @!P0 BRA `(.L_x_884) ;  /* 0x0000015000008947 */ /* 0x000fea0003800000 */
[----:B------:R-:W-:Y:S01]  /*2990*/  UIADD3 UR8, UR26, -0x2, URZ ;  /* 0xfffffffe1a087890 */ /* 0x000fe2000fffe03f */
[----:B------:R-:W-:-:S03]  /*29a0*/  IMAD.U32 R6, RZ, RZ, UR5 ;  /* 0x00000005ff067e24 */ /* 0x000fc6000f8e00ff */
[----:B------:R-:W-:Y:S02]  /*29b0*/  USHF.R.S32.HI UR7, URZ, 0x1f, UR8 ;  /* 0x0000001f3f077899 */ /* 0x000fe40008011408 */
[----:B------:R-:W-:Y:S01]  /*29c0*/  UIMAD UR6, UR19, UR8, URZ ;  /* 0x00000008130672a4 */ /* 0x000fe2000f8e023f */
[----:B------:R-:W-:-:S03]  /*29d0*/  IMAD.U32 R11, RZ, RZ, UR8 ;  /* 0x00000008ff0b7e24 */ /* 0x000fc6000f8e00ff */
[----:B------:R-:W-:Y:S01]  /*29e0*/  UIMAD UR6, UR7, UR20, UR6 ;  /* 0x00000014070672a4 */ /* 0x000fe2000f8e0206 */
[----:B------:R-:W-:-:S04]  /*29f0*/  IMAD.WIDE.U32 R22, R11, UR20, R230 ;  /* 0x000000140b167c25 */ /* 0x000fc8000f8e00e6 */
[----:B------:R-:W-:Y:S01]  /*2a00*/  IMAD.U32 R11, RZ, RZ, UR11 ;  /* 0x0000000bff0b7e24 */ /* 0x000fe2000f8e00ff */
[----:B------:R-:W-:Y:S02]  /*2a10*/  IADD3 R10, R23, UR6, RZ ;  /* 0x00000006170a7c10 */ /* 0x000fe4000fffe0ff */
[----:B------:R-:W-:-:S04]  /*2a20*/  LEA R20, P1, R22, c[0x0][0x168], 0x1 ;  /* 0x00005a0016147a11 */ /* 0x000fc800078208ff */
        /* <DEDUP_REMOVED lines=11> */
.L_x_884:
[----:B------:R-:W-:Y:S01]  /*2ae0*/  FMNMX.FTZ R6, R52, R53, !PT ;  /* 0x0000003534067209 */ /* 0x000fe20007810000 */
[----:B------:R-:W-:Y:S01]  /*2af0*/  IMAD.WIDE.U32 R22, R202, -0x326172a9, RZ ;  /* 0xcd9e8d57ca167825 */ /* 0x000fe200078e00ff */
[----:B------:R-:W-:Y:S01]  /*2b00*/  LOP3.LUT R201, R4, UR28, RZ, 0x3c, !PT ;  /* 0x0000001c04c97c12 */ /* 0x000fe2000f8e3cff */
[----:B------:R-:W-:Y:S01]  /*2b10*/  UIADD3 UR14, UR29, -0x4498517b, URZ ;  /* 0xbb67ae851d0e7890 */ /* 0x000fe2000fffe03f */
[----:B------:R-:W-:Y:S01]  /*2b20*/  FMNMX.FTZ R6, R19, R6, !PT ;  /* 0x0000000613067209 */ /* 0x000fe20007810000 */
[----:B------:R-:W-:Y:S01]  /*2b30*/  IMAD.WIDE.U32 R124, R200, -0x2daee0ad, RZ ;  /* 0xd2511f53c87c7825 */ /* 0x000fe200078e00ff */
[----:B------:R-:W-:Y:S01]  /*2b40*/  LOP3.LUT R4, R23, R201, RZ, 0x3c, !PT ;  /* 0x000000c917047212 */ /* 0x000fe200078e3cff */
[----:B------:R-:W-:Y:S01]  /*2b50*/  UIADD3 UR15, UR28, -0x61c88647, URZ ;  /* 0x9e3779b91c0f7890 */ /* 0x000fe2000fffe03f */
[----:B-1----:R-:W-:Y:S01]  /*2b60*/  FMNMX.FTZ R11, R41, R6, !PT ;  /* 0x00000006290b7209 */ /* 0x002fe20007810000 */
[----:B------:R-:W-:Y:S01]  /*2b70*/  IMAD.U32 R110, RZ, RZ, UR29 ;  /* 0x0000001dff6e7e24 */ /* 0x000fe2000f8e00ff */
[----:B------:R-:W-:Y:S01]  /*2b80*/  FMNMX.FTZ R6, R54, R9, !PT ;  /* 0x0000000936067209 */ /* 0x000fe20007810000 */
[----:B------:R-:W-:Y:S01]  /*2b90*/  IMAD.WIDE.U32 R26, R4, -0x2daee0ad, RZ ;  /* 0xd2511f53041a7825 */ /* 0x000fe200078e00ff */
        /* <DEDUP_REMOVED lines=11> */
[----:B------:R-:W-:Y:S01]  /*2c50*/  STL.64 [R1+0x18], R124 ;  /* 0x0000187c01007387 */ /* 0x000fe20000100a00 */
[----:B------:R-:W-:Y:S01]  /*2c60*/  FMNMX.FTZ R20, R73, R20, !PT ;  /* 0x0000001449147209 */ /* 0x000fe20007810000 */
[----:B------:R-:W-:Y:S01]  /*2c70*/  UIADD3 UR6, UR29, -0x56f99767, URZ ;  /* 0xa90668991d067890 */ /* 0x000fe2000fffe03f */
[----:B------:R-:W-:Y:S01]  /*2c80*/  FMNMX.FTZ R11, R13, R6, !PT ;  /* 0x000000060d0b7209 */ /* 0x000fe20007810000 */
[----:B------:R-:W-:Y:S01]  /*2c90*/  STL.64 [R1], R26 ;  /* 0x0000001a01007387 */ /* 0x000fe20000100a00 */
[----:B------:R-:W-:Y:S01]  /*2ca0*/  LOP3.LUT R110, R125, UR31, R110, 0x96, !PT ;  /* 0x0000001f7d6e7c12 */ /* 0x000fe2000f8e966e */
[----:B------:R-:W-:Y:S01]  /*2cb0*/  UIADD3 UR8, UR29, -0x126145ec, URZ ;  /* 0xed9eba141d087890 */ /* 0x000fe2000fffe03f */
[----:B------:R-:W-:Y:S01]  /*2cc0*/  FMNMX.FTZ R6, R74, R11, !PT ;  /* 0x0000000b4a067209 */ /* 0x000fe20007810000 */
[----:B------:R-:W1:Y:S01]  /*2cd0*/  SHFL.BFLY PT, R167, R20, 0x2, 0x1f ;  /* 0x0c401f0014a77f89 */ /* 0x000e6200000e0000 */
[----:B------:R-:W-:Y:S01]  /*2ce0*/  LOP3.LUT R250, R27, UR14, R124, 0x96, !PT ;  /* 0x0000000e1bfa7c12 */ /* 0x000fe2000f8e967c */
[----:B------:R-:W-:Y:S01]  /*2cf0*/  IMAD.WIDE.U32 R110, R110, -0x326172a9, RZ ;  /* 0xcd9e8d576e6e7825 */ /* 0x000fe200078e00ff */
[----:B------:R-:W-:Y:S01]  /*2d00*/  FMNMX.FTZ R21, R75, R6, !PT ;  /* 0x000000064b157209 */ /* 0x000fe20007810000 */
[----:B------:R-:W-:Y:S01]  /*2d10*/  UIADD3 UR16, UR28, -0x4ab325aa, URZ ;  /* 0xb54cda561c107890 */ /* 0x000fe2000fffe03f */
[----:B------:R-:W-:Y:S01]  /*2d20*/  IADD3 R203, R202, 0x4, RZ ;  /* 0x00000004cacb7810 */ /* 0x000fe20007ffe0ff */
[----:B------:R-:W-:Y:S01]  /*2d30*/  IMAD.WIDE.U32 R250, R250, -0x326172a9, RZ ;  /* 0xcd9e8d57fafa7825 */ /* 0x000fe200078e00ff */
[----:B------:R-:W-:Y:S01]  /*2d40*/  LOP3.LUT R4, R111, UR15, R22, 0x96, !PT ;  /* 0x0000000f6f047c12 */ /* 0x000fe2000f8e9616 */
[----:B------:R-:W2:Y:S01]  /*2d50*/  SHFL.BFLY PT, R10, R21, 0x2, 0x1f ;  /* 0x0c401f00150a7f89 */ /* 0x000ea200000e0000 */
[----:B------:R-:W-:Y:S01]  /*2d60*/  UIADD3 UR7, UR28, 0x1715609d, URZ ;  /* 0x1715609d1c077890 */ /* 0x000fe2000fffe03f */
[----:B------:R-:W-:Y:S01]  /*2d70*/  IMAD.SHL.U32 R212, R0, 0x2, RZ ;  /* 0x0000000200d47824 */ /* 0x000fe200078e00ff */
[----:B------:R-:W-:Y:S01]  /*2d80*/  LOP3.LUT R24, R251, UR13, R110, 0x96, !PT ;  /* 0x0000000dfb187c12 */ /* 0x000fe2000f8e966e */
[----:B------:R-:W-:-:S03]  /*2d90*/  IMAD.WIDE.U32 R22, R4, -0x2daee0ad, RZ ;  /* 0xd2511f5304167825 */ /* 0x000fc600078e00ff */
[----:B------:R-:W-:Y:S01]  /*2da0*/  LDSM.16.MT88.4 R36, [R212+0xa000] ;  /* 0x00a00000d424783b */ /* 0x000fe20000004200 */
[----:B------:R-:W-:-:S03]  /*2db0*/  IMAD.WIDE.U32 R24, R24, -0x2daee0ad, RZ ;  /* 0xd2511f5318187825 */ /* 0x000fc600078e00ff */
[----:B------:R-:W-:Y:S01]  /*2dc0*/  LDSM.16.MT88.4 R100, [R212+0xb000] ;  /* 0x00b00000d464783b */ /* 0x000fe20000004200 */
[----:B------:R-:W-:Y:S01]  /*2dd0*/  IMAD R210, R5, 0x2, R212 ;  /* 0x0000000205d27824 */ /* 0x000fe200078e02d4 */
[----:B------:R-:W-:Y:S01]  /*2de0*/  LOP3.LUT R22, R25, UR10, R22, 0x96, !PT ;  /* 0x0000000a19167c12 */ /* 0x000fe2000f8e9616 */
[C---:B------:R-:W-:Y:S01]  /*2df0*/  IMAD R209, R3.reuse, 0x2, R212 ;  /* 0x0000000203d17824 */ /* 0x040fe200078e02d4 */
[----:B------:R-:W-:Y:S01]  /*2e00*/  LDSM.16.MT88.4 R176, [R212+0xa800] ;  /* 0x00a80000d4b0783b */ /* 0x000fe20000004200 */
[----:B-1----:R-:W-:Y:S01]  /*2e10*/  FMNMX.FTZ R167, R20, R167, !PT ;  /* 0x000000a714a77209 */ /* 0x002fe20007810000 */
[----:B------:R-:W-:Y:S02]  /*2e20*/  IMAD R208, R3, 0x2, R210 ;  /* 0x0000000203d07824 */ /* 0x000fe400078e02d2 */
[----:B------:R-:W-:Y:S01]  /*2e30*/  IMAD R80, R16, 0x10000, R16 ;  /* 0x0001000010507824 */ /* 0x000fe200078e0210 */
[----:B------:R-:W-:Y:S01]  /*2e40*/  LDSM.16.MT88.4 R68, [R209+0xa000] ;  /* 0x00a00000d144783b */ /* 0x000fe20000004200 */
[----:B------:R-:W-:-:S03]  /*2e50*/  IMAD.WIDE.U32 R132, R203, -0x326172a9, RZ ;  /* 0xcd9e8d57cb847825 */ /* 0x000fc600078e00ff */
[----:B------:R-:W1:Y:S01]  /*2e60*/  SHFL.BFLY PT, R6, R167, 0x1, 0x1f ;  /* 0x0c201f00a7067f89 */ /* 0x000e6200000e0000 */
[----:B--2---:R-:W-:Y:S02]  /*2e70*/  FMNMX.FTZ R21, R10, R21, !PT ;  /* 0x000000150a157209 */ /* 0x004fe40007810000 */
[----:B------:R-:W-:Y:S01]  /*2e80*/  LOP3.LUT R126, R133, R201, RZ, 0x3c, !PT ;  /* 0x000000c9857e7212 */ /* 0x000fe200078e3cff */
[----:B------:R-:W-:Y:S04]  /*2e90*/  LDSM.16.MT88.4 R84, [R208+0xa000] ;  /* 0x00a00000d054783b */ /* 0x000fe80000004200 */
[----:B------:R-:W2:Y:S01]  /*2ea0*/  SHFL.BFLY PT, R166, R21, 0x1, 0x1f ;  /* 0x0c201f0015a67f89 */ /* 0x000ea200000e0000 */
[----:B------:R-:W-:-:S03]  /*2eb0*/  IMAD.WIDE.U32 R126, R126, -0x2daee0ad, RZ ;  /* 0xd2511f537e7e7825 */ /* 0x000fc600078e00ff */
[----:B------:R-:W-:Y:S02]  /*2ec0*/  LDSM.16.MT88.4 R112, [R210+0xb000] ;  /* 0x00b00000d270783b */ /* 0x000fe40000004200 */
[----:B------:R-:W-:Y:S02]  /*2ed0*/  LOP3.LUT R124, R127, UR14, R124, 0x96, !PT ;  /* 0x0000000e7f7c7c12 */ /* 0x000fe4000f8e967c */
[----:B------:R-:W-:Y:S04]  /*2ee0*/  LDSM.16.MT88.4 R148, [R209+0xb000] ;  /* 0x00b00000d194783b */ /* 0x000fe80000004200 */
[----:B------:R-:W-:Y:S01]  /*2ef0*/  LDSM.16.MT88.4 R172, [R210+0xa800] ;  /* 0x00a80000d2ac783b */ /* 0x000fe20000004200 */
[----:B-1----:R-:W-:-:S03]  /*2f00*/  FMNMX.FTZ R167, R167, R6, !PT ;  /* 0x00000006a7a77209 */ /* 0x002fc60007810000 */
[----:B------:R-:W-:Y:S01]  /*2f10*/  LDSM.16.MT88.4 R168, [R209+0xa800] ;  /* 0x00a80000d1a8783b */ /* 0x000fe20000004200 */
[----:B------:R-:W-:Y:S01]  /*2f20*/  LOP3.LUT R6, R23, UR12, R26, 0x96, !PT ;  /* 0x0000000c17067c12 */ /* 0x000fe2000f8e961a */
[----:B------:R-:W-:Y:S01]  /*2f30*/  IMAD.WIDE.U32 R22, R22, -0x326172a9, RZ ;  /* 0xcd9e8d5716167825 */ /* 0x000fe200078e00ff */
[----:B------:R-:W-:Y:S01]  /*2f40*/  FSETP.NEU.FTZ.AND P1, PT, R167, -INF , PT ;  /* 0xff800000a700780b */ /* 0x000fe20003f3d000 */
[----:B------:R-:W-:Y:S02]  /*2f50*/  LDSM.16.MT88.4 R32, [R208+0xa800] ;  /* 0x00a80000d020783b */ /* 0x000fe40000004200 */
[----:B------:R-:W-:Y:S01]  /*2f60*/  IMAD.WIDE.U32 R10, R6, -0x326172a9, RZ ;  /* 0xcd9e8d57060a7825 */ /* 0x000fe200078e00ff */
[----:B--2---:R-:W-:Y:S01]  /*2f70*/  FMNMX.FTZ R166, R21, R166, !PT ;  /* 0x000000a615a67209 */ /* 0x004fe20007810000 */
[----:B------:R-:W-:Y:S02]  /*2f80*/  LDSM.16.MT88.4 R28, [R212+0xb800] ;  /* 0x00b80000d41c783b */ /* 0x000fe40000004200 */
[----:B------:R-:W-:Y:S01]  /*2f90*/  FMUL.FTZ R4, R167, c[0x0][0x23c] ;  /* 0x00008f00a7047a20 */ /* 0x000fe20000410000 */
[----:B------:R-:W-:Y:S01]  /*2fa0*/  LOP3.LUT R6, R11, UR11, R250, 0x96, !PT ;  /* 0x0000000b0b067c12 */ /* 0x000fe2000f8e96fa */
[----:B------:R-:W-:Y:S01]  /*2fb0*/  FMUL.FTZ R238, R166, c[0x0][0x23c] ;  /* 0x00008f00a6ee7a20 */ /* 0x000fe20000410000 */
[----:B------:R-:W-:-:S02]  /*2fc0*/  LOP3.LUT R10, R23, UR9, R10, 0x96, !PT ;  /* 0x00000009170a7c12 */ /* 0x000fc4000f8e960a */
[----:B------:R-:W-:Y:S01]  /*2fd0*/  FSEL R4, R4, RZ, P1 ;  /* 0x000000ff04047208 */ /* 0x000fe20000800000 */
[----:B------:R-:W-:Y:S01]  /*2fe0*/  IMAD.WIDE.U32 R26, R6, -0x2daee0ad, RZ ;  /* 0xd2511f53061a7825 */ /* 0x000fe200078e00ff */
[----:B------:R-:W-:-:S03]  /*2ff0*/  FSETP.NEU.FTZ.AND P1, PT, R166, -INF , PT ;  /* 0xff800000a600780b */ /* 0x000fc60003f3d000 */
[----:B------:R-:W-:Y:S01]  /*3000*/  IMAD.WIDE.U32 R10, R10, -0x2daee0ad, RZ ;  /* 0xd2511f530a0a7825 */ /* 0x000fe200078e00ff */
[----:B------:R-:W-:Y:S02]  /*3010*/  LOP3.LUT R20, R27, UR8, R24, 0x96, !PT ;  /* 0x000000081b147c12 */ /* 0x000fe4000f8e9618 */
[----:B------:R-:W-:Y:S01]  /*3020*/  FSEL R238, R238, RZ, P1 ;  /* 0x000000ffeeee7208 */ /* 0x000fe20000800000 */
[----:B------:R-:W-:Y:S01]  /*3030*/  FFMA.FTZ R182, R19, c[0x0][0x23c], -R4 ;  /* 0x00008f0013b67a23 */ /* 0x000fe20000010804 */
[----:B------:R-:W-:Y:S01]  /*3040*/  LOP3.LUT R6, R11, UR6, R26, 0x96, !PT ;  /* 0x000000060b067c12 */ /* 0x000fe2000f8e961a */
[----:B------:R-:W-:-:S04]  /*3050*/  IMAD.WIDE.U32 R20, R20, -0x326172a9, RZ ;  /* 0xcd9e8d5714147825 */ /* 0x000fc800078e00ff */
[----:B------:R-:W-:Y:S01]  /*3060*/  IMAD.WIDE.U32 R26, R6, -0x326172a9, RZ ;  /* 0xcd9e8d57061a7825 */ /* 0x000fe200078e00ff */
[----:B------:R-:W-:Y:S03]  /*3070*/  MUFU.EX2 R182, R182 ;  /* 0x000000b600b67308 */ /* 0x000fe60000000800 */
[----:B------:R-:W-:Y:S01]  /*3080*/  FFMA.FTZ R181, R41, c[0x0][0x23c], -R4 ;  /* 0x00008f0029b57a23 */ /* 0x000fe20000010804 */
[----:B------:R-:W-:Y:S01]  /*3090*/  SHF.R.U32.HI R23, RZ, 0x10, R26 ;  /* 0x00000010ff177819 */ /* 0x000fe2000001161a */
[----:B------:R-:W-:Y:S01]  /*30a0*/  FFMA.FTZ R186, R52, c[0x0][0x23c], -R4 ;  /* 0x00008f0034ba7a23 */ /* 0x000fe20000010804 */
[----:B------:R-:W-:Y:S01]  /*30b0*/  LOP3.LUT R6, R27, UR16, R20, 0x96, !PT ;  /* 0x000000101b067c12 */ /* 0x000fe2000f8e9614 */
[----:B------:R-:W-:Y:S01]  /*30c0*/  FFMA.FTZ R185, R53, c[0x0][0x23c], -R4 ;  /* 0x00008f0035b97a23 */ /* 0x000fe20000010804 */
[----:B------:R-:W-:Y:S01]  /*30d0*/  LOP3.LUT R20, R23, 0xff, RZ, 0xc0, !PT ;  /* 0x000000ff17147812 */ /* 0x000fe200078ec0ff */
[----:B------:R-:W1:Y:S01]  /*30e0*/  MUFU.EX2 R181, R181 ;  /* 0x000000b500b57308 */ /* 0x000e620000000800 */
[----:B------:R-:W-:Y:S01]  /*30f0*/  FMNMX.FTZ R23, R8, R18, !PT ;  /* 0x0000001208177209 */ /* 0x000fe20007810000 */
[--C-:B------:R-:W-:Y:S01]  /*3100*/  FFMA.FTZ R183, R17, c[0x0][0x23c], -R238.reuse ;  /* 0x00008f0011b77a23 */ /* 0x100fe200000108ee */
[----:B------:R-:W-:Y:S01]  /*3110*/  LOP3.LUT R24, R26, 0xffff, RZ, 0xc0, !PT ;  /* 0x0000ffff1a187812 */ /* 0x000fe200078ec0ff */
[--C-:B------:R-:W-:Y:S01]  /*3120*/  FFMA.FTZ R184, R43, c[0x0][0x23c], -R238.reuse ;  /* 0x00008f002bb87a23 */ /* 0x100fe200000108ee */
[----:B------:R-:W-:Y:S01]  /*3130*/  FMNMX.FTZ R0, R82, R23, !PT ;  /* 0x0000001752007209 */ /* 0x000fe20007810000 */
[----:B------:R-:W-:Y:S01]  /*3140*/  FFMA.FTZ R188, R9, c[0x0][0x23c], -R238 ;  /* 0x00008f0009bc7a23 */ /* 0x000fe200000108ee */
[----:B------:R-:W-:Y:S01]  /*3150*/  LOP3.LUT R19, R26, 0xff, RZ, 0xc0, !PT ;  /* 0x000000ff1a137812 */ /* 0x000fe200078ec0ff */
[----:B------:R-:W-:Y:S01]  /*3160*/  MUFU.EX2 R186, R186 ;  /* 0x000000ba00ba7308 */ /* 0x000fe20000000800 */
[----:B------:R-:W-:Y:S01]  /*3170*/  FMNMX.FTZ R5, R83, R0, !PT ;  /* 0x0000000053057209 */ /* 0x000fe20007810000 */
[----:B------:R-:W-:Y:S01]  /*3180*/  FFMA.FTZ R180, R14, c[0x0][0x23c], -R4 ;  /* 0x00008f000eb47a23 */ /* 0x000fe20000010804 */
[----:B------:R-:W-:Y:S01]  /*3190*/  SHF.R.U32.HI R24, RZ, 0x8, R24 ;  /* 0x00000008ff187819 */ /* 0x000fe20000011618 */
[--C-:B------:R-:W-:Y:S01]  /*31a0*/  FFMA.FTZ R164, R7, c[0x0][0x23c], -R4.reuse ;  /* 0x00008f0007a47a23 */ /* 0x100fe20000010804 */
[----:B------:R-:W-:Y:S01]  /*31b0*/  FMNMX.FTZ R0, R96, R5, !PT ;  /* 0x0000000560007209 */ /* 0x000fe20007810000 */
[----:B------:R-:W-:Y:S01]  /*31c0*/  FFMA.FTZ R243, R73, c[0x0][0x23c], -R4 ;  /* 0x00008f0049f37a23 */ /* 0x000fe20000010804 */
[----:B------:R-:W-:Y:S01]  /*31d0*/  SHF.R.U32.HI R11, RZ, 0x18, R26 ;  /* 0x00000018ff0b7819 */ /* 0x000fe2000001161a */
[----:B------:R-:W2:Y:S01]  /*31e0*/  MUFU.EX2 R185, R185 ;  /* 0x000000b900b97308 */ /* 0x000ea20000000800 */
[----:B------:R-:W-:Y:S01]  /*31f0*/  FMNMX.FTZ R0, R67, R0, !PT ;  /* 0x0000000043007209 */ /* 0x000fe20007810000 */
[----:B------:R-:W-:Y:S01]  /*3200*/  FFMA.FTZ R187, R54, c[0x0][0x23c], -R238 ;  /* 0x00008f0036bb7a23 */ /* 0x000fe200000108ee */
[----:B------:R-:W-:Y:S01]  /*3210*/  PRMT R19, R19, 0x5410, R24 ;  /* 0x0000541013137816 */ /* 0x000fe20000000018 */
[----:B------:R-:W-:Y:S01]  /*3220*/  FFMA.FTZ R17, R12, c[0x0][0x23c], -R238 ;  /* 0x00008f000c117a23 */ /* 0x000fe200000108ee */
[----:B------:R-:W-:Y:S01]  /*3230*/  FMNMX.FTZ R3, R97, R0, !PT ;  /* 0x0000000061037209 */ /* 0x000fe20007810000 */
[----:B------:R-:W-:Y:S01]  /*3240*/  LDSM.16.MT88.4 R52, [R210+0xa000] ;  /* 0x00a00000d234783b */ /* 0x000fe20000004200 */
[----:B------:R-:W-:Y:S01]  /*3250*/  PRMT R11, R20, 0x5410, R11 ;  /* 0x00005410140b7816 */ /* 0x000fe2000000000b */
[--C-:B------:R-:W-:Y:S01]  /*3260*/  HSET2.LE.AND R19, R19, R80.reuse, PT ;  /* 0x0000005013137233 */ /* 0x100fe20003803000 */
[----:B------:R-:W-:Y:S01]  /*3270*/  FMNMX.FTZ R0, R50, R3, !PT ;  /* 0x0000000332007209 */ /* 0x000fe20007810000 */
[----:B------:R-:W-:Y:S01]  /*3280*/  MUFU.EX2 R183, R183 ;  /* 0x000000b700b77308 */ /* 0x000fe20000000800 */
[C---:B------:R-:W-:Y:S01]  /*3290*/  LOP3.LUT R20, R6.reuse, 0xffff, RZ, 0xc0, !PT ;  /* 0x0000ffff06147812 */ /* 0x040fe200078ec0ff */
[----:B------:R-:W-:Y:S01]  /*32a0*/  HSET2.LE.AND R11, R11, R80, PT ;  /* 0x000000500b0b7233 */ /* 0x000fe20003803000 */
[----:B------:R-:W-:Y:S01]  /*32b0*/  LOP3.LUT R9, R6, 0xff, RZ, 0xc0, !PT ;  /* 0x000000ff06097812 */ /* 0x000fe200078ec0ff */
[----:B------:R-:W3:Y:S01]  /*32c0*/  SHFL.BFLY PT, R3, R0, 0x2, 0x1f ;  /* 0x0c401f0000037f89 */ /* 0x000ee200000e0000 */
[----:B------:R-:W-:-:S02]  /*32d0*/  SHF.R.U32.HI R20, RZ, 0x8, R20 ;  /* 0x00000008ff147819 */ /* 0x000fc40000011614 */
[----:B-1----:R-:W-:Y:S01]  /*32e0*/  F2FP.BF16.PACK_AB R138, R181, R182 ;  /* 0x000000b6b58a723e */ /* 0x002fe200000010ff */
[----:B------:R-:W1:Y:S01]  /*32f0*/  MUFU.EX2 R184, R184 ;  /* 0x000000b800b87308 */ /* 0x000e620000000800 */
[----:B------:R-:W-:Y:S01]  /*3300*/  PRMT R9, R9, 0x5410, R20 ;  /* 0x0000541009097816 */ /* 0x000fe20000000014 */
[----:B------:R-:W-:Y:S01]  /*3310*/  LDSM.16.MT88.4 R24, [R208+0xb000] ;  /* 0x00b00000d018783b */ /* 0x000fe20000004200 */
[----:B------:R-:W-:Y:S01]  /*3320*/  LOP3.LUT R138, R19, R138, RZ, 0xc0, !PT ;  /* 0x0000008a138a7212 */ /* 0x000fe200078ec0ff */
[----:B------:R-:W-:Y:S01]  /*3330*/  FFMA.FTZ R19, R15, c[0x0][0x23c], -R4 ;  /* 0x00008f000f137a23 */ /* 0x000fe20000010804 */
[----:B------:R-:W-:Y:S01]  /*3340*/  FMNMX.FTZ R4, R98, R51, !PT ;  /* 0x0000003362047209 */ /* 0x000fe20007810000 */
[----:B------:R-:W-:Y:S01]  /*3350*/  HSET2.LE.AND R136, R9, R80, PT ;  /* 0x0000005009887233 */ /* 0x000fe20003803000 */
[----:B--2---:R-:W-:Y:S01]  /*3360*/  F2FP.BF16.PACK_AB R5, R185, R186 ;  /* 0x000000bab905723e */ /* 0x004fe200000010ff */
[----:B------:R-:W-:Y:S01]  /*3370*/  MUFU.EX2 R187, R187 ;  /* 0x000000bb00bb7308 */ /* 0x000fe20000000800 */
[----:B------:R-:W-:Y:S01]  /*3380*/  FMNMX.FTZ R4, R49, R4, !PT ;  /* 0x0000000431047209 */ /* 0x000fe20007810000 */
[----:B------:R-:W-:Y:S01]  /*3390*/  FADD.FTZ R185, R186, R185 ;  /* 0x000000b9bab97221 */ /* 0x000fe20000010000 */
[----:B------:R-:W-:-:S02]  /*33a0*/  LOP3.LUT R136, R136, R5, RZ, 0xc0, !PT ;  /* 0x0000000588887212 */ /* 0x000fc400078ec0ff */
[----:B------:R-:W-:Y:S01]  /*33b0*/  FMNMX.FTZ R5, R81, R4, !PT ;  /* 0x0000000451057209 */ /* 0x000fe20007810000 */
[----:B------:R-:W-:Y:S01]  /*33c0*/  FADD.FTZ R182, R182, R185 ;  /* 0x000000b9b6b67221 */ /* 0x000fe20000010000 */
[----:B------:R-:W-:Y:S01]  /*33d0*/  SHF.R.U32.HI R137, RZ, 0x10, R6 ;  /* 0x00000010ff897819 */ /* 0x000fe20000011606 */
[----:B------:R-:W2:Y:S01]  /*33e0*/  MUFU.EX2 R188, R188 ;  /* 0x000000bc00bc7308 */ /* 0x000ea20000000800 */
[----:B-1----:R-:W-:Y:S01]  /*33f0*/  F2FP.BF16.PACK_AB R20, R184, R183 ;  /* 0x000000b7b814723e */ /* 0x002fe200000010ff */
[----:B------:R-:W-:Y:S01]  /*3400*/  FADD.FTZ R181, R181, R182 ;  /* 0x000000b6b5b57221 */ /* 0x000fe20000010000 */
[----:B------:R-:W-:Y:S02]  /*3410*/  FMNMX.FTZ R4, R64, R5, !PT ;  /* 0x0000000540047209 */ /* 0x000fe40007810000 */
[----:B---3--:R-:W-:Y:S01]  /*3420*/  FMNMX.FTZ R0, R3, R0, !PT ;  /* 0x0000000003007209 */ /* 0x008fe20007810000 */
[----:B------:R-:W-:Y:S01]  /*3430*/  FFMA.FTZ R3, R74, c[0x0][0x23c], -R238 ;  /* 0x00008f004a037a23 */ /* 0x000fe200000108ee */
[----:B------:R-:W-:Y:S01]  /*3440*/  LOP3.LUT R139, R11, R20, RZ, 0xc0, !PT ;  /* 0x000000140b8b7212 */ /* 0x000fe200078ec0ff */
[----:B------:R-:W-:Y:S01]  /*3450*/  MUFU.EX2 R180, R180 ;  /* 0x000000b400b47308 */ /* 0x000fe20000000800 */
[----:B------:R-:W-:Y:S01]  /*3460*/  FMNMX.FTZ R11, R65, R4, !PT ;  /* 0x00000004410b7209 */ /* 0x000fe20007810000 */
[----:B------:R-:W1:Y:S01]  /*3470*/  SHFL.BFLY PT, R165, R0, 0x1, 0x1f ;  /* 0x0c201f0000a57f89 */ /* 0x000e6200000e0000 */
[----:B------:R-:W-:-:S02]  /*3480*/  SHF.R.U32.HI R6, RZ, 0x18, R6 ;  /* 0x00000018ff067819 */ /* 0x000fc40000011606 */
[----:B------:R-:W-:Y:S02]  /*3490*/  FMNMX.FTZ R11, R66, R11, !PT ;  /* 0x0000000b420b7209 */ /* 0x000fe40007810000 */
[----:B------:R-:W-:Y:S01]  /*34a0*/  LOP3.LUT R137, R137, 0xff, RZ, 0xc0, !PT ;  /* 0x000000ff89897812 */ /* 0x000fe200078ec0ff */
[----:B------:R-:W-:Y:S01]  /*34b0*/  MUFU.EX2 R3, R3 ;  /* 0x0000000300037308 */ /* 0x000fe20000000800 */
[----:B------:R-:W-:Y:S02]  /*34c0*/  FMNMX.FTZ R108, R48, R11, !PT ;  /* 0x0000000b306c7209 */ /* 0x000fe40007810000 */
[----:B------:R-:W-:Y:S02]  /*34d0*/  PRMT R137, R137, 0x5410, R6 ;  /* 0x0000541089897816 */ /* 0x000fe40000000006 */
[----:B------:R-:W-:Y:S01]  /*34e0*/  LOP3.LUT R14, R21, UR7, R22, 0x96, !PT ;  /* 0x00000007150e7c12 */ /* 0x000fe2000f8e9616 */
[----:B------:R-:W3:Y:S01]  /*34f0*/  SHFL.BFLY PT, R109, R108, 0x2, 0x1f ;  /* 0x0c401f006c6d7f89 */ /* 0x000ee200000e0000 */
[----:B--2---:R-:W-:Y:S01]  /*3500*/  F2FP.BF16.PACK_AB R6, R188, R187 ;  /* 0x000000bbbc06723e */ /* 0x004fe200000010ff */
[----:B------:R-:W-:Y:S01]  /*3510*/  HSET2.LE.AND R137, R137, R80, PT ;  /* 0x0000005089897233 */ /* 0x000fe20003803000 */
[----:B------:R-:W-:Y:S01]  /*3520*/  MUFU.EX2 R19, R19 ;  /* 0x0000001300137308 */ /* 0x000fe20000000800 */
[----:B------:R-:W-:Y:S01]  /*3530*/  IMAD.WIDE.U32 R14, R14, -0x2daee0ad, RZ ;  /* 0xd2511f530e0e7825 */ /* 0x000fe200078e00ff */
[----:B------:R-:W-:Y:S02]  /*3540*/  LDSM.16.MT88.4 R20, [R210+0xb800] ;  /* 0x00b80000d214783b */ /* 0x000fe40000004200 */
[----:B------:R-:W-:Y:S01]  /*3550*/  LOP3.LUT R137, R137, R6, RZ, 0xc0, !PT ;  /* 0x0000000689897212 */ /* 0x000fe200078ec0ff */
[----:B------:R-:W-:Y:S01]  /*3560*/  FADD.FTZ R188, R187, R188 ;  /* 0x000000bcbbbc7221 */ /* 0x000fe20000010000 */
[----:B------:R-:W-:-:S02]  /*3570*/  LOP3.LUT R6, R14, 0xffff, RZ, 0xc0, !PT ;  /* 0x0000ffff0e067812 */ /* 0x000fc400078ec0ff */
[----:B------:R-:W-:Y:S01]  /*3580*/  LOP3.LUT R10, R15, UR17, R10, 0x96, !PT ;  /* 0x000000110f0a7c12 */ /* 0x000fe2000f8e960a */
[----:B------:R-:W-:Y:S01]  /*3590*/  MUFU.EX2 R164, R164 ;  /* 0x000000a400a47308 */ /* 0x000fe20000000800 */
[----:B-1----:R-:W-:Y:S01]  /*35a0*/  FMNMX.FTZ R165, R0, R165, !PT ;  /* 0x000000a500a57209 */ /* 0x002fe20007810000 */
[----:B------:R-:W-:Y:S01]  /*35b0*/  FFMA.FTZ R0, R13, c[0x0][0x23c], -R238 ;  /* 0x00008f000d007a23 */ /* 0x000fe200000108ee */
[----:B------:R-:W-:Y:S01]  /*35c0*/  SHF.R.U32.HI R7, RZ, 0x10, R14 ;  /* 0x00000010ff077819 */ /* 0x000fe2000001160e */
[----:B------:R-:W-:Y:S01]  /*35d0*/  FFMA.FTZ R238, R75, c[0x0][0x23c], -R238 ;  /* 0x00008f004bee7a23 */ /* 0x000fe200000108ee */
[C---:B------:R-:W-:Y:S01]  /*35e0*/  FSETP.NEU.FTZ.AND P1, PT, R165.reuse, -INF , PT ;  /* 0xff800000a500780b */ /* 0x040fe20003f3d000 */
[----:B------:R-:W-:Y:S01]  /*35f0*/  FMUL.FTZ R99, R165, c[0x0][0x23c] ;  /* 0x00008f00a5637a20 */ /* 0x000fe20000410000 */
[----:B------:R-:W-:Y:S01]  /*3600*/  LOP3.LUT R15, R14, 0xff, RZ, 0xc0, !PT ;  /* 0x000000ff0e0f7812 */ /* 0x000fe200078ec0ff */
[----:B------:R-:W-:Y:S01]  /*3610*/  MUFU.EX2 R243, R243 ;  /* 0x000000f300f37308 */ /* 0x000fe20000000800 */
[----:B------:R-:W-:Y:S01]  /*3620*/  SHF.R.U32.HI R6, RZ, 0x8, R6 ;  /* 0x00000008ff067819 */ /* 0x000fe20000011606 */
[----:B------:R-:W-:Y:S01]  /*3630*/  HMMA.16816.F32.BF16 R160, R136, R36, RZ ;  /* 0x0000002488a0723c */ /* 0x000fe200000418ff */
[----:B------:R-:W-:Y:S01]  /*3640*/  FSEL R99, R99, RZ, P1 ;  /* 0x000000ff63637208 */ /* 0x000fe20000800000 */
[----:B------:R-:W-:Y:S01]  /*3650*/  FADD.FTZ R183, R183, R188 ;  /* 0x000000bcb7b77221 */ /* 0x000fe20000010000 */
[----:B---3--:R-:W-:-:S02]  /*3660*/  FMNMX.FTZ R109, R109, R108, !PT ;  /* 0x0000006c6d6d7209 */ /* 0x008fc40007810000 */
[----:B------:R-:W-:Y:S01]  /*3670*/  LOP3.LUT R108, R111, UR15, R132, 0x96, !PT ;  /* 0x0000000f6f6c7c12 */ /* 0x000fe2000f8e9684 */
[----:B------:R-:W1:Y:S01]  /*3680*/  MUFU.EX2 R238, R238 ;  /* 0x000000ee00ee7308 */ /* 0x000e620000000800 */
[----:B------:R-:W-:Y:S01]  /*3690*/  SHF.R.U32.HI R12, RZ, 0x18, R14 ;  /* 0x00000018ff0c7819 */ /* 0x000fe2000001160e */
[----:B------:R-:W-:Y:S01]  /*36a0*/  IMAD.WIDE.U32 R132, R124, -0x326172a9, RZ ;  /* 0xcd9e8d577c847825 */ /* 0x000fe200078e00ff */
[----:B------:R-:W-:Y:S01]  /*36b0*/  LOP3.LUT R7, R7, 0xff, RZ, 0xc0, !PT ;  /* 0x000000ff07077812 */ /* 0x000fe200078ec0ff */
[C---:B------:R-:W-:Y:S01]  /*36c0*/  HMMA.16816.F32.BF16 R44, R136.reuse, R52, RZ ;  /* 0x00000034882c723c */ /* 0x040fe200000418ff */
[----:B------:R-:W-:Y:S01]  /*36d0*/  PRMT R15, R15, 0x5410, R6 ;  /* 0x000054100f0f7816 */ /* 0x000fe20000000006 */
[--C-:B------:R-:W-:Y:S01]  /*36e0*/  FFMA.FTZ R192, R18, c[0x0][0x23c], -R99.reuse ;  /* 0x00008f0012c07a23 */ /* 0x100fe20000010863 */
[----:B------:R-:W-:Y:S01]  /*36f0*/  LOP3.LUT R6, R10, 0xffff, RZ, 0xc0, !PT ;  /* 0x0000ffff0a067812 */ /* 0x000fe200078ec0ff */
[----:B------:R-:W-:Y:S01]  /*3700*/  MUFU.EX2 R17, R17 ;  /* 0x0000001100117308 */ /* 0x000fe20000000800 */
[----:B------:R-:W2:Y:S01]  /*3710*/  SHFL.BFLY PT, R18, R109, 0x1, 0x1f ;  /* 0x0c201f006d127f89 */ /* 0x000ea200000e0000 */
[----:B------:R-:W-:Y:S01]  /*3720*/  SHF.R.U32.HI R5, RZ, 0x10, R10 ;  /* 0x00000010ff057819 */ /* 0x000fe2000001160a */
[--C-:B------:R-:W-:Y:S01]  /*3730*/  FFMA.FTZ R189, R8, c[0x0][0x23c], -R99.reuse ;  /* 0x00008f0008bd7a23 */ /* 0x100fe20000010863 */
[----:B------:R-:W-:Y:S01]  /*3740*/  PRMT R7, R7, 0x5410, R12 ;  /* 0x0000541007077816 */ /* 0x000fe2000000000c */
[--C-:B------:R-:W-:Y:S01]  /*3750*/  FFMA.FTZ R193, R83, c[0x0][0x23c], -R99.reuse ;  /* 0x00008f0053c17a23 */ /* 0x100fe20000010863 */
[----:B------:R-:W-:Y:S01]  /*3760*/  LOP3.LUT R124, R133, UR13, R110, 0x96, !PT ;  /* 0x0000000d857c7c12 */ /* 0x000fe2000f8e966e */
[----:B------:R-:W-:Y:S01]  /*3770*/  IMAD.WIDE.U32 R110, R108, -0x2daee0ad, RZ ;  /* 0xd2511f536c6e7825 */ /* 0x000fe200078e00ff */
[----:B------:R-:W3:Y:S01]  /*3780*/  MUFU.EX2 R0, R0 ;  /* 0x0000000000007308 */ /* 0x000ee20000000800 */
[----:B------:R-:W-:Y:S01]  /*3790*/  LOP3.LUT R9, R10, 0xff, RZ, 0xc0, !PT ;  /* 0x000000ff0a097812 */ /* 0x000fe200078ec0ff */
[--C-:B------:R-:W-:Y:S01]  /*37a0*/  HSET2.LE.AND R7, R7, R80.reuse, PT ;  /* 0x0000005007077233 */ /* 0x100fe20003803000 */
[----:B------:R-:W-:Y:S01]  /*37b0*/  SHF.R.U32.HI R6, RZ, 0x8, R6 ;  /* 0x00000008ff067819 */ /* 0x000fe20000011606 */
[----:B------:R-:W-:Y:S01]  /*37c0*/  IMAD.WIDE.U32 R124, R124, -0x2daee0ad, RZ ;  /* 0xd2511f537c7c7825 */ /* 0x000fe200078e00ff */
[----:B------:R-:W-:Y:S01]  /*37d0*/  SHF.R.U32.HI R10, RZ, 0x18, R10 ;  /* 0x00000018ff0a7819 */ /* 0x000fe2000001160a */
[C---:B------:R-:W-:Y:S01]  /*37e0*/  HMMA.16816.F32.BF16 R60, R136.reuse, R68, RZ ;  /* 0x00000044883c723c */ /* 0x040fe200000418ff */
[----:B------:R-:W-:Y:S01]  /*37f0*/  LOP3.LUT R5, R5, 0xff, RZ, 0xc0, !PT ;  /* 0x000000ff05057812 */ /* 0x000fe200078ec0ff */
[--C-:B------:R-:W-:Y:S01]  /*3800*/  FFMA.FTZ R190, R82, c[0x0][0x23c], -R99.reuse ;  /* 0x00008f0052be7a23 */ /* 0x100fe20000010863 */
[----:B------:R-:W-:Y:S01]  /*3810*/  PRMT R9, R9, 0x5410, R6 ;  /* 0x0000541009097816 */ /* 0x000fe20000000006 */
[--C-:B------:R-:W-:Y:S01]  /*3820*/  HSET2.LE.AND R6, R15, R80.reuse, PT ;  /* 0x000000500f067233 */ /* 0x100fe20003803000 */
[----:B-1----:R-:W-:Y:S01]  /*3830*/  F2FP.BF16.PACK_AB R4, R238, R3 ;  /* 0x00000003ee04723e */ /* 0x002fe200000010ff */
[--C-:B------:R-:W-:Y:S01]  /*3840*/  FFMA.FTZ R191, R96, c[0x0][0x23c], -R99.reuse ;  /* 0x00008f0060bf7a23 */ /* 0x100fe20000010863 */
[----:B------:R-:W-:Y:S01]  /*3850*/  PRMT R5, R5, 0x5410, R10 ;  /* 0x0000541005057816 */ /* 0x000fe2000000000a */
[--C-:B------:R-:W-:Y:S01]  /*3860*/  FFMA.FTZ R194, R67, c[0x0][0x23c], -R99.reuse ;  /* 0x00008f0043c27a23 */ /* 0x100fe20000010863 */
[----:B------:R-:W-:Y:S01]  /*3870*/  LOP3.LUT R7, R7, R4, RZ, 0xc0, !PT ;  /* 0x0000000407077212 */ /* 0x000fe200078ec0ff */
[--C-:B------:R-:W-:Y:S01]  /*3880*/  HSET2.LE.AND R4, R9, R80.reuse, PT ;  /* 0x0000005009047233 */ /* 0x100fe20003803000 */
[----:B------:R-:W-:Y:S01]  /*3890*/  LOP3.LUT R126, R111, UR12, R126, 0x96, !PT ;  /* 0x0000000c6f7e7c12 */ /* 0x000fe2000f8e967e */
[----:B------:R-:W-:Y:S01]  /*38a0*/  HSET2.LE.AND R5, R5, R80, PT ;  /* 0x0000005005057233 */ /* 0x000fe20003803000 */
[----:B------:R-:W-:Y:S01]  /*38b0*/  LOP3.LUT R110, R125, UR10, R110, 0x96, !PT ;  /* 0x0000000a7d6e7c12 */ /* 0x000fe2000f8e966e */
[--C-:B------:R-:W-:Y:S01]  /*38c0*/  FFMA.FTZ R195, R97, c[0x0][0x23c], -R99.reuse ;  /* 0x00008f0061c37a23 */ /* 0x100fe20000010863 */
[----:B------:R-:W-:Y:S01]  /*38d0*/  F2FP.BF16.PACK_AB R13, R243, R164 ;  /* 0x000000a4f30d723e */ /* 0x000fe200000010ff */
[----:B------:R-:W-:Y:S01]  /*38e0*/  IMAD.WIDE.U32 R126, R126, -0x326172a9, RZ ;  /* 0xcd9e8d577e7e7825 */ /* 0x000fe200078e00ff */
[----:B------:R-:W-:Y:S01]  /*38f0*/  F2FP.BF16.PACK_AB R9, R19, R180 ;  /* 0x000000b41309723e */ /* 0x000fe200000010ff */
[C---:B------:R-:W-:Y:S01]  /*3900*/  HMMA.16816.F32.BF16 R76, R136.reuse, R84, RZ ;  /* 0x00000054884c723c */ /* 0x040fe200000418ff */
[----:B---3--:R-:W-:Y:S01]  /*3910*/  F2FP.BF16.PACK_AB R10, R0, R17 ;  /* 0x00000011000a723e */ /* 0x008fe200000010ff */
[----:B------:R-:W-:Y:S01]  /*3920*/  IMAD.WIDE.U32 R110, R110, -0x326172a9, RZ ;  /* 0xcd9e8d576e6e7825 */ /* 0x000fe200078e00ff */
[----:B------:R-:W-:Y:S01]  /*3930*/  LOP3.LUT R6, R6, R13, RZ, 0xc0, !PT ;  /* 0x0000000d06067212 */ /* 0x000fe200078ec0ff */
[----:B------:R-:W-:Y:S01]  /*3940*/  MUFU.EX2 R189, R189 ;  /* 0x000000bd00bd7308 */ /* 0x000fe20000000800 */
[----:B------:R-:W-:Y:S01]  /*3950*/  LOP3.LUT R4, R4, R9, RZ, 0xc0, !PT ;  /* 0x0000000904047212 */ /* 0x000fe200078ec0ff */
[----:B------:R-:W1:Y:S01]  /*3960*/  LDSM.16.MT88.4 R12, [R209+0xb800] ;  /* 0x00b80000d10c783b */ /* 0x000e620000004200 */
[----:B------:R-:W-:Y:S01]  /*3970*/  LOP3.LUT R5, R5, R10, RZ, 0xc0, !PT ;  /* 0x0000000a05057212 */ /* 0x000fe200078ec0ff */
[C---:B------:R-:W-:Y:S01]  /*3980*/  HMMA.16816.F32.BF16 R92, R136.reuse, R100, RZ ;  /* 0x00000064885c723c */ /* 0x040fe200000418ff */
[----:B------:R-:W-:Y:S01]  /*3990*/  LOP3.LUT R83, R127, UR11, R132, 0x96, !PT ;  /* 0x0000000b7f537c12 */ /* 0x000fe2000f8e9684 */
[----:B------:R-:W3:Y:S01]  /*39a0*/  LDSM.16.MT88.4 R8, [R208+0xb800] ;  /* 0x00b80000d008783b */ /* 0x000ee20000004200 */
[----:B------:R-:W-:Y:S01]  /*39b0*/  LOP3.LUT R82, R111, UR9, R126, 0x96, !PT ;  /* 0x000000096f527c12 */ /* 0x000fe2000f8e967e */
[----:B------:R-:W-:Y:S01]  /*39c0*/  FFMA.FTZ R252, R50, c[0x0][0x23c], -R99 ;  /* 0x00008f0032fc7a23 */ /* 0x000fe20000010863 */
[----:B--2---:R-:W-:Y:S01]  /*39d0*/  FMNMX.FTZ R18, R109, R18, !PT ;  /* 0x000000126d127209 */ /* 0x004fe20007810000 */
[----:B------:R-:W-:Y:S01]  /*39e0*/  IMAD.WIDE.U32 R108, R83, -0x2daee0ad, RZ ;  /* 0xd2511f53536c7825 */ /* 0x000fe200078e00ff */
[----:B------:R-:W-:Y:S01]  /*39f0*/  MUFU.EX2 R192, R192 ;  /* 0x000000c000c07308 */ /* 0x000fe20000000800 */
[----:B------:R-:W-:Y:S01]  /*3a00*/  HMMA.16816.F32.BF16 R152, R136, R112, RZ ;  /* 0x000000708898723c */ /* 0x000fe200000418ff */
[----:B------:R-:W-:Y:S01]  /*3a10*/  FSETP.NEU.FTZ.AND P1, PT, R18, -INF , PT ;  /* 0xff8000001200780b */ /* 0x000fe20003f3d000 */
[----:B------:R-:W-:Y:S01]  /*3a20*/  IMAD.WIDE.U32 R82, R82, -0x2daee0ad, RZ ;  /* 0xd2511f5352527825 */ /* 0x000fe200078e00ff */
[----:B------:R-:W-:-:S03]  /*3a30*/  LOP3.LUT R97, R109, UR8, R124, 0x96, !PT ;  /* 0x000000086d617c12 */ /* 0x000fc6000f8e967c */
[----:B------:R-:W-:Y:S01]  /*3a40*/  FMUL.FTZ R96, R18, c[0x0][0x23c] ;  /* 0x00008f0012607a20 */ /* 0x000fe20000410000 */
[----:B------:R-:W-:Y:S01]  /*3a50*/  LOP3.LUT R67, R83, UR6, R108, 0x96, !PT ;  /* 0x0000000653437c12 */ /* 0x000fe2000f8e966c */
[C---:B------:R-:W-:Y:S01]  /*3a60*/  HMMA.16816.F32.BF16 R120, R136.reuse, R148, RZ ;  /* 0x000000948878723c */ /* 0x040fe200000418ff */
[----:B------:R-:W-:Y:S01]  /*3a70*/  IMAD.WIDE.U32 R124, R97, -0x326172a9, RZ ;  /* 0xcd9e8d57617c7825 */ /* 0x000fe200078e00ff */
[----:B------:R-:W-:Y:S01]  /*3a80*/  MUFU.EX2 R190, R190 ;  /* 0x000000be00be7308 */ /* 0x000fe20000000800 */
[----:B------:R-:W-:Y:S02]  /*3a90*/  FSEL R96, R96, RZ, P1 ;  /* 0x000000ff60607208 */ /* 0x000fe40000800000 */
[----:B------:R-:W-:Y:S01]  /*3aa0*/  IMAD.WIDE.U32 R108, R67, -0x326172a9, RZ ;  /* 0xcd9e8d57436c7825 */ /* 0x000fe200078e00ff */
[----:B------:R-:W-:Y:S02]  /*3ab0*/  LOP3.LUT R67, R125, UR7, R110, 0x96, !PT ;  /* 0x000000077d437c12 */ /* 0x000fe4000f8e966e */
[C---:B------:R-:W-:Y:S01]  /*3ac0*/  HMMA.16816.F32.BF16 R144, R136.reuse, R24, RZ ;  /* 0x000000188890723c */ /* 0x040fe200000418ff */
[----:B------:R-:W-:Y:S01]  /*3ad0*/  FFMA.FTZ R196, R98, c[0x0][0x23c], -R96 ;  /* 0x00008f0062c47a23 */ /* 0x000fe20000010860 */
[----:B------:R-:W-:Y:S01]  /*3ae0*/  LOP3.LUT R50, R109, UR16, R124, 0x96, !PT ;  /* 0x000000106d327c12 */ /* 0x000fe2000f8e967c */
[--C-:B------:R-:W-:Y:S01]  /*3af0*/  FFMA.FTZ R199, R51, c[0x0][0x23c], -R96.reuse ;  /* 0x00008f0033c77a23 */ /* 0x100fe20000010860 */
[----:B------:R-:W2:Y:S01]  /*3b00*/  MUFU.EX2 R193, R193 ;  /* 0x000000c100c17308 */ /* 0x000ea20000000800 */
[--C-:B------:R-:W-:Y:S01]  /*3b10*/  FFMA.FTZ R198, R49, c[0x0][0x23c], -R96.reuse ;  /* 0x00008f0031c67a23 */ /* 0x100fe20000010860 */
[----:B------:R-:W-:Y:S01]  /*3b20*/  LOP3.LUT R98, R108, 0xffff, RZ, 0xc0, !PT ;  /* 0x0000ffff6c627812 */ /* 0x000fe200078ec0ff */
[--C-:B------:R-:W-:Y:S01]  /*3b30*/  FFMA.FTZ R197, R81, c[0x0][0x23c], -R96.reuse ;  /* 0x00008f0051c57a23 */ /* 0x100fe20000010860 */
[C---:B------:R-:W-:Y:S01]  /*3b40*/  HMMA.16816.F32.BF16 R40, R136.reuse, R38, RZ ;  /* 0x000000268828723c */ /* 0x040fe200000418ff */
[----:B------:R-:W-:Y:S01]  /*3b50*/  FFMA.FTZ R239, R48, c[0x0][0x23c], -R96 ;  /* 0x00008f0030ef7a23 */ /* 0x000fe20000010860 */
[----:B------:R-:W-:Y:S01]  /*3b60*/  SHF.R.U32.HI R97, RZ, 0x10, R108 ;  /* 0x00000010ff617819 */ /* 0x000fe2000001166c */
[--C-:B------:R-:W-:Y:S01]  /*3b70*/  FFMA.FTZ R124, R65, c[0x0][0x23c], -R96.reuse ;  /* 0x00008f00417c7a23 */ /* 0x100fe20000010860 */
[----:B------:R-:W-:Y:S01]  /*3b80*/  MUFU.EX2 R196, R196 ;  /* 0x000000c400c47308 */ /* 0x000fe20000000800 */
[----:B------:R-:W-:Y:S01]  /*3b90*/  LOP3.LUT R48, R50, 0xffff, RZ, 0xc0, !PT ;  /* 0x0000ffff32307812 */ /* 0x000fe200078ec0ff */
[----:B------:R-:W-:Y:S01]  /*3ba0*/  FFMA.FTZ R241, R66, c[0x0][0x23c], -R96 ;  /* 0x00008f0042f17a23 */ /* 0x000fe20000010860 */
[----:B------:R-:W-:Y:S01]  /*3bb0*/  SHF.R.U32.HI R49, RZ, 0x10, R50 ;  /* 0x00000010ff317819 */ /* 0x000fe20000011632 */
[C---:B------:R-:W-:Y:S01]  /*3bc0*/  HMMA.16816.F32.BF16 R56, R136.reuse, R54, RZ ;  /* 0x000000368838723c */ /* 0x040fe200000418ff */
[----:B------:R-:W-:Y:S01]  /*3bd0*/  LOP3.LUT R83, R108, 0xff, RZ, 0xc0, !PT ;  /* 0x000000ff6c537812 */ /* 0x000fe200078ec0ff */
[----:B------:R-:W-:Y:S01]  /*3be0*/  FADD.FTZ R184, R184, R183 ;  /* 0x000000b7b8b87221 */ /* 0x000fe20000010000 */
[----:B------:R-:W-:Y:S01]  /*3bf0*/  SHF.R.U32.HI R51, RZ, 0x18, R108 ;  /* 0x00000018ff337819 */ /* 0x000fe2000001166c */
[----:B------:R-:W-:Y:S01]  /*3c00*/  MUFU.EX2 R199, R199 ;  /* 0x000000c700c77308 */ /* 0x000fe20000000800 */
[----:B------:R-:W-:Y:S01]  /*3c10*/  FFMA.FTZ R108, R64, c[0x0][0x23c], -R96 ;  /* 0x00008f00406c7a23 */ /* 0x000fe20000010860 */
[----:B------:R-:W-:Y:S01]  /*3c20*/  LOP3.LUT R65, R50, 0xff, RZ, 0xc0, !PT ;  /* 0x000000ff32417812 */ /* 0x000fe200078ec0ff */
[----:B------:R-:W-:Y:S01]  /*3c30*/  FADD.FTZ R180, R180, R181 ;  /* 0x000000b5b4b47221 */ /* 0x000fe20000010000 */
[C---:B------:R-:W-:Y:S01]  /*3c40*/  HMMA.16816.F32.BF16 R72, R136.reuse, R70, RZ ;  /* 0x000000468848723c */ /* 0x040fe200000418ff */
[----:B------:R-:W-:Y:S01]  /*3c50*/  SHF.R.U32.HI R98, RZ, 0x8, R98 ;  /* 0x00000008ff627819 */ /* 0x000fe20000011662 */
[----:B------:R-:W-:Y:S01]  /*3c60*/  FADD.FTZ R17, R17, R184 ;  /* 0x000000b811117221 */ /* 0x000fe20000010000 */
[----:B------:R-:W-:Y:S01]  /*3c70*/  LOP3.LUT R64, R97, 0xff, RZ, 0xc0, !PT ;  /* 0x000000ff61407812 */ /* 0x000fe200078ec0ff */
[----:B------:R-:W-:Y:S01]  /*3c80*/  MUFU.EX2 R198, R198 ;  /* 0x000000c600c67308 */ /* 0x000fe20000000800 */
[----:B------:R-:W-:Y:S01]  /*3c90*/  SHF.R.U32.HI R50, RZ, 0x18, R50 ;  /* 0x00000018ff327819 */ /* 0x000fe20000011632 */
[----:B------:R-:W-:Y:S01]  /*3ca0*/  FADD.FTZ R19, R19, R180 ;  /* 0x000000b413137221 */ /* 0x000fe20000010000 */
[----:B------:R-:W-:Y:S01]  /*3cb0*/  SHF.R.U32.HI R48, RZ, 0x8, R48 ;  /* 0x00000008ff307819 */ /* 0x000fe20000011630 */
[C---:B------:R-:W-:Y:S01]  /*3cc0*/  HMMA.16816.F32.BF16 R88, R136.reuse, R86, RZ ;  /* 0x000000568858723c */ /* 0x040fe200000418ff */
[----:B------:R-:W-:Y:S01]  /*3cd0*/  LOP3.LUT R49, R49, 0xff, RZ, 0xc0, !PT ;  /* 0x000000ff31317812 */ /* 0x000fe200078ec0ff */
[----:B------:R-:W-:Y:S01]  /*3ce0*/  FADD.FTZ R0, R0, R17 ;  /* 0x0000001100007221 */ /* 0x000fe20000010000 */
[----:B------:R-:W-:Y:S01]  /*3cf0*/  PRMT R83, R83, 0x5410, R98 ;  /* 0x0000541053537816 */ /* 0x000fe20000000062 */
[----:B------:R-:W4:Y:S01]  /*3d00*/  MUFU.EX2 R197, R197 ;  /* 0x000000c500c57308 */ /* 0x000f220000000800 */
[----:B------:R-:W-:Y:S01]  /*3d10*/  PRMT R51, R64, 0x5410, R51 ;  /* 0x0000541040337816 */ /* 0x000fe20000000033 */
[----:B------:R-:W-:Y:S01]  /*3d20*/  FADD.FTZ R164, R164, R19 ;  /* 0x00000013a4a47221 */ /* 0x000fe20000010000 */
[----:B------:R-:W-:Y:S01]  /*3d30*/  PRMT R65, R65, 0x5410, R48 ;  /* 0x0000541041417816 */ /* 0x000fe20000000030 */
[C---:B------:R-:W-:Y:S01]  /*3d40*/  HMMA.16816.F32.BF16 R104, R136.reuse, R102, RZ ;  /* 0x000000668868723c */ /* 0x040fe200000418ff */
[----:B------:R-:W-:Y:S01]  /*3d50*/  PRMT R49, R49, 0x5410, R50 ;  /* 0x0000541031317816 */ /* 0x000fe20000000032 */
[--C-:B------:R-:W-:Y:S01]  /*3d60*/  HSET2.LE.AND R83, R83, R80.reuse, PT ;  /* 0x0000005053537233 */ /* 0x100fe20003803000 */
[----:B--2---:R-:W-:Y:S01]  /*3d70*/  F2FP.BF16.PACK_AB R134, R193, R190 ;  /* 0x000000bec186723e */ /* 0x004fe200000010ff */
[--C-:B------:R-:W-:Y:S01]  /*3d80*/  HSET2.LE.AND R48, R51, R80.reuse, PT ;  /* 0x0000005033307233 */ /* 0x100fe20003803000 */
[----:B------:R-:W-:Y:S01]  /*3d90*/  F2FP.BF16.PACK_AB R132, R192, R189 ;  /* 0x000000bdc084723e */ /* 0x000fe200000010ff */
[--C-:B------:R-:W-:Y:S01]  /*3da0*/  HSET2.LE.AND R65, R65, R80.reuse, PT ;  /* 0x0000005041417233 */ /* 0x100fe20003803000 */
[----:B------:R-:W-:Y:S01]  /*3db0*/  IMAD.WIDE.U32 R50, R67, -0x2daee0ad, RZ ;  /* 0xd2511f5343327825 */ /* 0x000fe200078e00ff */
[C---:B------:R-:W-:Y:S01]  /*3dc0*/  HMMA.16816.F32.BF16 R116, R136.reuse, R114, RZ ;  /* 0x000000728874723c */ /* 0x040fe200000418ff */
[----:B------:R-:W-:Y:S01]  /*3dd0*/  HSET2.LE.AND R49, R49, R80, PT ;  /* 0x0000005031317233 */ /* 0x000fe20003803000 */
[----:B------:R-:W-:Y:S01]  /*3de0*/  LOP3.LUT R134, R83, R134, RZ, 0xc0, !PT ;  /* 0x0000008653867212 */ /* 0x000fe200078ec0ff */
[----:B------:R-:W-:Y:S01]  /*3df0*/  MUFU.EX2 R195, R195 ;  /* 0x000000c300c37308 */ /* 0x000fe20000000800 */
[----:B----4-:R-:W-:Y:S01]  /*3e00*/  F2FP.BF16.PACK_AB R135, R197, R198 ;  /* 0x000000c6c587723e */ /* 0x010fe200000010ff */
[----:B------:R-:W-:Y:S01]  /*3e10*/  FADD.FTZ R189, R189, R192 ;  /* 0x000000c0bdbd7221 */ /* 0x000fe20000010000 */
[----:B------:R-:W-:Y:S01]  /*3e20*/  LOP3.LUT R132, R65, R132, RZ, 0xc0, !PT ;  /* 0x0000008441847212 */ /* 0x000fe200078ec0ff */
[----:B------:R-:W-:Y:S01]  /*3e30*/  FADD.FTZ R3, R3, R0 ;  /* 0x0000000003037221 */ /* 0x000fe20000010000 */
[----:B------:R-:W-:Y:S01]  /*3e40*/  HMMA.16816.F32.BF16 R128, R136, R150, RZ ;  /* 0x000000968880723c */ /* 0x000fe200000418ff */
[----:B------:R-:W-:Y:S01]  /*3e50*/  LOP3.LUT R135, R48, R135, RZ, 0xc0, !PT ;  /* 0x0000008730877212 */ /* 0x000fe200078ec0ff */
[----:B------:R-:W-:Y:S01]  /*3e60*/  FADD.FTZ R190, R190, R189 ;  /* 0x000000bdbebe7221 */ /* 0x000fe20000010000 */
[----:B------:R-:W-:Y:S01]  /*3e70*/  MUFU.EX2 R252, R252 ;  /* 0x000000fc00fc7308 */ /* 0x000fe20000000800 */
[----:B------:R-:W-:Y:S01]  /*3e80*/  SHF.R.U32.HI R48, RZ, 0x10, R50 ;  /* 0x00000010ff307819 */ /* 0x000fe20000011632 */
[----:B------:R-:W-:-:S02]  /*3e90*/  FADD.FTZ R243, R243, R164 ;  /* 0x000000a4f3f37221 */ /* 0x000fc40000010000 */
[----:B------:R-:W-:Y:S01]  /*3ea0*/  FADD.FTZ R190, R193, R190 ;  /* 0x000000bec1be7221 */ /* 0x000fe20000010000 */
[----:B------:R-:W-:Y:S01]  /*3eb0*/  HMMA.16816.F32.BF16 R136, R136, R26, RZ ;  /* 0x0000001a8888723c */ /* 0x000fe200000418ff */
[----:B------:R-:W-:Y:S02]  /*3ec0*/  FADD.FTZ R238, R238, R3 ;  /* 0x00000003eeee7221 */ /* 0x000fe40000010000 */
[----:B------:R-:W-:Y:S05]  /*3ed0*/  MUFU.EX2 R241, R241 ;  /* 0x000000f100f17308 */ /* 0x000fea0000000800 */
[C---:B------:R-:W-:Y:S03]  /*3ee0*/  HMMA.16816.F32.BF16 R160, R4.reuse, R176, R160 ;  /* 0x000000b004a0723c */ /* 0x040fe600000418a0 */
[----:B------:R-:W2:Y:S05]  /*3ef0*/  MUFU.EX2 R239, R239 ;  /* 0x000000ef00ef7308 */ /* 0x000eaa0000000800 */
[C---:B------:R-:W-:Y:S03]  /*3f00*/  HMMA.16816.F32.BF16 R44, R4.reuse, R172, R44 ;  /* 0x000000ac042c723c */ /* 0x040fe6000004182c */
[----:B------:R-:W-:Y:S05]  /*3f10*/  MUFU.EX2 R191, R191 ;  /* 0x000000bf00bf7308 */ /* 0x000fea0000000800 */
[C---:B------:R-:W-:Y:S03]  /*3f20*/  HMMA.16816.F32.BF16 R60, R4.reuse, R168, R60 ;  /* 0x000000a8043c723c */ /* 0x040fe6000004183c */
[----:B------:R-:W4:Y:S05]  /*3f30*/  MUFU.EX2 R194, R194 ;  /* 0x000000c200c27308 */ /* 0x000f2a0000000800 */
[C---:B------:R-:W-:Y:S03]  /*3f40*/  HMMA.16816.F32.BF16 R76, R4.reuse, R32, R76 ;  /* 0x00000020044c723c */ /* 0x040fe6000004184c */
[----:B------:R-:W-:Y:S05]  /*3f50*/  MUFU.EX2 R140, R108 ;  /* 0x0000006c008c7308 */ /* 0x000fea0000000800 */
[C---:B------:R-:W-:Y:S03]  /*3f60*/  HMMA.16816.F32.BF16 R92, R4.reuse, R28, R92 ;  /* 0x0000001c045c723c */ /* 0x040fe6000004185c */
[----:B------:R-:W5:Y:S05]  /*3f70*/  MUFU.EX2 R141, R124 ;  /* 0x0000007c008d7308 */ /* 0x000f6a0000000800 */
[C---:B------:R-:W-:Y:S08]  /*3f80*/  HMMA.16816.F32.BF16 R152, R4.reuse, R20, R152 ;  /* 0x000000140498723c */ /* 0x040ff00000041898 */
[C---:B-1----:R-:W-:Y:S08]  /*3f90*/  HMMA.16816.F32.BF16 R120, R4.reuse, R12, R120 ;  /* 0x0000000c0478723c */ /* 0x042ff00000041878 */
        /* <DEDUP_REMOVED lines=9> */
[----:B------:R-:W-:Y:S01]  /*4030*/  F2FP.BF16.PACK_AB R4, R199, R196 ;  /* 0x000000c4c704723e */ /* 0x000fe200000010ff */
[----:B------:R-:W-:Y:S01]  /*4040*/  FADD.FTZ R199, R196, R199 ;  /* 0x000000c7c4c77221 */ /* 0x000fe20000010000 */
[----:B------:R-:W-:-:S02]  /*4050*/  LOP3.LUT R6, R50, 0xffff, RZ, 0xc0, !PT ;  /* 0x0000ffff32067812 */ /* 0x000fc400078ec0ff */
[----:B------:R-:W-:Y:S01]  /*4060*/  LOP3.LUT R133, R49, R4, RZ, 0xc0, !PT ;  /* 0x0000000431857212 */ /* 0x000fe200078ec0ff */
[----:B------:R-:W-:Y:S01]  /*4070*/  FADD.FTZ R198, R198, R199 ;  /* 0x000000c7c6c67221 */ /* 0x000fe20000010000 */
[----:B------:R-:W-:Y:S02]  /*4080*/  LOP3.LUT R4, R51, UR17, R82, 0x96, !PT ;  /* 0x0000001133047c12 */ /* 0x000fe4000f8e9652 */
[----:B------:R-:W-:Y:S01]  /*4090*/  LOP3.LUT R5, R50, 0xff, RZ, 0xc0, !PT ;  /* 0x000000ff32057812 */ /* 0x000fe200078ec0ff */
[----:B------:R-:W-:Y:S01]  /*40a0*/  FADD.FTZ R198, R197, R198 ;  /* 0x000000c6c5c67221 */ /* 0x000fe20000010000 */
[----:B------:R-:W-:Y:S01]  /*40b0*/  SHF.R.U32.HI R6, RZ, 0x8, R6 ;  /* 0x00000008ff067819 */ /* 0x000fe20000011606 */
[----:B------:R-:W-:Y:S01]  /*40c0*/  HMMA.16816.F32.BF16 R156, R132, R36, RZ ;  /* 0x00000024849c723c */ /* 0x000fe200000418ff */
[----:B------:R-:W-:Y:S02]  /*40d0*/  LOP3.LUT R65, R4, 0xffff, RZ, 0xc0, !PT ;  /* 0x0000ffff04417812 */ /* 0x000fe400078ec0ff */
[----:B------:R-:W-:-:S02]  /*40e0*/  PRMT R5, R5, 0x5410, R6 ;  /* 0x0000541005057816 */ /* 0x000fc40000000006 */
[----:B------:R-:W-:Y:S02]  /*40f0*/  LOP3.LUT R6, R4, 0xff, RZ, 0xc0, !PT ;  /* 0x000000ff04067812 */ /* 0x000fe400078ec0ff */
[----:B------:R-:W-:Y:S01]  /*4100*/  SHF.R.U32.HI R37, RZ, 0x10, R4 ;  /* 0x00000010ff257819 */ /* 0x000fe20000011604 */
[C---:B------:R-:W-:Y:S01]  /*4110*/  HMMA.16816.F32.BF16 R96, R132.reuse, R100, RZ ;  /* 0x000000648460723c */ /* 0x040fe200000418ff */
[----:B------:R-:W-:Y:S02]  /*4120*/  SHF.R.U32.HI R7, RZ, 0x18, R50 ;  /* 0x00000018ff077819 */ /* 0x000fe40000011632 */
[----:B------:R-:W-:Y:S02]  /*4130*/  SHF.R.U32.HI R4, RZ, 0x18, R4 ;  /* 0x00000018ff047819 */ /* 0x000fe40000011604 */
[----:B------:R-:W-:Y:S02]  /*4140*/  LOP3.LUT R36, R48, 0xff, RZ, 0xc0, !PT ;  /* 0x000000ff30247812 */ /* 0x000fe400078ec0ff */
[----:B------:R-:W-:Y:S01]  /*4150*/  LOP3.LUT R37, R37, 0xff, RZ, 0xc0, !PT ;  /* 0x000000ff25257812 */ /* 0x000fe200078ec0ff */
[----:B------:R-:W-:Y:S01]  /*4160*/  HMMA.16816.F32.BF16 R48, R132, R52, RZ ;  /* 0x000000348430723c */ /* 0x000fe200000418ff */
[----:B------:R-:W-:-:S02]  /*4170*/  SHF.R.U32.HI R65, RZ, 0x8, R65 ;  /* 0x00000008ff417819 */ /* 0x000fc40000011641 */
[----:B------:R-:W-:Y:S02]  /*4180*/  PRMT R7, R36, 0x5410, R7 ;  /* 0x0000541024077816 */ /* 0x000fe40000000007 */
[----:B------:R-:W-:Y:S02]  /*4190*/  PRMT R37, R37, 0x5410, R4 ;  /* 0x0000541025257816 */ /* 0x000fe40000000004 */
[----:B------:R-:W-:Y:S01]  /*41a0*/  PRMT R53, R6, 0x5410, R65 ;  /* 0x0000541006357816 */ /* 0x000fe20000000041 */
[--C-:B------:R-:W-:Y:S01]  /*41b0*/  HSET2.LE.AND R6, R5, R80.reuse, PT ;  /* 0x0000005005067233 */ /* 0x100fe20003803000 */
[----:B--2---:R-:W-:Y:S01]  /*41c0*/  F2FP.BF16.PACK_AB R36, R239, R241 ;  /* 0x000000f1ef24723e */ /* 0x004fe200000010ff */
[--C-:B------:R-:W-:Y:S01]  /*41d0*/  HSET2.LE.AND R7, R7, R80.reuse, PT ;  /* 0x0000005007077233 */ /* 0x100fe20003803000 */
[----:B------:R-:W-:Y:S01]  /*41e0*/  HMMA.16816.F32.BF16 R64, R132, R68, RZ ;  /* 0x000000448440723c */ /* 0x000fe200000418ff */
[--C-:B------:R-:W-:Y:S01]  /*41f0*/  HSET2.LE.AND R5, R37, R80.reuse, PT ;  /* 0x0000005025057233 */ /* 0x100fe20003803000 */
[----:B------:R-:W-:Y:S01]  /*4200*/  F2FP.BF16.PACK_AB R37, R252, R195 ;  /* 0x000000c3fc25723e */ /* 0x000fe200000010ff */
[----:B------:R-:W-:Y:S01]  /*4210*/  HSET2.LE.AND R4, R53, R80, PT ;  /* 0x0000005035047233 */ /* 0x000fe20003803000 */
[----:B------:R-:W-:-:S02]  /*4220*/  LOP3.LUT R7, R7, R36, RZ, 0xc0, !PT ;  /* 0x0000002407077212 */ /* 0x000fc400078ec0ff */
[----:B------:R-:W-:Y:S02]  /*4230*/  LOP3.LUT R6, R6, R37, RZ, 0xc0, !PT ;  /* 0x0000002506067212 */ /* 0x000fe400078ec0ff */
[----:B----4-:R-:W-:Y:S01]  /*4240*/  F2FP.BF16.PACK_AB R37, R194, R191 ;  /* 0x000000bfc225723e */ /* 0x010fe200000010ff */
[C---:B------:R-:W-:Y:S01]  /*4250*/  HMMA.16816.F32.BF16 R80, R132.reuse, R84, RZ ;  /* 0x000000548450723c */ /* 0x040fe200000418ff */
[----:B-----5:R-:W-:Y:S01]  /*4260*/  F2FP.BF16.PACK_AB R36, R141, R140 ;  /* 0x0000008c8d24723e */ /* 0x020fe200000010ff */
[----:B------:R-:W-:Y:S01]  /*4270*/  FADD.FTZ R191, R191, R190 ;  /* 0x000000bebfbf7221 */ /* 0x000fe20000010000 */
[----:B------:R-:W-:Y:S02]  /*4280*/  LOP3.LUT R4, R4, R37, RZ, 0xc0, !PT ;  /* 0x0000002504047212 */ /* 0x000fe400078ec0ff */
[----:B------:R-:W-:Y:S01]  /*4290*/  LOP3.LUT R5, R5, R36, RZ, 0xc0, !PT ;  /* 0x0000002405057212 */ /* 0x000fe200078ec0ff */
[----:B------:R-:W-:Y:S02]  /*42a0*/  FADD.FTZ R194, R194, R191 ;  /* 0x000000bfc2c27221 */ /* 0x000fe40000010000 */
[----:B------:R-:W-:Y:S02]  /*42b0*/  HMMA.16816.F32.BF16 R108, R132, R112, RZ ;  /* 0x00000070846c723c */ /* 0x000fe400000418ff */
[----:B------:R-:W-:-:S06]  /*42c0*/  FADD.FTZ R195, R195, R194 ;  /* 0x000000c2c3c37221 */ /* 0x000fcc0000010000 */
[----:B------:R-:W-:Y:S07]  /*42d0*/  HMMA.16816.F32.BF16 R156, R4, R176, R156 ;  /* 0x000000b0049c723c */ /* 0x000fee000004189c */
[----:B------:R-:W-:Y:S01]  /*42e0*/  IMAD.MOV.U32 R177, RZ, RZ, R141 ;  /* 0x000000ffffb17224 */ /* 0x000fe200078e008d */
[----:B------:R-:W-:Y:S01]  /*42f0*/  HMMA.16816.F32.BF16 R124, R132, R148, RZ ;  /* 0x00000094847c723c */ /* 0x000fe200000418ff */
[----:B------:R-:W-:-:S04]  /*4300*/  IMAD.MOV.U32 R176, RZ, RZ, R140 ;  /* 0x000000ffffb07224 */ /* 0x000fc800078e008c */
[----:B------:R-:W-:-:S03]  /*4310*/  FADD.FTZ R198, R176, R198 ;  /* 0x000000c6b0c67221 */ /* 0x000fc60000010000 */
[----:B------:R-:W-:Y:S01]  /*4320*/  HMMA.16816.F32.BF16 R36, R132, R38, RZ ;  /* 0x000000268424723c */ /* 0x000fe200000418ff */
[----:B------:R-:W-:-:S04]  /*4330*/  FADD.FTZ R198, R177, R198 ;  /* 0x000000c6b1c67221 */ /* 0x000fc80000010000 */
[----:B------:R-:W-:Y:S02]  /*4340*/  FADD.FTZ R198, R241, R198 ;  /* 0x000000c6f1c67221 */ /* 0x000fe40000010000 */
[----:B------:R-:W-:Y:S01]  /*4350*/  FADD.FTZ R241, R252, R195 ;  /* 0x000000c3fcf17221 */ /* 0x000fe20000010000 */
        /* <DEDUP_REMOVED lines=25> */
[----:B------:R-:W-:Y:S01]  /*44f0*/  UIADD3 UR31, UR26, -0x2, URZ ;  /* 0xfffffffe1a1f7890 */ /* 0x000fe2000fffe03f */
[----:B------:R-:W-:-:S04]  /*4500*/  DEPBAR.LE SB0, 0x0 ;  /* 0x000080000000791a */ /* 0x000fc80000000000 */
[----:B------:R-:W-:Y:S01]  /*4510*/  USHF.R.S32.HI UR5, URZ, 0x1f, UR31 ;  /* 0x0000001f3f057899 */ /* 0x000fe2000801141f */
[----:B------:R-:W-:Y:S01]  /*4520*/  IMAD.U32 R3, RZ, RZ, UR31 ;  /* 0x0000001fff037e24 */ /* 0x000fe2000f8e00ff */
[----:B------:R-:W-:Y:S01]  /*4530*/  UIMAD UR30, UR21, UR31, URZ ;  /* 0x0000001f151e72a4 */ /* 0x000fe2000f8e023f */
[----:B------:R-:W-:Y:S01]  /*4540*/  IMAD.U32 R4, RZ, RZ, UR4 ;  /* 0x00000004ff047e24 */ /* 0x000fe2000f8e00ff */
[----:B------:R-:W-:Y:S01]  /*4550*/  UISETP.NE.AND UP0, UPT, UR26, 0x2, UPT ;  /* 0x000000021a00788c */ /* 0x000fe2000bf05270 */
[----:B------:R-:W-:Y:S01]  /*4560*/  IMAD.WIDE.U32 R6, R3, UR22, R246 ;  /* 0x0000001603067c25 */ /* 0x000fe2000f8e00f6 */
[----:B------:R-:W-:-:S03]  /*4570*/  UIMAD UR5, UR5, UR22, UR30 ;  /* 0x00000016050572a4 */ /* 0x000fc6000f8e021e */
[----:B------:R-:W-:Y:S01]  /*4580*/  IMAD.U32 R0, RZ, RZ, UR27 ;  /* 0x0000001bff007e24 */ /* 0x000fe2000f8e00ff */
[----:B------:R-:W-:Y:S01]  /*4590*/  BAR.SYNC.DEFER_BLOCKING 0x0 ;  /* 0x0000000000007b1d */ /* 0x000fe20000010000 */
[----:B------:R-:W-:Y:S02]  /*45a0*/  LEA R8, P0, R6, c[0x0][0x170], 0x1 ;  /* 0x00005c0006087a11 */ /* 0x000fe400078008ff */
[----:B------:R-:W-:-:S04]  /*45b0*/  IADD3 R3, R7, UR5, RZ ;  /* 0x0000000507037c10 */ /* 0x000fc8000fffe0ff */
[----:B------:R-:W-:Y:S01]  /*45c0*/  LEA.HI.X R9, R6, c[0x0][0x174], R3, 0x1, P0 ;  /* 0x00005d0006097a11 */ /* 0x000fe200000f0c03 */
[----:B------:R-:W-:Y:S01]  /*45d0*/  IMAD.U32 R3, RZ, RZ, UR4 ;  /* 0x00000004ff037e24 */ /* 0x000fe2000f8e00ff */
[----:B------:R-:W-:-:S03]  /*45e0*/  LEA R12, P0, R4, R8, 0x1 ;  /* 0x00000008040c7211 */ /* 0x000fc600078008ff */
[----:B------:R-:W-:Y:S01]  /*45f0*/  STL.64 [R1+0x8], R8 ;  /* 0x0000080801007387 */ /* 0x000fe20000100a00 */
[----:B------:R-:W-:Y:S01]  /*4600*/  LEA.HI.X R13, R3, R9, R0, 0x1, P0 ;  /* 0x00000009030d7211 */ /* 0x000fe200000f0c00 */
[----:B------:R-:W-:-:S04]  /*4610*/  IMAD.U32 R0, RZ, RZ, UR31 ;  /* 0x0000001fff007e24 */ /* 0x000fc8000f8e00ff */
[----:B------:R-:W-:-:S05]  /*4620*/  IMAD R3, R0, 0x20, R249 ;  /* 0x0000002000037824 */ /* 0x000fca00078e02f9 */
[C---:B------:R-:W-:Y:S01]  /*4630*/  IADD3 R17, R3.reuse, 0x1, RZ ;  /* 0x0000000103117810 */ /* 0x040fe20007ffe0ff */
[----:B------:R-:W-:Y:S01]  /*4640*/  @!PT LDS RZ, [RZ] ;  /* 0x00000000fffff984 */ /* 0x000fe20000000800 */
[----:B------:R-:W-:Y:S01]  /*4650*/  @!PT LDS RZ, [RZ] ;  /* 0x00000000fffff984 */ /* 0x000fe20000000800 */
[----:B------:R-:W-:Y:S01]  /*4660*/  @!PT LDS RZ, [RZ] ;  /* 0x00000000fffff984 */ /* 0x000fe20000000800 */
[----:B------:R1:W-:Y:S01]  /*4670*/  LDGSTS.E.BYPASS.LTC128B.128 [R226+0xa000], [R8.64] ;  /* 0x0a00000008e27fae */ /* 0x0003e2000b901d58 */
[----:B------:R-:W-:Y:S02]  /*4680*/  IADD3 R19, R3, 0x8, RZ ;  /* 0x0000000803137810 */ /* 0x000fe40007ffe0ff */
[C---:B------:R-:W-:Y:S01]  /*4690*/  ISETP.GE.AND P0, PT, R17.reuse, R2, PT ;  /* 0x000000021100720c */ /* 0x040fe20003f06270 */
[----:B------:R1:W-:Y:S01]  /*46a0*/  LDGSTS.E.BYPASS.LTC128B.128 [R226+0xb000], [R8.64+0x80] ;  /* 0x0b00008008e27fae */ /* 0x0003e2000b901d58 */
[C---:B------:R-:W-:Y:S02]  /*46b0*/  ISETP.GE.AND P2, PT, R17.reuse, R240, PT ;  /* 0x000000f01100720c */ /* 0x040fe40003f46270 */
[C---:B------:R-:W-:Y:S01]  /*46c0*/  ISETP.GE.AND P5, PT, R17.reuse, R248, PT ;  /* 0x000000f81100720c */ /* 0x040fe20003fa6270 */
[----:B------:R2:W-:Y:S01]  /*46d0*/  LDGSTS.E.BYPASS.LTC128B.128 [R226+0xa800], [R12.64] ;  /* 0x0a8000000ce27fae */ /* 0x0005e2000b901d58 */
[----:B------:R-:W-:-:S02]  /*46e0*/  ISETP.GE.AND P1, PT, R17, R242, PT ;  /* 0x000000f21100720c */ /* 0x000fc40003f26270 */
[C---:B------:R-:W-:Y:S01]  /*46f0*/  ISETP.GE.AND P3, PT, R19.reuse, R242, PT ;  /* 0x000000f21300720c */ /* 0x040fe20003f66270 */
[----:B------:R2:W-:Y:S01]  /*4700*/  LDGSTS.E.BYPASS.LTC128B.128 [R226+0xb800], [R12.64+0x80] ;  /* 0x0b8000800ce27fae */ /* 0x0005e2000b901d58 */
[C---:B------:R-:W-:Y:S02]  /*4710*/  ISETP.GE.AND P6, PT, R19.reuse, R248, PT ;  /* 0x000000f81300720c */ /* 0x040fe40003fc6270 */
[----:B------:R-:W-:Y:S01]  /*4720*/  ISETP.GE.AND P4, PT, R19, R240, PT ;  /* 0x000000f01300720c */ /* 0x000fe20003f86270 */
[----:B------:R-:W-:Y:S04]  /*4730*/  LDSM.16.M88.4 R184, [R217+0x8000] ;  /* 0x00800000d9b8783b */ /* 0x000fe80000000200 */
[----:B------:R-:W3:Y:S04]  /*4740*/  LDSM.16.M88.4 R4, [R218+0x2000] ;  /* 0x00200000da04783b */ /* 0x000ee80000000200 */
[----:B------:R-:W1:Y:S04]  /*4750*/  LDSM.16.M88.4 R32, [R217+0x8800] ;  /* 0x00880000d920783b */ /* 0x000e680000000200 */
[----:B------:R-:W-:Y:S04]  /*4760*/  LDSM.16.M88.4 R176, [R215] ;  /* 0x00000000d7b0783b */ /* 0x000fe80000000200 */
[----:B------:R-:W4:Y:S04]  /*4770*/  LDSM.16.M88.4 R28, [R216+0x2000] ;  /* 0x00200000d81c783b */ /* 0x000f280000000200 */
[----:B------:R-:W5:Y:S04]  /*4780*/  LDSM.16.M88.4 R172, [R207] ;  /* 0x00000000cfac783b */ /* 0x000f680000000200 */
[----:B------:R-:W2:Y:S04]  /*4790*/  LDSM.16.M88.4 R180, [R218] ;  /* 0x00000000dab4783b */ /* 0x000ea80000000200 */
[----:B------:R-:W2:Y:S04]  /*47a0*/  LDSM.16.M88.4 R168, [R216] ;  /* 0x00000000d8a8783b */ /* 0x000ea80000000200 */
[----:B------:R-:W-:Y:S04]  /*47b0*/  LDSM.16.M88.4 R196, [R211+0x8000] ;  /* 0x00800000d3c4783b */ /* 0x000fe80000000200 */
[----:B------:R-:W-:Y:S04]  /*47c0*/  LDSM.16.M88.4 R192, [R211+0x8800] ;  /* 0x00880000d3c0783b */ /* 0x000fe80000000200 */
[----:B------:R-:W2:Y:S01]  /*47d0*/  LDSM.16.M88.4 R188, [R214] ;  /* 0x00000000d6bc783b */ /* 0x000ea20000000200 */
[C---:B---3--:R-:W-:Y:S03]  /*47e0*/  HMMA.16816.F32.BF16 R24, R4.reuse, R184, RZ ;  /* 0x000000b80418723c */ /* 0x048fe600000418ff */
[----:B------:R-:W0:Y:S05]  /*47f0*/  LDGDEPBAR ;  /* 0x00000000000079af */ /* 0x000e2a0000000000 */
[C---:B-1----:R-:W-:Y:S08]  /*4800*/  HMMA.16816.F32.BF16 R8, R4.reuse, R32, RZ ;  /* 0x000000200408723c */ /* 0x042ff000000418ff */
[C---:B------:R-:W-:Y:S08]  /*4810*/  HMMA.16816.F32.BF16 R20, R4.reuse, R186, RZ ;  /* 0x000000ba0414723c */ /* 0x040ff000000418ff */
[----:B------:R-:W-:Y:S08]  /*4820*/  HMMA.16816.F32.BF16 R4, R4, R34, RZ ;  /* 0x000000220404723c */ /* 0x000ff000000418ff */
[C---:B----4-:R-:W-:Y:S08]  /*4830*/  HMMA.16816.F32.BF16 R24, R28.reuse, R176, R24 ;  /* 0x000000b01c18723c */ /* 0x050ff00000041818 */
[C---:B-----5:R-:W-:Y:S08]  /*4840*/  HMMA.16816.F32.BF16 R8, R28.reuse, R172, R8 ;  /* 0x000000ac1c08723c */ /* 0x060ff00000041808 */
[C---:B------:R-:W-:Y:S08]  /*4850*/  HMMA.16816.F32.BF16 R20, R28.reuse, R178, R20 ;  /* 0x000000b21c14723c */ /* 0x040ff00000041814 */
[----:B------:R-:W-:Y:S08]  /*4860*/  HMMA.16816.F32.BF16 R4, R28, R174, R4 ;  /* 0x000000ae1c04723c */ /* 0x000ff00000041804 */
[C---:B--2---:R-:W-:Y:S08]  /*4870*/  HMMA.16816.F32.BF16 R12, R180.reuse, R186, RZ ;  /* 0x000000bab40c723c */ /* 0x044ff000000418ff */
[C---:B------:R-:W-:Y:S08]  /*4880*/  HMMA.16816.F32.BF16 R28, R180.reuse, R184, RZ ;  /* 0x000000b8b41c723c */ /* 0x040ff000000418ff */
[C---:B------:R-:W-:Y:S08]  /*4890*/  HMMA.16816.F32.BF16 R184, R180.reuse, R32, RZ ;  /* 0x00000020b4b8723c */ /* 0x040ff000000418ff */
[----:B------:R-:W-:Y:S01]  /*48a0*/  HMMA.16816.F32.BF16 R180, R180, R34, RZ ;  /* 0x00000022b4b4723c */ /* 0x000fe200000418ff */
[----:B------:R-:W1:Y:S07]  /*48b0*/  LDSM.16.M88.4 R32, [R214+0x2000] ;  /* 0x00200000d620783b */ /* 0x000e6e0000000200 */
[C---:B------:R-:W-:Y:S08]  /*48c0*/  HMMA.16816.F32.BF16 R12, R168.reuse, R178, R12 ;  /* 0x000000b2a80c723c */ /* 0x040ff0000004180c */
[C---:B------:R-:W-:Y:S01]  /*48d0*/  HMMA.16816.F32.BF16 R28, R168.reuse, R176, R28 ;  /* 0x000000b0a81c723c */ /* 0x040fe2000004181c */
[----:B------:R-:W-:Y:S07]  /*48e0*/  LDSM.16.M88.4 R176, [R206] ;  /* 0x00000000ceb0783b */ /* 0x000fee0000000200 */
[C---:B------:R-:W-:Y:S08]  /*48f0*/  HMMA.16816.F32.BF16 R184, R168.reuse, R172, R184 ;  /* 0x000000aca8b8723c */ /* 0x040ff000000418b8 */
[----:B------:R-:W-:Y:S01]  /*4900*/  HMMA.16816.F32.BF16 R180, R168, R174, R180 ;  /* 0x000000aea8b4723c */ /* 0x000fe200000418b4 */
[----:B------:R-:W-:Y:S04]  /*4910*/  LDSM.16.M88.4 R172, [R206+0x800] ;  /* 0x00080000ceac783b */ /* 0x000fe80000000200 */
[----:B------:R-:W2:Y:S03]  /*4920*/  LDSM.16.M88.4 R168, [R213] ;  /* 0x00000000d5a8783b */ /* 0x000ea60000000200 */
[----:B------:R-:W-:Y:S08]  /*4930*/  HMMA.16816.F32.BF16 R12, R188, R198, R12 ;  /* 0x000000c6bc0c723c */ /* 0x000ff0000004180c */
        /* <DEDUP_REMOVED lines=9> */
[----:B------:R-:W-:Y:S04]  /*49d0*/  LDSM.16.M88.4 R192, [R217+0x9800] ;  /* 0x00980000d9c0783b */ /* 0x000fe80000000200 */
[----:B------:R-:W3:Y:S03]  /*49e0*/  LDSM.16.M88.4 R188, [R218+0x4000] ;  /* 0x00400000dabc783b */ /* 0x000ee60000000200 */
[C---:B--2---:R-:W-:Y:S08]  /*49f0*/  HMMA.16816.F32.BF16 R12, R168.reuse, R178, R12 ;  /* 0x000000b2a80c723c */ /* 0x044ff0000004180c */
[-C--:B------:R-:W-:Y:S08]  /*4a00*/  HMMA.16816.F32.BF16 R28, R168, R176.reuse, R28 ;  /* 0x000000b0a81c723c */ /* 0x080ff0000004181c */
[C---:B-1----:R-:W-:Y:S08]  /*4a10*/  HMMA.16816.F32.BF16 R24, R32.reuse, R176, R24 ;  /* 0x000000b02018723c */ /* 0x042ff00000041818 */
[C---:B------:R-:W-:Y:S01]  /*4a20*/  HMMA.16816.F32.BF16 R20, R32.reuse, R178, R20 ;  /* 0x000000b22014723c */ /* 0x040fe20000041814 */
[----:B------:R-:W-:Y:S07]  /*4a30*/  LDSM.16.M88.4 R176, [R205] ;  /* 0x00000000cdb0783b */ /* 0x000fee0000000200 */
[C---:B------:R-:W-:Y:S08]  /*4a40*/  HMMA.16816.F32.BF16 R8, R32.reuse, R172, R8 ;  /* 0x000000ac2008723c */ /* 0x040ff00000041808 */
[----:B------:R-:W-:Y:S01]  /*4a50*/  HMMA.16816.F32.BF16 R4, R32, R174, R4 ;  /* 0x000000ae2004723c */ /* 0x000fe20000041804 */
[----:B------:R-:W1:Y:S07]  /*4a60*/  LDSM.16.M88.4 R32, [R218+0x6000] ;  /* 0x00600000da20783b */ /* 0x000e6e0000000200 */
[C---:B------:R-:W-:Y:S08]  /*4a70*/  HMMA.16816.F32.BF16 R184, R168.reuse, R172, R184 ;  /* 0x000000aca8b8723c */ /* 0x040ff000000418b8 */
[----:B------:R-:W-:Y:S01]  /*4a80*/  HMMA.16816.F32.BF16 R180, R168, R174, R180 ;  /* 0x000000aea8b4723c */ /* 0x000fe200000418b4 */
[----:B------:R-:W-:Y:S04]  /*4a90*/  LDSM.16.M88.4 R172, [R204] ;  /* 0x00000000ccac783b */ /* 0x000fe80000000200 */
[----:B------:R-:W2:Y:S03]  /*4aa0*/  LDSM.16.M88.4 R168, [R216+0x4000] ;  /* 0x00400000d8a8783b */ /* 0x000ea60000000200 */
[C---:B---3--:R-:W-:Y:S08]  /*4ab0*/  HMMA.16816.F32.BF16 R12, R188.reuse, R198, R12 ;  /* 0x000000c6bc0c723c */ /* 0x048ff0000004180c */
[C---:B------:R-:W-:Y:S08]  /*4ac0*/  HMMA.16816.F32.BF16 R28, R188.reuse, R196, R28 ;  /* 0x000000c4bc1c723c */ /* 0x040ff0000004181c */
[----:B------:R-:W-:Y:S08]  /*4ad0*/  HMMA.16816.F32.BF16 R184, R188, R192, R184 ;  /* 0x000000c0bcb8723c */ /* 0x000ff000000418b8 */
[C---:B-1----:R-:W-:Y:S08]  /*4ae0*/  HMMA.16816.F32.BF16 R24, R32.reuse, R196, R24 ;  /* 0x000000c42018723c */ /* 0x042ff00000041818 */
[C---:B------:R-:W-:Y:S01]  /*4af0*/  HMMA.16816.F32.BF16 R20, R32.reuse, R198, R20 ;  /* 0x000000c62014723c */ /* 0x040fe20000041814 */
[----:B------:R-:W-:Y:S07]  /*4b00*/  LDSM.16.M88.4 R196, [R211+0x9000] ;  /* 0x00900000d3c4783b */ /* 0x000fee0000000200 */
[C---:B------:R-:W-:Y:S08]  /*4b10*/  HMMA.16816.F32.BF16 R8, R32.reuse, R192, R8 ;  /* 0x000000c02008723c */ /* 0x040ff00000041808 */
[-C--:B------:R-:W-:Y:S01]  /*4b20*/  HMMA.16816.F32.BF16 R4, R32, R194.reuse, R4 ;  /* 0x000000c22004723c */ /* 0x080fe20000041804 */
[----:B------:R-:W1:Y:S07]  /*4b30*/  LDSM.16.M88.4 R32, [R216+0x6000] ;  /* 0x00600000d820783b */ /* 0x000e6e0000000200 */
[----:B------:R-:W-:Y:S01]  /*4b40*/  HMMA.16816.F32.BF16 R180, R188, R194, R180 ;  /* 0x000000c2bcb4723c */ /* 0x000fe200000418b4 */
[----:B------:R-:W-:Y:S04]  /*4b50*/  LDSM.16.M88.4 R188, [R211+0x9800] ;  /* 0x00980000d3bc783b */ /* 0x000fe80000000200 */
[----:B------:R-:W3:Y:S03]  /*4b60*/  LDSM.16.M88.4 R192, [R214+0x4000] ;  /* 0x00400000d6c0783b */ /* 0x000ee60000000200 */
[C---:B--2---:R-:W-:Y:S08]  /*4b70*/  HMMA.16816.F32.BF16 R12, R168.reuse, R178, R12 ;  /* 0x000000b2a80c723c */ /* 0x044ff0000004180c */
[C---:B------:R-:W-:Y:S08]  /*4b80*/  HMMA.16816.F32.BF16 R28, R168.reuse, R176, R28 ;  /* 0x000000b0a81c723c */ /* 0x040ff0000004181c */
[C---:B------:R-:W-:Y:S08]  /*4b90*/  HMMA.16816.F32.BF16 R184, R168.reuse, R172, R184 ;  /* 0x000000aca8b8723c */ /* 0x040ff000000418b8 */
[----:B------:R-:W-:Y:S01]  /*4ba0*/  HMMA.16816.F32.BF16 R180, R168, R174, R180 ;  /* 0x000000aea8b4723c */ /* 0x000fe200000418b4 */
[----:B------:R-:W-:Y:S07]  /*4bb0*/  LDSM.16.M88.4 R168, [R206+0x1000] ;  /* 0x00100000cea8783b */ /* 0x000fee0000000200 */
[C---:B-1----:R-:W-:Y:S08]  /*4bc0*/  HMMA.16816.F32.BF16 R24, R32.reuse, R176, R24 ;  /* 0x000000b02018723c */ /* 0x042ff00000041818 */
[C---:B------:R-:W-:Y:S01]  /*4bd0*/  HMMA.16816.F32.BF16 R20, R32.reuse, R178, R20 ;  /* 0x000000b22014723c */ /* 0x040fe20000041814 */
[----:B------:R-:W1:Y:S07]  /*4be0*/  LDSM.16.M88.4 R176, [R213+0x4000] ;  /* 0x00400000d5b0783b */ /* 0x000e6e0000000200 */
[C---:B------:R-:W-:Y:S08]  /*4bf0*/  HMMA.16816.F32.BF16 R8, R32.reuse, R172, R8 ;  /* 0x000000ac2008723c */ /* 0x040ff00000041808 */
[----:B------:R-:W-:Y:S01]  /*4c00*/  HMMA.16816.F32.BF16 R4, R32, R174, R4 ;  /* 0x000000ae2004723c */ /* 0x000fe20000041804 */
[----:B------:R-:W2:Y:S04]  /*4c10*/  LDSM.16.M88.4 R32, [R214+0x6000] ;  /* 0x00600000d620783b */ /* 0x000ea80000000200 */
[----:B------:R-:W4:Y:S03]  /*4c20*/  LDSM.16.M88.4 R172, [R213+0x6000] ;  /* 0x00600000d5ac783b */ /* 0x000f260000000200 */
[C---:B---3--:R-:W-:Y:S08]  /*4c30*/  HMMA.16816.F32.BF16 R12, R192.reuse, R198, R12 ;  /* 0x000000c6c00c723c */ /* 0x048ff0000004180c */
[C---:B------:R-:W-:Y:S08]  /*4c40*/  HMMA.16816.F32.BF16 R184, R192.reuse, R188, R184 ;  /* 0x000000bcc0b8723c */ /* 0x040ff000000418b8 */
[----:B------:R-:W-:Y:S08]  /*4c50*/  HMMA.16816.F32.BF16 R28, R192, R196, R28 ;  /* 0x000000c4c01c723c */ /* 0x000ff0000004181c */
[----:B-1----:R-:W-:Y:S08]  /*4c60*/  HMMA.16816.F32.BF16 R12, R176, R170, R12 ;  /* 0x000000aab00c723c */ /* 0x002ff0000004180c */
[----:B------:R-:W-:Y:S08]  /*4c70*/  HMMA.16816.F32.BF16 R180, R192, R190, R180 ;  /* 0x000000bec0b4723c */ /* 0x000ff000000418b4 */
[C---:B--2---:R-:W-:Y:S08]  /*4c80*/  HMMA.16816.F32.BF16 R24, R32.reuse, R196, R24 ;  /* 0x000000c42018723c */ /* 0x044ff00000041818 */
[----:B------:R-:W-:Y:S01]  /*4c90*/  HMMA.16816.F32.BF16 R20, R32, R198, R20 ;  /* 0x000000c62014723c */ /* 0x000fe20000041814 */
[----:B------:R-:W-:-:S07]  /*4ca0*/  FSEL R0, R12, -INF , !P6 ;  /* 0xff8000000c007808 */ /* 0x000fce0007000000 */
[C---:B------:R-:W-:Y:S08]  /*4cb0*/  HMMA.16816.F32.BF16 R8, R32.reuse, R188, R8 ;  /* 0x000000bc2008723c */ /* 0x040ff00000041808 */
[----:B------:R-:W-:Y:S01]  /*4cc0*/  HMMA.16816.F32.BF16 R4, R32, R190, R4 ;  /* 0x000000be2004723c */ /* 0x000fe20000041804 */
[----:B------:R-:W1:Y:S01]  /*4cd0*/  LDSM.16.M88.4 R32, [R206+0x1800] ;  /* 0x00180000ce20783b */ /* 0x000e620000000200 */
[----:B------:R-:W-:-:S06]  /*4ce0*/  DEPBAR.LE SB0, 0x0 ;  /* 0x000080000000791a */ /* 0x000fcc0000000000 */
[C---:B----4-:R-:W-:Y:S08]  /*4cf0*/  HMMA.16816.F32.BF16 R24, R172.reuse, R168, R24 ;  /* 0x000000a8ac18723c */ /* 0x050ff00000041818 */
[----:B------:R-:W-:Y:S08]  /*4d00*/  HMMA.16816.F32.BF16 R20, R172, R170, R20 ;  /* 0x000000aaac14723c */ /* 0x000ff00000041814 */
[----:B------:R-:W-:Y:S08]  /*4d10*/  HMMA.16816.F32.BF16 R28, R176, R168, R28 ;  /* 0x000000a8b01c723c */ /* 0x000ff0000004181c */
[----:B------:R-:W-:-:S02]  /*4d20*/  FSEL R17, R27, -INF , !P0 ;  /* 0xff8000001b117808 */ /* 0x000fc40004000000 */
[----:B------:R-:W-:Y:S02]  /*4d30*/  FSEL R192, R25, -INF , !P2 ;  /* 0xff80000019c07808 */ /* 0x000fe40005000000 */
[----:B------:R-:W-:Y:S02]  /*4d40*/  ISETP.GE.AND P2, PT, R19, R2, PT ;  /* 0x000000021300720c */ /* 0x000fe40003f46270 */
[----:B------:R-:W-:Y:S02]  /*4d50*/  FSEL R19, R14, -INF , !P3 ;  /* 0xff8000000e137808 */ /* 0x000fe40005800000 */
[C---:B------:R-:W-:Y:S01]  /*4d60*/  IADD3 R25, R3.reuse, 0x11, RZ ;  /* 0x0000001103197810 */ /* 0x040fe20007ffe0ff */
[----:B-1----:R-:W-:Y:S01]  /*4d70*/  HMMA.16816.F32.BF16 R184, R176, R32, R184 ;  /* 0x00000020b0b8723c */ /* 0x002fe200000418b8 */
[----:B------:R-:W-:Y:S02]  /*4d80*/  IADD3 R27, R3, 0x10, RZ ;  /* 0x00000010031b7810 */ /* 0x000fe40007ffe0ff */
[----:B------:R-:W-:Y:S01]  /*4d90*/  FSEL R20, R20, -INF , !P4 ;  /* 0xff80000014147808 */ /* 0x000fe20006000000 */
[----:B------:R-:W-:Y:S01]  /*4da0*/  BAR.SYNC.DEFER_BLOCKING 0x0 ;  /* 0x0000000000007b1d */ /* 0x000fe20000010000 */
[----:B------:R-:W-:-:S02]  /*4db0*/  ISETP.GE.AND P4, PT, R27, R240, PT ;  /* 0x000000f01b00720c */ /* 0x000fc40003f86270 */
[----:B------:R-:W-:Y:S01]  /*4dc0*/  FSEL R169, R31, -INF , !P1 ;  /* 0xff8000001fa97808 */ /* 0x000fe20004800000 */
[----:B------:R-:W-:Y:S01]  /*4dd0*/  HMMA.16816.F32.BF16 R8, R172, R32, R8 ;  /* 0x00000020ac08723c */ /* 0x000fe20000041808 */
[----:B------:R-:W-:-:S06]  /*4de0*/  ISETP.GE.AND P1, PT, R3, R240, PT ;  /* 0x000000f00300720c */ /* 0x000fcc0003f26270 */
[----:B------:R-:W-:Y:S01]  /*4df0*/  IADD3 R33, R3, 0x9, RZ ;  /* 0x0000000903217810 */ /* 0x000fe20007ffe0ff */
[-C--:B------:R-:W-:Y:S03]  /*4e00*/  HMMA.16816.F32.BF16 R4, R172, R34.reuse, R4 ;  /* 0x00000022ac04723c */ /* 0x080fe60000041804 */
[C---:B------:R-:W-:Y:S02]  /*4e10*/  ISETP.GE.AND P0, PT, R33.reuse, R248, PT ;  /* 0x000000f82100720c */ /* 0x040fe40003f06270 */
[----:B------:R-:W-:Y:S02]  /*4e20*/  ISETP.GE.AND P6, PT, R33, R242, PT ;  /* 0x000000f22100720c */ /* 0x000fe40003fc6270 */
[----:B------:R-:W-:Y:S01]  /*4e30*/  FSEL R14, R13, -INF , !P0 ;  /* 0xff8000000d0e7808 */ /* 0x000fe20004000000 */
[----:B------:R-:W-:Y:S01]  /*4e40*/  HMMA.16816.F32.BF16 R180, R176, R34, R180 ;  /* 0x00000022b0b4723c */ /* 0x000fe200000418b4 */
[----:B------:R-:W-:-:S02]  /*4e50*/  ISETP.GE.AND P0, PT, R33, R2, PT ;  /* 0x000000022100720c */ /* 0x000fc40003f06270 */
[----:B------:R-:W-:Y:S02]  /*4e60*/  ISETP.GE.AND P3, PT, R33, R240, PT ;  /* 0x000000f02100720c */ /* 0x000fe40003f66270 */
[----:B------:R-:W-:Y:S02]  /*4e70*/  FSEL R23, R23, -INF , !P0 ;  /* 0xff80000017177808 */ /* 0x000fe40004000000 */
[----:B------:R-:W-:Y:S02]  /*4e80*/  ISETP.GE.AND P0, PT, R25, R248, PT ;  /* 0x000000f81900720c */ /* 0x000fe40003f06270 */
[----:B------:R-:W-:Y:S02]  /*4e90*/  FSEL R13, R22, -INF , !P2 ;  /* 0xff800000160d7808 */ /* 0x000fe40005000000 */
[----:B------:R-:W-:Y:S02]  /*4ea0*/  ISETP.GE.AND P2, PT, R27, R242, PT ;  /* 0x000000f21b00720c */ /* 0x000fe40003f46270 */
[----:B------:R-:W-:-:S02]  /*4eb0*/  FSEL R15, R15, -INF , !P6 ;  /* 0xff8000000f0f7808 */ /* 0x000fc40007000000 */
[----:B------:R-:W-:Y:S02]  /*4ec0*/  FSEL R185, R185, -INF , !P0 ;  /* 0xff800000b9b97808 */ /* 0x000fe40004000000 */
[----:B------:R-:W-:Y:S02]  /*4ed0*/  ISETP.GE.AND P6, PT, R27, R248, PT ;  /* 0x000000f81b00720c */ /* 0x000fe40003fc6270 */
[-C--:B------:R-:W-:Y:S02]  /*4ee0*/  ISETP.GE.AND P0, PT, R25, R2.reuse, PT ;  /* 0x000000021900720c */ /* 0x080fe40003f06270 */
[----:B------:R-:W-:Y:S02]  /*4ef0*/  FSEL R12, R21, -INF , !P3 ;  /* 0xff800000150c7808 */ /* 0x000fe40005800000 */
[----:B------:R-:W-:Y:S02]  /*4f00*/  ISETP.GE.AND P3, PT, R27, R2, PT ;  /* 0x000000021b00720c */ /* 0x000fe40003f66270 */
[----:B------:R-:W-:-:S02]  /*4f10*/  FSEL R186, R186, -INF , !P2 ;  /* 0xff800000baba7808 */ /* 0x000fc40005000000 */
[----:B------:R-:W-:Y:S02]  /*4f20*/  IADD3 R21, R3, 0x18, RZ ;  /* 0x0000001803157810 */ /* 0x000fe40007ffe0ff */
[----:B------:R-:W-:Y:S02]  /*4f30*/  ISETP.GE.AND P2, PT, R25, R240, PT ;  /* 0x000000f01900720c */ /* 0x000fe40003f46270 */
[----:B------:R-:W-:Y:S02]  /*4f40*/  FSEL R184, R184, -INF , !P6 ;  /* 0xff800000b8b87808 */ /* 0x000fe40007000000 */
[----:B------:R-:W-:Y:S02]  /*4f50*/  FSEL R33, R11, -INF , !P0 ;  /* 0xff8000000b217808 */ /* 0x000fe40004000000 */
[----:B------:R-:W-:Y:S02]  /*4f60*/  ISETP.GE.AND P6, PT, R25, R242, PT ;  /* 0x000000f21900720c */ /* 0x000fe40003fc6270 */
        /* <DEDUP_REMOVED lines=9> */
[C---:B------:R-:W-:Y:S02]  /*5000*/  IADD3 R9, R3.reuse, 0x19, RZ ;  /* 0x0000001903097810 */ /* 0x040fe40007ffe0ff */
[----:B------:R-:W-:Y:S02]  /*5010*/  ISETP.GE.AND P0, PT, R3, R2, PT ;  /* 0x000000020300720c */ /* 0x000fe40003f06270 */
        /* <DEDUP_REMOVED lines=9> */
[----:B------:R-:W-:Y:S02]  /*50b0*/  PLOP3.LUT P0, PT, PT, PT, UP0, 0x80, 0x0 ;  /* 0x000000000000781c */ /* 0x000fe40003f0f008 */
[----:B------:R-:W-:Y:S02]  /*50c0*/  FSEL R187, R187, -INF , !P6 ;  /* 0xff800000bbbb7808 */ /* 0x000fe40007000000 */
        /* <DEDUP_REMOVED lines=33> */
.L_x_886:
[----:B------:R-:W2:Y:S04]  /*52e0*/  LDL.64 R6, [R1] ;  /* 0x0000000001067983 */ /* 0x000ea80000100a00 */
[----:B------:R-:W3:Y:S01]  /*52f0*/  LDL.LU.64 R176, [R1+0x18] ;  /* 0x0000180001b07983 */ /* 0x000ee20000300a00 */
[----:B------:R-:W-:Y:S01]  /*5300*/  MOV R5, UR29 ;  /* 0x0000001d00057c02 */ /* 0x000fe20008000f00 */
[----:B-1----:R-:W-:Y:S01]  /*5310*/  IMAD.WIDE.U32 R170, R203, -0x326172a9, RZ ;  /* 0xcd9e8d57cbaa7825 */ /* 0x002fe200078e00ff */
[----:B------:R-:W-:Y:S01]  /*5320*/  FMNMX.FTZ R11, R167, R10, !PT ;  /* 0x0000000aa70b7209 */ /* 0x000fe20007810000 */
[----:B------:R1:W-:Y:S02]  /*5330*/  STL.64 [R1+0x20], R204 ;  /* 0x000020cc01007387 */ /* 0x0003e40000100a00 */
[----:B------:R-:W-:Y:S01]  /*5340*/  IMAD.WIDE.U32 R174, R202, -0x326172a9, RZ ;  /* 0xcd9e8d57caae7825 */ /* 0x000fe200078e00ff */
[----:B------:R-:W-:-:S02]  /*5350*/  FMNMX.FTZ R11, R8, R11, !PT ;  /* 0x0000000b080b7209 */ /* 0x000fc40007810000 */
[----:B--2---:R-:W-:Y:S02]  /*5360*/  MOV R180, R6 ;  /* 0x0000000600b47202 */ /* 0x004fe40000000f00 */
[----:B------:R-:W-:Y:S02]  /*5370*/  LOP3.LUT R6, R171, R201, RZ, 0x3c, !PT ;  /* 0x000000c9ab067212 */ /* 0x000fe400078e3cff */
[----:B---3--:R-:W-:Y:S02]  /*5380*/  LOP3.LUT R5, R177, UR31, R5, 0x96, !PT ;  /* 0x0000001fb1057c12 */ /* 0x008fe4000f8e9605 */
[----:B------:R-:W-:Y:S01]  /*5390*/  MOV R181, R7 ;  /* 0x0000000700b57202 */ /* 0x000fe20000000f00 */
[----:B------:R-:W-:-:S04]  /*53a0*/  IMAD.WIDE.U32 R34, R6, -0x2daee0ad, RZ ;  /* 0xd2511f5306227825 */ /* 0x000fc800078e00ff */
[----:B------:R-:W-:Y:S01]  /*53b0*/  IMAD.WIDE.U32 R172, R5, -0x326172a9, RZ ;  /* 0xcd9e8d5705ac7825 */ /* 0x000fe200078e00ff */
[----:B------:R-:W-:-:S04]  /*53c0*/  LOP3.LUT R5, R35, UR14, R176, 0x96, !PT ;  /* 0x0000000e23057c12 */ /* 0x000fc8000f8e96b0 */
[----:B------:R-:W-:Y:S01]  /*53d0*/  LOP3.LUT R7, R173, UR15, R174, 0x96, !PT ;  /* 0x0000000fad077c12 */ /* 0x000fe2000f8e96ae */
[----:B------:R-:W-:Y:S01]  /*53e0*/  IMAD.WIDE.U32 R176, R5, -0x326172a9, RZ ;  /* 0xcd9e8d5705b07825 */ /* 0x000fe200078e00ff */
[----:B------:R-:W-:Y:S02]  /*53f0*/  LOP3.LUT R6, R173, UR15, R170, 0x96, !PT ;  /* 0x0000000fad067c12 */ /* 0x000fe4000f8e96aa */
[--C-:B------:R-:W-:Y:S01]  /*5400*/  LOP3.LUT R174, R251, UR13, R172.reuse, 0x96, !PT ;  /* 0x0000000dfbae7c12 */ /* 0x100fe2000f8e96ac */
        /* <DEDUP_REMOVED lines=20> */
[----:B-1----:R-:W-:Y:S01]  /*5550*/  IMAD.WIDE.U32 R204, R6, -0x2daee0ad, RZ ;  /* 0xd2511f5306cc7825 */ /* 0x002fe200078e00ff */
[----:B------:R-:W-:-:S03]  /*5560*/  LOP3.LUT R6, R179, UR8, R172, 0x96, !PT ;  /* 0x00000008b3067c12 */ /* 0x000fc6000f8e96ac */
[----:B------:R-:W-:Y:S01]  /*5570*/  IMAD.WIDE.U32 R172, R7, -0x326172a9, RZ ;  /* 0xcd9e8d5707ac7825 */ /* 0x000fe200078e00ff */
[----:B------:R-:W-:Y:S02]  /*5580*/  FMNMX.FTZ R7, R0, R11, !PT ;  /* 0x0000000b00077209 */ /* 0x000fe40007810000 */
[----:B------:R-:W-:Y:S01]  /*5590*/  LOP3.LUT R5, R205, UR6, R176, 0x96, !PT ;  /* 0x00000006cd057c12 */ /* 0x000fe2000f8e96b0 */
[----:B------:R-:W-:Y:S01]  /*55a0*/  IMAD.WIDE.U32 R198, R198, -0x2daee0ad, RZ ;  /* 0xd2511f53c6c67825 */ /* 0x000fe200078e00ff */
[----:B------:R-:W-:Y:S02]  /*55b0*/  FMNMX.FTZ R7, R14, R7, !PT ;  /* 0x000000070e077209 */ /* 0x000fe40007810000 */
[----:B------:R-:W-:Y:S01]  /*55c0*/  LOP3.LUT R35, R173, UR7, R170, 0x96, !PT ;  /* 0x00000007ad237c12 */ /* 0x000fe2000f8e96aa */
[----:B------:R-:W-:Y:S01]  /*55d0*/  IMAD.WIDE.U32 R176, R5, -0x326172a9, RZ ;  /* 0xcd9e8d5705b07825 */ /* 0x000fe200078e00ff */
[----:B------:R-:W-:Y:S02]  /*55e0*/  LOP3.LUT R5, R199, UR6, R178, 0x96, !PT ;  /* 0x00000006c7057c12 */ /* 0x000fe4000f8e96b2 */
[----:B------:R-:W-:-:S02]  /*55f0*/  FMNMX.FTZ R22, R184, R7, !PT ;  /* 0x00000007b8167209 */ /* 0x000fc40007810000 */
[----:B------:R-:W-:Y:S01]  /*5600*/  LOP3.LUT R172, R177, UR16, R172, 0x96, !PT ;  /* 0x00000010b1ac7c12 */ /* 0x000fe2000f8e96ac */
[----:B------:R-:W-:Y:S01]  /*5610*/  IMAD.WIDE.U32 R170, R5, -0x326172a9, RZ ;  /* 0xcd9e8d5705aa7825 */ /* 0x000fe200078e00ff */
[----:B------:R-:W-:Y:S02]  /*5620*/  FMNMX.FTZ R7, R185, R22, !PT ;  /* 0x00000016b9077209 */ /* 0x000fe40007810000 */
[C---:B------:R-:W-:Y:S02]  /*5630*/  LOP3.LUT R174, R176.reuse, 0xffff, RZ, 0xc0, !PT ;  /* 0x0000ffffb0ae7812 */ /* 0x040fe400078ec0ff */
[----:B------:R-:W-:Y:S02]  /*5640*/  LOP3.LUT R21, R176, 0xff, RZ, 0xc0, !PT ;  /* 0x000000ffb0157812 */ /* 0x000fe400078ec0ff */
[--C-:B------:R-:W-:Y:S02]  /*5650*/  SHF.R.U32.HI R164, RZ, 0x10, R176.reuse ;  /* 0x00000010ffa47819 */ /* 0x100fe400000116b0 */
[----:B------:R-:W-:Y:S01]  /*5660*/  SHF.R.U32.HI R11, RZ, 0x18, R176 ;  /* 0x00000018ff0b7819 */ /* 0x000fe200000116b0 */
[----:B------:R-:W-:Y:S01]  /*5670*/  IMAD.WIDE.U32 R176, R6, -0x326172a9, RZ ;  /* 0xcd9e8d5706b07825 */ /* 0x000fe200078e00ff */
[----:B------:R-:W-:-:S02]  /*5680*/  FMNMX.FTZ R6, R30, R7, !PT ;  /* 0x000000071e067209 */ /* 0x000fc40007810000 */
[C---:B------:R-:W-:Y:S02]  /*5690*/  LOP3.LUT R168, R170.reuse, 0xffff, RZ, 0xc0, !PT ;  /* 0x0000ffffaaa87812 */ /* 0x040fe400078ec0ff */
[----:B------:R-:W-:Y:S02]  /*56a0*/  LOP3.LUT R195, R170, 0xff, RZ, 0xc0, !PT ;  /* 0x000000ffaac37812 */ /* 0x000fe400078ec0ff */
[--C-:B------:R-:W-:Y:S02]  /*56b0*/  SHF.R.U32.HI R22, RZ, 0x10, R170.reuse ;  /* 0x00000010ff167819 */ /* 0x100fe400000116aa */
[----:B------:R-:W-:Y:S02]  /*56c0*/  SHF.R.U32.HI R7, RZ, 0x18, R170 ;  /* 0x00000018ff077819 */ /* 0x000fe400000116aa */
[----:B------:R-:W-:Y:S02]  /*56d0*/  FMNMX.FTZ R170, R166, R3, !PT ;  /* 0x00000003a6aa7209 */ /* 0x000fe40007810000 */
[----:B------:R-:W-:-:S02]  /*56e0*/  LOP3.LUT R5, R171, UR16, R176, 0x96, !PT ;  /* 0x00000010ab057c12 */ /* 0x000fc4000f8e96b0 */
[----:B------:R-:W-:Y:S02]  /*56f0*/  FMNMX.FTZ R171, R31, R6, !PT ;  /* 0x000000061fab7209 */ /* 0x000fe40007810000 */
[----:B------:R-:W-:Y:S02]  /*5700*/  FMNMX.FTZ R170, R169, R170, !PT ;  /* 0x000000aaa9aa7209 */ /* 0x000fe40007810000 */
[----:B------:R-:W-:Y:S01]  /*5710*/  LOP3.LUT R164, R164, 0xff, RZ, 0xc0, !PT ;  /* 0x000000ffa4a47812 */ /* 0x000fe200078ec0ff */
[----:B------:R-:W1:Y:S01]  /*5720*/  SHFL.BFLY PT, R6, R171, 0x2, 0x1f ;  /* 0x0c401f00ab067f89 */ /* 0x000e6200000e0000 */
[----:B------:R-:W-:Y:S02]  /*5730*/  FMNMX.FTZ R170, R19, R170, !PT ;  /* 0x000000aa13aa7209 */ /* 0x000fe40007810000 */
[----:B------:R-:W-:Y:S02]  /*5740*/  PRMT R11, R164, 0x5410, R11 ;  /* 0x00005410a40b7816 */ /* 0x000fe4000000000b */
[----:B------:R-:W-:-:S02]  /*5750*/  FMNMX.FTZ R173, R15, R170, !PT ;  /* 0x000000aa0fad7209 */ /* 0x000fc40007810000 */
[----:B------:R-:W-:Y:S02]  /*5760*/  LOP3.LUT R170, R172, 0xffff, RZ, 0xc0, !PT ;  /* 0x0000ffffacaa7812 */ /* 0x000fe400078ec0ff */
[----:B------:R-:W-:Y:S02]  /*5770*/  FMNMX.FTZ R164, R186, R173, !PT ;  /* 0x000000adbaa47209 */ /* 0x000fe40007810000 */
[----:B------:R-:W-:Y:S02]  /*5780*/  SHF.R.U32.HI R170, RZ, 0x8, R170 ;  /* 0x00000008ffaa7819 */ /* 0x000fe400000116aa */
[----:B------:R-:W-:Y:S02]  /*5790*/  FMNMX.FTZ R173, R187, R164, !PT ;  /* 0x000000a4bbad7209 */ /* 0x000fe40007810000 */
[----:B------:R-:W-:Y:S02]  /*57a0*/  LOP3.LUT R181, R172, 0xff, RZ, 0xc0, !PT ;  /* 0x000000ffacb57812 */ /* 0x000fe400078ec0ff */
[----:B------:R-:W-:-:S02]  /*57b0*/  FMNMX.FTZ R164, R182, R173, !PT ;  /* 0x000000adb6a47209 */ /* 0x000fc40007810000 */
[----:B------:R-:W-:Y:S02]  /*57c0*/  FMNMX.FTZ R173, R165, R4, !PT ;  /* 0x00000004a5ad7209 */ /* 0x000fe40007810000 */
[----:B------:R-:W-:Y:S02]  /*57d0*/  FMNMX.FTZ R164, R183, R164, !PT ;  /* 0x000000a4b7a47209 */ /* 0x000fe40007810000 */
[----:B------:R-:W-:Y:S02]  /*57e0*/  FMNMX.FTZ R173, R192, R173, !PT ;  /* 0x000000adc0ad7209 */ /* 0x000fe40007810000 */
[----:B-1----:R-:W-:Y:S02]  /*57f0*/  FMNMX.FTZ R6, R171, R6, !PT ;  /* 0x00000006ab067209 */ /* 0x002fe40007810000 */
[----:B------:R-:W1:Y:S01]  /*5800*/  SHFL.BFLY PT, R171, R164, 0x2, 0x1f ;  /* 0x0c401f00a4ab7f89 */ /* 0x000e6200000e0000 */
[----:B------:R-:W-:Y:S02]  /*5810*/  FMNMX.FTZ R173, R20, R173, !PT ;  /* 0x000000ad14ad7209 */ /* 0x000fe40007810000 */
[----:B------:R-:W-:Y:S01]  /*5820*/  PRMT R181, R181, 0x5410, R170 ;  /* 0x00005410b5b57816 */ /* 0x000fe200000000aa */
[----:B------:R-:W2:Y:S01]  /*5830*/  SHFL.BFLY PT, R197, R6, 0x1, 0x1f ;  /* 0x0c201f0006c57f89 */ /* 0x000ea200000e0000 */
[----:B------:R-:W-:-:S02]  /*5840*/  FMNMX.FTZ R170, R12, R173, !PT ;  /* 0x000000ad0caa7209 */ /* 0x000fc40007810000 */
[----:B------:R-:W-:Y:S02]  /*5850*/  LOP3.LUT R34, R177, UR7, R34, 0x96, !PT ;  /* 0x00000007b1227c12 */ /* 0x000fe4000f8e9622 */
[----:B------:R-:W-:Y:S02]  /*5860*/  FMNMX.FTZ R175, R25, R170, !PT ;  /* 0x000000aa19af7209 */ /* 0x000fe40007810000 */
[--C-:B------:R-:W-:Y:S02]  /*5870*/  SHF.R.U32.HI R179, RZ, 0x10, R172.reuse ;  /* 0x00000010ffb37819 */ /* 0x100fe400000116ac */
[----:B------:R-:W-:Y:S02]  /*5880*/  FMNMX.FTZ R175, R32, R175, !PT ;  /* 0x000000af20af7209 */ /* 0x000fe40007810000 */
[----:B------:R-:W-:Y:S02]  /*5890*/  SHF.R.U32.HI R172, RZ, 0x18, R172 ;  /* 0x00000018ffac7819 */ /* 0x000fe400000116ac */
[----:B------:R-:W-:-:S02]  /*58a0*/  FMNMX.FTZ R175, R28, R175, !PT ;  /* 0x000000af1caf7209 */ /* 0x000fc40007810000 */
[----:B------:R-:W-:Y:S02]  /*58b0*/  LOP3.LUT R179, R179, 0xff, RZ, 0xc0, !PT ;  /* 0x000000ffb3b37812 */ /* 0x000fe400078ec0ff */
[----:B------:R-:W-:Y:S02]  /*58c0*/  FMNMX.FTZ R175, R24, R175, !PT ;  /* 0x000000af18af7209 */ /* 0x000fe40007810000 */
[----:B------:R-:W-:Y:S02]  /*58d0*/  PRMT R179, R179, 0x5410, R172 ;  /* 0x00005410b3b37816 */ /* 0x000fe400000000ac */
[----:B-1----:R-:W-:Y:S02]  /*58e0*/  FMNMX.FTZ R171, R164, R171, !PT ;  /* 0x000000aba4ab7209 */ /* 0x002fe40007810000 */
[----:B------:R-:W-:Y:S02]  /*58f0*/  FMNMX.FTZ R164, R18, R9, !PT ;  /* 0x0000000912a47209 */ /* 0x000fe40007810000 */
[----:B--2---:R-:W-:Y:S01]  /*5900*/  FMNMX.FTZ R197, R6, R197, !PT ;  /* 0x000000c506c57209 */ /* 0x004fe20007810000 */
[----:B------:R-:W1:Y:S01]  /*5910*/  SHFL.BFLY PT, R196, R171, 0x1, 0x1f ;  /* 0x0c201f00abc47f89 */ /* 0x000e6200000e0000 */
[----:B------:R-:W-:-:S02]  /*5920*/  FMNMX.FTZ R164, R17, R164, !PT ;  /* 0x000000a411a47209 */ /* 0x000fc40007810000 */
[C---:B------:R-:W-:Y:S01]  /*5930*/  FSETP.NEU.FTZ.AND P3, PT, R197.reuse, -INF , PT ;  /* 0xff800000c500780b */ /* 0x040fe20003f7d000 */
[----:B------:R-:W-:Y:S01]  /*5940*/  FMUL.FTZ R191, R197, c[0x0][0x23c] ;  /* 0x00008f00c5bf7a20 */ /* 0x000fe20000410000 */
[----:B------:R-:W-:Y:S01]  /*5950*/  FMNMX.FTZ R164, R13, R164, !PT ;  /* 0x000000a40da47209 */ /* 0x000fe20007810000 */
[----:B------:R-:W2:Y:S01]  /*5960*/  SHFL.BFLY PT, R6, R175, 0x2, 0x1f ;  /* 0x0c401f00af067f89 */ /* 0x000ea200000e0000 */
[----:B------:R-:W-:Y:S02]  /*5970*/  LOP3.LUT R22, R22, 0xff, RZ, 0xc0, !PT ;  /* 0x000000ff16167812 */ /* 0x000fe400078ec0ff */
[----:B------:R-:W-:Y:S02]  /*5980*/  FMNMX.FTZ R164, R23, R164, !PT ;  /* 0x000000a417a47209 */ /* 0x000fe40007810000 */
[----:B------:R-:W-:Y:S02]  /*5990*/  FSEL R191, R191, RZ, P3 ;  /* 0x000000ffbfbf7208 */ /* 0x000fe40001800000 */
[----:B------:R-:W-:-:S02]  /*59a0*/  FMNMX.FTZ R164, R27, R164, !PT ;  /* 0x000000a41ba47209 */ /* 0x000fc40007810000 */
[----:B------:R-:W-:Y:S01]  /*59b0*/  SHF.R.U32.HI R174, RZ, 0x8, R174 ;  /* 0x00000008ffae7819 */ /* 0x000fe200000116ae */
[--C-:B------:R-:W-:Y:S01]  /*59c0*/  FFMA.FTZ R193, R10, c[0x0][0x23c], -R191.reuse ;  /* 0x00008f000ac17a23 */ /* 0x100fe200000108bf */
[----:B------:R-:W-:Y:S01]  /*59d0*/  FMNMX.FTZ R164, R33, R164, !PT ;  /* 0x000000a421a47209 */ /* 0x000fe20007810000 */
[----:B------:R-:W-:Y:S01]  /*59e0*/  FFMA.FTZ R176, R8, c[0x0][0x23c], -R191 ;  /* 0x00008f0008b07a23 */ /* 0x000fe200000108bf */
[----:B------:R-:W-:Y:S02]  /*59f0*/  PRMT R7, R22, 0x5410, R7 ;  /* 0x0000541016077816 */ /* 0x000fe40000000007 */
[----:B------:R-:W-:Y:S01]  /*5a00*/  FMNMX.FTZ R173, R29, R164, !PT ;  /* 0x000000a41dad7209 */ /* 0x000fe20007810000 */
[----:B------:R-:W-:Y:S01]  /*5a10*/  MUFU.EX2 R193, R193 ;  /* 0x000000c100c17308 */ /* 0x000fe20000000800 */
[----:B------:R-:W-:Y:S02]  /*5a20*/  SHF.R.U32.HI R168, RZ, 0x8, R168 ;  /* 0x00000008ffa87819 */ /* 0x000fe400000116a8 */
[----:B------:R-:W-:-:S02]  /*5a30*/  FMNMX.FTZ R10, R26, R173, !PT ;  /* 0x000000ad1a0a7209 */ /* 0x000fc40007810000 */
[----:B-1----:R-:W-:Y:S02]  /*5a40*/  FMNMX.FTZ R196, R171, R196, !PT ;  /* 0x000000c4abc47209 */ /* 0x002fe40007810000 */
[----:B------:R-:W-:Y:S01]  /*5a50*/  PRMT R21, R21, 0x5410, R174 ;  /* 0x0000541015157816 */ /* 0x000fe200000000ae */
[----:B------:R-:W1:Y:S01]  /*5a60*/  SHFL.BFLY PT, R177, R10, 0x2, 0x1f ;  /* 0x0c401f000ab17f89 */ /* 0x000e6200000e0000 */
[C---:B------:R-:W-:Y:S01]  /*5a70*/  FSETP.NEU.FTZ.AND P2, PT, R196.reuse, -INF , PT ;  /* 0xff800000c400780b */ /* 0x040fe20003f5d000 */
[----:B------:R-:W-:Y:S01]  /*5a80*/  FMUL.FTZ R190, R196, c[0x0][0x23c] ;  /* 0x00008f00c4be7a20 */ /* 0x000fe20000410000 */
[----:B--2---:R-:W-:Y:S01]  /*5a90*/  FMNMX.FTZ R6, R175, R6, !PT ;  /* 0x00000006af067209 */ /* 0x004fe20007810000 */
[--C-:B------:R-:W-:Y:S01]  /*5aa0*/  FFMA.FTZ R175, R0, c[0x0][0x23c], -R191.reuse ;  /* 0x00008f0000af7a23 */ /* 0x100fe200000108bf */
[----:B------:R-:W-:Y:S01]  /*5ab0*/  MUFU.EX2 R176, R176 ;  /* 0x000000b000b07308 */ /* 0x000fe20000000800 */
[----:B------:R-:W-:Y:S01]  /*5ac0*/  PRMT R195, R195, 0x5410, R168 ;  /* 0x00005410c3c37816 */ /* 0x000fe200000000a8 */
[----:B------:R-:W-:Y:S01]  /*5ad0*/  FFMA.FTZ R174, R14, c[0x0][0x23c], -R191 ;  /* 0x00008f000eae7a23 */ /* 0x000fe200000108bf */
[----:B------:R-:W-:Y:S01]  /*5ae0*/  FSEL R190, R190, RZ, P2 ;  /* 0x000000ffbebe7208 */ /* 0x000fe20001000000 */
[----:B------:R-:W2:Y:S04]  /*5af0*/  SHFL.BFLY PT, R171, R6, 0x1, 0x1f ;  /* 0x0c201f0006ab7f89 */ /* 0x000ea800000e0000 */
[--C-:B------:R-:W-:Y:S01]  /*5b00*/  FFMA.FTZ R172, R169, c[0x0][0x23c], -R190.reuse ;  /* 0x00008f00a9ac7a23 */ /* 0x100fe200000108be */
[----:B------:R-:W-:Y:S01]  /*5b10*/  MUFU.EX2 R175, R175 ;  /* 0x000000af00af7308 */ /* 0x000fe20000000800 */
[----:B------:R-:W-:-:S02]  /*5b20*/  FFMA.FTZ R173, R3, c[0x0][0x23c], -R190 ;  /* 0x00008f0003ad7a23 */ /* 0x000fc400000108be */
[--C-:B------:R-:W-:Y:S02]  /*5b30*/  FFMA.FTZ R8, R19, c[0x0][0x23c], -R190.reuse ;  /* 0x00008f0013087a23 */ /* 0x100fe400000108be */
[----:B------:R-:W-:-:S03]  /*5b40*/  FFMA.FTZ R170, R15, c[0x0][0x23c], -R190 ;  /* 0x00008f000faa7a23 */ /* 0x000fc600000108be */
[----:B------:R-:W-:Y:S01]  /*5b50*/  MUFU.EX2 R173, R173 ;  /* 0x000000ad00ad7308 */ /* 0x000fe20000000800 */
[----:B-1----:R-:W-:-:S05]  /*5b60*/  FMNMX.FTZ R0, R10, R177, !PT ;  /* 0x000000b10a007209 */ /* 0x002fca0007810000 */
[----:B------:R-:W1:Y:S02]  /*5b70*/  SHFL.BFLY PT, R169, R0, 0x1, 0x1f ;  /* 0x0c201f0000a97f89 */ /* 0x000e6400000e0000 */
[----:B------:R-:W-:Y:S01]  /*5b80*/  MUFU.EX2 R172, R172 ;  /* 0x000000ac00ac7308 */ /* 0x000fe20000000800 */
[----:B--2---:R-:W-:Y:S02]  /*5b90*/  FMNMX.FTZ R3, R6, R171, !PT ;  /* 0x000000ab06037209 */ /* 0x004fe40007810000 */
[C---:B------:R-:W-:Y:S02]  /*5ba0*/  LOP3.LUT R171, R5.reuse, 0xffff, RZ, 0xc0, !PT ;  /* 0x0000ffff05ab7812 */ /* 0x040fe400078ec0ff */
[----:B------:R-:W-:Y:S01]  /*5bb0*/  LOP3.LUT R6, R5, 0xff, RZ, 0xc0, !PT ;  /* 0x000000ff05067812 */ /* 0x000fe200078ec0ff */
[C---:B------:R-:W-:Y:S01]  /*5bc0*/  FMUL.FTZ R189, R3.reuse, c[0x0][0x23c] ;  /* 0x00008f0003bd7a20 */ /* 0x040fe20000410000 */
[----:B------:R-:W-:Y:S01]  /*5bd0*/  SHF.R.U32.HI R171, RZ, 0x8, R171 ;  /* 0x00000008ffab7819 */ /* 0x000fe200000116ab */
[----:B------:R-:W-:Y:S01]  /*5be0*/  MUFU.EX2 R170, R170 ;  /* 0x000000aa00aa7308 */ /* 0x000fe20000000800 */
[----:B------:R-:W-:-:S02]  /*5bf0*/  FSETP.NEU.FTZ.AND P1, PT, R3, -INF , PT ;  /* 0xff8000000300780b */ /* 0x000fc40003f3d000 */
[----:B------:R-:W-:Y:S02]  /*5c00*/  PRMT R19, R6, 0x5410, R171 ;  /* 0x0000541006137816 */ /* 0x000fe400000000ab */
[--C-:B------:R-:W-:Y:S02]  /*5c10*/  SHF.R.U32.HI R6, RZ, 0x10, R5.reuse ;  /* 0x00000010ff067819 */ /* 0x100fe40000011605 */
[----:B------:R-:W-:Y:S01]  /*5c20*/  SHF.R.U32.HI R5, RZ, 0x18, R5 ;  /* 0x00000018ff057819 */ /* 0x000fe20000011605 */
[----:B------:R2:W-:Y:S01]  /*5c30*/  MUFU.EX2 R171, R8 ;  /* 0x0000000800ab7308 */ /* 0x0005e20000000800 */
[----:B------:R-:W-:Y:S02]  /*5c40*/  LOP3.LUT R6, R6, 0xff, RZ, 0xc0, !PT ;  /* 0x000000ff06067812 */ /* 0x000fe400078ec0ff */
[----:B------:R-:W-:Y:S02]  /*5c50*/  FSEL R189, R189, RZ, P1 ;  /* 0x000000ffbdbd7208 */ /* 0x000fe40000800000 */
[----:B-1----:R-:W-:-:S02]  /*5c60*/  FMNMX.FTZ R0, R0, R169, !PT ;  /* 0x000000a900007209 */ /* 0x002fc40007810000 */
[----:B------:R-:W-:Y:S01]  /*5c70*/  PRMT R5, R6, 0x5410, R5 ;  /* 0x0000541006057816 */ /* 0x000fe20000000005 */
[--C-:B------:R-:W-:Y:S01]  /*5c80*/  FFMA.FTZ R169, R20, c[0x0][0x23c], -R189.reuse ;  /* 0x00008f0014a97a23 */ /* 0x100fe200000108bd */
[C---:B------:R-:W-:Y:S01]  /*5c90*/  FSETP.NEU.FTZ.AND P0, PT, R0.reuse, -INF , PT ;  /* 0xff8000000000780b */ /* 0x040fe20003f1d000 */
[----:B------:R-:W-:Y:S01]  /*5ca0*/  FMUL.FTZ R188, R0, c[0x0][0x23c] ;  /* 0x00008f0000bc7a20 */ /* 0x000fe20000410000 */
[----:B------:R-:W1:Y:S01]  /*5cb0*/  MUFU.EX2 R174, R174 ;  /* 0x000000ae00ae7308 */ /* 0x000e620000000800 */
[--C-:B------:R-:W-:Y:S01]  /*5cc0*/  FFMA.FTZ R164, R12, c[0x0][0x23c], -R189.reuse ;  /* 0x00008f000ca47a23 */ /* 0x100fe200000108bd */
[----:B------:R-:W-:Y:S01]  /*5cd0*/  FSEL R12, R3, RZ, P1 ;  /* 0x000000ff030c7208 */ /* 0x000fe20000800000 */
[--C-:B------:R-:W-:Y:S01]  /*5ce0*/  FFMA.FTZ R177, R192, c[0x0][0x23c], -R189.reuse ;  /* 0x00008f00c0b17a23 */ /* 0x100fe200000108bd */
[----:B------:R-:W-:Y:S01]  /*5cf0*/  FSEL R188, R188, RZ, P0 ;  /* 0x000000ffbcbc7208 */ /* 0x000fe20000000000 */
[----:B------:R-:W-:Y:S01]  /*5d00*/  FFMA.FTZ R168, R4, c[0x0][0x23c], -R189 ;  /* 0x00008f0004a87a23 */ /* 0x000fe200000108bd */
[----:B--2---:R-:W-:Y:S01]  /*5d10*/  FSEL R8, R197, RZ, P3 ;  /* 0x000000ffc5087208 */ /* 0x004fe20001800000 */
[----:B------:R-:W-:Y:S01]  /*5d20*/  FADD.FTZ R12, R165, -R12 ;  /* 0x8000000ca50c7221 */ /* 0x000fe20000010000 */
[----:B------:R-:W-:Y:S01]  /*5d30*/  MUFU.EX2 R169, R169 ;  /* 0x000000a900a97308 */ /* 0x000fe20000000800 */
[--C-:B------:R-:W-:Y:S01]  /*5d40*/  FFMA.FTZ R6, R13, c[0x0][0x23c], -R188.reuse ;  /* 0x00008f000d067a23 */ /* 0x100fe200000108bc */
[----:B------:R-:W-:Y:S01]  /*5d50*/  FSEL R13, R196, RZ, P2 ;  /* 0x000000ffc40d7208 */ /* 0x000fe20001000000 */
[----:B------:R-:W-:Y:S01]  /*5d60*/  FFMA.FTZ R23, R23, c[0x0][0x23c], -R188 ;  /* 0x00008f0017177a23 */ /* 0x000fe200000108bc */
[----:B------:R-:W-:Y:S01]  /*5d70*/  PRMT R192, R16, 0x7054, R16 ;  /* 0x0000705410c07816 */ /* 0x000fe20000000010 */
[----:B------:R-:W-:-:S02]  /*5d80*/  FADD.FTZ R8, R167, -R8 ;  /* 0x80000008a7087221 */ /* 0x000fc40000010000 */
[----:B------:R-:W-:Y:S01]  /*5d90*/  FADD.FTZ R10, R166, -R13 ;  /* 0x8000000da60a7221 */ /* 0x000fe20000010000 */
[----:B------:R2:W-:Y:S01]  /*5da0*/  MUFU.EX2 R167, R6 ;  /* 0x0000000600a77308 */ /* 0x0005e20000000800 */
[--C-:B------:R-:W-:Y:S01]  /*5db0*/  HSET2.LE.AND R7, R7, R192.reuse, PT ;  /* 0x000000c007077233 */ /* 0x100fe20003803000 */
[--C-:B------:R-:W-:Y:S01]  /*5dc0*/  FFMA.FTZ R178, R9, c[0x0][0x23c], -R188.reuse ;  /* 0x00008f0009b27a23 */ /* 0x100fe200000108bc */
[--C-:B------:R-:W-:Y:S01]  /*5dd0*/  HSET2.LE.AND R181, R181, R192.reuse, PT ;  /* 0x000000c0b5b57233 */ /* 0x100fe20003803000 */
[----:B------:R-:W-:Y:S01]  /*5de0*/  FMUL.FTZ R194, R8, c[0x0][0x23c] ;  /* 0x00008f0008c27a20 */ /* 0x000fe20000410000 */
[----:B------:R-:W-:Y:S01]  /*5df0*/  FSEL R13, R0, RZ, P0 ;  /* 0x000000ff000d7208 */ /* 0x000fe20000000000 */
[----:B------:R-:W-:Y:S01]  /*5e00*/  FMUL.FTZ R180, R12, c[0x0][0x23c] ;  /* 0x00008f000cb47a20 */ /* 0x000fe20000410000 */
[--C-:B------:R-:W-:Y:S01]  /*5e10*/  HSET2.LE.AND R11, R11, R192.reuse, PT ;  /* 0x000000c00b0b7233 */ /* 0x100fe20003803000 */
[----:B------:R-:W3:Y:S01]  /*5e20*/  MUFU.EX2 R166, R23 ;  /* 0x0000001700a67308 */ /* 0x000ee20000000800 */
[----:B------:R-:W-:Y:S01]  /*5e30*/  FFMA.FTZ R165, R17, c[0x0][0x23c], -R188 ;  /* 0x00008f0011a57a23 */ /* 0x000fe200000108bc */
[----:B-1----:R-:W-:Y:S01]  /*5e40*/  F2FP.BF16.PACK_AB R17, R174, R175 ;  /* 0x000000afae11723e */ /* 0x002fe200000010ff */
[----:B------:R-:W-:Y:S01]  /*5e50*/  FADD.FTZ R4, R18, -R13 ;  /* 0x8000000d12047221 */ /* 0x000fe20000010000 */
[----:B------:R-:W-:-:S04]  /*5e60*/  HSET2.LE.AND R5, R5, R192, PT ;  /* 0x000000c005057233 */ /* 0x000fc80003803000 */
[----:B------:R-:W1:Y:S01]  /*5e70*/  MUFU.EX2 R164, R164 ;  /* 0x000000a400a47308 */ /* 0x000e620000000800 */
[----:B--2---:R-:W-:Y:S01]  /*5e80*/  HSET2.LE.AND R6, R195, R192, PT ;  /* 0x000000c0c3067233 */ /* 0x004fe20003803000 */
[----:B---3--:R-:W-:-:S06]  /*5e90*/  F2FP.BF16.PACK_AB R14, R166, R167 ;  /* 0x000000a7a60e723e */ /* 0x008fcc00000010ff */
[----:B------:R-:W-:Y:S01]  /*5ea0*/  MUFU.EX2 R168, R168 ;  /* 0x000000a800a87308 */ /* 0x000fe20000000800 */
[----:B------:R-:W-:Y:S02]  /*5eb0*/  LOP3.LUT R7, R7, R14, RZ, 0xc0, !PT ;  /* 0x0000000e07077212 */ /* 0x000fe400078ec0ff */
[----:B------:R-:W-:Y:S02]  /*5ec0*/  F2FP.BF16.PACK_AB R14, R176, R193 ;  /* 0x000000c1b00e723e */ /* 0x000fe400000010ff */
[----:B-1----:R-:W-:-:S03]  /*5ed0*/  F2FP.BF16.PACK_AB R9, R164, R169 ;  /* 0x000000a9a409723e */ /* 0x002fc600000010ff */
[----:B------:R-:W1:Y:S01]  /*5ee0*/  MUFU.EX2 R177, R177 ;  /* 0x000000b100b17308 */ /* 0x000e620000000800 */
[----:B------:R-:W-:Y:S01]  /*5ef0*/  LOP3.LUT R8, R181, R14, RZ, 0xc0, !PT ;  /* 0x0000000eb5087212 */ /* 0x000fe200078ec0ff */
[----:B------:R-:W-:Y:S01]  /*5f00*/  FMUL.FTZ R181, R10, c[0x0][0x23c] ;  /* 0x00008f000ab57a20 */ /* 0x000fe20000410000 */
[----:B------:R-:W-:Y:S01]  /*5f10*/  LOP3.LUT R6, R6, R9, RZ, 0xc0, !PT ;  /* 0x0000000906067212 */ /* 0x000fe200078ec0ff */
[--C-:B------:R-:W-:Y:S01]  /*5f20*/  HSET2.LE.AND R9, R179, R192.reuse, PT ;  /* 0x000000c0b3097233 */ /* 0x100fe20003803000 */
[----:B------:R-:W-:Y:S01]  /*5f30*/  F2FP.BF16.PACK_AB R14, R172, R173 ;  /* 0x000000adac0e723e */ /* 0x000fe200000010ff */
[----:B------:R-:W-:Y:S01]  /*5f40*/  FMUL.FTZ R179, R4, c[0x0][0x23c] ;  /* 0x00008f0004b37a20 */ /* 0x000fe20000410000 */
[----:B------:R-:W-:Y:S01]  /*5f50*/  HSET2.LE.AND R10, R21, R192, PT ;  /* 0x000000c0150a7233 */ /* 0x000fe20003803000 */
[----:B------:R-:W-:Y:S01]  /*5f60*/  MUFU.EX2 R178, R178 ;  /* 0x000000b200b27308 */ /* 0x000fe20000000800 */
[----:B------:R-:W-:Y:S01]  /*5f70*/  LOP3.LUT R9, R9, R14, RZ, 0xc0, !PT ;  /* 0x0000000e09097212 */ /* 0x000fe200078ec0ff */
[----:B------:R-:W-:Y:S01]  /*5f80*/  LDSM.16.MT88.4 R20, [R210+0xb000] ;  /* 0x00b00000d214783b */ /* 0x000fe20000004200 */
[----:B------:R-:W-:-:S02]  /*5f90*/  F2FP.BF16.PACK_AB R4, R170, R171 ;  /* 0x000000abaa04723e */ /* 0x000fc400000010ff */
[----:B------:R-:W-:Y:S01]  /*5fa0*/  LOP3.LUT R10, R10, R17, RZ, 0xc0, !PT ;  /* 0x000000110a0a7212 */ /* 0x000fe200078ec0ff */
[----:B------:R-:W2:Y:S01]  /*5fb0*/  LDSM.16.MT88.4 R12, [R212+0xa000] ;  /* 0x00a00000d40c783b */ /* 0x000ea20000004200 */
[----:B------:R-:W-:Y:S01]  /*5fc0*/  LOP3.LUT R11, R11, R4, RZ, 0xc0, !PT ;  /* 0x000000040b0b7212 */ /* 0x000fe200078ec0ff */
[----:B------:R-:W3:Y:S01]  /*5fd0*/  MUFU.EX2 R165, R165 ;  /* 0x000000a500a57308 */ /* 0x000ee20000000800 */
[----:B------:R-:W-:Y:S01]  /*5fe0*/  HSET2.LE.AND R4, R19, R192, PT ;  /* 0x000000c013047233 */ /* 0x000fe20003803000 */
[----:B-1----:R-:W-:-:S04]  /*5ff0*/  F2FP.BF16.PACK_AB R17, R177, R168 ;  /* 0x000000a8b111723e */ /* 0x002fc800000010ff */
[----:B------:R-:W-:Y:S02]  /*6000*/  LOP3.LUT R4, R4, R17, RZ, 0xc0, !PT ;  /* 0x0000001104047212 */ /* 0x000fe400078ec0ff */
[----:B------:R-:W1:Y:S08]  /*6010*/  MUFU.EX2 R194, R194 ;  /* 0x000000c200c27308 */ /* 0x000e700000000800 */
[----:B------:R-:W4:Y:S01]  /*6020*/  MUFU.EX2 R181, R181 ;  /* 0x000000b500b57308 */ /* 0x000f220000000800 */
[----:B---3--:R-:W-:-:S04]  /*6030*/  F2FP.BF16.PACK_AB R16, R165, R178 ;  /* 0x000000b2a510723e */ /* 0x008fc800000010ff */
[----:B------:R-:W-:Y:S02]  /*6040*/  LOP3.LUT R5, R5, R16, RZ, 0xc0, !PT ;  /* 0x0000001005057212 */ /* 0x000fe400078ec0ff */
[----:B------:R-:W3:Y:S01]  /*6050*/  LDSM.16.MT88.4 R16, [R210+0xa000] ;  /* 0x00a00000d210783b */ /* 0x000ee20000004200 */
[----:B------:R-:W2:Y:S01]  /*6060*/  MUFU.EX2 R180, R180 ;  /* 0x000000b400b47308 */ /* 0x000ea20000000800 */
[-C--:B-1----:R-:W-:Y:S02]  /*6070*/  FMUL.FTZ R160, R160, R194.reuse ;  /* 0x000000c2a0a07220 */ /* 0x082fe40000410000 */
[-C--:B------:R-:W-:Y:S02]  /*6080*/  FMUL.FTZ R161, R161, R194.reuse ;  /* 0x000000c2a1a17220 */ /* 0x080fe40000410000 */
[-C--:B------:R-:W-:Y:S02]  /*6090*/  FMUL.FTZ R40, R40, R194.reuse ;  /* 0x000000c228287220 */ /* 0x080fe40000410000 */
[----:B------:R-:W-:Y:S01]  /*60a0*/  FMUL.FTZ R41, R41, R194 ;  /* 0x000000c229297220 */ /* 0x000fe20000410000 */
[----:B------:R-:W1:Y:S01]  /*60b0*/  MUFU.EX2 R179, R179 ;  /* 0x000000b300b37308 */ /* 0x000e620000000800 */
[----:B----4-:R-:W-:-:S02]  /*60c0*/  FMUL.FTZ R162, R162, R181 ;  /* 0x000000b5a2a27220 */ /* 0x010fc40000410000 */
[-C--:B------:R-:W-:Y:S02]  /*60d0*/  FMUL.FTZ R163, R163, R181.reuse ;  /* 0x000000b5a3a37220 */ /* 0x080fe40000410000 */
[-C--:B------:R-:W-:Y:S02]  /*60e0*/  FMUL.FTZ R42, R42, R181.reuse ;  /* 0x000000b52a2a7220 */ /* 0x080fe40000410000 */
[----:B------:R-:W-:Y:S02]  /*60f0*/  FMUL.FTZ R43, R43, R181 ;  /* 0x000000b52b2b7220 */ /* 0x000fe40000410000 */
[-C--:B--2---:R-:W-:Y:S01]  /*6100*/  FMUL.FTZ R156, R156, R180.reuse ;  /* 0x000000b49c9c7220 */ /* 0x084fe20000410000 */
[----:B------:R-:W-:Y:S01]  /*6110*/  HMMA.16816.F32.BF16 R160, R8, R12, R160 ;  /* 0x0000000c08a0723c */ /* 0x000fe200000418a0 */
[-C--:B------:R-:W-:Y:S02]  /*6120*/  FMUL.FTZ R157, R157, R180.reuse ;  /* 0x000000b49d9d7220 */ /* 0x080fe40000410000 */
[----:B------:R-:W-:-:S02]  /*6130*/  FMUL.FTZ R36, R36, R180 ;  /* 0x000000b424247220 */ /* 0x000fc40000410000 */
[----:B------:R-:W-:Y:S02]  /*6140*/  FMUL.FTZ R37, R37, R180 ;  /* 0x000000b425257220 */ /* 0x000fe40000410000 */
[-C--:B-1----:R-:W-:Y:S01]  /*6150*/  FMUL.FTZ R158, R158, R179.reuse ;  /* 0x000000b39e9e7220 */ /* 0x082fe20000410000 */
        /* <DEDUP_REMOVED lines=16> */
[-C--:B---3--:R-:W-:Y:S01]  /*6260*/  HMMA.16816.F32.BF16 R44, R8, R16.reuse, R44 ;  /* 0x00000010082c723c */ /* 0x088fe2000004182c */
        /* <DEDUP_REMOVED lines=15> */
[----:B------:R-:W-:Y:S01]  /*6360*/  FMUL.FTZ R65, R65, R180 ;  /* 0x000000b441417220 */ /* 0x000fe20000410000 */
[----:B------:R-:W2:Y:S01]  /*6370*/  LDSM.16.MT88.4 R16, [R208+0xa000] ;  /* 0x00a00000d010783b */ /* 0x000ea20000004200 */
        /* <DEDUP_REMOVED lines=24> */
[----:B------:R-:W-:Y:S01]  /*6500*/  FMUL.FTZ R89, R89, R194 ;  /* 0x000000c259597220 */ /* 0x000fe20000410000 */
[----:B--2---:R-:W-:Y:S01]  /*6510*/  HMMA.16816.F32.BF16 R76, R8, R16, R76 ;  /* 0x00000010084c723c */ /* 0x004fe2000004184c */
[-C--:B------:R-:W-:Y:S02]  /*6520*/  FMUL.FTZ R90, R90, R181.reuse ;  /* 0x000000b55a5a7220 */ /* 0x080fe40000410000 */
[----:B------:R-:W-:-:S02]  /*6530*/  FMUL.FTZ R91, R91, R181 ;  /* 0x000000b55b5b7220 */ /* 0x000fc40000410000 */
[-C--:B------:R-:W-:Y:S02]  /*6540*/  FMUL.FTZ R84, R84, R180.reuse ;  /* 0x000000b454547220 */ /* 0x080fe40000410000 */
[----:B------:R-:W-:Y:S01]  /*6550*/  FMUL.FTZ R85, R85, R180 ;  /* 0x000000b455557220 */ /* 0x000fe20000410000 */
[----:B------:R-:W-:Y:S01]  /*6560*/  HMMA.16816.F32.BF16 R80, R4, R16, R80 ;  /* 0x000000100450723c */ /* 0x000fe20000041850 */
[-C--:B------:R-:W-:Y:S02]  /*6570*/  FMUL.FTZ R86, R86, R179.reuse ;  /* 0x000000b356567220 */ /* 0x080fe40000410000 */
        /* <DEDUP_REMOVED lines=9> */
[-C--:B------:R-:W-:Y:S01]  /*6610*/  FMUL.FTZ R98, R98, R179.reuse ;  /* 0x000000b362627220 */ /* 0x080fe20000410000 */
[----:B------:R-:W2:Y:S01]  /*6620*/  LDSM.16.MT88.4 R16, [R209+0xb000] ;  /* 0x00b00000d110783b */ /* 0x000ea20000004200 */
[----:B------:R-:W-:Y:S02]  /*6630*/  FMUL.FTZ R99, R99, R179 ;  /* 0x000000b363637220 */ /* 0x000fe40000410000 */
[----:B------:R-:W-:-:S02]  /*6640*/  FMUL.FTZ R104, R104, R194 ;  /* 0x000000c268687220 */ /* 0x000fc40000410000 */
[----:B------:R-:W-:Y:S01]  /*6650*/  FMUL.FTZ R105, R105, R194 ;  /* 0x000000c269697220 */ /* 0x000fe20000410000 */
[-C--:B-1----:R-:W-:Y:S01]  /*6660*/  HMMA.16816.F32.BF16 R92, R8, R12.reuse, R92 ;  /* 0x0000000c085c723c */ /* 0x082fe2000004185c */
        /* <DEDUP_REMOVED lines=8> */
[-C--:B------:R-:W-:Y:S01]  /*66f0*/  FMUL.FTZ R153, R153, R194.reuse ;  /* 0x000000c299997220 */ /* 0x080fe20000410000 */
[----:B------:R-:W-:Y:S01]  /*6700*/  HMMA.16816.F32.BF16 R104, R8, R14, R104 ;  /* 0x0000000e0868723c */ /* 0x000fe20000041868 */
[-C--:B------:R-:W-:Y:S02]  /*6710*/  FMUL.FTZ R116, R116, R194.reuse ;  /* 0x000000c274747220 */ /* 0x080fe40000410000 */
[----:B------:R-:W-:Y:S02]  /*6720*/  FMUL.FTZ R117, R117, R194 ;  /* 0x000000c275757220 */ /* 0x000fe40000410000 */
[----:B------:R-:W-:-:S02]  /*6730*/  FMUL.FTZ R154, R154, R181 ;  /* 0x000000b59a9a7220 */ /* 0x000fc40000410000 */
[-C--:B------:R-:W-:Y:S01]  /*6740*/  FMUL.FTZ R155, R155, R181.reuse ;  /* 0x000000b59b9b7220 */ /* 0x080fe20000410000 */
[----:B------:R-:W-:Y:S01]  /*6750*/  HMMA.16816.F32.BF16 R100, R4, R14, R100 ;  /* 0x0000000e0464723c */ /* 0x000fe20000041864 */
[----:B------:R-:W1:Y:S01]  /*6760*/  LDSM.16.MT88.4 R12, [R208+0xb000] ;  /* 0x00b00000d00c783b */ /* 0x000e620000004200 */
        /* <DEDUP_REMOVED lines=21> */
[----:B------:R-:W-:-:S05]  /*68c0*/  FMUL.FTZ R139, R139, R181 ;  /* 0x000000b58b8b7220 */ /* 0x000fca0000410000 */
[C---:B-1----:R-:W-:Y:S08]  /*68d0*/  HMMA.16816.F32.BF16 R144, R8.reuse, R12, R144 ;  /* 0x0000000c0890723c */ /* 0x042ff00000041890 */
[----:B------:R-:W-:Y:S07]  /*68e0*/  HMMA.16816.F32.BF16 R136, R8, R14, R136 ;  /* 0x0000000e0888723c */ /* 0x000fee0000041888 */
[----:B------:R-:W-:-:S02]  /*68f0*/  MOV R10, R204 ;  /* 0x000000cc000a7202 */ /* 0x000fc40000000f00 */
[----:B------:R-:W-:Y:S02]  /*6900*/  MOV R11, R205 ;  /* 0x000000cd000b7202 */ /* 0x000fe40000000f00 */
[----:B------:R1:W5:Y:S01]  /*6910*/  LDL.LU.64 R204, [R1+0x20] ;  /* 0x0000200001cc7983 */ /* 0x0003620000300a00 */
[-C--:B------:R-:W-:Y:S01]  /*6920*/  FMUL.FTZ R108, R108, R180.reuse ;  /* 0x000000b46c6c7220 */ /* 0x080fe20000410000 */
[----:B------:R-:W-:Y:S01]  /*6930*/  UISETP.GE.AND UP0, UPT, UR26, 0x3, UPT ;  /* 0x000000031a00788c */ /* 0x000fe2000bf06270 */
[-C--:B------:R-:W-:Y:S02]  /*6940*/  FMUL.FTZ R109, R109, R180.reuse ;  /* 0x000000b46d6d7220 */ /* 0x080fe40000410000 */
[-C--:B------:R-:W-:Y:S02]  /*6950*/  FMUL.FTZ R110, R110, R179.reuse ;  /* 0x000000b36e6e7220 */ /* 0x080fe40000410000 */
[----:B------:R-:W-:Y:S01]  /*6960*/  FMUL.FTZ R111, R111, R179 ;  /* 0x000000b36f6f7220 */ /* 0x000fe20000410000 */
[----:B------:R-:W-:Y:S01]  /*6970*/  PLOP3.LUT P0, PT, PT, PT, UP0, 0x80, 0x0 ;  /* 0x000000000000781c */ /* 0x000fe20003f0f008 */
[----:B------:R-:W-:-:S02]  /*6980*/  FMUL.FTZ R140, R140, R180 ;  /* 0x000000b48c8c7220 */ /* 0x000fc40000410000 */
[-C--:B------:R-:W-:Y:S02]  /*6990*/  FMUL.FTZ R141, R141, R180.reuse ;  /* 0x000000b48d8d7220 */ /* 0x080fe40000410000 */
        /* <DEDUP_REMOVED lines=8> */
[----:B------:R-:W-:-:S04]  /*6a20*/  IMAD.WIDE.U32 R8, R34, -0x2daee0ad, RZ ;  /* 0xd2511f5322087825 */ /* 0x000fc800078e00ff */
[-C--:B------:R-:W-:Y:S01]  /*6a30*/  FMUL.FTZ R124, R124, R180.reuse ;  /* 0x000000b47c7c7220 */ /* 0x080fe20000410000 */
[----:B------:R-:W-:Y:S01]  /*6a40*/  LOP3.LUT R199, R9, UR17, R198, 0x96, !PT ;  /* 0x0000001109c77c12 */ /* 0x000fe2000f8e96c6 */
[----:B------:R-:W-:Y:S01]  /*6a50*/  FMUL.FTZ R125, R125, R180 ;  /* 0x000000b47d7d7220 */ /* 0x000fe20000410000 */
[----:B------:R-:W-:Y:S01]  /*6a60*/  LOP3.LUT R12, R8, 0xffff, RZ, 0xc0, !PT ;  /* 0x0000ffff080c7812 */ /* 0x000fe200078ec0ff */
[-C--:B------:R-:W-:Y:S01]  /*6a70*/  FMUL.FTZ R126, R126, R179.reuse ;  /* 0x000000b37e7e7220 */ /* 0x080fe20000410000 */
[----:B------:R-:W-:Y:S01]  /*6a80*/  SHF.R.U32.HI R9, RZ, 0x10, R8 ;  /* 0x00000010ff097819 */ /* 0x000fe20000011608 */
[----:B------:R-:W-:Y:S01]  /*6a90*/  FMUL.FTZ R127, R127, R179 ;  /* 0x000000b37f7f7220 */ /* 0x000fe20000410000 */
[----:B------:R-:W-:Y:S01]  /*6aa0*/  HMMA.16816.F32.BF16 R112, R4, R22, R112 ;  /* 0x000000160470723c */ /* 0x000fe20000041870 */
[----:B------:R-:W-:Y:S01]  /*6ab0*/  IMAD.WIDE.U32 R20, R35, -0x2daee0ad, RZ ;  /* 0xd2511f5323147825 */ /* 0x000fe200078e00ff */
[----:B------:R-:W-:-:S03]  /*6ac0*/  LOP3.LUT R9, R9, 0xff, RZ, 0xc0, !PT ;  /* 0x000000ff09097812 */ /* 0x000fc600078ec0ff */
[-C--:B------:R-:W-:Y:S01]  /*6ad0*/  FMUL.FTZ R148, R148, R180.reuse ;  /* 0x000000b494947220 */ /* 0x080fe20000410000 */
[----:B------:R-:W-:Y:S01]  /*6ae0*/  SHF.R.U32.HI R13, RZ, 0x18, R20 ;  /* 0x00000018ff0d7819 */ /* 0x000fe20000011614 */
[----:B------:R-:W-:Y:S01]  /*6af0*/  FMUL.FTZ R149, R149, R180 ;  /* 0x000000b495957220 */ /* 0x000fe20000410000 */
[----:B------:R-:W-:Y:S01]  /*6b00*/  MOV R22, R10 ;  /* 0x0000000a00167202 */ /* 0x000fe20000000f00 */
[C---:B------:R-:W-:Y:S01]  /*6b10*/  HMMA.16816.F32.BF16 R124, R4.reuse, R16, R124 ;  /* 0x00000010047c723c */ /* 0x040fe2000004187c */
[-C--:B------:R-:W-:Y:S01]  /*6b20*/  FMUL.FTZ R150, R150, R179.reuse ;  /* 0x000000b396967220 */ /* 0x080fe20000410000 */
[----:B------:R-:W-:Y:S01]  /*6b30*/  LOP3.LUT R10, R8, 0xff, RZ, 0xc0, !PT ;  /* 0x000000ff080a7812 */ /* 0x000fe200078ec0ff */
[----:B------:R-:W-:Y:S01]  /*6b40*/  FMUL.FTZ R151, R151, R179 ;  /* 0x000000b397977220 */ /* 0x000fe20000410000 */
[----:B------:R-:W-:Y:S01]  /*6b50*/  SHF.R.U32.HI R8, RZ, 0x18, R8 ;  /* 0x00000018ff087819 */ /* 0x000fe20000011608 */
[----:B------:R-:W-:Y:S01]  /*6b60*/  FFMA.FTZ R193, R243, R194, R193 ;  /* 0x000000c2f3c17223 */ /* 0x000fe200000100c1 */
[----:B------:R-:W-:Y:S01]  /*6b70*/  MOV R23, R11 ;  /* 0x0000000b00177202 */ /* 0x000fe20000000f00 */
[----:B------:R-:W-:Y:S01]  /*6b80*/  FFMA.FTZ R194, R31, c[0x0][0x23c], -R191 ;  /* 0x00008f001fc27a23 */ /* 0x000fe200000108bf */
[----:B------:R-:W-:Y:S01]  /*6b90*/  SHF.R.U32.HI R16, RZ, 0x10, R20 ;  /* 0x00000010ff107819 */ /* 0x000fe20000011614 */
[----:B------:R-:W-:Y:S01]  /*6ba0*/  FFMA.FTZ R182, R182, c[0x0][0x23c], -R190 ;  /* 0x00008f00b6b67a23 */ /* 0x000fe200000108be */
[----:B------:R-:W-:Y:S01]  /*6bb0*/  PRMT R9, R9, 0x5410, R8 ;  /* 0x0000541009097816 */ /* 0x000fe20000000008 */
[C---:B------:R-:W-:Y:S01]  /*6bc0*/  HMMA.16816.F32.BF16 R148, R4.reuse, R18, R148 ;  /* 0x000000120494723c */ /* 0x040fe20000041894 */
[----:B------:R-:W-:Y:S01]  /*6bd0*/  LOP3.LUT R16, R16, 0xff, RZ, 0xc0, !PT ;  /* 0x000000ff10107812 */ /* 0x000fe200078ec0ff */
[----:B------:R-:W-:Y:S01]  /*6be0*/  FFMA.FTZ R195, R28, c[0x0][0x23c], -R189 ;  /* 0x00008f001cc37a23 */ /* 0x000fe200000108bd */
[----:B------:R-:W-:Y:S01]  /*6bf0*/  LOP3.LUT R11, R21, UR17, R22, 0x96, !PT ;  /* 0x00000011150b7c12 */ /* 0x000fe2000f8e9616 */
[----:B------:R-:W-:Y:S01]  /*6c00*/  FFMA.FTZ R30, R30, c[0x0][0x23c], -R191 ;  /* 0x00008f001e1e7a23 */ /* 0x000fe200000108bf */
[----:B------:R-:W-:Y:S01]  /*6c10*/  LOP3.LUT R8, R199, 0xffff, RZ, 0xc0, !PT ;  /* 0x0000ffffc7087812 */ /* 0x000fe200078ec0ff */
[----:B------:R-:W-:Y:S01]  /*6c20*/  FFMA.FTZ R183, R183, c[0x0][0x23c], -R190 ;  /* 0x00008f00b7b77a23 */ /* 0x000fe200000108be */
[----:B------:R-:W-:Y:S01]  /*6c30*/  SHF.R.U32.HI R19, RZ, 0x8, R12 ;  /* 0x00000008ff137819 */ /* 0x000fe2000001160c */
[----:B------:R-:W-:Y:S01]  /*6c40*/  FFMA.FTZ R24, R24, c[0x0][0x23c], -R189 ;  /* 0x00008f0018187a23 */ /* 0x000fe200000108bd */
[----:B------:R-:W-:Y:S01]  /*6c50*/  LOP3.LUT R18, R20, 0xffff, RZ, 0xc0, !PT ;  /* 0x0000ffff14127812 */ /* 0x000fe200078ec0ff */
[----:B------:R-:W-:Y:S01]  /*6c60*/  FFMA.FTZ R184, R184, c[0x0][0x23c], -R191 ;  /* 0x00008f00b8b87a23 */ /* 0x000fe200000108bf */
[----:B------:R-:W-:Y:S01]  /*6c70*/  PRMT R23, R16, 0x5410, R13 ;  /* 0x0000541010177816 */ /* 0x000fe2000000000d */
[----:B------:R-:W-:Y:S01]  /*6c80*/  FFMA.FTZ R185, R185, c[0x0][0x23c], -R191 ;  /* 0x00008f00b9b97a23 */ /* 0x000fe200000108bf */
[----:B------:R-:W-:Y:S01]  /*6c90*/  SHF.R.U32.HI R8, RZ, 0x8, R8 ;  /* 0x00000008ff087819 */ /* 0x000fe20000011608 */
[--C-:B------:R-:W-:Y:S01]  /*6ca0*/  FFMA.FTZ R186, R186, c[0x0][0x23c], -R190.reuse ;  /* 0x00008f00baba7a23 */ /* 0x100fe200000108be */
[----:B------:R-:W-:Y:S01]  /*6cb0*/  LOP3.LUT R21, R199, 0xff, RZ, 0xc0, !PT ;  /* 0x000000ffc7157812 */ /* 0x000fe200078ec0ff */
[----:B------:R-:W-:Y:S01]  /*6cc0*/  FFMA.FTZ R187, R187, c[0x0][0x23c], -R190 ;  /* 0x00008f00bbbb7a23 */ /* 0x000fe200000108be */
[----:B------:R-:W-:Y:S01]  /*6cd0*/  LOP3.LUT R16, R11, 0xffff, RZ, 0xc0, !PT ;  /* 0x0000ffff0b107812 */ /* 0x000fe200078ec0ff */
[----:B------:R-:W-:Y:S01]  /*6ce0*/  FFMA.FTZ R198, R25, c[0x0][0x23c], -R189 ;  /* 0x00008f0019c67a23 */ /* 0x000fe200000108bd */
[----:B------:R-:W-:Y:S01]  /*6cf0*/  PRMT R19, R10, 0x5410, R19 ;  /* 0x000054100a137816 */ /* 0x000fe20000000013 */
[----:B------:R-:W-:Y:S01]  /*6d00*/  FFMA.FTZ R32, R32, c[0x0][0x23c], -R189 ;  /* 0x00008f0020207a23 */ /* 0x000fe200000108bd */
[----:B------:R-:W-:Y:S01]  /*6d10*/  LOP3.LUT R10, R11, 0xff, RZ, 0xc0, !PT ;  /* 0x000000ff0b0a7812 */ /* 0x000fe200078ec0ff */
[----:B------:R2:W-:Y:S01]  /*6d20*/  MUFU.EX2 R191, R30 ;  /* 0x0000001e00bf7308 */ /* 0x0005e20000000800 */
[--C-:B------:R-:W-:Y:S01]  /*6d30*/  SHF.R.U32.HI R12, RZ, 0x10, R11.reuse ;  /* 0x00000010ff0c7819 */ /* 0x100fe2000001160b */
[--C-:B------:R-:W-:Y:S01]  /*6d40*/  FFMA.FTZ R243, R27, c[0x0][0x23c], -R188.reuse ;  /* 0x00008f001bf37a23 */ /* 0x100fe200000108bc */
[----:B------:R-:W-:Y:S01]  /*6d50*/  SHF.R.U32.HI R13, RZ, 0x18, R11 ;  /* 0x00000018ff0d7819 */ /* 0x000fe2000001160b */
[----:B------:R-:W-:Y:S01]  /*6d60*/  FFMA.FTZ R33, R33, c[0x0][0x23c], -R188 ;  /* 0x00008f0021217a23 */ /* 0x000fe200000108bc */
[----:B------:R-:W-:Y:S01]  /*6d70*/  PRMT R21, R21, 0x5410, R8 ;  /* 0x0000541015157816 */ /* 0x000fe20000000008 */
[----:B------:R-:W-:Y:S01]  /*6d80*/  FFMA.FTZ R190, R29, c[0x0][0x23c], -R188 ;  /* 0x00008f001dbe7a23 */ /* 0x000fe200000108bc */
[----:B------:R-:W-:Y:S01]  /*6d90*/  SHF.R.U32.HI R11, RZ, 0x8, R16 ;  /* 0x00000008ff0b7819 */ /* 0x000fe20000011610 */
[----:B------:R-:W3:Y:S01]  /*6da0*/  MUFU.EX2 R194, R194 ;  /* 0x000000c200c27308 */ /* 0x000ee20000000800 */
[----:B------:R-:W-:Y:S01]  /*6db0*/  SHF.R.U32.HI R8, RZ, 0x10, R199 ;  /* 0x00000010ff087819 */ /* 0x000fe200000116c7 */
[----:B------:R-:W-:Y:S01]  /*6dc0*/  FFMA.FTZ R26, R26, c[0x0][0x23c], -R188 ;  /* 0x00008f001a1a7a23 */ /* 0x000fe200000108bc */
[----:B------:R-:W-:Y:S01]  /*6dd0*/  LOP3.LUT R12, R12, 0xff, RZ, 0xc0, !PT ;  /* 0x000000ff0c0c7812 */ /* 0x000fe200078ec0ff */
[--C-:B------:R-:W-:Y:S01]  /*6de0*/  HSET2.LE.AND R22, R9, R192.reuse, PT ;  /* 0x000000c009167233 */ /* 0x100fe20003803000 */
[----:B------:R-:W-:Y:S01]  /*6df0*/  PRMT R11, R10, 0x5410, R11 ;  /* 0x000054100a0b7816 */ /* 0x000fe2000000000b */
[-C--:B------:R-:W-:Y:S01]  /*6e00*/  FMUL.FTZ R9, R133, R180.reuse ;  /* 0x000000b485097220 */ /* 0x080fe20000410000 */
[----:B------:R-:W-:Y:S01]  /*6e10*/  SHF.R.U32.HI R25, RZ, 0x18, R199 ;  /* 0x00000018ff197819 */ /* 0x000fe200000116c7 */
[----:B------:R-:W-:Y:S01]  /*6e20*/  MUFU.EX2 R182, R182 ;  /* 0x000000b600b67308 */ /* 0x000fe20000000800 */
[----:B------:R-:W-:Y:S01]  /*6e30*/  LOP3.LUT R8, R8, 0xff, RZ, 0xc0, !PT ;  /* 0x000000ff08087812 */ /* 0x000fe200078ec0ff */
[-C--:B------:R-:W-:Y:S01]  /*6e40*/  FMUL.FTZ R10, R134, R179.reuse ;  /* 0x000000b3860a7220 */ /* 0x080fe20000410000 */
[----:B------:R-:W-:Y:S01]  /*6e50*/  PRMT R13, R12, 0x5410, R13 ;  /* 0x000054100c0d7816 */ /* 0x000fe2000000000d */
[--C-:B------:R-:W-:Y:S01]  /*6e60*/  HSET2.LE.AND R12, R11, R192.reuse, PT ;  /* 0x000000c00b0c7233 */ /* 0x100fe20003803000 */
[----:B------:R-:W-:Y:S01]  /*6e70*/  LOP3.LUT R17, R20, 0xff, RZ, 0xc0, !PT ;  /* 0x000000ff14117812 */ /* 0x000fe200078ec0ff */
[----:B------:R-:W-:Y:S01]  /*6e80*/  FMUL.FTZ R11, R135, R179 ;  /* 0x000000b3870b7220 */ /* 0x000fe20000410000 */
[----:B------:R-:W-:Y:S01]  /*6e90*/  SHF.R.U32.HI R18, RZ, 0x8, R18 ;  /* 0x00000008ff127819 */ /* 0x000fe20000011612 */
[----:B------:R-:W4:Y:S01]  /*6ea0*/  MUFU.EX2 R189, R183 ;  /* 0x000000b700bd7308 */ /* 0x000f220000000800 */
[----:B------:R-:W-:Y:S01]  /*6eb0*/  PRMT R25, R8, 0x5410, R25 ;  /* 0x0000541008197816 */ /* 0x000fe20000000019 */
[-C--:B------:R-:W-:Y:S01]  /*6ec0*/  FMUL.FTZ R8, R132, R180.reuse ;  /* 0x000000b484087220 */ /* 0x080fe20000410000 */
[----:B------:R-:W-:Y:S01]  /*6ed0*/  PRMT R17, R17, 0x5410, R18 ;  /* 0x0000541011117816 */ /* 0x000fe20000000012 */
[--C-:B------:R-:W-:Y:S01]  /*6ee0*/  HSET2.LE.AND R19, R19, R192.reuse, PT ;  /* 0x000000c013137233 */ /* 0x100fe20003803000 */
[----:B--2---:R-:W-:Y:S01]  /*6ef0*/  LDSM.16.MT88.4 R28, [R209+0xa800] ;  /* 0x00a80000d11c783b */ /* 0x004fe20000004200 */
[--C-:B------:R-:W-:Y:S01]  /*6f00*/  HSET2.LE.AND R23, R23, R192.reuse, PT ;  /* 0x000000c017177233 */ /* 0x100fe20003803000 */
[----:B------:R-:W-:Y:S01]  /*6f10*/  FFMA.FTZ R173, R238, R181, R173 ;  /* 0x000000b5eead7223 */ /* 0x000fe200000100ad */
[----:B------:R-:W-:Y:S01]  /*6f20*/  MUFU.EX2 R195, R195 ;  /* 0x000000c300c37308 */ /* 0x000fe20000000800 */
[----:B------:R-:W-:Y:S01]  /*6f30*/  HMMA.16816.F32.BF16 R4, R4, R14, R8 ;  /* 0x0000000e0404723c */ /* 0x000fe20000041808 */
[--C-:B------:R-:W-:Y:S01]  /*6f40*/  HSET2.LE.AND R21, R21, R192.reuse, PT ;  /* 0x000000c015157233 */ /* 0x100fe20003803000 */
[----:B------:R-:W-:Y:S01]  /*6f50*/  FFMA.FTZ R168, R241, R180, R168 ;  /* 0x000000b4f1a87223 */ /* 0x000fe200000100a8 */
[--C-:B------:R-:W-:Y:S01]  /*6f60*/  HSET2.LE.AND R20, R25, R192.reuse, PT ;  /* 0x000000c019147233 */ /* 0x100fe20003803000 */
[----:B------:R-:W-:Y:S01]  /*6f70*/  FFMA.FTZ R178, R239, R179, R178 ;  /* 0x000000b3efb27223 */ /* 0x000fe200000100b2 */
[----:B------:R-:W-:Y:S01]  /*6f80*/  HSET2.LE.AND R13, R13, R192, PT ;  /* 0x000000c00d0d7233 */ /* 0x000fe20003803000 */
[----:B------:R-:W-:Y:S01]  /*6f90*/  FADD.FTZ R176, R176, R193 ;  /* 0x000000c1b0b07221 */ /* 0x000fe20000010000 */
[----:B------:R2:W1:Y:S01]  /*6fa0*/  MUFU.EX2 R188, R24 ;  /* 0x0000001800bc7308 */ /* 0x0004620000000800 */
[----:B---3--:R-:W-:Y:S01]  /*6fb0*/  F2FP.BF16.PACK_AB R9, R194, R191 ;  /* 0x000000bfc209723e */ /* 0x008fe200000010ff */
[----:B------:R-:W-:Y:S01]  /*6fc0*/  FADD.FTZ R172, R172, R173 ;  /* 0x000000adacac7221 */ /* 0x000fe20000010000 */
[----:B----4-:R-:W-:Y:S01]  /*6fd0*/  F2FP.BF16.PACK_AB R8, R189, R182 ;  /* 0x000000b6bd08723e */ /* 0x010fe200000010ff */
[----:B------:R-:W-:-:S02]  /*6fe0*/  FADD.FTZ R168, R177, R168 ;  /* 0x000000a8b1a87221 */ /* 0x000fc40000010000 */
[----:B------:R-:W-:Y:S01]  /*6ff0*/  FADD.FTZ R178, R165, R178 ;  /* 0x000000b2a5b27221 */ /* 0x000fe20000010000 */
[----:B------:R-:W-:Y:S01]  /*7000*/  LOP3.LUT R15, R23, R8, RZ, 0xc0, !PT ;  /* 0x00000008170f7212 */ /* 0x000fe200078ec0ff */
[----:B------:R-:W-:Y:S01]  /*7010*/  MUFU.EX2 R198, R198 ;  /* 0x000000c600c67308 */ /* 0x000fe20000000800 */
[----:B------:R-:W-:Y:S01]  /*7020*/  FADD.FTZ R175, R175, R176 ;  /* 0x000000b0afaf7221 */ /* 0x000fe20000010000 */
[----:B------:R-:W-:Y:S01]  /*7030*/  MOV R165, R3 ;  /* 0x0000000300a57202 */ /* 0x000fe20000000f00 */
[----:B------:R-:W-:Y:S02]  /*7040*/  FADD.FTZ R171, R171, R172 ;  /* 0x000000acabab7221 */ /* 0x000fe40000010000 */
[----:B------:R-:W-:Y:S02]  /*7050*/  FADD.FTZ R169, R169, R168 ;  /* 0x000000a8a9a97221 */ /* 0x000fe40000010000 */
[----:B------:R-:W-:Y:S01]  /*7060*/  FADD.FTZ R167, R167, R178 ;  /* 0x000000b2a7a77221 */ /* 0x000fe20000010000 */
[----:B--2---:R-:W-:Y:S01]  /*7070*/  HSET2.LE.AND R24, R17, R192, PT ;  /* 0x000000c011187233 */ /* 0x004fe20003803000 */
[----:B-1----:R-:W-:Y:S01]  /*7080*/  F2FP.BF16.PACK_AB R134, R188, R195 ;  /* 0x000000c3bc86723e */ /* 0x002fe200000010ff */
[----:B------:R-:W-:Y:S01]  /*7090*/  MUFU.EX2 R190, R190 ;  /* 0x000000be00be7308 */ /* 0x000fe20000000800 */
[----:B------:R-:W-:-:S02]  /*70a0*/  FADD.FTZ R175, R174, R175 ;  /* 0x000000afaeaf7221 */ /* 0x000fc40000010000 */
[----:B------:R-:W-:Y:S01]  /*70b0*/  LOP3.LUT R134, R19, R134, RZ, 0xc0, !PT ;  /* 0x0000008613867212 */ /* 0x000fe200078ec0ff */
[----:B------:R-:W-:Y:S01]  /*70c0*/  FADD.FTZ R171, R170, R171 ;  /* 0x000000abaaab7221 */ /* 0x000fe20000010000 */
[----:B------:R-:W-:Y:S01]  /*70d0*/  LOP3.LUT R14, R24, R9, RZ, 0xc0, !PT ;  /* 0x00000009180e7212 */ /* 0x000fe200078ec0ff */
[----:B------:R-:W1:Y:S01]  /*70e0*/  LDSM.16.MT88.4 R16, [R212+0xa800] ;  /* 0x00a80000d410783b */ /* 0x000e620000004200 */
[----:B------:R-:W-:Y:S01]  /*70f0*/  FADD.FTZ R169, R164, R169 ;  /* 0x000000a9a4a97221 */ /* 0x000fe20000010000 */
[----:B------:R-:W2:Y:S01]  /*7100*/  MUFU.EX2 R183, R26 ;  /* 0x0000001a00b77308 */ /* 0x000ea20000000800 */
[----:B------:R-:W-:Y:S01]  /*7110*/  FADD.FTZ R166, R166, R167 ;  /* 0x000000a7a6a67221 */ /* 0x000fe20000010000 */
[----:B------:R-:W3:Y:S01]  /*7120*/  LDSM.16.MT88.4 R8, [R210+0xa800] ;  /* 0x00a80000d208783b */ /* 0x000ee20000004200 */
[----:B------:R-:W-:-:S05]  /*7130*/  MOV R167, R197 ;  /* 0x000000c500a77202 */ /* 0x000fca0000000f00 */
[----:B------:R-:W4:Y:S08]  /*7140*/  MUFU.EX2 R199, R32 ;  /* 0x0000002000c77308 */ /* 0x000f300000000800 */
[----:B------:R-:W-:Y:S01]  /*7150*/  MUFU.EX2 R184, R184 ;  /* 0x000000b800b87308 */ /* 0x000fe20000000800 */
[----:B--2---:R-:W-:Y:S01]  /*7160*/  F2FP.BF16.PACK_AB R135, R183, R190 ;  /* 0x000000beb787723e */ /* 0x004fe200000010ff */
[----:B------:R-:W-:Y:S03]  /*7170*/  LDSM.16.MT88.4 R24, [R212+0xb800] ;  /* 0x00b80000d418783b */ /* 0x000fe60000004200 */
[----:B------:R-:W-:-:S03]  /*7180*/  LOP3.LUT R135, R22, R135, RZ, 0xc0, !PT ;  /* 0x0000008716877212 */ /* 0x000fc600078ec0ff */
[----:B------:R-:W2:Y:S01]  /*7190*/  MUFU.EX2 R185, R185 ;  /* 0x000000b900b97308 */ /* 0x000ea20000000800 */
[----:B----4-:R-:W-:Y:S01]  /*71a0*/  F2FP.BF16.PACK_AB R132, R199, R198 ;  /* 0x000000c6c784723e */ /* 0x010fe200000010ff */
[----:B------:R-:W-:-:S03]  /*71b0*/  FADD.FTZ R198, R198, R169 ;  /* 0x000000a9c6c67221 */ /* 0x000fc60000010000 */
[----:B------:R-:W-:Y:S01]  /*71c0*/  LOP3.LUT R132, R21, R132, RZ, 0xc0, !PT ;  /* 0x0000008415847212 */ /* 0x000fe200078ec0ff */
[----:B------:R-:W-:Y:S02]  /*71d0*/  FADD.FTZ R198, R199, R198 ;  /* 0x000000c6c7c67221 */ /* 0x000fe40000010000 */
[----:B------:R-:W-:Y:S02]  /*71e0*/  MUFU.EX2 R186, R186 ;  /* 0x000000ba00ba7308 */ /* 0x000fe40000000800 */
[----:B------:R-:W-:-:S04]  /*71f0*/  FADD.FTZ R195, R195, R198 ;  /* 0x000000c6c3c37221 */ /* 0x000fc80000010000 */
[----:B------:R-:W-:Y:S02]  /*7200*/  FADD.FTZ R241, R188, R195 ;  /* 0x000000c3bcf17221 */ /* 0x000fe40000010000 */
[----:B------:R-:W4:Y:S01]  /*7210*/  MUFU.EX2 R187, R187 ;  /* 0x000000bb00bb7308 */ /* 0x000f220000000800 */
[----:B--2---:R-:W-:Y:S01]  /*7220*/  F2FP.BF16.PACK_AB R21, R185, R184 ;  /* 0x000000b8b915723e */ /* 0x004fe200000010ff */
[----:B------:R-:W-:-:S03]  /*7230*/  FADD.FTZ R184, R184, R175 ;  /* 0x000000afb8b87221 */ /* 0x000fc60000010000 */
[----:B------:R-:W-:Y:S01]  /*7240*/  LOP3.LUT R12, R12, R21, RZ, 0xc0, !PT ;  /* 0x000000150c0c7212 */ /* 0x000fe200078ec0ff */
[----:B------:R-:W-:Y:S02]  /*7250*/  FADD.FTZ R184, R185, R184 ;  /* 0x000000b8b9b87221 */ /* 0x000fe40000010000 */
[----:B------:R-:W-:Y:S02]  /*7260*/  MUFU.EX2 R243, R243 ;  /* 0x000000f300f37308 */ /* 0x000fe40000000800 */
[----:B------:R-:W-:-:S06]  /*7270*/  FADD.FTZ R191, R191, R184 ;  /* 0x000000b8bfbf7221 */ /* 0x000fcc0000010000 */
[----:B------:R-:W2:Y:S01]  /*7280*/  MUFU.EX2 R192, R33 ;  /* 0x0000002100c07308 */ /* 0x000ea20000000800 */
[----:B----4-:R-:W-:Y:S01]  /*7290*/  F2FP.BF16.PACK_AB R22, R187, R186 ;  /* 0x000000babb16723e */ /* 0x010fe200000010ff */
[----:B------:R-:W-:-:S03]  /*72a0*/  FADD.FTZ R186, R186, R171 ;  /* 0x000000abbaba7221 */ /* 0x000fc60000010000 */
[----:B------:R-:W-:Y:S01]  /*72b0*/  LOP3.LUT R13, R13, R22, RZ, 0xc0, !PT ;  /* 0x000000160d0d7212 */ /* 0x000fe200078ec0ff */
[----:B------:R-:W-:-:S04]  /*72c0*/  FADD.FTZ R187, R187, R186 ;  /* 0x000000babbbb7221 */ /* 0x000fc80000010000 */
[----:B------:R-:W-:Y:S02]  /*72d0*/  FADD.FTZ R182, R182, R187 ;  /* 0x000000bbb6b67221 */ /* 0x000fe40000010000 */
[C---:B-1----:R-:W-:Y:S02]  /*72e0*/  HMMA.16816.F32.BF16 R160, R12.reuse, R16, R160 ;  /* 0x000000100ca0723c */ /* 0x042fe400000418a0 */
[----:B------:R-:W-:Y:S01]  /*72f0*/  FADD.FTZ R238, R189, R182 ;  /* 0x000000b6bdee7221 */ /* 0x000fe20000010000 */
[----:B--2---:R-:W-:Y:S01]  /*7300*/  F2FP.BF16.PACK_AB R133, R192, R243 ;  /* 0x000000f3c085723e */ /* 0x004fe200000010ff */
[----:B------:R-:W1:Y:S01]  /*7310*/  LDSM.16.MT88.4 R32, [R208+0xa800] ;  /* 0x00a80000d020783b */ /* 0x000e620000004200 */
[----:B------:R-:W-:Y:S01]  /*7320*/  FADD.FTZ R243, R243, R166 ;  /* 0x000000a6f3f37221 */ /* 0x000fe20000010000 */
[----:B------:R-:W-:Y:S02]  /*7330*/  MOV R166, R196 ;  /* 0x000000c400a67202 */ /* 0x000fe40000000f00 */
[----:B------:R-:W-:Y:S01]  /*7340*/  HMMA.16816.F32.BF16 R40, R12, R18, R40 ;  /* 0x000000120c28723c */ /* 0x000fe20000041828 */
[----:B------:R-:W-:Y:S01]  /*7350*/  LOP3.LUT R133, R20, R133, RZ, 0xc0, !PT ;  /* 0x0000008514857212 */ /* 0x000fe200078ec0ff */
[----:B------:R-:W-:Y:S01]  /*7360*/  FADD.FTZ R243, R192, R243 ;  /* 0x000000f3c0f37221 */ /* 0x000fe20000010000 */
[----:B------:R-:W2:Y:S03]  /*7370*/  LDSM.16.MT88.4 R20, [R210+0xb800] ;  /* 0x00b80000d214783b */ /* 0x000ea60000004200 */
[----:B------:R-:W-:-:S02]  /*7380*/  FADD.FTZ R190, R190, R243 ;  /* 0x000000f3bebe7221 */ /* 0x000fc40000010000 */
[----:B------:R-:W-:Y:S01]  /*7390*/  HMMA.16816.F32.BF16 R156, R132, R16, R156 ;  /* 0x00000010849c723c */ /* 0x000fe2000004189c */
[----:B------:R-:W-:Y:S02]  /*73a0*/  FADD.FTZ R243, R194, R191 ;  /* 0x000000bfc2f37221 */ /* 0x000fe40000010000 */
[----:B------:R-:W-:-:S05]  /*73b0*/  FADD.FTZ R239, R183, R190 ;  /* 0x000000beb7ef7221 */ /* 0x000fca0000010000 */
[----:B------:R-:W-:Y:S01]  /*73c0*/  HMMA.16816.F32.BF16 R36, R132, R18, R36 ;  /* 0x000000128424723c */ /* 0x000fe20000041824 */
[----:B------:R-:W4:Y:S07]  /*73d0*/  LDSM.16.MT88.4 R16, [R209+0xb800] ;  /* 0x00b80000d110783b */ /* 0x000f2e0000004200 */
[-C--:B---3--:R-:W-:Y:S08]  /*73e0*/  HMMA.16816.F32.BF16 R44, R12, R8.reuse, R44 ;  /* 0x000000080c2c723c */ /* 0x088ff0000004182c */
[----:B------:R-:W-:Y:S08]  /*73f0*/  HMMA.16816.F32.BF16 R48, R132, R8, R48 ;  /* 0x000000088430723c */ /* 0x000ff00000041830 */
[-C--:B------:R-:W-:Y:S08]  /*7400*/  HMMA.16816.F32.BF16 R56, R12, R10.reuse, R56 ;  /* 0x0000000a0c38723c */ /* 0x080ff00000041838 */
[C---:B------:R-:W-:Y:S01]  /*7410*/  HMMA.16816.F32.BF16 R52, R132.reuse, R10, R52 ;  /* 0x0000000a8434723c */ /* 0x040fe20000041834 */
[----:B------:R-:W3:Y:S07]  /*7420*/  LDSM.16.MT88.4 R8, [R208+0xb800] ;  /* 0x00b80000d008783b */ /* 0x000eee0000004200 */
[C---:B------:R-:W-:Y:S08]  /*7430*/  HMMA.16816.F32.BF16 R64, R132.reuse, R28, R64 ;  /* 0x0000001c8440723c */ /* 0x040ff00000041840 */
[C---:B------:R-:W-:Y:S08]  /*7440*/  HMMA.16816.F32.BF16 R68, R132.reuse, R30, R68 ;  /* 0x0000001e8444723c */ /* 0x040ff00000041844 */
[C---:B-1----:R-:W-:Y:S08]  /*7450*/  HMMA.16816.F32.BF16 R80, R132.reuse, R32, R80 ;  /* 0x000000208450723c */ /* 0x042ff00000041850 */
[C---:B------:R-:W-:Y:S08]  /*7460*/  HMMA.16816.F32.BF16 R84, R132.reuse, R34, R84 ;  /* 0x000000228454723c */ /* 0x040ff00000041854 */
[C---:B------:R-:W-:Y:S08]  /*7470*/  HMMA.16816.F32.BF16 R96, R132.reuse, R24, R96 ;  /* 0x000000188460723c */ /* 0x040ff00000041860 */
[C---:B------:R-:W-:Y:S08]  /*7480*/  HMMA.16816.F32.BF16 R100, R132.reuse, R26, R100 ;  /* 0x0000001a8464723c */ /* 0x040ff00000041864 */
[C---:B--2---:R-:W-:Y:S08]  /*7490*/  HMMA.16816.F32.BF16 R108, R132.reuse, R20, R108 ;  /* 0x00000014846c723c */ /* 0x044ff0000004186c */
[C---:B------:R-:W-:Y:S08]  /*74a0*/  HMMA.16816.F32.BF16 R112, R132.reuse, R22, R112 ;  /* 0x000000168470723c */ /* 0x040ff00000041870 */
[C---:B----4-:R-:W-:Y:S08]  /*74b0*/  HMMA.16816.F32.BF16 R124, R132.reuse, R16, R124 ;  /* 0x00000010847c723c */ /* 0x050ff0000004187c */
        /* <DEDUP_REMOVED lines=13> */
[C---:B------:R-:W-:Y:S08]  /*7590*/  HMMA.16816.F32.BF16 R144, R12.reuse, R8, R144 ;  /* 0x000000080c90723c */ /* 0x040ff00000041890 */
[-C--:B------:R-:W-:Y:S08]  /*75a0*/  HMMA.16816.F32.BF16 R136, R12, R10.reuse, R136 ;  /* 0x0000000a0c88723c */ /* 0x080ff00000041888 */
[----:B------:R-:W-:Y:S01]  /*75b0*/  HMMA.16816.F32.BF16 R132, R132, R10, R4 ;  /* 0x0000000a8484723c */ /* 0x000fe20000041804 */
[----:B------:R-:W-:Y:S11]  /*75c0*/  @!P0 BRA `(.L_x_885) ;  /* 0x0000938000008947 */ /* 0x000ff60003800000 */
[----:B------:R-:W2:Y:S01]  /*75d0*/  LDL.LU.64 R28, [R1+0x8] ;  /* 0x00000800011c7983 */ /* 0x000ea20000300a00 */
[----:B------:R-:W-:Y:S01]  /*75e0*/  UIADD3 UR4, UR26, -0x2, URZ ;  /* 0xfffffffe1a047890 */ /* 0x000fe2000fffe03f */
[----:B------:R-:W-:-:S04]  /*75f0*/  DEPBAR.LE SB0, 0x0 ;  /* 0x000080000000791a */ /* 0x000fc80000000000 */
[----:B------:R-:W-:Y:S01]  /*7600*/  IMAD.MOV.U32 R5, RZ, RZ, R244 ;  /* 0x000000ffff057224 */ /* 0x000fe200078e00f4 */
[----:B------:R-:W-:Y:S01]  /*7610*/  UMOV UR30, 0x6 ;  /* 0x00000006001e7882 */ /* 0x000fe20000000000 */
[----:B------:R-:W-:Y:S01]  /*7620*/  IMAD.U32 R194, RZ, RZ, UR4 ;  /* 0x00000004ffc27e24 */ /* 0x000fe2000f8e00ff */
[----:B------:R-:W-:Y:S02]  /*7630*/  ULDC.64 UR4, c[0x0][0x1a0] ;  /* 0x0000680000047ab9 */ /* 0x000fe40000000a00 */
[----:B------:R-:W-:Y:S01]  /*7640*/  USHF.L.U32 UR31, UR4, 0x6, URZ ;  /* 0x00000006041f7899 */ /* 0x000fe2000800063f */
[----:B------:R-:W-:Y:S01]  /*7650*/  IMAD R194, R194, UR22, R5 ;  /* 0x00000016c2c27c24 */ /* 0x000fe2000f8e0205 */
[----:B------:R-:W-:Y:S02]  /*7660*/  USHF.L.U64.HI UR30, UR4, UR30, UR5 ;  /* 0x0000001e041e7299 */ /* 0x000fe40008010205 */
[----:B------:R-:W-:Y:S02]  /*7670*/  UISETP.NE.AND UP0, UPT, UR26, 0x3, UPT ;  /* 0x000000031a00788c */ /* 0x000fe4000bf05270 */
[----:B------:R-:W-:Y:S01]  /*7680*/  IMAD.U32 R193, RZ, RZ, UR31 ;  /* 0x0000001fffc17e24 */ /* 0x000fe2000f8e00ff */
[----:B------:R-:W-:Y:S01]  /*7690*/  LEA R194, R194, c[0x0][0x170], 0x1 ;  /* 0x00005c00c2c27a11 */ /* 0x000fe200078e08ff */
[----:B------:R-:W-:Y:S01]  /*76a0*/  IMAD.U32 R4, RZ, RZ, UR30 ;  /* 0x0000001eff047e24 */ /* 0x000fe2000f8e00ff */
[----:B------:R-:W-:Y:S02]  /*76b0*/  BAR.SYNC.DEFER_BLOCKING 0x0 ;  /* 0x0000000000007b1d */ /* 0x000fe40000010000 */
[----:B------:R-:W-:-:S02]  /*76c0*/  IADD3 R192, P1, P0, -R193, UR22, R194 ;  /* 0x00000016c1c07c10 */ /* 0x000fc4000f83e1c2 */
[----:B------:R-:W-:-:S04]  /*76d0*/  IADD3 R194, P2, R194, -UR31, RZ ;  /* 0x8000001fc2c27c10 */ /* 0x000fc8000ff5e0ff */
[----:B--2---:R-:W-:Y:S02]  /*76e0*/  IADD3.X R195, R29, ~UR30, RZ, P2, !PT ;  /* 0x8000001e1dc37c10 */ /* 0x004fe400097fe4ff */
[----:B------:R-:W-:Y:S02]  /*76f0*/  IADD3.X R193, ~R4, UR21, R29, P1, P0 ;  /* 0x0000001504c17c10 */ /* 0x000fe40008fe051d */
[----:B------:R-:W-:Y:S01]  /*7700*/  PLOP3.LUT P0, PT, PT, PT, UP0, 0x80, 0x0 ;  /* 0x000000000000781c */ /* 0x000fe20003f0f008 */
        /* <DEDUP_REMOVED lines=8> */
[----:B------:R-:W2:Y:S04]  /*7790*/  LDSM.16.M88.4 R4, [R218+0x2000] ;  /* 0x00200000da04783b */ /* 0x000ea80000000200 */
[----:B------:R-:W3:Y:S04]  /*77a0*/  LDSM.16.M88.4 R20, [R217+0x8800] ;  /* 0x00880000d914783b */ /* 0x000ee80000000200 */
[----:B------:R-:W4:Y:S04]  /*77b0*/  LDSM.16.M88.4 R164, [R218] ;  /* 0x00000000daa4783b */ /* 0x000f280000000200 */
[----:B------:R-:W-:Y:S04]  /*77c0*/  LDSM.16.M88.4 R184, [R215] ;  /* 0x00000000d7b8783b */ /* 0x000fe80000000200 */
[----:B------:R-:W1:Y:S04]  /*77d0*/  LDSM.16.M88.4 R28, [R216+0x2000] ;  /* 0x00200000d81c783b */ /* 0x000e680000000200 */
[----:B------:R-:W1:Y:S04]  /*77e0*/  LDSM.16.M88.4 R180, [R207] ;  /* 0x00000000cfb4783b */ /* 0x000e680000000200 */
[----:B------:R-:W1:Y:S04]  /*77f0*/  LDSM.16.M88.4 R24, [R216] ;  /* 0x00000000d818783b */ /* 0x000e680000000200 */
[----:B------:R-:W-:Y:S04]  /*7800*/  LDSM.16.M88.4 R32, [R211+0x8000] ;  /* 0x00800000d320783b */ /* 0x000fe80000000200 */
[----:B------:R-:W-:Y:S04]  /*7810*/  LDSM.16.M88.4 R188, [R213] ;  /* 0x00000000d5bc783b */ /* 0x000fe80000000200 */
[----:B------:R-:W0:Y:S01]  /*7820*/  LDGDEPBAR ;  /* 0x00000000000079af */ /* 0x000e220000000000 */
[C---:B--2---:R-:W-:Y:S08]  /*7830*/  HMMA.16816.F32.BF16 R16, R4.reuse, R172, RZ ;  /* 0x000000ac0410723c */ /* 0x044ff000000418ff */
[C---:B---3--:R-:W-:Y:S08]  /*7840*/  HMMA.16816.F32.BF16 R8, R4.reuse, R20, RZ ;  /* 0x000000140408723c */ /* 0x048ff000000418ff */
[C---:B------:R-:W-:Y:S08]  /*7850*/  HMMA.16816.F32.BF16 R12, R4.reuse, R174, RZ ;  /* 0x000000ae040c723c */ /* 0x040ff000000418ff */
[----:B------:R-:W-:Y:S08]  /*7860*/  HMMA.16816.F32.BF16 R4, R4, R22, RZ ;  /* 0x000000160404723c */ /* 0x000ff000000418ff */
[C---:B----4-:R-:W-:Y:S08]  /*7870*/  HMMA.16816.F32.BF16 R176, R164.reuse, R172, RZ ;  /* 0x000000aca4b0723c */ /* 0x050ff000000418ff */
[C---:B------:R-:W-:Y:S08]  /*7880*/  HMMA.16816.F32.BF16 R172, R164.reuse, R174, RZ ;  /* 0x000000aea4ac723c */ /* 0x040ff000000418ff */
[----:B------:R-:W-:Y:S08]  /*7890*/  HMMA.16816.F32.BF16 R168, R164, R20, RZ ;  /* 0x00000014a4a8723c */ /* 0x000ff000000418ff */
[C---:B-1----:R-:W-:Y:S08]  /*78a0*/  HMMA.16816.F32.BF16 R16, R28.reuse, R184, R16 ;  /* 0x000000b81c10723c */ /* 0x042ff00000041810 */
[C---:B------:R-:W-:Y:S08]  /*78b0*/  HMMA.16816.F32.BF16 R8, R28.reuse, R180, R8 ;  /* 0x000000b41c08723c */ /* 0x040ff00000041808 */
[C---:B------:R-:W-:Y:S08]  /*78c0*/  HMMA.16816.F32.BF16 R12, R28.reuse, R186, R12 ;  /* 0x000000ba1c0c723c */ /* 0x040ff0000004180c */
[----:B------:R-:W-:Y:S01]  /*78d0*/  HMMA.16816.F32.BF16 R4, R28, R182, R4 ;  /* 0x000000b61c04723c */ /* 0x000fe20000041804 */
[----:B------:R-:W-:Y:S07]  /*78e0*/  LDSM.16.M88.4 R28, [R211+0x8800] ;  /* 0x00880000d31c783b */ /* 0x000fee0000000200 */
[----:B------:R-:W-:Y:S01]  /*78f0*/  HMMA.16816.F32.BF16 R164, R164, R22, RZ ;  /* 0x00000016a4a4723c */ /* 0x000fe200000418ff */
[----:B------:R-:W1:Y:S07]  /*7900*/  LDSM.16.M88.4 R20, [R214+0x2000] ;  /* 0x00200000d614783b */ /* 0x000e6e0000000200 */
[C---:B------:R-:W-:Y:S08]  /*7910*/  HMMA.16816.F32.BF16 R176, R24.reuse, R184, R176 ;  /* 0x000000b818b0723c */ /* 0x040ff000000418b0 */
[C---:B------:R-:W-:Y:S08]  /*7920*/  HMMA.16816.F32.BF16 R168, R24.reuse, R180, R168 ;  /* 0x000000b418a8723c */ /* 0x040ff000000418a8 */
[C---:B------:R-:W-:Y:S01]  /*7930*/  HMMA.16816.F32.BF16 R172, R24.reuse, R186, R172 ;  /* 0x000000ba18ac723c */ /* 0x040fe200000418ac */
[----:B------:R-:W-:Y:S07]  /*7940*/  LDSM.16.M88.4 R184, [R206] ;  /* 0x00000000ceb8783b */ /* 0x000fee0000000200 */
[----:B------:R-:W-:Y:S01]  /*7950*/  HMMA.16816.F32.BF16 R164, R24, R182, R164 ;  /* 0x000000b618a4723c */ /* 0x000fe200000418a4 */
[----:B------:R-:W2:Y:S04]  /*7960*/  LDSM.16.M88.4 R24, [R214] ;  /* 0x00000000d618783b */ /* 0x000ea80000000200 */
[----:B------:R-:W-:Y:S03]  /*7970*/  LDSM.16.M88.4 R180, [R206+0x800] ;  /* 0x00080000ceb4783b */ /* 0x000fe60000000200 */
[C---:B-1----:R-:W-:Y:S08]  /*7980*/  HMMA.16816.F32.BF16 R16, R20.reuse, R32, R16 ;  /* 0x000000201410723c */ /* 0x042ff00000041810 */
[C---:B------:R-:W-:Y:S08]  /*7990*/  HMMA.16816.F32.BF16 R8, R20.reuse, R28, R8 ;  /* 0x0000001c1408723c */ /* 0x040ff00000041808 */
[C---:B------:R-:W-:Y:S08]  /*79a0*/  HMMA.16816.F32.BF16 R12, R20.reuse, R34, R12 ;  /* 0x00000022140c723c */ /* 0x040ff0000004180c */
[----:B------:R-:W-:Y:S01]  /*79b0*/  HMMA.16816.F32.BF16 R4, R20, R30, R4 ;  /* 0x0000001e1404723c */ /* 0x000fe20000041804 */
[----:B------:R-:W1:Y:S07]  /*79c0*/  LDSM.16.M88.4 R20, [R213+0x2000] ;  /* 0x00200000d514783b */ /* 0x000e6e0000000200 */
[C---:B--2---:R-:W-:Y:S08]  /*79d0*/  HMMA.16816.F32.BF16 R176, R24.reuse, R32, R176 ;  /* 0x0000002018b0723c */ /* 0x044ff000000418b0 */
[C---:B------:R-:W-:Y:S01]  /*79e0*/  HMMA.16816.F32.BF16 R172, R24.reuse, R34, R172 ;  /* 0x0000002218ac723c */ /* 0x040fe200000418ac */
[----:B------:R-:W-:Y:S07]  /*79f0*/  LDSM.16.M88.4 R32, [R218+0x4000] ;  /* 0x00400000da20783b */ /* 0x000fee0000000200 */
[C---:B------:R-:W-:Y:S08]  /*7a00*/  HMMA.16816.F32.BF16 R168, R24.reuse, R28, R168 ;  /* 0x0000001c18a8723c */ /* 0x040ff000000418a8 */
[----:B------:R-:W-:Y:S01]  /*7a10*/  HMMA.16816.F32.BF16 R164, R24, R30, R164 ;  /* 0x0000001e18a4723c */ /* 0x000fe200000418a4 */
[----:B------:R-:W-:Y:S04]  /*7a20*/  LDSM.16.M88.4 R28, [R218+0x6000] ;  /* 0x00600000da1c783b */ /* 0x000fe80000000200 */
[----:B------:R-:W2:Y:S03]  /*7a30*/  LDSM.16.M88.4 R24, [R217+0x9000] ;  /* 0x00900000d918783b */ /* 0x000ea60000000200 */
        /* <DEDUP_REMOVED lines=10> */
[----:B-----5:R-:W3:Y:S04]  /*7ae0*/  LDSM.16.M88.4 R180, [R205] ;  /* 0x00000000cdb4783b */ /* 0x020ee80000000200 */
[----:B------:R-:W4:Y:S03]  /*7af0*/  LDSM.16.M88.4 R188, [R216+0x4000] ;  /* 0x00400000d8bc783b */ /* 0x000f260000000200 */
[C---:B--2---:R-:W-:Y:S08]  /*7b00*/  HMMA.16816.F32.BF16 R16, R28.reuse, R24, R16 ;  /* 0x000000181c10723c */ /* 0x044ff00000041810 */
[C---:B------:R-:W-:Y:S08]  /*7b10*/  HMMA.16816.F32.BF16 R12, R28.reuse, R26, R12 ;  /* 0x0000001a1c0c723c */ /* 0x040ff0000004180c */
[C---:B-1----:R-:W-:Y:S08]  /*7b20*/  HMMA.16816.F32.BF16 R8, R28.reuse, R20, R8 ;  /* 0x000000141c08723c */ /* 0x042ff00000041808 */
[----:B------:R-:W-:Y:S01]  /*7b30*/  HMMA.16816.F32.BF16 R4, R28, R22, R4 ;  /* 0x000000161c04723c */ /* 0x000fe20000041804 */
[----:B------:R-:W1:Y:S07]  /*7b40*/  LDSM.16.M88.4 R28, [R204] ;  /* 0x00000000cc1c783b */ /* 0x000e6e0000000200 */
[C---:B------:R-:W-:Y:S08]  /*7b50*/  HMMA.16816.F32.BF16 R176, R32.reuse, R24, R176 ;  /* 0x0000001820b0723c */ /* 0x040ff000000418b0 */
[C---:B------:R-:W-:Y:S01]  /*7b60*/  HMMA.16816.F32.BF16 R172, R32.reuse, R26, R172 ;  /* 0x0000001a20ac723c */ /* 0x040fe200000418ac */
[----:B------:R-:W-:Y:S07]  /*7b70*/  LDSM.16.M88.4 R24, [R211+0x9000] ;  /* 0x00900000d318783b */ /* 0x000fee0000000200 */
[C---:B------:R-:W-:Y:S08]  /*7b80*/  HMMA.16816.F32.BF16 R168, R32.reuse, R20, R168 ;  /* 0x0000001420a8723c */ /* 0x040ff000000418a8 */
[----:B------:R-:W-:Y:S01]  /*7b90*/  HMMA.16816.F32.BF16 R164, R32, R22, R164 ;  /* 0x0000001620a4723c */ /* 0x000fe200000418a4 */
[----:B------:R-:W2:Y:S04]  /*7ba0*/  LDSM.16.M88.4 R32, [R214+0x6000] ;  /* 0x00600000d620783b */ /* 0x000ea80000000200 */
[----:B------:R-:W2:Y:S03]  /*7bb0*/  LDSM.16.M88.4 R20, [R211+0x9800] ;  /* 0x00980000d314783b */ /* 0x000ea60000000200 */
[C---:B---3--:R-:W-:Y:S08]  /*7bc0*/  HMMA.16816.F32.BF16 R16, R184.reuse, R180, R16 ;  /* 0x000000b4b810723c */ /* 0x048ff00000041810 */
[----:B------:R-:W-:Y:S08]  /*7bd0*/  HMMA.16816.F32.BF16 R12, R184, R182, R12 ;  /* 0x000000b6b80c723c */ /* 0x000ff0000004180c */
[C---:B----4-:R-:W-:Y:S08]  /*7be0*/  HMMA.16816.F32.BF16 R176, R188.reuse, R180, R176 ;  /* 0x000000b4bcb0723c */ /* 0x050ff000000418b0 */
[----:B------:R-:W-:Y:S01]  /*7bf0*/  HMMA.16816.F32.BF16 R172, R188, R182, R172 ;  /* 0x000000b6bcac723c */ /* 0x000fe200000418ac */
[----:B------:R-:W3:Y:S07]  /*7c00*/  LDSM.16.M88.4 R180, [R214+0x4000] ;  /* 0x00400000d6b4783b */ /* 0x000eee0000000200 */
[C---:B-1----:R-:W-:Y:S08]  /*7c10*/  HMMA.16816.F32.BF16 R8, R184.reuse, R28, R8 ;  /* 0x0000001cb808723c */ /* 0x042ff00000041808 */
[----:B------:R-:W-:Y:S01]  /*7c20*/  HMMA.16816.F32.BF16 R4, R184, R30, R4 ;  /* 0x0000001eb804723c */ /* 0x000fe20000041804 */
[----:B------:R-:W-:Y:S07]  /*7c30*/  LDSM.16.M88.4 R184, [R213+0x4000] ;  /* 0x00400000d5b8783b */ /* 0x000fee0000000200 */
[C---:B------:R-:W-:Y:S08]  /*7c40*/  HMMA.16816.F32.BF16 R168, R188.reuse, R28, R168 ;  /* 0x0000001cbca8723c */ /* 0x040ff000000418a8 */
[----:B------:R-:W-:Y:S01]  /*7c50*/  HMMA.16816.F32.BF16 R164, R188, R30, R164 ;  /* 0x0000001ebca4723c */ /* 0x000fe200000418a4 */
[----:B------:R-:W1:Y:S07]  /*7c60*/  LDSM.16.M88.4 R28, [R206+0x1000] ;  /* 0x00100000ce1c783b */ /* 0x000e6e0000000200 */
[C---:B--2---:R-:W-:Y:S08]  /*7c70*/  HMMA.16816.F32.BF16 R16, R32.reuse, R24, R16 ;  /* 0x000000182010723c */ /* 0x044ff00000041810 */
[C---:B------:R-:W-:Y:S08]  /*7c80*/  HMMA.16816.F32.BF16 R12, R32.reuse, R26, R12 ;  /* 0x0000001a200c723c */ /* 0x040ff0000004180c */
[C---:B------:R-:W-:Y:S08]  /*7c90*/  HMMA.16816.F32.BF16 R8, R32.reuse, R20, R8 ;  /* 0x000000142008723c */ /* 0x040ff00000041808 */
[----:B------:R-:W-:Y:S01]  /*7ca0*/  HMMA.16816.F32.BF16 R4, R32, R22, R4 ;  /* 0x000000162004723c */ /* 0x000fe20000041804 */
[----:B------:R-:W2:Y:S07]  /*7cb0*/  LDSM.16.M88.4 R32, [R213+0x6000] ;  /* 0x00600000d520783b */ /* 0x000eae0000000200 */
[C---:B---3--:R-:W-:Y:S08]  /*7cc0*/  HMMA.16816.F32.BF16 R176, R180.reuse, R24, R176 ;  /* 0x00000018b4b0723c */ /* 0x048ff000000418b0 */
[----:B------:R-:W-:Y:S01]  /*7cd0*/  HMMA.16816.F32.BF16 R172, R180, R26, R172 ;  /* 0x0000001ab4ac723c */ /* 0x000fe200000418ac */
[----:B------:R-:W3:Y:S01]  /*7ce0*/  LDSM.16.M88.4 R24, [R206+0x1800] ;  /* 0x00180000ce18783b */ /* 0x000ee20000000200 */
[----:B------:R-:W-:-:S06]  /*7cf0*/  DEPBAR.LE SB0, 0x0 ;  /* 0x000080000000791a */ /* 0x000fcc0000000000 */
[C---:B------:R-:W-:Y:S08]  /*7d00*/  HMMA.16816.F32.BF16 R168, R180.reuse, R20, R168 ;  /* 0x00000014b4a8723c */ /* 0x040ff000000418a8 */
[----:B------:R-:W-:Y:S08]  /*7d10*/  HMMA.16816.F32.BF16 R164, R180, R22, R164 ;  /* 0x00000016b4a4723c */ /* 0x000ff000000418a4 */
[-C--:B-1----:R-:W-:Y:S08]  /*7d20*/  HMMA.16816.F32.BF16 R176, R184, R28.reuse, R176 ;  /* 0x0000001cb8b0723c */ /* 0x082ff000000418b0 */
[C---:B--2---:R-:W-:Y:S08]  /*7d30*/  HMMA.16816.F32.BF16 R16, R32.reuse, R28, R16 ;  /* 0x0000001c2010723c */ /* 0x044ff00000041810 */
[C---:B------:R-:W-:Y:S08]  /*7d40*/  HMMA.16816.F32.BF16 R12, R32.reuse, R30, R12 ;  /* 0x0000001e200c723c */ /* 0x040ff0000004180c */
[C---:B---3--:R-:W-:Y:S08]  /*7d50*/  HMMA.16816.F32.BF16 R8, R32.reuse, R24, R8 ;  /* 0x000000182008723c */ /* 0x048ff00000041808 */
[----:B------:R-:W-:Y:S08]  /*7d60*/  HMMA.16816.F32.BF16 R4, R32, R26, R4 ;  /* 0x0000001a2004723c */ /* 0x000ff00000041804 */
        /* <DEDUP_REMOVED lines=29> */
.L_x_887:
[----:B------:R-:W2:Y:S01]  /*7f40*/  LDL.64 R28, [R1] ;  /* 0x00000000011c7983 */ /* 0x000ea20000100a00 */
[----:B------:R-:W-:Y:S01]  /*7f50*/  UIADD3 UR31, UR26, -0x3, URZ ;  /* 0xfffffffd1a1f7890 */ /* 0x000fe2000fffe03f */
[----:B------:R-:W-:-:S02]  /*7f60*/  IMAD.WIDE.U32 R34, R200, -0x2daee0ad, RZ ;  /* 0xd2511f53c8227825 */ /* 0x000fc400078e00ff */
[----:B------:R-:W-:Y:S02]  /*7f70*/  STL.64 [R1+0x20], R192 ;  /* 0x000020c001007387 */ /* 0x000fe40000100a00 */
[----:B-1----:R-:W-:Y:S02]  /*7f80*/  IMAD.U32 R21, RZ, RZ, UR29 ;  /* 0x0000001dff157e24 */ /* 0x002fe4000f8e00ff */
[----:B------:R-:W-:Y:S02]  /*7f90*/  IMAD.U32 R20, RZ, RZ, UR31 ;  /* 0x0000001fff147e24 */ /* 0x000fe4000f8e00ff */
[----:B------:R-:W-:Y:S01]  /*7fa0*/  IMAD.WIDE.U32 R26, R203, -0x326172a9, RZ ;  /* 0xcd9e8d57cb1a7825 */ /* 0x000fe200078e00ff */
[----:B------:R-:W-:-:S03]  /*7fb0*/  LOP3.LUT R180, R35, UR31, R21, 0x96, !PT ;  /* 0x0000001f23b47c12 */ /* 0x000fc6000f8e9615 */
[----:B------:R-:W-:Y:S01]  /*7fc0*/  IMAD R25, R20, 0x20, R249 ;  /* 0x0000002014197824 */ /* 0x000fe200078e02f9 */
[----:B------:R-:W-:Y:S01]  /*7fd0*/  LOP3.LUT R30, R27, R201, RZ, 0x3c, !PT ;  /* 0x000000c91b1e7212 */ /* 0x000fe200078e3cff */
[----:B------:R-:W-:-:S03]  /*7fe0*/  IMAD.WIDE.U32 R180, R180, -0x326172a9, RZ ;  /* 0xcd9e8d57b4b47825 */ /* 0x000fc600078e00ff */
[C---:B------:R-:W-:Y:S02]  /*7ff0*/  IADD3 R21, R25.reuse, 0x8, RZ ;  /* 0x0000000819157810 */ /* 0x040fe40007ffe0ff */
[----:B------:R-:W-:Y:S02]  /*8000*/  IADD3 R23, R25, 0x1, RZ ;  /* 0x0000000119177810 */ /* 0x000fe40007ffe0ff */
[-C--:B------:R-:W-:Y:S02]  /*8010*/  ISETP.GE.AND P5, PT, R21, R248.reuse, PT ;  /* 0x000000f81500720c */ /* 0x080fe40003fa6270 */
[C---:B------:R-:W-:Y:S02]  /*8020*/  ISETP.GE.AND P4, PT, R23.reuse, R248, PT ;  /* 0x000000f81700720c */ /* 0x040fe40003f86270 */
[C---:B------:R-:W-:Y:S02]  /*8030*/  ISETP.GE.AND P1, PT, R23.reuse, R242, PT ;  /* 0x000000f21700720c */ /* 0x040fe40003f26270 */
[----:B------:R-:W-:-:S02]  /*8040*/  ISETP.GE.AND P3, PT, R23, R240, PT ;  /* 0x000000f01700720c */ /* 0x000fc40003f66270 */
[----:B------:R-:W-:Y:S01]  /*8050*/  ISETP.GE.AND P0, PT, R23, R2, PT ;  /* 0x000000021700720c */ /* 0x000fe20003f06270 */
[----:B------:R-:W-:Y:S01]  /*8060*/  IMAD R23, R202, -0x326172a9, RZ ;  /* 0xcd9e8d57ca177824 */ /* 0x000fe200078e02ff */
[C---:B------:R-:W-:Y:S02]  /*8070*/  ISETP.GE.AND P2, PT, R21.reuse, R242, PT ;  /* 0x000000f21500720c */ /* 0x040fe40003f46270 */
[----:B------:R-:W-:Y:S02]  /*8080*/  FSEL R172, R172, -INF , !P5 ;  /* 0xff800000acac7808 */ /* 0x000fe40006800000 */
[C---:B------:R-:W-:Y:S02]  /*8090*/  ISETP.GE.AND P6, PT, R21.reuse, R240, PT ;  /* 0x000000f01500720c */ /* 0x040fe40003fc6270 */
[----:B------:R-:W-:Y:S02]  /*80a0*/  ISETP.GE.AND P5, PT, R21, R2, PT ;  /* 0x000000021500720c */ /* 0x000fe40003fa6270 */
[----:B------:R-:W-:-:S02]  /*80b0*/  IADD3 R21, R25, 0x9, RZ ;  /* 0x0000000919157810 */ /* 0x000fc40007ffe0ff */
[C---:B------:R-:W-:Y:S02]  /*80c0*/  LOP3.LUT R31, R181.reuse, UR15, R26, 0x96, !PT ;  /* 0x0000000fb51f7c12 */ /* 0x040fe4000f8e961a */
[----:B------:R-:W-:Y:S02]  /*80d0*/  LOP3.LUT R20, R181, UR15, R23, 0x96, !PT ;  /* 0x0000000fb5147c12 */ /* 0x000fe4000f8e9617 */
[----:B------:R-:W-:Y:S01]  /*80e0*/  FSEL R181, R174, -INF , !P2 ;  /* 0xff800000aeb57808 */ /* 0x000fe20005000000 */
[----:B------:R-:W-:Y:S01]  /*80f0*/  IMAD.WIDE.U32 R198, R31, -0x2daee0ad, RZ ;  /* 0xd2511f531fc67825 */ /* 0x000fe200078e00ff */
[----:B------:R-:W-:Y:S02]  /*8100*/  FSEL R174, R12, -INF , !P6 ;  /* 0xff8000000cae7808 */ /* 0x000fe40007000000 */
[----:B------:R-:W-:Y:S01]  /*8110*/  ISETP.GE.AND P6, PT, R21, R242, PT ;  /* 0x000000f21500720c */ /* 0x000fe20003fc6270 */
[----:B------:R-:W-:Y:S01]  /*8120*/  IMAD.WIDE.U32 R26, R20, -0x2daee0ad, RZ ;  /* 0xd2511f53141a7825 */ /* 0x000fe200078e00ff */
[----:B------:R-:W-:-:S02]  /*8130*/  FSEL R14, R14, -INF , !P5 ;  /* 0xff8000000e0e7808 */ /* 0x000fc40006800000 */
[----:B------:R-:W-:Y:S02]  /*8140*/  LOP3.LUT R188, R251, UR13, R180, 0x96, !PT ;  /* 0x0000000dfbbc7c12 */ /* 0x000fe4000f8e96b4 */
[----:B------:R-:W-:Y:S02]  /*8150*/  ISETP.GE.AND P5, PT, R21, R240, PT ;  /* 0x000000f01500720c */ /* 0x000fe40003fa6270 */
[----:B------:R-:W-:Y:S01]  /*8160*/  IADD3 R23, R25, 0x10, RZ ;  /* 0x0000001019177810 */ /* 0x000fe20007ffe0ff */
[----:B------:R-:W-:Y:S01]  /*8170*/  IMAD.WIDE.U32 R188, R188, -0x2daee0ad, RZ ;  /* 0xd2511f53bcbc7825 */ /* 0x000fe200078e00ff */
[----:B------:R-:W-:Y:S02]  /*8180*/  ISETP.GE.AND P2, PT, R21, R248, PT ;  /* 0x000000f81500720c */ /* 0x000fe40003f46270 */
[----:B------:R-:W-:Y:S02]  /*8190*/  FSEL R175, R175, -INF , !P6 ;  /* 0xff800000afaf7808 */ /* 0x000fe40007000000 */
[----:B------:R-:W-:-:S02]  /*81a0*/  FSEL R252, R13, -INF , !P5 ;  /* 0xff8000000dfc7808 */ /* 0x000fc40006800000 */
[----:B------:R-:W-:Y:S02]  /*81b0*/  ISETP.GE.AND P6, PT, R23, R248, PT ;  /* 0x000000f81700720c */ /* 0x000fe40003fc6270 */
[----:B------:R-:W-:Y:S02]  /*81c0*/  IADD3 R13, R25, 0x11, RZ ;  /* 0x00000011190d7810 */ /* 0x000fe40007ffe0ff */
[----:B------:R-:W-:Y:S02]  /*81d0*/  FSEL R182, R173, -INF , !P2 ;  /* 0xff800000adb67808 */ /* 0x000fe40005000000 */
[----:B------:R-:W-:Y:S02]  /*81e0*/  ISETP.GE.AND P2, PT, R21, R2, PT ;  /* 0x000000021500720c */ /* 0x000fe40003f46270 */
[----:B------:R-:W-:Y:S02]  /*81f0*/  FSEL R20, R168, -INF , !P6 ;  /* 0xff800000a8147808 */ /* 0x000fe40007000000 */
[----:B------:R-:W-:-:S02]  /*8200*/  ISETP.GE.AND P6, PT, R13, R248, PT ;  /* 0x000000f80d00720c */ /* 0x000fc40003fc6270 */
[----:B------:R-:W-:Y:S02]  /*8210*/  LOP3.LUT R26, R189, UR10, R26, 0x96, !PT ;  /* 0x0000000abd1a7c12 */ /* 0x000fe4000f8e961a */
[----:B------:R-:W-:Y:S02]  /*8220*/  FSEL R12, R15, -INF , !P2 ;  /* 0xff8000000f0c7808 */ /* 0x000fe40005000000 */
[C---:B------:R-:W-:Y:S02]  /*8230*/  ISETP.GE.AND P2, PT, R23.reuse, R242, PT ;  /* 0x000000f21700720c */ /* 0x040fe40003f46270 */
[C---:B------:R-:W-:Y:S02]  /*8240*/  ISETP.GE.AND P5, PT, R23.reuse, R240, PT ;  /* 0x000000f01700720c */ /* 0x040fe40003fa6270 */
[----:B------:R-:W-:Y:S02]  /*8250*/  FSEL R21, R170, -INF , !P2 ;  /* 0xff800000aa157808 */ /* 0x000fe40005000000 */
[----:B------:R-:W-:-:S02]  /*8260*/  ISETP.GE.AND P2, PT, R23, R2, PT ;  /* 0x000000021700720c */ /* 0x000fc40003f46270 */
[----:B------:R-:W-:Y:S02]  /*8270*/  FSEL R168, R177, -INF , !P4 ;  /* 0xff800000b1a87808 */ /* 0x000fe40006000000 */
[----:B------:R-:W-:Y:S02]  /*8280*/  FSEL R179, R179, -INF , !P1 ;  /* 0xff800000b3b37808 */ /* 0x000fe40004800000 */
[C---:B------:R-:W-:Y:S02]  /*8290*/  ISETP.GE.AND P4, PT, R13.reuse, R240, PT ;  /* 0x000000f00d00720c */ /* 0x040fe40003f86270 */
[----:B------:R-:W-:Y:S02]  /*82a0*/  ISETP.GE.AND P1, PT, R13, R2, PT ;  /* 0x000000020d00720c */ /* 0x000fe40003f26270 */
[----:B--2---:R-:W-:Y:S01]  /*82b0*/  LOP3.LUT R22, R27, UR12, R28, 0x96, !PT ;  /* 0x0000000c1b167c12 */ /* 0x004fe2000f8e961c */
[----:B------:R-:W-:-:S04]  /*82c0*/  IMAD.WIDE.U32 R26, R26, -0x326172a9, RZ ;  /* 0xcd9e8d571a1a7825 */ /* 0x000fc800078e00ff */
[----:B------:R-:W-:Y:S01]  /*82d0*/  IMAD.WIDE.U32 R32, R22, -0x326172a9, RZ ;  /* 0xcd9e8d5716207825 */ /* 0x000fe200078e00ff */
[----:B------:R-:W-:Y:S02]  /*82e0*/  FSEL R22, R169, -INF , !P6 ;  /* 0xff800000a9167808 */ /* 0x000fe40007000000 */
[----:B------:R-:W-:Y:S02]  /*82f0*/  ISETP.GE.AND P6, PT, R13, R242, PT ;  /* 0x000000f20d00720c */ /* 0x000fe40003fc6270 */
[----:B------:R-:W-:Y:S02]  /*8300*/  LOP3.LUT R15, R33, UR11, R250, 0x96, !PT ;  /* 0x0000000b210f7c12 */ /* 0x000fe4000f8e96fa */
[----:B------:R-:W-:Y:S02]  /*8310*/  FSEL R23, R171, -INF , !P6 ;  /* 0xff800000ab177808 */ /* 0x000fe40007000000 */
[----:B------:R-:W-:Y:S01]  /*8320*/  ISETP.GE.AND P6, PT, R25, R248, PT ;  /* 0x000000f81900720c */ /* 0x000fe20003fc6270 */
[----:B------:R-:W-:Y:S01]  /*8330*/  IMAD.WIDE.U32 R28, R15, -0x2daee0ad, RZ ;  /* 0xd2511f530f1c7825 */ /* 0x000fe200078e00ff */
[----:B------:R-:W-:-:S02]  /*8340*/  LOP3.LUT R32, R27, UR9, R32, 0x96, !PT ;  /* 0x000000091b207c12 */ /* 0x000fc4000f8e9620 */
[----:B------:R-:W-:Y:S02]  /*8350*/  FSEL R170, R176, -INF , !P6 ;  /* 0xff800000b0aa7808 */ /* 0x000fe40007000000 */
[----:B------:R-:W-:Y:S01]  /*8360*/  ISETP.GE.AND P6, PT, R25, R242, PT ;  /* 0x000000f21900720c */ /* 0x000fe20003fc6270 */
[----:B------:R-:W-:Y:S01]  /*8370*/  IMAD.WIDE.U32 R32, R32, -0x2daee0ad, RZ ;  /* 0xd2511f5320207825 */ /* 0x000fe200078e00ff */
[----:B------:R-:W-:Y:S02]  /*8380*/  FSEL R176, R17, -INF , !P3 ;  /* 0xff80000011b07808 */ /* 0x000fe40005800000 */
[----:B------:R-:W-:Y:S02]  /*8390*/  FSEL R177, R178, -INF , !P6 ;  /* 0xff800000b2b17808 */ /* 0x000fe40007000000 */
[----:B------:R-:W-:Y:S02]  /*83a0*/  FSEL R178, R19, -INF , !P0 ;  /* 0xff80000013b27808 */ /* 0x000fe40004000000 */
[----:B------:R-:W-:-:S02]  /*83b0*/  LOP3.LUT R188, R29, UR8, R188, 0x96, !PT ;  /* 0x000000081dbc7c12 */ /* 0x000fc4000f8e96bc */
[----:B------:R-:W-:Y:S02]  /*83c0*/  LOP3.LUT R15, R33, UR6, R28, 0x96, !PT ;  /* 0x00000006210f7c12 */ /* 0x000fe4000f8e961c */
[C---:B------:R-:W-:Y:S01]  /*83d0*/  ISETP.GE.AND P3, PT, R25.reuse, R240, PT ;  /* 0x000000f01900720c */ /* 0x040fe20003f66270 */
[----:B------:R-:W-:Y:S01]  /*83e0*/  IMAD.WIDE.U32 R188, R188, -0x326172a9, RZ ;  /* 0xcd9e8d57bcbc7825 */ /* 0x000fe200078e00ff */
[C---:B------:R-:W-:Y:S02]  /*83f0*/  ISETP.GE.AND P0, PT, R25.reuse, R2, PT ;  /* 0x000000021900720c */ /* 0x040fe40003f06270 */
[C---:B------:R-:W-:Y:S02]  /*8400*/  IADD3 R29, R25.reuse, 0x18, RZ ;  /* 0x00000018191d7810 */ /* 0x040fe40007ffe0ff */
[----:B------:R-:W-:Y:S02]  /*8410*/  IADD3 R17, R25, 0x19, RZ ;  /* 0x0000001919117810 */ /* 0x000fe40007ffe0ff */
[----:B------:R-:W-:-:S02]  /*8420*/  FSEL R186, R16, -INF , !P3 ;  /* 0xff80000010ba7808 */ /* 0x000fc40005800000 */
[----:B------:R-:W-:Y:S01]  /*8430*/  FSEL R13, R18, -INF , !P0 ;  /* 0xff800000120d7808 */ /* 0x000fe20004000000 */
[----:B------:R-:W-:Y:S01]  /*8440*/  IMAD.WIDE.U32 R18, R15, -0x326172a9, RZ ;  /* 0xcd9e8d570f127825 */ /* 0x000fe200078e00ff */
[----:B------:R-:W-:Y:S02]  /*8450*/  ISETP.GE.AND P3, PT, R29, R242, PT ;  /* 0x000000f21d00720c */ /* 0x000fe40003f66270 */
[-C--:B------:R-:W-:Y:S02]  /*8460*/  ISETP.GE.AND P0, PT, R17, R248.reuse, PT ;  /* 0x000000f81100720c */ /* 0x080fe40003f06270 */
[----:B------:R-:W-:Y:S02]  /*8470*/  FSEL R25, R166, -INF , !P3 ;  /* 0xff800000a6197808 */ /* 0x000fe40005800000 */
[----:B------:R-:W-:Y:S02]  /*8480*/  FSEL R27, R165, -INF , !P0 ;  /* 0xff800000a51b7808 */ /* 0x000fe40004000000 */
[----:B------:R-:W-:-:S02]  /*8490*/  ISETP.GE.AND P6, PT, R29, R248, PT ;  /* 0x000000f81d00720c */ /* 0x000fc40003fc6270 */
[C---:B------:R-:W-:Y:S02]  /*84a0*/  ISETP.GE.AND P3, PT, R29.reuse, R240, PT ;  /* 0x000000f01d00720c */ /* 0x040fe40003f66270 */
[----:B------:R-:W-:Y:S02]  /*84b0*/  ISETP.GE.AND P0, PT, R29, R2, PT ;  /* 0x000000021d00720c */ /* 0x000fe40003f06270 */
[----:B------:R-:W-:Y:S02]  /*84c0*/  LOP3.LUT R16, R18, 0xffff, RZ, 0xc0, !PT ;  /* 0x0000ffff12107812 */ /* 0x000fe400078ec0ff */
[----:B------:R-:W-:Y:S02]  /*84d0*/  FSEL R29, R8, -INF , !P5 ;  /* 0xff800000081d7808 */ /* 0x000fe40006800000 */
[----:B------:R-:W-:Y:S02]  /*84e0*/  LOP3.LUT R8, R19, UR16, R188, 0x96, !PT ;  /* 0x0000001013087c12 */ /* 0x000fe4000f8e96bc */
[----:B------:R-:W-:Y:S01]  /*84f0*/  FSEL R24, R164, -INF , !P6 ;  /* 0xff800000a4187808 */ /* 0x000fe20007000000 */
[----:B------:R-:W-:Y:S01]  /*8500*/  IMAD.WIDE.U32 R164, R30, -0x2daee0ad, RZ ;  /* 0xd2511f531ea47825 */ /* 0x000fe200078e00ff */
[----:B------:R-:W-:-:S02]  /*8510*/  SHF.R.U32.HI R16, RZ, 0x8, R16 ;  /* 0x00000008ff107819 */ /* 0x000fc40000011610 */
[----:B------:R-:W-:Y:S02]  /*8520*/  LOP3.LUT R187, R18, 0xff, RZ, 0xc0, !PT ;  /* 0x000000ff12bb7812 */ /* 0x000fe400078ec0ff */
[----:B------:R-:W-:Y:S02]  /*8530*/  ISETP.GE.AND P6, PT, R17, R242, PT ;  /* 0x000000f21100720c */ /* 0x000fe40003fc6270 */
[----:B------:R-:W-:Y:S02]  /*8540*/  SHF.R.U32.HI R15, RZ, 0x10, R8 ;  /* 0x00000010ff0f7819 */ /* 0x000fe40000011608 */
[----:B------:R-:W-:Y:S02]  /*8550*/  PRMT R187, R187, 0x5410, R16 ;  /* 0x00005410bbbb7816 */ /* 0x000fe40000000010 */
[----:B------:R-:W-:Y:S02]  /*8560*/  FSEL R28, R167, -INF , !P6 ;  /* 0xff800000a71c7808 */ /* 0x000fe40007000000 */
[----:B------:R-:W-:-:S02]  /*8570*/  LOP3.LUT R16, R8, 0xffff, RZ, 0xc0, !PT ;  /* 0x0000ffff08107812 */ /* 0x000fc400078ec0ff */
[----:B------:R-:W-:Y:S02]  /*8580*/  LOP3.LUT R171, R8, 0xff, RZ, 0xc0, !PT ;  /* 0x000000ff08ab7812 */ /* 0x000fe400078ec0ff */
[C---:B------:R-:W-:Y:S02]  /*8590*/  ISETP.GE.AND P6, PT, R17.reuse, R240, PT ;  /* 0x000000f01100720c */ /* 0x040fe40003fc6270 */
[----:B------:R-:W-:Y:S02]  /*85a0*/  ISETP.GE.AND P5, PT, R17, R2, PT ;  /* 0x000000021100720c */ /* 0x000fe40003fa6270 */
[----:B------:R-:W-:Y:S02]  /*85b0*/  SHF.R.U32.HI R8, RZ, 0x18, R8 ;  /* 0x00000018ff087819 */ /* 0x000fe40000011608 */
[----:B------:R-:W-:Y:S02]  /*85c0*/  LOP3.LUT R15, R15, 0xff, RZ, 0xc0, !PT ;  /* 0x000000ff0f0f7812 */ /* 0x000fe400078ec0ff */
[----:B------:R-:W-:-:S02]  /*85d0*/  FMNMX.FTZ R17, R197, R170, !PT ;  /* 0x000000aac5117209 */ /* 0x000fc40007810000 */
[----:B------:R-:W-:Y:S02]  /*85e0*/  PRMT R15, R15, 0x5410, R8 ;  /* 0x000054100f0f7816 */ /* 0x000fe40000000008 */
[----:B------:R-:W-:Y:S02]  /*85f0*/  FMNMX.FTZ R17, R168, R17, !PT ;  /* 0x00000011a8117209 */ /* 0x000fe40007810000 */
[----:B------:R-:W-:Y:S02]  /*8600*/  FMNMX.FTZ R8, R196, R177, !PT ;  /* 0x000000b1c4087209 */ /* 0x000fe40007810000 */
[----:B------:R-:W-:Y:S02]  /*8610*/  FMNMX.FTZ R17, R172, R17, !PT ;  /* 0x00000011ac117209 */ /* 0x000fe40007810000 */
[----:B------:R-:W-:Y:S02]  /*8620*/  FMNMX.FTZ R8, R179, R8, !PT ;  /* 0x00000008b3087209 */ /* 0x000fe40007810000 */
[----:B------:R-:W-:-:S02]  /*8630*/  FMNMX.FTZ R17, R182, R17, !PT ;  /* 0x00000011b6117209 */ /* 0x000fc40007810000 */
[----:B------:R-:W-:Y:S02]  /*8640*/  FMNMX.FTZ R8, R181, R8, !PT ;  /* 0x00000008b5087209 */ /* 0x000fe40007810000 */
[----:B------:R-:W-:Y:S02]  /*8650*/  SHF.R.U32.HI R173, RZ, 0x10, R18 ;  /* 0x00000010ffad7819 */ /* 0x000fe40000011612 */
[----:B------:R-:W-:Y:S02]  /*8660*/  LOP3.LUT R34, R165, UR14, R34, 0x96, !PT ;  /* 0x0000000ea5227c12 */ /* 0x000fe4000f8e9622 */
[----:B------:R-:W-:Y:S02]  /*8670*/  FMNMX.FTZ R8, R175, R8, !PT ;  /* 0x00000008af087209 */ /* 0x000fe40007810000 */
[----:B------:R-:W-:Y:S01]  /*8680*/  FMNMX.FTZ R17, R20, R17, !PT ;  /* 0x0000001114117209 */ /* 0x000fe20007810000 */
[----:B------:R-:W-:Y:S01]  /*8690*/  IMAD.WIDE.U32 R34, R34, -0x326172a9, RZ ;  /* 0xcd9e8d5722227825 */ /* 0x000fe200078e00ff */
[----:B------:R-:W-:-:S02]  /*86a0*/  SHF.R.U32.HI R18, RZ, 0x18, R18 ;  /* 0x00000018ff127819 */ /* 0x000fc40000011612 */
[----:B------:R-:W-:Y:S02]  /*86b0*/  LOP3.LUT R173, R173, 0xff, RZ, 0xc0, !PT ;  /* 0x000000ffadad7812 */ /* 0x000fe400078ec0ff */
[----:B------:R-:W-:Y:S02]  /*86c0*/  SHF.R.U32.HI R16, RZ, 0x8, R16 ;  /* 0x00000008ff107819 */ /* 0x000fe40000011610 */
[----:B------:R-:W-:Y:S02]  /*86d0*/  FMNMX.FTZ R8, R21, R8, !PT ;  /* 0x0000000815087209 */ /* 0x000fe40007810000 */
[----:B------:R-:W-:Y:S02]  /*86e0*/  FMNMX.FTZ R17, R22, R17, !PT ;  /* 0x0000001116117209 */ /* 0x000fe40007810000 */
[----:B------:R-:W-:Y:S02]  /*86f0*/  PRMT R173, R173, 0x5410, R18 ;  /* 0x00005410adad7816 */ /* 0x000fe40000000012 */
[----:B------:R-:W-:-:S02]  /*8700*/  PRMT R171, R171, 0x5410, R16 ;  /* 0x00005410abab7816 */ /* 0x000fc40000000010 */
[----:B------:R-:W-:Y:S02]  /*8710*/  FMNMX.FTZ R16, R23, R8, !PT ;  /* 0x0000000817107209 */ /* 0x000fe40007810000 */
[----:B------:R-:W-:Y:S02]  /*8720*/  FMNMX.FTZ R18, R24, R17, !PT ;  /* 0x0000001118127209 */ /* 0x000fe40007810000 */
[----:B------:R-:W-:Y:S02]  /*8730*/  LOP3.LUT R180, R35, UR13, R180, 0x96, !PT ;  /* 0x0000000d23b47c12 */ /* 0x000fe4000f8e96b4 */
[----:B------:R-:W-:Y:S02]  /*8740*/  FMNMX.FTZ R18, R27, R18, !PT ;  /* 0x000000121b127209 */ /* 0x000fe40007810000 */
[----:B------:R-:W-:Y:S01]  /*8750*/  FMNMX.FTZ R17, R25, R16, !PT ;  /* 0x0000001019117209 */ /* 0x000fe20007810000 */
[----:B------:R-:W-:Y:S01]  /*8760*/  IMAD.WIDE.U32 R30, R180, -0x2daee0ad, RZ ;  /* 0xd2511f53b41e7825 */ /* 0x000fe200078e00ff */
[----:B------:R-:W-:Y:S01]  /*8770*/  LOP3.LUT R8, R199, UR12, R164, 0x96, !PT ;  /* 0x0000000cc7087c12 */ /* 0x000fe2000f8e96a4 */
[----:B------:R-:W1:Y:S01]  /*8780*/  SHFL.BFLY PT, R167, R18, 0x2, 0x1f ;  /* 0x0c401f0012a77f89 */ /* 0x000e6200000e0000 */
[----:B------:R-:W-:-:S02]  /*8790*/  FMNMX.FTZ R166, R28, R17, !PT ;  /* 0x000000111ca67209 */ /* 0x000fc40007810000 */
[----:B------:R-:W-:Y:S01]  /*87a0*/  LOP3.LUT R198, R31, UR10, R198, 0x96, !PT ;  /* 0x0000000a1fc67c12 */ /* 0x000fe2000f8e96c6 */
[----:B------:R-:W-:Y:S01]  /*87b0*/  IMAD.WIDE.U32 R190, R8, -0x326172a9, RZ ;  /* 0xcd9e8d5708be7825 */ /* 0x000fe200078e00ff */
[----:B------:R-:W-:Y:S01]  /*87c0*/  FMNMX.FTZ R19, R3, R186, !PT ;  /* 0x000000ba03137209 */ /* 0x000fe20007810000 */
[----:B------:R-:W2:Y:S01]  /*87d0*/  SHFL.BFLY PT, R31, R166, 0x2, 0x1f ;  /* 0x0c401f00a61f7f89 */ /* 0x000ea200000e0000 */
[----:B------:R-:W-:Y:S01]  /*87e0*/  FSEL R33, R11, -INF , !P1 ;  /* 0xff8000000b217808 */ /* 0x000fe20004800000 */
[----:B------:R-:W-:Y:S01]  /*87f0*/  IMAD.WIDE.U32 R198, R198, -0x326172a9, RZ ;  /* 0xcd9e8d57c6c67825 */ /* 0x000fe200078e00ff */
[----:B------:R-:W-:Y:S02]  /*8800*/  LOP3.LUT R8, R191, UR11, R34, 0x96, !PT ;  /* 0x0000000bbf087c12 */ /* 0x000fe4000f8e9622 */
[----:B------:R-:W-:Y:S02]  /*8810*/  FMNMX.FTZ R19, R176, R19, !PT ;  /* 0x00000013b0137209 */ /* 0x000fe40007810000 */
[----:B------:R-:W-:Y:S01]  /*8820*/  FSEL R34, R4, -INF , !P3 ;  /* 0xff80000004227808 */ /* 0x000fe20005800000 */
[----:B------:R-:W-:Y:S01]  /*8830*/  IMAD.WIDE.U32 R16, R8, -0x2daee0ad, RZ ;  /* 0xd2511f5308107825 */ /* 0x000fe200078e00ff */
[----:B------:R-:W-:-:S02]  /*8840*/  FMNMX.FTZ R19, R174, R19, !PT ;  /* 0x00000013ae137209 */ /* 0x000fc40007810000 */
[----:B------:R-:W-:Y:S02]  /*8850*/  FSEL R180, R5, -INF , !P6 ;  /* 0xff80000005b47808 */ /* 0x000fe40007000000 */
[----:B------:R-:W-:Y:S02]  /*8860*/  LOP3.LUT R8, R17, UR8, R30, 0x96, !PT ;  /* 0x0000000811087c12 */ /* 0x000fe4000f8e961e */
[----:B------:R-:W-:Y:S02]  /*8870*/  FMNMX.FTZ R17, R0, R13, !PT ;  /* 0x0000000d00117209 */ /* 0x000fe40007810000 */
[----:B------:R-:W-:Y:S02]  /*8880*/  FSEL R30, R10, -INF , !P2 ;  /* 0xff8000000a1e7808 */ /* 0x000fe40005000000 */
[----:B-1----:R-:W-:Y:S02]  /*8890*/  FMNMX.FTZ R167, R18, R167, !PT ;  /* 0x000000a712a77209 */ /* 0x002fe40007810000 */
[----:B------:R-:W-:-:S02]  /*88a0*/  FMNMX.FTZ R17, R178, R17, !PT ;  /* 0x00000011b2117209 */ /* 0x000fc40007810000 */
[----:B------:R-:W-:Y:S02]  /*88b0*/  FMNMX.FTZ R18, R252, R19, !PT ;  /* 0x00000013fc127209 */ /* 0x000fe40007810000 */
[----:B--2---:R-:W-:Y:S02]  /*88c0*/  FMNMX.FTZ R166, R31, R166, !PT ;  /* 0x000000a61fa67209 */ /* 0x004fe40007810000 */
[----:B------:R-:W-:Y:S02]  /*88d0*/  FMNMX.FTZ R17, R14, R17, !PT ;  /* 0x000000110e117209 */ /* 0x000fe40007810000 */
[----:B------:R-:W-:Y:S01]  /*88e0*/  FSEL R31, R9, -INF , !P4 ;  /* 0xff800000091f7808 */ /* 0x000fe20006000000 */
[----:B------:R-:W-:Y:S01]  /*88f0*/  SHFL.BFLY PT, R11, R166, 0x1, 0x1f ;  /* 0x0c201f00a60b7f89 */ /* 0x000fe200000e0000 */
[----:B------:R-:W-:Y:S02]  /*8900*/  FMNMX.FTZ R10, R29, R18, !PT ;  /* 0x000000121d0a7209 */ /* 0x000fe40007810000 */
[----:B------:R-:W-:-:S02]  /*8910*/  FMNMX.FTZ R9, R12, R17, !PT ;  /* 0x000000110c097209 */ /* 0x000fc40007810000 */
[----:B------:R-:W-:Y:S02]  /*8920*/  FMNMX.FTZ R165, R31, R10, !PT ;  /* 0x0000000a1fa57209 */ /* 0x000fe40007810000 */
[----:B------:R-:W-:Y:S02]  /*8930*/  FMNMX.FTZ R4, R30, R9, !PT ;  /* 0x000000091e047209 */ /* 0x000fe40007810000 */
[----:B------:R-:W-:Y:S02]  /*8940*/  FMNMX.FTZ R165, R34, R165, !PT ;  /* 0x000000a522a57209 */ /* 0x000fe40007810000 */
[----:B------:R-:W-:Y:S02]  /*8950*/  FMNMX.FTZ R4, R33, R4, !PT ;  /* 0x0000000421047209 */ /* 0x000fe40007810000 */
[----:B------:R-:W-:Y:S02]  /*8960*/  FSEL R35, R6, -INF , !P0 ;  /* 0xff80000006237808 */ /* 0x000fe40004000000 */
[----:B------:R-:W-:Y:S01]  /*8970*/  FMNMX.FTZ R165, R180, R165, !PT ;  /* 0x000000a5b4a57209 */ /* 0x000fe20007810000 */
[----:B------:R-:W-:Y:S01]  /*8980*/  SHFL.BFLY PT, R6, R167, 0x1, 0x1f ;  /* 0x0c201f00a7067f89 */ /* 0x000fe200000e0000 */
[----:B------:R-:W-:-:S02]  /*8990*/  FMNMX.FTZ R5, R35, R4, !PT ;  /* 0x0000000423057209 */ /* 0x000fc40007810000 */
[----:B------:R-:W-:Y:S01]  /*89a0*/  LOP3.LUT R190, R199, UR9, R190, 0x96, !PT ;  /* 0x00000009c7be7c12 */ /* 0x000fe2000f8e96be */
[----:B------:R-:W1:Y:S01]  /*89b0*/  SHFL.BFLY PT, R4, R165, 0x2, 0x1f ;  /* 0x0c401f00a5047f89 */ /* 0x000e6200000e0000 */
[----:B------:R-:W-:-:S03]  /*89c0*/  FSEL R184, R7, -INF , !P5 ;  /* 0xff80000007b87808 */ /* 0x000fc60006800000 */
[----:B------:R-:W-:Y:S01]  /*89d0*/  IMAD.WIDE.U32 R190, R190, -0x2daee0ad, RZ ;  /* 0xd2511f53bebe7825 */ /* 0x000fe200078e00ff */
[----:B------:R-:W-:-:S04]  /*89e0*/  FMNMX.FTZ R18, R184, R5, !PT ;  /* 0x00000005b8127209 */ /* 0x000fc80007810000 */
[----:B------:R-:W-:Y:S01]  /*89f0*/  LOP3.LUT R16, R191, UR6, R16, 0x96, !PT ;  /* 0x00000006bf107c12 */ /* 0x000fe2000f8e9610 */
[----:B------:R-:W2:Y:S04]  /*8a00*/  SHFL.BFLY PT, R9, R18, 0x2, 0x1f ;  /* 0x0c401f0012097f89 */ /* 0x000ea800000e0000 */
[----:B------:R-:W-:-:S05]  /*8a10*/  IMAD.WIDE.U32 R192, R16, -0x326172a9, RZ ;  /* 0xcd9e8d5710c07825 */ /* 0x000fca00078e00ff */
[C---:B------:R-:W-:Y:S02]  /*8a20*/  LOP3.LUT R16, R192.reuse, 0xffff, RZ, 0xc0, !PT ;  /* 0x0000ffffc0107812 */ /* 0x040fe400078ec0ff */
[----:B------:R-:W-:Y:S02]  /*8a30*/  LOP3.LUT R199, R192, 0xff, RZ, 0xc0, !PT ;  /* 0x000000ffc0c77812 */ /* 0x000fe400078ec0ff */
[----:B------:R-:W-:Y:S02]  /*8a40*/  SHF.R.U32.HI R16, RZ, 0x8, R16 ;  /* 0x00000008ff107819 */ /* 0x000fe40000011610 */
[----:B-1----:R-:W-:Y:S02]  /*8a50*/  FMNMX.FTZ R165, R4, R165, !PT ;  /* 0x000000a504a57209 */ /* 0x002fe40007810000 */
[----:B------:R-:W-:Y:S02]  /*8a60*/  FMNMX.FTZ R167, R167, R6, !PT ;  /* 0x00000006a7a77209 */ /* 0x000fe40007810000 */
[----:B------:R-:W-:Y:S01]  /*8a70*/  PRMT R199, R199, 0x5410, R16 ;  /* 0x00005410c7c77816 */ /* 0x000fe20000000010 */
[----:B------:R-:W1:Y:S01]  /*8a80*/  SHFL.BFLY PT, R6, R165, 0x1, 0x1f ;  /* 0x0c201f00a5067f89 */ /* 0x000e6200000e0000 */
[----:B------:R-:W-:Y:S01]  /*8a90*/  IMAD.WIDE.U32 R16, R8, -0x326172a9, RZ ;  /* 0xcd9e8d5708107825 */ /* 0x000fe200078e00ff */
[----:B------:R-:W-:-:S02]  /*8aa0*/  FSETP.NEU.FTZ.AND P2, PT, R167, -INF , PT ;  /* 0xff800000a700780b */ /* 0x000fc40003f5d000 */
[----:B--2---:R-:W-:Y:S01]  /*8ab0*/  FMNMX.FTZ R18, R9, R18, !PT ;  /* 0x0000001209127209 */ /* 0x004fe20007810000 */
[----:B------:R-:W-:Y:S01]  /*8ac0*/  FMUL.FTZ R185, R167, c[0x0][0x23c] ;  /* 0x00008f00a7b97a20 */ /* 0x000fe20000410000 */
[----:B------:R-:W-:Y:S02]  /*8ad0*/  LOP3.LUT R5, R193, UR16, R16, 0x96, !PT ;  /* 0x00000010c1057c12 */ /* 0x000fe4000f8e9610 */
[----:B------:R-:W-:Y:S02]  /*8ae0*/  FMNMX.FTZ R166, R166, R11, !PT ;  /* 0x0000000ba6a67209 */ /* 0x000fe40007810000 */
[C---:B------:R-:W-:Y:S02]  /*8af0*/  LOP3.LUT R9, R5.reuse, 0xffff, RZ, 0xc0, !PT ;  /* 0x0000ffff05097812 */ /* 0x040fe400078ec0ff */
[----:B------:R-:W-:Y:S02]  /*8b00*/  LOP3.LUT R4, R5, 0xff, RZ, 0xc0, !PT ;  /* 0x000000ff05047812 */ /* 0x000fe400078ec0ff */
[----:B------:R-:W-:-:S02]  /*8b10*/  SHF.R.U32.HI R9, RZ, 0x8, R9 ;  /* 0x00000008ff097819 */ /* 0x000fc40000011609 */
[----:B------:R-:W-:Y:S02]  /*8b20*/  FSEL R185, R185, RZ, P2 ;  /* 0x000000ffb9b97208 */ /* 0x000fe40001000000 */
[----:B------:R-:W-:Y:S02]  /*8b30*/  PRMT R4, R4, 0x5410, R9 ;  /* 0x0000541004047816 */ /* 0x000fe40000000009 */
[----:B------:R-:W2:Y:S01]  /*8b40*/  SHFL.BFLY PT, R9, R18, 0x1, 0x1f ;  /* 0x0c201f0012097f89 */ /* 0x000ea200000e0000 */
[C---:B------:R-:W-:Y:S01]  /*8b50*/  FMUL.FTZ R8, R166.reuse, c[0x0][0x23c] ;  /* 0x00008f00a6087a20 */ /* 0x040fe20000410000 */
[--C-:B------:R-:W-:Y:S02]  /*8b60*/  SHF.R.U32.HI R7, RZ, 0x10, R192.reuse ;  /* 0x00000010ff077819 */ /* 0x100fe400000116c0 */
[----:B-1----:R-:W-:Y:S02]  /*8b70*/  FMNMX.FTZ R165, R165, R6, !PT ;  /* 0x00000006a5a57209 */ /* 0x002fe40007810000 */
[----:B------:R-:W1:Y:S01]  /*8b80*/  LDC.U8 R6, c[0x0][0x2d8] ;  /* 0x0000b600ff067b82 */ /* 0x000e620000000000 */
[----:B------:R-:W-:Y:S01]  /*8b90*/  FSETP.NEU.FTZ.AND P1, PT, R166, -INF , PT ;  /* 0xff800000a600780b */ /* 0x000fe20003f3d000 */
[--C-:B------:R-:W-:Y:S01]  /*8ba0*/  FFMA.FTZ R183, R170, c[0x0][0x23c], -R185.reuse ;  /* 0x00008f00aab77a23 */ /* 0x100fe200000108b9 */
[----:B------:R-:W-:Y:S01]  /*8bb0*/  LOP3.LUT R7, R7, 0xff, RZ, 0xc0, !PT ;  /* 0x000000ff07077812 */ /* 0x000fe200078ec0ff */
[--C-:B------:R-:W-:Y:S01]  /*8bc0*/  FFMA.FTZ R170, R168, c[0x0][0x23c], -R185.reuse ;  /* 0x00008f00a8aa7a23 */ /* 0x100fe200000108b9 */
[----:B------:R-:W-:Y:S01]  /*8bd0*/  SHF.R.U32.HI R10, RZ, 0x18, R192 ;  /* 0x00000018ff0a7819 */ /* 0x000fe200000116c0 */
[--C-:B------:R-:W-:Y:S01]  /*8be0*/  FFMA.FTZ R168, R182, c[0x0][0x23c], -R185.reuse ;  /* 0x00008f00b6a87a23 */ /* 0x100fe200000108b9 */
[----:B------:R-:W-:Y:S01]  /*8bf0*/  FSEL R182, R8, RZ, P1 ;  /* 0x000000ff08b67208 */ /* 0x000fe20000800000 */
[----:B------:R-:W-:Y:S01]  /*8c00*/  FFMA.FTZ R169, R172, c[0x0][0x23c], -R185 ;  /* 0x00008f00aca97a23 */ /* 0x000fe200000108b9 */
[----:B------:R-:W-:Y:S01]  /*8c10*/  PRMT R7, R7, 0x5410, R10 ;  /* 0x0000541007077816 */ /* 0x000fe2000000000a */
[----:B------:R-:W-:Y:S01]  /*8c20*/  IMAD.MOV.U32 R11, RZ, RZ, R17 ;  /* 0x000000ffff0b7224 */ /* 0x000fe200078e0011 */
[----:B------:R-:W-:Y:S01]  /*8c30*/  FSETP.NEU.FTZ.AND P0, PT, R165, -INF , PT ;  /* 0xff800000a500780b */ /* 0x000fe20003f1d000 */
[----:B------:R-:W-:Y:S01]  /*8c40*/  FFMA.FTZ R17, R181, c[0x0][0x23c], -R182 ;  /* 0x00008f00b5117a23 */ /* 0x000fe200000108b6 */
[----:B------:R-:W-:Y:S01]  /*8c50*/  MUFU.EX2 R168, R168 ;  /* 0x000000a800a87308 */ /* 0x000fe20000000800 */
[----:B------:R-:W-:Y:S01]  /*8c60*/  IMAD.MOV.U32 R10, RZ, RZ, R16 ;  /* 0x000000ffff0a7224 */ /* 0x000fe200078e0010 */
[----:B------:R-:W-:Y:S01]  /*8c70*/  FSEL R188, R167, RZ, P2 ;  /* 0x000000ffa7bc7208 */ /* 0x000fe20001000000 */
[----:B------:R-:W-:Y:S01]  /*8c80*/  FMUL.FTZ R181, R165, c[0x0][0x23c] ;  /* 0x00008f00a5b57a20 */ /* 0x000fe20000410000 */
[----:B------:R3:W5:Y:S01]  /*8c90*/  LDL.LU.64 R192, [R1+0x20] ;  /* 0x0000200001c07983 */ /* 0x0007620000300a00 */
[--C-:B------:R-:W-:Y:S01]  /*8ca0*/  FFMA.FTZ R16, R175, c[0x0][0x23c], -R182.reuse ;  /* 0x00008f00af107a23 */ /* 0x100fe200000108b6 */
[--C-:B------:R-:W-:Y:S01]  /*8cb0*/  SHF.R.U32.HI R8, RZ, 0x10, R5.reuse ;  /* 0x00000010ff087819 */ /* 0x100fe20000011605 */
[--C-:B------:R-:W-:Y:S01]  /*8cc0*/  FFMA.FTZ R164, R177, c[0x0][0x23c], -R182.reuse ;  /* 0x00008f00b1a47a23 */ /* 0x100fe200000108b6 */
[----:B------:R-:W4:Y:S01]  /*8cd0*/  MUFU.EX2 R169, R169 ;  /* 0x000000a900a97308 */ /* 0x000f220000000800 */
[----:B------:R-:W-:Y:S01]  /*8ce0*/  FSEL R181, R181, RZ, P0 ;  /* 0x000000ffb5b57208 */ /* 0x000fe20000000000 */
[----:B------:R-:W-:Y:S01]  /*8cf0*/  FFMA.FTZ R19, R179, c[0x0][0x23c], -R182 ;  /* 0x00008f00b3137a23 */ /* 0x000fe200000108b6 */
[----:B------:R-:W-:Y:S01]  /*8d00*/  SHF.R.U32.HI R5, RZ, 0x18, R5 ;  /* 0x00000018ff057819 */ /* 0x000fe20000011605 */
[----:B------:R-:W-:Y:S01]  /*8d10*/  FADD.FTZ R188, R197, -R188 ;  /* 0x800000bcc5bc7221 */ /* 0x000fe20000010000 */
[----:B------:R-:W-:Y:S01]  /*8d20*/  LOP3.LUT R8, R8, 0xff, RZ, 0xc0, !PT ;  /* 0x000000ff08087812 */ /* 0x000fe200078ec0ff */
[----:B------:R-:W-:Y:S01]  /*8d30*/  FFMA.FTZ R172, R186, c[0x0][0x23c], -R181 ;  /* 0x00008f00baac7a23 */ /* 0x000fe200000108b5 */
[----:B--2---:R-:W-:Y:S01]  /*8d40*/  FMNMX.FTZ R18, R18, R9, !PT ;  /* 0x0000000912127209 */ /* 0x004fe20007810000 */
[----:B------:R-:W-:Y:S01]  /*8d50*/  MUFU.EX2 R183, R183 ;  /* 0x000000b700b77308 */ /* 0x000fe20000000800 */
[----:B------:R-:W-:Y:S01]  /*8d60*/  FSEL R179, R166, RZ, P1 ;  /* 0x000000ffa6b37208 */ /* 0x000fe20000800000 */
[----:B------:R-:W-:Y:S01]  /*8d70*/  IMAD.MOV.U32 R197, RZ, RZ, R11 ;  /* 0x000000ffffc57224 */ /* 0x000fe200078e000b */
[----:B------:R-:W-:Y:S01]  /*8d80*/  PRMT R5, R8, 0x5410, R5 ;  /* 0x0000541008057816 */ /* 0x000fe20000000005 */
[----:B------:R-:W-:Y:S01]  /*8d90*/  FFMA.FTZ R175, R252, c[0x0][0x23c], -R181 ;  /* 0x00008f00fcaf7a23 */ /* 0x000fe200000108b5 */
[----:B-1----:R-:W-:Y:S01]  /*8da0*/  PRMT R186, R6, 0x7054, R6 ;  /* 0x0000705406ba7816 */ /* 0x002fe20000000006 */
[----:B------:R-:W-:Y:S01]  /*8db0*/  FADD.FTZ R179, R196, -R179 ;  /* 0x800000b3c4b37221 */ /* 0x000fe20000010000 */
[----:B------:R-:W-:Y:S01]  /*8dc0*/  FSEL R8, R165, RZ, P0 ;  /* 0x000000ffa5087208 */ /* 0x000fe20000000000 */
[----:B------:R-:W1:Y:S01]  /*8dd0*/  MUFU.EX2 R170, R170 ;  /* 0x000000aa00aa7308 */ /* 0x000e620000000800 */
[----:B------:R-:W-:Y:S01]  /*8de0*/  FSETP.NEU.FTZ.AND P0, PT, R18, -INF , PT ;  /* 0xff8000001200780b */ /* 0x000fe20003f1d000 */
[----:B------:R-:W-:Y:S01]  /*8df0*/  IMAD.MOV.U32 R196, RZ, RZ, R10 ;  /* 0x000000ffffc47224 */ /* 0x000fe200078e000a */
[--C-:B------:R-:W-:Y:S01]  /*8e00*/  HSET2.LE.AND R10, R187, R186.reuse, PT ;  /* 0x000000babb0a7233 */ /* 0x100fe20003803000 */
[----:B----4-:R-:W-:Y:S01]  /*8e10*/  F2FP.BF16.PACK_AB R9, R168, R169 ;  /* 0x000000a9a809723e */ /* 0x010fe200000010ff */
[C---:B------:R-:W-:Y:S01]  /*8e20*/  FMUL.FTZ R187, R18.reuse, c[0x0][0x23c] ;  /* 0x00008f0012bb7a20 */ /* 0x040fe20000410000 */
[----:B------:R-:W-:Y:S01]  /*8e30*/  FSEL R191, R18, RZ, P0 ;  /* 0x000000ff12bf7208 */ /* 0x000fe20000000000 */
[----:B------:R-:W-:Y:S01]  /*8e40*/  FADD.FTZ R177, R3, -R8 ;  /* 0x8000000803b17221 */ /* 0x000fe20000010000 */
[----:B------:R-:W-:Y:S01]  /*8e50*/  MUFU.EX2 R17, R17 ;  /* 0x0000001100117308 */ /* 0x000fe20000000800 */
[----:B------:R-:W-:Y:S01]  /*8e60*/  LOP3.LUT R10, R10, R9, RZ, 0xc0, !PT ;  /* 0x000000090a0a7212 */ /* 0x000fe200078ec0ff */
[--C-:B------:R-:W-:Y:S01]  /*8e70*/  HSET2.LE.AND R8, R171, R186.reuse, PT ;  /* 0x000000baab087233 */ /* 0x100fe20003803000 */
[----:B------:R-:W-:Y:S01]  /*8e80*/  FADD.FTZ R191, R0, -R191 ;  /* 0x800000bf00bf7221 */ /* 0x000fe20000010000 */
[--C-:B------:R-:W-:Y:S01]  /*8e90*/  HSET2.LE.AND R11, R173, R186.reuse, PT ;  /* 0x000000baad0b7233 */ /* 0x100fe20003803000 */
[----:B------:R-:W-:Y:S01]  /*8ea0*/  FSEL R187, R187, RZ, P0 ;  /* 0x000000ffbbbb7208 */ /* 0x000fe20000000000 */
[--C-:B------:R-:W-:Y:S01]  /*8eb0*/  FFMA.FTZ R3, R176, c[0x0][0x23c], -R181.reuse ;  /* 0x00008f00b0037a23 */ /* 0x100fe200000108b5 */
[--C-:B------:R-:W-:Y:S01]  /*8ec0*/  HSET2.LE.AND R4, R4, R186.reuse, PT ;  /* 0x000000ba04047233 */ /* 0x100fe20003803000 */
[----:B------:R-:W2:Y:S01]  /*8ed0*/  MUFU.EX2 R16, R16 ;  /* 0x0000001000107308 */ /* 0x000ea20000000800 */
[----:B-1----:R-:W-:Y:S01]  /*8ee0*/  F2FP.BF16.PACK_AB R9, R170, R183 ;  /* 0x000000b7aa09723e */ /* 0x002fe200000010ff */
[----:B------:R-:W-:Y:S01]  /*8ef0*/  FFMA.FTZ R176, R174, c[0x0][0x23c], -R181 ;  /* 0x00008f00aeb07a23 */ /* 0x000fe200000108b5 */
[--C-:B------:R-:W-:Y:S01]  /*8f00*/  HSET2.LE.AND R5, R5, R186.reuse, PT ;  /* 0x000000ba05057233 */ /* 0x100fe20003803000 */
[--C-:B------:R-:W-:Y:S01]  /*8f10*/  FFMA.FTZ R174, R13, c[0x0][0x23c], -R187.reuse ;  /* 0x00008f000dae7a23 */ /* 0x100fe200000108bb */
[----:B------:R-:W-:Y:S01]  /*8f20*/  LOP3.LUT R8, R8, R9, RZ, 0xc0, !PT ;  /* 0x0000000908087212 */ /* 0x000fe200078ec0ff */
[--C-:B------:R-:W-:Y:S01]  /*8f30*/  HSET2.LE.AND R9, R15, R186.reuse, PT ;  /* 0x000000ba0f097233 */ /* 0x100fe20003803000 */
[--C-:B------:R-:W-:Y:S01]  /*8f40*/  FFMA.FTZ R173, R178, c[0x0][0x23c], -R187.reuse ;  /* 0x00008f00b2ad7a23 */ /* 0x100fe200000108bb */
[----:B------:R-:W-:Y:S01]  /*8f50*/  MUFU.EX2 R164, R164 ;  /* 0x000000a400a47308 */ /* 0x000fe20000000800 */
[----:B------:R-:W-:Y:S01]  /*8f60*/  FFMA.FTZ R171, R14, c[0x0][0x23c], -R187 ;  /* 0x00008f000eab7a23 */ /* 0x000fe200000108bb */
[----:B------:R-:W-:Y:S01]  /*8f70*/  HSET2.LE.AND R7, R7, R186, PT ;  /* 0x000000ba07077233 */ /* 0x000fe20003803000 */
[----:B------:R-:W-:Y:S01]  /*8f80*/  FMUL.FTZ R178, R177, c[0x0][0x23c] ;  /* 0x00008f00b1b27a20 */ /* 0x000fe20000410000 */
[----:B------:R-:W-:Y:S01]  /*8f90*/  LOP3.LUT R26, R189, UR7, R26, 0x96, !PT ;  /* 0x00000007bd1a7c12 */ /* 0x000fe2000f8e961a */
[----:B------:R-:W-:Y:S01]  /*8fa0*/  FMUL.FTZ R188, R188, c[0x0][0x23c] ;  /* 0x00008f00bcbc7a20 */ /* 0x000fe20000410000 */
[----:B------:R-:W-:Y:S01]  /*8fb0*/  UISETP.GE.AND UP0, UPT, UR26, 0x4, UPT ;  /* 0x000000041a00788c */ /* 0x000fe2000bf06270 */
[----:B------:R-:W-:Y:S01]  /*8fc0*/  FMUL.FTZ R179, R179, c[0x0][0x23c] ;  /* 0x00008f00b3b37a20 */ /* 0x000fe20000410000 */
[----:B------:R-:W1:Y:S01]  /*8fd0*/  MUFU.EX2 R19, R19 ;  /* 0x0000001300137308 */ /* 0x000e620000000800 */
[----:B--2---:R-:W-:Y:S01]  /*8fe0*/  F2FP.BF16.PACK_AB R0, R16, R17 ;  /* 0x000000111000723e */ /* 0x004fe200000010ff */
[----:B------:R-:W-:-:S02]  /*8ff0*/  FMUL.FTZ R177, R191, c[0x0][0x23c] ;  /* 0x00008f00bfb17a20 */ /* 0x000fc40000410000 */
[--C-:B------:R-:W-:Y:S01]  /*9000*/  FFMA.FTZ R196, R20, c[0x0][0x23c], -R185.reuse ;  /* 0x00008f0014c47a23 */ /* 0x100fe200000108b9 */
[----:B------:R-:W-:Y:S01]  /*9010*/  LOP3.LUT R11, R11, R0, RZ, 0xc0, !PT ;  /* 0x000000000b0b7212 */ /* 0x000fe200078ec0ff */
[----:B------:R-:W-:Y:S01]  /*9020*/  FFMA.FTZ R191, R21, c[0x0][0x23c], -R182 ;  /* 0x00008f0015bf7a23 */ /* 0x000fe200000108b6 */
[----:B------:R-:W-:Y:S01]  /*9030*/  PLOP3.LUT P0, PT, PT, PT, UP0, 0x80, 0x0 ;  /* 0x000000000000781c */ /* 0x000fe20003f0f008 */
[----:B------:R-:W-:Y:S01]  /*9040*/  MUFU.EX2 R172, R172 ;  /* 0x000000ac00ac7308 */ /* 0x000fe20000000800 */
[--C-:B------:R-:W-:Y:S02]  /*9050*/  FFMA.FTZ R189, R22, c[0x0][0x23c], -R185.reuse ;  /* 0x00008f0016bd7a23 */ /* 0x100fe400000108b9 */
[----:B------:R-:W-:Y:S02]  /*9060*/  FFMA.FTZ R24, R24, c[0x0][0x23c], -R185 ;  /* 0x00008f0018187a23 */ /* 0x000fe400000108b9 */
[--C-:B------:R-:W-:Y:S02]  /*9070*/  FFMA.FTZ R34, R34, c[0x0][0x23c], -R181.reuse ;  /* 0x00008f0022227a23 */ /* 0x100fe400000108b5 */
[--C-:B------:R-:W-:Y:S01]  /*9080*/  FFMA.FTZ R252, R31, c[0x0][0x23c], -R181.reuse ;  /* 0x00008f001ffc7a23 */ /* 0x100fe200000108b5 */
[----:B-1----:R-:W-:Y:S01]  /*9090*/  F2FP.BF16.PACK_AB R0, R19, R164 ;  /* 0x000000a41300723e */ /* 0x002fe200000010ff */
[----:B------:R-:W1:Y:S01]  /*90a0*/  MUFU.EX2 R3, R3 ;  /* 0x0000000300037308 */ /* 0x000e620000000800 */
[----:B------:R-:W-:-:S02]  /*90b0*/  FFMA.FTZ R180, R180, c[0x0][0x23c], -R181 ;  /* 0x00008f00b4b47a23 */ /* 0x000fc400000108b5 */
[----:B------:R-:W-:Y:S01]  /*90c0*/  LOP3.LUT R9, R9, R0, RZ, 0xc0, !PT ;  /* 0x0000000009097212 */ /* 0x000fe200078ec0ff */
[--C-:B------:R-:W-:Y:S02]  /*90d0*/  FFMA.FTZ R0, R12, c[0x0][0x23c], -R187.reuse ;  /* 0x00008f000c007a23 */ /* 0x100fe400000108bb */
[--C-:B------:R-:W-:Y:S02]  /*90e0*/  FFMA.FTZ R33, R33, c[0x0][0x23c], -R187.reuse ;  /* 0x00008f0021217a23 */ /* 0x100fe400000108bb */
[----:B------:R-:W-:Y:S01]  /*90f0*/  MUFU.EX2 R174, R174 ;  /* 0x000000ae00ae7308 */ /* 0x000fe20000000800 */
[----:B------:R-:W-:-:S07]  /*9100*/  FFMA.FTZ R35, R35, c[0x0][0x23c], -R187 ;  /* 0x00008f0023237a23 */ /* 0x000fce00000108bb */
[----:B------:R-:W2:Y:S01]  /*9110*/  MUFU.EX2 R173, R173 ;  /* 0x000000ad00ad7308 */ /* 0x000ea20000000800 */
[----:B-1----:R-:W-:-:S04]  /*9120*/  F2FP.BF16.PACK_AB R13, R3, R172 ;  /* 0x000000ac030d723e */ /* 0x002fc800000010ff */
[----:B------:R-:W-:-:S03]  /*9130*/  LOP3.LUT R4, R4, R13, RZ, 0xc0, !PT ;  /* 0x0000000d04047212 */ /* 0x000fc600078ec0ff */
[----:B------:R-:W-:Y:S08]  /*9140*/  MUFU.EX2 R176, R176 ;  /* 0x000000b000b07308 */ /* 0x000ff00000000800 */
[----:B------:R-:W1:Y:S01]  /*9150*/  MUFU.EX2 R175, R175 ;  /* 0x000000af00af7308 */ /* 0x000e620000000800 */
[----:B--2---:R-:W-:-:S04]  /*9160*/  F2FP.BF16.PACK_AB R6, R173, R174 ;  /* 0x000000aead06723e */ /* 0x004fc800000010ff */
[----:B------:R-:W-:Y:S01]  /*9170*/  LOP3.LUT R5, R5, R6, RZ, 0xc0, !PT ;  /* 0x0000000605057212 */ /* 0x000fe200078ec0ff */
[----:B------:R-:W-:Y:S01]  /*9180*/  HSET2.LE.AND R6, R199, R186, PT ;  /* 0x000000bac7067233 */ /* 0x000fe20003803000 */
[----:B------:R-:W-:Y:S01]  /*9190*/  LOP3.LUT R199, R197, UR7, R198, 0x96, !PT ;  /* 0x00000007c5c77c12 */ /* 0x000fe2000f8e96c6 */
[----:B------:R-:W-:Y:S01]  /*91a0*/  MUFU.EX2 R171, R171 ;  /* 0x000000ab00ab7308 */ /* 0x000fe20000000800 */
[----:B------:R-:W-:Y:S02]  /*91b0*/  FFMA.FTZ R198, R27, c[0x0][0x23c], -R185 ;  /* 0x00008f001bc67a23 */ /* 0x000fe400000108b9 */
[----:B------:R-:W-:-:S04]  /*91c0*/  IMAD.WIDE.U32 R26, R26, -0x2daee0ad, RZ ;  /* 0xd2511f531a1a7825 */ /* 0x000fc800078e00ff */
[----:B------:R-:W-:Y:S01]  /*91d0*/  FFMA.FTZ R197, R25, c[0x0][0x23c], -R182 ;  /* 0x00008f0019c57a23 */ /* 0x000fe200000108b6 */
[----:B------:R-:W2:Y:S01]  /*91e0*/  MUFU.EX2 R0, R0 ;  /* 0x0000000000007308 */ /* 0x000ea20000000800 */
[----:B-1----:R-:W-:Y:S02]  /*91f0*/  F2FP.BF16.PACK_AB R13, R175, R176 ;  /* 0x000000b0af0d723e */ /* 0x002fe400000010ff */
[----:B------:R-:W-:Y:S02]  /*9200*/  LOP3.LUT R32, R27, UR17, R32, 0x96, !PT ;  /* 0x000000111b207c12 */ /* 0x000fe4000f8e9620 */
[----:B------:R-:W-:Y:S02]  /*9210*/  LOP3.LUT R6, R6, R13, RZ, 0xc0, !PT ;  /* 0x0000000d06067212 */ /* 0x000fe400078ec0ff */
[----:B------:R-:W-:Y:S01]  /*9220*/  SHF.R.U32.HI R20, RZ, 0x10, R26 ;  /* 0x00000010ff147819 */ /* 0x000fe2000001161a */
[----:B------:R-:W1:Y:S03]  /*9230*/  MUFU.EX2 R188, R188 ;  /* 0x000000bc00bc7308 */ /* 0x000e660000000800 */
[----:B------:R-:W-:-:S02]  /*9240*/  LOP3.LUT R25, R20, 0xff, RZ, 0xc0, !PT ;  /* 0x000000ff14197812 */ /* 0x000fc400078ec0ff */
[----:B--2---:R-:W-:-:S03]  /*9250*/  F2FP.BF16.PACK_AB R12, R0, R171 ;  /* 0x000000ab000c723e */ /* 0x004fc600000010ff */
[----:B------:R-:W2:Y:S01]  /*9260*/  MUFU.EX2 R179, R179 ;  /* 0x000000b300b37308 */ /* 0x000ea20000000800 */
[----:B------:R-:W-:Y:S02]  /*9270*/  LOP3.LUT R7, R7, R12, RZ, 0xc0, !PT ;  /* 0x0000000c07077212 */ /* 0x000fe400078ec0ff */
[----:B------:R-:W4:Y:S01]  /*9280*/  LDSM.16.MT88.4 R12, [R212+0xa000] ;  /* 0x00a00000d40c783b */ /* 0x000f220000004200 */
[----:B-1----:R-:W-:-:S04]  /*9290*/  FMUL.FTZ R160, R160, R188 ;  /* 0x000000bca0a07220 */ /* 0x002fc80000410000 */
[----:B------:R-:W1:Y:S01]  /*92a0*/  MUFU.EX2 R178, R178 ;  /* 0x000000b200b27308 */ /* 0x000e620000000800 */
[-C--:B------:R-:W-:Y:S02]  /*92b0*/  FMUL.FTZ R161, R161, R188.reuse ;  /* 0x000000bca1a17220 */ /* 0x080fe40000410000 */
[-C--:B------:R-:W-:Y:S02]  /*92c0*/  FMUL.FTZ R40, R40, R188.reuse ;  /* 0x000000bc28287220 */ /* 0x080fe40000410000 */
[-C--:B------:R-:W-:Y:S02]  /*92d0*/  FMUL.FTZ R41, R41, R188.reuse ;  /* 0x000000bc29297220 */ /* 0x080fe40000410000 */
[----:B------:R-:W-:Y:S01]  /*92e0*/  FMUL.FTZ R44, R44, R188 ;  /* 0x000000bc2c2c7220 */ /* 0x000fe20000410000 */
[----:B------:R-:W3:Y:S01]  /*92f0*/  MUFU.EX2 R177, R177 ;  /* 0x000000b100b17308 */ /* 0x000ee20000000800 */
[-C--:B--2---:R-:W-:Y:S02]  /*9300*/  FMUL.FTZ R162, R162, R179.reuse ;  /* 0x000000b3a2a27220 */ /* 0x084fe40000410000 */
[----:B------:R-:W-:-:S02]  /*9310*/  FMUL.FTZ R163, R163, R179 ;  /* 0x000000b3a3a37220 */ /* 0x000fc40000410000 */
[-C--:B------:R-:W-:Y:S02]  /*9320*/  FMUL.FTZ R42, R42, R179.reuse ;  /* 0x000000b32a2a7220 */ /* 0x080fe40000410000 */
[----:B------:R-:W-:Y:S01]  /*9330*/  FMUL.FTZ R43, R43, R179 ;  /* 0x000000b32b2b7220 */ /* 0x000fe20000410000 */
[----:B------:R-:W-:Y:S01]  /*9340*/  MUFU.EX2 R197, R197 ;  /* 0x000000c500c57308 */ /* 0x000fe20000000800 */
[-C--:B-1----:R-:W-:Y:S02]  /*9350*/  FMUL.FTZ R156, R156, R178.reuse ;  /* 0x000000b29c9c7220 */ /* 0x082fe40000410000 */
[-C--:B------:R-:W-:Y:S02]  /*9360*/  FMUL.FTZ R157, R157, R178.reuse ;  /* 0x000000b29d9d7220 */ /* 0x080fe40000410000 */
[-C--:B------:R-:W-:Y:S02]  /*9370*/  FMUL.FTZ R36, R36, R178.reuse ;  /* 0x000000b224247220 */ /* 0x080fe40000410000 */
[----:B------:R-:W-:Y:S01]  /*9380*/  FMUL.FTZ R37, R37, R178 ;  /* 0x000000b225257220 */ /* 0x000fe20000410000 */
[----:B------:R-:W-:Y:S01]  /*9390*/  MUFU.EX2 R191, R191 ;  /* 0x000000bf00bf7308 */ /* 0x000fe20000000800 */
[----:B---3--:R-:W-:-:S02]  /*93a0*/  FMUL.FTZ R158, R158, R177 ;  /* 0x000000b19e9e7220 */ /* 0x008fc40000410000 */
[-C--:B------:R-:W-:Y:S02]  /*93b0*/  FMUL.FTZ R159, R159, R177.reuse ;  /* 0x000000b19f9f7220 */ /* 0x080fe40000410000 */
[-C--:B------:R-:W-:Y:S02]  /*93c0*/  FMUL.FTZ R38, R38, R177.reuse ;  /* 0x000000b126267220 */ /* 0x080fe40000410000 */
[----:B------:R-:W-:Y:S01]  /*93d0*/  FMUL.FTZ R39, R39, R177 ;  /* 0x000000b127277220 */ /* 0x000fe20000410000 */
[----:B------:R-:W-:Y:S01]  /*93e0*/  MUFU.EX2 R196, R196 ;  /* 0x000000c400c47308 */ /* 0x000fe20000000800 */
[----:B------:R-:W-:Y:S02]  /*93f0*/  FMUL.FTZ R45, R45, R188 ;  /* 0x000000bc2d2d7220 */ /* 0x000fe40000410000 */
[-C--:B------:R-:W-:Y:S01]  /*9400*/  FMUL.FTZ R46, R46, R179.reuse ;  /* 0x000000b32e2e7220 */ /* 0x080fe20000410000 */
[----:B----4-:R-:W-:Y:S01]  /*9410*/  HMMA.16816.F32.BF16 R160, R8, R12, R160 ;  /* 0x0000000c08a0723c */ /* 0x010fe200000418a0 */
[----:B------:R-:W-:-:S02]  /*9420*/  FMUL.FTZ R47, R47, R179 ;  /* 0x000000b32f2f7220 */ /* 0x000fc40000410000 */
[-C--:B------:R-:W-:Y:S01]  /*9430*/  FMUL.FTZ R48, R48, R178.reuse ;  /* 0x000000b230307220 */ /* 0x080fe20000410000 */
[----:B------:R-:W-:Y:S01]  /*9440*/  MUFU.EX2 R189, R189 ;  /* 0x000000bd00bd7308 */ /* 0x000fe20000000800 */
[-C--:B------:R-:W-:Y:S02]  /*9450*/  FMUL.FTZ R49, R49, R178.reuse ;  /* 0x000000b231317220 */ /* 0x080fe40000410000 */
[-C--:B------:R-:W-:Y:S01]  /*9460*/  FMUL.FTZ R50, R50, R177.reuse ;  /* 0x000000b132327220 */ /* 0x080fe20000410000 */
[----:B------:R-:W-:Y:S01]  /*9470*/  HMMA.16816.F32.BF16 R156, R4, R12, R156 ;  /* 0x0000000c049c723c */ /* 0x000fe2000004189c */
[----:B------:R-:W-:Y:S02]  /*9480*/  FMUL.FTZ R51, R51, R177 ;  /* 0x000000b133337220 */ /* 0x000fe40000410000 */
[-C--:B------:R-:W-:Y:S01]  /*9490*/  FMUL.FTZ R52, R52, R178.reuse ;  /* 0x000000b234347220 */ /* 0x080fe20000410000 */
[----:B------:R1:W-:Y:S01]  /*94a0*/  MUFU.EX2 R185, R24 ;  /* 0x0000001800b97308 */ /* 0x0003e20000000800 */
[----:B------:R-:W-:-:S02]  /*94b0*/  FMUL.FTZ R53, R53, R178 ;  /* 0x000000b235357220 */ /* 0x000fc40000410000 */
[-C--:B------:R-:W-:Y:S01]  /*94c0*/  FMUL.FTZ R54, R54, R177.reuse ;  /* 0x000000b136367220 */ /* 0x080fe20000410000 */
[-C--:B------:R-:W-:Y:S01]  /*94d0*/  HMMA.16816.F32.BF16 R36, R4, R14.reuse, R36 ;  /* 0x0000000e0424723c */ /* 0x080fe20000041824 */
[----:B------:R-:W-:Y:S02]  /*94e0*/  FMUL.FTZ R55, R55, R177 ;  /* 0x000000b137377220 */ /* 0x000fe40000410000 */
[-C--:B------:R-:W-:Y:S01]  /*94f0*/  FMUL.FTZ R56, R56, R188.reuse ;  /* 0x000000bc38387220 */ /* 0x080fe20000410000 */
[----:B------:R-:W-:Y:S01]  /*9500*/  MUFU.EX2 R198, R198 ;  /* 0x000000c600c67308 */ /* 0x000fe20000000800 */
[----:B------:R-:W-:Y:S02]  /*9510*/  FMUL.FTZ R57, R57, R188 ;  /* 0x000000bc39397220 */ /* 0x000fe40000410000 */
[-C--:B------:R-:W-:Y:S01]  /*9520*/  FMUL.FTZ R58, R58, R179.reuse ;  /* 0x000000b33a3a7220 */ /* 0x080fe20000410000 */
[----:B------:R-:W-:Y:S01]  /*9530*/  HMMA.16816.F32.BF16 R40, R8, R14, R40 ;  /* 0x0000000e0828723c */ /* 0x000fe20000041828 */
[----:B------:R-:W2:Y:S01]  /*9540*/  LDSM.16.MT88.4 R12, [R210+0xa000] ;  /* 0x00a00000d20c783b */ /* 0x000ea20000004200 */
[----:B------:R-:W-:-:S02]  /*9550*/  FMUL.FTZ R59, R59, R179 ;  /* 0x000000b33b3b7220 */ /* 0x000fc40000410000 */
[-C--:B------:R-:W-:Y:S01]  /*9560*/  FMUL.FTZ R60, R60, R188.reuse ;  /* 0x000000bc3c3c7220 */ /* 0x080fe20000410000 */
[----:B------:R-:W-:Y:S01]  /*9570*/  MUFU.EX2 R252, R252 ;  /* 0x000000fc00fc7308 */ /* 0x000fe20000000800 */
[----:B------:R-:W-:Y:S02]  /*9580*/  FMUL.FTZ R61, R61, R188 ;  /* 0x000000bc3d3d7220 */ /* 0x000fe40000410000 */
[-C--:B------:R-:W-:Y:S02]  /*9590*/  FMUL.FTZ R62, R62, R179.reuse ;  /* 0x000000b33e3e7220 */ /* 0x080fe40000410000 */
[----:B------:R-:W-:Y:S02]  /*95a0*/  FMUL.FTZ R63, R63, R179 ;  /* 0x000000b33f3f7220 */ /* 0x000fe40000410000 */
[-C--:B------:R-:W-:Y:S01]  /*95b0*/  FMUL.FTZ R64, R64, R178.reuse ;  /* 0x000000b240407220 */ /* 0x080fe20000410000 */
[----:B------:R-:W-:Y:S01]  /*95c0*/  MUFU.EX2 R180, R180 ;  /* 0x000000b400b47308 */ /* 0x000fe20000000800 */
        /* <DEDUP_REMOVED lines=14> */
[-C--:B--2---:R-:W-:Y:S01]  /*96b0*/  HMMA.16816.F32.BF16 R44, R8, R12.reuse, R44 ;  /* 0x0000000c082c723c */ /* 0x084fe2000004182c */
        /* <DEDUP_REMOVED lines=52> */
[----:B------:R-:W2:Y:S01]  /*9a00*/  LDSM.16.MT88.4 R12, [R208+0xa000] ;  /* 0x00a00000d00c783b */ /* 0x000ea20000004200 */
        /* <DEDUP_REMOVED lines=36> */
[----:B------:R-:W2:Y:S01]  /*9c50*/  LDSM.16.MT88.4 R12, [R212+0xb000] ;  /* 0x00b00000d40c783b */ /* 0x000ea20000004200 */
[----:B------:R-:W-:-:S02]  /*9c60*/  FMUL.FTZ R139, R139, R179 ;  /* 0x000000b38b8b7220 */ /* 0x000fc40000410000 */
[----:B------:R-:W-:Y:S02]  /*9c70*/  FFMA.FTZ R243, R243, R188, R183 ;  /* 0x000000bcf3f37223 */ /* 0x000fe400000100b7 */
[----:B------:R-:W-:Y:S02]  /*9c80*/  FFMA.FTZ R164, R238, R179, R164 ;  /* 0x000000b3eea47223 */ /* 0x000fe400000100a4 */
[----:B------:R-:W-:Y:S02]  /*9c90*/  FFMA.FTZ R172, R241, R178, R172 ;  /* 0x000000b2f1ac7223 */ /* 0x000fe400000100ac */
[----:B------:R-:W-:Y:S02]  /*9ca0*/  FFMA.FTZ R174, R239, R177, R174 ;  /* 0x000000b1efae7223 */ /* 0x000fe400000100ae */
        /* <DEDUP_REMOVED lines=25> */
[----:B------:R-:W-:Y:S01]  /*9e40*/  HMMA.16816.F32.BF16 R128, R8, R14, R128 ;  /* 0x0000000e0880723c */ /* 0x000fe20000041880 */
[----:B------:R-:W2:Y:S07]  /*9e50*/  LDSM.16.MT88.4 R12, [R208+0xb000] ;  /* 0x00b00000d00c783b */ /* 0x000eae0000004200 */
[-C--:B--2---:R-:W-:Y:S08]  /*9e60*/  HMMA.16816.F32.BF16 R140, R4, R12.reuse, R140 ;  /* 0x0000000c048c723c */ /* 0x084ff0000004188c */
[----:B------:R-:W-:Y:S07]  /*9e70*/  HMMA.16816.F32.BF16 R144, R8, R12, R144 ;  /* 0x0000000c0890723c */ /* 0x000fee0000041890 */
[C---:B------:R-:W-:Y:S01]  /*9e80*/  LOP3.LUT R13, R26.reuse, 0xff, RZ, 0xc0, !PT ;  /* 0x000000ff1a0d7812 */ /* 0x040fe200078ec0ff */
[-C--:B------:R-:W-:Y:S01]  /*9e90*/  HMMA.16816.F32.BF16 R4, R4, R14.reuse, R132 ;  /* 0x0000000e0404723c */ /* 0x080fe20000041884 */
[----:B------:R-:W2:Y:S07]  /*9ea0*/  MUFU.EX2 R132, R34 ;  /* 0x0000002200847308 */ /* 0x000eae0000000800 */
[----:B------:R-:W-:Y:S07]  /*9eb0*/  HMMA.16816.F32.BF16 R8, R8, R14, R136 ;  /* 0x0000000e0808723c */ /* 0x000fee0000041888 */
[----:B------:R-:W-:-:S02]  /*9ec0*/  LOP3.LUT R15, R26, 0xffff, RZ, 0xc0, !PT ;  /* 0x0000ffff1a0f7812 */ /* 0x000fc400078ec0ff */
[----:B------:R-:W-:Y:S01]  /*9ed0*/  SHF.R.U32.HI R14, RZ, 0x18, R26 ;  /* 0x00000018ff0e7819 */ /* 0x000fe2000001161a */
[----:B------:R-:W-:Y:S01]  /*9ee0*/  IMAD.WIDE.U32 R26, R199, -0x2daee0ad, RZ ;  /* 0xd2511f53c71a7825 */ /* 0x000fe200078e00ff */
[----:B-1----:R-:W-:Y:S02]  /*9ef0*/  SHF.R.U32.HI R24, RZ, 0x8, R15 ;  /* 0x00000008ff187819 */ /* 0x002fe4000001160f */
[----:B------:R-:W-:Y:S01]  /*9f00*/  PRMT R25, R25, 0x5410, R14 ;  /* 0x0000541019197816 */ /* 0x000fe2000000000e */
[----:B--2---:R-:W-:Y:S01]  /*9f10*/  IMAD.MOV.U32 R188, RZ, RZ, R132 ;  /* 0x000000ffffbc7224 */ /* 0x004fe200078e0084 */
[----:B------:R-:W-:Y:S01]  /*9f20*/  SHF.R.U32.HI R21, RZ, 0x10, R26 ;  /* 0x00000010ff157819 */ /* 0x000fe2000001161a */
[----:B------:R-:W-:Y:S01]  /*9f30*/  FFMA.FTZ R199, R29, c[0x0][0x23c], -R181 ;  /* 0x00008f001dc77a23 */ /* 0x000fe200000108b5 */
[----:B------:R-:W-:Y:S01]  /*9f40*/  LOP3.LUT R12, R27, UR17, R190, 0x96, !PT ;  /* 0x000000111b0c7c12 */ /* 0x000fe2000f8e96be */
[----:B------:R-:W-:Y:S01]  /*9f50*/  FFMA.FTZ R190, R23, c[0x0][0x23c], -R182 ;  /* 0x00008f0017be7a23 */ /* 0x000fe200000108b6 */
[----:B------:R-:W-:Y:S01]  /*9f60*/  SHF.R.U32.HI R135, RZ, 0x18, R26 ;  /* 0x00000018ff877819 */ /* 0x000fe2000001161a */
[----:B------:R-:W-:Y:S01]  /*9f70*/  FFMA.FTZ R182, R28, c[0x0][0x23c], -R182 ;  /* 0x00008f001cb67a23 */ /* 0x000fe200000108b6 */
[----:B------:R-:W-:Y:S01]  /*9f80*/  LOP3.LUT R14, R21, 0xff, RZ, 0xc0, !PT ;  /* 0x000000ff150e7812 */ /* 0x000fe200078ec0ff */
[--C-:B------:R-:W-:Y:S01]  /*9f90*/  HSET2.LE.AND R25, R25, R186.reuse, PT ;  /* 0x000000ba19197233 */ /* 0x100fe20003803000 */
[----:B------:R-:W-:Y:S01]  /*9fa0*/  LOP3.LUT R21, R32, 0xff, RZ, 0xc0, !PT ;  /* 0x000000ff20157812 */ /* 0x000fe200078ec0ff */
[----:B------:R-:W-:Y:S01]  /*9fb0*/  MUFU.EX2 R190, R190 ;  /* 0x000000be00be7308 */ /* 0x000fe20000000800 */
[----:B------:R-:W-:Y:S01]  /*9fc0*/  PRMT R135, R14, 0x5410, R135 ;  /* 0x000054100e877816 */ /* 0x000fe20000000087 */
[--C-:B------:R-:W-:Y:S01]  /*9fd0*/  FFMA.FTZ R181, R30, c[0x0][0x23c], -R187.reuse ;  /* 0x00008f001eb57a23 */ /* 0x100fe200000108bb */
[----:B------:R-:W-:Y:S01]  /*9fe0*/  LOP3.LUT R14, R32, 0xffff, RZ, 0xc0, !PT ;  /* 0x0000ffff200e7812 */ /* 0x000fe200078ec0ff */
[----:B------:R-:W-:Y:S01]  /*9ff0*/  FFMA.FTZ R187, R184, c[0x0][0x23c], -R187 ;  /* 0x00008f00b8bb7a23 */ /* 0x000fe200000108bb */
[----:B------:R-:W-:Y:S01]  /*a000*/  SHF.R.U32.HI R15, RZ, 0x10, R32 ;  /* 0x00000010ff0f7819 */ /* 0x000fe20000011620 */
[----:B------:R-:W-:Y:S01]  /*a010*/  HSET2.LE.AND R135, R135, R186, PT ;  /* 0x000000ba87877233 */ /* 0x000fe20003803000 */
[----:B------:R-:W-:Y:S01]  /*a020*/  SHF.R.U32.HI R14, RZ, 0x8, R14 ;  /* 0x00000008ff0e7819 */ /* 0x000fe2000001160e */
[----:B------:R-:W1:Y:S01]  /*a030*/  MUFU.EX2 R182, R182 ;  /* 0x000000b600b67308 */ /* 0x000e620000000800 */
[----:B------:R-:W-:-:S02]  /*a040*/  LOP3.LUT R22, R26, 0xffff, RZ, 0xc0, !PT ;  /* 0x0000ffff1a167812 */ /* 0x000fc400078ec0ff */
[----:B------:R-:W-:Y:S02]  /*a050*/  PRMT R21, R21, 0x5410, R14 ;  /* 0x0000541015157816 */ /* 0x000fe4000000000e */
[C---:B------:R-:W-:Y:S02]  /*a060*/  LOP3.LUT R14, R12.reuse, 0xffff, RZ, 0xc0, !PT ;  /* 0x0000ffff0c0e7812 */ /* 0x040fe400078ec0ff */
[----:B------:R-:W-:Y:S01]  /*a070*/  LOP3.LUT R27, R12, 0xff, RZ, 0xc0, !PT ;  /* 0x000000ff0c1b7812 */ /* 0x000fe200078ec0ff */
[----:B------:R-:W-:Y:S01]  /*a080*/  HSET2.LE.AND R21, R21, R186, PT ;  /* 0x000000ba15157233 */ /* 0x000fe20003803000 */
[----:B------:R-:W-:Y:S01]  /*a090*/  SHF.R.U32.HI R14, RZ, 0x8, R14 ;  /* 0x00000008ff0e7819 */ /* 0x000fe2000001160e */
[----:B------:R-:W2:Y:S01]  /*a0a0*/  MUFU.EX2 R199, R199 ;  /* 0x000000c700c77308 */ /* 0x000ea20000000800 */
[----:B------:R-:W-:Y:S02]  /*a0b0*/  SHF.R.U32.HI R32, RZ, 0x18, R32 ;  /* 0x00000018ff207819 */ /* 0x000fe40000011620 */
[----:B------:R-:W-:-:S02]  /*a0c0*/  LOP3.LUT R15, R15, 0xff, RZ, 0xc0, !PT ;  /* 0x000000ff0f0f7812 */ /* 0x000fc400078ec0ff */
[----:B------:R-:W-:Y:S02]  /*a0d0*/  PRMT R27, R27, 0x5410, R14 ;  /* 0x000054101b1b7816 */ /* 0x000fe4000000000e */
[--C-:B------:R-:W-:Y:S01]  /*a0e0*/  SHF.R.U32.HI R14, RZ, 0x10, R12.reuse ;  /* 0x00000010ff0e7819 */ /* 0x100fe2000001160c */
[----:B------:R-:W-:Y:S01]  /*a0f0*/  MUFU.EX2 R181, R181 ;  /* 0x000000b500b57308 */ /* 0x000fe20000000800 */
[----:B------:R-:W-:Y:S01]  /*a100*/  SHF.R.U32.HI R133, RZ, 0x18, R12 ;  /* 0x00000018ff857819 */ /* 0x000fe2000001160c */
[--C-:B------:R-:W-:Y:S01]  /*a110*/  HSET2.LE.AND R132, R27, R186.reuse, PT ;  /* 0x000000ba1b847233 */ /* 0x100fe20003803000 */
[----:B------:R-:W-:Y:S02]  /*a120*/  PRMT R13, R13, 0x5410, R24 ;  /* 0x000054100d0d7816 */ /* 0x000fe40000000018 */
[----:B------:R-:W-:Y:S02]  /*a130*/  PRMT R15, R15, 0x5410, R32 ;  /* 0x000054100f0f7816 */ /* 0x000fe40000000020 */
[----:B-1----:R-:W-:Y:S01]  /*a140*/  F2FP.BF16.PACK_AB R12, R182, R197 ;  /* 0x000000c5b60c723e */ /* 0x002fe200000010ff */
[--C-:B------:R-:W-:Y:S01]  /*a150*/  HSET2.LE.AND R13, R13, R186.reuse, PT ;  /* 0x000000ba0d0d7233 */ /* 0x100fe20003803000 */
[----:B------:R-:W-:Y:S01]  /*a160*/  LOP3.LUT R23, R26, 0xff, RZ, 0xc0, !PT ;  /* 0x000000ff1a177812 */ /* 0x000fe200078ec0ff */
[----:B------:R-:W-:Y:S01]  /*a170*/  HSET2.LE.AND R15, R15, R186, PT ;  /* 0x000000ba0f0f7233 */ /* 0x000fe20003803000 */
[----:B------:R-:W-:Y:S01]  /*a180*/  SHF.R.U32.HI R22, RZ, 0x8, R22 ;  /* 0x00000008ff167819 */ /* 0x000fe20000011616 */
[----:B------:R-:W1:Y:S01]  /*a190*/  MUFU.EX2 R184, R33 ;  /* 0x0000002100b87308 */ /* 0x000e620000000800 */
[----:B------:R-:W-:-:S02]  /*a1a0*/  LOP3.LUT R139, R25, R12, RZ, 0xc0, !PT ;  /* 0x0000000c198b7212 */ /* 0x000fc400078ec0ff */
[----:B------:R-:W-:Y:S01]  /*a1b0*/  PRMT R23, R23, 0x5410, R22 ;  /* 0x0000541017177816 */ /* 0x000fe20000000016 */
[----:B------:R-:W3:Y:S01]  /*a1c0*/  LDSM.16.MT88.4 R24, [R212+0xa800] ;  /* 0x00a80000d418783b */ /* 0x000ee20000004200 */
[----:B------:R-:W-:Y:S02]  /*a1d0*/  LOP3.LUT R14, R14, 0xff, RZ, 0xc0, !PT ;  /* 0x000000ff0e0e7812 */ /* 0x000fe400078ec0ff */
[----:B------:R-:W-:Y:S01]  /*a1e0*/  F2FP.BF16.PACK_AB R12, R190, R191 ;  /* 0x000000bfbe0c723e */ /* 0x000fe200000010ff */
[--C-:B------:R-:W-:Y:S01]  /*a1f0*/  HSET2.LE.AND R134, R23, R186.reuse, PT ;  /* 0x000000ba17867233 */ /* 0x100fe20003803000 */
[----:B------:R-:W-:Y:S01]  /*a200*/  F2FP.BF16.PACK_AB R138, R198, R185 ;  /* 0x000000b9c68a723e */ /* 0x000fe200000010ff */
[----:B------:R-:W-:Y:S01]  /*a210*/  MUFU.EX2 R183, R187 ;  /* 0x000000bb00b77308 */ /* 0x000fe20000000800 */
[----:B------:R-:W-:Y:S01]  /*a220*/  F2FP.BF16.PACK_AB R136, R189, R196 ;  /* 0x000000c4bd88723e */ /* 0x000fe200000010ff */
[----:B------:R-:W-:Y:S01]  /*a230*/  FADD.FTZ R196, R196, R169 ;  /* 0x000000a9c4c47221 */ /* 0x000fe20000010000 */
[----:B------:R-:W-:Y:S01]  /*a240*/  PRMT R133, R14, 0x5410, R133 ;  /* 0x000054100e857816 */ /* 0x000fe20000000085 */
[----:B------:R-:W-:Y:S01]  /*a250*/  FADD.FTZ R191, R191, R16 ;  /* 0x00000010bfbf7221 */ /* 0x000fe20000010000 */
[----:B------:R-:W-:Y:S01]  /*a260*/  LOP3.LUT R138, R13, R138, RZ, 0xc0, !PT ;  /* 0x0000008a0d8a7212 */ /* 0x000fe200078ec0ff */
[----:B------:R-:W-:Y:S01]  /*a270*/  FADD.FTZ R196, R189, R196 ;  /* 0x000000c4bdc47221 */ /* 0x000fe20000010000 */
[----:B------:R-:W-:Y:S01]  /*a280*/  LOP3.LUT R136, R21, R136, RZ, 0xc0, !PT ;  /* 0x0000008815887212 */ /* 0x000fe200078ec0ff */
[----:B------:R-:W-:Y:S01]  /*a290*/  HSET2.LE.AND R133, R133, R186, PT ;  /* 0x000000ba85857233 */ /* 0x000fe20003803000 */
[----:B------:R-:W-:Y:S01]  /*a2a0*/  LOP3.LUT R137, R15, R12, RZ, 0xc0, !PT ;  /* 0x0000000c0f897212 */ /* 0x000fe200078ec0ff */
[----:B------:R-:W4:Y:S01]  /*a2b0*/  LDSM.16.MT88.4 R20, [R210+0xa800] ;  /* 0x00a80000d214783b */ /* 0x000f220000004200 */
[----:B------:R-:W3:Y:S01]  /*a2c0*/  MUFU.EX2 R186, R35 ;  /* 0x0000002300ba7308 */ /* 0x000ee20000000800 */
[----:B--2---:R-:W-:Y:S01]  /*a2d0*/  F2FP.BF16.PACK_AB R29, R252, R199 ;  /* 0x000000c7fc1d723e */ /* 0x004fe200000010ff */
[----:B------:R-:W-:Y:S01]  /*a2e0*/  FADD.FTZ R199, R199, R176 ;  /* 0x000000b0c7c77221 */ /* 0x000fe20000010000 */
[----:B------:R-:W2:Y:S01]  /*a2f0*/  LDSM.16.MT88.4 R12, [R209+0xa800] ;  /* 0x00a80000d10c783b */ /* 0x000ea20000004200 */
[----:B-1----:R-:W-:Y:S01]  /*a300*/  F2FP.BF16.PACK_AB R28, R184, R181 ;  /* 0x000000b5b81c723e */ /* 0x002fe200000010ff */
[----:B------:R-:W-:Y:S01]  /*a310*/  FADD.FTZ R181, R181, R0 ;  /* 0x00000000b5b57221 */ /* 0x000fe20000010000 */
[----:B------:R-:W-:Y:S01]  /*a320*/  LOP3.LUT R132, R132, R29, RZ, 0xc0, !PT ;  /* 0x0000001d84847212 */ /* 0x000fe200078ec0ff */
[----:B------:R-:W-:Y:S01]  /*a330*/  FADD.FTZ R190, R190, R191 ;  /* 0x000000bfbebe7221 */ /* 0x000fe20000010000 */
[----:B------:R-:W-:Y:S01]  /*a340*/  LOP3.LUT R133, R133, R28, RZ, 0xc0, !PT ;  /* 0x0000001c85857212 */ /* 0x000fe200078ec0ff */
[----:B------:R-:W-:Y:S01]  /*a350*/  FADD.FTZ R199, R252, R199 ;  /* 0x000000c7fcc77221 */ /* 0x000fe20000010000 */
[----:B------:R-:W-:Y:S01]  /*a360*/  F2FP.BF16.PACK_AB R29, R180, R188 ;  /* 0x000000bcb41d723e */ /* 0x000fe200000010ff */
[----:B------:R-:W-:-:S02]  /*a370*/  FADD.FTZ R181, R184, R181 ;  /* 0x000000b5b8b57221 */ /* 0x000fc40000010000 */
[----:B------:R-:W-:Y:S01]  /*a380*/  FADD.FTZ R185, R185, R196 ;  /* 0x000000c4b9b97221 */ /* 0x000fe20000010000 */
[----:B------:R-:W-:Y:S01]  /*a390*/  LOP3.LUT R134, R134, R29, RZ, 0xc0, !PT ;  /* 0x0000001d86867212 */ /* 0x000fe200078ec0ff */
[----:B------:R-:W-:Y:S01]  /*a3a0*/  FADD.FTZ R197, R197, R190 ;  /* 0x000000bec5c57221 */ /* 0x000fe20000010000 */
[----:B---3--:R-:W-:Y:S01]  /*a3b0*/  F2FP.BF16.PACK_AB R28, R183, R186 ;  /* 0x000000bab71c723e */ /* 0x008fe200000010ff */
[----:B------:R-:W1:Y:S01]  /*a3c0*/  LDSM.16.MT88.4 R32, [R208+0xa800] ;  /* 0x00a80000d020783b */ /* 0x000e620000004200 */
[----:B------:R-:W-:Y:S02]  /*a3d0*/  FADD.FTZ R199, R188, R199 ;  /* 0x000000c7bcc77221 */ /* 0x000fe40000010000 */
[----:B------:R-:W-:Y:S01]  /*a3e0*/  LOP3.LUT R135, R135, R28, RZ, 0xc0, !PT ;  /* 0x0000001c87877212 */ /* 0x000fe200078ec0ff */
[----:B------:R-:W-:Y:S01]  /*a3f0*/  FADD.FTZ R186, R186, R181 ;  /* 0x000000b5baba7221 */ /* 0x000fe20000010000 */
[----:B------:R-:W3:Y:S01]  /*a400*/  LDSM.16.MT88.4 R28, [R212+0xb800] ;  /* 0x00b80000d41c783b */ /* 0x000ee20000004200 */
[----:B------:R-:W-:Y:S01]  /*a410*/  HMMA.16816.F32.BF16 R160, R136, R24, R160 ;  /* 0x0000001888a0723c */ /* 0x000fe200000418a0 */
[----:B------:R-:W-:-:S02]  /*a420*/  FADD.FTZ R243, R198, R185 ;  /* 0x000000b9c6f37221 */ /* 0x000fc40000010000 */
[----:B------:R-:W-:Y:S02]  /*a430*/  FADD.FTZ R238, R182, R197 ;  /* 0x000000c5b6ee7221 */ /* 0x000fe40000010000 */
[----:B------:R-:W-:Y:S02]  /*a440*/  FADD.FTZ R241, R180, R199 ;  /* 0x000000c7b4f17221 */ /* 0x000fe40000010000 */
[----:B------:R-:W-:Y:S01]  /*a450*/  FADD.FTZ R239, R183, R186 ;  /* 0x000000bab7ef7221 */ /* 0x000fe20000010000 */
[C---:B------:R-:W-:Y:S08]  /*a460*/  HMMA.16816.F32.BF16 R156, R132.reuse, R24, R156 ;  /* 0x00000018849c723c */ /* 0x040ff0000004189c */
[-C--:B------:R-:W-:Y:S08]  /*a470*/  HMMA.16816.F32.BF16 R36, R132, R26.reuse, R36 ;  /* 0x0000001a8424723c */ /* 0x080ff00000041824 */
[C---:B------:R-:W-:Y:S01]  /*a480*/  HMMA.16816.F32.BF16 R40, R136.reuse, R26, R40 ;  /* 0x0000001a8828723c */ /* 0x040fe20000041828 */
[----:B------:R-:W1:Y:S07]  /*a490*/  LDSM.16.MT88.4 R24, [R210+0xb800] ;  /* 0x00b80000d218783b */ /* 0x000e6e0000004200 */
[-C--:B----4-:R-:W-:Y:S08]  /*a4a0*/  HMMA.16816.F32.BF16 R44, R136, R20.reuse, R44 ;  /* 0x00000014882c723c */ /* 0x090ff0000004182c */
[C---:B------:R-:W-:Y:S08]  /*a4b0*/  HMMA.16816.F32.BF16 R48, R132.reuse, R20, R48 ;  /* 0x000000148430723c */ /* 0x040ff00000041830 */
[-C--:B------:R-:W-:Y:S08]  /*a4c0*/  HMMA.16816.F32.BF16 R52, R132, R22.reuse, R52 ;  /* 0x000000168434723c */ /* 0x080ff00000041834 */
[C---:B------:R-:W-:Y:S01]  /*a4d0*/  HMMA.16816.F32.BF16 R56, R136.reuse, R22, R56 ;  /* 0x000000168838723c */ /* 0x040fe20000041838 */
[----:B------:R-:W4:Y:S07]  /*a4e0*/  LDSM.16.MT88.4 R20, [R209+0xb800] ;  /* 0x00b80000d114783b */ /* 0x000f2e0000004200 */
[-C--:B--2---:R-:W-:Y:S08]  /*a4f0*/  HMMA.16816.F32.BF16 R60, R136, R12.reuse, R60 ;  /* 0x0000000c883c723c */ /* 0x084ff0000004183c */
[C---:B------:R-:W-:Y:S08]  /*a500*/  HMMA.16816.F32.BF16 R64, R132.reuse, R12, R64 ;  /* 0x0000000c8440723c */ /* 0x040ff00000041840 */
[-C--:B------:R-:W-:Y:S08]  /*a510*/  HMMA.16816.F32.BF16 R68, R132, R14.reuse, R68 ;  /* 0x0000000e8444723c */ /* 0x080ff00000041844 */
[----:B------:R-:W-:Y:S01]  /*a520*/  HMMA.16816.F32.BF16 R72, R136, R14, R72 ;  /* 0x0000000e8848723c */ /* 0x000fe20000041848 */
[----:B------:R-:W2:Y:S07]  /*a530*/  LDSM.16.MT88.4 R12, [R208+0xb800] ;  /* 0x00b80000d00c783b */ /* 0x000eae0000004200 */
[C---:B-1----:R-:W-:Y:S08]  /*a540*/  HMMA.16816.F32.BF16 R80, R132.reuse, R32, R80 ;  /* 0x000000208450723c */ /* 0x042ff00000041850 */
[C---:B------:R-:W-:Y:S08]  /*a550*/  HMMA.16816.F32.BF16 R84, R132.reuse, R34, R84 ;  /* 0x000000228454723c */ /* 0x040ff00000041854 */
[C---:B---3--:R-:W-:Y:S08]  /*a560*/  HMMA.16816.F32.BF16 R96, R132.reuse, R28, R96 ;  /* 0x0000001c8460723c */ /* 0x048ff00000041860 */
[C---:B------:R-:W-:Y:S08]  /*a570*/  HMMA.16816.F32.BF16 R100, R132.reuse, R30, R100 ;  /* 0x0000001e8464723c */ /* 0x040ff00000041864 */
[C---:B------:R-:W-:Y:S08]  /*a580*/  HMMA.16816.F32.BF16 R108, R132.reuse, R24, R108 ;  /* 0x00000018846c723c */ /* 0x040ff0000004186c */
[C---:B------:R-:W-:Y:S08]  /*a590*/  HMMA.16816.F32.BF16 R112, R132.reuse, R26, R112 ;  /* 0x0000001a8470723c */ /* 0x040ff00000041870 */
[C---:B----4-:R-:W-:Y:S08]  /*a5a0*/  HMMA.16816.F32.BF16 R124, R132.reuse, R20, R124 ;  /* 0x00000014847c723c */ /* 0x050ff0000004187c */
[C---:B------:R-:W-:Y:S08]  /*a5b0*/  HMMA.16816.F32.BF16 R148, R132.reuse, R22, R148 ;  /* 0x000000168494723c */ /* 0x040ff00000041894 */
[----:B--2---:R-:W-:Y:S08]  /*a5c0*/  HMMA.16816.F32.BF16 R140, R132, R12, R140 ;  /* 0x0000000c848c723c */ /* 0x004ff0000004188c */
        /* <DEDUP_REMOVED lines=12> */
[----:B------:R-:W-:Y:S01]  /*a690*/  UIADD3 UR4, UR26, -0x2, URZ ;  /* 0xfffffffe1a047890 */ /* 0x000fe2000fffe03f */
[----:B------:R-:W-:Y:S01]  /*a6a0*/  IMAD.MOV.U32 R3, RZ, RZ, R244 ;  /* 0x000000ffff037224 */ /* 0x000fe200078e00f4 */
[----:B------:R-:W-:-:S04]  /*a6b0*/  DEPBAR.LE SB0, 0x0 ;  /* 0x000080000000791a */ /* 0x000fc80000000000 */
[----:B------:R-:W-:Y:S01]  /*a6c0*/  IMAD.U32 R0, RZ, RZ, UR4 ;  /* 0x00000004ff007e24 */ /* 0x000fe2000f8e00ff */
[----:B------:R-:W-:Y:S02]  /*a6d0*/  ULDC UR5, c[0x0][0x1a0] ;  /* 0x0000680000057ab9 */ /* 0x000fe40000000800 */
[----:B------:R-:W-:Y:S01]  /*a6e0*/  USHF.L.U32 UR5, UR5, 0x6, URZ ;  /* 0x0000000605057899 */ /* 0x000fe2000800063f */
[----:B------:R-:W-:-:S03]  /*a6f0*/  IMAD R0, R0, UR22, R3 ;  /* 0x0000001600007c24 */ /* 0x000fc6000f8e0203 */
[----:B------:R-:W-:Y:S02]  /*a700*/  UIADD3 UR4, UP0, -UR5, 0x80, URZ ;  /* 0x0000008005047890 */ /* 0x000fe4000ff1e13f */
[----:B------:R-:W-:Y:S02]  /*a710*/  LEA R0, R0, c[0x0][0x170], 0x1 ;  /* 0x00005c0000007a11 */ /* 0x000fe400078e08ff */
[----:B------:R-:W-:Y:S01]  /*a720*/  UIADD3.X UR32, URZ, ~UR30, URZ, UP0, !UPT ;  /* 0x8000001e3f207290 */ /* 0x000fe200087fe43f */
[----:B------:R-:W-:Y:S01]  /*a730*/  BAR.SYNC.DEFER_BLOCKING 0x0 ;  /* 0x0000000000007b1d */ /* 0x000fe20000010000 */
[----:B------:R-:W-:Y:S01]  /*a740*/  IADD3 R0, R0, -UR5, RZ ;  /* 0x8000000500007c10 */ /* 0x000fe2000fffe0ff */
[----:B------:R-:W-:Y:S01]  /*a750*/  UISETP.NE.AND UP0, UPT, UR26, 0x4, UPT ;  /* 0x000000041a00788c */ /* 0x000fe2000bf05270 */
[----:B-----5:R-:W-:Y:S02]  /*a760*/  IADD3 R4, P1, R192, -UR5, RZ ;  /* 0x80000005c0047c10 */ /* 0x020fe4000ff3e0ff */
[----:B------:R-:W-:-:S02]  /*a770*/  IADD3 R6, P3, R0, -UR5, RZ ;  /* 0x8000000500067c10 */ /* 0x000fc4000ff7e0ff */
[----:B------:R-:W-:Y:S02]  /*a780*/  IADD3 R8, P2, R0, UR4, RZ ;  /* 0x0000000400087c10 */ /* 0x000fe4000ff5e0ff */
[----:B------:R-:W-:Y:S02]  /*a790*/  IADD3 R16, P0, R192, UR4, RZ ;  /* 0x00000004c0107c10 */ /* 0x000fe4000ff1e0ff */
[C---:B------:R-:W-:Y:S02]  /*a7a0*/  IADD3.X R7, R195.reuse, ~UR30, RZ, P3, !PT ;  /* 0x8000001ec3077c10 */ /* 0x040fe40009ffe4ff */
[----:B------:R-:W-:Y:S02]  /*a7b0*/  IADD3.X R9, R195, UR32, RZ, P2, !PT ;  /* 0x00000020c3097c10 */ /* 0x000fe400097fe4ff */
[C---:B------:R-:W-:Y:S01]  /*a7c0*/  IADD3.X R5, R193.reuse, ~UR30, RZ, P1, !PT ;  /* 0x8000001ec1057c10 */ /* 0x040fe20008ffe4ff */
[----:B------:R-:W-:Y:S01]  /*a7d0*/  STL.64 [R1+0x18], R6 ;  /* 0x0000180601007387 */ /* 0x000fe20000100a00 */
[----:B------:R-:W-:-:S02]  /*a7e0*/  IADD3.X R17, R193, UR32, RZ, P0, !PT ;  /* 0x00000020c1117c10 */ /* 0x000fc400087fe4ff */
[----:B------:R-:W-:Y:S01]  /*a7f0*/  PLOP3.LUT P0, PT, PT, PT, UP0, 0x80, 0x0 ;  /* 0x000000000000781c */ /* 0x000fe20003f0f008 */
[----:B------:R-:W-:Y:S04]  /*a800*/  STL.64 [R1+0x10], R4 ;  /* 0x0000100401007387 */ /* 0x000fe80000100a00 */
[----:B------:R-:W-:Y:S01]  /*a810*/  @!PT LDS RZ, [RZ] ;  /* 0x00000000fffff984 */ /* 0x000fe20000000800 */
[----:B------:R-:W-:Y:S01]  /*a820*/  @!PT LDS RZ, [RZ] ;  /* 0x00000000fffff984 */ /* 0x000fe20000000800 */
[----:B------:R-:W-:Y:S01]  /*a830*/  @!PT LDS RZ, [RZ] ;  /* 0x00000000fffff984 */ /* 0x000fe20000000800 */
[----:B------:R1:W-:Y:S04]  /*a840*/  LDGSTS.E.BYPASS.LTC128B.128 [R226+0xa000], [R6.64] ;  /* 0x0a00000006e27fae */ /* 0x0003e8000b901d58 */
[----:B------:R2:W-:Y:S04]  /*a850*/  LDGSTS.E.BYPASS.LTC128B.128 [R226+0xb000], [R8.64] ;  /* 0x0b00000008e27fae */ /* 0x0005e8000b901d58 */
[----:B------:R1:W-:Y:S04]  /*a860*/  LDGSTS.E.BYPASS.LTC128B.128 [R226+0xa800], [R4.64] ;  /* 0x0a80000004e27fae */ /* 0x0003e8000b901d58 */
[----:B------:R3:W-:Y:S04]  /*a870*/  LDGSTS.E.BYPASS.LTC128B.128 [R226+0xb800], [R16.64] ;  /* 0x0b80000010e27fae */ /* 0x0007e8000b901d58 */
[----:B------:R-:W-:Y:S04]  /*a880*/  LDSM.16.M88.4 R180, [R217+0x8000] ;  /* 0x00800000d9b4783b */ /* 0x000fe80000000200 */
[----:B------:R-:W-:Y:S04]  /*a890*/  LDSM.16.M88.4 R24, [R217+0x8800] ;  /* 0x00880000d918783b */ /* 0x000fe80000000200 */
[----:B------:R-:W4:Y:S04]  /*a8a0*/  LDSM.16.M88.4 R172, [R218] ;  /* 0x00000000daac783b */ /* 0x000f280000000200 */
[----:B------:R-:W-:Y:S04]  /*a8b0*/  LDSM.16.M88.4 R192, [R215] ;  /* 0x00000000d7c0783b */ /* 0x000fe80000000200 */
[----:B------:R-:W-:Y:S04]  /*a8c0*/  LDSM.16.M88.4 R32, [R216+0x2000] ;  /* 0x00200000d820783b */ /* 0x000fe80000000200 */
[----:B-1----:R-:W1:Y:S04]  /*a8d0*/  LDSM.16.M88.4 R4, [R218+0x2000] ;  /* 0x00200000da04783b */ /* 0x002e680000000200 */
[----:B------:R-:W1:Y:S04]  /*a8e0*/  LDSM.16.M88.4 R188, [R207] ;  /* 0x00000000cfbc783b */ /* 0x000e680000000200 */
[----:B------:R-:W2:Y:S04]  /*a8f0*/  LDSM.16.M88.4 R28, [R216] ;  /* 0x00000000d81c783b */ /* 0x000ea80000000200 */
[----:B------:R-:W-:Y:S04]  /*a900*/  LDSM.16.M88.4 R168, [R211+0x8000] ;  /* 0x00800000d3a8783b */ /* 0x000fe80000000200 */
[----:B------:R-:W-:Y:S04]  /*a910*/  LDSM.16.M88.4 R196, [R213] ;  /* 0x00000000d5c4783b */ /* 0x000fe80000000200 */
[----:B------:R-:W0:Y:S01]  /*a920*/  LDGDEPBAR ;  /* 0x00000000000079af */ /* 0x000e220000000000 */
[C---:B----4-:R-:W-:Y:S08]  /*a930*/  HMMA.16816.F32.BF16 R184, R172.reuse, R180, RZ ;  /* 0x000000b4acb8723c */ /* 0x050ff000000418ff */
[----:B------:R-:W-:Y:S08]  /*a940*/  HMMA.16816.F32.BF16 R176, R172, R24, RZ ;  /* 0x00000018acb0723c */ /* 0x000ff000000418ff */
[C---:B-1----:R-:W-:Y:S08]  /*a950*/  HMMA.16816.F32.BF16 R20, R4.reuse, R180, RZ ;  /* 0x000000b40414723c */ /* 0x042ff000000418ff */
[C---:B--2---:R-:W-:Y:S08]  /*a960*/  HMMA.16816.F32.BF16 R8, R4.reuse, R24, RZ ;  /* 0x000000180408723c */ /* 0x044ff000000418ff */
[C---:B------:R-:W-:Y:S08]  /*a970*/  HMMA.16816.F32.BF16 R12, R4.reuse, R182, RZ ;  /* 0x000000b6040c723c */ /* 0x040ff000000418ff */
[----:B------:R-:W-:Y:S08]  /*a980*/  HMMA.16816.F32.BF16 R4, R4, R26, RZ ;  /* 0x0000001a0404723c */ /* 0x000ff000000418ff */
[----:B------:R-:W-:Y:S08]  /*a990*/  HMMA.16816.F32.BF16 R180, R172, R182, RZ ;  /* 0x000000b6acb4723c */ /* 0x000ff000000418ff */
[C---:B------:R-:W-:Y:S08]  /*a9a0*/  HMMA.16816.F32.BF16 R20, R32.reuse, R192, R20 ;  /* 0x000000c02014723c */ /* 0x040ff00000041814 */
        /* <DEDUP_REMOVED lines=35> */
[----:B------:R-:W4:Y:S04]  /*abe0*/  LDSM.16.M88.4 R188, [R205] ;  /* 0x00000000cdbc783b */ /* 0x000f280000000200 */
[----:B------:R-:W3:Y:S03]  /*abf0*/  LDSM.16.M88.4 R196, [R216+0x4000] ;  /* 0x00400000d8c4783b */ /* 0x000ee60000000200 */
        /* <DEDUP_REMOVED lines=12> */
[C---:B----4-:R-:W-:Y:S08]  /*acc0*/  HMMA.16816.F32.BF16 R20, R192.reuse, R188, R20 ;  /* 0x000000bcc014723c */ /* 0x050ff00000041814 */
[----:B------:R-:W-:Y:S08]  /*acd0*/  HMMA.16816.F32.BF16 R12, R192, R190, R12 ;  /* 0x000000bec00c723c */ /* 0x000ff0000004180c */
[C---:B---3--:R-:W-:Y:S08]  /*ace0*/  HMMA.16816.F32.BF16 R184, R196.reuse, R188, R184 ;  /* 0x000000bcc4b8723c */ /* 0x048ff000000418b8 */
        /* <DEDUP_REMOVED lines=53> */
.L_x_888:
[----:B------:R-:W2:Y:S01]  /*b040*/  LDL.64 R30, [R1] ;  /* 0x00000000011e7983 */ /* 0x000ea20000100a00 */
[----:B------:R-:W-:Y:S01]  /*b050*/  UIADD3 UR31, UR26, -0x4, URZ ;  /* 0xfffffffc1a1f7890 */ /* 0x000fe2000fffe03f */
[----:B------:R-:W-:Y:S01]  /*b060*/  IMAD.WIDE.U32 R28, R200, -0x2daee0ad, RZ ;  /* 0xd2511f53c81c7825 */ /* 0x000fe200078e00ff */
[----:B------:R-:W-:-:S03]  /*b070*/  UISETP.GE.AND UP0, UPT, UR26, 0x5, UPT ;  /* 0x000000051a00788c */ /* 0x000fc6000bf06270 */
[----:B------:R-:W-:Y:S02]  /*b080*/  IMAD.U32 R3, RZ, RZ, UR29 ;  /* 0x0000001dff037e24 */ /* 0x000fe4000f8e00ff */
[----:B------:R-:W-:Y:S02]  /*b090*/  IMAD.U32 R0, RZ, RZ, UR31 ;  /* 0x0000001fff007e24 */ /* 0x000fe4000f8e00ff */
[----:B-1----:R-:W-:Y:S01]  /*b0a0*/  IMAD.WIDE.U32 R24, R203, -0x326172a9, RZ ;  /* 0xcd9e8d57cb187825 */ /* 0x002fe200078e00ff */
[----:B------:R-:W-:-:S03]  /*b0b0*/  LOP3.LUT R188, R29, UR31, R3, 0x96, !PT ;  /* 0x0000001f1dbc7c12 */ /* 0x000fc6000f8e9603 */
[----:B------:R-:W-:Y:S01]  /*b0c0*/  IMAD R169, R0, 0x20, R249 ;  /* 0x0000002000a97824 */ /* 0x000fe200078e02f9 */
[----:B------:R-:W-:Y:S01]  /*b0d0*/  LOP3.LUT R3, R25, R201, RZ, 0x3c, !PT ;  /* 0x000000c919037212 */ /* 0x000fe200078e3cff */
[----:B------:R-:W-:-:S03]  /*b0e0*/  IMAD.WIDE.U32 R188, R188, -0x326172a9, RZ ;  /* 0xcd9e8d57bcbc7825 */ /* 0x000fc600078e00ff */
[C---:B------:R-:W-:Y:S02]  /*b0f0*/  IADD3 R17, R169.reuse, 0x1, RZ ;  /* 0x00000001a9117810 */ /* 0x040fe40007ffe0ff */
[----:B------:R-:W-:Y:S02]  /*b100*/  IADD3 R19, R169, 0x8, RZ ;  /* 0x00000008a9137810 */ /* 0x000fe40007ffe0ff */
[C---:B------:R-:W-:Y:S02]  /*b110*/  ISETP.GE.AND P1, PT, R17.reuse, R248, PT ;  /* 0x000000f81100720c */ /* 0x040fe40003f26270 */
[C---:B------:R-:W-:Y:S02]  /*b120*/  ISETP.GE.AND P2, PT, R17.reuse, R242, PT ;  /* 0x000000f21100720c */ /* 0x040fe40003f46270 */
[C---:B------:R-:W-:Y:S02]  /*b130*/  ISETP.GE.AND P5, PT, R17.reuse, R240, PT ;  /* 0x000000f01100720c */ /* 0x040fe40003fa6270 */
[----:B------:R-:W-:-:S02]  /*b140*/  ISETP.GE.AND P0, PT, R17, R2, PT ;  /* 0x000000021100720c */ /* 0x000fc40003f06270 */
[----:B------:R-:W-:Y:S02]  /*b150*/  IADD3 R17, R169, 0x9, RZ ;  /* 0x00000009a9117810 */ /* 0x000fe40007ffe0ff */
[----:B------:R-:W-:Y:S02]  /*b160*/  FSEL R168, R187, -INF , !P2 ;  /* 0xff800000bba87808 */ /* 0x000fe40005000000 */
[C---:B------:R-:W-:Y:S02]  /*b170*/  ISETP.GE.AND P6, PT, R19.reuse, R248, PT ;  /* 0x000000f81300720c */ /* 0x040fe40003fc6270 */
[----:B------:R-:W-:Y:S02]  /*b180*/  ISETP.GE.AND P4, PT, R19, R242, PT ;  /* 0x000000f21300720c */ /* 0x000fe40003f86270 */
[----:B------:R-:W-:Y:S02]  /*b190*/  ISETP.GE.AND P2, PT, R17, R248, PT ;  /* 0x000000f81100720c */ /* 0x000fe40003f46270 */
[----:B------:R-:W-:-:S02]  /*b1a0*/  FSEL R33, R180, -INF , !P6 ;  /* 0xff800000b4217808 */ /* 0x000fc40007000000 */
[----:B------:R-:W-:Y:S02]  /*b1b0*/  FSEL R182, R182, -INF , !P4 ;  /* 0xff800000b6b67808 */ /* 0x000fe40006000000 */
[----:B------:R-:W-:Y:S02]  /*b1c0*/  FSEL R35, R181, -INF , !P2 ;  /* 0xff800000b5237808 */ /* 0x000fe40005000000 */
[C---:B------:R-:W-:Y:S02]  /*b1d0*/  ISETP.GE.AND P6, PT, R17.reuse, R242, PT ;  /* 0x000000f21100720c */ /* 0x040fe40003fc6270 */
[C---:B------:R-:W-:Y:S02]  /*b1e0*/  ISETP.GE.AND P4, PT, R17.reuse, R240, PT ;  /* 0x000000f01100720c */ /* 0x040fe40003f86270 */
[----:B------:R-:W-:Y:S01]  /*b1f0*/  ISETP.GE.AND P2, PT, R17, R2, PT ;  /* 0x000000021100720c */ /* 0x000fe20003f46270 */
[----:B------:R-:W-:Y:S01]  /*b200*/  IMAD R17, R202, -0x326172a9, RZ ;  /* 0xcd9e8d57ca117824 */ /* 0x000fe200078e02ff */
[----:B------:R-:W-:-:S02]  /*b210*/  ISETP.GE.AND P3, PT, R19, R240, PT ;  /* 0x000000f01300720c */ /* 0x000fc40003f66270 */
[----:B------:R-:W-:Y:S02]  /*b220*/  FSEL R29, R185, -INF , !P1 ;  /* 0xff800000b91d7808 */ /* 0x000fe40004800000 */
[----:B------:R-:W-:Y:S02]  /*b230*/  ISETP.GE.AND P1, PT, R19, R2, PT ;  /* 0x000000021300720c */ /* 0x000fe40003f26270 */
[----:B------:R-:W-:Y:S02]  /*b240*/  LOP3.LUT R17, R189, UR15, R17, 0x96, !PT ;  /* 0x0000000fbd117c12 */ /* 0x000fe4000f8e9611 */
[----:B------:R-:W-:Y:S02]  /*b250*/  FSEL R164, R12, -INF , !P3 ;  /* 0xff8000000ca47808 */ /* 0x000fe40005800000 */
[----:B------:R-:W-:Y:S01]  /*b260*/  FSEL R185, R14, -INF , !P1 ;  /* 0xff8000000eb97808 */ /* 0x000fe20004800000 */
[----:B------:R-:W-:Y:S01]  /*b270*/  IMAD.WIDE.U32 R26, R17, -0x2daee0ad, RZ ;  /* 0xd2511f53111a7825 */ /* 0x000fe200078e00ff */
[----:B------:R-:W-:-:S02]  /*b280*/  FSEL R12, R13, -INF , !P4 ;  /* 0xff8000000d0c7808 */ /* 0x000fc40006000000 */
[----:B------:R-:W-:Y:S02]  /*b290*/  IADD3 R13, R169, 0x11, RZ ;  /* 0x00000011a90d7810 */ /* 0x000fe40007ffe0ff */
[----:B------:R-:W-:Y:S02]  /*b2a0*/  LOP3.LUT R14, R251, UR13, R188, 0x96, !PT ;  /* 0x0000000dfb0e7c12 */ /* 0x000fe4000f8e96bc */
[----:B------:R-:W-:Y:S02]  /*b2b0*/  FSEL R15, R15, -INF , !P2 ;  /* 0xff8000000f0f7808 */ /* 0x000fe40005000000 */
[----:B------:R-:W-:Y:S01]  /*b2c0*/  ISETP.GE.AND P2, PT, R13, R248, PT ;  /* 0x000000f80d00720c */ /* 0x000fe20003f46270 */
[----:B------:R-:W-:Y:S01]  /*b2d0*/  IMAD.WIDE.U32 R180, R14, -0x2daee0ad, RZ ;  /* 0xd2511f530eb47825 */ /* 0x000fe200078e00ff */
[----:B------:R-:W-:Y:S02]  /*b2e0*/  IADD3 R19, R169, 0x10, RZ ;  /* 0x00000010a9137810 */ /* 0x000fe40007ffe0ff */
[----:B------:R-:W-:-:S02]  /*b2f0*/  FSEL R177, R177, -INF , !P2 ;  /* 0xff800000b1b17808 */ /* 0x000fc40005000000 */
[----:B------:R-:W-:Y:S02]  /*b300*/  ISETP.GE.AND P2, PT, R13, R2, PT ;  /* 0x000000020d00720c */ /* 0x000fe40003f46270 */
[----:B------:R-:W-:Y:S02]  /*b310*/  ISETP.GE.AND P3, PT, R19, R240, PT ;  /* 0x000000f01300720c */ /* 0x000fe40003f66270 */
[----:B------:R-:W-:Y:S02]  /*b320*/  FSEL R25, R11, -INF , !P2 ;  /* 0xff8000000b197808 */ /* 0x000fe40005000000 */
[----:B------:R-:W-:Y:S02]  /*b330*/  ISETP.GE.AND P2, PT, R169, R248, PT ;  /* 0x000000f8a900720c */ /* 0x000fe40003f46270 */
[----:B------:R-:W-:Y:S02]  /*b340*/  LOP3.LUT R26, R181, UR10, R26, 0x96, !PT ;  /* 0x0000000ab51a7c12 */ /* 0x000fe4000f8e961a */
[----:B------:R-:W-:-:S02]  /*b350*/  FSEL R17, R8, -INF , !P3 ;  /* 0xff80000008117808 */ /* 0x000fc40005800000 */
[----:B------:R-:W-:Y:S02]  /*b360*/  ISETP.GE.AND P4, PT, R19, R2, PT ;  /* 0x000000021300720c */ /* 0x000fe40003f86270 */
[----:B------:R-:W-:Y:S02]  /*b370*/  FSEL R170, R183, -INF , !P6 ;  /* 0xff800000b7aa7808 */ /* 0x000fe40007000000 */
[----:B------:R-:W-:Y:S02]  /*b380*/  FSEL R184, R184, -INF , !P2 ;  /* 0xff800000b8b87808 */ /* 0x000fe40005000000 */
[C---:B------:R-:W-:Y:S02]  /*b390*/  ISETP.GE.AND P6, PT, R19.reuse, R248, PT ;  /* 0x000000f81300720c */ /* 0x040fe40003fc6270 */
[----:B------:R-:W-:Y:S02]  /*b3a0*/  ISETP.GE.AND P1, PT, R19, R242, PT ;  /* 0x000000f21300720c */ /* 0x000fe40003f26270 */
[----:B------:R-:W-:-:S02]  /*b3b0*/  FSEL R19, R10, -INF , !P4 ;  /* 0xff8000000a137808 */ /* 0x000fc40006000000 */
[----:B------:R-:W-:Y:S02]  /*b3c0*/  FSEL R178, R178, -INF , !P1 ;  /* 0xff800000b2b27808 */ /* 0x000fe40004800000 */
[----:B------:R-:W-:Y:S02]  /*b3d0*/  ISETP.GE.AND P1, PT, R13, R240, PT ;  /* 0x000000f00d00720c */ /* 0x000fe40003f26270 */
[----:B------:R-:W-:Y:S02]  /*b3e0*/  FSEL R16, R176, -INF , !P6 ;  /* 0xff800000b0107808 */ /* 0x000fe40007000000 */
[-C--:B------:R-:W-:Y:S02]  /*b3f0*/  ISETP.GE.AND P2, PT, R169, R242.reuse, PT ;  /* 0x000000f2a900720c */ /* 0x080fe40003f46270 */
[----:B------:R-:W-:Y:S02]  /*b400*/  LOP3.LUT R0, R189, UR15, R24, 0x96, !PT ;  /* 0x0000000fbd007c12 */ /* 0x000fe4000f8e9618 */
[----:B------:R-:W-:-:S02]  /*b410*/  ISETP.GE.AND P6, PT, R13, R242, PT ;  /* 0x000000f20d00720c */ /* 0x000fc40003fc6270 */
[----:B------:R-:W-:Y:S01]  /*b420*/  IADD3 R13, R169, 0x18, RZ ;  /* 0x00000018a90d7810 */ /* 0x000fe20007ffe0ff */
[----:B------:R-:W-:Y:S01]  /*b430*/  IMAD.WIDE.U32 R190, R0, -0x2daee0ad, RZ ;  /* 0xd2511f5300be7825 */ /* 0x000fe200078e00ff */
[----:B------:R-:W-:Y:S02]  /*b440*/  FSEL R24, R9, -INF , !P1 ;  /* 0xff80000009187808 */ /* 0x000fe40004800000 */
[----:B------:R-:W-:Y:S02]  /*b450*/  ISETP.GE.AND P3, PT, R13, R248, PT ;  /* 0x000000f80d00720c */ /* 0x000fe40003f66270 */
[----:B------:R-:W-:Y:S02]  /*b460*/  FSEL R179, R179, -INF , !P6 ;  /* 0xff800000b3b37808 */ /* 0x000fe40007000000 */
[C---:B------:R-:W-:Y:S02]  /*b470*/  ISETP.GE.AND P6, PT, R13.reuse, R242, PT ;  /* 0x000000f20d00720c */ /* 0x040fe40003fc6270 */
[----:B------:R-:W-:-:S02]  /*b480*/  ISETP.GE.AND P4, PT, R13, R240, PT ;  /* 0x000000f00d00720c */ /* 0x000fc40003f86270 */
[----:B------:R-:W-:Y:S02]  /*b490*/  ISETP.GE.AND P1, PT, R13, R2, PT ;  /* 0x000000020d00720c */ /* 0x000fe40003f26270 */
[----:B------:R-:W-:Y:S02]  /*b4a0*/  FSEL R13, R23, -INF , !P0 ;  /* 0xff800000170d7808 */ /* 0x000fe40004000000 */
[----:B--2---:R-:W-:Y:S01]  /*b4b0*/  LOP3.LUT R14, R27, UR12, R30, 0x96, !PT ;  /* 0x0000000c1b0e7c12 */ /* 0x004fe2000f8e961e */
[----:B------:R-:W-:-:S04]  /*b4c0*/  IMAD.WIDE.U32 R26, R26, -0x326172a9, RZ ;  /* 0xcd9e8d571a1a7825 */ /* 0x000fc800078e00ff */
[----:B------:R-:W-:Y:S01]  /*b4d0*/  IMAD.WIDE.U32 R30, R14, -0x326172a9, RZ ;  /* 0xcd9e8d570e1e7825 */ /* 0x000fe200078e00ff */
[----:B------:R-:W-:Y:S02]  /*b4e0*/  FSEL R14, R21, -INF , !P5 ;  /* 0xff800000150e7808 */ /* 0x000fe40006800000 */
[----:B------:R-:W-:Y:S02]  /*b4f0*/  ISETP.GE.AND P5, PT, R169, R240, PT ;  /* 0x000000f0a900720c */ /* 0x000fe40003fa6270 */
[----:B------:R-:W-:Y:S02]  /*b500*/  LOP3.LUT R8, R31, UR11, R250, 0x96, !PT ;  /* 0x0000000b1f087c12 */ /* 0x000fe4000f8e96fa */
[----:B------:R-:W-:-:S03]  /*b510*/  LOP3.LUT R30, R27, UR9, R30, 0x96, !PT ;  /* 0x000000091b1e7c12 */ /* 0x000fc6000f8e961e */
[----:B------:R-:W-:Y:S01]  /*b520*/  IMAD.WIDE.U32 R10, R8, -0x2daee0ad, RZ ;  /* 0xd2511f53080a7825 */ /* 0x000fe200078e00ff */
[----:B------:R-:W-:-:S03]  /*b530*/  FMNMX.FTZ R8, R167, R184, !PT ;  /* 0x000000b8a7087209 */ /* 0x000fc60007810000 */
[----:B------:R-:W-:Y:S01]  /*b540*/  IMAD.WIDE.U32 R30, R30, -0x2daee0ad, RZ ;  /* 0xd2511f531e1e7825 */ /* 0x000fe200078e00ff */
[----:B------:R-:W-:Y:S02]  /*b550*/  FMNMX.FTZ R8, R29, R8, !PT ;  /* 0x000000081d087209 */ /* 0x000fe40007810000 */
[----:B------:R-:W-:Y:S02]  /*b560*/  LOP3.LUT R187, R11, UR8, R180, 0x96, !PT ;  /* 0x000000080bbb7c12 */ /* 0x000fe4000f8e96b4 */
[----:B------:R-:W-:Y:S02]  /*b570*/  FMNMX.FTZ R8, R33, R8, !PT ;  /* 0x0000000821087209 */ /* 0x000fe40007810000 */
[----:B------:R-:W-:Y:S02]  /*b580*/  LOP3.LUT R9, R31, UR6, R10, 0x96, !PT ;  /* 0x000000061f097c12 */ /* 0x000fe4000f8e960a */
[----:B------:R-:W-:Y:S02]  /*b590*/  FMNMX.FTZ R11, R35, R8, !PT ;  /* 0x00000008230b7209 */ /* 0x000fe40007810000 */
[----:B------:R-:W-:Y:S01]  /*b5a0*/  FSEL R10, R186, -INF , !P2 ;  /* 0xff800000ba0a7808 */ /* 0x000fe20005000000 */
[----:B------:R-:W-:Y:S01]  /*b5b0*/  IMAD.WIDE.U32 R180, R9, -0x326172a9, RZ ;  /* 0xcd9e8d5709b47825 */ /* 0x000fe200078e00ff */
[----:B------:R-:W-:-:S02]  /*b5c0*/  ISETP.GE.AND P2, PT, R169, R2, PT ;  /* 0x00000002a900720c */ /* 0x000fc40003f46270 */
[----:B------:R-:W-:Y:S01]  /*b5d0*/  IADD3 R169, R169, 0x19, RZ ;  /* 0x00000019a9a97810 */ /* 0x000fe20007ffe0ff */
[----:B------:R-:W-:Y:S01]  /*b5e0*/  IMAD.WIDE.U32 R186, R187, -0x326172a9, RZ ;  /* 0xcd9e8d57bbba7825 */ /* 0x000fe200078e00ff */
[----:B------:R-:W-:Y:S02]  /*b5f0*/  FMNMX.FTZ R32, R16, R11, !PT ;  /* 0x0000000b10207209 */ /* 0x000fe40007810000 */
[----:B------:R-:W-:Y:S02]  /*b600*/  FSEL R8, R20, -INF , !P5 ;  /* 0xff80000014087808 */ /* 0x000fe40006800000 */
[----:B------:R-:W-:Y:S02]  /*b610*/  ISETP.GE.AND P0, PT, R169, R248, PT ;  /* 0x000000f8a900720c */ /* 0x000fe40003f06270 */
[----:B------:R-:W-:Y:S02]  /*b620*/  FSEL R20, R172, -INF , !P3 ;  /* 0xff800000ac147808 */ /* 0x000fe40005800000 */
[----:B------:R-:W-:-:S02]  /*b630*/  FMNMX.FTZ R11, R177, R32, !PT ;  /* 0x00000020b10b7209 */ /* 0x000fc40007810000 */
[----:B------:R-:W-:Y:S02]  /*b640*/  FSEL R21, R173, -INF , !P0 ;  /* 0xff800000ad157808 */ /* 0x000fe40004000000 */
[----:B------:R-:W-:Y:S02]  /*b650*/  FMNMX.FTZ R32, R20, R11, !PT ;  /* 0x0000000b14207209 */ /* 0x000fe40007810000 */
[C---:B------:R-:W-:Y:S02]  /*b660*/  LOP3.LUT R172, R180.reuse, 0xffff, RZ, 0xc0, !PT ;  /* 0x0000ffffb4ac7812 */ /* 0x040fe400078ec0ff */
[----:B------:R-:W-:Y:S02]  /*b670*/  FMNMX.FTZ R32, R21, R32, !PT ;  /* 0x0000002015207209 */ /* 0x000fe40007810000 */
[----:B------:R-:W-:Y:S02]  /*b680*/  LOP3.LUT R171, R180, 0xff, RZ, 0xc0, !PT ;  /* 0x000000ffb4ab7812 */ /* 0x000fe400078ec0ff */
[----:B------:R-:W-:Y:S01]  /*b690*/  SHF.R.U32.HI R172, RZ, 0x8, R172 ;  /* 0x00000008ffac7819 */ /* 0x000fe200000116ac */
[----:B------:R-:W1:Y:S01]  /*b6a0*/  SHFL.BFLY PT, R23, R32, 0x2, 0x1f ;  /* 0x0c401f0020177f89 */ /* 0x000e6200000e0000 */
[----:B------:R-:W-:-:S02]  /*b6b0*/  LOP3.LUT R34, R181, UR16, R186, 0x96, !PT ;  /* 0x00000010b5227c12 */ /* 0x000fc4000f8e96ba */
[----:B------:R-:W-:Y:S02]  /*b6c0*/  PRMT R171, R171, 0x5410, R172 ;  /* 0x00005410abab7816 */ /* 0x000fe400000000ac */
[C---:B------:R-:W-:Y:S02]  /*b6d0*/  LOP3.LUT R172, R34.reuse, 0xffff, RZ, 0xc0, !PT ;  /* 0x0000ffff22ac7812 */ /* 0x040fe400078ec0ff */
[C---:B------:R-:W-:Y:S02]  /*b6e0*/  ISETP.GE.AND P5, PT, R169.reuse, R242, PT ;  /* 0x000000f2a900720c */ /* 0x040fe40003fa6270 */
[C---:B------:R-:W-:Y:S02]  /*b6f0*/  ISETP.GE.AND P3, PT, R169.reuse, R240, PT ;  /* 0x000000f0a900720c */ /* 0x040fe40003f66270 */
[----:B------:R-:W-:Y:S02]  /*b700*/  ISETP.GE.AND P0, PT, R169, R2, PT ;  /* 0x00000002a900720c */ /* 0x000fe40003f06270 */
[----:B------:R-:W-:-:S02]  /*b710*/  LOP3.LUT R169, R34, 0xff, RZ, 0xc0, !PT ;  /* 0x000000ff22a97812 */ /* 0x000fc400078ec0ff */
[----:B------:R-:W-:Y:S02]  /*b720*/  SHF.R.U32.HI R172, RZ, 0x8, R172 ;  /* 0x00000008ffac7819 */ /* 0x000fe400000116ac */
[----:B------:R-:W-:Y:S02]  /*b730*/  SHF.R.U32.HI R9, RZ, 0x10, R34 ;  /* 0x00000010ff097819 */ /* 0x000fe40000011622 */
[----:B------:R-:W-:Y:S01]  /*b740*/  PRMT R169, R169, 0x5410, R172 ;  /* 0x00005410a9a97816 */ /* 0x000fe200000000ac */
[----:B------:R-:W-:Y:S01]  /*b750*/  IMAD.WIDE.U32 R172, R3, -0x2daee0ad, RZ ;  /* 0xd2511f5303ac7825 */ /* 0x000fe200078e00ff */
[----:B------:R-:W-:Y:S02]  /*b760*/  SHF.R.U32.HI R34, RZ, 0x18, R34 ;  /* 0x00000018ff227819 */ /* 0x000fe40000011622 */
[----:B------:R-:W-:Y:S02]  /*b770*/  LOP3.LUT R9, R9, 0xff, RZ, 0xc0, !PT ;  /* 0x000000ff09097812 */ /* 0x000fe400078ec0ff */
[----:B-1----:R-:W-:-:S02]  /*b780*/  FMNMX.FTZ R3, R32, R23, !PT ;  /* 0x0000001720037209 */ /* 0x002fc40007810000 */
[----:B------:R-:W-:Y:S02]  /*b790*/  FMNMX.FTZ R23, R166, R10, !PT ;  /* 0x0000000aa6177209 */ /* 0x000fe40007810000 */
[----:B------:R-:W-:Y:S02]  /*b7a0*/  FSEL R195, R22, -INF , !P2 ;  /* 0xff80000016c37808 */ /* 0x000fe40005000000 */
[----:B------:R-:W-:Y:S02]  /*b7b0*/  FMNMX.FTZ R23, R168, R23, !PT ;  /* 0x00000017a8177209 */ /* 0x000fe40007810000 */
[----:B------:R-:W-:Y:S02]  /*b7c0*/  PRMT R9, R9, 0x5410, R34 ;  /* 0x0000541009097816 */ /* 0x000fe40000000022 */
        /* <DEDUP_REMOVED lines=8> */
[----:B------:R-:W-:Y:S02]  /*b850*/  LOP3.LUT R31, R173, UR14, R28, 0x96, !PT ;  /* 0x0000000ead1f7c12 */ /* 0x000fe4000f8e961c */
[----:B------:R-:W-:Y:S02]  /*b860*/  FMNMX.FTZ R28, R178, R23, !PT ;  /* 0x00000017b21c7209 */ /* 0x000fe40007810000 */
[----:B------:R-:W-:Y:S01]  /*b870*/  FMNMX.FTZ R32, R12, R27, !PT ;  /* 0x0000001b0c207209 */ /* 0x000fe20007810000 */
[----:B------:R-:W-:Y:S01]  /*b880*/  IMAD.WIDE.U32 R196, R31, -0x326172a9, RZ ;  /* 0xcd9e8d571fc47825 */ /* 0x000fe200078e00ff */
[----:B------:R-:W-:Y:S02]  /*b890*/  FSEL R23, R4, -INF , !P4 ;  /* 0xff80000004177808 */ /* 0x000fe40006000000 */
[----:B------:R-:W-:Y:S02]  /*b8a0*/  FMNMX.FTZ R4, R15, R34, !PT ;  /* 0x000000220f047209 */ /* 0x000fe40007810000 */
[----:B------:R-:W-:-:S02]  /*b8b0*/  FMNMX.FTZ R181, R17, R32, !PT ;  /* 0x0000002011b57209 */ /* 0x000fc40007810000 */
[----:B------:R-:W-:Y:S02]  /*b8c0*/  FSEL R27, R6, -INF , !P1 ;  /* 0xff800000061b7808 */ /* 0x000fe40004800000 */
[----:B------:R-:W-:Y:S02]  /*b8d0*/  FMNMX.FTZ R6, R19, R4, !PT ;  /* 0x0000000413067209 */ /* 0x000fe40007810000 */
[----:B------:R-:W-:Y:S02]  /*b8e0*/  FMNMX.FTZ R32, R24, R181, !PT ;  /* 0x000000b518207209 */ /* 0x000fe40007810000 */
[----:B------:R-:W-:Y:S02]  /*b8f0*/  FMNMX.FTZ R6, R25, R6, !PT ;  /* 0x0000000619067209 */ /* 0x000fe40007810000 */
[----:B------:R-:W-:Y:S02]  /*b900*/  FMNMX.FTZ R173, R179, R28, !PT ;  /* 0x0000001cb3ad7209 */ /* 0x000fe40007810000 */
[----:B------:R-:W-:-:S02]  /*b910*/  FSEL R28, R5, -INF , !P3 ;  /* 0xff800000051c7808 */ /* 0x000fc40005800000 */
[----:B------:R-:W-:Y:S02]  /*b920*/  FSEL R22, R174, -INF , !P6 ;  /* 0xff800000ae167808 */ /* 0x000fe40007000000 */
[----:B------:R-:W-:Y:S02]  /*b930*/  FMNMX.FTZ R5, R23, R32, !PT ;  /* 0x0000002017057209 */ /* 0x000fe40007810000 */
[----:B------:R-:W-:Y:S01]  /*b940*/  FSEL R181, R7, -INF , !P0 ;  /* 0xff80000007b57808 */ /* 0x000fe20004000000 */
[----:B------:R-:W1:Y:S01]  /*b950*/  SHFL.BFLY PT, R32, R3, 0x1, 0x1f ;  /* 0x0c201f0003207f89 */ /* 0x000e6200000e0000 */
[----:B------:R-:W-:Y:S02]  /*b960*/  FMNMX.FTZ R6, R27, R6, !PT ;  /* 0x000000061b067209 */ /* 0x000fe40007810000 */
[----:B------:R-:W-:Y:S02]  /*b970*/  FSEL R175, R175, -INF , !P5 ;  /* 0xff800000afaf7808 */ /* 0x000fe40006800000 */
[----:B------:R-:W-:-:S02]  /*b980*/  FMNMX.FTZ R4, R22, R173, !PT ;  /* 0x000000ad16047209 */ /* 0x000fc40007810000 */
[----:B------:R-:W-:Y:S02]  /*b990*/  FMNMX.FTZ R5, R28, R5, !PT ;  /* 0x000000051c057209 */ /* 0x000fe40007810000 */
[----:B------:R-:W-:Y:S02]  /*b9a0*/  FMNMX.FTZ R31, R181, R6, !PT ;  /* 0x00000006b51f7209 */ /* 0x000fe40007810000 */
[----:B------:R-:W-:Y:S01]  /*b9b0*/  FMNMX.FTZ R4, R175, R4, !PT ;  /* 0x00000004af047209 */ /* 0x000fe20007810000 */
[----:B------:R-:W2:Y:S01]  /*b9c0*/  SHFL.BFLY PT, R6, R5, 0x2, 0x1f ;  /* 0x0c401f0005067f89 */ /* 0x000ea200000e0000 */
[----:B------:R-:W-:Y:S02]  /*b9d0*/  LOP3.LUT R188, R197, UR13, R188, 0x96, !PT ;  /* 0x0000000dc5bc7c12 */ /* 0x000fe4000f8e96bc */
[----:B------:R-:W-:Y:S01]  /*b9e0*/  LOP3.LUT R0, R191, UR12, R172, 0x96, !PT ;  /* 0x0000000cbf007c12 */ /* 0x000fe2000f8e96ac */
[----:B------:R-:W3:Y:S01]  /*b9f0*/  SHFL.BFLY PT, R34, R31, 0x2, 0x1f ;  /* 0x0c401f001f227f89 */ /* 0x000ee200000e0000 */
[--C-:B------:R-:W-:Y:S01]  /*ba00*/  SHF.R.U32.HI R11, RZ, 0x10, R180.reuse ;  /* 0x00000010ff0b7819 */ /* 0x100fe200000116b4 */
[----:B------:R-:W-:Y:S01]  /*ba10*/  IMAD.WIDE.U32 R192, R188, -0x2daee0ad, RZ ;  /* 0xd2511f53bcc07825 */ /* 0x000fe200078e00ff */
[----:B------:R-:W-:Y:S01]  /*ba20*/  SHF.R.U32.HI R176, RZ, 0x18, R180 ;  /* 0x00000018ffb07819 */ /* 0x000fe200000116b4 */
[----:B------:R-:W4:Y:S01]  /*ba30*/  SHFL.BFLY PT, R7, R4, 0x2, 0x1f ;  /* 0x0c401f0004077f89 */ /* 0x000f2200000e0000 */
[----:B------:R-:W-:Y:S01]  /*ba40*/  LOP3.LUT R11, R11, 0xff, RZ, 0xc0, !PT ;  /* 0x000000ff0b0b7812 */ /* 0x000fe200078ec0ff */
[----:B------:R-:W-:Y:S01]  /*ba50*/  IMAD.WIDE.U32 R188, R0, -0x326172a9, RZ ;  /* 0xcd9e8d5700bc7825 */ /* 0x000fe200078e00ff */
[----:B------:R-:W-:-:S02]  /*ba60*/  LOP3.LUT R190, R193, UR10, R190, 0x96, !PT ;  /* 0x0000000ac1be7c12 */ /* 0x000fc4000f8e96be */
[----:B-1----:R-:W-:Y:S02]  /*ba70*/  FMNMX.FTZ R198, R3, R32, !PT ;  /* 0x0000002003c67209 */ /* 0x002fe40007810000 */
[----:B------:R-:W-:Y:S01]  /*ba80*/  PRMT R11, R11, 0x5410, R176 ;  /* 0x000054100b0b7816 */ /* 0x000fe200000000b0 */
[----:B------:R-:W-:Y:S01]  /*ba90*/  IMAD.WIDE.U32 R190, R190, -0x326172a9, RZ ;  /* 0xcd9e8d57bebe7825 */ /* 0x000fe200078e00ff */
[C---:B------:R-:W-:Y:S01]  /*baa0*/  FSETP.NEU.FTZ.AND P1, PT, R198.reuse, -INF , PT ;  /* 0xff800000c600780b */ /* 0x040fe20003f3d000 */
[----:B------:R-:W-:Y:S01]  /*bab0*/  STL [R1+0x8], R198 ;  /* 0x000008c601007387 */ /* 0x000fe20000100800 */
[----:B------:R-:W-:Y:S01]  /*bac0*/  LOP3.LUT R26, R187, UR7, R26, 0x96, !PT ;  /* 0x00000007bb1a7c12 */ /* 0x000fe2000f8e961a */
[----:B------:R-:W-:Y:S01]  /*bad0*/  FMUL.FTZ R180, R198, c[0x0][0x23c] ;  /* 0x00008f00c6b47a20 */ /* 0x000fe20000410000 */
[----:B------:R-:W-:Y:S02]  /*bae0*/  LOP3.LUT R188, R191, UR9, R188, 0x96, !PT ;  /* 0x00000009bfbc7c12 */ /* 0x000fe4000f8e96bc */
[----:B--2---:R-:W-:-:S02]  /*baf0*/  FMNMX.FTZ R6, R5, R6, !PT ;  /* 0x0000000605067209 */ /* 0x004fc40007810000 */
[----:B------:R-:W-:Y:S02]  /*bb00*/  FSEL R180, R180, RZ, P1 ;  /* 0x000000ffb4b47208 */ /* 0x000fe40000800000 */
[----:B---3--:R-:W-:Y:S01]  /*bb10*/  FMNMX.FTZ R5, R31, R34, !PT ;  /* 0x000000221f057209 */ /* 0x008fe20007810000 */
[----:B------:R-:W1:Y:S02]  /*bb20*/  SHFL.BFLY PT, R3, R6, 0x1, 0x1f ;  /* 0x0c201f0006037f89 */ /* 0x000e6400000e0000 */
[----:B------:R-:W-:Y:S01]  /*bb30*/  FFMA.FTZ R34, R29, c[0x0][0x23c], -R180 ;  /* 0x00008f001d227a23 */ /* 0x000fe200000108b4 */
[----:B----4-:R-:W-:Y:S01]  /*bb40*/  FMNMX.FTZ R7, R4, R7, !PT ;  /* 0x0000000704077209 */ /* 0x010fe20007810000 */
[----:B------:R-:W2:Y:S01]  /*bb50*/  SHFL.BFLY PT, R0, R5, 0x1, 0x1f ;  /* 0x0c201f0005007f89 */ /* 0x000ea200000e0000 */
[----:B------:R-:W-:Y:S01]  /*bb60*/  LOP3.LUT R4, R189, UR11, R196, 0x96, !PT ;  /* 0x0000000bbd047c12 */ /* 0x000fe2000f8e96c4 */
[--C-:B------:R-:W-:Y:S02]  /*bb70*/  FFMA.FTZ R33, R33, c[0x0][0x23c], -R180.reuse ;  /* 0x00008f0021217a23 */ /* 0x100fe400000108b4 */
[----:B------:R-:W3:Y:S01]  /*bb80*/  SHFL.BFLY PT, R252, R7, 0x1, 0x1f ;  /* 0x0c201f0007fc7f89 */ /* 0x000ee200000e0000 */
[----:B------:R-:W-:Y:S01]  /*bb90*/  FFMA.FTZ R32, R35, c[0x0][0x23c], -R180 ;  /* 0x00008f0023207a23 */ /* 0x000fe200000108b4 */
[----:B------:R-:W-:Y:S01]  /*bba0*/  MUFU.EX2 R34, R34 ;  /* 0x0000002200227308 */ /* 0x000fe20000000800 */
[----:B------:R-:W-:-:S04]  /*bbb0*/  IMAD.WIDE.U32 R172, R4, -0x2daee0ad, RZ ;  /* 0xd2511f5304ac7825 */ /* 0x000fc800078e00ff */
[----:B------:R-:W-:Y:S01]  /*bbc0*/  IMAD.WIDE.U32 R188, R188, -0x2daee0ad, RZ ;  /* 0xd2511f53bcbc7825 */ /* 0x000fe200078e00ff */
[----:B------:R-:W-:Y:S02]  /*bbd0*/  LOP3.LUT R192, R173, UR8, R192, 0x96, !PT ;  /* 0x00000008adc07c12 */ /* 0x000fe4000f8e96c0 */
[----:B------:R-:W-:Y:S01]  /*bbe0*/  MUFU.EX2 R33, R33 ;  /* 0x0000002100217308 */ /* 0x000fe20000000800 */
[----:B------:R-:W-:Y:S01]  /*bbf0*/  FFMA.FTZ R31, R184, c[0x0][0x23c], -R180 ;  /* 0x00008f00b81f7a23 */ /* 0x000fe200000108b4 */
[----:B------:R-:W-:Y:S01]  /*bc00*/  LOP3.LUT R4, R189, UR6, R172, 0x96, !PT ;  /* 0x00000006bd047c12 */ /* 0x000fe2000f8e96ac */
[----:B------:R-:W-:Y:S01]  /*bc10*/  IMAD.WIDE.U32 R192, R192, -0x326172a9, RZ ;  /* 0xcd9e8d57c0c07825 */ /* 0x000fe200078e00ff */
[----:B-1----:R-:W-:-:S03]  /*bc20*/  FMNMX.FTZ R3, R6, R3, !PT ;  /* 0x0000000306037209 */ /* 0x002fc60007810000 */
[----:B------:R-:W-:Y:S01]  /*bc30*/  IMAD.WIDE.U32 R196, R4, -0x326172a9, RZ ;  /* 0xcd9e8d5704c47825 */ /* 0x000fe200078e00ff */
[----:B------:R-:W-:Y:S01]  /*bc40*/  FSEL R6, R198, RZ, P1 ;  /* 0x000000ffc6067208 */ /* 0x000fe20000800000 */
[----:B------:R-:W1:Y:S01]  /*bc50*/  MUFU.EX2 R32, R32 ;  /* 0x0000002000207308 */ /* 0x000e620000000800 */
[----:B--2---:R-:W-:Y:S01]  /*bc60*/  FMNMX.FTZ R0, R5, R0, !PT ;  /* 0x0000000005007209 */ /* 0x004fe20007810000 */
[C---:B------:R-:W-:Y:S01]  /*bc70*/  FMUL.FTZ R183, R3.reuse, c[0x0][0x23c] ;  /* 0x00008f0003b77a20 */ /* 0x040fe20000410000 */
[----:B------:R-:W2:Y:S01]  /*bc80*/  LDC.U8 R5, c[0x0][0x2d8] ;  /* 0x0000b600ff057b82 */ /* 0x000ea20000000000 */
[----:B------:R-:W-:Y:S01]  /*bc90*/  FSETP.NEU.FTZ.AND P1, PT, R3, -INF , PT ;  /* 0xff8000000300780b */ /* 0x000fe20003f3d000 */
[----:B------:R-:W-:Y:S01]  /*bca0*/  FFMA.FTZ R187, R16, c[0x0][0x23c], -R180 ;  /* 0x00008f0010bb7a23 */ /* 0x000fe200000108b4 */
[----:B---3--:R-:W-:Y:S01]  /*bcb0*/  FMNMX.FTZ R252, R7, R252, !PT ;  /* 0x000000fc07fc7209 */ /* 0x008fe20007810000 */
[----:B------:R-:W-:Y:S01]  /*bcc0*/  FADD.FTZ R7, R167, -R6 ;  /* 0x80000006a7077221 */ /* 0x000fe20000010000 */
[----:B------:R-:W-:Y:S01]  /*bcd0*/  FSEL R183, R183, RZ, P1 ;  /* 0x000000ffb7b77208 */ /* 0x000fe20000800000 */
[----:B------:R-:W-:Y:S01]  /*bce0*/  MUFU.EX2 R31, R31 ;  /* 0x0000001f001f7308 */ /* 0x000fe20000000800 */
[C---:B------:R-:W-:Y:S01]  /*bcf0*/  FSETP.NEU.FTZ.AND P0, PT, R252.reuse, -INF , PT ;  /* 0xff800000fc00780b */ /* 0x040fe20003f1d000 */
[C---:B------:R-:W-:Y:S01]  /*bd00*/  FMUL.FTZ R29, R252.reuse, c[0x0][0x23c] ;  /* 0x00008f00fc1d7a20 */ /* 0x040fe20000410000 */
[----:B------:R-:W-:Y:S01]  /*bd10*/  FSEL R176, R3, RZ, P1 ;  /* 0x000000ff03b07208 */ /* 0x000fe20000800000 */
[----:B------:R-:W-:Y:S01]  /*bd20*/  FMUL.FTZ R186, R7, c[0x0][0x23c] ;  /* 0x00008f0007ba7a20 */ /* 0x000fe20000410000 */
[----:B------:R-:W-:Y:S01]  /*bd30*/  FSEL R35, R252, RZ, P0 ;  /* 0x000000fffc237208 */ /* 0x000fe20000000000 */
[----:B------:R-:W-:Y:S01]  /*bd40*/  FFMA.FTZ R194, R17, c[0x0][0x23c], -R183 ;  /* 0x00008f0011c27a23 */ /* 0x000fe200000108b7 */
[----:B------:R-:W-:Y:S01]  /*bd50*/  FSEL R29, R29, RZ, P0 ;  /* 0x000000ff1d1d7208 */ /* 0x000fe20000000000 */
[----:B------:R-:W-:Y:S01]  /*bd60*/  FADD.FTZ R176, R165, -R176 ;  /* 0x800000b0a5b07221 */ /* 0x000fe20000010000 */
[----:B------:R-:W-:Y:S01]  /*bd70*/  FSETP.NEU.FTZ.AND P0, PT, R0, -INF , PT ;  /* 0xff8000000000780b */ /* 0x000fe20003f1d000 */
[----:B------:R-:W-:Y:S01]  /*bd80*/  FADD.FTZ R6, R166, -R35 ;  /* 0x80000023a6067221 */ /* 0x000fe20000010000 */
[----:B------:R-:W-:Y:S01]  /*bd90*/  LOP3.LUT R7, R196, 0xff, RZ, 0xc0, !PT ;  /* 0x000000ffc4077812 */ /* 0x000fe200078ec0ff */
[--C-:B------:R-:W-:Y:S01]  /*bda0*/  FFMA.FTZ R35, R182, c[0x0][0x23c], -R29.reuse ;  /* 0x00008f00b6237a23 */ /* 0x100fe2000001081d */
[----:B------:R-:W3:Y:S01]  /*bdb0*/  MUFU.EX2 R186, R186 ;  /* 0x000000ba00ba7308 */ /* 0x000ee20000000800 */
[--C-:B------:R-:W-:Y:S01]  /*bdc0*/  FFMA.FTZ R172, R170, c[0x0][0x23c], -R29.reuse ;  /* 0x00008f00aaac7a23 */ /* 0x100fe2000001081d */
[----:B------:R-:W-:Y:S01]  /*bdd0*/  LOP3.LUT R191, R193, UR7, R190, 0x96, !PT ;  /* 0x00000007c1bf7c12 */ /* 0x000fe2000f8e96be */
[----:B------:R-:W-:Y:S01]  /*bde0*/  FFMA.FTZ R184, R10, c[0x0][0x23c], -R29 ;  /* 0x00008f000ab87a23 */ /* 0x000fe2000001081d */
[----:B-1----:R-:W-:Y:S01]  /*bdf0*/  F2FP.BF16.PACK_AB R10, R32, R33 ;  /* 0x00000021200a723e */ /* 0x002fe200000010ff */
[----:B------:R-:W-:Y:S01]  /*be00*/  FFMA.FTZ R170, R14, c[0x0][0x23c], -R183 ;  /* 0x00008f000eaa7a23 */ /* 0x000fe200000108b7 */
[----:B--2---:R-:W-:Y:S01]  /*be10*/  PRMT R182, R5, 0x7054, R5 ;  /* 0x0000705405b67816 */ /* 0x004fe20000000005 */
[----:B------:R-:W-:Y:S01]  /*be20*/  FFMA.FTZ R173, R168, c[0x0][0x23c], -R29 ;  /* 0x00008f00a8ad7a23 */ /* 0x000fe2000001081d */
[----:B------:R-:W-:Y:S01]  /*be30*/  MUFU.EX2 R35, R35 ;  /* 0x0000002300237308 */ /* 0x000fe20000000800 */
[----:B------:R-:W-:Y:S01]  /*be40*/  FSEL R5, R0, RZ, P0 ;  /* 0x000000ff00057208 */ /* 0x000fe20000000000 */
[----:B------:R-:W-:Y:S01]  /*be50*/  FFMA.FTZ R168, R12, c[0x0][0x23c], -R183 ;  /* 0x00008f000ca87a23 */ /* 0x000fe200000108b7 */
[--C-:B------:R-:W-:Y:S01]  /*be60*/  HSET2.LE.AND R171, R171, R182.reuse, PT ;  /* 0x000000b6abab7233 */ /* 0x100fe20003803000 */
[----:B------:R-:W-:Y:S01]  /*be70*/  FMUL.FTZ R176, R176, c[0x0][0x23c] ;  /* 0x00008f00b0b07a20 */ /* 0x000fe20000410000 */
[--C-:B------:R-:W-:Y:S01]  /*be80*/  HSET2.LE.AND R11, R11, R182.reuse, PT ;  /* 0x000000b60b0b7233 */ /* 0x100fe20003803000 */
[----:B------:R-:W-:Y:S01]  /*be90*/  FADD.FTZ R174, R18, -R5 ;  /* 0x8000000512ae7221 */ /* 0x000fe20000010000 */
[----:B------:R-:W-:Y:S01]  /*bea0*/  LOP3.LUT R5, R197, UR16, R192, 0x96, !PT ;  /* 0x00000010c5057c12 */ /* 0x000fe2000f8e96c0 */
[----:B------:R-:W1:Y:S01]  /*beb0*/  MUFU.EX2 R172, R172 ;  /* 0x000000ac00ac7308 */ /* 0x000e620000000800 */
[----:B------:R-:W-:Y:S01]  /*bec0*/  LOP3.LUT R10, R171, R10, RZ, 0xc0, !PT ;  /* 0x0000000aab0a7212 */ /* 0x000fe200078ec0ff */
[----:B------:R-:W-:Y:S01]  /*bed0*/  FFMA.FTZ R171, R8, c[0x0][0x23c], -R183 ;  /* 0x00008f0008ab7a23 */ /* 0x000fe200000108b7 */
[C---:B------:R-:W-:Y:S01]  /*bee0*/  LOP3.LUT R165, R5.reuse, 0xffff, RZ, 0xc0, !PT ;  /* 0x0000ffff05a57812 */ /* 0x040fe200078ec0ff */
[--C-:B------:R-:W-:Y:S01]  /*bef0*/  HSET2.LE.AND R169, R169, R182.reuse, PT ;  /* 0x000000b6a9a97233 */ /* 0x100fe20003803000 */
[----:B------:R-:W-:Y:S01]  /*bf00*/  LOP3.LUT R4, R5, 0xff, RZ, 0xc0, !PT ;  /* 0x000000ff05047812 */ /* 0x000fe200078ec0ff */
[--C-:B------:R-:W-:Y:S01]  /*bf10*/  HSET2.LE.AND R9, R9, R182.reuse, PT ;  /* 0x000000b609097233 */ /* 0x100fe20003803000 */
[----:B------:R-:W-:Y:S01]  /*bf20*/  SHF.R.U32.HI R165, RZ, 0x8, R165 ;  /* 0x00000008ffa57819 */ /* 0x000fe200000116a5 */
[----:B------:R-:W-:Y:S01]  /*bf30*/  MUFU.EX2 R171, R171 ;  /* 0x000000ab00ab7308 */ /* 0x000fe20000000800 */
[----:B------:R-:W-:Y:S01]  /*bf40*/  SHF.R.U32.HI R12, RZ, 0x18, R5 ;  /* 0x00000018ff0c7819 */ /* 0x000fe20000011605 */
[----:B------:R-:W-:Y:S01]  /*bf50*/  FMUL.FTZ R174, R174, c[0x0][0x23c] ;  /* 0x00008f00aeae7a20 */ /* 0x000fe20000410000 */
[----:B------:R-:W-:Y:S01]  /*bf60*/  PRMT R165, R4, 0x5410, R165 ;  /* 0x0000541004a57816 */ /* 0x000fe200000000a5 */
[-C--:B---3--:R-:W-:Y:S01]  /*bf70*/  FMUL.FTZ R160, R160, R186.reuse ;  /* 0x000000baa0a07220 */ /* 0x088fe20000410000 */
[----:B------:R-:W-:Y:S01]  /*bf80*/  F2FP.BF16.PACK_AB R8, R34, R31 ;  /* 0x0000001f2208723e */ /* 0x000fe200000010ff */
[----:B------:R-:W-:Y:S01]  /*bf90*/  FMUL.FTZ R161, R161, R186 ;  /* 0x000000baa1a17220 */ /* 0x000fe20000410000 */
[----:B-1----:R-:W-:Y:S01]  /*bfa0*/  F2FP.BF16.PACK_AB R18, R172, R35 ;  /* 0x00000023ac12723e */ /* 0x002fe200000010ff */
[----:B------:R-:W1:Y:S01]  /*bfb0*/  MUFU.EX2 R170, R170 ;  /* 0x000000aa00aa7308 */ /* 0x000e620000000800 */
[----:B------:R-:W-:Y:S01]  /*bfc0*/  HSET2.LE.AND R4, R165, R182, PT ;  /* 0x000000b6a5047233 */ /* 0x000fe20003803000 */
[----:B------:R-:W-:Y:S01]  /*bfd0*/  LOP3.LUT R8, R169, R8, RZ, 0xc0, !PT ;  /* 0x00000008a9087212 */ /* 0x000fe200078ec0ff */
[----:B------:R-:W-:Y:S01]  /*bfe0*/  FFMA.FTZ R169, R164, c[0x0][0x23c], -R183 ;  /* 0x00008f00a4a97a23 */ /* 0x000fe200000108b7 */
[----:B------:R-:W-:Y:S01]  /*bff0*/  LOP3.LUT R11, R11, R18, RZ, 0xc0, !PT ;  /* 0x000000120b0b7212 */ /* 0x000fe200078ec0ff */
[----:B------:R-:W-:-:S02]  /*c000*/  FMUL.FTZ R18, R0, c[0x0][0x23c] ;  /* 0x00008f0000127a20 */ /* 0x000fc40000410000 */
[-C--:B------:R-:W-:Y:S01]  /*c010*/  FMUL.FTZ R40, R40, R186.reuse ;  /* 0x000000ba28287220 */ /* 0x080fe20000410000 */
[----:B------:R-:W-:Y:S01]  /*c020*/  MUFU.EX2 R168, R168 ;  /* 0x000000a800a87308 */ /* 0x000fe20000000800 */
[-C--:B------:R-:W-:Y:S01]  /*c030*/  FMUL.FTZ R41, R41, R186.reuse ;  /* 0x000000ba29297220 */ /* 0x080fe20000410000 */
[----:B------:R-:W-:Y:S01]  /*c040*/  FSEL R18, R18, RZ, P0 ;  /* 0x000000ff12127208 */ /* 0x000fe20000000000 */
[-C--:B------:R-:W-:Y:S01]  /*c050*/  FMUL.FTZ R44, R44, R186.reuse ;  /* 0x000000ba2c2c7220 */ /* 0x080fe20000410000 */
[----:B------:R-:W-:Y:S01]  /*c060*/  PLOP3.LUT P0, PT, PT, PT, UP0, 0x80, 0x0 ;  /* 0x000000000000781c */ /* 0x000fe20003f0f008 */
[----:B------:R-:W-:Y:S02]  /*c070*/  FMUL.FTZ R45, R45, R186 ;  /* 0x000000ba2d2d7220 */ /* 0x000fe40000410000 */
[--C-:B------:R-:W-:Y:S01]  /*c080*/  FFMA.FTZ R167, R195, c[0x0][0x23c], -R18.reuse ;  /* 0x00008f00c3a77a23 */ /* 0x100fe20000010812 */
[----:B------:R-:W-:Y:S01]  /*c090*/  MUFU.EX2 R169, R169 ;  /* 0x000000a900a97308 */ /* 0x000fe20000000800 */
[--C-:B------:R-:W-:Y:S01]  /*c0a0*/  FFMA.FTZ R166, R13, c[0x0][0x23c], -R18.reuse ;  /* 0x00008f000da67a23 */ /* 0x100fe20000010812 */
[----:B-1----:R-:W-:Y:S01]  /*c0b0*/  F2FP.BF16.PACK_AB R13, R170, R171 ;  /* 0x000000abaa0d723e */ /* 0x002fe200000010ff */
[----:B------:R-:W-:-:S02]  /*c0c0*/  FFMA.FTZ R165, R185, c[0x0][0x23c], -R18 ;  /* 0x00008f00b9a57a23 */ /* 0x000fc40000010812 */
[----:B------:R-:W-:Y:S01]  /*c0d0*/  FFMA.FTZ R164, R15, c[0x0][0x23c], -R18 ;  /* 0x00008f000fa47a23 */ /* 0x000fe20000010812 */
[----:B------:R-:W-:Y:S01]  /*c0e0*/  LOP3.LUT R4, R4, R13, RZ, 0xc0, !PT ;  /* 0x0000000d04047212 */ /* 0x000fe200078ec0ff */
[----:B------:R-:W-:Y:S01]  /*c0f0*/  FMUL.FTZ R185, R6, c[0x0][0x23c] ;  /* 0x00008f0006b97a20 */ /* 0x000fe20000410000 */
[----:B------:R-:W-:Y:S01]  /*c100*/  MUFU.EX2 R167, R167 ;  /* 0x000000a700a77308 */ /* 0x000fe20000000800 */
[----:B------:R-:W-:Y:S01]  /*c110*/  SHF.R.U32.HI R13, RZ, 0x10, R5 ;  /* 0x00000010ff0d7819 */ /* 0x000fe20000011605 */
[-C--:B------:R-:W-:Y:S02]  /*c120*/  FMUL.FTZ R56, R56, R186.reuse ;  /* 0x000000ba38387220 */ /* 0x080fe40000410000 */
[-C--:B------:R-:W-:Y:S01]  /*c130*/  FMUL.FTZ R57, R57, R186.reuse ;  /* 0x000000ba39397220 */ /* 0x080fe20000410000 */
[----:B------:R-:W-:Y:S01]  /*c140*/  LOP3.LUT R5, R13, 0xff, RZ, 0xc0, !PT ;  /* 0x000000ff0d057812 */ /* 0x000fe200078ec0ff */
[-C--:B------:R-:W-:Y:S02]  /*c150*/  FMUL.FTZ R60, R60, R186.reuse ;  /* 0x000000ba3c3c7220 */ /* 0x080fe40000410000 */
[----:B------:R-:W1:Y:S01]  /*c160*/  MUFU.EX2 R166, R166 ;  /* 0x000000a600a67308 */ /* 0x000e620000000800 */
[----:B------:R-:W-:Y:S01]  /*c170*/  PRMT R5, R5, 0x5410, R12 ;  /* 0x0000541005057816 */ /* 0x000fe2000000000c */
[----:B------:R-:W-:-:S02]  /*c180*/  FMUL.FTZ R61, R61, R186 ;  /* 0x000000ba3d3d7220 */ /* 0x000fc40000410000 */
[-C--:B------:R-:W-:Y:S02]  /*c190*/  FMUL.FTZ R72, R72, R186.reuse ;  /* 0x000000ba48487220 */ /* 0x080fe40000410000 */
[----:B------:R-:W-:Y:S01]  /*c1a0*/  HSET2.LE.AND R5, R5, R182, PT ;  /* 0x000000b605057233 */ /* 0x000fe20003803000 */
[-C--:B------:R-:W-:Y:S01]  /*c1b0*/  FMUL.FTZ R73, R73, R186.reuse ;  /* 0x000000ba49497220 */ /* 0x080fe20000410000 */
[----:B------:R-:W-:Y:S01]  /*c1c0*/  MUFU.EX2 R184, R184 ;  /* 0x000000b800b87308 */ /* 0x000fe20000000800 */
[-C--:B------:R-:W-:Y:S02]  /*c1d0*/  FMUL.FTZ R76, R76, R186.reuse ;  /* 0x000000ba4c4c7220 */ /* 0x080fe40000410000 */
[-C--:B------:R-:W-:Y:S02]  /*c1e0*/  FMUL.FTZ R77, R77, R186.reuse ;  /* 0x000000ba4d4d7220 */ /* 0x080fe40000410000 */
[-C--:B------:R-:W-:Y:S02]  /*c1f0*/  FMUL.FTZ R88, R88, R186.reuse ;  /* 0x000000ba58587220 */ /* 0x080fe40000410000 */
[-C--:B------:R-:W-:Y:S01]  /*c200*/  FMUL.FTZ R89, R89, R186.reuse ;  /* 0x000000ba59597220 */ /* 0x080fe20000410000 */
[----:B-1----:R-:W-:Y:S01]  /*c210*/  F2FP.BF16.PACK_AB R12, R166, R167 ;  /* 0x000000a7a60c723e */ /* 0x002fe200000010ff */
[----:B------:R-:W1:Y:S01]  /*c220*/  MUFU.EX2 R173, R173 ;  /* 0x000000ad00ad7308 */ /* 0x000e620000000800 */
[----:B------:R-:W-:-:S02]  /*c230*/  FMUL.FTZ R92, R92, R186 ;  /* 0x000000ba5c5c7220 */ /* 0x000fc40000410000 */
[----:B------:R-:W-:Y:S01]  /*c240*/  LOP3.LUT R5, R5, R12, RZ, 0xc0, !PT ;  /* 0x0000000c05057212 */ /* 0x000fe200078ec0ff */
[-C--:B------:R-:W-:Y:S01]  /*c250*/  FMUL.FTZ R93, R93, R186.reuse ;  /* 0x000000ba5d5d7220 */ /* 0x080fe20000410000 */
[----:B------:R-:W-:Y:S01]  /*c260*/  LOP3.LUT R12, R196, 0xffff, RZ, 0xc0, !PT ;  /* 0x0000ffffc40c7812 */ /* 0x000fe200078ec0ff */
[-C--:B------:R-:W-:Y:S02]  /*c270*/  FMUL.FTZ R104, R104, R186.reuse ;  /* 0x000000ba68687220 */ /* 0x080fe40000410000 */
[----:B------:R-:W-:Y:S01]  /*c280*/  MUFU.EX2 R165, R165 ;  /* 0x000000a500a57308 */ /* 0x000fe20000000800 */
[----:B------:R-:W-:Y:S01]  /*c290*/  SHF.R.U32.HI R12, RZ, 0x8, R12 ;  /* 0x00000008ff0c7819 */ /* 0x000fe2000001160c */
[-C--:B------:R-:W-:Y:S02]  /*c2a0*/  FMUL.FTZ R105, R105, R186.reuse ;  /* 0x000000ba69697220 */ /* 0x080fe40000410000 */
[-C--:B------:R-:W-:Y:S01]  /*c2b0*/  FMUL.FTZ R152, R152, R186.reuse ;  /* 0x000000ba98987220 */ /* 0x080fe20000410000 */
[----:B------:R-:W-:Y:S01]  /*c2c0*/  PRMT R7, R7, 0x5410, R12 ;  /* 0x0000541007077816 */ /* 0x000fe2000000000c */
[----:B------:R-:W-:Y:S01]  /*c2d0*/  FMUL.FTZ R153, R153, R186 ;  /* 0x000000ba99997220 */ /* 0x000fe20000410000 */
[--C-:B------:R-:W-:Y:S01]  /*c2e0*/  SHF.R.U32.HI R12, RZ, 0x10, R196.reuse ;  /* 0x00000010ff0c7819 */ /* 0x100fe200000116c4 */
[----:B------:R-:W2:Y:S01]  /*c2f0*/  MUFU.EX2 R164, R164 ;  /* 0x000000a400a47308 */ /* 0x000ea20000000800 */
[----:B-1----:R-:W-:Y:S01]  /*c300*/  F2FP.BF16.PACK_AB R14, R173, R184 ;  /* 0x000000b8ad0e723e */ /* 0x002fe200000010ff */
[--C-:B------:R-:W-:Y:S01]  /*c310*/  HSET2.LE.AND R6, R7, R182.reuse, PT ;  /* 0x000000b607067233 */ /* 0x100fe20003803000 */
[----:B------:R-:W-:Y:S01]  /*c320*/  F2FP.BF16.PACK_AB R7, R168, R169 ;  /* 0x000000a9a807723e */ /* 0x000fe200000010ff */
[-C--:B------:R-:W-:Y:S01]  /*c330*/  FMUL.FTZ R116, R116, R186.reuse ;  /* 0x000000ba74747220 */ /* 0x080fe20000410000 */
[----:B------:R-:W-:Y:S01]  /*c340*/  LOP3.LUT R12, R12, 0xff, RZ, 0xc0, !PT ;  /* 0x000000ff0c0c7812 */ /* 0x000fe200078ec0ff */
[-C--:B------:R-:W-:Y:S01]  /*c350*/  FMUL.FTZ R117, R117, R186.reuse ;  /* 0x000000ba75757220 */ /* 0x080fe20000410000 */
[----:B------:R-:W-:Y:S01]  /*c360*/  LOP3.LUT R6, R6, R7, RZ, 0xc0, !PT ;  /* 0x0000000706067212 */ /* 0x000fe200078ec0ff */
[----:B------:R-:W1:Y:S01]  /*c370*/  MUFU.EX2 R185, R185 ;  /* 0x000000b900b97308 */ /* 0x000e620000000800 */
[----:B------:R-:W-:Y:S01]  /*c380*/  SHF.R.U32.HI R7, RZ, 0x18, R196 ;  /* 0x00000018ff077819 */ /* 0x000fe200000116c4 */
[----:B------:R-:W-:Y:S01]  /*c390*/  FMUL.FTZ R120, R120, R186 ;  /* 0x000000ba78787220 */ /* 0x000fe20000410000 */
[----:B------:R-:W-:Y:S01]  /*c3a0*/  LOP3.LUT R9, R9, R14, RZ, 0xc0, !PT ;  /* 0x0000000e09097212 */ /* 0x000fe200078ec0ff */
[-C--:B------:R-:W-:Y:S01]  /*c3b0*/  FMUL.FTZ R121, R121, R186.reuse ;  /* 0x000000ba79797220 */ /* 0x080fe20000410000 */
[----:B------:R-:W-:Y:S01]  /*c3c0*/  PRMT R7, R12, 0x5410, R7 ;  /* 0x000054100c077816 */ /* 0x000fe20000000007 */
[-C--:B------:R-:W-:Y:S01]  /*c3d0*/  FMUL.FTZ R128, R128, R186.reuse ;  /* 0x000000ba80807220 */ /* 0x080fe20000410000 */
[----:B--2---:R-:W-:Y:S01]  /*c3e0*/  F2FP.BF16.PACK_AB R12, R164, R165 ;  /* 0x000000a5a40c723e */ /* 0x004fe200000010ff */
[----:B------:R-:W2:Y:S02]  /*c3f0*/  MUFU.EX2 R176, R176 ;  /* 0x000000b000b07308 */ /* 0x000ea40000000800 */
[----:B------:R-:W-:Y:S01]  /*c400*/  HSET2.LE.AND R7, R7, R182, PT ;  /* 0x000000b607077233 */ /* 0x000fe20003803000 */
[----:B------:R-:W-:-:S02]  /*c410*/  FMUL.FTZ R129, R129, R186 ;  /* 0x000000ba81817220 */ /* 0x000fc40000410000 */
[----:B------:R-:W-:Y:S02]  /*c420*/  FMUL.FTZ R144, R144, R186 ;  /* 0x000000ba90907220 */ /* 0x000fe40000410000 */
[----:B------:R-:W-:Y:S01]  /*c430*/  LOP3.LUT R7, R7, R12, RZ, 0xc0, !PT ;  /* 0x0000000c07077212 */ /* 0x000fe200078ec0ff */
[-C--:B-1----:R-:W-:Y:S01]  /*c440*/  FMUL.FTZ R162, R162, R185.reuse ;  /* 0x000000b9a2a27220 */ /* 0x082fe20000410000 */
[----:B------:R-:W1:Y:S01]  /*c450*/  LDSM.16.MT88.4 R12, [R212+0xa000] ;  /* 0x00a00000d40c783b */ /* 0x000e620000004200 */
[----:B------:R-:W3:Y:S01]  /*c460*/  MUFU.EX2 R174, R174 ;  /* 0x000000ae00ae7308 */ /* 0x000ee20000000800 */
[-C--:B------:R-:W-:Y:S02]  /*c470*/  FMUL.FTZ R163, R163, R185.reuse ;  /* 0x000000b9a3a37220 */ /* 0x080fe40000410000 */
[-C--:B------:R-:W-:Y:S02]  /*c480*/  FMUL.FTZ R42, R42, R185.reuse ;  /* 0x000000b92a2a7220 */ /* 0x080fe40000410000 */
[----:B------:R-:W-:-:S02]  /*c490*/  FMUL.FTZ R43, R43, R185 ;  /* 0x000000b92b2b7220 */ /* 0x000fc40000410000 */
[-C--:B--2---:R-:W-:Y:S01]  /*c4a0*/  FMUL.FTZ R156, R156, R176.reuse ;  /* 0x000000b09c9c7220 */ /* 0x084fe20000410000 */
[----:B------:R-:W-:Y:S01]  /*c4b0*/  MUFU.EX2 R194, R194 ;  /* 0x000000c200c27308 */ /* 0x000fe20000000800 */
[-C--:B------:R-:W-:Y:S02]  /*c4c0*/  FMUL.FTZ R157, R157, R176.reuse ;  /* 0x000000b09d9d7220 */ /* 0x080fe40000410000 */
[-C--:B------:R-:W-:Y:S02]  /*c4d0*/  FMUL.FTZ R36, R36, R176.reuse ;  /* 0x000000b024247220 */ /* 0x080fe40000410000 */
[----:B------:R-:W-:Y:S02]  /*c4e0*/  FMUL.FTZ R37, R37, R176 ;  /* 0x000000b025257220 */ /* 0x000fe40000410000 */
[----:B------:R-:W-:Y:S01]  /*c4f0*/  FMUL.FTZ R46, R46, R185 ;  /* 0x000000b92e2e7220 */ /* 0x000fe20000410000 */
[----:B------:R-:W-:Y:S01]  /*c500*/  MUFU.EX2 R187, R187 ;  /* 0x000000bb00bb7308 */ /* 0x000fe20000000800 */
[----:B---3--:R-:W-:-:S02]  /*c510*/  FMUL.FTZ R158, R158, R174 ;  /* 0x000000ae9e9e7220 */ /* 0x008fc40000410000 */
[-C--:B------:R-:W-:Y:S02]  /*c520*/  FMUL.FTZ R159, R159, R174.reuse ;  /* 0x000000ae9f9f7220 */ /* 0x080fe40000410000 */
[-C--:B------:R-:W-:Y:S02]  /*c530*/  FMUL.FTZ R38, R38, R174.reuse ;  /* 0x000000ae26267220 */ /* 0x080fe40000410000 */
[----:B------:R-:W-:Y:S02]  /*c540*/  FMUL.FTZ R39, R39, R174 ;  /* 0x000000ae27277220 */ /* 0x000fe40000410000 */
[----:B------:R-:W-:Y:S02]  /*c550*/  FMUL.FTZ R47, R47, R185 ;  /* 0x000000b92f2f7220 */ /* 0x000fe40000410000 */
[-C--:B------:R-:W-:Y:S02]  /*c560*/  FMUL.FTZ R48, R48, R176.reuse ;  /* 0x000000b030307220 */ /* 0x080fe40000410000 */
[----:B------:R-:W-:-:S02]  /*c570*/  FMUL.FTZ R49, R49, R176 ;  /* 0x000000b031317220 */ /* 0x000fc40000410000 */
[-C--:B------:R-:W-:Y:S02]  /*c580*/  FMUL.FTZ R50, R50, R174.reuse ;  /* 0x000000ae32327220 */ /* 0x080fe40000410000 */
[----:B------:R-:W-:Y:S02]  /*c590*/  FMUL.FTZ R51, R51, R174 ;  /* 0x000000ae33337220 */ /* 0x000fe40000410000 */
[-C--:B------:R-:W-:Y:S02]  /*c5a0*/  FMUL.FTZ R52, R52, R176.reuse ;  /* 0x000000b034347220 */ /* 0x080fe40000410000 */
[----:B------:R-:W-:Y:S01]  /*c5b0*/  FMUL.FTZ R53, R53, R176 ;  /* 0x000000b035357220 */ /* 0x000fe20000410000 */
[----:B-1----:R-:W-:Y:S01]  /*c5c0*/  HMMA.16816.F32.BF16 R160, R8, R12, R160 ;  /* 0x0000000c08a0723c */ /* 0x002fe200000418a0 */
[-C--:B------:R-:W-:Y:S02]  /*c5d0*/  FMUL.FTZ R54, R54, R174.reuse ;  /* 0x000000ae36367220 */ /* 0x080fe40000410000 */
[----:B------:R-:W-:-:S02]  /*c5e0*/  FMUL.FTZ R55, R55, R174 ;  /* 0x000000ae37377220 */ /* 0x000fc40000410000 */
[-C--:B------:R-:W-:Y:S02]  /*c5f0*/  FMUL.FTZ R58, R58, R185.reuse ;  /* 0x000000b93a3a7220 */ /* 0x080fe40000410000 */
        /* <DEDUP_REMOVED lines=12> */
[----:B------:R-:W1:Y:S01]  /*c6c0*/  LDSM.16.MT88.4 R12, [R210+0xa000] ;  /* 0x00a00000d20c783b */ /* 0x000e620000004200 */
        /* <DEDUP_REMOVED lines=29> */
[-C--:B------:R-:W-:Y:S01]  /*c8a0*/  FMUL.FTZ R107, R107, R185.reuse ;  /* 0x000000b96b6b7220 */ /* 0x080fe20000410000 */
[-C--:B------:R-:W-:Y:S01]  /*c8b0*/  HMMA.16816.F32.BF16 R52, R4, R14.reuse, R52 ;  /* 0x0000000e0434723c */ /* 0x080fe20000041834 */
[-C--:B------:R-:W-:Y:S02]  /*c8c0*/  FMUL.FTZ R154, R154, R185.reuse ;  /* 0x000000b99a9a7220 */ /* 0x080fe40000410000 */
[----:B------:R-:W-:Y:S02]  /*c8d0*/  FMUL.FTZ R155, R155, R185 ;  /* 0x000000b99b9b7220 */ /* 0x000fe40000410000 */
[-C--:B------:R-:W-:Y:S02]  /*c8e0*/  FMUL.FTZ R108, R108, R176.reuse ;  /* 0x000000b06c6c7220 */ /* 0x080fe40000410000 */
[----:B------:R-:W-:Y:S01]  /*c8f0*/  FMUL.FTZ R109, R109, R176 ;  /* 0x000000b06d6d7220 */ /* 0x000fe20000410000 */
        /* <DEDUP_REMOVED lines=42> */
[--C-:B------:R-:W-:Y:S02]  /*cba0*/  FFMA.FTZ R190, R177, c[0x0][0x23c], -R180.reuse ;  /* 0x00008f00b1be7a23 */ /* 0x100fe400000108b4 */
[----:B------:R-:W-:-:S02]  /*cbb0*/  FFMA.FTZ R177, R21, c[0x0][0x23c], -R180 ;  /* 0x00008f0015b17a23 */ /* 0x000fc400000108b4 */
[--C-:B------:R-:W-:Y:S02]  /*cbc0*/  FFMA.FTZ R189, R178, c[0x0][0x23c], -R29.reuse ;  /* 0x00008f00b2bd7a23 */ /* 0x100fe4000001081d */
[--C-:B------:R-:W-:Y:S01]  /*cbd0*/  FFMA.FTZ R178, R179, c[0x0][0x23c], -R29.reuse ;  /* 0x00008f00b3b27a23 */ /* 0x100fe2000001081d */
[----:B------:R-:W-:Y:S01]  /*cbe0*/  MUFU.EX2 R190, R190 ;  /* 0x000000be00be7308 */ /* 0x000fe20000000800 */
[----:B------:R-:W-:Y:S02]  /*cbf0*/  FFMA.FTZ R175, R175, c[0x0][0x23c], -R29 ;  /* 0x00008f00afaf7a23 */ /* 0x000fe4000001081d */
[----:B------:R-:W-:Y:S02]  /*cc00*/  FFMA.FTZ R192, R23, c[0x0][0x23c], -R183 ;  /* 0x00008f0017c07a23 */ /* 0x000fe400000108b7 */
[--C-:B------:R-:W-:Y:S02]  /*cc10*/  FFMA.FTZ R25, R25, c[0x0][0x23c], -R18.reuse ;  /* 0x00008f0019197a23 */ /* 0x100fe40000010812 */
[--C-:B------:R-:W-:Y:S01]  /*cc20*/  FFMA.FTZ R27, R27, c[0x0][0x23c], -R18.reuse ;  /* 0x00008f001b1b7a23 */ /* 0x100fe20000010812 */
[----:B------:R-:W-:Y:S01]  /*cc30*/  MUFU.EX2 R189, R189 ;  /* 0x000000bd00bd7308 */ /* 0x000fe20000000800 */
[----:B------:R-:W-:-:S02]  /*cc40*/  FFMA.FTZ R181, R181, c[0x0][0x23c], -R18 ;  /* 0x00008f00b5b57a23 */ /* 0x000fc40000010812 */
[--C-:B------:R-:W-:Y:S02]  /*cc50*/  FFMA.FTZ R179, R24, c[0x0][0x23c], -R183.reuse ;  /* 0x00008f0018b37a23 */ /* 0x100fe400000108b7 */
[----:B------:R-:W-:Y:S02]  /*cc60*/  FFMA.FTZ R183, R28, c[0x0][0x23c], -R183 ;  /* 0x00008f001cb77a23 */ /* 0x000fe400000108b7 */
[----:B------:R-:W-:Y:S01]  /*cc70*/  FFMA.FTZ R238, R238, R185, R184 ;  /* 0x000000b9eeee7223 */ /* 0x000fe200000100b8 */
[----:B------:R-:W-:Y:S01]  /*cc80*/  MUFU.EX2 R178, R178 ;  /* 0x000000b200b27308 */ /* 0x000fe20000000800 */
[----:B------:R-:W-:Y:S02]  /*cc90*/  FFMA.FTZ R243, R243, R186, R31 ;  /* 0x000000baf3f37223 */ /* 0x000fe4000001001f */
[----:B------:R-:W-:Y:S02]  /*cca0*/  FFMA.FTZ R171, R241, R176, R171 ;  /* 0x000000b0f1ab7223 */ /* 0x000fe400000100ab */
[----:B------:R-:W-:-:S02]  /*ccb0*/  FFMA.FTZ R167, R239, R174, R167 ;  /* 0x000000aeefa77223 */ /* 0x000fc400000100a7 */
[----:B------:R-:W-:Y:S01]  /*ccc0*/  FADD.FTZ R34, R34, R243 ;  /* 0x000000f322227221 */ /* 0x000fe20000010000 */
[----:B------:R-:W-:Y:S01]  /*ccd0*/  MUFU.EX2 R175, R175 ;  /* 0x000000af00af7308 */ /* 0x000fe20000000800 */
[----:B------:R-:W-:Y:S01]  /*cce0*/  FADD.FTZ R238, R173, R238 ;  /* 0x000000eeadee7221 */ /* 0x000fe20000010000 */
[-C--:B-1----:R-:W-:Y:S01]  /*ccf0*/  HMMA.16816.F32.BF16 R76, R8, R12.reuse, R76 ;  /* 0x0000000c084c723c */ /* 0x082fe2000004184c */
        /* <DEDUP_REMOVED lines=9> */
[----:B------:R-:W1:Y:S01]  /*cd90*/  MUFU.EX2 R179, R179 ;  /* 0x000000b300b37308 */ /* 0x000e620000000800 */
[----:B------:R-:W-:Y:S01]  /*cda0*/  FADD.FTZ R172, R172, R35 ;  /* 0x00000023acac7221 */ /* 0x000fe20000010000 */
[-C--:B------:R-:W-:Y:S01]  /*cdb0*/  HMMA.16816.F32.BF16 R84, R4, R14.reuse, R84 ;  /* 0x0000000e0454723c */ /* 0x080fe20000041854 */
[----:B------:R-:W-:Y:S02]  /*cdc0*/  FADD.FTZ R169, R168, R169 ;  /* 0x000000a9a8a97221 */ /* 0x000fe40000010000 */
[----:B------:R-:W-:Y:S02]  /*cdd0*/  FADD.FTZ R164, R164, R165 ;  /* 0x000000a5a4a47221 */ /* 0x000fe40000010000 */
[----:B------:R-:W-:Y:S01]  /*cde0*/  IMAD.MOV.U32 R166, RZ, RZ, R252 ;  /* 0x000000ffffa67224 */ /* 0x000fe200078e00fc */
[----:B------:R1:W-:Y:S01]  /*cdf0*/  MUFU.EX2 R184, R25 ;  /* 0x0000001900b87308 */ /* 0x0003e20000000800 */
[----:B------:R-:W-:Y:S01]  /*ce00*/  IMAD.MOV.U32 R167, RZ, RZ, R198 ;  /* 0x000000ffffa77224 */ /* 0x000fe200078e00c6 */
[----:B------:R-:W-:Y:S01]  /*ce10*/  HMMA.16816.F32.BF16 R88, R8, R14, R88 ;  /* 0x0000000e0858723c */ /* 0x000fe20000041858 */
[----:B------:R-:W2:Y:S01]  /*ce20*/  LDSM.16.MT88.4 R12, [R212+0xb000] ;  /* 0x00b00000d40c783b */ /* 0x000ea20000004200 */
[----:B------:R-:W-:-:S04]  /*ce30*/  IMAD.MOV.U32 R165, RZ, RZ, R3 ;  /* 0x000000ffffa57224 */ /* 0x000fc800078e0003 */
[----:B------:R-:W-:Y:S08]  /*ce40*/  MUFU.EX2 R192, R192 ;  /* 0x000000c000c07308 */ /* 0x000ff00000000800 */
[----:B------:R-:W-:Y:S01]  /*ce50*/  MUFU.EX2 R183, R183 ;  /* 0x000000b700b77308 */ /* 0x000fe20000000800 */
[----:B-1----:R-:W-:Y:S01]  /*ce60*/  F2FP.BF16.PACK_AB R25, R179, R194 ;  /* 0x000000c2b319723e */ /* 0x002fe200000010ff */
[----:B------:R-:W-:-:S04]  /*ce70*/  FADD.FTZ R194, R194, R169 ;  /* 0x000000a9c2c27221 */ /* 0x000fc80000010000 */
[----:B------:R-:W-:Y:S02]  /*ce80*/  FADD.FTZ R179, R179, R194 ;  /* 0x000000c2b3b37221 */ /* 0x000fe40000010000 */
[----:B------:R-:W-:Y:S01]  /*ce90*/  MUFU.EX2 R181, R181 ;  /* 0x000000b500b57308 */ /* 0x000fe20000000800 */
[-C--:B--2---:R-:W-:Y:S08]  /*cea0*/  HMMA.16816.F32.BF16 R92, R8, R12.reuse, R92 ;  /* 0x0000000c085c723c */ /* 0x084ff0000004185c */
        /* <DEDUP_REMOVED lines=13> */
[----:B------:R-:W1:Y:S07]  /*cf80*/  LDSM.16.MT88.4 R12, [R208+0xb000] ;  /* 0x00b00000d00c783b */ /* 0x000e6e0000004200 */
[-C--:B-1----:R-:W-:Y:S08]  /*cf90*/  HMMA.16816.F32.BF16 R140, R4, R12.reuse, R140 ;  /* 0x0000000c048c723c */ /* 0x082ff0000004188c */
[----:B------:R-:W-:Y:S07]  /*cfa0*/  HMMA.16816.F32.BF16 R144, R8, R12, R144 ;  /* 0x0000000c0890723c */ /* 0x000fee0000041890 */
[----:B------:R-:W-:Y:S01]  /*cfb0*/  IMAD.WIDE.U32 R12, R26, -0x2daee0ad, RZ ;  /* 0xd2511f531a0c7825 */ /* 0x000fe200078e00ff */
[----:B------:R-:W-:Y:S03]  /*cfc0*/  HMMA.16816.F32.BF16 R4, R4, R14, R132 ;  /* 0x0000000e0404723c */ /* 0x000fe60000041884 */
[----:B------:R-:W-:Y:S01]  /*cfd0*/  FFMA.FTZ R26, R20, c[0x0][0x23c], -R180 ;  /* 0x00008f00141a7a23 */ /* 0x000fe200000108b4 */
[----:B------:R-:W-:-:S02]  /*cfe0*/  LOP3.LUT R16, R12, 0xffff, RZ, 0xc0, !PT ;  /* 0x0000ffff0c107812 */ /* 0x000fc400078ec0ff */
[----:B------:R-:W-:Y:S01]  /*cff0*/  LOP3.LUT R30, R13, UR17, R30, 0x96, !PT ;  /* 0x000000110d1e7c12 */ /* 0x000fe2000f8e961e */
[----:B------:R-:W-:Y:S01]  /*d000*/  IMAD.WIDE.U32 R134, R191, -0x2daee0ad, RZ ;  /* 0xd2511f53bf867825 */ /* 0x000fe200078e00ff */
[----:B------:R-:W-:Y:S01]  /*d010*/  HMMA.16816.F32.BF16 R8, R8, R14, R136 ;  /* 0x0000000e0808723c */ /* 0x000fe20000041888 */
[----:B------:R-:W-:Y:S01]  /*d020*/  SHF.R.U32.HI R21, RZ, 0x8, R16 ;  /* 0x00000008ff157819 */ /* 0x000fe20000011610 */
[----:B------:R-:W-:Y:S01]  /*d030*/  MUFU.EX2 R180, R26 ;  /* 0x0000001a00b47308 */ /* 0x000fe20000000800 */
[----:B------:R-:W-:Y:S01]  /*d040*/  SHF.R.U32.HI R13, RZ, 0x10, R12 ;  /* 0x00000010ff0d7819 */ /* 0x000fe2000001160c */
[----:B------:R-:W-:Y:S01]  /*d050*/  FFMA.FTZ R191, R19, c[0x0][0x23c], -R18 ;  /* 0x00008f0013bf7a23 */ /* 0x000fe20000010812 */
[----:B------:R-:W-:Y:S02]  /*d060*/  SHF.R.U32.HI R17, RZ, 0x18, R30 ;  /* 0x00000018ff117819 */ /* 0x000fe4000001161e */
[----:B------:R-:W-:Y:S02]  /*d070*/  LOP3.LUT R14, R12, 0xff, RZ, 0xc0, !PT ;  /* 0x000000ff0c0e7812 */ /* 0x000fe400078ec0ff */
[----:B------:R-:W-:Y:S01]  /*d080*/  SHF.R.U32.HI R15, RZ, 0x18, R12 ;  /* 0x00000018ff0f7819 */ /* 0x000fe2000001160c */
[----:B------:R-:W-:Y:S01]  /*d090*/  MUFU.EX2 R191, R191 ;  /* 0x000000bf00bf7308 */ /* 0x000fe20000000800 */
[----:B------:R-:W-:-:S02]  /*d0a0*/  PRMT R21, R14, 0x5410, R21 ;  /* 0x000054100e157816 */ /* 0x000fc40000000015 */
[----:B------:R-:W-:Y:S02]  /*d0b0*/  LOP3.LUT R14, R30, 0xffff, RZ, 0xc0, !PT ;  /* 0x0000ffff1e0e7812 */ /* 0x000fe400078ec0ff */
[----:B------:R-:W-:Y:S01]  /*d0c0*/  LOP3.LUT R12, R135, UR17, R188, 0x96, !PT ;  /* 0x00000011870c7c12 */ /* 0x000fe2000f8e96bc */
[----:B------:R-:W-:Y:S01]  /*d0d0*/  FFMA.FTZ R188, R22, c[0x0][0x23c], -R29 ;  /* 0x00008f0016bc7a23 */ /* 0x000fe2000001081d */
[----:B------:R-:W-:Y:S01]  /*d0e0*/  SHF.R.U32.HI R14, RZ, 0x8, R14 ;  /* 0x00000008ff0e7819 */ /* 0x000fe2000001160e */
[----:B------:R-:W-:Y:S01]  /*d0f0*/  HSET2.LE.AND R21, R21, R182, PT ;  /* 0x000000b615157233 */ /* 0x000fe20003803000 */
[----:B------:R-:W-:Y:S02]  /*d100*/  LOP3.LUT R29, R30, 0xff, RZ, 0xc0, !PT ;  /* 0x000000ff1e1d7812 */ /* 0x000fe400078ec0ff */
[----:B------:R-:W-:Y:S01]  /*d110*/  LOP3.LUT R23, R12, 0xffff, RZ, 0xc0, !PT ;  /* 0x0000ffff0c177812 */ /* 0x000fe200078ec0ff */
[----:B------:R-:W1:Y:S01]  /*d120*/  MUFU.EX2 R188, R188 ;  /* 0x000000bc00bc7308 */ /* 0x000e620000000800 */
[----:B------:R-:W-:-:S02]  /*d130*/  PRMT R29, R29, 0x5410, R14 ;  /* 0x000054101d1d7816 */ /* 0x000fc4000000000e */
[----:B------:R-:W-:Y:S02]  /*d140*/  SHF.R.U32.HI R14, RZ, 0x10, R30 ;  /* 0x00000010ff0e7819 */ /* 0x000fe4000001161e */
[----:B------:R-:W-:Y:S01]  /*d150*/  SHF.R.U32.HI R23, RZ, 0x8, R23 ;  /* 0x00000008ff177819 */ /* 0x000fe20000011617 */
[----:B------:R-:W-:Y:S01]  /*d160*/  HSET2.LE.AND R29, R29, R182, PT ;  /* 0x000000b61d1d7233 */ /* 0x000fe20003803000 */
[----:B------:R-:W-:Y:S02]  /*d170*/  LOP3.LUT R14, R14, 0xff, RZ, 0xc0, !PT ;  /* 0x000000ff0e0e7812 */ /* 0x000fe400078ec0ff */
[----:B------:R-:W-:Y:S02]  /*d180*/  LOP3.LUT R132, R13, 0xff, RZ, 0xc0, !PT ;  /* 0x000000ff0d847812 */ /* 0x000fe400078ec0ff */
[----:B------:R-:W-:Y:S02]  /*d190*/  PRMT R17, R14, 0x5410, R17 ;  /* 0x000054100e117816 */ /* 0x000fe40000000011 */
[----:B------:R-:W-:-:S02]  /*d1a0*/  LOP3.LUT R14, R12, 0xff, RZ, 0xc0, !PT ;  /* 0x000000ff0c0e7812 */ /* 0x000fc400078ec0ff */
[----:B------:R-:W-:Y:S01]  /*d1b0*/  SHF.R.U32.HI R16, RZ, 0x10, R134 ;  /* 0x00000010ff107819 */ /* 0x000fe20000011686 */
[--C-:B------:R-:W-:Y:S01]  /*d1c0*/  HSET2.LE.AND R17, R17, R182.reuse, PT ;  /* 0x000000b611117233 */ /* 0x100fe20003803000 */
[----:B------:R-:W-:Y:S02]  /*d1d0*/  PRMT R23, R14, 0x5410, R23 ;  /* 0x000054100e177816 */ /* 0x000fe40000000017 */
[----:B------:R-:W-:Y:S02]  /*d1e0*/  SHF.R.U32.HI R14, RZ, 0x10, R12 ;  /* 0x00000010ff0e7819 */ /* 0x000fe4000001160c */
[----:B------:R-:W-:Y:S02]  /*d1f0*/  LOP3.LUT R13, R134, 0xffff, RZ, 0xc0, !PT ;  /* 0x0000ffff860d7812 */ /* 0x000fe400078ec0ff */
[----:B------:R-:W-:Y:S02]  /*d200*/  SHF.R.U32.HI R133, RZ, 0x18, R134 ;  /* 0x00000018ff857819 */ /* 0x000fe40000011686 */
[----:B------:R-:W-:Y:S01]  /*d210*/  PRMT R15, R132, 0x5410, R15 ;  /* 0x00005410840f7816 */ /* 0x000fe2000000000f */
[----:B------:R-:W-:Y:S01]  /*d220*/  HSET2.LE.AND R132, R23, R182, PT ;  /* 0x000000b617847233 */ /* 0x000fe20003803000 */
[----:B------:R-:W-:-:S02]  /*d230*/  LOP3.LUT R16, R16, 0xff, RZ, 0xc0, !PT ;  /* 0x000000ff10107812 */ /* 0x000fc400078ec0ff */
[----:B------:R-:W-:Y:S01]  /*d240*/  SHF.R.U32.HI R12, RZ, 0x18, R12 ;  /* 0x00000018ff0c7819 */ /* 0x000fe2000001160c */
[----:B------:R-:W-:Y:S01]  /*d250*/  HSET2.LE.AND R15, R15, R182, PT ;  /* 0x000000b60f0f7233 */ /* 0x000fe20003803000 */
[----:B------:R-:W-:Y:S02]  /*d260*/  LOP3.LUT R135, R14, 0xff, RZ, 0xc0, !PT ;  /* 0x000000ff0e877812 */ /* 0x000fe400078ec0ff */
[----:B------:R-:W-:Y:S02]  /*d270*/  LOP3.LUT R20, R134, 0xff, RZ, 0xc0, !PT ;  /* 0x000000ff86147812 */ /* 0x000fe400078ec0ff */
[----:B------:R-:W-:Y:S02]  /*d280*/  SHF.R.U32.HI R13, RZ, 0x8, R13 ;  /* 0x00000008ff0d7819 */ /* 0x000fe4000001160d */
[----:B------:R-:W-:Y:S02]  /*d290*/  PRMT R133, R16, 0x5410, R133 ;  /* 0x0000541010857816 */ /* 0x000fe40000000085 */
[----:B------:R-:W-:-:S02]  /*d2a0*/  PRMT R19, R135, 0x5410, R12 ;  /* 0x0000541087137816 */ /* 0x000fc4000000000c */
[----:B------:R-:W-:Y:S01]  /*d2b0*/  PRMT R13, R20, 0x5410, R13 ;  /* 0x00005410140d7816 */ /* 0x000fe2000000000d */
[--C-:B------:R-:W-:Y:S01]  /*d2c0*/  HSET2.LE.AND R135, R133, R182.reuse, PT ;  /* 0x000000b685877233 */ /* 0x100fe20003803000 */
[----:B-1----:R-:W-:Y:S01]  /*d2d0*/  F2FP.BF16.PACK_AB R14, R175, R188 ;  /* 0x000000bcaf0e723e */ /* 0x002fe200000010ff */
[--C-:B------:R-:W-:Y:S01]  /*d2e0*/  HSET2.LE.AND R133, R19, R182.reuse, PT ;  /* 0x000000b613857233 */ /* 0x100fe20003803000 */
[----:B------:R-:W-:Y:S01]  /*d2f0*/  F2FP.BF16.PACK_AB R12, R178, R189 ;  /* 0x000000bdb20c723e */ /* 0x000fe200000010ff */
[----:B------:R-:W-:Y:S01]  /*d300*/  HSET2.LE.AND R134, R13, R182, PT ;  /* 0x000000b60d867233 */ /* 0x000fe20003803000 */
[----:B------:R-:W-:Y:S01]  /*d310*/  F2FP.BF16.PACK_AB R138, R177, R180 ;  /* 0x000000b4b18a723e */ /* 0x000fe200000010ff */
[----:B------:R-:W1:Y:S01]  /*d320*/  MUFU.EX2 R182, R27 ;  /* 0x0000001b00b67308 */ /* 0x000e620000000800 */
[----:B------:R-:W-:Y:S01]  /*d330*/  LOP3.LUT R139, R15, R14, RZ, 0xc0, !PT ;  /* 0x0000000e0f8b7212 */ /* 0x000fe200078ec0ff */
[----:B------:R-:W-:Y:S01]  /*d340*/  FADD.FTZ R189, R189, R172 ;  /* 0x000000acbdbd7221 */ /* 0x000fe20000010000 */
[----:B------:R-:W-:-:S02]  /*d350*/  LOP3.LUT R138, R21, R138, RZ, 0xc0, !PT ;  /* 0x0000008a158a7212 */ /* 0x000fc400078ec0ff */
[----:B------:R-:W-:Y:S01]  /*d360*/  LOP3.LUT R137, R17, R12, RZ, 0xc0, !PT ;  /* 0x0000000c11897212 */ /* 0x000fe200078ec0ff */
[----:B------:R-:W2:Y:S01]  /*d370*/  LDSM.16.MT88.4 R20, [R212+0xa800] ;  /* 0x00a80000d414783b */ /* 0x000ea20000004200 */
[----:B------:R-:W-:Y:S01]  /*d380*/  F2FP.BF16.PACK_AB R24, R184, R191 ;  /* 0x000000bfb818723e */ /* 0x000fe200000010ff */
[----:B------:R-:W-:Y:S01]  /*d390*/  FADD.FTZ R191, R191, R164 ;  /* 0x000000a4bfbf7221 */ /* 0x000fe20000010000 */
[----:B------:R-:W-:Y:S01]  /*d3a0*/  LOP3.LUT R132, R132, R25, RZ, 0xc0, !PT ;  /* 0x0000001984847212 */ /* 0x000fe200078ec0ff */
[----:B------:R-:W3:Y:S01]  /*d3b0*/  LDSM.16.MT88.4 R16, [R210+0xa800] ;  /* 0x00a80000d210783b */ /* 0x000ee20000004200 */
[----:B------:R-:W-:Y:S01]  /*d3c0*/  LOP3.LUT R133, R133, R24, RZ, 0xc0, !PT ;  /* 0x0000001885857212 */ /* 0x000fe200078ec0ff */
[----:B------:R-:W-:Y:S01]  /*d3d0*/  FADD.FTZ R189, R178, R189 ;  /* 0x000000bdb2bd7221 */ /* 0x000fe20000010000 */
[----:B------:R-:W-:Y:S01]  /*d3e0*/  F2FP.BF16.PACK_AB R136, R190, R187 ;  /* 0x000000bbbe88723e */ /* 0x000fe200000010ff */
[----:B------:R-:W4:Y:S01]  /*d3f0*/  LDSM.16.MT88.4 R12, [R209+0xa800] ;  /* 0x00a80000d10c783b */ /* 0x000f220000004200 */
[----:B------:R-:W-:Y:S01]  /*d400*/  F2FP.BF16.PACK_AB R25, R183, R192 ;  /* 0x000000c0b719723e */ /* 0x000fe200000010ff */
[----:B------:R-:W-:Y:S01]  /*d410*/  FADD.FTZ R187, R187, R32 ;  /* 0x00000020bbbb7221 */ /* 0x000fe20000010000 */
[----:B-1----:R-:W-:Y:S01]  /*d420*/  F2FP.BF16.PACK_AB R24, R181, R182 ;  /* 0x000000b6b518723e */ /* 0x002fe200000010ff */
[----:B------:R-:W-:Y:S01]  /*d430*/  FADD.FTZ R191, R184, R191 ;  /* 0x000000bfb8bf7221 */ /* 0x000fe20000010000 */
[----:B------:R-:W-:Y:S01]  /*d440*/  LOP3.LUT R136, R29, R136, RZ, 0xc0, !PT ;  /* 0x000000881d887212 */ /* 0x000fe200078ec0ff */
[----:B------:R-:W-:Y:S01]  /*d450*/  FADD.FTZ R187, R190, R187 ;  /* 0x000000bbbebb7221 */ /* 0x000fe20000010000 */
[----:B------:R-:W-:Y:S01]  /*d460*/  LOP3.LUT R134, R134, R25, RZ, 0xc0, !PT ;  /* 0x0000001986867212 */ /* 0x000fe200078ec0ff */
[----:B------:R-:W1:Y:S01]  /*d470*/  LDSM.16.MT88.4 R28, [R208+0xa800] ;  /* 0x00a80000d01c783b */ /* 0x000e620000004200 */
[----:B------:R-:W-:Y:S01]  /*d480*/  LOP3.LUT R135, R135, R24, RZ, 0xc0, !PT ;  /* 0x0000001887877212 */ /* 0x000fe200078ec0ff */
[----:B------:R-:W-:-:S02]  /*d490*/  FADD.FTZ R180, R180, R187 ;  /* 0x000000bbb4b47221 */ /* 0x000fc40000010000 */
[----:B------:R-:W5:Y:S01]  /*d4a0*/  LDSM.16.MT88.4 R24, [R212+0xb800] ;  /* 0x00b80000d418783b */ /* 0x000f620000004200 */
[----:B------:R-:W-:Y:S02]  /*d4b0*/  FADD.FTZ R188, R188, R189 ;  /* 0x000000bdbcbc7221 */ /* 0x000fe40000010000 */
[----:B------:R-:W-:Y:S02]  /*d4c0*/  FADD.FTZ R192, R192, R179 ;  /* 0x000000b3c0c07221 */ /* 0x000fe40000010000 */
[----:B------:R-:W-:Y:S02]  /*d4d0*/  FADD.FTZ R182, R182, R191 ;  /* 0x000000bfb6b67221 */ /* 0x000fe40000010000 */
[----:B------:R-:W-:Y:S02]  /*d4e0*/  FADD.FTZ R243, R177, R180 ;  /* 0x000000b4b1f37221 */ /* 0x000fe40000010000 */
[----:B------:R-:W-:Y:S02]  /*d4f0*/  FADD.FTZ R238, R175, R188 ;  /* 0x000000bcafee7221 */ /* 0x000fe40000010000 */
[----:B------:R-:W-:-:S02]  /*d500*/  FADD.FTZ R241, R183, R192 ;  /* 0x000000c0b7f17221 */ /* 0x000fc40000010000 */
[----:B------:R-:W-:Y:S01]  /*d510*/  FADD.FTZ R239, R181, R182 ;  /* 0x000000b6b5ef7221 */ /* 0x000fe20000010000 */
[-C--:B--2---:R-:W-:Y:S08]  /*d520*/  HMMA.16816.F32.BF16 R160, R136, R20.reuse, R160 ;  /* 0x0000001488a0723c */ /* 0x084ff000000418a0 */
[C---:B------:R-:W-:Y:S08]  /*d530*/  HMMA.16816.F32.BF16 R156, R132.reuse, R20, R156 ;  /* 0x00000014849c723c */ /* 0x040ff0000004189c */
[-C--:B------:R-:W-:Y:S08]  /*d540*/  HMMA.16816.F32.BF16 R36, R132, R22.reuse, R36 ;  /* 0x000000168424723c */ /* 0x080ff00000041824 */
[C---:B------:R-:W-:Y:S01]  /*d550*/  HMMA.16816.F32.BF16 R40, R136.reuse, R22, R40 ;  /* 0x000000168828723c */ /* 0x040fe20000041828 */
[----:B------:R-:W2:Y:S07]  /*d560*/  LDSM.16.MT88.4 R20, [R210+0xb800] ;  /* 0x00b80000d214783b */ /* 0x000eae0000004200 */
[-C--:B---3--:R-:W-:Y:S08]  /*d570*/  HMMA.16816.F32.BF16 R44, R136, R16.reuse, R44 ;  /* 0x00000010882c723c */ /* 0x088ff0000004182c */
[C---:B------:R-:W-:Y:S08]  /*d580*/  HMMA.16816.F32.BF16 R48, R132.reuse, R16, R48 ;  /* 0x000000108430723c */ /* 0x040ff00000041830 */
[-C--:B------:R-:W-:Y:S08]  /*d590*/  HMMA.16816.F32.BF16 R52, R132, R18.reuse, R52 ;  /* 0x000000128434723c */ /* 0x080ff00000041834 */
[C---:B------:R-:W-:Y:S01]  /*d5a0*/  HMMA.16816.F32.BF16 R56, R136.reuse, R18, R56 ;  /* 0x000000128838723c */ /* 0x040fe20000041838 */
[----:B------:R-:W3:Y:S07]  /*d5b0*/  LDSM.16.MT88.4 R16, [R209+0xb800] ;  /* 0x00b80000d110783b */ /* 0x000eee0000004200 */
[-C--:B----4-:R-:W-:Y:S08]  /*d5c0*/  HMMA.16816.F32.BF16 R60, R136, R12.reuse, R60 ;  /* 0x0000000c883c723c */ /* 0x090ff0000004183c */
[C---:B------:R-:W-:Y:S08]  /*d5d0*/  HMMA.16816.F32.BF16 R64, R132.reuse, R12, R64 ;  /* 0x0000000c8440723c */ /* 0x040ff00000041840 */
[-C--:B------:R-:W-:Y:S08]  /*d5e0*/  HMMA.16816.F32.BF16 R68, R132, R14.reuse, R68 ;  /* 0x0000000e8444723c */ /* 0x080ff00000041844 */
[----:B------:R-:W-:Y:S01]  /*d5f0*/  HMMA.16816.F32.BF16 R72, R136, R14, R72 ;  /* 0x0000000e8848723c */ /* 0x000fe20000041848 */
[----:B------:R-:W4:Y:S07]  /*d600*/  LDSM.16.MT88.4 R12, [R208+0xb800] ;  /* 0x00b80000d00c783b */ /* 0x000f2e0000004200 */
[C---:B-1----:R-:W-:Y:S08]  /*d610*/  HMMA.16816.F32.BF16 R80, R132.reuse, R28, R80 ;  /* 0x0000001c8450723c */ /* 0x042ff00000041850 */
[C---:B------:R-:W-:Y:S08]  /*d620*/  HMMA.16816.F32.BF16 R84, R132.reuse, R30, R84 ;  /* 0x0000001e8454723c */ /* 0x040ff00000041854 */
[C---:B-----5:R-:W-:Y:S08]  /*d630*/  HMMA.16816.F32.BF16 R96, R132.reuse, R24, R96 ;  /* 0x000000188460723c */ /* 0x060ff00000041860 */
[C---:B------:R-:W-:Y:S08]  /*d640*/  HMMA.16816.F32.BF16 R100, R132.reuse, R26, R100 ;  /* 0x0000001a8464723c */ /* 0x040ff00000041864 */
[C---:B--2---:R-:W-:Y:S08]  /*d650*/  HMMA.16816.F32.BF16 R108, R132.reuse, R20, R108 ;  /* 0x00000014846c723c */ /* 0x044ff0000004186c */
[C---:B------:R-:W-:Y:S08]  /*d660*/  HMMA.16816.F32.BF16 R112, R132.reuse, R22, R112 ;  /* 0x000000168470723c */ /* 0x040ff00000041870 */
[C---:B---3--:R-:W-:Y:S08]  /*d670*/  HMMA.16816.F32.BF16 R124, R132.reuse, R16, R124 ;  /* 0x00000010847c723c */ /* 0x048ff0000004187c */
[C---:B------:R-:W-:Y:S08]  /*d680*/  HMMA.16816.F32.BF16 R148, R132.reuse, R18, R148 ;  /* 0x000000128494723c */ /* 0x040ff00000041894 */
[----:B----4-:R-:W-:Y:S08]  /*d690*/  HMMA.16816.F32.BF16 R140, R132, R12, R140 ;  /* 0x0000000c848c723c */ /* 0x010ff0000004188c */
        /* <DEDUP_REMOVED lines=8> */
[----:B------:R-:W-:Y:S01]  /*d720*/  IMAD.MOV.U32 R18, RZ, RZ, R0 ;  /* 0x000000ffff127224 */ /* 0x000fe200078e0000 */
[----:B------:R-:W-:Y:S08]  /*d730*/  HMMA.16816.F32.BF16 R144, R136, R12, R144 ;  /* 0x0000000c8890723c */ /* 0x000ff00000041890 */
[-C--:B------:R-:W-:Y:S08]  /*d740*/  HMMA.16816.F32.BF16 R132, R132, R14.reuse, R4 ;  /* 0x0000000e8484723c */ /* 0x080ff00000041804 */
[----:B------:R-:W-:Y:S01]  /*d750*/  HMMA.16816.F32.BF16 R136, R136, R14, R8 ;  /* 0x0000000e8888723c */ /* 0x000fe20000041808 */
[----:B------:R-:W-:Y:S11]  /*d760*/  @!P0 BRA `(.L_x_885) ;  /* 0x000031e000008947 */ /* 0x000ff60003800000 */
[----:B------:R-:W2:Y:S01]  /*d770*/  LDL.LU.64 R198, [R1+0x10] ;  /* 0x0000100001c67983 */ /* 0x000ea20000300a00 */
[----:B------:R-:W-:-:S04]  /*d780*/  DEPBAR.LE SB0, 0x0 ;  /* 0x000080000000791a */ /* 0x000fc80000000000 */
[----:B------:R-:W3:Y:S01]  /*d790*/  LDL.LU.64 R196, [R1+0x18] ;  /* 0x0000180001c47983 */ /* 0x000ee20000300a00 */
[----:B------:R-:W-:Y:S02]  /*d7a0*/  ULDC UR5, c[0x0][0x1a0] ;  /* 0x0000680000057ab9 */ /* 0x000fe40000000800 */
[----:B------:R-:W-:Y:S02]  /*d7b0*/  USHF.L.U32 UR5, UR5, 0x6, URZ ;  /* 0x0000000605057899 */ /* 0x000fe4000800063f */
[----:B------:R-:W-:Y:S02]  /*d7c0*/  UIADD3 UR31, UR26, -0x5, URZ ;  /* 0xfffffffb1a1f7890 */ /* 0x000fe4000fffe03f */
[----:B------:R-:W-:Y:S02]  /*d7d0*/  UIADD3 UR4, -UR5, 0x80, URZ ;  /* 0x0000008005047890 */ /* 0x000fe4000fffe13f */
[----:B------:R-:W-:Y:S01]  /*d7e0*/  UISETP.NE.AND UP0, UPT, UR26, 0x5, UPT ;  /* 0x000000051a00788c */ /* 0x000fe2000bf05270 */
[----:B------:R-:W-:Y:S01]  /*d7f0*/  BAR.SYNC.DEFER_BLOCKING 0x0 ;  /* 0x0000000000007b1d */ /* 0x000fe20000010000 */
[----:B--2---:R-:W-:-:S02]  /*d800*/  IADD3 R12, P1, R198, -UR5, RZ ;  /* 0x80000005c60c7c10 */ /* 0x004fc4000ff3e0ff */
[----:B------:R-:W-:Y:S02]  /*d810*/  IADD3 R16, P0, R198, UR4, RZ ;  /* 0x00000004c6107c10 */ /* 0x000fe4000ff1e0ff */
[----:B------:R-:W-:Y:S02]  /*d820*/  IADD3.X R13, R199, ~UR30, RZ, P1, !PT ;  /* 0x8000001ec70d7c10 */ /* 0x000fe40008ffe4ff */
[C---:B---3--:R-:W-:Y:S02]  /*d830*/  IADD3 R4, P3, R196.reuse, -UR5, RZ ;  /* 0x80000005c4047c10 */ /* 0x048fe4000ff7e0ff */
[----:B------:R-:W-:Y:S02]  /*d840*/  IADD3 R14, P2, R196, UR4, RZ ;  /* 0x00000004c40e7c10 */ /* 0x000fe4000ff5e0ff */
[C---:B------:R-:W-:Y:S02]  /*d850*/  IADD3.X R5, R197.reuse, ~UR30, RZ, P3, !PT ;  /* 0x8000001ec5057c10 */ /* 0x040fe40009ffe4ff */
[----:B------:R-:W-:-:S02]  /*d860*/  IADD3.X R15, R197, UR32, RZ, P2, !PT ;  /* 0x00000020c50f7c10 */ /* 0x000fc400097fe4ff */
[----:B------:R-:W-:Y:S01]  /*d870*/  IADD3.X R17, R199, UR32, RZ, P0, !PT ;  /* 0x00000020c7117c10 */ /* 0x000fe200087fe4ff */
        /* <DEDUP_REMOVED lines=8> */
[----:B------:R-:W1:Y:S04]  /*d900*/  LDSM.16.M88.4 R180, [R218+0x2000] ;  /* 0x00200000dab4783b */ /* 0x000e680000000200 */
[----:B------:R-:W4:Y:S04]  /*d910*/  LDSM.16.M88.4 R28, [R217+0x8800] ;  /* 0x00880000d91c783b */ /* 0x000f280000000200 */
[----:B------:R-:W3:Y:S04]  /*d920*/  LDSM.16.M88.4 R176, [R218] ;  /* 0x00000000dab0783b */ /* 0x000ee80000000200 */
[----:B------:R-:W-:Y:S04]  /*d930*/  LDSM.16.M88.4 R172, [R215] ;  /* 0x00000000d7ac783b */ /* 0x000fe80000000200 */
[----:B------:R-:W5:Y:S04]  /*d940*/  LDSM.16.M88.4 R20, [R216+0x2000] ;  /* 0x00200000d814783b */ /* 0x000f680000000200 */
[----:B------:R-:W3:Y:S04]  /*d950*/  LDSM.16.M88.4 R32, [R207] ;  /* 0x00000000cf20783b */ /* 0x000ee80000000200 */
[----:B------:R-:W3:Y:S04]  /*d960*/  LDSM.16.M88.4 R24, [R216] ;  /* 0x00000000d818783b */ /* 0x000ee80000000200 */
[----:B------:R-:W-:Y:S04]  /*d970*/  LDSM.16.M88.4 R168, [R211+0x8800] ;  /* 0x00880000d3a8783b */ /* 0x000fe80000000200 */
[----:B------:R-:W-:Y:S04]  /*d980*/  LDSM.16.M88.4 R164, [R214] ;  /* 0x00000000d6a4783b */ /* 0x000fe80000000200 */
[----:B------:R-:W-:Y:S01]  /*d990*/  LDSM.16.M88.4 R192, [R218+0x6000] ;  /* 0x00600000dac0783b */ /* 0x000fe20000000200 */
[C---:B-1----:R-:W-:Y:S03]  /*d9a0*/  HMMA.16816.F32.BF16 R4, R180.reuse, R8, RZ ;  /* 0x00000008b404723c */ /* 0x042fe600000418ff */
[----:B------:R-:W-:Y:S04]  /*d9b0*/  LDSM.16.M88.4 R196, [R218+0x4000] ;  /* 0x00400000dac4783b */ /* 0x000fe80000000200 */
[----:B------:R-:W0:Y:S01]  /*d9c0*/  LDGDEPBAR ;  /* 0x00000000000079af */ /* 0x000e220000000000 */
[C---:B----4-:R-:W-:Y:S08]  /*d9d0*/  HMMA.16816.F32.BF16 R184, R180.reuse, R28, RZ ;  /* 0x0000001cb4b8723c */ /* 0x050ff000000418ff */
[C---:B--2---:R-:W-:Y:S08]  /*d9e0*/  HMMA.16816.F32.BF16 R12, R180.reuse, R10, RZ ;  /* 0x0000000ab40c723c */ /* 0x044ff000000418ff */
[----:B------:R-:W-:Y:S08]  /*d9f0*/  HMMA.16816.F32.BF16 R180, R180, R30, RZ ;  /* 0x0000001eb4b4723c */ /* 0x000ff000000418ff */
[C---:B---3--:R-:W-:Y:S08]  /*da00*/  HMMA.16816.F32.BF16 R16, R176.reuse, R8, RZ ;  /* 0x00000008b010723c */ /* 0x048ff000000418ff */
[C---:B------:R-:W-:Y:S08]  /*da10*/  HMMA.16816.F32.BF16 R8, R176.reuse, R10, RZ ;  /* 0x0000000ab008723c */ /* 0x040ff000000418ff */
[C---:B------:R-:W-:Y:S08]  /*da20*/  HMMA.16816.F32.BF16 R188, R176.reuse, R28, RZ ;  /* 0x0000001cb0bc723c */ /* 0x040ff000000418ff */
[----:B------:R-:W-:Y:S01]  /*da30*/  HMMA.16816.F32.BF16 R176, R176, R30, RZ ;  /* 0x0000001eb0b0723c */ /* 0x000fe200000418ff */
[----:B------:R-:W1:Y:S07]  /*da40*/  LDSM.16.M88.4 R28, [R211+0x8000] ;  /* 0x00800000d31c783b */ /* 0x000e6e0000000200 */
[C---:B-----5:R-:W-:Y:S08]  /*da50*/  HMMA.16816.F32.BF16 R4, R20.reuse, R172, R4 ;  /* 0x000000ac1404723c */ /* 0x060ff00000041804 */
[C---:B------:R-:W-:Y:S08]  /*da60*/  HMMA.16816.F32.BF16 R184, R20.reuse, R32, R184 ;  /* 0x0000002014b8723c */ /* 0x040ff000000418b8 */
[C---:B------:R-:W-:Y:S08]  /*da70*/  HMMA.16816.F32.BF16 R12, R20.reuse, R174, R12 ;  /* 0x000000ae140c723c */ /* 0x040ff0000004180c */
[----:B------:R-:W-:Y:S01]  /*da80*/  HMMA.16816.F32.BF16 R180, R20, R34, R180 ;  /* 0x0000002214b4723c */ /* 0x000fe200000418b4 */
[----:B------:R-:W2:Y:S07]  /*da90*/  LDSM.16.M88.4 R20, [R214+0x2000] ;  /* 0x00200000d614783b */ /* 0x000eae0000000200 */
[C---:B------:R-:W-:Y:S08]  /*daa0*/  HMMA.16816.F32.BF16 R16, R24.reuse, R172, R16 ;  /* 0x000000ac1810723c */ /* 0x040ff00000041810 */
[C---:B------:R-:W-:Y:S01]  /*dab0*/  HMMA.16816.F32.BF16 R8, R24.reuse, R174, R8 ;  /* 0x000000ae1808723c */ /* 0x040fe20000041808 */
[----:B------:R-:W-:Y:S07]  /*dac0*/  LDSM.16.M88.4 R172, [R216+0x4000] ;  /* 0x00400000d8ac783b */ /* 0x000fee0000000200 */
[C---:B------:R-:W-:Y:S08]  /*dad0*/  HMMA.16816.F32.BF16 R188, R24.reuse, R32, R188 ;  /* 0x0000002018bc723c */ /* 0x040ff000000418bc */
[----:B------:R-:W-:Y:S01]  /*dae0*/  HMMA.16816.F32.BF16 R176, R24, R34, R176 ;  /* 0x0000002218b0723c */ /* 0x000fe200000418b0 */
[----:B------:R-:W-:Y:S04]  /*daf0*/  LDSM.16.M88.4 R24, [R206] ;  /* 0x00000000ce18783b */ /* 0x000fe80000000200 */
[----:B------:R-:W-:Y:S03]  /*db00*/  LDSM.16.M88.4 R32, [R206+0x800] ;  /* 0x00080000ce20783b */ /* 0x000fe60000000200 */
[-C--:B-1----:R-:W-:Y:S08]  /*db10*/  HMMA.16816.F32.BF16 R16, R164, R28.reuse, R16 ;  /* 0x0000001ca410723c */ /* 0x082ff00000041810 */
[C---:B--2---:R-:W-:Y:S08]  /*db20*/  HMMA.16816.F32.BF16 R4, R20.reuse, R28, R4 ;  /* 0x0000001c1404723c */ /* 0x044ff00000041804 */
[C---:B------:R-:W-:Y:S08]  /*db30*/  HMMA.16816.F32.BF16 R184, R20.reuse, R168, R184 ;  /* 0x000000a814b8723c */ /* 0x040ff000000418b8 */
[C---:B------:R-:W-:Y:S08]  /*db40*/  HMMA.16816.F32.BF16 R12, R20.reuse, R30, R12 ;  /* 0x0000001e140c723c */ /* 0x040ff0000004180c */
[----:B------:R-:W-:Y:S01]  /*db50*/  HMMA.16816.F32.BF16 R180, R20, R170, R180 ;  /* 0x000000aa14b4723c */ /* 0x000fe200000418b4 */
[----:B------:R-:W1:Y:S07]  /*db60*/  LDSM.16.M88.4 R20, [R213+0x2000] ;  /* 0x00200000d514783b */ /* 0x000e6e0000000200 */
[C---:B------:R-:W-:Y:S01]  /*db70*/  HMMA.16816.F32.BF16 R8, R164.reuse, R30, R8 ;  /* 0x0000001ea408723c */ /* 0x040fe20000041808 */
[----:B------:R-:W2:Y:S07]  /*db80*/  LDSM.16.M88.4 R28, [R213] ;  /* 0x00000000d51c783b */ /* 0x000eae0000000200 */
[C---:B------:R-:W-:Y:S08]  /*db90*/  HMMA.16816.F32.BF16 R188, R164.reuse, R168, R188 ;  /* 0x000000a8a4bc723c */ /* 0x040ff000000418bc */
[----:B------:R-:W-:Y:S01]  /*dba0*/  HMMA.16816.F32.BF16 R176, R164, R170, R176 ;  /* 0x000000aaa4b0723c */ /* 0x000fe200000418b0 */
[----:B------:R-:W-:Y:S04]  /*dbb0*/  LDSM.16.M88.4 R168, [R216+0x6000] ;  /* 0x00600000d8a8783b */ /* 0x000fe80000000200 */
        /* <DEDUP_REMOVED lines=8> */
[----:B------:R-:W2:Y:S07]  /*dc40*/  LDSM.16.M88.4 R24, [R205] ;  /* 0x00000000cd18783b */ /* 0x000eae0000000200 */
[C---:B------:R-:W-:Y:S08]  /*dc50*/  HMMA.16816.F32.BF16 R188, R28.reuse, R32, R188 ;  /* 0x000000201cbc723c */ /* 0x040ff000000418bc */
[----:B------:R-:W-:Y:S01]  /*dc60*/  HMMA.16816.F32.BF16 R176, R28, R34, R176 ;  /* 0x000000221cb0723c */ /* 0x000fe200000418b0 */
[----:B------:R-:W-:Y:S04]  /*dc70*/  LDSM.16.M88.4 R32, [R214+0x6000] ;  /* 0x00600000d620783b */ /* 0x000fe80000000200 */
[----:B------:R-:W-:Y:S03]  /*dc80*/  LDSM.16.M88.4 R28, [R213+0x4000] ;  /* 0x00400000d51c783b */ /* 0x000fe60000000200 */
[-C--:B-1----:R-:W-:Y:S08]  /*dc90*/  HMMA.16816.F32.BF16 R4, R192, R20.reuse, R4 ;  /* 0x00000014c004723c */ /* 0x082ff00000041804 */
[----:B------:R-:W-:Y:S08]  /*dca0*/  HMMA.16816.F32.BF16 R16, R196, R20, R16 ;  /* 0x00000014c410723c */ /* 0x000ff00000041810 */
[-C--:B------:R-:W-:Y:S08]  /*dcb0*/  HMMA.16816.F32.BF16 R12, R192, R22.reuse, R12 ;  /* 0x00000016c00c723c */ /* 0x080ff0000004180c */
[----:B------:R-:W-:Y:S01]  /*dcc0*/  HMMA.16816.F32.BF16 R8, R196, R22, R8 ;  /* 0x00000016c408723c */ /* 0x000fe20000041808 */
[----:B------:R-:W1:Y:S07]  /*dcd0*/  LDSM.16.M88.4 R20, [R211+0x9000] ;  /* 0x00900000d314783b */ /* 0x000e6e0000000200 */
[-C--:B--2---:R-:W-:Y:S08]  /*dce0*/  HMMA.16816.F32.BF16 R4, R168, R24.reuse, R4 ;  /* 0x00000018a804723c */ /* 0x084ff00000041804 */
[----:B------:R-:W-:Y:S08]  /*dcf0*/  HMMA.16816.F32.BF16 R16, R172, R24, R16 ;  /* 0x00000018ac10723c */ /* 0x000ff00000041810 */
[-C--:B------:R-:W-:Y:S08]  /*dd00*/  HMMA.16816.F32.BF16 R12, R168, R26.reuse, R12 ;  /* 0x0000001aa80c723c */ /* 0x080ff0000004180c */
[----:B------:R-:W-:Y:S01]  /*dd10*/  HMMA.16816.F32.BF16 R8, R172, R26, R8 ;  /* 0x0000001aac08723c */ /* 0x000fe20000041808 */
[----:B------:R-:W-:Y:S07]  /*dd20*/  LDSM.16.M88.4 R24, [R213+0x6000] ;  /* 0x00600000d518783b */ /* 0x000fee0000000200 */
[-C--:B-1----:R-:W-:Y:S08]  /*dd30*/  HMMA.16816.F32.BF16 R4, R32, R20.reuse, R4 ;  /* 0x000000142004723c */ /* 0x082ff00000041804 */
[----:B------:R-:W-:Y:S08]  /*dd40*/  HMMA.16816.F32.BF16 R16, R164, R20, R16 ;  /* 0x00000014a410723c */ /* 0x000ff00000041810 */
[-C--:B------:R-:W-:Y:S08]  /*dd50*/  HMMA.16816.F32.BF16 R12, R32, R22.reuse, R12 ;  /* 0x00000016200c723c */ /* 0x080ff0000004180c */
[----:B------:R-:W-:Y:S01]  /*dd60*/  HMMA.16816.F32.BF16 R8, R164, R22, R8 ;  /* 0x00000016a408723c */ /* 0x000fe20000041808 */
[----:B------:R-:W1:Y:S07]  /*dd70*/  LDSM.16.M88.4 R20, [R206+0x1000] ;  /* 0x00100000ce14783b */ /* 0x000e6e0000000200 */
[-C--:B-1----:R-:W-:Y:S08]  /*dd80*/  HMMA.16816.F32.BF16 R16, R28, R20.reuse, R16 ;  /* 0x000000141c10723c */ /* 0x082ff00000041810 */
[C---:B------:R-:W-:Y:S07]  /*dd90*/  HMMA.16816.F32.BF16 R4, R24.reuse, R20, R4 ;  /* 0x000000141804723c */ /* 0x040fee0000041804 */
[----:B------:R-:W-:Y:S01]  /*dda0*/  IMAD.U32 R20, RZ, RZ, UR31 ;  /* 0x0000001fff147e24 */ /* 0x000fe2000f8e00ff */
[-C--:B------:R-:W-:Y:S08]  /*ddb0*/  HMMA.16816.F32.BF16 R12, R24, R22.reuse, R12 ;  /* 0x00000016180c723c */ /* 0x080ff0000004180c */
[----:B------:R-:W-:Y:S07]  /*ddc0*/  HMMA.16816.F32.BF16 R8, R28, R22, R8 ;  /* 0x000000161c08723c */ /* 0x000fee0000041808 */
[----:B------:R-:W-:-:S05]  /*ddd0*/  IMAD R23, R20, 0x20, R249 ;  /* 0x0000002014177824 */ /* 0x000fca00078e02f9 */
[C---:B------:R-:W-:Y:S02]  /*dde0*/  IADD3 R21, R23.reuse, 0x1, RZ ;  /* 0x0000000117157810 */ /* 0x040fe40007ffe0ff */
[-C--:B------:R-:W-:Y:S02]  /*ddf0*/  ISETP.GE.AND P4, PT, R23, R248.reuse, PT ;  /* 0x000000f81700720c */ /* 0x080fe40003f86270 */
[----:B------:R-:W-:Y:S02]  /*de00*/  ISETP.GE.AND P0, PT, R21, R248, PT ;  /* 0x000000f81500720c */ /* 0x000fe40003f06270 */
[----:B------:R-:W-:Y:S02]  /*de10*/  ISETP.GE.AND P5, PT, R23, R242, PT ;  /* 0x000000f21700720c */ /* 0x000fe40003fa6270 */
[----:B------:R-:W-:Y:S02]  /*de20*/  FSEL R20, R16, -INF , !P4 ;  /* 0xff80000010147808 */ /* 0x000fe40006000000 */
[----:B------:R-:W-:-:S02]  /*de30*/  FSEL R16, R17, -INF , !P0 ;  /* 0xff80000011107808 */ /* 0x000fc40004000000 */
[C---:B------:R-:W-:Y:S01]  /*de40*/  ISETP.GE.AND P2, PT, R21.reuse, R242, PT ;  /* 0x000000f21500720c */ /* 0x040fe20003f46270 */
[----:B------:R-:W-:Y:S01]  /*de50*/  STL [R1+0x1c], R20 ;  /* 0x00001c1401007387 */ /* 0x000fe20000100800 */
[----:B------:R-:W-:Y:S02]  /*de60*/  FSEL R17, R18, -INF , !P5 ;  /* 0xff80000012117808 */ /* 0x000fe40006800000 */
[C---:B------:R-:W-:Y:S01]  /*de70*/  ISETP.GE.AND P1, PT, R21.reuse, R240, PT ;  /* 0x000000f01500720c */ /* 0x040fe20003f26270 */
[----:B------:R1:W-:Y:S01]  /*de80*/  STL [R1+0x18], R16 ;  /* 0x0000181001007387 */ /* 0x0003e20000100800 */
[----:B------:R-:W-:Y:S02]  /*de90*/  ISETP.GE.AND P3, PT, R21, R2, PT ;  /* 0x000000021500720c */ /* 0x000fe40003f66270 */
[----:B------:R-:W-:Y:S01]  /*dea0*/  IADD3 R21, R23, 0x8, RZ ;  /* 0x0000000817157810 */ /* 0x000fe20007ffe0ff */
[----:B------:R2:W-:Y:S01]  /*deb0*/  STL [R1+0x14], R17 ;  /* 0x0000141101007387 */ /* 0x0005e20000100800 */
[----:B------:R-:W-:-:S02]  /*dec0*/  FSEL R249, R5, -INF , !P1 ;  /* 0xff80000005f97808 */ /* 0x000fc40004800000 */
[----:B------:R-:W-:Y:S02]  /*ded0*/  ISETP.GE.AND P0, PT, R21, R240, PT ;  /* 0x000000f01500720c */ /* 0x000fe40003f06270 */
[----:B------:R-:W-:Y:S02]  /*dee0*/  ISETP.GE.AND P1, PT, R23, R2, PT ;  /* 0x000000021700720c */ /* 0x000fe40003f26270 */
[----:B------:R-:W-:Y:S02]  /*def0*/  FSEL R5, R12, -INF , !P0 ;  /* 0xff8000000c057808 */ /* 0x000fe40004000000 */
[----:B------:R-:W-:Y:S02]  /*df00*/  FSEL R6, R6, -INF , !P1 ;  /* 0xff80000006067808 */ /* 0x000fe40004800000 */
[C---:B------:R-:W-:Y:S02]  /*df10*/  ISETP.GE.AND P6, PT, R21.reuse, R248, PT ;  /* 0x000000f81500720c */ /* 0x040fe40003fc6270 */
[----:B------:R-:W-:-:S02]  /*df20*/  ISETP.GE.AND P4, PT, R21, R242, PT ;  /* 0x000000f21500720c */ /* 0x000fc40003f86270 */
[----:B------:R-:W-:Y:S02]  /*df30*/  ISETP.GE.AND P5, PT, R21, R2, PT ;  /* 0x000000021500720c */ /* 0x000fe40003fa6270 */
[----:B------:R-:W-:Y:S02]  /*df40*/  FSEL R12, R7, -INF , !P3 ;  /* 0xff800000070c7808 */ /* 0x000fe40005800000 */
[----:B------:R-:W-:Y:S02]  /*df50*/  FSEL R7, R8, -INF , !P6 ;  /* 0xff80000008077808 */ /* 0x000fe40007000000 */
[----:B-1----:R-:W-:Y:S02]  /*df60*/  FSEL R16, R19, -INF , !P2 ;  /* 0xff80000013107808 */ /* 0x002fe40005000000 */
[C---:B------:R-:W-:Y:S02]  /*df70*/  ISETP.GE.AND P2, PT, R23.reuse, R240, PT ;  /* 0x000000f01700720c */ /* 0x040fe40003f46270 */
[----:B--2---:R-:W-:Y:S01]  /*df80*/  IADD3 R17, R23, 0x9, RZ ;  /* 0x0000000917117810 */ /* 0x004fe20007ffe0ff */
[----:B------:R-:W-:Y:S01]  /*df90*/  STL [R1+0x10], R16 ;  /* 0x0000101001007387 */ /* 0x000fe20000100800 */
[----:B------:R-:W-:-:S02]  /*dfa0*/  FSEL R4, R4, -INF , !P2 ;  /* 0xff80000004047808 */ /* 0x000fc40005000000 */
[C---:B------:R-:W-:Y:S02]  /*dfb0*/  ISETP.GE.AND P2, PT, R17.reuse, R240, PT ;  /* 0x000000f01100720c */ /* 0x040fe40003f46270 */
[----:B------:R-:W-:Y:S02]  /*dfc0*/  ISETP.GE.AND P0, PT, R17, R248, PT ;  /* 0x000000f81100720c */ /* 0x000fe40003f06270 */
[----:B------:R-:W-:Y:S02]  /*dfd0*/  FSEL R13, R13, -INF , !P2 ;  /* 0xff8000000d0d7808 */ /* 0x000fe40005000000 */
[C---:B------:R-:W-:Y:S02]  /*dfe0*/  ISETP.GE.AND P2, PT, R17.reuse, R242, PT ;  /* 0x000000f21100720c */ /* 0x040fe40003f46270 */
[----:B------:R-:W-:Y:S02]  /*dff0*/  ISETP.GE.AND P1, PT, R17, R2, PT ;  /* 0x000000021100720c */ /* 0x000fe40003f26270 */
[----:B------:R-:W1:Y:S01]  /*e000*/  LDSM.16.M88.4 R16, [R217+0x9800] ;  /* 0x00980000d910783b */ /* 0x000e620000000200 */
[----:B------:R-:W-:-:S02]  /*e010*/  FSEL R9, R9, -INF , !P0 ;  /* 0xff80000009097808 */ /* 0x000fc40004000000 */
[----:B------:R-:W-:Y:S02]  /*e020*/  FSEL R8, R15, -INF , !P1 ;  /* 0xff8000000f087808 */ /* 0x000fe40004800000 */
[----:B------:R-:W-:Y:S01]  /*e030*/  FSEL R14, R14, -INF , !P5 ;  /* 0xff8000000e0e7808 */ /* 0x000fe20006800000 */
[-C--:B-1----:R-:W-:Y:S08]  /*e040*/  HMMA.16816.F32.BF16 R188, R196, R16.reuse, R188 ;  /* 0x00000010c4bc723c */ /* 0x082ff000000418bc */
[C---:B------:R-:W-:Y:S08]  /*e050*/  HMMA.16816.F32.BF16 R184, R192.reuse, R16, R184 ;  /* 0x00000010c0b8723c */ /* 0x040ff000000418b8 */
[-C--:B------:R-:W-:Y:S07]  /*e060*/  HMMA.16816.F32.BF16 R180, R192, R18.reuse, R180 ;  /* 0x00000012c0b4723c */ /* 0x080fee00000418b4 */
[----:B------:R-:W-:Y:S01]  /*e070*/  IMAD.MOV.U32 R195, RZ, RZ, R23 ;  /* 0x000000ffffc37224 */ /* 0x000fe200078e0017 */
[----:B------:R-:W-:Y:S01]  /*e080*/  HMMA.16816.F32.BF16 R176, R196, R18, R176 ;  /* 0x00000012c4b0723c */ /* 0x000fe200000418b0 */
[----:B------:R-:W1:Y:S04]  /*e090*/  LDSM.16.M88.4 R16, [R204] ;  /* 0x00000000cc10783b */ /* 0x000e680000000200 */
[----:B------:R-:W2:Y:S03]  /*e0a0*/  LDSM.16.M88.4 R20, [R211+0x9800] ;  /* 0x00980000d314783b */ /* 0x000ea60000000200 */
[-C--:B-1----:R-:W-:Y:S08]  /*e0b0*/  HMMA.16816.F32.BF16 R188, R172, R16.reuse, R188 ;  /* 0x00000010acbc723c */ /* 0x082ff000000418bc */
[C---:B------:R-:W-:Y:S08]  /*e0c0*/  HMMA.16816.F32.BF16 R184, R168.reuse, R16, R184 ;  /* 0x00000010a8b8723c */ /* 0x040ff000000418b8 */
[-C--:B------:R-:W-:Y:S08]  /*e0d0*/  HMMA.16816.F32.BF16 R180, R168, R18.reuse, R180 ;  /* 0x00000012a8b4723c */ /* 0x080ff000000418b4 */
[----:B------:R-:W-:Y:S01]  /*e0e0*/  HMMA.16816.F32.BF16 R176, R172, R18, R176 ;  /* 0x00000012acb0723c */ /* 0x000fe200000418b0 */
[----:B------:R-:W1:Y:S01]  /*e0f0*/  LDSM.16.M88.4 R16, [R206+0x1800] ;  /* 0x00180000ce10783b */ /* 0x000e620000000200 */
[----:B------:R-:W-:-:S06]  /*e100*/  DEPBAR.LE SB0, 0x0 ;  /* 0x000080000000791a */ /* 0x000fcc0000000000 */
[-C--:B--2---:R-:W-:Y:S08]  /*e110*/  HMMA.16816.F32.BF16 R188, R164, R20.reuse, R188 ;  /* 0x00000014a4bc723c */ /* 0x084ff000000418bc */
[C---:B------:R-:W-:Y:S07]  /*e120*/  HMMA.16816.F32.BF16 R184, R32.reuse, R20, R184 ;  /* 0x0000001420b8723c */ /* 0x040fee00000418b8 */
[----:B------:R-:W-:Y:S01]  /*e130*/  FSEL R20, R10, -INF , !P4 ;  /* 0xff8000000a147808 */ /* 0x000fe20006000000 */
[----:B------:R-:W-:Y:S01]  /*e140*/  HMMA.16816.F32.BF16 R180, R32, R22, R180 ;  /* 0x0000001620b4723c */ /* 0x000fe200000418b4 */
[----:B------:R-:W-:-:S02]  /*e150*/  IADD3 R21, R195, 0x18, RZ ;  /* 0x00000018c3157810 */ /* 0x000fc40007ffe0ff */
[----:B------:R-:W-:Y:S01]  /*e160*/  FSEL R10, R11, -INF , !P2 ;  /* 0xff8000000b0a7808 */ /* 0x000fe20005000000 */
[----:B------:R-:W-:Y:S01]  /*e170*/  BAR.SYNC.DEFER_BLOCKING 0x0 ;  /* 0x0000000000007b1d */ /* 0x000fe20000010000 */
[----:B------:R-:W-:Y:S02]  /*e180*/  ISETP.GE.AND P4, PT, R21, R242, PT ;  /* 0x000000f21500720c */ /* 0x000fe40003f86270 */
[----:B------:R-:W-:Y:S01]  /*e190*/  IADD3 R33, R195, 0x10, RZ ;  /* 0x00000010c3217810 */ /* 0x000fe20007ffe0ff */
[----:B------:R-:W-:Y:S01]  /*e1a0*/  HMMA.16816.F32.BF16 R176, R164, R22, R176 ;  /* 0x00000016a4b0723c */ /* 0x000fe200000418b0 */
[-C--:B------:R-:W-:Y:S02]  /*e1b0*/  ISETP.GE.AND P6, PT, R21, R248.reuse, PT ;  /* 0x000000f81500720c */ /* 0x080fe40003fc6270 */
[C---:B------:R-:W-:Y:S02]  /*e1c0*/  ISETP.GE.AND P3, PT, R33.reuse, R248, PT ;  /* 0x000000f82100720c */ /* 0x040fe40003f66270 */
[----:B------:R-:W-:-:S02]  /*e1d0*/  ISETP.GE.AND P1, PT, R33, R242, PT ;  /* 0x000000f22100720c */ /* 0x000fc40003f26270 */
[----:B------:R-:W-:Y:S01]  /*e1e0*/  IADD3 R23, R195, 0x11, RZ ;  /* 0x00000011c3177810 */ /* 0x000fe20007ffe0ff */
[----:B-1----:R-:W-:Y:S03]  /*e1f0*/  HMMA.16816.F32.BF16 R188, R28, R16, R188 ;  /* 0x000000101cbc723c */ /* 0x002fe600000418bc */
[C---:B------:R-:W-:Y:S02]  /*e200*/  ISETP.GE.AND P0, PT, R23.reuse, R248, PT ;  /* 0x000000f81700720c */ /* 0x040fe40003f06270 */
[----:B------:R-:W-:-:S03]  /*e210*/  ISETP.GE.AND P2, PT, R23, R242, PT ;  /* 0x000000f21700720c */ /* 0x000fc60003f46270 */
[C---:B------:R-:W-:Y:S07]  /*e220*/  HMMA.16816.F32.BF16 R184, R24.reuse, R16, R184 ;  /* 0x0000001018b8723c */ /* 0x040fee00000418b8 */
[----:B------:R-:W-:Y:S01]  /*e230*/  IADD3 R17, R195, 0x19, RZ ;  /* 0x00000019c3117810 */ /* 0x000fe20007ffe0ff */
[----:B------:R-:W-:Y:S03]  /*e240*/  HMMA.16816.F32.BF16 R180, R24, R18, R180 ;  /* 0x0000001218b4723c */ /* 0x000fe600000418b4 */
[----:B------:R-:W-:-:S05]  /*e250*/  ISETP.GE.AND P5, PT, R17, R248, PT ;  /* 0x000000f81100720c */ /* 0x000fca0003fa6270 */
[----:B------:R-:W-:Y:S01]  /*e260*/  HMMA.16816.F32.BF16 R176, R28, R18, R176 ;  /* 0x000000121cb0723c */ /* 0x000fe200000418b0 */
[----:B------:R-:W-:Y:S02]  /*e270*/  FSEL R173, R188, -INF , !P3 ;  /* 0xff800000bcad7808 */ /* 0x000fe40005800000 */
[----:B------:R-:W-:Y:S02]  /*e280*/  ISETP.GE.AND P3, PT, R17, R242, PT ;  /* 0x000000f21100720c */ /* 0x000fe40003f66270 */
[----:B------:R-:W-:Y:S02]  /*e290*/  FSEL R242, R189, -INF , !P0 ;  /* 0xff800000bdf27808 */ /* 0x000fe40004000000 */
[----:B------:R-:W-:Y:S02]  /*e2a0*/  FSEL R175, R191, -INF , !P2 ;  /* 0xff800000bfaf7808 */ /* 0x000fe40005000000 */
[-C--:B------:R-:W-:Y:S02]  /*e2b0*/  ISETP.GE.AND P0, PT, R33, R240.reuse, PT ;  /* 0x000000f02100720c */ /* 0x080fe40003f06270 */
[----:B------:R-:W-:-:S02]  /*e2c0*/  ISETP.GE.AND P2, PT, R23, R240, PT ;  /* 0x000000f01700720c */ /* 0x000fc40003f46270 */
[----:B------:R-:W-:Y:S02]  /*e2d0*/  FSEL R174, R190, -INF , !P1 ;  /* 0xff800000beae7808 */ /* 0x000fe40004800000 */
[----:B------:R-:W-:Y:S02]  /*e2e0*/  FSEL R193, R184, -INF , !P0 ;  /* 0xff800000b8c17808 */ /* 0x000fe40004000000 */
[----:B------:R-:W-:Y:S02]  /*e2f0*/  FSEL R195, R185, -INF , !P2 ;  /* 0xff800000b9c37808 */ /* 0x000fe40005000000 */
[----:B------:R-:W-:Y:S02]  /*e300*/  ISETP.GE.AND P1, PT, R33, R2, PT ;  /* 0x000000022100720c */ /* 0x000fe40003f26270 */
[-C--:B------:R-:W-:Y:S02]  /*e310*/  ISETP.GE.AND P0, PT, R21, R240.reuse, PT ;  /* 0x000000f01500720c */ /* 0x080fe40003f06270 */
[----:B------:R-:W-:-:S02]  /*e320*/  ISETP.GE.AND P2, PT, R17, R240, PT ;  /* 0x000000f01100720c */ /* 0x000fc40003f46270 */
[----:B------:R-:W-:Y:S02]  /*e330*/  FSEL R197, R180, -INF , !P0 ;  /* 0xff800000b4c57808 */ /* 0x000fe40004000000 */
[----:B------:R-:W-:Y:S02]  /*e340*/  FSEL R199, R181, -INF , !P2 ;  /* 0xff800000b5c77808 */ /* 0x000fe40005000000 */
[----:B------:R-:W-:Y:S02]  /*e350*/  FSEL R194, R186, -INF , !P1 ;  /* 0xff800000bac27808 */ /* 0x000fe40004800000 */
[-C--:B------:R-:W-:Y:S02]  /*e360*/  ISETP.GE.AND P0, PT, R23, R2.reuse, PT ;  /* 0x000000021700720c */ /* 0x080fe40003f06270 */
[-C--:B------:R-:W-:Y:S02]  /*e370*/  ISETP.GE.AND P2, PT, R21, R2.reuse, PT ;  /* 0x000000021500720c */ /* 0x080fe40003f46270 */
[----:B------:R-:W-:-:S02]  /*e380*/  ISETP.GE.AND P1, PT, R17, R2, PT ;  /* 0x000000021100720c */ /* 0x000fc40003f26270 */
[----:B------:R-:W-:Y:S02]  /*e390*/  FSEL R2, R176, -INF , !P6 ;  /* 0xff800000b0027808 */ /* 0x000fe40007000000 */
[----:B------:R-:W-:Y:S02]  /*e3a0*/  FSEL R196, R187, -INF , !P0 ;  /* 0xff800000bbc47808 */ /* 0x000fe40004000000 */
[----:B------:R-:W-:Y:S01]  /*e3b0*/  PLOP3.LUT P0, PT, PT, PT, UP0, 0x80, 0x0 ;  /* 0x000000000000781c */ /* 0x000fe20003f0f008 */
[----:B------:R1:W-:Y:S01]  /*e3c0*/  STL [R1+0xc], R2 ;  /* 0x00000c0201007387 */ /* 0x0003e20000100800 */
[----:B------:R-:W-:Y:S02]  /*e3d0*/  FSEL R198, R182, -INF , !P2 ;  /* 0xff800000b6c67808 */ /* 0x000fe40005000000 */
[----:B------:R-:W-:Y:S02]  /*e3e0*/  FSEL R240, R183, -INF , !P1 ;  /* 0xff800000b7f07808 */ /* 0x000fe40004800000 */
[----:B------:R-:W-:-:S02]  /*e3f0*/  FSEL R177, R177, -INF , !P5 ;  /* 0xff800000b1b17808 */ /* 0x000fc40006800000 */
[----:B------:R-:W-:Y:S02]  /*e400*/  FSEL R178, R178, -INF , !P4 ;  /* 0xff800000b2b27808 */ /* 0x000fe40006000000 */
[----:B------:R-:W-:-:S03]  /*e410*/  FSEL R179, R179, -INF , !P3 ;  /* 0xff800000b3b37808 */ /* 0x000fc60005800000 */
[----:B------:R-:W-:Y:S05]  /*e420*/  @!P0 BRA `(.L_x_889) ;  /* 0x0000018000008947 */ /* 0x000fea0003800000 */
[----:B------:R-:W-:Y:S02]  /*e430*/  UIADD3 UR32, UR26, -0x6, URZ ;  /* 0xfffffffa1a207890 */ /* 0x000fe4000fffe03f */
[----:B------:R-:W-:Y:S02]  /*e440*/  ULDC.64 UR4, c[0x0][0x198] ;  /* 0x0000660000047ab9 */ /* 0x000fe40000000a00 */
[----:B------:R-:W-:Y:S02]  /*e450*/  USHF.R.S32.HI UR30, URZ, 0x1f, UR32 ;  /* 0x0000001f3f1e7899 */ /* 0x000fe40008011420 */
[----:B------:R-:W-:Y:S02]  /*e460*/  UIMAD.WIDE.U32 UR34, UR32, UR4, URZ ;  /* 0x00000004202272a5 */ /* 0x000fe4000f8e003f */
[----:B------:R-:W-:-:S04]  /*e470*/  UIMAD UR30, UR30, UR4, URZ ;  /* 0x000000041e1e72a4 */ /* 0x000fc8000f8e023f */
[----:B------:R-:W-:Y:S01]  /*e480*/  UIMAD UR5, UR32, UR5, UR30 ;  /* 0x00000005200572a4 */ /* 0x000fe2000f8e021e */
[----:B------:R-:W-:Y:S02]  /*e490*/  IMAD.U32 R15, RZ, RZ, UR34 ;  /* 0x00000022ff0f7e24 */ /* 0x000fe4000f8e00ff */
[----:B-1----:R-:W-:Y:S01]  /*e4a0*/  IMAD.U32 R2, RZ, RZ, UR34 ;  /* 0x00000022ff027e24 */ /* 0x002fe2000f8e00ff */
        /* <DEDUP_REMOVED lines=16> */
.L_x_889:
[----:B------:R-:W2:Y:S04]  /*e5b0*/  LDL.LU R11, [R1+0x10] ;  /* 0x00001000010b7983 */ /* 0x000ea80000300800 */
[----:B-1----:R-:W3:Y:S04]  /*e5c0*/  LDL.LU R2, [R1+0x8] ;  /* 0x0000080001027983 */ /* 0x002ee80000300800 */
[----:B------:R-:W4:Y:S04]  /*e5d0*/  LDL.LU R29, [R1+0x1c] ;  /* 0x00001c00011d7983 */ /* 0x000f280000300800 */
[----:B------:R-:W4:Y:S04]  /*e5e0*/  LDL.LU R21, [R1+0x18] ;  /* 0x0000180001157983 */ /* 0x000f280000300800 */
[----:B------:R-:W4:Y:S04]  /*e5f0*/  LDL.LU R23, [R1+0x14] ;  /* 0x0000140001177983 */ /* 0x000f280000300800 */
[----:B------:R-:W4:Y:S04]  /*e600*/  LDL.LU.64 R32, [R1] ;  /* 0x0000000001207983 */ /* 0x000f280000300a00 */
[----:B------:R1:W-:Y:S04]  /*e610*/  STL [R1+0x30], R205 ;  /* 0x000030cd01007387 */ /* 0x0003e80000100800 */
[----:B-1----:R-:W4:Y:S01]  /*e620*/  LDL.LU R205, [R1+0xc] ;  /* 0x00000c0001cd7983 */ /* 0x002f220000300800 */
[----:B------:R-:W-:Y:S01]  /*e630*/  IMAD.WIDE.U32 R24, R200, -0x2daee0ad, RZ ;  /* 0xd2511f53c8187825 */ /* 0x000fe200078e00ff */
[----:B------:R-:W-:-:S03]  /*e640*/  MOV R17, UR29 ;  /* 0x0000001d00117c02 */ /* 0x000fc60008000f00 */
[----:B------:R-:W-:Y:S01]  /*e650*/  IMAD.WIDE.U32 R30, R203, -0x326172a9, RZ ;  /* 0xcd9e8d57cb1e7825 */ /* 0x000fe200078e00ff */
[----:B------:R-:W-:-:S04]  /*e660*/  LOP3.LUT R26, R25, UR31, R17, 0x96, !PT ;  /* 0x0000001f191a7c12 */ /* 0x000fc8000f8e9611 */
[----:B------:R-:W-:Y:S01]  /*e670*/  LOP3.LUT R34, R31, R201, RZ, 0x3c, !PT ;  /* 0x000000c91f227212 */ /* 0x000fe200078e3cff */
[----:B------:R-:W-:Y:S01]  /*e680*/  IMAD.WIDE.U32 R26, R26, -0x326172a9, RZ ;  /* 0xcd9e8d571a1a7825 */ /* 0x000fe200078e00ff */
[----:B------:R-:W-:Y:S03]  /*e690*/  STL.64 [R1+0x28], R206 ;  /* 0x000028ce01007387 */ /* 0x000fe60000100a00 */
[----:B------:R-:W-:Y:S01]  /*e6a0*/  IMAD.WIDE.U32 R34, R34, -0x2daee0ad, RZ ;  /* 0xd2511f5322227825 */ /* 0x000fe200078e00ff */
[----:B------:R-:W-:Y:S01]  /*e6b0*/  STL [R1+0x20], R204 ;  /* 0x000020cc01007387 */ /* 0x000fe20000100800 */
[----:B------:R-:W-:-:S03]  /*e6c0*/  LOP3.LUT R28, R251, UR13, R26, 0x96, !PT ;  /* 0x0000000dfb1c7c12 */ /* 0x000fc6000f8e961a */
[----:B------:R-:W-:Y:S02]  /*e6d0*/  LOP3.LUT R24, R35, UR14, R24, 0x96, !PT ;  /* 0x0000000e23187c12 */ /* 0x000fe4000f8e9618 */
[----:B------:R-:W-:-:S03]  /*e6e0*/  LOP3.LUT R30, R27, UR15, R30, 0x96, !PT ;  /* 0x0000000f1b1e7c12 */ /* 0x000fc6000f8e961e */
[----:B------:R-:W-:-:S04]  /*e6f0*/  IMAD.WIDE.U32 R24, R24, -0x326172a9, RZ ;  /* 0xcd9e8d5718187825 */ /* 0x000fc800078e00ff */
[----:B------:R-:W-:Y:S01]  /*e700*/  IMAD.WIDE.U32 R30, R30, -0x2daee0ad, RZ ;  /* 0xd2511f531e1e7825 */ /* 0x000fe200078e00ff */
[----:B------:R-:W-:-:S05]  /*e710*/  LOP3.LUT R17, R25, UR13, R26, 0x96, !PT ;  /* 0x0000000d19117c12 */ /* 0x000fca000f8e961a */
[----:B------:R-:W-:Y:S01]  /*e720*/  IMAD.WIDE.U32 R170, R17, -0x2daee0ad, RZ ;  /* 0xd2511f5311aa7825 */ /* 0x000fe200078e00ff */
[----:B--2---:R-:W-:Y:S02]  /*e730*/  MOV R164, R11 ;  /* 0x0000000b00a47202 */ /* 0x004fe40000000f00 */
[----:B---3--:R-:W-:-:S04]  /*e740*/  MOV R172, R2 ;  /* 0x0000000200ac7202 */ /* 0x008fc80000000f00 */
[----:B----4-:R-:W-:-:S04]  /*e750*/  FMNMX.FTZ R2, R172, R29, !PT ;  /* 0x0000001dac027209 */ /* 0x010fc80007810000 */
[----:B------:R-:W-:-:S04]  /*e760*/  FMNMX.FTZ R2, R21, R2, !PT ;  /* 0x0000000215027209 */ /* 0x000fc80007810000 */
[----:B------:R-:W-:-:S04]  /*e770*/  FMNMX.FTZ R2, R7, R2, !PT ;  /* 0x0000000207027209 */ /* 0x000fc80007810000 */
[----:B------:R-:W-:-:S04]  /*e780*/  FMNMX.FTZ R2, R9, R2, !PT ;  /* 0x0000000209027209 */ /* 0x000fc80007810000 */
[----:B------:R-:W-:-:S04]  /*e790*/  FMNMX.FTZ R11, R173, R2, !PT ;  /* 0x00000002ad0b7209 */ /* 0x000fc80007810000 */
[----:B------:R-:W-:Y:S02]  /*e7a0*/  FMNMX.FTZ R2, R242, R11, !PT ;  /* 0x0000000bf2027209 */ /* 0x000fe40007810000 */
[----:B------:R-:W-:-:S04]  /*e7b0*/  FMNMX.FTZ R11, R252, R23, !PT ;  /* 0x00000017fc0b7209 */ /* 0x000fc80007810000 */
[----:B------:R-:W-:-:S04]  /*e7c0*/  FMNMX.FTZ R11, R164, R11, !PT ;  /* 0x0000000ba40b7209 */ /* 0x000fc80007810000 */
[----:B------:R-:W-:-:S04]  /*e7d0*/  FMNMX.FTZ R11, R20, R11, !PT ;  /* 0x0000000b140b7209 */ /* 0x000fc80007810000 */
[----:B------:R-:W-:Y:S02]  /*e7e0*/  FMNMX.FTZ R11, R10, R11, !PT ;  /* 0x0000000b0a0b7209 */ /* 0x000fe40007810000 */
[----:B------:R-:W-:-:S04]  /*e7f0*/  FMNMX.FTZ R2, R205, R2, !PT ;  /* 0x00000002cd027209 */ /* 0x000fc80007810000 */
[----:B------:R-:W-:Y:S02]  /*e800*/  FMNMX.FTZ R15, R177, R2, !PT ;  /* 0x00000002b10f7209 */ /* 0x000fe40007810000 */
[----:B------:R-:W-:-:S03]  /*e810*/  FMNMX.FTZ R2, R174, R11, !PT ;  /* 0x0000000bae027209 */ /* 0x000fc60007810000 */
[----:B------:R-:W1:Y:S01]  /*e820*/  SHFL.BFLY PT, R16, R15, 0x2, 0x1f ;  /* 0x0c401f000f107f89 */ /* 0x000e6200000e0000 */
[----:B------:R-:W-:-:S04]  /*e830*/  FMNMX.FTZ R11, R175, R2, !PT ;  /* 0x00000002af0b7209 */ /* 0x000fc80007810000 */
[----:B------:R-:W-:-:S04]  /*e840*/  FMNMX.FTZ R2, R178, R11, !PT ;  /* 0x0000000bb2027209 */ /* 0x000fc80007810000 */
[----:B------:R-:W-:Y:S02]  /*e850*/  FMNMX.FTZ R11, R179, R2, !PT ;  /* 0x00000002b30b7209 */ /* 0x000fe40007810000 */
[----:B------:R-:W-:-:S04]  /*e860*/  FMNMX.FTZ R2, R3, R4, !PT ;  /* 0x0000000403027209 */ /* 0x000fc80007810000 */
[----:B------:R-:W-:-:S04]  /*e870*/  FMNMX.FTZ R2, R249, R2, !PT ;  /* 0x00000002f9027209 */ /* 0x000fc80007810000 */
[----:B------:R-:W-:Y:S01]  /*e880*/  FMNMX.FTZ R2, R5, R2, !PT ;  /* 0x0000000205027209 */ /* 0x000fe20007810000 */
[----:B------:R-:W2:Y:S01]  /*e890*/  SHFL.BFLY PT, R18, R11, 0x2, 0x1f ;  /* 0x0c401f000b127f89 */ /* 0x000ea200000e0000 */
[----:B-1----:R-:W-:Y:S02]  /*e8a0*/  FMNMX.FTZ R16, R15, R16, !PT ;  /* 0x000000100f107209 */ /* 0x002fe40007810000 */
[----:B------:R-:W-:Y:S02]  /*e8b0*/  FMNMX.FTZ R2, R13, R2, !PT ;  /* 0x000000020d027209 */ /* 0x000fe40007810000 */
[----:B------:R-:W-:Y:S01]  /*e8c0*/  FMNMX.FTZ R15, R0, R6, !PT ;  /* 0x00000006000f7209 */ /* 0x000fe20007810000 */
[----:B------:R-:W1:Y:S01]  /*e8d0*/  SHFL.BFLY PT, R167, R16, 0x1, 0x1f ;  /* 0x0c201f0010a77f89 */ /* 0x000e6200000e0000 */
        /* <DEDUP_REMOVED lines=11> */
[----:B------:R-:W-:Y:S02]  /*e990*/  FMNMX.FTZ R15, R198, R15, !PT ;  /* 0x0000000fc60f7209 */ /* 0x000fe40007810000 */
[----:B-1----:R-:W-:Y:S01]  /*e9a0*/  FMNMX.FTZ R167, R16, R167, !PT ;  /* 0x000000a710a77209 */ /* 0x002fe20007810000 */
[----:B------:R-:W1:Y:S01]  /*e9b0*/  SHFL.BFLY PT, R166, R11, 0x1, 0x1f ;  /* 0x0c201f000ba67f89 */ /* 0x000e6200000e0000 */
[----:B------:R-:W-:Y:S01]  /*e9c0*/  FMNMX.FTZ R18, R240, R15, !PT ;  /* 0x0000000ff0127209 */ /* 0x000fe20007810000 */
[----:B------:R-:W-:Y:S01]  /*e9d0*/  IMAD R15, R202, -0x326172a9, RZ ;  /* 0xcd9e8d57ca0f7824 */ /* 0x000fe200078e02ff */
[C---:B------:R-:W-:Y:S01]  /*e9e0*/  FSETP.NEU.FTZ.AND P2, PT, R167.reuse, -INF , PT ;  /* 0xff800000a700780b */ /* 0x040fe20003f5d000 */
[----:B------:R-:W-:-:S02]  /*e9f0*/  FMUL.FTZ R2, R167, c[0x0][0x23c] ;  /* 0x00008f00a7027a20 */ /* 0x000fc40000410000 */
[----:B------:R-:W2:Y:S01]  /*ea00*/  SHFL.BFLY PT, R19, R18, 0x2, 0x1f ;  /* 0x0c401f0012137f89 */ /* 0x000ea200000e0000 */
[----:B------:R-:W-:Y:S02]  /*ea10*/  LOP3.LUT R168, R27, UR15, R15, 0x96, !PT ;  /* 0x0000000f1ba87c12 */ /* 0x000fe4000f8e960f */
[----:B------:R-:W-:-:S03]  /*ea20*/  FSEL R204, R2, RZ, P2 ;  /* 0x000000ff02cc7208 */ /* 0x000fc60001000000 */
[----:B------:R-:W-:-:S04]  /*ea30*/  IMAD.WIDE.U32 R168, R168, -0x2daee0ad, RZ ;  /* 0xd2511f53a8a87825 */ /* 0x000fc800078e00ff */
[----:B------:R-:W-:Y:S02]  /*ea40*/  FFMA.FTZ R16, R29, c[0x0][0x23c], -R204 ;  /* 0x00008f001d107a23 */ /* 0x000fe400000108cc */
[----:B------:R-:W-:Y:S01]  /*ea50*/  IMAD.WIDE.U32 R28, R28, -0x2daee0ad, RZ ;  /* 0xd2511f531c1c7825 */ /* 0x000fe200078e00ff */
[----:B---3--:R-:W-:Y:S02]  /*ea60*/  FMNMX.FTZ R165, R22, R165, !PT ;  /* 0x000000a516a57209 */ /* 0x008fe40007810000 */
[----:B------:R-:W-:Y:S01]  /*ea70*/  LOP3.LUT R32, R169, UR12, R32, 0x96, !PT ;  /* 0x0000000ca9207c12 */ /* 0x000fe2000f8e9620 */
[----:B------:R-:W-:Y:S01]  /*ea80*/  FFMA.FTZ R2, R21, c[0x0][0x23c], -R204 ;  /* 0x00008f0015027a23 */ /* 0x000fe200000108cc */
[----:B------:R-:W-:Y:S01]  /*ea90*/  LOP3.LUT R21, R29, UR10, R168, 0x96, !PT ;  /* 0x0000000a1d157c12 */ /* 0x000fe2000f8e96a8 */
[----:B------:R-:W3:Y:S01]  /*eaa0*/  SHFL.BFLY PT, R26, R165, 0x1, 0x1f ;  /* 0x0c201f00a51a7f89 */ /* 0x000ee200000e0000 */
[----:B------:R-:W-:Y:S01]  /*eab0*/  LOP3.LUT R15, R31, UR12, R34, 0x96, !PT ;  /* 0x0000000c1f0f7c12 */ /* 0x000fe2000f8e9622 */
[----:B------:R-:W-:Y:S01]  /*eac0*/  IMAD.WIDE.U32 R32, R32, -0x326172a9, RZ ;  /* 0xcd9e8d5720207825 */ /* 0x000fe200078e00ff */
[----:B-1----:R-:W-:-:S03]  /*ead0*/  FMNMX.FTZ R166, R11, R166, !PT ;  /* 0x000000a60ba67209 */ /* 0x002fc60007810000 */
[----:B------:R-:W-:Y:S01]  /*eae0*/  IMAD.WIDE.U32 R34, R21, -0x326172a9, RZ ;  /* 0xcd9e8d5715227825 */ /* 0x000fe200078e00ff */
[----:B------:R-:W-:-:S04]  /*eaf0*/  LOP3.LUT R250, R33, UR11, R250, 0x96, !PT ;  /* 0x0000000b21fa7c12 */ /* 0x000fc8000f8e96fa */
[----:B------:R-:W-:Y:S01]  /*eb00*/  LOP3.LUT R32, R35, UR9, R32, 0x96, !PT ;  /* 0x0000000923207c12 */ /* 0x000fe2000f8e9620 */
[C---:B------:R-:W-:Y:S01]  /*eb10*/  FMUL.FTZ R251, R166.reuse, c[0x0][0x23c] ;  /* 0x00008f00a6fb7a20 */ /* 0x040fe20000410000 */
[----:B--2---:R-:W-:Y:S02]  /*eb20*/  FMNMX.FTZ R18, R19, R18, !PT ;  /* 0x0000001213127209 */ /* 0x004fe40007810000 */
[----:B------:R-:W-:Y:S02]  /*eb30*/  FSETP.NEU.FTZ.AND P1, PT, R166, -INF , PT ;  /* 0xff800000a600780b */ /* 0x000fe40003f3d000 */
[----:B------:R-:W-:Y:S01]  /*eb40*/  LOP3.LUT R22, R171, UR10, R30, 0x96, !PT ;  /* 0x0000000aab167c12 */ /* 0x000fe2000f8e961e */
[----:B------:R-:W-:Y:S01]  /*eb50*/  IMAD.WIDE.U32 R30, R250, -0x2daee0ad, RZ ;  /* 0xd2511f53fa1e7825 */ /* 0x000fe200078e00ff */
[----:B------:R-:W-:-:S03]  /*eb60*/  FSEL R251, R251, RZ, P1 ;  /* 0x000000fffbfb7208 */ /* 0x000fc60000800000 */
[----:B------:R-:W-:Y:S01]  /*eb70*/  IMAD.WIDE.U32 R206, R32, -0x2daee0ad, RZ ;  /* 0xd2511f5320ce7825 */ /* 0x000fe200078e00ff */
[----:B------:R-:W1:Y:S01]  /*eb80*/  SHFL.BFLY PT, R11, R18, 0x1, 0x1f ;  /* 0x0c201f00120b7f89 */ /* 0x000e6200000e0000 */
[----:B------:R-:W-:Y:S02]  /*eb90*/  LOP3.LUT R28, R31, UR8, R28, 0x96, !PT ;  /* 0x000000081f1c7c12 */ /* 0x000fe4000f8e961c */
[----:B------:R-:W-:Y:S01]  /*eba0*/  IMAD.WIDE.U32 R168, R15, -0x326172a9, RZ ;  /* 0xcd9e8d570fa87825 */ /* 0x000fe200078e00ff */
[----:B------:R-:W-:-:S03]  /*ebb0*/  LOP3.LUT R15, R207, UR6, R30, 0x96, !PT ;  /* 0x00000006cf0f7c12 */ /* 0x000fc6000f8e961e */
[----:B------:R-:W-:Y:S02]  /*ebc0*/  FFMA.FTZ R182, R23, c[0x0][0x23c], -R251 ;  /* 0x00008f0017b67a23 */ /* 0x000fe400000108fb */
[----:B------:R-:W-:Y:S01]  /*ebd0*/  IMAD.WIDE.U32 R22, R22, -0x326172a9, RZ ;  /* 0xcd9e8d5716167825 */ /* 0x000fe200078e00ff */
[----:B------:R-:W-:-:S03]  /*ebe0*/  LOP3.LUT R24, R169, UR11, R24, 0x96, !PT ;  /* 0x0000000ba9187c12 */ /* 0x000fc6000f8e9618 */
[----:B------:R-:W-:Y:S01]  /*ebf0*/  IMAD.WIDE.U32 R30, R28, -0x326172a9, RZ ;  /* 0xcd9e8d571c1e7825 */ /* 0x000fe200078e00ff */
[----:B---3--:R-:W-:-:S03]  /*ec00*/  FMNMX.FTZ R165, R165, R26, !PT ;  /* 0x0000001aa5a57209 */ /* 0x008fc60007810000 */
[----:B------:R-:W-:-:S04]  /*ec10*/  IMAD.WIDE.U32 R28, R15, -0x326172a9, RZ ;  /* 0xcd9e8d570f1c7825 */ /* 0x000fc800078e00ff */
[----:B------:R-:W-:Y:S01]  /*ec20*/  FFMA.FTZ R183, R9, c[0x0][0x23c], -R204 ;  /* 0x00008f0009b77a23 */ /* 0x000fe200000108cc */
[----:B------:R-:W-:Y:S02]  /*ec30*/  LOP3.LUT R9, R23, UR9, R168, 0x96, !PT ;  /* 0x0000000917097c12 */ /* 0x000fe4000f8e96a8 */
[----:B------:R-:W-:Y:S01]  /*ec40*/  LOP3.LUT R15, R28, 0xffff, RZ, 0xc0, !PT ;  /* 0x0000ffff1c0f7812 */ /* 0x000fe200078ec0ff */
[----:B------:R-:W-:Y:S01]  /*ec50*/  IMAD.WIDE.U32 R24, R24, -0x2daee0ad, RZ ;  /* 0xd2511f5318187825 */ /* 0x000fe200078e00ff */
[----:B------:R-:W-:Y:S02]  /*ec60*/  LOP3.LUT R248, R31, UR7, R34, 0x96, !PT ;  /* 0x000000071ff87c12 */ /* 0x000fe4000f8e9622 */
[----:B------:R-:W-:Y:S01]  /*ec70*/  LOP3.LUT R23, R29, UR16, R30, 0x96, !PT ;  /* 0x000000101d177c12 */ /* 0x000fe2000f8e961e */
[C---:B------:R-:W-:Y:S01]  /*ec80*/  FMUL.FTZ R250, R165.reuse, c[0x0][0x23c] ;  /* 0x00008f00a5fa7a20 */ /* 0x040fe20000410000 */
[----:B------:R-:W-:Y:S01]  /*ec90*/  FSETP.NEU.FTZ.AND P0, PT, R165, -INF , PT ;  /* 0xff800000a500780b */ /* 0x000fe20003f1d000 */
[----:B------:R-:W-:Y:S01]  /*eca0*/  IMAD.WIDE.U32 R30, R9, -0x2daee0ad, RZ ;  /* 0xd2511f53091e7825 */ /* 0x000fe200078e00ff */
[----:B------:R-:W-:-:S03]  /*ecb0*/  LOP3.LUT R21, R28, 0xff, RZ, 0xc0, !PT ;  /* 0x000000ff1c157812 */ /* 0x000fc600078ec0ff */
[----:B------:R-:W-:Y:S01]  /*ecc0*/  FFMA.FTZ R19, R10, c[0x0][0x23c], -R251 ;  /* 0x00008f000a137a23 */ /* 0x000fe200000108fb */
[----:B------:R-:W-:Y:S01]  /*ecd0*/  SHF.R.U32.HI R10, RZ, 0x8, R15 ;  /* 0x00000008ff0a7819 */ /* 0x000fe2000001160f */
[----:B------:R-:W-:Y:S01]  /*ece0*/  FFMA.FTZ R184, R7, c[0x0][0x23c], -R204 ;  /* 0x00008f0007b87a23 */ /* 0x000fe200000108cc */
[----:B------:R-:W-:Y:S01]  /*ecf0*/  LOP3.LUT R7, R25, UR8, R170, 0x96, !PT ;  /* 0x0000000819077c12 */ /* 0x000fe2000f8e96aa */
[--C-:B------:R-:W-:Y:S01]  /*ed00*/  FFMA.FTZ R181, R164, c[0x0][0x23c], -R251.reuse ;  /* 0x00008f00a4b57a23 */ /* 0x100fe200000108fb */
[----:B------:R-:W-:Y:S02]  /*ed10*/  FSEL R250, R250, RZ, P0 ;  /* 0x000000fffafa7208 */ /* 0x000fe40000000000 */
[----:B-1----:R-:W-:Y:S01]  /*ed20*/  FMNMX.FTZ R18, R18, R11, !PT ;  /* 0x0000000b12127209 */ /* 0x002fe20007810000 */
[----:B------:R-:W-:Y:S01]  /*ed30*/  FFMA.FTZ R180, R20, c[0x0][0x23c], -R251 ;  /* 0x00008f0014b47a23 */ /* 0x000fe200000108fb */
[----:B------:R-:W-:Y:S01]  /*ed40*/  LOP3.LUT R24, R31, UR6, R24, 0x96, !PT ;  /* 0x000000061f187c12 */ /* 0x000fe2000f8e9618 */
[----:B------:R-:W-:Y:S01]  /*ed50*/  MUFU.EX2 R182, R182 ;  /* 0x000000b600b67308 */ /* 0x000fe20000000800 */
[----:B------:R-:W-:Y:S01]  /*ed60*/  PRMT R21, R21, 0x5410, R10 ;  /* 0x0000541015157816 */ /* 0x000fe2000000000a */
[----:B------:R-:W1:Y:S01]  /*ed70*/  LDSM.16.MT88.4 R168, [R209+0xa000] ;  /* 0x00a00000d1a8783b */ /* 0x000e620000004200 */
[----:B------:R-:W-:-:S02]  /*ed80*/  SHF.R.U32.HI R9, RZ, 0x10, R28 ;  /* 0x00000010ff097819 */ /* 0x000fc4000001161c */
[----:B------:R-:W-:Y:S01]  /*ed90*/  FSEL R10, R167, RZ, P2 ;  /* 0x000000ffa70a7208 */ /* 0x000fe20001000000 */
[----:B------:R-:W-:Y:S01]  /*eda0*/  IMAD.WIDE.U32 R26, R7, -0x326172a9, RZ ;  /* 0xcd9e8d57071a7825 */ /* 0x000fe200078e00ff */
[----:B------:R-:W-:Y:S01]  /*edb0*/  SHF.R.U32.HI R11, RZ, 0x18, R28 ;  /* 0x00000018ff0b7819 */ /* 0x000fe2000001161c */
[----:B------:R-:W-:Y:S01]  /*edc0*/  MUFU.EX2 R183, R183 ;  /* 0x000000b700b77308 */ /* 0x000fe20000000800 */
[----:B------:R-:W-:Y:S01]  /*edd0*/  LDSM.16.MT88.4 R32, [R208+0xa000] ;  /* 0x00a00000d020783b */ /* 0x000fe20000004200 */
[----:B------:R-:W-:Y:S01]  /*ede0*/  FFMA.FTZ R164, R4, c[0x0][0x23c], -R250 ;  /* 0x00008f0004a47a23 */ /* 0x000fe200000108fa */
[----:B------:R-:W-:Y:S01]  /*edf0*/  LOP3.LUT R4, R9, 0xff, RZ, 0xc0, !PT ;  /* 0x000000ff09047812 */ /* 0x000fe200078ec0ff */
[----:B------:R-:W-:Y:S01]  /*ee00*/  IMAD.WIDE.U32 R24, R24, -0x326172a9, RZ ;  /* 0xcd9e8d5718187825 */ /* 0x000fe200078e00ff */
[----:B------:R-:W-:-:S03]  /*ee10*/  LOP3.LUT R176, R27, UR7, R22, 0x96, !PT ;  /* 0x000000071bb07c12 */ /* 0x000fc6000f8e9616 */
[----:B------:R-:W-:Y:S02]  /*ee20*/  FADD.FTZ R10, R172, -R10 ;  /* 0x8000000aac0a7221 */ /* 0x000fe40000010000 */
[----:B------:R-:W2:Y:S01]  /*ee30*/  LDC.U8 R172, c[0x0][0x2d8] ;  /* 0x0000b600ffac7b82 */ /* 0x000ea20000000000 */
[----:B------:R-:W-:Y:S01]  /*ee40*/  PRMT R11, R4, 0x5410, R11 ;  /* 0x00005410040b7816 */ /* 0x000fe2000000000b */
[----:B------:R-:W-:Y:S01]  /*ee50*/  FFMA.FTZ R17, R249, c[0x0][0x23c], -R250 ;  /* 0x00008f00f9117a23 */ /* 0x000fe200000108fa */
[----:B------:R-:W-:Y:S02]  /*ee60*/  LOP3.LUT R22, R25, UR16, R26, 0x96, !PT ;  /* 0x0000001019167c12 */ /* 0x000fe4000f8e961a */
[----:B------:R-:W-:Y:S01]  /*ee70*/  LOP3.LUT R4, R24, 0xffff, RZ, 0xc0, !PT ;  /* 0x0000ffff18047812 */ /* 0x000fe200078ec0ff */
[----:B------:R-:W-:Y:S01]  /*ee80*/  FMUL.FTZ R249, R18, c[0x0][0x23c] ;  /* 0x00008f0012f97a20 */ /* 0x000fe20000410000 */
[----:B------:R-:W-:Y:S02]  /*ee90*/  LOP3.LUT R25, R24, 0xff, RZ, 0xc0, !PT ;  /* 0x000000ff18197812 */ /* 0x000fe400078ec0ff */
[----:B------:R-:W-:-:S02]  /*eea0*/  SHF.R.U32.HI R20, RZ, 0x10, R24 ;  /* 0x00000010ff147819 */ /* 0x000fc40000011618 */
[----:B------:R-:W-:Y:S02]  /*eeb0*/  SHF.R.U32.HI R15, RZ, 0x18, R24 ;  /* 0x00000018ff0f7819 */ /* 0x000fe40000011618 */
[----:B------:R-:W-:Y:S02]  /*eec0*/  FSEL R24, R165, RZ, P0 ;  /* 0x000000ffa5187208 */ /* 0x000fe40000000000 */
[----:B------:R-:W-:-:S04]  /*eed0*/  FSETP.NEU.FTZ.AND P0, PT, R18, -INF , PT ;  /* 0xff8000001200780b */ /* 0x000fc80003f1d000 */
[----:B------:R-:W-:Y:S01]  /*eee0*/  FSEL R249, R249, RZ, P0 ;  /* 0x000000fff9f97208 */ /* 0x000fe20000000000 */
[----:B------:R-:W-:Y:S01]  /*eef0*/  MUFU.EX2 R180, R180 ;  /* 0x000000b400b47308 */ /* 0x000fe20000000800 */
[----:B------:R-:W-:Y:S01]  /*ef00*/  FFMA.FTZ R185, R5, c[0x0][0x23c], -R250 ;  /* 0x00008f0005b97a23 */ /* 0x000fe200000108fa */
[----:B------:R-:W-:Y:S02]  /*ef10*/  FSEL R5, R18, RZ, P0 ;  /* 0x000000ff12057208 */ /* 0x000fe40000000000 */
[----:B------:R-:W-:Y:S01]  /*ef20*/  FFMA.FTZ R186, R6, c[0x0][0x23c], -R249 ;  /* 0x00008f0006ba7a23 */ /* 0x000fe200000108f9 */
[----:B------:R-:W-:-:S03]  /*ef30*/  SHF.R.U32.HI R6, RZ, 0x8, R4 ;  /* 0x00000008ff067819 */ /* 0x000fc60000011604 */
[----:B------:R-:W3:Y:S01]  /*ef40*/  MUFU.EX2 R19, R19 ;  /* 0x0000001300137308 */ /* 0x000ee20000000800 */
[----:B------:R-:W-:Y:S01]  /*ef50*/  FFMA.FTZ R188, R13, c[0x0][0x23c], -R250 ;  /* 0x00008f000dbc7a23 */ /* 0x000fe200000108fa */
[----:B------:R-:W-:Y:S01]  /*ef60*/  PRMT R25, R25, 0x5410, R6 ;  /* 0x0000541019197816 */ /* 0x000fe20000000006 */
[----:B------:R-:W-:Y:S01]  /*ef70*/  FADD.FTZ R7, R3, -R24 ;  /* 0x8000001803077221 */ /* 0x000fe20000010000 */
[----:B------:R-:W-:Y:S01]  /*ef80*/  SHF.R.U32.HI R3, RZ, 0x10, R23 ;  /* 0x00000010ff037819 */ /* 0x000fe20000011617 */
[----:B------:R-:W-:Y:S01]  /*ef90*/  FADD.FTZ R4, R0, -R5 ;  /* 0x8000000500047221 */ /* 0x000fe20000010000 */
[----:B------:R-:W-:Y:S02]  /*efa0*/  LOP3.LUT R6, R22, 0xffff, RZ, 0xc0, !PT ;  /* 0x0000ffff16067812 */ /* 0x000fe400078ec0ff */
[----:B------:R-:W4:Y:S01]  /*efb0*/  MUFU.EX2 R181, R181 ;  /* 0x000000b500b57308 */ /* 0x000f220000000800 */
[----:B------:R-:W-:Y:S02]  /*efc0*/  SHF.R.U32.HI R0, RZ, 0x10, R22 ;  /* 0x00000010ff007819 */ /* 0x000fe40000011616 */
[----:B------:R-:W-:-:S02]  /*efd0*/  LOP3.LUT R26, R23, 0xffff, RZ, 0xc0, !PT ;  /* 0x0000ffff171a7812 */ /* 0x000fc400078ec0ff */
[----:B------:R-:W-:Y:S02]  /*efe0*/  LOP3.LUT R27, R23, 0xff, RZ, 0xc0, !PT ;  /* 0x000000ff171b7812 */ /* 0x000fe400078ec0ff */
[----:B------:R-:W-:Y:S01]  /*eff0*/  SHF.R.U32.HI R24, RZ, 0x18, R23 ;  /* 0x00000018ff187819 */ /* 0x000fe20000011617 */
[----:B------:R-:W-:Y:S01]  /*f000*/  MUFU.EX2 R185, R185 ;  /* 0x000000b900b97308 */ /* 0x000fe20000000800 */
[----:B------:R-:W-:Y:S02]  /*f010*/  FSEL R9, R166, RZ, P1 ;  /* 0x000000ffa6097208 */ /* 0x000fe40000800000 */
[----:B------:R-:W-:Y:S01]  /*f020*/  LOP3.LUT R23, R3, 0xff, RZ, 0xc0, !PT ;  /* 0x000000ff03177812 */ /* 0x000fe200078ec0ff */
[----:B------:R-:W-:Y:S01]  /*f030*/  FFMA.FTZ R3, R14, c[0x0][0x23c], -R249 ;  /* 0x00008f000e037a23 */ /* 0x000fe200000108f9 */
[----:B--2---:R-:W-:Y:S02]  /*f040*/  PRMT R172, R172, 0x7054, R172 ;  /* 0x00007054acac7816 */ /* 0x004fe400000000ac */
[----:B------:R-:W-:Y:S01]  /*f050*/  LOP3.LUT R13, R22, 0xff, RZ, 0xc0, !PT ;  /* 0x000000ff160d7812 */ /* 0x000fe200078ec0ff */
[----:B------:R-:W2:Y:S01]  /*f060*/  MUFU.EX2 R188, R188 ;  /* 0x000000bc00bc7308 */ /* 0x000ea20000000800 */
[----:B------:R-:W-:-:S02]  /*f070*/  SHF.R.U32.HI R6, RZ, 0x8, R6 ;  /* 0x00000008ff067819 */ /* 0x000fc40000011606 */
[----:B------:R-:W-:Y:S01]  /*f080*/  LOP3.LUT R0, R0, 0xff, RZ, 0xc0, !PT ;  /* 0x000000ff00007812 */ /* 0x000fe200078ec0ff */
[----:B------:R-:W-:Y:S01]  /*f090*/  FFMA.FTZ R14, R8, c[0x0][0x23c], -R249 ;  /* 0x00008f00080e7a23 */ /* 0x000fe200000108f9 */
[----:B------:R-:W-:Y:S01]  /*f0a0*/  SHF.R.U32.HI R5, RZ, 0x18, R22 ;  /* 0x00000018ff057819 */ /* 0x000fe20000011616 */
[----:B------:R-:W-:Y:S01]  /*f0b0*/  FADD.FTZ R9, R252, -R9 ;  /* 0x80000009fc097221 */ /* 0x000fe20000010000 */
[----:B------:R-:W-:Y:S01]  /*f0c0*/  PRMT R23, R23, 0x5410, R24 ;  /* 0x0000541017177816 */ /* 0x000fe20000000018 */
[--C-:B------:R-:W-:Y:S01]  /*f0d0*/  HSET2.LE.AND R11, R11, R172.reuse, PT ;  /* 0x000000ac0b0b7233 */ /* 0x100fe20003803000 */
[----:B------:R-:W-:Y:S01]  /*f0e0*/  PRMT R13, R13, 0x5410, R6 ;  /* 0x000054100d0d7816 */ /* 0x000fe20000000006 */
[----:B------:R-:W-:Y:S01]  /*f0f0*/  FFMA.FTZ R187, R12, c[0x0][0x23c], -R249 ;  /* 0x00008f000cbb7a23 */ /* 0x000fe200000108f9 */
[----:B------:R-:W-:Y:S01]  /*f100*/  PRMT R5, R0, 0x5410, R5 ;  /* 0x0000541000057816 */ /* 0x000fe20000000005 */
[----:B------:R-:W-:Y:S01]  /*f110*/  MUFU.EX2 R3, R3 ;  /* 0x0000000300037308 */ /* 0x000fe20000000800 */
[----:B---3--:R-:W-:Y:S01]  /*f120*/  F2FP.BF16.PACK_AB R6, R19, R180 ;  /* 0x000000b41306723e */ /* 0x008fe200000010ff */
[----:B------:R-:W-:Y:S01]  /*f130*/  FMUL.FTZ R191, R9, c[0x0][0x23c] ;  /* 0x00008f0009bf7a20 */ /* 0x000fe20000410000 */
[----:B------:R-:W-:-:S02]  /*f140*/  HSET2.LE.AND R9, R23, R172, PT ;  /* 0x000000ac17097233 */ /* 0x000fc40003803000 */
[----:B------:R-:W-:-:S03]  /*f150*/  LOP3.LUT R11, R11, R6, RZ, 0xc0, !PT ;  /* 0x000000060b0b7212 */ /* 0x000fc600078ec0ff */
[----:B------:R-:W3:Y:S01]  /*f160*/  MUFU.EX2 R0, R14 ;  /* 0x0000000e00007308 */ /* 0x000ee20000000800 */
[----:B----4-:R-:W-:Y:S02]  /*f170*/  F2FP.BF16.PACK_AB R6, R181, R182 ;  /* 0x000000b6b506723e */ /* 0x010fe400000010ff */
[----:B------:R-:W-:-:S05]  /*f180*/  LOP3.LUT R20, R20, 0xff, RZ, 0xc0, !PT ;  /* 0x000000ff14147812 */ /* 0x000fca00078ec0ff */
[----:B------:R-:W4:Y:S01]  /*f190*/  MUFU.EX2 R184, R184 ;  /* 0x000000b800b87308 */ /* 0x000f220000000800 */
[----:B------:R-:W-:Y:S01]  /*f1a0*/  LOP3.LUT R9, R9, R6, RZ, 0xc0, !PT ;  /* 0x0000000609097212 */ /* 0x000fe200078ec0ff */
[----:B------:R-:W-:Y:S01]  /*f1b0*/  FMUL.FTZ R190, R7, c[0x0][0x23c] ;  /* 0x00008f0007be7a20 */ /* 0x000fe20000410000 */
[----:B------:R-:W-:Y:S01]  /*f1c0*/  HSET2.LE.AND R6, R25, R172, PT ;  /* 0x000000ac19067233 */ /* 0x000fe20003803000 */
[----:B------:R-:W-:-:S04]  /*f1d0*/  PRMT R15, R20, 0x5410, R15 ;  /* 0x00005410140f7816 */ /* 0x000fc8000000000f */
[----:B------:R-:W-:Y:S01]  /*f1e0*/  MUFU.EX2 R164, R164 ;  /* 0x000000a400a47308 */ /* 0x000fe20000000800 */
[----:B--2---:R-:W-:-:S07]  /*f1f0*/  F2FP.BF16.PACK_AB R7, R188, R185 ;  /* 0x000000b9bc07723e */ /* 0x004fce00000010ff */
[----:B------:R-:W2:Y:S08]  /*f200*/  MUFU.EX2 R17, R17 ;  /* 0x0000001100117308 */ /* 0x000eb00000000800 */
[----:B------:R-:W-:Y:S08]  /*f210*/  MUFU.EX2 R186, R186 ;  /* 0x000000ba00ba7308 */ /* 0x000ff00000000800 */
[----:B------:R-:W1:Y:S01]  /*f220*/  MUFU.EX2 R187, R187 ;  /* 0x000000bb00bb7308 */ /* 0x000e620000000800 */
[----:B------:R-:W-:Y:S01]  /*f230*/  LOP3.LUT R6, R6, R7, RZ, 0xc0, !PT ;  /* 0x0000000706067212 */ /* 0x000fe200078ec0ff */
[----:B------:R-:W-:Y:S01]  /*f240*/  FMUL.FTZ R189, R4, c[0x0][0x23c] ;  /* 0x00008f0004bd7a20 */ /* 0x000fe20000410000 */
[--C-:B------:R-:W-:Y:S01]  /*f250*/  HSET2.LE.AND R7, R15, R172.reuse, PT ;  /* 0x000000ac0f077233 */ /* 0x100fe20003803000 */
[----:B---3--:R-:W-:Y:S01]  /*f260*/  F2FP.BF16.PACK_AB R4, R0, R3 ;  /* 0x000000030004723e */ /* 0x008fe200000010ff */
[--C-:B------:R-:W-:Y:S01]  /*f270*/  HSET2.LE.AND R21, R21, R172.reuse, PT ;  /* 0x000000ac15157233 */ /* 0x100fe20003803000 */
[----:B----4-:R-:W-:Y:S01]  /*f280*/  F2FP.BF16.PACK_AB R12, R183, R184 ;  /* 0x000000b8b70c723e */ /* 0x010fe200000010ff */
[----:B------:R-:W-:Y:S01]  /*f290*/  FMUL.FTZ R192, R10, c[0x0][0x23c] ;  /* 0x00008f000ac07a20 */ /* 0x000fe20000410000 */
[----:B------:R-:W-:Y:S01]  /*f2a0*/  LOP3.LUT R7, R7, R4, RZ, 0xc0, !PT ;  /* 0x0000000407077212 */ /* 0x000fe200078ec0ff */
[--C-:B------:R-:W-:Y:S01]  /*f2b0*/  HSET2.LE.AND R4, R13, R172.reuse, PT ;  /* 0x000000ac0d047233 */ /* 0x100fe20003803000 */
[----:B------:R-:W-:Y:S01]  /*f2c0*/  LOP3.LUT R10, R21, R12, RZ, 0xc0, !PT ;  /* 0x0000000c150a7212 */ /* 0x000fe200078ec0ff */
[----:B------:R-:W-:Y:S01]  /*f2d0*/  HSET2.LE.AND R5, R5, R172, PT ;  /* 0x000000ac05057233 */ /* 0x000fe20003803000 */
[----:B--2---:R-:W-:Y:S01]  /*f2e0*/  F2FP.BF16.PACK_AB R13, R17, R164 ;  /* 0x000000a4110d723e */ /* 0x004fe200000010ff */
[----:B------:R-:W2:Y:S01]  /*f2f0*/  LDSM.16.MT88.4 R20, [R212+0xa000] ;  /* 0x00a00000d414783b */ /* 0x000ea20000004200 */
[----:B-1----:R-:W-:-:S02]  /*f300*/  F2FP.BF16.PACK_AB R12, R187, R186 ;  /* 0x000000babb0c723e */ /* 0x002fc400000010ff */
[----:B------:R-:W-:Y:S02]  /*f310*/  LOP3.LUT R4, R4, R13, RZ, 0xc0, !PT ;  /* 0x0000000d04047212 */ /* 0x000fe400078ec0ff */
[----:B------:R-:W-:Y:S02]  /*f320*/  LOP3.LUT R5, R5, R12, RZ, 0xc0, !PT ;  /* 0x0000000c05057212 */ /* 0x000fe400078ec0ff */
[----:B------:R-:W1:Y:S01]  /*f330*/  LDSM.16.MT88.4 R12, [R210+0xa000] ;  /* 0x00a00000d20c783b */ /* 0x000e620000004200 */
[----:B------:R-:W-:Y:S01]  /*f340*/  MUFU.EX2 R16, R16 ;  /* 0x0000001000107308 */ /* 0x000fe20000000800 */
[----:B------:R-:W-:-:S07]  /*f350*/  SHF.R.U32.HI R26, RZ, 0x8, R26 ;  /* 0x00000008ff1a7819 */ /* 0x000fce000001161a */
[----:B------:R-:W3:Y:S01]  /*f360*/  MUFU.EX2 R2, R2 ;  /* 0x0000000200027308 */ /* 0x000ee20000000800 */
[----:B------:R-:W-:-:S07]  /*f370*/  PRMT R27, R27, 0x5410, R26 ;  /* 0x000054101b1b7816 */ /* 0x000fce000000001a */
[----:B------:R-:W4:Y:S08]  /*f380*/  MUFU.EX2 R192, R192 ;  /* 0x000000c000c07308 */ /* 0x000f300000000800 */
[----:B------:R-:W1:Y:S08]  /*f390*/  MUFU.EX2 R191, R191 ;  /* 0x000000bf00bf7308 */ /* 0x000e700000000800 */
[----:B------:R-:W2:Y:S08]  /*f3a0*/  MUFU.EX2 R190, R190 ;  /* 0x000000be00be7308 */ /* 0x000eb00000000800 */
[----:B------:R-:W2:Y:S01]  /*f3b0*/  MUFU.EX2 R189, R189 ;  /* 0x000000bd00bd7308 */ /* 0x000ea20000000800 */
[----:B------:R-:W-:Y:S01]  /*f3c0*/  HSET2.LE.AND R8, R27, R172, PT ;  /* 0x000000ac1b087233 */ /* 0x000fe20003803000 */
[----:B---3--:R-:W-:Y:S01]  /*f3d0*/  F2FP.BF16.PACK_AB R27, R2, R16 ;  /* 0x00000010021b723e */ /* 0x008fe200000010ff */
[----:B----4-:R-:W-:-:S02]  /*f3e0*/  FMUL.FTZ R60, R60, R192 ;  /* 0x000000c03c3c7220 */ /* 0x010fc40000410000 */
[----:B------:R-:W-:Y:S01]  /*f3f0*/  FMUL.FTZ R61, R61, R192 ;  /* 0x000000c03d3d7220 */ /* 0x000fe20000410000 */
[----:B------:R-:W-:Y:S01]  /*f400*/  LOP3.LUT R8, R8, R27, RZ, 0xc0, !PT ;  /* 0x0000001b08087212 */ /* 0x000fe200078ec0ff */
[-C--:B-1----:R-:W-:Y:S01]  /*f410*/  FMUL.FTZ R62, R62, R191.reuse ;  /* 0x000000bf3e3e7220 */ /* 0x082fe20000410000 */
[----:B------:R-:W-:Y:S01]  /*f420*/  LDSM.16.MT88.4 R24, [R210+0xb000] ;  /* 0x00b00000d218783b */ /* 0x000fe20000004200 */
[----:B------:R-:W-:Y:S02]  /*f430*/  FMUL.FTZ R63, R63, R191 ;  /* 0x000000bf3f3f7220 */ /* 0x000fe40000410000 */
[-C--:B--2---:R-:W-:Y:S02]  /*f440*/  FMUL.FTZ R64, R64, R190.reuse ;  /* 0x000000be40407220 */ /* 0x084fe40000410000 */
[----:B------:R-:W-:Y:S02]  /*f450*/  FMUL.FTZ R65, R65, R190 ;  /* 0x000000be41417220 */ /* 0x000fe40000410000 */
[----:B------:R-:W-:-:S02]  /*f460*/  FMUL.FTZ R160, R160, R192 ;  /* 0x000000c0a0a07220 */ /* 0x000fc40000410000 */
[-C--:B------:R-:W-:Y:S02]  /*f470*/  FMUL.FTZ R66, R66, R189.reuse ;  /* 0x000000bd42427220 */ /* 0x080fe40000410000 */
[----:B------:R-:W-:Y:S02]  /*f480*/  FMUL.FTZ R67, R67, R189 ;  /* 0x000000bd43437220 */ /* 0x000fe40000410000 */
        /* <DEDUP_REMOVED lines=32> */
[----:B------:R-:W-:Y:S07]  /*f690*/  HMMA.16816.F32.BF16 R64, R4, R168, R64 ;  /* 0x000000a80440723c */ /* 0x000fee0000041840 */
[----:B------:R-:W-:Y:S01]  /*f6a0*/  MOV R168, R30 ;  /* 0x0000001e00a87202 */ /* 0x000fe20000000f00 */
[----:B------:R-:W-:Y:S01]  /*f6b0*/  HMMA.16816.F32.BF16 R160, R8, R20, R160 ;  /* 0x0000001408a0723c */ /* 0x000fe200000418a0 */
[----:B------:R-:W-:-:S02]  /*f6c0*/  MOV R169, R31 ;  /* 0x0000001f00a97202 */ /* 0x000fc40000000f00 */
[----:B------:R-:W1:Y:S05]  /*f6d0*/  LDSM.16.MT88.4 R28, [R212+0xb000] ;  /* 0x00b00000d41c783b */ /* 0x000e6a0000004200 */
[----:B------:R-:W-:Y:S08]  /*f6e0*/  HMMA.16816.F32.BF16 R156, R4, R20, R156 ;  /* 0x00000014049c723c */ /* 0x000ff0000004189c */
[-C--:B------:R-:W-:Y:S08]  /*f6f0*/  HMMA.16816.F32.BF16 R40, R8, R22.reuse, R40 ;  /* 0x000000160828723c */ /* 0x080ff00000041828 */
[----:B------:R-:W-:Y:S01]  /*f700*/  HMMA.16816.F32.BF16 R36, R4, R22, R36 ;  /* 0x000000160424723c */ /* 0x000fe20000041824 */
[----:B------:R-:W2:Y:S07]  /*f710*/  LDSM.16.MT88.4 R20, [R209+0xb000] ;  /* 0x00b00000d114783b */ /* 0x000eae0000004200 */
[-C--:B------:R-:W-:Y:S08]  /*f720*/  HMMA.16816.F32.BF16 R44, R8, R12.reuse, R44 ;  /* 0x0000000c082c723c */ /* 0x080ff0000004182c */
[----:B------:R-:W-:Y:S08]  /*f730*/  HMMA.16816.F32.BF16 R48, R4, R12, R48 ;  /* 0x0000000c0430723c */ /* 0x000ff00000041830 */
[-C--:B------:R-:W-:Y:S08]  /*f740*/  HMMA.16816.F32.BF16 R56, R8, R14.reuse, R56 ;  /* 0x0000000e0838723c */ /* 0x080ff00000041838 */
[----:B------:R-:W-:Y:S01]  /*f750*/  HMMA.16816.F32.BF16 R52, R4, R14, R52 ;  /* 0x0000000e0434723c */ /* 0x000fe20000041834 */
[----:B------:R-:W3:Y:S01]  /*f760*/  LDSM.16.MT88.4 R12, [R208+0xb000] ;  /* 0x00b00000d00c783b */ /* 0x000ee20000004200 */
[----:B------:R-:W-:-:S02]  /*f770*/  FMUL.FTZ R72, R72, R192 ;  /* 0x000000c048487220 */ /* 0x000fc40000410000 */
[-C--:B------:R-:W-:Y:S02]  /*f780*/  FMUL.FTZ R73, R73, R192.reuse ;  /* 0x000000c049497220 */ /* 0x080fe40000410000 */
[-C--:B------:R-:W-:Y:S02]  /*f790*/  FMUL.FTZ R76, R76, R192.reuse ;  /* 0x000000c04c4c7220 */ /* 0x080fe40000410000 */
[----:B------:R-:W-:Y:S02]  /*f7a0*/  FMUL.FTZ R77, R77, R192 ;  /* 0x000000c04d4d7220 */ /* 0x000fe40000410000 */
        /* <DEDUP_REMOVED lines=40> */
[--C-:B------:R-:W-:Y:S02]  /*fa30*/  FFMA.FTZ R252, R173, c[0x0][0x23c], -R204.reuse ;  /* 0x00008f00adfc7a23 */ /* 0x100fe400000108cc */
[-C--:B------:R-:W-:Y:S02]  /*fa40*/  FMUL.FTZ R80, R80, R190.reuse ;  /* 0x000000be50507220 */ /* 0x080fe40000410000 */
[----:B------:R-:W-:Y:S02]  /*fa50*/  FMUL.FTZ R81, R81, R190 ;  /* 0x000000be51517220 */ /* 0x000fe40000410000 */
[-C--:B------:R-:W-:Y:S02]  /*fa60*/  FMUL.FTZ R82, R82, R189.reuse ;  /* 0x000000bd52527220 */ /* 0x080fe40000410000 */
[----:B------:R-:W-:Y:S01]  /*fa70*/  FMUL.FTZ R83, R83, R189 ;  /* 0x000000bd53537220 */ /* 0x000fe20000410000 */
[----:B------:R-:W-:Y:S01]  /*fa80*/  HMMA.16816.F32.BF16 R72, R8, R170, R72 ;  /* 0x000000aa0848723c */ /* 0x000fe20000041848 */
[----:B------:R-:W-:Y:S01]  /*fa90*/  FFMA.FTZ R242, R242, c[0x0][0x23c], -R204 ;  /* 0x00008f00f2f27a23 */ /* 0x000fe200000108cc */
[----:B------:R-:W4:Y:S01]  /*faa0*/  MUFU.EX2 R252, R252 ;  /* 0x000000fc00fc7308 */ /* 0x000f220000000800 */
[----:B------:R-:W-:-:S05]  /*fab0*/  FFMA.FTZ R243, R243, R192, R16 ;  /* 0x000000c0f3f37223 */ /* 0x000fca0000010010 */
[C---:B------:R-:W-:Y:S01]  /*fac0*/  HMMA.16816.F32.BF16 R76, R8.reuse, R32, R76 ;  /* 0x00000020084c723c */ /* 0x040fe2000004184c */
[----:B------:R-:W-:Y:S01]  /*fad0*/  FADD.FTZ R243, R2, R243 ;  /* 0x000000f302f37221 */ /* 0x000fe20000010000 */
[----:B------:R-:W-:Y:S06]  /*fae0*/  MUFU.EX2 R242, R242 ;  /* 0x000000f200f27308 */ /* 0x000fec0000000800 */
[C---:B------:R-:W-:Y:S08]  /*faf0*/  HMMA.16816.F32.BF16 R88, R8.reuse, R34, R88 ;  /* 0x000000220858723c */ /* 0x040ff00000041858 */
[C---:B-1----:R-:W-:Y:S08]  /*fb00*/  HMMA.16816.F32.BF16 R92, R8.reuse, R28, R92 ;  /* 0x0000001c085c723c */ /* 0x042ff0000004185c */
[C---:B------:R-:W-:Y:S08]  /*fb10*/  HMMA.16816.F32.BF16 R104, R8.reuse, R30, R104 ;  /* 0x0000001e0868723c */ /* 0x040ff00000041868 */
[C---:B------:R-:W-:Y:S08]  /*fb20*/  HMMA.16816.F32.BF16 R152, R8.reuse, R24, R152 ;  /* 0x000000180898723c */ /* 0x040ff00000041898 */
[C---:B------:R-:W-:Y:S08]  /*fb30*/  HMMA.16816.F32.BF16 R116, R8.reuse, R26, R116 ;  /* 0x0000001a0874723c */ /* 0x040ff00000041874 */
[C---:B--2---:R-:W-:Y:S08]  /*fb40*/  HMMA.16816.F32.BF16 R120, R8.reuse, R20, R120 ;  /* 0x000000140878723c */ /* 0x044ff00000041878 */
[C---:B------:R-:W-:Y:S08]  /*fb50*/  HMMA.16816.F32.BF16 R128, R8.reuse, R22, R128 ;  /* 0x000000160880723c */ /* 0x040ff00000041880 */
[C---:B---3--:R-:W-:Y:S08]  /*fb60*/  HMMA.16816.F32.BF16 R144, R8.reuse, R12, R144 ;  /* 0x0000000c0890723c */ /* 0x048ff00000041890 */
[----:B------:R-:W-:Y:S07]  /*fb70*/  HMMA.16816.F32.BF16 R136, R8, R14, R136 ;  /* 0x0000000e0888723c */ /* 0x000fee0000041888 */
[--C-:B------:R-:W-:Y:S01]  /*fb80*/  FFMA.FTZ R8, R205, c[0x0][0x23c], -R204.reuse ;  /* 0x00008f00cd087a23 */ /* 0x100fe200000108cc */
[----:B------:R-:W-:Y:S01]  /*fb90*/  HMMA.16816.F32.BF16 R80, R4, R32, R80 ;  /* 0x000000200450723c */ /* 0x000fe20000041850 */
[----:B------:R-:W-:Y:S01]  /*fba0*/  FFMA.FTZ R177, R177, c[0x0][0x23c], -R204 ;  /* 0x00008f00b1b17a23 */ /* 0x000fe200000108cc */
[----:B------:R1:W5:Y:S01]  /*fbb0*/  LDL.LU R205, [R1+0x30] ;  /* 0x0000300001cd7983 */ /* 0x0003620000300800 */
[----:B------:R-:W2:Y:S01]  /*fbc0*/  MUFU.EX2 R32, R8 ;  /* 0x0000000800207308 */ /* 0x000ea20000000800 */
[----:B------:R-:W-:-:S04]  /*fbd0*/  FADD.FTZ R184, R184, R243 ;  /* 0x000000f3b8b87221 */ /* 0x000fc80000010000 */
[----:B------:R-:W-:-:S03]  /*fbe0*/  FADD.FTZ R183, R183, R184 ;  /* 0x000000b8b7b77221 */ /* 0x000fc60000010000 */
[----:B------:R-:W3:Y:S01]  /*fbf0*/  MUFU.EX2 R204, R177 ;  /* 0x000000b100cc7308 */ /* 0x000ee20000000800 */
[--C-:B------:R-:W-:Y:S02]  /*fc00*/  FFMA.FTZ R193, R193, c[0x0][0x23c], -R250.reuse ;  /* 0x00008f00c1c17a23 */ /* 0x100fe400000108fa */
[--C-:B------:R-:W-:Y:S02]  /*fc10*/  FFMA.FTZ R195, R195, c[0x0][0x23c], -R250.reuse ;  /* 0x00008f00c3c37a23 */ /* 0x100fe400000108fa */
[--C-:B------:R-:W-:Y:S02]  /*fc20*/  FFMA.FTZ R197, R197, c[0x0][0x23c], -R250.reuse ;  /* 0x00008f00c5c57a23 */ /* 0x100fe400000108fa */
[----:B------:R-:W-:Y:S02]  /*fc30*/  FFMA.FTZ R250, R199, c[0x0][0x23c], -R250 ;  /* 0x00008f00c7fa7a23 */ /* 0x000fe400000108fa */
[----:B----4-:R-:W-:Y:S02]  /*fc40*/  FADD.FTZ R183, R252, R183 ;  /* 0x000000b7fcb77221 */ /* 0x010fe40000010000 */
[----:B------:R-:W-:-:S02]  /*fc50*/  FFMA.FTZ R199, R194, c[0x0][0x23c], -R249 ;  /* 0x00008f00c2c77a23 */ /* 0x000fc400000108f9 */
[--C-:B------:R-:W-:Y:S02]  /*fc60*/  FFMA.FTZ R196, R196, c[0x0][0x23c], -R249.reuse ;  /* 0x00008f00c4c47a23 */ /* 0x100fe400000108f9 */
[--C-:B------:R-:W-:Y:S02]  /*fc70*/  FFMA.FTZ R198, R198, c[0x0][0x23c], -R249.reuse ;  /* 0x00008f00c6c67a23 */ /* 0x100fe400000108f9 */
[----:B------:R-:W-:Y:S01]  /*fc80*/  FFMA.FTZ R249, R240, c[0x0][0x23c], -R249 ;  /* 0x00008f00f0f97a23 */ /* 0x000fe200000108f9 */
[----:B--2---:R-:W-:Y:S01]  /*fc90*/  MOV R240, R32 ;  /* 0x0000002000f07202 */ /* 0x004fe20000000f00 */
[-C--:B------:R-:W-:Y:S02]  /*fca0*/  FMUL.FTZ R96, R96, R190.reuse ;  /* 0x000000be60607220 */ /* 0x080fe40000410000 */
[----:B------:R-:W-:Y:S02]  /*fcb0*/  FMUL.FTZ R97, R97, R190 ;  /* 0x000000be61617220 */ /* 0x000fe40000410000 */
[----:B------:R-:W-:-:S02]  /*fcc0*/  FMUL.FTZ R98, R98, R189 ;  /* 0x000000bd62627220 */ /* 0x000fc40000410000 */
[----:B------:R-:W-:Y:S02]  /*fcd0*/  FMUL.FTZ R99, R99, R189 ;  /* 0x000000bd63637220 */ /* 0x000fe40000410000 */
[----:B------:R-:W-:Y:S02]  /*fce0*/  FADD.FTZ R183, R242, R183 ;  /* 0x000000b7f2b77221 */ /* 0x000fe40000010000 */
[----:B------:R-:W-:-:S04]  /*fcf0*/  IMAD.WIDE.U32 R10, R248, -0x2daee0ad, RZ ;  /* 0xd2511f53f80a7825 */ /* 0x000fc800078e00ff */
[----:B------:R-:W-:Y:S02]  /*fd00*/  FFMA.FTZ R174, R174, c[0x0][0x23c], -R251 ;  /* 0x00008f00aeae7a23 */ /* 0x000fe400000108fb */
[----:B------:R-:W-:Y:S01]  /*fd10*/  FADD.FTZ R183, R240, R183 ;  /* 0x000000b7f0b77221 */ /* 0x000fe20000010000 */
[----:B------:R-:W-:Y:S01]  /*fd20*/  HMMA.16816.F32.BF16 R96, R4, R28, R96 ;  /* 0x0000001c0460723c */ /* 0x000fe20000041860 */
[----:B------:R2:W-:Y:S01]  /*fd30*/  MUFU.EX2 R29, R174 ;  /* 0x000000ae001d7308 */ /* 0x0005e20000000800 */
[----:B------:R-:W-:Y:S01]  /*fd40*/  LOP3.LUT R8, R11, UR17, R206, 0x96, !PT ;  /* 0x000000110b087c12 */ /* 0x000fe2000f8e96ce */
[C---:B---3--:R-:W-:Y:S01]  /*fd50*/  FADD.FTZ R243, R204.reuse, R183 ;  /* 0x000000b7ccf37221 */ /* 0x048fe20000010000 */
[----:B------:R1:W5:Y:S01]  /*fd60*/  LDL.LU.64 R206, [R1+0x28] ;  /* 0x0000280001ce7983 */ /* 0x0003620000300a00 */
[----:B--2---:R-:W-:-:S03]  /*fd70*/  F2FP.BF16.PACK_AB R174, R204, R240 ;  /* 0x000000f0ccae723e */ /* 0x004fc600000010ff */
[----:B------:R1:W5:Y:S01]  /*fd80*/  LDL.LU R204, [R1+0x20] ;  /* 0x0000200001cc7983 */ /* 0x0003620000300800 */
[-C--:B------:R-:W-:Y:S02]  /*fd90*/  FMUL.FTZ R108, R108, R190.reuse ;  /* 0x000000be6c6c7220 */ /* 0x080fe40000410000 */
[-C--:B------:R-:W-:Y:S02]  /*fda0*/  FMUL.FTZ R109, R109, R190.reuse ;  /* 0x000000be6d6d7220 */ /* 0x080fe40000410000 */
[-C--:B------:R-:W-:Y:S02]  /*fdb0*/  FMUL.FTZ R110, R110, R189.reuse ;  /* 0x000000bd6e6e7220 */ /* 0x080fe40000410000 */
[----:B------:R-:W-:Y:S02]  /*fdc0*/  FMUL.FTZ R111, R111, R189 ;  /* 0x000000bd6f6f7220 */ /* 0x000fe40000410000 */
[----:B------:R-:W-:Y:S02]  /*fdd0*/  FFMA.FTZ R178, R178, c[0x0][0x23c], -R251 ;  /* 0x00008f00b2b27a23 */ /* 0x000fe400000108fb */
[----:B------:R-:W-:-:S02]  /*fde0*/  FMUL.FTZ R100, R100, R190 ;  /* 0x000000be64647220 */ /* 0x000fc40000410000 */
[-C--:B------:R-:W-:Y:S01]  /*fdf0*/  FMUL.FTZ R101, R101, R190.reuse ;  /* 0x000000be65657220 */ /* 0x080fe20000410000 */
[----:B------:R-:W-:Y:S01]  /*fe00*/  HMMA.16816.F32.BF16 R108, R4, R24, R108 ;  /* 0x00000018046c723c */ /* 0x000fe2000004186c */
[-C--:B------:R-:W-:Y:S01]  /*fe10*/  FMUL.FTZ R102, R102, R189.reuse ;  /* 0x000000bd66667220 */ /* 0x080fe20000410000 */
[----:B------:R-:W2:Y:S01]  /*fe20*/  MUFU.EX2 R24, R178 ;  /* 0x000000b200187308 */ /* 0x000ea20000000800 */
[----:B------:R-:W-:Y:S02]  /*fe30*/  FMUL.FTZ R103, R103, R189 ;  /* 0x000000bd67677220 */ /* 0x000fe40000410000 */
[----:B------:R-:W-:Y:S02]  /*fe40*/  FFMA.FTZ R175, R175, c[0x0][0x23c], -R251 ;  /* 0x00008f00afaf7a23 */ /* 0x000fe400000108fb */
[----:B------:R-:W-:-:S03]  /*fe50*/  FMUL.FTZ R112, R112, R190 ;  /* 0x000000be70707220 */ /* 0x000fc60000410000 */
[C---:B------:R-:W-:Y:S01]  /*fe60*/  HMMA.16816.F32.BF16 R100, R4.reuse, R30, R100 ;  /* 0x0000001e0464723c */ /* 0x040fe20000041864 */
[-C--:B------:R-:W-:Y:S01]  /*fe70*/  FMUL.FTZ R113, R113, R190.reuse ;  /* 0x000000be71717220 */ /* 0x080fe20000410000 */
[----:B------:R-:W3:Y:S01]  /*fe80*/  MUFU.EX2 R31, R175 ;  /* 0x000000af001f7308 */ /* 0x000ee20000000800 */
[-C--:B------:R-:W-:Y:S02]  /*fe90*/  FMUL.FTZ R114, R114, R189.reuse ;  /* 0x000000bd72727220 */ /* 0x080fe40000410000 */
[----:B------:R-:W-:Y:S02]  /*fea0*/  FMUL.FTZ R115, R115, R189 ;  /* 0x000000bd73737220 */ /* 0x000fe40000410000 */
[C---:B------:R-:W-:Y:S01]  /*feb0*/  LOP3.LUT R30, R10.reuse, 0xffff, RZ, 0xc0, !PT ;  /* 0x0000ffff0a1e7812 */ /* 0x040fe200078ec0ff */
[----:B------:R-:W-:Y:S01]  /*fec0*/  FFMA.FTZ R179, R179, c[0x0][0x23c], -R251 ;  /* 0x00008f00b3b37a23 */ /* 0x000fe200000108fb */
[----:B------:R-:W-:Y:S01]  /*fed0*/  LOP3.LUT R9, R10, 0xff, RZ, 0xc0, !PT ;  /* 0x000000ff0a097812 */ /* 0x000fe200078ec0ff */
[----:B------:R-:W-:Y:S01]  /*fee0*/  IMAD.WIDE.U32 R176, R176, -0x2daee0ad, RZ ;  /* 0xd2511f53b0b07825 */ /* 0x000fe200078e00ff */
[----:B------:R-:W-:Y:S01]  /*fef0*/  SHF.R.U32.HI R30, RZ, 0x8, R30 ;  /* 0x00000008ff1e7819 */ /* 0x000fe2000001161e */
[----:B------:R-:W-:Y:S02]  /*ff00*/  HMMA.16816.F32.BF16 R112, R4, R26, R112 ;  /* 0x0000001a0470723c */ /* 0x000fe40000041870 */
[----:B------:R-:W-:-:S02]  /*ff10*/  FMUL.FTZ R124, R124, R190 ;  /* 0x000000be7c7c7220 */ /* 0x000fc40000410000 */
[----:B------:R-:W-:Y:S02]  /*ff20*/  FMUL.FTZ R125, R125, R190 ;  /* 0x000000be7d7d7220 */ /* 0x000fe40000410000 */
[-C--:B------:R-:W-:Y:S02]  /*ff30*/  FMUL.FTZ R126, R126, R189.reuse ;  /* 0x000000bd7e7e7220 */ /* 0x080fe40000410000 */
[----:B------:R-:W-:Y:S01]  /*ff40*/  FMUL.FTZ R127, R127, R189 ;  /* 0x000000bd7f7f7220 */ /* 0x000fe20000410000 */
[----:B------:R-:W-:Y:S01]  /*ff50*/  PRMT R9, R9, 0x5410, R30 ;  /* 0x0000541009097816 */ /* 0x000fe2000000001e */
[----:B------:R4:W1:Y:S01]  /*ff60*/  MUFU.EX2 R248, R179 ;  /* 0x000000b300f87308 */ /* 0x0008620000000800 */
[--C-:B------:R-:W-:Y:S02]  /*ff70*/  SHF.R.U32.HI R26, RZ, 0x10, R10.reuse ;  /* 0x00000010ff1a7819 */ /* 0x100fe4000001160a */
[----:B------:R-:W-:Y:S02]  /*ff80*/  SHF.R.U32.HI R11, RZ, 0x18, R10 ;  /* 0x00000018ff0b7819 */ /* 0x000fe4000001160a */
[----:B--2---:R-:W-:-:S02]  /*ff90*/  MOV R251, R24 ;  /* 0x0000001800fb7202 */ /* 0x004fc40000000f00 */
[----:B------:R-:W-:Y:S02]  /*ffa0*/  MOV R30, R29 ;  /* 0x0000001d001e7202 */ /* 0x000fe40000000f00 */
[----:B------:R-:W-:Y:S02]  /*ffb0*/  LOP3.LUT R10, R177, UR17, R168, 0x96, !PT ;  /* 0x00000011b10a7c12 */ /* 0x000fe4000f8e96a8 */
[C---:B------:R-:W-:Y:S02]  /*ffc0*/  LOP3.LUT R28, R176.reuse, 0xffff, RZ, 0xc0, !PT ;  /* 0x0000ffffb01c7812 */ /* 0x040fe400078ec0ff */
[----:B------:R-:W-:Y:S02]  /*ffd0*/  LOP3.LUT R25, R176, 0xff, RZ, 0xc0, !PT ;  /* 0x000000ffb0197812 */ /* 0x000fe400078ec0ff */
[--C-:B------:R-:W-:Y:S02]  /*ffe0*/  SHF.R.U32.HI R27, RZ, 0x10, R176.reuse ;  /* 0x00000010ff1b7819 */ /* 0x100fe400000116b0 */
[----:B------:R-:W-:-:S02]  /*fff0*/  SHF.R.U32.HI R24, RZ, 0x18, R176 ;  /* 0x00000018ff187819 */ /* 0x000fc400000116b0 */
[----:B------:R-:W-:Y:S01]  /*10000*/  LOP3.LUT R29, R8, 0xffff, RZ, 0xc0, !PT ;  /* 0x0000ffff081d7812 */ /* 0x000fe200078ec0ff */
[----:B----4-:R-:W2:Y:S01]  /*10010*/  LDSM.16.MT88.4 R176, [R212+0xa800] ;  /* 0x00a80000d4b0783b */ /* 0x010ea20000004200 */
[----:B------:R-:W-:Y:S01]  /*10020*/  HMMA.16816.F32.BF16 R124, R4, R20, R124 ;  /* 0x00000014047c723c */ /* 0x000fe2000004187c */
[----:B------:R-:W-:Y:S02]  /*10030*/  LOP3.LUT R26, R26, 0xff, RZ, 0xc0, !PT ;  /* 0x000000ff1a1a7812 */ /* 0x000fe400078ec0ff */
[----:B------:R-:W-:Y:S01]  /*10040*/  SHF.R.U32.HI R29, RZ, 0x8, R29 ;  /* 0x00000008ff1d7819 */ /* 0x000fe2000001161d */
[----:B------:R-:W-:-:S03]  /*10050*/  FMUL.FTZ R148, R148, R190 ;  /* 0x000000be94947220 */ /* 0x000fc60000410000 */
[----:B------:R-:W-:Y:S01]  /*10060*/  LOP3.LUT R20, R8, 0xff, RZ, 0xc0, !PT ;  /* 0x000000ff08147812 */ /* 0x000fe200078ec0ff */
[----:B------:R-:W-:Y:S01]  /*10070*/  FMUL.FTZ R149, R149, R190 ;  /* 0x000000be95957220 */ /* 0x000fe20000410000 */
[----:B------:R3:W-:Y:S01]  /*10080*/  MUFU.EX2 R194, R250 ;  /* 0x000000fa00c27308 */ /* 0x0007e20000000800 */
[-C--:B------:R-:W-:Y:S01]  /*10090*/  FMUL.FTZ R150, R150, R189.reuse ;  /* 0x000000bd96967220 */ /* 0x080fe20000410000 */
[----:B------:R-:W-:Y:S01]  /*100a0*/  PRMT R21, R26, 0x5410, R11 ;  /* 0x000054101a157816 */ /* 0x000fe2000000000b */
[----:B------:R-:W-:Y:S01]  /*100b0*/  FMUL.FTZ R151, R151, R189 ;  /* 0x000000bd97977220 */ /* 0x000fe20000410000 */
[----:B------:R-:W-:Y:S02]  /*100c0*/  PRMT R11, R20, 0x5410, R29 ;  /* 0x00005410140b7816 */ /* 0x000fe4000000001d */
[----:B------:R-:W-:Y:S02]  /*100d0*/  SHF.R.U32.HI R20, RZ, 0x10, R8 ;  /* 0x00000010ff147819 */ /* 0x000fe40000011608 */
[----:B------:R-:W-:Y:S02]  /*100e0*/  MUFU.EX2 R193, R193 ;  /* 0x000000c100c17308 */ /* 0x000fe40000000800 */
[----:B------:R-:W-:Y:S01]  /*100f0*/  HMMA.16816.F32.BF16 R148, R4, R22, R148 ;  /* 0x000000160494723c */ /* 0x000fe20000041894 */
[----:B---3--:R-:W-:-:S02]  /*10100*/  MOV R250, R31 ;  /* 0x0000001f00fa7202 */ /* 0x008fc40000000f00 */
[----:B------:R-:W-:Y:S02]  /*10110*/  SHF.R.U32.HI R31, RZ, 0x18, R8 ;  /* 0x00000018ff1f7819 */ /* 0x000fe40000011608 */
[--C-:B------:R-:W-:Y:S01]  /*10120*/  SHF.R.U32.HI R8, RZ, 0x10, R10.reuse ;  /* 0x00000010ff087819 */ /* 0x100fe2000001160a */
[----:B------:R-:W-:Y:S01]  /*10130*/  MUFU.EX2 R195, R195 ;  /* 0x000000c300c37308 */ /* 0x000fe20000000800 */
[----:B------:R-:W-:Y:S02]  /*10140*/  SHF.R.U32.HI R23, RZ, 0x18, R10 ;  /* 0x00000018ff177819 */ /* 0x000fe4000001160a */
[----:B------:R-:W-:Y:S02]  /*10150*/  LOP3.LUT R8, R8, 0xff, RZ, 0xc0, !PT ;  /* 0x000000ff08087812 */ /* 0x000fe400078ec0ff */
[----:B------:R-:W-:-:S03]  /*10160*/  LOP3.LUT R20, R20, 0xff, RZ, 0xc0, !PT ;  /* 0x000000ff14147812 */ /* 0x000fc600078ec0ff */
[----:B------:R-:W-:Y:S01]  /*10170*/  MUFU.EX2 R197, R197 ;  /* 0x000000c500c57308 */ /* 0x000fe20000000800 */
[----:B------:R-:W-:Y:S02]  /*10180*/  LOP3.LUT R22, R10, 0xffff, RZ, 0xc0, !PT ;  /* 0x0000ffff0a167812 */ /* 0x000fe400078ec0ff */
[----:B------:R-:W-:-:S05]  /*10190*/  PRMT R23, R8, 0x5410, R23 ;  /* 0x0000541008177816 */ /* 0x000fca0000000017 */
[----:B------:R-:W-:Y:S01]  /*101a0*/  MUFU.EX2 R199, R199 ;  /* 0x000000c700c77308 */ /* 0x000fe20000000800 */
[----:B------:R-:W-:Y:S01]  /*101b0*/  LOP3.LUT R29, R10, 0xff, RZ, 0xc0, !PT ;  /* 0x000000ff0a1d7812 */ /* 0x000fe200078ec0ff */
[----:B------:R-:W-:Y:S01]  /*101c0*/  HSET2.LE.AND R8, R21, R172, PT ;  /* 0x000000ac15087233 */ /* 0x000fe20003803000 */
[----:B------:R-:W-:-:S05]  /*101d0*/  PRMT R31, R20, 0x5410, R31 ;  /* 0x00005410141f7816 */ /* 0x000fca000000001f */
[----:B------:R-:W-:Y:S01]  /*101e0*/  MUFU.EX2 R196, R196 ;  /* 0x000000c400c47308 */ /* 0x000fe20000000800 */
[----:B------:R-:W-:-:S07]  /*101f0*/  SHF.R.U32.HI R28, RZ, 0x8, R28 ;  /* 0x00000008ff1c7819 */ /* 0x000fce000001161c */
[----:B------:R-:W-:Y:S01]  /*10200*/  MUFU.EX2 R198, R198 ;  /* 0x000000c600c67308 */ /* 0x000fe20000000800 */
[----:B------:R-:W-:-:S07]  /*10210*/  LOP3.LUT R27, R27, 0xff, RZ, 0xc0, !PT ;  /* 0x000000ff1b1b7812 */ /* 0x000fce00078ec0ff */
[----:B------:R-:W3:Y:S01]  /*10220*/  MUFU.EX2 R249, R249 ;  /* 0x000000f900f97308 */ /* 0x000ee20000000800 */
[----:B------:R-:W-:Y:S02]  /*10230*/  SHF.R.U32.HI R10, RZ, 0x8, R22 ;  /* 0x00000008ff0a7819 */ /* 0x000fe40000011616 */
[----:B-1----:R-:W-:Y:S01]  /*10240*/  F2FP.BF16.PACK_AB R175, R248, R251 ;  /* 0x000000fbf8af723e */ /* 0x002fe200000010ff */
        /* <DEDUP_REMOVED lines=16> */
[----:B------:R-:W-:Y:S01]  /*10350*/  PRMT R25, R25, 0x5410, R28 ;  /* 0x0000541019197816 */ /* 0x000fe2000000001c */
[----:B------:R-:W-:Y:S01]  /*10360*/  HSET2.LE.AND R31, R31, R172, PT ;  /* 0x000000ac1f1f7233 */ /* 0x000fe20003803000 */
[----:B------:R-:W-:-:S02]  /*10370*/  PRMT R27, R27, 0x5410, R24 ;  /* 0x000054101b1b7816 */ /* 0x000fc40000000018 */
[----:B------:R-:W-:Y:S02]  /*10380*/  PRMT R29, R29, 0x5410, R10 ;  /* 0x000054101d1d7816 */ /* 0x000fe4000000000a */
[----:B------:R-:W-:Y:S02]  /*10390*/  LOP3.LUT R175, R8, R175, RZ, 0xc0, !PT ;  /* 0x000000af08af7212 */ /* 0x000fe400078ec0ff */
[----:B------:R-:W-:Y:S01]  /*103a0*/  F2FP.BF16.PACK_AB R8, R250, R30 ;  /* 0x0000001efa08723e */ /* 0x000fe200000010ff */
[C---:B------:R-:W-:Y:S01]  /*103b0*/  HMMA.16816.F32.BF16 R68, R4.reuse, R170, R68 ;  /* 0x000000aa0444723c */ /* 0x040fe20000041844 */
[--C-:B------:R-:W-:Y:S01]  /*103c0*/  HSET2.LE.AND R9, R9, R172.reuse, PT ;  /* 0x000000ac09097233 */ /* 0x100fe20003803000 */
[----:B---3--:R-:W-:Y:S01]  /*103d0*/  F2FP.BF16.PACK_AB R10, R249, R198 ;  /* 0x000000c6f90a723e */ /* 0x008fe200000010ff */
[--C-:B------:R-:W-:Y:S01]  /*103e0*/  HSET2.LE.AND R25, R25, R172.reuse, PT ;  /* 0x000000ac19197233 */ /* 0x100fe20003803000 */
[----:B------:R-:W-:Y:S01]  /*103f0*/  LOP3.LUT R173, R31, R8, RZ, 0xc0, !PT ;  /* 0x000000081fad7212 */ /* 0x000fe200078ec0ff */
[--C-:B------:R-:W-:Y:S01]  /*10400*/  HSET2.LE.AND R27, R27, R172.reuse, PT ;  /* 0x000000ac1b1b7233 */ /* 0x100fe20003803000 */
[----:B------:R-:W-:Y:S01]  /*10410*/  F2FP.BF16.PACK_AB R8, R196, R199 ;  /* 0x000000c7c408723e */ /* 0x000fe200000010ff */
[--C-:B------:R-:W-:Y:S01]  /*10420*/  HSET2.LE.AND R11, R11, R172.reuse, PT ;  /* 0x000000ac0b0b7233 */ /* 0x100fe20003803000 */
[----:B------:R-:W-:Y:S01]  /*10430*/  HMMA.16816.F32.BF16 R84, R4, R34, R84 ;  /* 0x000000220454723c */ /* 0x000fe20000041854 */
[----:B------:R-:W-:-:S02]  /*10440*/  HSET2.LE.AND R29, R29, R172, PT ;  /* 0x000000ac1d1d7233 */ /* 0x000fc40003803000 */
[----:B------:R-:W-:Y:S01]  /*10450*/  HSET2.LE.AND R23, R23, R172, PT ;  /* 0x000000ac17177233 */ /* 0x000fe20003803000 */
[----:B------:R-:W-:Y:S01]  /*10460*/  F2FP.BF16.PACK_AB R172, R242, R252 ;  /* 0x000000fcf2ac723e */ /* 0x000fe200000010ff */
[----:B------:R-:W1:Y:S03]  /*10470*/  LDSM.16.MT88.4 R168, [R210+0xa800] ;  /* 0x00a80000d2a8783b */ /* 0x000e660000004200 */
[----:B------:R-:W-:Y:S01]  /*10480*/  HMMA.16816.F32.BF16 R140, R4, R12, R140 ;  /* 0x0000000c048c723c */ /* 0x000fe2000004188c */
[----:B------:R-:W-:Y:S01]  /*10490*/  LOP3.LUT R174, R9, R174, RZ, 0xc0, !PT ;  /* 0x000000ae09ae7212 */ /* 0x000fe200078ec0ff */
[----:B------:R-:W3:Y:S01]  /*104a0*/  LDSM.16.MT88.4 R32, [R209+0xa800] ;  /* 0x00a80000d120783b */ /* 0x000ee20000004200 */
[----:B------:R-:W-:-:S05]  /*104b0*/  LOP3.LUT R172, R11, R172, RZ, 0xc0, !PT ;  /* 0x000000ac0bac7212 */ /* 0x000fca00078ec0ff */
[----:B------:R-:W-:Y:S01]  /*104c0*/  HMMA.16816.F32.BF16 R132, R4, R14, R132 ;  /* 0x0000000e0484723c */ /* 0x000fe20000041884 */
[----:B------:R-:W-:Y:S06]  /*104d0*/  LDSM.16.MT88.4 R12, [R209+0xb800] ;  /* 0x00b80000d10c783b */ /* 0x000fec0000004200 */
[----:B------:R-:W-:Y:S02]  /*104e0*/  F2FP.BF16.PACK_AB R6, R194, R197 ;  /* 0x000000c5c206723e */ /* 0x000fe400000010ff */
[----:B------:R-:W-:Y:S02]  /*104f0*/  F2FP.BF16.PACK_AB R4, R195, R193 ;  /* 0x000000c1c304723e */ /* 0x000fe400000010ff */
[----:B------:R-:W-:-:S02]  /*10500*/  LOP3.LUT R6, R25, R6, RZ, 0xc0, !PT ;  /* 0x0000000619067212 */ /* 0x000fc400078ec0ff */
[----:B------:R-:W-:Y:S02]  /*10510*/  LOP3.LUT R7, R27, R10, RZ, 0xc0, !PT ;  /* 0x0000000a1b077212 */ /* 0x000fe400078ec0ff */
[----:B------:R-:W-:Y:S01]  /*10520*/  LOP3.LUT R4, R29, R4, RZ, 0xc0, !PT ;  /* 0x000000041d047212 */ /* 0x000fe200078ec0ff */
[-C--:B--2---:R-:W-:Y:S01]  /*10530*/  HMMA.16816.F32.BF16 R160, R172, R176.reuse, R160 ;  /* 0x000000b0aca0723c */ /* 0x084fe200000418a0 */
[----:B------:R-:W-:Y:S01]  /*10540*/  LOP3.LUT R5, R23, R8, RZ, 0xc0, !PT ;  /* 0x0000000817057212 */ /* 0x000fe200078ec0ff */
[----:B------:R-:W-:Y:S04]  /*10550*/  LDSM.16.MT88.4 R24, [R212+0xb800] ;  /* 0x00b80000d418783b */ /* 0x000fe80000004200 */
[----:B------:R-:W-:Y:S02]  /*10560*/  LDSM.16.MT88.4 R20, [R210+0xb800] ;  /* 0x00b80000d214783b */ /* 0x000fe40000004200 */
[----:B------:R-:W-:Y:S02]  /*10570*/  HMMA.16816.F32.BF16 R156, R4, R176, R156 ;  /* 0x000000b0049c723c */ /* 0x000fe4000004189c */
[----:B------:R-:W-:Y:S05]  /*10580*/  LDSM.16.MT88.4 R8, [R208+0xb800] ;  /* 0x00b80000d008783b */ /* 0x000fea0000004200 */
[----:B------:R-:W-:-:S02]  /*10590*/  MOV R177, R30 ;  /* 0x0000001e00b17202 */ /* 0x000fc40000000f00 */
[----:B------:R-:W2:Y:S01]  /*105a0*/  LDSM.16.MT88.4 R28, [R208+0xa800] ;  /* 0x00a80000d01c783b */ /* 0x000ea20000004200 */
[----:B------:R-:W-:Y:S02]  /*105b0*/  FFMA.FTZ R182, R238, R191, R182 ;  /* 0x000000bfeeb67223 */ /* 0x000fe400000100b6 */
        /* <DEDUP_REMOVED lines=19> */
[----:B------:R-:W-:Y:S01]  /*106f0*/  HMMA.16816.F32.BF16 R40, R172, R178, R40 ;  /* 0x000000b2ac28723c */ /* 0x000fe20000041828 */
[----:B------:R-:W-:Y:S01]  /*10700*/  FADD.FTZ R3, R251, R180 ;  /* 0x000000b4fb037221 */ /* 0x000fe20000010000 */
[----:B------:R-:W-:Y:S01]  /*10710*/  @UP0 UIADD3 UR26, UR26, -0x6, URZ ;  /* 0xfffffffa1a1a0890 */ /* 0x000fe2000fffe03f */
[----:B------:R-:W-:-:S02]  /*10720*/  FADD.FTZ R197, R197, R188 ;  /* 0x000000bcc5c57221 */ /* 0x000fc40000010000 */
[----:B------:R-:W-:-:S03]  /*10730*/  FADD.FTZ R198, R198, R199 ;  /* 0x000000c7c6c67221 */ /* 0x000fc60000010000 */
[----:B-1----:R-:W-:Y:S01]  /*10740*/  HMMA.16816.F32.BF16 R44, R172, R168, R44 ;  /* 0x000000a8ac2c723c */ /* 0x002fe2000004182c */
[----:B------:R-:W-:Y:S02]  /*10750*/  FADD.FTZ R238, R248, R3 ;  /* 0x00000003f8ee7221 */ /* 0x000fe40000010000 */
[----:B------:R-:W-:Y:S02]  /*10760*/  FADD.FTZ R241, R194, R197 ;  /* 0x000000c5c2f17221 */ /* 0x000fe40000010000 */
[----:B------:R-:W-:-:S03]  /*10770*/  FADD.FTZ R239, R249, R198 ;  /* 0x000000c6f9ef7221 */ /* 0x000fc60000010000 */
[C---:B------:R-:W-:Y:S08]  /*10780*/  HMMA.16816.F32.BF16 R56, R172.reuse, R170, R56 ;  /* 0x000000aaac38723c */ /* 0x040ff00000041838 */
[C---:B---3--:R-:W-:Y:S08]  /*10790*/  HMMA.16816.F32.BF16 R60, R172.reuse, R32, R60 ;  /* 0x00000020ac3c723c */ /* 0x048ff0000004183c */
        /* <DEDUP_REMOVED lines=27> */
.L_x_885:
[----:B------:R-:W-:-:S12]  /*10950*/  UIADD3 UR26, UR31, -0x1, URZ ;  /* 0xffffffff1f1a7890 */ /* 0x000fd8000fffe03f */
.L_x_890:
[----:B------:R-:W-:-:S13]  /*10960*/  ISETP.LE.AND P0, PT, RZ, UR26, PT ;  /* 0x0000001aff007c0c */ /* 0x000fda000bf03270 */
[----:B------:R-:W-:Y:S05]  /*10970*/  @!P0 BRA `(.L_x_891) ;  /* 0x00002cb000008947 */ /* 0x000fea0003800000 */
[----:B------:R-:W-:Y:S01]  /*10980*/  IMAD.WIDE.U32 R248, R202, -0x326172a9, RZ ;  /* 0xcd9e8d57caf87825 */ /* 0x000fe200078e00ff */
[----:B------:R-:W1:Y:S01]  /*10990*/  LDC.U8 R240, c[0x0][0x2d8] ;  /* 0x0000b600fff07b82 */ /* 0x000e620000000000 */
[----:B------:R-:W-:Y:S01]  /*109a0*/  ULDC UR31, c[0x0][0x1a0] ;  /* 0x00006800001f7ab9 */ /* 0x000fe20000000800 */
[----:B------:R-:W-:Y:S01]  /*109b0*/  MOV R3, R166 ;  /* 0x000000a600037202 */ /* 0x000fe20000000f00 */
[----:B------:R-:W-:Y:S01]  /*109c0*/  IMAD.WIDE.U32 R250, R203, -0x326172a9, RZ ;  /* 0xcd9e8d57cbfa7825 */ /* 0x000fe200078e00ff */
[----:B------:R-:W-:Y:S01]  /*109d0*/  LOP3.LUT R4, R249, R201, RZ, 0x3c, !PT ;  /* 0x000000c9f9047212 */ /* 0x000fe200078e3cff */
[----:B------:R-:W-:Y:S01]  /*109e0*/  USHF.L.U32 UR31, UR31, 0x4, URZ ;  /* 0x000000041f1f7899 */ /* 0x000fe2000800063f */
[----:B------:R-:W-:Y:S01]  /*109f0*/  MOV R2, R167 ;  /* 0x000000a700027202 */ /* 0x000fe20000000f00 */
[----:B------:R-:W-:Y:S01]  /*10a00*/  IMAD.WIDE.U32 R8, R200, -0x2daee0ad, RZ ;  /* 0xd2511f53c8087825 */ /* 0x000fe200078e00ff */
[----:B------:R-:W-:Y:S01]  /*10a10*/  LOP3.LUT R201, R251, R201, RZ, 0x3c, !PT ;  /* 0x000000c9fbc97212 */ /* 0x000fe200078e3cff */
[----:B------:R-:W-:Y:S01]  /*10a20*/  USHF.L.U64.HI UR30, UR31, 0x1, UR27 ;  /* 0x000000011f1e7899 */ /* 0x000fe2000801021b */
[----:B------:R-:W-:Y:S01]  /*10a30*/  MOV R169, R18 ;  /* 0x0000001200a97202 */ /* 0x000fe20000000f00 */
[----:B------:R-:W-:Y:S01]  /*10a40*/  IMAD.WIDE.U32 R6, R4, -0x2daee0ad, RZ ;  /* 0xd2511f5304067825 */ /* 0x000fe200078e00ff */
[----:B------:R2:W-:Y:S01]  /*10a50*/  STL.64 [R1+0x10], R8 ;  /* 0x0000100801007387 */ /* 0x0005e20000100a00 */
[----:B------:R-:W-:Y:S01]  /*10a60*/  MOV R0, R165 ;  /* 0x000000a500007202 */ /* 0x000fe20000000f00 */
[----:B------:R-:W-:Y:S01]  /*10a70*/  USHF.L.U32 UR31, UR31, 0x1, URZ ;  /* 0x000000011f1f7899 */ /* 0x000fe2000800063f */
[----:B------:R-:W-:Y:S01]  /*10a80*/  IMAD.WIDE.U32 R4, R201, -0x2daee0ad, RZ ;  /* 0xd2511f53c9047825 */ /* 0x000fe200078e00ff */
[----:B------:R2:W-:Y:S01]  /*10a90*/  STL.64 [R1+0x8], R6 ;  /* 0x0000080601007387 */ /* 0x0005e20000100a00 */
[----:B------:R-:W-:-:S03]  /*10aa0*/  MOV R245, R247 ;  /* 0x000000f700f57202 */ /* 0x000fc60000000f00 */
[----:B------:R2:W-:Y:S01]  /*10ab0*/  STL.64 [R1], R4 ;  /* 0x0000000401007387 */ /* 0x0005e20000100a00 */
[----:B-1----:R-:W-:Y:S01]  /*10ac0*/  PRMT R240, R240, 0x7054, R240 ;  /* 0x00007054f0f07816 */ /* 0x002fe200000000f0 */
[----:B------:R-:W-:Y:S05]  /*10ad0*/  BRA `(.L_x_892) ;  /* 0x0000019000007947 */ /* 0x000fea0003800000 */
.L_x_894:
        /* <DEDUP_REMOVED lines=25> */
.L_x_892:
        /* <DEDUP_REMOVED lines=21> */
[----:B------:R-:W3:Y:S05]  /*10dc0*/  LDSM.16.M88.4 R172, [R217+0x8000] ;  /* 0x00800000d9ac783b */ /* 0x000eea0000000200 */
[----:B------:R-:W4:Y:S05]  /*10dd0*/  LDSM.16.M88.4 R176, [R218+0x2000] ;  /* 0x00200000dab0783b */ /* 0x000f2a0000000200 */
[----:B------:R-:W2:Y:S05]  /*10de0*/  LDSM.16.M88.4 R180, [R217+0x8800] ;  /* 0x00880000d9b4783b */ /* 0x000eaa0000000200 */
[----:B------:R-:W0:Y:S05]  /*10df0*/  LDGDEPBAR ;  /* 0x00000000000079af */ /* 0x000e2a0000000000 */
[----:B------:R-:W-:Y:S05]  /*10e00*/  LDSM.16.M88.4 R184, [R216] ;  /* 0x00000000d8b8783b */ /* 0x000fea0000000200 */
[----:B------:R-:W1:Y:S05]  /*10e10*/  LDSM.16.M88.4 R188, [R215] ;  /* 0x00000000d7bc783b */ /* 0x000e6a0000000200 */
[----:B-----5:R-:W1:Y:S05]  /*10e20*/  LDSM.16.M88.4 R192, [R216+0x2000] ;  /* 0x00200000d8c0783b */ /* 0x020e6a0000000200 */
[----:B------:R-:W1:Y:S01]  /*10e30*/  LDSM.16.M88.4 R196, [R207] ;  /* 0x00000000cfc4783b */ /* 0x000e620000000200 */
[-C--:B--23--:R-:W-:Y:S04]  /*10e40*/  HMMA.16816.F32.BF16 R4, R164, R172.reuse, RZ ;  /* 0x000000aca404723c */ /* 0x08cfe800000418ff */
[----:B------:R-:W-:Y:S04]  /*10e50*/  LDSM.16.M88.4 R200, [R214+0x2000] ;  /* 0x00200000d6c8783b */ /* 0x000fe80000000200 */
[C---:B----4-:R-:W-:Y:S08]  /*10e60*/  HMMA.16816.F32.BF16 R8, R176.reuse, R172, RZ ;  /* 0x000000acb008723c */ /* 0x050ff000000418ff */
[-C--:B------:R-:W-:Y:S08]  /*10e70*/  HMMA.16816.F32.BF16 R12, R176, R174.reuse, RZ ;  /* 0x000000aeb00c723c */ /* 0x080ff000000418ff */
[C---:B------:R-:W-:Y:S01]  /*10e80*/  HMMA.16816.F32.BF16 R16, R164.reuse, R174, RZ ;  /* 0x000000aea410723c */ /* 0x040fe200000418ff */
[----:B------:R-:W-:Y:S07]  /*10e90*/  LDSM.16.M88.4 R172, [R214] ;  /* 0x00000000d6ac783b */ /* 0x000fee0000000200 */
[-C--:B------:R-:W-:Y:S08]  /*10ea0*/  HMMA.16816.F32.BF16 R20, R164, R180.reuse, RZ ;  /* 0x000000b4a414723c */ /* 0x080ff000000418ff */
[C---:B------:R-:W-:Y:S08]  /*10eb0*/  HMMA.16816.F32.BF16 R24, R176.reuse, R180, RZ ;  /* 0x000000b4b018723c */ /* 0x040ff000000418ff */
[-C--:B------:R-:W-:Y:S01]  /*10ec0*/  HMMA.16816.F32.BF16 R28, R176, R182.reuse, RZ ;  /* 0x000000b6b01c723c */ /* 0x080fe200000418ff */
[----:B------:R-:W2:Y:S07]  /*10ed0*/  LDSM.16.M88.4 R176, [R211+0x8000] ;  /* 0x00800000d3b0783b */ /* 0x000eae0000000200 */
[----:B------:R-:W-:Y:S01]  /*10ee0*/  HMMA.16816.F32.BF16 R32, R164, R182, RZ ;  /* 0x000000b6a420723c */ /* 0x000fe200000418ff */
[----:B------:R-:W3:Y:S05]  /*10ef0*/  LDSM.16.M88.4 R164, [R211+0x8800] ;  /* 0x00880000d3a4783b */ /* 0x000eea0000000200 */
[----:B------:R-:W-:Y:S02]  /*10f00*/  LDSM.16.M88.4 R180, [R213] ;  /* 0x00000000d5b4783b */ /* 0x000fe40000000200 */
[-C--:B-1----:R-:W-:Y:S08]  /*10f10*/  HMMA.16816.F32.BF16 R4, R184, R188.reuse, R4 ;  /* 0x000000bcb804723c */ /* 0x082ff00000041804 */
[C---:B------:R-:W-:Y:S08]  /*10f20*/  HMMA.16816.F32.BF16 R8, R192.reuse, R188, R8 ;  /* 0x000000bcc008723c */ /* 0x040ff00000041808 */
        /* <DEDUP_REMOVED lines=8> */
[----:B------:R-:W1:Y:S05]  /*10fb0*/  LDSM.16.M88.4 R184, [R206+0x800] ;  /* 0x00080000ceb8783b */ /* 0x000e6a0000000200 */
        /* <DEDUP_REMOVED lines=23> */
[----:B------:R-:W1:Y:S05]  /*11130*/  LDSM.16.M88.4 R180, [R204] ;  /* 0x00000000ccb4783b */ /* 0x000e6a0000000200 */
        /* <DEDUP_REMOVED lines=18> */
[-C--:B------:R-:W-:Y:S08]  /*11260*/  HMMA.16816.F32.BF16 R20, R172, R180.reuse, R20 ;  /* 0x000000b4ac14723c */ /* 0x080ff00000041814 */
[C---:B------:R-:W-:Y:S08]  /*11270*/  HMMA.16816.F32.BF16 R24, R192.reuse, R180, R24 ;  /* 0x000000b4c018723c */ /* 0x040ff00000041818 */
[-C--:B------:R-:W-:Y:S01]  /*11280*/  HMMA.16816.F32.BF16 R28, R192, R182.reuse, R28 ;  /* 0x000000b6c01c723c */ /* 0x080fe2000004181c */
[----:B------:R-:W4:Y:S07]  /*11290*/  LDSM.16.M88.4 R192, [R213+0x6000] ;  /* 0x00600000d5c0783b */ /* 0x000f2e0000000200 */
[----:B------:R-:W-:Y:S01]  /*112a0*/  HMMA.16816.F32.BF16 R32, R172, R182, R32 ;  /* 0x000000b6ac20723c */ /* 0x000fe20000041820 */
[----:B------:R-:W1:Y:S01]  /*112b0*/  LDSM.16.M88.4 R172, [R206+0x1800] ;  /* 0x00180000ceac783b */ /* 0x000e620000000200 */
        /* <DEDUP_REMOVED lines=14> */
[-C--:B------:R-:W-:Y:S08]  /*113a0*/  HMMA.16816.F32.BF16 R20, R176, R172.reuse, R20 ;  /* 0x000000acb014723c */ /* 0x080ff00000041814 */
[C---:B------:R-:W-:Y:S08]  /*113b0*/  HMMA.16816.F32.BF16 R24, R192.reuse, R172, R24 ;  /* 0x000000acc018723c */ /* 0x040ff00000041818 */
[-C--:B------:R-:W-:Y:S08]  /*113c0*/  HMMA.16816.F32.BF16 R28, R192, R174.reuse, R28 ;  /* 0x000000aec01c723c */ /* 0x080ff0000004181c */
[----:B------:R-:W-:Y:S01]  /*113d0*/  HMMA.16816.F32.BF16 R32, R176, R174, R32 ;  /* 0x000000aeb020723c */ /* 0x000fe20000041820 */
[----:B------:R-:W-:-:S07]  /*113e0*/  @P0 BRA `(.L_x_894) ;  /* 0xfffff6f000000947 */ /* 0x000fce000383ffff */
.L_x_893:
[----:B------:R-:W2:Y:S01]  /*113f0*/  LDL.64 R178, [R1+0x10] ;  /* 0x0000100001b27983 */ /* 0x000ea20000100a00 */
[----:B------:R-:W-:Y:S02]  /*11400*/  FMNMX.FTZ R164, R4, R2, !PT ;  /* 0x0000000204a47209 */ /* 0x000fe40007810000 */
[----:B------:R-:W-:Y:S02]  /*11410*/  FMNMX.FTZ R166, R6, R3, !PT ;  /* 0x0000000306a67209 */ /* 0x000fe40007810000 */
[----:B------:R-:W-:Y:S01]  /*11420*/  FMNMX.FTZ R165, R5, R164, !PT ;  /* 0x000000a405a57209 */ /* 0x000fe20007810000 */
[----:B------:R-:W3:Y:S01]  /*11430*/  LDL.64 R194, [R1+0x8] ;  /* 0x0000080001c27983 */ /* 0x000ee20000100a00 */
[----:B------:R-:W-:Y:S02]  /*11440*/  FMNMX.FTZ R167, R7, R166, !PT ;  /* 0x000000a607a77209 */ /* 0x000fe40007810000 */
[----:B------:R-:W-:Y:S02]  /*11450*/  FMNMX.FTZ R164, R16, R165, !PT ;  /* 0x000000a510a47209 */ /* 0x000fe40007810000 */
[----:B------:R-:W-:Y:S01]  /*11460*/  FMNMX.FTZ R168, R8, R0, !PT ;  /* 0x0000000008a87209 */ /* 0x000fe20007810000 */
[----:B------:R-:W2:Y:S01]  /*11470*/  LDL.64 R192, [R1] ;  /* 0x0000000001c07983 */ /* 0x000ea20000100a00 */
        /* <DEDUP_REMOVED lines=17> */
[----:B------:R-:W-:Y:S04]  /*11590*/  FMNMX.FTZ R164, R28, R165, !PT ;  /* 0x000000a51ca47209 */ /* 0x000fe80007810000 */
[----:B------:R-:W-:Y:S01]  /*115a0*/  FMNMX.FTZ R173, R29, R164, !PT ;  /* 0x000000a41dad7209 */ /* 0x000fe20007810000 */
[----:B------:R-:W4:Y:S08]  /*115b0*/  SHFL.BFLY PT, R165, R172, 0x2, 0x1f ;  /* 0x0c401f00aca57f89 */ /* 0x000f3000000e0000 */
[----:B------:R-:W5:Y:S01]  /*115c0*/  SHFL.BFLY PT, R164, R173, 0x2, 0x1f ;  /* 0x0c401f00ada47f89 */ /* 0x000f6200000e0000 */
[--C-:B--2---:R-:W-:Y:S02]  /*115d0*/  LOP3.LUT R174, R193, UR14, R178.reuse, 0x96, !PT ;  /* 0x0000000ec1ae7c12 */ /* 0x104fe4000f8e96b2 */
[----:B-1----:R-:W-:Y:S02]  /*115e0*/  FMNMX.FTZ R170, R175, R166, !PT ;  /* 0x000000a6afaa7209 */ /* 0x002fe40007810000 */
[----:B----4-:R-:W-:Y:S01]  /*115f0*/  FMNMX.FTZ R171, R172, R165, !PT ;  /* 0x000000a5acab7209 */ /* 0x010fe20007810000 */
[----:B------:R-:W-:Y:S01]  /*11600*/  IMAD.WIDE.U32 R174, R174, -0x326172a9, RZ ;  /* 0xcd9e8d57aeae7825 */ /* 0x000fe200078e00ff */
[----:B-----5:R-:W-:Y:S01]  /*11610*/  FMNMX.FTZ R168, R173, R164, !PT ;  /* 0x000000a4ada87209 */ /* 0x020fe20007810000 */
[----:B------:R-:W1:Y:S01]  /*11620*/  SHFL.BFLY PT, R167, R170, 0x1, 0x1f ;  /* 0x0c201f00aaa77f89 */ /* 0x000e6200000e0000 */
[----:B---3--:R-:W-:Y:S05]  /*11630*/  LOP3.LUT R176, R195, UR14, R178, 0x96, !PT ;  /* 0x0000000ec3b07c12 */ /* 0x008fea000f8e96b2 */
[----:B------:R-:W-:Y:S02]  /*11640*/  IMAD.WIDE.U32 R176, R176, -0x326172a9, RZ ;  /* 0xcd9e8d57b0b07825 */ /* 0x000fe400078e00ff */
[----:B------:R-:W2:Y:S08]  /*11650*/  SHFL.BFLY PT, R166, R171, 0x1, 0x1f ;  /* 0x0c201f00aba67f89 */ /* 0x000eb000000e0000 */
[----:B------:R-:W3:Y:S01]  /*11660*/  SHFL.BFLY PT, R165, R168, 0x1, 0x1f ;  /* 0x0c201f00a8a57f89 */ /* 0x000ee200000e0000 */
[----:B-1----:R-:W-:Y:S02]  /*11670*/  FMNMX.FTZ R167, R170, R167, !PT ;  /* 0x000000a7aaa77209 */ /* 0x002fe40007810000 */
[----:B------:R-:W-:Y:S02]  /*11680*/  FMNMX.FTZ R170, R10, R169, !PT ;  /* 0x000000a90aaa7209 */ /* 0x000fe40007810000 */
[C---:B------:R-:W-:Y:S01]  /*11690*/  FSETP.NEU.FTZ.AND P1, PT, R167.reuse, -INF , PT ;  /* 0xff800000a700780b */ /* 0x040fe20003f3d000 */
[C---:B------:R-:W-:Y:S02]  /*116a0*/  FADD.FTZ R2, -R167.reuse, R2 ;  /* 0x00000002a7027221 */ /* 0x040fe40000010100 */
[----:B------:R-:W-:Y:S01]  /*116b0*/  FMUL.FTZ R182, R167, c[0x0][0x23c] ;  /* 0x00008f00a7b67a20 */ /* 0x000fe20000410000 */
[----:B--2---:R-:W-:Y:S01]  /*116c0*/  FMNMX.FTZ R166, R171, R166, !PT ;  /* 0x000000a6aba67209 */ /* 0x004fe20007810000 */
[----:B------:R-:W-:Y:S01]  /*116d0*/  FMUL.FTZ R164, R2, c[0x0][0x23c] ;  /* 0x00008f0002a47a20 */ /* 0x000fe20000410000 */
[----:B------:R-:W-:Y:S02]  /*116e0*/  FMNMX.FTZ R171, R11, R170, !PT ;  /* 0x000000aa0bab7209 */ /* 0x000fe40007810000 */
[----:B------:R-:W-:Y:S01]  /*116f0*/  FSEL R182, R182, RZ, P1 ;  /* 0x000000ffb6b67208 */ /* 0x000fe20000800000 */
[C---:B------:R-:W-:Y:S01]  /*11700*/  FADD.FTZ R2, -R166.reuse, R3 ;  /* 0x00000003a6027221 */ /* 0x040fe20000010100 */
[C---:B------:R-:W-:Y:S01]  /*11710*/  FSETP.NEU.FTZ.AND P1, PT, R166.reuse, -INF , PT ;  /* 0xff800000a600780b */ /* 0x040fe20003f3d000 */
[----:B------:R-:W-:Y:S01]  /*11720*/  FMUL.FTZ R181, R166, c[0x0][0x23c] ;  /* 0x00008f00a6b57a20 */ /* 0x000fe20000410000 */
[----:B---3--:R-:W-:Y:S01]  /*11730*/  FMNMX.FTZ R165, R168, R165, !PT ;  /* 0x000000a5a8a57209 */ /* 0x008fe20007810000 */
[----:B------:R-:W-:Y:S01]  /*11740*/  FMUL.FTZ R3, R2, c[0x0][0x23c] ;  /* 0x00008f0002037a20 */ /* 0x000fe20000410000 */
[----:B------:R-:W-:Y:S01]  /*11750*/  FMNMX.FTZ R168, R14, R171, !PT ;  /* 0x000000ab0ea87209 */ /* 0x000fe20007810000 */
[----:B------:R-:W-:Y:S01]  /*11760*/  FFMA.FTZ R184, R16, c[0x0][0x23c], -R182 ;  /* 0x00008f0010b87a23 */ /* 0x000fe200000108b6 */
[----:B------:R-:W-:Y:S01]  /*11770*/  FSEL R181, R181, RZ, P1 ;  /* 0x000000ffb5b57208 */ /* 0x000fe20000800000 */
[----:B------:R-:W-:Y:S01]  /*11780*/  FADD.FTZ R0, -R165, R0 ;  /* 0x00000000a5007221 */ /* 0x000fe20000010100 */
[----:B------:R-:W-:Y:S01]  /*11790*/  FMNMX.FTZ R171, R15, R168, !PT ;  /* 0x000000a80fab7209 */ /* 0x000fe20007810000 */
[C---:B------:R-:W-:Y:S01]  /*117a0*/  FMUL.FTZ R180, R165.reuse, c[0x0][0x23c] ;  /* 0x00008f00a5b47a20 */ /* 0x040fe20000410000 */
[----:B------:R-:W-:Y:S01]  /*117b0*/  FSETP.NEU.FTZ.AND P1, PT, R165, -INF , PT ;  /* 0xff800000a500780b */ /* 0x000fe20003f3d000 */
[----:B------:R-:W-:Y:S01]  /*117c0*/  FMUL.FTZ R2, R0, c[0x0][0x23c] ;  /* 0x00008f0000027a20 */ /* 0x000fe20000410000 */
[----:B------:R-:W-:Y:S01]  /*117d0*/  FMNMX.FTZ R0, R26, R171, !PT ;  /* 0x000000ab1a007209 */ /* 0x000fe20007810000 */
[--C-:B------:R-:W-:Y:S01]  /*117e0*/  FFMA.FTZ R186, R18, c[0x0][0x23c], -R181.reuse ;  /* 0x00008f0012ba7a23 */ /* 0x100fe200000108b5 */
[----:B------:R-:W-:Y:S01]  /*117f0*/  MOV R18, UR29 ;  /* 0x0000001d00127c02 */ /* 0x000fe20008000f00 */
[--C-:B------:R-:W-:Y:S01]  /*11800*/  FFMA.FTZ R187, R19, c[0x0][0x23c], -R181.reuse ;  /* 0x00008f0013bb7a23 */ /* 0x100fe200000108b5 */
[----:B------:R-:W-:Y:S01]  /*11810*/  FMNMX.FTZ R173, R27, R0, !PT ;  /* 0x000000001bad7209 */ /* 0x000fe20007810000 */
[--C-:B------:R-:W-:Y:S01]  /*11820*/  FFMA.FTZ R190, R6, c[0x0][0x23c], -R181.reuse ;  /* 0x00008f0006be7a23 */ /* 0x100fe200000108b5 */
[----:B------:R-:W-:Y:S01]  /*11830*/  LOP3.LUT R18, R179, UR26, R18, 0x96, !PT ;  /* 0x0000001ab3127c12 */ /* 0x000fe2000f8e9612 */
[----:B------:R-:W-:Y:S01]  /*11840*/  FFMA.FTZ R191, R7, c[0x0][0x23c], -R181 ;  /* 0x00008f0007bf7a23 */ /* 0x000fe200000108b5 */
[----:B------:R-:W-:Y:S01]  /*11850*/  FMNMX.FTZ R0, R30, R173, !PT ;  /* 0x000000ad1e007209 */ /* 0x000fe20007810000 */
[--C-:B------:R-:W-:Y:S01]  /*11860*/  FFMA.FTZ R185, R17, c[0x0][0x23c], -R182.reuse ;  /* 0x00008f0011b97a23 */ /* 0x100fe200000108b6 */
[----:B------:R-:W-:Y:S01]  /*11870*/  FSEL R180, R180, RZ, P1 ;  /* 0x000000ffb4b47208 */ /* 0x000fe20000800000 */
[--C-:B------:R-:W-:Y:S01]  /*11880*/  FFMA.FTZ R188, R4, c[0x0][0x23c], -R182.reuse ;  /* 0x00008f0004bc7a23 */ /* 0x100fe200000108b6 */
[----:B------:R-:W-:Y:S01]  /*11890*/  FMNMX.FTZ R171, R31, R0, !PT ;  /* 0x000000001fab7209 */ /* 0x000fe20007810000 */
[----:B------:R-:W-:Y:S01]  /*118a0*/  FFMA.FTZ R189, R5, c[0x0][0x23c], -R182 ;  /* 0x00008f0005bd7a23 */ /* 0x000fe200000108b6 */
[----:B------:R-:W-:Y:S01]  /*118b0*/  MUFU.EX2 R184, R184 ;  /* 0x000000b800b87308 */ /* 0x000fe20000000800 */
[--C-:B------:R-:W-:Y:S01]  /*118c0*/  FFMA.FTZ R193, R9, c[0x0][0x23c], -R180.reuse ;  /* 0x00008f0009c17a23 */ /* 0x100fe200000108b4 */
[----:B------:R-:W-:Y:S01]  /*118d0*/  UIADD3 UR26, UR26, -0x1, URZ ;  /* 0xffffffff1a1a7890 */ /* 0x000fe2000fffe03f */
[----:B------:R-:W1:Y:S01]  /*118e0*/  SHFL.BFLY PT, R0, R171, 0x2, 0x1f ;  /* 0x0c401f00ab007f89 */ /* 0x000e6200000e0000 */
[--C-:B------:R-:W-:Y:S02]  /*118f0*/  FFMA.FTZ R196, R12, c[0x0][0x23c], -R180.reuse ;  /* 0x00008f000cc47a23 */ /* 0x100fe400000108b4 */
[--C-:B------:R-:W-:Y:S02]  /*11900*/  FFMA.FTZ R197, R13, c[0x0][0x23c], -R180.reuse ;  /* 0x00008f000dc57a23 */ /* 0x100fe400000108b4 */
[----:B------:R-:W-:Y:S02]  /*11910*/  FFMA.FTZ R242, R28, c[0x0][0x23c], -R180 ;  /* 0x00008f001cf27a23 */ /* 0x000fe400000108b4 */
[----:B------:R-:W-:Y:S01]  /*11920*/  MUFU.EX2 R185, R185 ;  /* 0x000000b900b97308 */ /* 0x000fe20000000800 */
[----:B------:R-:W-:Y:S09]  /*11930*/  FFMA.FTZ R252, R20, c[0x0][0x23c], -R182 ;  /* 0x00008f0014fc7a23 */ /* 0x000ff200000108b6 */
[----:B------:R-:W-:Y:S01]  /*11940*/  MUFU.EX2 R186, R186 ;  /* 0x000000ba00ba7308 */ /* 0x000fe20000000800 */
[----:B-1----:R-:W-:Y:S01]  /*11950*/  FMNMX.FTZ R19, R171, R0, !PT ;  /* 0x00000000ab137209 */ /* 0x002fe20007810000 */
[----:B------:R-:W-:Y:S08]  /*11960*/  IMAD.WIDE.U32 R170, R18, -0x326172a9, RZ ;  /* 0xcd9e8d5712aa7825 */ /* 0x000ff000078e00ff */
[----:B------:R-:W-:Y:S01]  /*11970*/  MUFU.EX2 R187, R187 ;  /* 0x000000bb00bb7308 */ /* 0x000fe20000000800 */
[----:B------:R-:W1:Y:S01]  /*11980*/  SHFL.BFLY PT, R18, R19, 0x1, 0x1f ;  /* 0x0c201f0013127f89 */ /* 0x000e6200000e0000 */
[----:B------:R-:W-:Y:S02]  /*11990*/  LOP3.LUT R202, R177, UR13, R170, 0x96, !PT ;  /* 0x0000000db1ca7c12 */ /* 0x000fe4000f8e96aa */
[----:B------:R-:W-:Y:S02]  /*119a0*/  LOP3.LUT R168, R171, UR15, R248, 0x96, !PT ;  /* 0x0000000faba87c12 */ /* 0x000fe4000f8e96f8 */
[----:B------:R-:W-:Y:S01]  /*119b0*/  LOP3.LUT R170, R175, UR13, R170, 0x96, !PT ;  /* 0x0000000dafaa7c12 */ /* 0x000fe2000f8e96aa */
[----:B------:R-:W-:Y:S01]  /*119c0*/  IMAD.WIDE.U32 R202, R202, -0x2daee0ad, RZ ;  /* 0xd2511f53caca7825 */ /* 0x000fe200078e00ff */
[----:B------:R-:W-:Y:S02]  /*119d0*/  LOP3.LUT R0, R171, UR15, R250, 0x96, !PT ;  /* 0x0000000fab007c12 */ /* 0x000fe4000f8e96fa */
[----:B------:R-:W-:Y:S01]  /*119e0*/  MUFU.EX2 R188, R188 ;  /* 0x000000bc00bc7308 */ /* 0x000fe20000000800 */
        /* <DEDUP_REMOVED lines=10> */
[----:B-1----:R-:W-:Y:S02]  /*11a90*/  FMNMX.FTZ R18, R19, R18, !PT ;  /* 0x0000001213127209 */ /* 0x002fe40007810000 */
[----:B------:R-:W-:Y:S01]  /*11aa0*/  MUFU.EX2 R190, R190 ;  /* 0x000000be00be7308 */ /* 0x000fe20000000800 */
[----:B------:R-:W-:Y:S01]  /*11ab0*/  IMAD.WIDE.U32 R6, R0, -0x326172a9, RZ ;  /* 0xcd9e8d5700067825 */ /* 0x000fe200078e00ff */
[----:B------:R-:W-:Y:S03]  /*11ac0*/  FSETP.NEU.FTZ.AND P1, PT, R18, -INF , PT ;  /* 0xff8000001200780b */ /* 0x000fe60003f3d000 */
[----:B------:R-:W-:Y:S01]  /*11ad0*/  IMAD.WIDE.U32 R246, R168, -0x326172a9, RZ ;  /* 0xcd9e8d57a8f67825 */ /* 0x000fe200078e00ff */
[----:B------:R-:W-:Y:S03]  /*11ae0*/  LOP3.LUT R168, R179, UR11, R176, 0x96, !PT ;  /* 0x0000000bb3a87c12 */ /* 0x000fe6000f8e96b0 */
[----:B------:R-:W-:Y:S01]  /*11af0*/  FFMA.FTZ R192, R8, c[0x0][0x23c], -R180 ;  /* 0x00008f0008c07a23 */ /* 0x000fe200000108b4 */
[----:B------:R-:W-:Y:S01]  /*11b00*/  LOP3.LUT R8, R201, UR9, R178, 0x96, !PT ;  /* 0x00000009c9087c12 */ /* 0x000fe2000f8e96b2 */
[----:B------:R-:W-:Y:S01]  /*11b10*/  IMAD.WIDE.U32 R172, R168, -0x2daee0ad, RZ ;  /* 0xd2511f53a8ac7825 */ /* 0x000fe200078e00ff */
[----:B------:R-:W-:Y:S01]  /*11b20*/  LOP3.LUT R0, R247, UR11, R174, 0x96, !PT ;  /* 0x0000000bf7007c12 */ /* 0x000fe2000f8e96ae */
[----:B------:R-:W-:Y:S01]  /*11b30*/  MUFU.EX2 R191, R191 ;  /* 0x000000bf00bf7308 */ /* 0x000fe20000000800 */
[----:B------:R-:W-:Y:S01]  /*11b40*/  LOP3.LUT R246, R7, UR9, R246, 0x96, !PT ;  /* 0x0000000907f67c12 */ /* 0x000fe2000f8e96f6 */
[----:B------:R-:W-:Y:S01]  /*11b50*/  IMAD.WIDE.U32 R16, R8, -0x2daee0ad, RZ ;  /* 0xd2511f5308107825 */ /* 0x000fe200078e00ff */
[----:B------:R-:W-:Y:S03]  /*11b60*/  LOP3.LUT R202, R173, UR8, R202, 0x96, !PT ;  /* 0x00000008adca7c12 */ /* 0x000fe6000f8e96ca */
[----:B------:R-:W-:Y:S01]  /*11b70*/  IMAD.WIDE.U32 R8, R0, -0x2daee0ad, RZ ;  /* 0xd2511f5300087825 */ /* 0x000fe200078e00ff */
[----:B------:R-:W-:Y:S03]  /*11b80*/  LOP3.LUT R0, R17, UR6, R172, 0x96, !PT ;  /* 0x0000000611007c12 */ /* 0x000fe6000f8e96ac */
[----:B------:R-:W-:Y:S01]  /*11b90*/  IMAD.WIDE.U32 R246, R246, -0x2daee0ad, RZ ;  /* 0xd2511f53f6f67825 */ /* 0x000fe200078e00ff */
[----:B------:R-:W-:Y:S03]  /*11ba0*/  MUFU.EX2 R192, R192 ;  /* 0x000000c000c07308 */ /* 0x000fe60000000800 */
[----:B------:R-:W-:Y:S01]  /*11bb0*/  FMUL.FTZ R19, R18, c[0x0][0x23c] ;  /* 0x00008f0012137a20 */ /* 0x000fe20000410000 */
[----:B------:R-:W-:Y:S01]  /*11bc0*/  LOP3.LUT R8, R247, UR6, R8, 0x96, !PT ;  /* 0x00000006f7087c12 */ /* 0x000fe2000f8e9608 */
[----:B------:R-:W-:Y:S01]  /*11bd0*/  IMAD.WIDE.U32 R174, R0, -0x326172a9, RZ ;  /* 0xcd9e8d5700ae7825 */ /* 0x000fe200078e00ff */
[----:B------:R-:W-:Y:S02]  /*11be0*/  LOP3.LUT R0, R9, UR8, R170, 0x96, !PT ;  /* 0x0000000809007c12 */ /* 0x000fe4000f8e96aa */
[----:B------:R-:W-:Y:S01]  /*11bf0*/  FSEL R19, R19, RZ, P1 ;  /* 0x000000ff13137208 */ /* 0x000fe20000800000 */
[----:B------:R-:W-:Y:S01]  /*11c00*/  IMAD.WIDE.U32 R172, R8, -0x326172a9, RZ ;  /* 0xcd9e8d5708ac7825 */ /* 0x000fe200078e00ff */
[----:B------:R-:W-:Y:S01]  /*11c10*/  LOP3.LUT R168, R174, 0xffff, RZ, 0xc0, !PT ;  /* 0x0000ffffaea87812 */ /* 0x000fe200078ec0ff */
[----:B------:R-:W-:Y:S01]  /*11c20*/  MUFU.EX2 R193, R193 ;  /* 0x000000c100c17308 */ /* 0x000fe20000000800 */
[--C-:B------:R-:W-:Y:S01]  /*11c30*/  SHF.R.U32.HI R8, RZ, 0x10, R174.reuse ;  /* 0x00000010ff087819 */ /* 0x100fe200000116ae */
[----:B------:R-:W-:Y:S01]  /*11c40*/  IMAD.WIDE.U32 R4, R0, -0x326172a9, RZ ;  /* 0xcd9e8d5700047825 */ /* 0x000fe200078e00ff */
[----:B------:R-:W-:Y:S02]  /*11c50*/  LOP3.LUT R0, R172, 0xff, RZ, 0xc0, !PT ;  /* 0x000000ffac007812 */ /* 0x000fe400078ec0ff */
[----:B------:R-:W-:Y:S01]  /*11c60*/  LOP3.LUT R9, R174, 0xff, RZ, 0xc0, !PT ;  /* 0x000000ffae097812 */ /* 0x000fe200078ec0ff */
[----:B------:R-:W-:Y:S01]  /*11c70*/  FFMA.FTZ R195, R11, c[0x0][0x23c], -R19 ;  /* 0x00008f000bc37a23 */ /* 0x000fe20000010813 */
[----:B------:R-:W-:Y:S01]  /*11c80*/  LOP3.LUT R11, R172, 0xffff, RZ, 0xc0, !PT ;  /* 0x0000ffffac0b7812 */ /* 0x000fe200078ec0ff */
[----:B------:R-:W-:Y:S01]  /*11c90*/  IMAD.WIDE.U32 R202, R202, -0x326172a9, RZ ;  /* 0xcd9e8d57caca7825 */ /* 0x000fe200078e00ff */
[----:B------:R-:W-:Y:S01]  /*11ca0*/  SHF.R.U32.HI R171, RZ, 0x18, R174 ;  /* 0x00000018ffab7819 */ /* 0x000fe200000116ae */
[----:B------:R-:W1:Y:S01]  /*11cb0*/  MUFU.EX2 R164, R164 ;  /* 0x000000a400a47308 */ /* 0x000e620000000800 */
[----:B------:R-:W-:Y:S01]  /*11cc0*/  SHF.R.U32.HI R11, RZ, 0x8, R11 ;  /* 0x00000008ff0b7819 */ /* 0x000fe2000001160b */
[--C-:B------:R-:W-:Y:S01]  /*11cd0*/  FFMA.FTZ R194, R10, c[0x0][0x23c], -R19.reuse ;  /* 0x00008f000ac27a23 */ /* 0x100fe20000010813 */
[----:B------:R-:W-:Y:S01]  /*11ce0*/  LOP3.LUT R10, R173, UR16, R4, 0x96, !PT ;  /* 0x00000010ad0a7c12 */ /* 0x000fe2000f8e9604 */
[--C-:B------:R-:W-:Y:S01]  /*11cf0*/  FFMA.FTZ R198, R14, c[0x0][0x23c], -R19.reuse ;  /* 0x00008f000ec67a23 */ /* 0x100fe20000010813 */
[----:B------:R-:W-:Y:S01]  /*11d00*/  LOP3.LUT R177, R175, UR16, R202, 0x96, !PT ;  /* 0x00000010afb17c12 */ /* 0x000fe2000f8e96ca */
[----:B------:R-:W-:Y:S01]  /*11d10*/  FFMA.FTZ R199, R15, c[0x0][0x23c], -R19 ;  /* 0x00008f000fc77a23 */ /* 0x000fe20000010813 */
[--C-:B------:R-:W-:Y:S01]  /*11d20*/  SHF.R.U32.HI R12, RZ, 0x10, R172.reuse ;  /* 0x00000010ff0c7819 */ /* 0x100fe200000116ac */
[----:B------:R-:W-:Y:S01]  /*11d30*/  FFMA.FTZ R202, R34, c[0x0][0x23c], -R181 ;  /* 0x00008f0022ca7a23 */ /* 0x000fe200000108b5 */
[----:B------:R-:W-:Y:S01]  /*11d40*/  SHF.R.U32.HI R179, RZ, 0x18, R172 ;  /* 0x00000018ffb37819 */ /* 0x000fe200000116ac */
[----:B------:R-:W-:Y:S01]  /*11d50*/  MUFU.EX2 R194, R194 ;  /* 0x000000c200c27308 */ /* 0x000fe20000000800 */
[----:B------:R-:W-:Y:S01]  /*11d60*/  PRMT R13, R0, 0x5410, R11 ;  /* 0x00005410000d7816 */ /* 0x000fe2000000000b */
[----:B------:R-:W2:Y:S01]  /*11d70*/  LDSM.16.MT88.4 R172, [R212+0xa000] ;  /* 0x00a00000d4ac783b */ /* 0x000ea20000004200 */
[C---:B------:R-:W-:Y:S01]  /*11d80*/  LOP3.LUT R0, R10.reuse, 0xffff, RZ, 0xc0, !PT ;  /* 0x0000ffff0a007812 */ /* 0x040fe200078ec0ff */
[----:B------:R-:W-:Y:S01]  /*11d90*/  FFMA.FTZ R247, R29, c[0x0][0x23c], -R180 ;  /* 0x00008f001df77a23 */ /* 0x000fe200000108b4 */
[----:B------:R-:W-:Y:S01]  /*11da0*/  LOP3.LUT R11, R10, 0xff, RZ, 0xc0, !PT ;  /* 0x000000ff0a0b7812 */ /* 0x000fe200078ec0ff */
[--C-:B------:R-:W-:Y:S01]  /*11db0*/  HSET2.LE.AND R178, R13, R240.reuse, PT ;  /* 0x000000f00db27233 */ /* 0x100fe20003803000 */
[----:B------:R-:W-:Y:S01]  /*11dc0*/  SHF.R.U32.HI R0, RZ, 0x8, R0 ;  /* 0x00000008ff007819 */ /* 0x000fe20000011600 */
[----:B------:R-:W-:Y:S01]  /*11dd0*/  FFMA.FTZ R30, R30, c[0x0][0x23c], -R19 ;  /* 0x00008f001e1e7a23 */ /* 0x000fe20000010813 */
[----:B------:R-:W-:Y:S01]  /*11de0*/  SHF.R.U32.HI R168, RZ, 0x8, R168 ;  /* 0x00000008ffa87819 */ /* 0x000fe200000116a8 */
[----:B------:R-:W-:Y:S01]  /*11df0*/  MUFU.EX2 R195, R195 ;  /* 0x000000c300c37308 */ /* 0x000fe20000000800 */
[----:B------:R-:W-:Y:S01]  /*11e00*/  PRMT R11, R11, 0x5410, R0 ;  /* 0x000054100b0b7816 */ /* 0x000fe20000000000 */
[----:B------:R-:W-:Y:S01]  /*11e10*/  FADD.FTZ R0, -R18, R169 ;  /* 0x000000a912007221 */ /* 0x000fe20000010100 */
[----:B------:R-:W-:Y:S01]  /*11e20*/  LOP3.LUT R8, R8, 0xff, RZ, 0xc0, !PT ;  /* 0x000000ff08087812 */ /* 0x000fe200078ec0ff */
[----:B-1----:R-:W-:Y:S01]  /*11e30*/  FMUL.FTZ R40, R164, R40 ;  /* 0x00000028a4287220 */ /* 0x002fe20000410000 */
[----:B------:R-:W-:Y:S01]  /*11e40*/  PRMT R9, R9, 0x5410, R168 ;  /* 0x0000541009097816 */ /* 0x000fe200000000a8 */
[----:B------:R-:W-:Y:S01]  /*11e50*/  FMUL.FTZ R0, R0, c[0x0][0x23c] ;  /* 0x00008f0000007a20 */ /* 0x000fe20000410000 */
[----:B------:R-:W-:Y:S01]  /*11e60*/  PRMT R171, R8, 0x5410, R171 ;  /* 0x0000541008ab7816 */ /* 0x000fe200000000ab */
[--C-:B------:R-:W-:Y:S01]  /*11e70*/  HSET2.LE.AND R176, R11, R240.reuse, PT ;  /* 0x000000f00bb07233 */ /* 0x100fe20003803000 */
[C---:B------:R-:W-:Y:S01]  /*11e80*/  LOP3.LUT R168, R177.reuse, 0xffff, RZ, 0xc0, !PT ;  /* 0x0000ffffb1a87812 */ /* 0x040fe200078ec0ff */
[----:B------:R-:W1:Y:S01]  /*11e90*/  MUFU.EX2 R3, R3 ;  /* 0x0000000300037308 */ /* 0x000e620000000800 */
[--C-:B------:R-:W-:Y:S01]  /*11ea0*/  SHF.R.U32.HI R8, RZ, 0x10, R177.reuse ;  /* 0x00000010ff087819 */ /* 0x100fe200000116b1 */
[--C-:B------:R-:W-:Y:S01]  /*11eb0*/  HSET2.LE.AND R170, R9, R240.reuse, PT ;  /* 0x000000f009aa7233 */ /* 0x100fe20003803000 */
[----:B------:R-:W-:Y:S01]  /*11ec0*/  SHF.R.U32.HI R15, RZ, 0x10, R10 ;  /* 0x00000010ff0f7819 */ /* 0x000fe2000001160a */
[--C-:B------:R-:W-:Y:S01]  /*11ed0*/  HSET2.LE.AND R171, R171, R240.reuse, PT ;  /* 0x000000f0abab7233 */ /* 0x100fe20003803000 */
[----:B------:R-:W-:Y:S01]  /*11ee0*/  SHF.R.U32.HI R14, RZ, 0x8, R168 ;  /* 0x00000008ff0e7819 */ /* 0x000fe200000116a8 */
[C---:B------:R-:W-:Y:S01]  /*11ef0*/  FMUL.FTZ R41, R164.reuse, R41 ;  /* 0x00000029a4297220 */ /* 0x040fe20000410000 */
[----:B------:R-:W-:Y:S01]  /*11f00*/  LOP3.LUT R183, R177, 0xff, RZ, 0xc0, !PT ;  /* 0x000000ffb1b77812 */ /* 0x000fe200078ec0ff */
[----:B------:R-:W-:Y:S01]  /*11f10*/  FMUL.FTZ R44, R164, R44 ;  /* 0x0000002ca42c7220 */ /* 0x000fe20000410000 */
[----:B------:R-:W-:Y:S01]  /*11f20*/  LOP3.LUT R8, R8, 0xff, RZ, 0xc0, !PT ;  /* 0x000000ff08087812 */ /* 0x000fe200078ec0ff */
[----:B------:R-:W-:Y:S01]  /*11f30*/  MUFU.EX2 R196, R196 ;  /* 0x000000c400c47308 */ /* 0x000fe20000000800 */
[----:B------:R-:W-:Y:S01]  /*11f40*/  SHF.R.U32.HI R10, RZ, 0x18, R10 ;  /* 0x00000018ff0a7819 */ /* 0x000fe2000001160a */
[C---:B------:R-:W-:Y:S01]  /*11f50*/  FMUL.FTZ R45, R164.reuse, R45 ;  /* 0x0000002da42d7220 */ /* 0x040fe20000410000 */
[----:B------:R-:W-:Y:S01]  /*11f60*/  LOP3.LUT R15, R15, 0xff, RZ, 0xc0, !PT ;  /* 0x000000ff0f0f7812 */ /* 0x000fe200078ec0ff */
[C---:B------:R-:W-:Y:S01]  /*11f70*/  FMUL.FTZ R56, R164.reuse, R56 ;  /* 0x00000038a4387220 */ /* 0x040fe20000410000 */
[----:B------:R-:W-:Y:S01]  /*11f80*/  SHF.R.U32.HI R177, RZ, 0x18, R177 ;  /* 0x00000018ffb17819 */ /* 0x000fe200000116b1 */
[C---:B------:R-:W-:Y:S01]  /*11f90*/  FMUL.FTZ R57, R164.reuse, R57 ;  /* 0x00000039a4397220 */ /* 0x040fe20000410000 */
[----:B------:R-:W-:Y:S01]  /*11fa0*/  PRMT R183, R183, 0x5410, R14 ;  /* 0x00005410b7b77816 */ /* 0x000fe2000000000e */
[----:B------:R-:W-:Y:S01]  /*11fb0*/  FMUL.FTZ R60, R164, R60 ;  /* 0x0000003ca43c7220 */ /* 0x000fe20000410000 */
[----:B------:R-:W-:Y:S01]  /*11fc0*/  PRMT R15, R15, 0x5410, R10 ;  /* 0x000054100f0f7816 */ /* 0x000fe2000000000a */
[----:B------:R-:W3:Y:S01]  /*11fd0*/  MUFU.EX2 R197, R197 ;  /* 0x000000c500c57308 */ /* 0x000ee20000000800 */
[----:B------:R-:W-:Y:S01]  /*11fe0*/  PRMT R177, R8, 0x5410, R177 ;  /* 0x0000541008b17816 */ /* 0x000fe200000000b1 */
[--C-:B------:R-:W-:Y:S01]  /*11ff0*/  HSET2.LE.AND R168, R183, R240.reuse, PT ;  /* 0x000000f0b7a87233 */ /* 0x100fe20003803000 */
[----:B------:R-:W-:Y:S01]  /*12000*/  F2FP.BF16.PACK_AB R9, R185, R184 ;  /* 0x000000b8b909723e */ /* 0x000fe200000010ff */
[----:B-1----:R-:W-:Y:S01]  /*12010*/  FMUL.FTZ R42, R3, R42 ;  /* 0x0000002a032a7220 */ /* 0x002fe20000410000 */
[----:B------:R-:W-:Y:S01]  /*12020*/  F2FP.BF16.PACK_AB R8, R187, R186 ;  /* 0x000000babb08723e */ /* 0x000fe200000010ff */
[--C-:B------:R-:W-:Y:S01]  /*12030*/  HSET2.LE.AND R169, R177, R240.reuse, PT ;  /* 0x000000f0b1a97233 */ /* 0x100fe20003803000 */
[----:B------:R-:W-:Y:S01]  /*12040*/  LOP3.LUT R170, R170, R9, RZ, 0xc0, !PT ;  /* 0x00000009aaaa7212 */ /* 0x000fe200078ec0ff */
[--C-:B------:R-:W-:Y:S01]  /*12050*/  HSET2.LE.AND R177, R15, R240.reuse, PT ;  /* 0x000000f00fb17233 */ /* 0x100fe20003803000 */
[----:B------:R-:W-:Y:S01]  /*12060*/  LOP3.LUT R171, R171, R8, RZ, 0xc0, !PT ;  /* 0x00000008abab7212 */ /* 0x000fe200078ec0ff */
[----:B------:R-:W-:Y:S01]  /*12070*/  MUFU.EX2 R198, R198 ;  /* 0x000000c600c67308 */ /* 0x000fe20000000800 */
[----:B------:R-:W-:Y:S01]  /*12080*/  F2FP.BF16.PACK_AB R11, R189, R188 ;  /* 0x000000bcbd0b723e */ /* 0x000fe200000010ff */
[----:B------:R-:W-:Y:S01]  /*12090*/  FMUL.FTZ R43, R3, R43 ;  /* 0x0000002b032b7220 */ /* 0x000fe20000410000 */
[----:B------:R-:W-:Y:S01]  /*120a0*/  F2FP.BF16.PACK_AB R10, R191, R190 ;  /* 0x000000bebf0a723e */ /* 0x000fe200000010ff */
[----:B------:R-:W-:Y:S01]  /*120b0*/  FMUL.FTZ R34, R3, R154 ;  /* 0x0000009a03227220 */ /* 0x000fe20000410000 */
[----:B------:R-:W-:Y:S01]  /*120c0*/  F2FP.BF16.PACK_AB R9, R193, R192 ;  /* 0x000000c0c109723e */ /* 0x000fe200000010ff */
[----:B------:R-:W-:Y:S01]  /*120d0*/  FFMA.FTZ R183, R22, c[0x0][0x23c], -R181 ;  /* 0x00008f0016b77a23 */ /* 0x000fe200000108b5 */
[----:B------:R-:W-:Y:S01]  /*120e0*/  F2FP.BF16.PACK_AB R8, R195, R194 ;  /* 0x000000c2c308723e */ /* 0x000fe200000010ff */
[C---:B------:R-:W-:Y:S01]  /*120f0*/  FMUL.FTZ R46, R3.reuse, R46 ;  /* 0x0000002e032e7220 */ /* 0x040fe20000410000 */
[----:B------:R-:W-:Y:S01]  /*12100*/  LOP3.LUT R12, R12, 0xff, RZ, 0xc0, !PT ;  /* 0x000000ff0c0c7812 */ /* 0x000fe200078ec0ff */
[----:B------:R-:W1:Y:S01]  /*12110*/  MUFU.EX2 R199, R199 ;  /* 0x000000c700c77308 */ /* 0x000e620000000800 */
        /* <DEDUP_REMOVED lines=9> */
[----:B------:R-:W4:Y:S01]  /*121b0*/  MUFU.EX2 R2, R2 ;  /* 0x0000000200027308 */ /* 0x000f220000000800 */
[----:B------:R-:W5:Y:S01]  /*121c0*/  LDSM.16.MT88.4 R160, [R210+0xa000] ;  /* 0x00a00000d2a0783b */ /* 0x000f620000004200 */
[----:B---3--:R-:W-:Y:S01]  /*121d0*/  F2FP.BF16.PACK_AB R13, R197, R196 ;  /* 0x000000c4c50d723e */ /* 0x008fe200000010ff */
[C---:B------:R-:W-:Y:S01]  /*121e0*/  FMUL.FTZ R47, R3.reuse, R47 ;  /* 0x0000002f032f7220 */ /* 0x040fe20000410000 */
[--C-:B------:R-:W-:Y:S01]  /*121f0*/  HSET2.LE.AND R179, R179, R240.reuse, PT ;  /* 0x000000f0b3b37233 */ /* 0x100fe20003803000 */
[-C--:B--2---:R-:W-:Y:S01]  /*12200*/  HMMA.16816.F32.BF16 R8, R168, R172.reuse, R8 ;  /* 0x000000aca808723c */ /* 0x084fe20000041808 */
[----:B------:R-:W-:Y:S01]  /*12210*/  LOP3.LUT R178, R178, R13, RZ, 0xc0, !PT ;  /* 0x0000000db2b27212 */ /* 0x000fe200078ec0ff */
[C---:B------:R-:W-:Y:S02]  /*12220*/  FMUL.FTZ R58, R3.reuse, R58 ;  /* 0x0000003a033a7220 */ /* 0x040fe40000410000 */
[C---:B------:R-:W-:Y:S01]  /*12230*/  FMUL.FTZ R59, R3.reuse, R59 ;  /* 0x0000003b033b7220 */ /* 0x040fe20000410000 */
[----:B------:R-:W2:Y:S01]  /*12240*/  MUFU.EX2 R0, R0 ;  /* 0x0000000000007308 */ /* 0x000ea20000000800 */
[C---:B------:R-:W-:Y:S02]  /*12250*/  FMUL.FTZ R61, R164.reuse, R61 ;  /* 0x0000003da43d7220 */ /* 0x040fe40000410000 */
[----:B------:R-:W-:Y:S01]  /*12260*/  FMUL.FTZ R62, R3, R62 ;  /* 0x0000003e033e7220 */ /* 0x000fe20000410000 */
[----:B-1----:R-:W-:Y:S03]  /*12270*/  F2FP.BF16.PACK_AB R12, R199, R198 ;  /* 0x000000c6c70c723e */ /* 0x002fe600000010ff */
[----:B------:R-:W-:Y:S01]  /*12280*/  FMUL.FTZ R63, R3, R63 ;  /* 0x0000003f033f7220 */ /* 0x000fe20000410000 */
[----:B------:R-:W-:Y:S01]  /*12290*/  LOP3.LUT R179, R179, R12, RZ, 0xc0, !PT ;  /* 0x0000000cb3b37212 */ /* 0x000fe200078ec0ff */
[C---:B------:R-:W-:Y:S01]  /*122a0*/  FMUL.FTZ R72, R164.reuse, R72 ;  /* 0x00000048a4487220 */ /* 0x040fe20000410000 */
[----:B------:R1:W-:Y:S01]  /*122b0*/  MUFU.EX2 R7, R30 ;  /* 0x0000001e00077308 */ /* 0x0003e20000000800 */
[----:B------:R-:W-:Y:S02]  /*122c0*/  FMUL.FTZ R73, R164, R73 ;  /* 0x00000049a4497220 */ /* 0x000fe40000410000 */
[C---:B------:R-:W-:Y:S02]  /*122d0*/  FMUL.FTZ R74, R3.reuse, R74 ;  /* 0x0000004a034a7220 */ /* 0x040fe40000410000 */
[C---:B----4-:R-:W-:Y:S02]  /*122e0*/  FMUL.FTZ R12, R2.reuse, R156 ;  /* 0x0000009c020c7220 */ /* 0x050fe40000410000 */
[C---:B------:R-:W-:Y:S02]  /*122f0*/  FMUL.FTZ R13, R2.reuse, R157 ;  /* 0x0000009d020d7220 */ /* 0x040fe40000410000 */
[C---:B------:R-:W-:Y:S01]  /*12300*/  FMUL.FTZ R36, R2.reuse, R36 ;  /* 0x0000002402247220 */ /* 0x040fe20000410000 */
[----:B------:R-:W-:Y:S01]  /*12310*/  MUFU.EX2 R242, R242 ;  /* 0x000000f200f27308 */ /* 0x000fe20000000800 */
[C---:B------:R-:W-:Y:S02]  /*12320*/  FMUL.FTZ R37, R2.reuse, R37 ;  /* 0x0000002502257220 */ /* 0x040fe40000410000 */
[----:B------:R-:W-:Y:S02]  /*12330*/  FMUL.FTZ R48, R2, R48 ;  /* 0x0000003002307220 */ /* 0x000fe40000410000 */
[C---:B--2---:R-:W-:Y:S02]  /*12340*/  FMUL.FTZ R14, R0.reuse, R158 ;  /* 0x0000009e000e7220 */ /* 0x044fe40000410000 */
[----:B------:R-:W-:Y:S02]  /*12350*/  FMUL.FTZ R15, R0, R159 ;  /* 0x0000009f000f7220 */ /* 0x000fe40000410000 */
[----:B------:R-:W2:Y:S01]  /*12360*/  LDSM.16.MT88.4 R156, [R209+0xa000] ;  /* 0x00a00000d19c783b */ /* 0x000ea20000004200 */
[----:B------:R-:W-:Y:S01]  /*12370*/  FMUL.FTZ R49, R2, R49 ;  /* 0x0000003102317220 */ /* 0x000fe20000410000 */
[----:B------:R-:W-:Y:S01]  /*12380*/  MUFU.EX2 R247, R247 ;  /* 0x000000f700f77308 */ /* 0x000fe20000000800 */
[C---:B------:R-:W-:Y:S02]  /*12390*/  FMUL.FTZ R50, R0.reuse, R50 ;  /* 0x0000003200327220 */ /* 0x040fe40000410000 */
[C---:B------:R-:W-:Y:S01]  /*123a0*/  HMMA.16816.F32.BF16 R12, R176.reuse, R172, R12 ;  /* 0x000000acb00c723c */ /* 0x040fe2000004180c */
[C---:B------:R-:W-:Y:S02]  /*123b0*/  FMUL.FTZ R38, R0.reuse, R38 ;  /* 0x0000002600267220 */ /* 0x040fe40000410000 */
[C---:B------:R-:W-:Y:S02]  /*123c0*/  FMUL.FTZ R39, R0.reuse, R39 ;  /* 0x0000002700277220 */ /* 0x040fe40000410000 */
[C---:B-1----:R-:W-:Y:S02]  /*123d0*/  FMUL.FTZ R30, R0.reuse, R142 ;  /* 0x0000008e001e7220 */ /* 0x042fe40000410000 */
[----:B------:R-:W-:Y:S01]  /*123e0*/  FMUL.FTZ R51, R0, R51 ;  /* 0x0000003300337220 */ /* 0x000fe20000410000 */
[----:B------:R-:W-:Y:S01]  /*123f0*/  MOV R172, R200 ;  /* 0x000000c800ac7202 */ /* 0x000fe20000000f00 */
[C---:B------:R-:W-:Y:S01]  /*12400*/  FMUL.FTZ R52, R2.reuse, R52 ;  /* 0x0000003402347220 */ /* 0x040fe20000410000 */
[-C--:B------:R-:W-:Y:S01]  /*12410*/  HMMA.16816.F32.BF16 R36, R176, R174.reuse, R36 ;  /* 0x000000aeb024723c */ /* 0x080fe20000041824 */
[----:B------:R-:W-:Y:S01]  /*12420*/  MUFU.EX2 R202, R202 ;  /* 0x000000ca00ca7308 */ /* 0x000fe20000000800 */
[----:B------:R-:W-:Y:S01]  /*12430*/  FMUL.FTZ R53, R2, R53 ;  /* 0x0000003502357220 */ /* 0x000fe20000410000 */
[----:B------:R-:W-:Y:S01]  /*12440*/  MOV R173, R201 ;  /* 0x000000c900ad7202 */ /* 0x000fe20000000f00 */
[C---:B------:R-:W-:Y:S02]  /*12450*/  FMUL.FTZ R54, R0.reuse, R54 ;  /* 0x0000003600367220 */ /* 0x040fe40000410000 */
[----:B------:R-:W-:Y:S02]  /*12460*/  FMUL.FTZ R55, R0, R55 ;  /* 0x0000003700377220 */ /* 0x000fe40000410000 */
[C---:B------:R-:W-:Y:S01]  /*12470*/  HMMA.16816.F32.BF16 R40, R168.reuse, R174, R40 ;  /* 0x000000aea828723c */ /* 0x040fe20000041828 */
[C---:B------:R-:W-:Y:S02]  /*12480*/  FMUL.FTZ R64, R2.reuse, R64 ;  /* 0x0000004002407220 */ /* 0x040fe40000410000 */
[----:B------:R-:W-:Y:S01]  /*12490*/  MUFU.EX2 R252, R252 ;  /* 0x000000fc00fc7308 */ /* 0x000fe20000000800 */
[----:B------:R-:W-:Y:S02]  /*124a0*/  FMUL.FTZ R65, R2, R65 ;  /* 0x0000004102417220 */ /* 0x000fe40000410000 */
[C---:B------:R-:W-:Y:S02]  /*124b0*/  FMUL.FTZ R66, R0.reuse, R66 ;  /* 0x0000004200427220 */ /* 0x040fe40000410000 */
[-C--:B-----5:R-:W-:Y:S01]  /*124c0*/  HMMA.16816.F32.BF16 R44, R168, R160.reuse, R44 ;  /* 0x000000a0a82c723c */ /* 0x0a0fe2000004182c */
[----:B------:R-:W-:Y:S03]  /*124d0*/  FMUL.FTZ R67, R0, R67 ;  /* 0x0000004300437220 */ /* 0x000fe60000410000 */
[C---:B------:R-:W-:Y:S02]  /*124e0*/  FMUL.FTZ R68, R2.reuse, R68 ;  /* 0x0000004402447220 */ /* 0x040fe40000410000 */
[----:B------:R-:W-:Y:S02]  /*124f0*/  FMUL.FTZ R69, R2, R69 ;  /* 0x0000004502457220 */ /* 0x000fe40000410000 */
[C---:B------:R-:W-:Y:S01]  /*12500*/  HMMA.16816.F32.BF16 R48, R176.reuse, R160, R48 ;  /* 0x000000a0b030723c */ /* 0x040fe20000041830 */
[C---:B------:R-:W-:Y:S03]  /*12510*/  FMUL.FTZ R70, R0.reuse, R70 ;  /* 0x0000004600467220 */ /* 0x040fe60000410000 */
[----:B------:R-:W-:Y:S02]  /*12520*/  FMUL.FTZ R71, R0, R71 ;  /* 0x0000004700477220 */ /* 0x000fe40000410000 */
[C---:B------:R-:W-:Y:S02]  /*12530*/  FMUL.FTZ R75, R3.reuse, R75 ;  /* 0x0000004b034b7220 */ /* 0x040fe40000410000 */
[-C--:B------:R-:W-:Y:S01]  /*12540*/  HMMA.16816.F32.BF16 R52, R176, R162.reuse, R52 ;  /* 0x000000a2b034723c */ /* 0x080fe20000041834 */
[C---:B------:R-:W-:Y:S03]  /*12550*/  FMUL.FTZ R76, R164.reuse, R76 ;  /* 0x0000004ca44c7220 */ /* 0x040fe60000410000 */
[----:B------:R-:W-:Y:S02]  /*12560*/  FMUL.FTZ R77, R164, R77 ;  /* 0x0000004da44d7220 */ /* 0x000fe40000410000 */
[C---:B------:R-:W-:Y:S02]  /*12570*/  FMUL.FTZ R78, R3.reuse, R78 ;  /* 0x0000004e034e7220 */ /* 0x040fe40000410000 */
[C---:B------:R-:W-:Y:S01]  /*12580*/  HMMA.16816.F32.BF16 R56, R168.reuse, R162, R56 ;  /* 0x000000a2a838723c */ /* 0x040fe20000041838 */
[----:B------:R-:W1:Y:S03]  /*12590*/  LDSM.16.MT88.4 R160, [R208+0xa000] ;  /* 0x00a00000d0a0783b */ /* 0x000e660000004200 */
[C---:B------:R-:W-:Y:S02]  /*125a0*/  FMUL.FTZ R79, R3.reuse, R79 ;  /* 0x0000004f034f7220 */ /* 0x040fe40000410000 */
[C---:B------:R-:W-:Y:S02]  /*125b0*/  FMUL.FTZ R80, R2.reuse, R80 ;  /* 0x0000005002507220 */ /* 0x040fe40000410000 */
[-C--:B--2---:R-:W-:Y:S01]  /*125c0*/  HMMA.16816.F32.BF16 R60, R168, R156.reuse, R60 ;  /* 0x0000009ca83c723c */ /* 0x084fe2000004183c */
        /* <DEDUP_REMOVED lines=8> */
[----:B------:R-:W-:Y:S03]  /*12650*/  FMUL.FTZ R87, R0, R87 ;  /* 0x0000005700577220 */ /* 0x000fe60000410000 */
[C---:B------:R-:W-:Y:S02]  /*12660*/  FMUL.FTZ R88, R164.reuse, R88 ;  /* 0x00000058a4587220 */ /* 0x040fe40000410000 */
[C---:B------:R-:W-:Y:S02]  /*12670*/  FMUL.FTZ R89, R164.reuse, R89 ;  /* 0x00000059a4597220 */ /* 0x040fe40000410000 */
[C---:B------:R-:W-:Y:S01]  /*12680*/  HMMA.16816.F32.BF16 R72, R168.reuse, R158, R72 ;  /* 0x0000009ea848723c */ /* 0x040fe20000041848 */
[----:B------:R-:W2:Y:S03]  /*12690*/  LDSM.16.MT88.4 R156, [R212+0xb000] ;  /* 0x00b00000d49c783b */ /* 0x000ea60000004200 */
[C---:B------:R-:W-:Y:S02]  /*126a0*/  FMUL.FTZ R90, R3.reuse, R90 ;  /* 0x0000005a035a7220 */ /* 0x040fe40000410000 */
[C---:B------:R-:W-:Y:S02]  /*126b0*/  FMUL.FTZ R91, R3.reuse, R91 ;  /* 0x0000005b035b7220 */ /* 0x040fe40000410000 */
[C---:B------:R-:W-:Y:S01]  /*126c0*/  FMUL.FTZ R92, R164.reuse, R92 ;  /* 0x0000005ca45c7220 */ /* 0x040fe20000410000 */
[-C--:B-1----:R-:W-:Y:S03]  /*126d0*/  HMMA.16816.F32.BF16 R76, R168, R160.reuse, R76 ;  /* 0x000000a0a84c723c */ /* 0x082fe6000004184c */
[C---:B------:R-:W-:Y:S02]  /*126e0*/  FMUL.FTZ R93, R164.reuse, R93 ;  /* 0x0000005da45d7220 */ /* 0x040fe40000410000 */
[C---:B------:R-:W-:Y:S02]  /*126f0*/  FMUL.FTZ R94, R3.reuse, R94 ;  /* 0x0000005e035e7220 */ /* 0x040fe40000410000 */
[C---:B------:R-:W-:Y:S01]  /*12700*/  FMUL.FTZ R95, R3.reuse, R95 ;  /* 0x0000005f035f7220 */ /* 0x040fe20000410000 */
[C---:B------:R-:W-:Y:S01]  /*12710*/  HMMA.16816.F32.BF16 R80, R176.reuse, R160, R80 ;  /* 0x000000a0b050723c */ /* 0x040fe20000041850 */
[C---:B------:R-:W-:Y:S03]  /*12720*/  FMUL.FTZ R104, R164.reuse, R104 ;  /* 0x00000068a4687220 */ /* 0x040fe60000410000 */
[----:B------:R-:W-:Y:S02]  /*12730*/  FMUL.FTZ R105, R164, R105 ;  /* 0x00000069a4697220 */ /* 0x000fe40000410000 */
[C---:B------:R-:W-:Y:S02]  /*12740*/  FMUL.FTZ R106, R3.reuse, R106 ;  /* 0x0000006a036a7220 */ /* 0x040fe40000410000 */
[-C--:B------:R-:W-:Y:S01]  /*12750*/  HMMA.16816.F32.BF16 R84, R176, R162.reuse, R84 ;  /* 0x000000a2b054723c */ /* 0x080fe20000041854 */
[----:B------:R-:W-:Y:S03]  /*12760*/  FMUL.FTZ R107, R3, R107 ;  /* 0x0000006b036b7220 */ /* 0x000fe60000410000 */
[--C-:B------:R-:W-:Y:S02]  /*12770*/  FFMA.FTZ R200, R32, c[0x0][0x23c], -R182.reuse ;  /* 0x00008f0020c87a23 */ /* 0x100fe400000108b6 */
[C---:B------:R-:W-:Y:S02]  /*12780*/  FMUL.FTZ R32, R164.reuse, R152 ;  /* 0x00000098a4207220 */ /* 0x040fe40000410000 */
[C---:B------:R-:W-:Y:S01]  /*12790*/  HMMA.16816.F32.BF16 R88, R168.reuse, R162, R88 ;  /* 0x000000a2a858723c */ /* 0x040fe20000041858 */
[----:B------:R-:W1:Y:S01]  /*127a0*/  LDSM.16.MT88.4 R160, [R210+0xb000] ;  /* 0x00b00000d2a0783b */ /* 0x000e620000004200 */
[----:B------:R-:W-:Y:S02]  /*127b0*/  MUFU.EX2 R200, R200 ;  /* 0x000000c800c87308 */ /* 0x000fe40000000800 */
[----:B------:R-:W-:Y:S02]  /*127c0*/  FFMA.FTZ R201, R33, c[0x0][0x23c], -R182 ;  /* 0x00008f0021c97a23 */ /* 0x000fe400000108b6 */
[----:B------:R-:W-:Y:S02]  /*127d0*/  FMUL.FTZ R33, R164, R153 ;  /* 0x00000099a4217220 */ /* 0x000fe40000410000 */
[-C--:B--2---:R-:W-:Y:S01]  /*127e0*/  HMMA.16816.F32.BF16 R92, R168, R156.reuse, R92 ;  /* 0x0000009ca85c723c */ /* 0x084fe2000004185c */
[C---:B------:R-:W-:Y:S03]  /*127f0*/  FMUL.FTZ R96, R2.reuse, R96 ;  /* 0x0000006002607220 */ /* 0x040fe60000410000 */
[----:B------:R-:W-:Y:S01]  /*12800*/  FMUL.FTZ R97, R2, R97 ;  /* 0x0000006102617220 */ /* 0x000fe20000410000 */
[----:B------:R-:W-:Y:S01]  /*12810*/  MUFU.EX2 R201, R201 ;  /* 0x000000c900c97308 */ /* 0x000fe20000000800 */
[C---:B------:R-:W-:Y:S02]  /*12820*/  FMUL.FTZ R98, R0.reuse, R98 ;  /* 0x0000006200627220 */ /* 0x040fe40000410000 */
[----:B------:R-:W-:Y:S04]  /*12830*/  FMUL.FTZ R99, R0, R99 ;  /* 0x0000006300637220 */ /* 0x000fe80000410000 */
[C---:B------:R-:W-:Y:S02]  /*12840*/  FMUL.FTZ R116, R164.reuse, R116 ;  /* 0x00000074a4747220 */ /* 0x040fe40000410000 */
[----:B------:R-:W-:Y:S01]  /*12850*/  FMUL.FTZ R117, R164, R117 ;  /* 0x00000075a4757220 */ /* 0x000fe20000410000 */
[C---:B------:R-:W-:Y:S01]  /*12860*/  HMMA.16816.F32.BF16 R96, R176.reuse, R156, R96 ;  /* 0x0000009cb060723c */ /* 0x040fe20000041860 */
[C---:B------:R-:W-:Y:S02]  /*12870*/  FMUL.FTZ R100, R2.reuse, R100 ;  /* 0x0000006402647220 */ /* 0x040fe40000410000 */
[----:B------:R-:W-:Y:S02]  /*12880*/  FMUL.FTZ R101, R2, R101 ;  /* 0x0000006502657220 */ /* 0x000fe40000410000 */
[C---:B------:R-:W-:Y:S02]  /*12890*/  FMUL.FTZ R102, R0.reuse, R102 ;  /* 0x0000006600667220 */ /* 0x040fe40000410000 */
[----:B------:R-:W-:Y:S01]  /*128a0*/  FMUL.FTZ R103, R0, R103 ;  /* 0x0000006700677220 */ /* 0x000fe20000410000 */
[----:B------:R-:W-:Y:S01]  /*128b0*/  LOP3.LUT R156, R203, UR7, R172, 0x96, !PT ;  /* 0x00000007cb9c7c12 */ /* 0x000fe2000f8e96ac */
[--C-:B------:R-:W-:Y:S03]  /*128c0*/  FFMA.FTZ R203, R35, c[0x0][0x23c], -R181.reuse ;  /* 0x00008f0023cb7a23 */ /* 0x100fe600000108b5 */
[----:B------:R-:W-:Y:S02]  /*128d0*/  FMUL.FTZ R35, R3, R155 ;  /* 0x0000009b03237220 */ /* 0x000fe40000410000 */
[-C--:B------:R-:W-:Y:S01]  /*128e0*/  HMMA.16816.F32.BF16 R100, R176, R158.reuse, R100 ;  /* 0x0000009eb064723c */ /* 0x080fe20000041864 */
[----:B------:R-:W2:Y:S01]  /*128f0*/  LDSM.16.MT88.4 R152, [R209+0xb000] ;  /* 0x00b00000d198783b */ /* 0x000ea20000004200 */
[----:B------:R-:W-:Y:S01]  /*12900*/  FFMA.FTZ R181, R23, c[0x0][0x23c], -R181 ;  /* 0x00008f0017b57a23 */ /* 0x000fe200000108b5 */
[----:B------:R-:W3:Y:S01]  /*12910*/  MUFU.EX2 R203, R203 ;  /* 0x000000cb00cb7308 */ /* 0x000ee20000000800 */
[C---:B------:R-:W-:Y:S02]  /*12920*/  FMUL.FTZ R118, R3.reuse, R118 ;  /* 0x0000007603767220 */ /* 0x040fe40000410000 */
[C---:B------:R-:W-:Y:S02]  /*12930*/  FMUL.FTZ R119, R3.reuse, R119 ;  /* 0x0000007703777220 */ /* 0x040fe40000410000 */
[C---:B------:R-:W-:Y:S01]  /*12940*/  HMMA.16816.F32.BF16 R104, R168.reuse, R158, R104 ;  /* 0x0000009ea868723c */ /* 0x040fe20000041868 */
[C---:B------:R-:W-:Y:S03]  /*12950*/  FMUL.FTZ R120, R164.reuse, R120 ;  /* 0x00000078a4787220 */ /* 0x040fe60000410000 */
[----:B------:R-:W-:Y:S02]  /*12960*/  FMUL.FTZ R121, R164, R121 ;  /* 0x00000079a4797220 */ /* 0x000fe40000410000 */
[----:B------:R-:W-:Y:S02]  /*12970*/  FMUL.FTZ R122, R3, R122 ;  /* 0x0000007a037a7220 */ /* 0x000fe40000410000 */
[-C--:B-1----:R-:W-:Y:S01]  /*12980*/  HMMA.16816.F32.BF16 R32, R168, R160.reuse, R32 ;  /* 0x000000a0a820723c */ /* 0x082fe20000041820 */
[C---:B------:R-:W-:Y:S03]  /*12990*/  FMUL.FTZ R108, R2.reuse, R108 ;  /* 0x0000006c026c7220 */ /* 0x040fe60000410000 */
[----:B------:R-:W-:Y:S02]  /*129a0*/  FMUL.FTZ R109, R2, R109 ;  /* 0x0000006d026d7220 */ /* 0x000fe40000410000 */
[C---:B------:R-:W-:Y:S02]  /*129b0*/  FMUL.FTZ R110, R0.reuse, R110 ;  /* 0x0000006e006e7220 */ /* 0x040fe40000410000 */
[----:B------:R-:W-:Y:S04]  /*129c0*/  FMUL.FTZ R111, R0, R111 ;  /* 0x0000006f006f7220 */ /* 0x000fe80000410000 */
[----:B------:R-:W-:Y:S01]  /*129d0*/  IMAD.WIDE.U32 R158, R156, -0x2daee0ad, RZ ;  /* 0xd2511f539c9e7825 */ /* 0x000fe200078e00ff */
[----:B------:R-:W-:Y:S02]  /*129e0*/  LOP3.LUT R156, R5, UR7, R6, 0x96, !PT ;  /* 0x00000007059c7c12 */ /* 0x000fe4000f8e9606 */
        /* <DEDUP_REMOVED lines=9> */
[----:B------:R-:W-:Y:S01]  /*12a80*/  IMAD.WIDE.U32 R156, R156, -0x2daee0ad, RZ ;  /* 0xd2511f539c9c7825 */ /* 0x000fe200078e00ff */
[----:B------:R-:W-:Y:S02]  /*12a90*/  MUFU.EX2 R5, R183 ;  /* 0x000000b700057308 */ /* 0x000fe40000000800 */
[----:B------:R-:W-:Y:S01]  /*12aa0*/  SHF.R.U32.HI R161, RZ, 0x18, R158 ;  /* 0x00000018ffa17819 */ /* 0x000fe2000001169e */
[----:B------:R-:W-:Y:S01]  /*12ab0*/  FMUL.FTZ R123, R3, R123 ;  /* 0x0000007b037b7220 */ /* 0x000fe20000410000 */
[-C--:B------:R-:W-:Y:S01]  /*12ac0*/  HMMA.16816.F32.BF16 R112, R176, R162.reuse, R112 ;  /* 0x000000a2b070723c */ /* 0x080fe20000041870 */
[----:B------:R-:W-:Y:S01]  /*12ad0*/  LOP3.LUT R160, R157, UR17, R246, 0x96, !PT ;  /* 0x000000119da07c12 */ /* 0x000fe2000f8e96f6 */
[----:B------:R-:W-:Y:S01]  /*12ae0*/  FFMA.FTZ R31, R31, c[0x0][0x23c], -R19 ;  /* 0x00008f001f1f7a23 */ /* 0x000fe20000010813 */
[----:B------:R-:W-:Y:S01]  /*12af0*/  LOP3.LUT R174, R156, 0xffff, RZ, 0xc0, !PT ;  /* 0x0000ffff9cae7812 */ /* 0x000fe200078ec0ff */
[----:B------:R-:W-:Y:S01]  /*12b00*/  FFMA.FTZ R182, R21, c[0x0][0x23c], -R182 ;  /* 0x00008f0015b67a23 */ /* 0x000fe200000108b6 */
[--C-:B------:R-:W-:Y:S01]  /*12b10*/  SHF.R.U32.HI R175, RZ, 0x10, R156.reuse ;  /* 0x00000010ffaf7819 */ /* 0x100fe2000001169c */
[----:B------:R-:W1:Y:S01]  /*12b20*/  MUFU.EX2 R6, R181 ;  /* 0x000000b500067308 */ /* 0x000e620000000800 */
[C---:B------:R-:W-:Y:S01]  /*12b30*/  FMUL.FTZ R128, R164.reuse, R128 ;  /* 0x00000080a4807220 */ /* 0x040fe20000410000 */
[C---:B------:R-:W-:Y:S01]  /*12b40*/  HMMA.16816.F32.BF16 R116, R168.reuse, R162, R116 ;  /* 0x000000a2a874723c */ /* 0x040fe20000041874 */
[----:B------:R-:W-:Y:S03]  /*12b50*/  FMUL.FTZ R129, R164, R129 ;  /* 0x00000081a4817220 */ /* 0x000fe60000410000 */
[C---:B------:R-:W-:Y:S01]  /*12b60*/  FMUL.FTZ R130, R3.reuse, R130 ;  /* 0x0000008203827220 */ /* 0x040fe20000410000 */
[----:B------:R-:W-:Y:S01]  /*12b70*/  LOP3.LUT R172, R172, 0xff, RZ, 0xc0, !PT ;  /* 0x000000ffacac7812 */ /* 0x000fe200078ec0ff */
[----:B------:R-:W-:Y:S01]  /*12b80*/  FMUL.FTZ R131, R3, R131 ;  /* 0x0000008303837220 */ /* 0x000fe20000410000 */
[----:B------:R-:W-:Y:S01]  /*12b90*/  LOP3.LUT R163, R156, 0xff, RZ, 0xc0, !PT ;  /* 0x000000ff9ca37812 */ /* 0x000fe200078ec0ff */
[-C--:B--2---:R-:W-:Y:S01]  /*12ba0*/  HMMA.16816.F32.BF16 R120, R168, R152.reuse, R120 ;  /* 0x00000098a878723c */ /* 0x084fe20000041878 */
[----:B------:R-:W-:Y:S01]  /*12bb0*/  SHF.R.U32.HI R162, RZ, 0x18, R156 ;  /* 0x00000018ffa27819 */ /* 0x000fe2000001169c */
[----:B------:R2:W-:Y:S01]  /*12bc0*/  MUFU.EX2 R17, R31 ;  /* 0x0000001f00117308 */ /* 0x0005e20000000800 */
[----:B------:R-:W4:Y:S01]  /*12bd0*/  LDSM.16.MT88.4 R156, [R208+0xb000] ;  /* 0x00b00000d09c783b */ /* 0x000f220000004200 */
[C---:B------:R-:W-:Y:S01]  /*12be0*/  FMUL.FTZ R124, R2.reuse, R124 ;  /* 0x0000007c027c7220 */ /* 0x040fe20000410000 */
[----:B------:R-:W-:Y:S01]  /*12bf0*/  SHF.R.U32.HI R174, RZ, 0x8, R174 ;  /* 0x00000008ffae7819 */ /* 0x000fe200000116ae */
[----:B------:R-:W-:Y:S02]  /*12c00*/  FMUL.FTZ R125, R2, R125 ;  /* 0x0000007d027d7220 */ /* 0x000fe40000410000 */
[C---:B------:R-:W-:Y:S01]  /*12c10*/  FMUL.FTZ R126, R0.reuse, R126 ;  /* 0x0000007e007e7220 */ /* 0x040fe20000410000 */
[----:B------:R-:W-:Y:S03]  /*12c20*/  PRMT R163, R163, 0x5410, R174 ;  /* 0x00005410a3a37816 */ /* 0x000fe600000000ae */
[----:B------:R-:W-:Y:S01]  /*12c30*/  FMUL.FTZ R127, R0, R127 ;  /* 0x0000007f007f7220 */ /* 0x000fe20000410000 */
[----:B------:R-:W5:Y:S01]  /*12c40*/  MUFU.EX2 R246, R182 ;  /* 0x000000b600f67308 */ /* 0x000f620000000800 */
[C---:B------:R-:W-:Y:S02]  /*12c50*/  FMUL.FTZ R136, R164.reuse, R136 ;  /* 0x00000088a4887220 */ /* 0x040fe40000410000 */
[----:B------:R-:W-:Y:S02]  /*12c60*/  FMUL.FTZ R137, R164, R137 ;  /* 0x00000089a4897220 */ /* 0x000fe40000410000 */
[----:B------:R-:W-:Y:S01]  /*12c70*/  FMUL.FTZ R138, R3, R138 ;  /* 0x0000008a038a7220 */ /* 0x000fe20000410000 */
[C---:B------:R-:W-:Y:S01]  /*12c80*/  HMMA.16816.F32.BF16 R124, R176.reuse, R152, R124 ;  /* 0x00000098b07c723c */ /* 0x040fe2000004187c */
[C---:B------:R-:W-:Y:S02]  /*12c90*/  FMUL.FTZ R20, R2.reuse, R148 ;  /* 0x0000009402147220 */ /* 0x040fe40000410000 */
[----:B------:R-:W-:Y:S02]  /*12ca0*/  FMUL.FTZ R21, R2, R149 ;  /* 0x0000009502157220 */ /* 0x000fe40000410000 */
[----:B------:R-:W-:Y:S01]  /*12cb0*/  FMUL.FTZ R22, R0, R150 ;  /* 0x0000009600167220 */ /* 0x000fe20000410000 */
[----:B------:R-:W-:Y:S01]  /*12cc0*/  LOP3.LUT R150, R28, 0xffff, RZ, 0xc0, !PT ;  /* 0x0000ffff1c967812 */ /* 0x000fe200078ec0ff */
[C---:B------:R-:W-:Y:S01]  /*12cd0*/  FMUL.FTZ R23, R0.reuse, R151 ;  /* 0x0000009700177220 */ /* 0x040fe20000410000 */
[----:B------:R-:W-:Y:S01]  /*12ce0*/  LOP3.LUT R151, R175, 0xff, RZ, 0xc0, !PT ;  /* 0x000000ffaf977812 */ /* 0x000fe200078ec0ff */
[----:B--2---:R-:W-:Y:S03]  /*12cf0*/  FMUL.FTZ R31, R0, R143 ;  /* 0x0000008f001f7220 */ /* 0x004fe60000410000 */
[----:B------:R-:W-:Y:S01]  /*12d00*/  PRMT R151, R151, 0x5410, R162 ;  /* 0x0000541097977816 */ /* 0x000fe200000000a2 */
[--C-:B------:R-:W-:Y:S01]  /*12d10*/  FFMA.FTZ R152, R24, c[0x0][0x23c], -R180.reuse ;  /* 0x00008f0018987a23 */ /* 0x100fe200000108b4 */
[-C--:B------:R-:W-:Y:S01]  /*12d20*/  HMMA.16816.F32.BF16 R20, R176, R154.reuse, R20 ;  /* 0x0000009ab014723c */ /* 0x080fe20000041814 */
[----:B------:R-:W-:Y:S01]  /*12d30*/  FFMA.FTZ R180, R25, c[0x0][0x23c], -R180 ;  /* 0x00008f0019b47a23 */ /* 0x000fe200000108b4 */
[----:B------:R-:W-:Y:S01]  /*12d40*/  PRMT R175, R172, 0x5410, R161 ;  /* 0x00005410acaf7816 */ /* 0x000fe200000000a1 */
[----:B------:R-:W-:Y:S01]  /*12d50*/  FMUL.FTZ R25, R164, R145 ;  /* 0x00000091a4197220 */ /* 0x000fe20000410000 */
[----:B------:R-:W-:Y:S01]  /*12d60*/  SHF.R.U32.HI R24, RZ, 0x8, R29 ;  /* 0x00000008ff187819 */ /* 0x000fe2000001161d */
[----:B------:R-:W-:Y:S01]  /*12d70*/  MUFU.EX2 R4, R180 ;  /* 0x000000b400047308 */ /* 0x000fe20000000800 */
[----:B------:R-:W-:Y:S01]  /*12d80*/  SHF.R.U32.HI R29, RZ, 0x10, R28 ;  /* 0x00000010ff1d7819 */ /* 0x000fe2000001161c */
[--C-:B------:R-:W-:Y:S01]  /*12d90*/  FFMA.FTZ R149, R26, c[0x0][0x23c], -R19.reuse ;  /* 0x00008f001a957a23 */ /* 0x100fe20000010813 */
[C---:B------:R-:W-:Y:S01]  /*12da0*/  HMMA.16816.F32.BF16 R128, R168.reuse, R154, R128 ;  /* 0x0000009aa880723c */ /* 0x040fe20000041880 */
[----:B------:R-:W-:Y:S03]  /*12db0*/  FFMA.FTZ R148, R27, c[0x0][0x23c], -R19 ;  /* 0x00008f001b947a23 */ /* 0x000fe60000010813 */
[----:B------:R-:W-:Y:S01]  /*12dc0*/  LOP3.LUT R19, R28, 0xff, RZ, 0xc0, !PT ;  /* 0x000000ff1c137812 */ /* 0x000fe200078ec0ff */
[----:B------:R-:W-:Y:S01]  /*12dd0*/  FMUL.FTZ R27, R3, R147 ;  /* 0x00000093031b7220 */ /* 0x000fe20000410000 */
[----:B------:R-:W-:Y:S01]  /*12de0*/  PRMT R173, R173, 0x5410, R24 ;  /* 0x00005410adad7816 */ /* 0x000fe20000000018 */
[----:B------:R-:W-:Y:S01]  /*12df0*/  FMUL.FTZ R24, R164, R144 ;  /* 0x00000090a4187220 */ /* 0x000fe20000410000 */
[----:B------:R-:W-:Y:S01]  /*12e00*/  SHF.R.U32.HI R155, RZ, 0x18, R28 ;  /* 0x00000018ff9b7819 */ /* 0x000fe2000001161c */
[C---:B------:R-:W-:Y:S01]  /*12e10*/  FMUL.FTZ R28, R2.reuse, R140 ;  /* 0x0000008c021c7220 */ /* 0x040fe20000410000 */
[----:B------:R1:W-:Y:S02]  /*12e20*/  MUFU.EX2 R182, R148 ;  /* 0x0000009400b67308 */ /* 0x0003e40000000800 */
[----:B------:R-:W-:Y:S01]  /*12e30*/  LOP3.LUT R144, R29, 0xff, RZ, 0xc0, !PT ;  /* 0x000000ff1d907812 */ /* 0x000fe200078ec0ff */
[C---:B------:R-:W-:Y:S01]  /*12e40*/  FMUL.FTZ R29, R2.reuse, R141 ;  /* 0x0000008d021d7220 */ /* 0x040fe20000410000 */
[----:B------:R-:W-:Y:S01]  /*12e50*/  SHF.R.U32.HI R153, RZ, 0x10, R160 ;  /* 0x00000010ff997819 */ /* 0x000fe200000116a0 */
[----:B------:R-:W2:Y:S01]  /*12e60*/  LDSM.16.MT88.4 R140, [R212+0xa800] ;  /* 0x00a80000d48c783b */ /* 0x000ea20000004200 */
[C---:B------:R-:W-:Y:S01]  /*12e70*/  FMUL.FTZ R26, R3.reuse, R146 ;  /* 0x00000092031a7220 */ /* 0x040fe20000410000 */
[----:B------:R-:W-:Y:S01]  /*12e80*/  SHF.R.U32.HI R146, RZ, 0x8, R150 ;  /* 0x00000008ff927819 */ /* 0x000fe20000011696 */
[----:B------:R-:W-:Y:S01]  /*12e90*/  FMUL.FTZ R139, R3, R139 ;  /* 0x0000008b038b7220 */ /* 0x000fe20000410000 */
[----:B---3--:R-:W-:Y:S01]  /*12ea0*/  F2FP.BF16.PACK_AB R150, R203, R202 ;  /* 0x000000cacb96723e */ /* 0x008fe200000010ff */
[----:B------:R3:W2:Y:S01]  /*12eb0*/  MUFU.EX2 R154, R149 ;  /* 0x00000095009a7308 */ /* 0x0006a20000000800 */
[----:B------:R-:W-:Y:S01]  /*12ec0*/  PRMT R161, R19, 0x5410, R146 ;  /* 0x0000541013a17816 */ /* 0x000fe20000000092 */
[C---:B------:R-:W-:Y:S01]  /*12ed0*/  FMUL.FTZ R132, R2.reuse, R132 ;  /* 0x0000008402847220 */ /* 0x040fe20000410000 */
[-C--:B----4-:R-:W-:Y:S01]  /*12ee0*/  HMMA.16816.F32.BF16 R24, R168, R156.reuse, R24 ;  /* 0x0000009ca818723c */ /* 0x090fe20000041818 */
[----:B------:R-:W-:Y:S01]  /*12ef0*/  FMUL.FTZ R133, R2, R133 ;  /* 0x0000008502857220 */ /* 0x000fe20000410000 */
[----:B------:R-:W-:Y:S01]  /*12f00*/  PRMT R155, R144, 0x5410, R155 ;  /* 0x00005410909b7816 */ /* 0x000fe2000000009b */
[--C-:B------:R-:W-:Y:S01]  /*12f10*/  HSET2.LE.AND R172, R161, R240.reuse, PT ;  /* 0x000000f0a1ac7233 */ /* 0x100fe20003803000 */
[----:B------:R-:W-:Y:S01]  /*12f20*/  LOP3.LUT R144, R160, 0xffff, RZ, 0xc0, !PT ;  /* 0x0000ffffa0907812 */ /* 0x000fe200078ec0ff */
[C---:B------:R-:W-:Y:S01]  /*12f30*/  FMUL.FTZ R134, R0.reuse, R134 ;  /* 0x0000008600867220 */ /* 0x040fe20000410000 */
[--C-:B------:R-:W-:Y:S01]  /*12f40*/  HSET2.LE.AND R174, R173, R240.reuse, PT ;  /* 0x000000f0adae7233 */ /* 0x100fe20003803000 */
[----:B------:R-:W4:Y:S01]  /*12f50*/  MUFU.EX2 R16, R152 ;  /* 0x0000009800107308 */ /* 0x000f220000000800 */
[C---:B------:R-:W-:Y:S01]  /*12f60*/  HMMA.16816.F32.BF16 R28, R176.reuse, R156, R28 ;  /* 0x0000009cb01c723c */ /* 0x040fe2000004181c */
[----:B------:R-:W-:Y:S03]  /*12f70*/  FMUL.FTZ R135, R0, R135 ;  /* 0x0000008700877220 */ /* 0x000fe60000410000 */
[----:B------:R-:W-:Y:S01]  /*12f80*/  SHF.R.U32.HI R144, RZ, 0x8, R144 ;  /* 0x00000008ff907819 */ /* 0x000fe20000011690 */
[--C-:B------:R-:W-:Y:S01]  /*12f90*/  HSET2.LE.AND R175, R175, R240.reuse, PT ;  /* 0x000000f0afaf7233 */ /* 0x100fe20003803000 */
[----:B-1----:R-:W-:Y:S01]  /*12fa0*/  F2FP.BF16.PACK_AB R148, R6, R5 ;  /* 0x000000050694723e */ /* 0x002fe200000010ff */
[--C-:B------:R-:W-:Y:S01]  /*12fb0*/  HSET2.LE.AND R173, R155, R240.reuse, PT ;  /* 0x000000f09bad7233 */ /* 0x100fe20003803000 */
[-C--:B------:R-:W-:Y:S01]  /*12fc0*/  HMMA.16816.F32.BF16 R132, R176, R158.reuse, R132 ;  /* 0x0000009eb084723c */ /* 0x080fe20000041884 */
[----:B------:R-:W-:Y:S03]  /*12fd0*/  F2FP.BF16.PACK_AB R19, R201, R200 ;  /* 0x000000c8c913723e */ /* 0x000fe600000010ff */
[----:B------:R-:W-:Y:S01]  /*12fe0*/  LOP3.LUT R157, R160, 0xff, RZ, 0xc0, !PT ;  /* 0x000000ffa09d7812 */ /* 0x000fe200078ec0ff */
[----:B------:R-:W-:Y:S01]  /*12ff0*/  FFMA.FTZ R188, R164, R243, R188 ;  /* 0x000000f3a4bc7223 */ /* 0x000fe200000100bc */
[----:B------:R-:W-:Y:S01]  /*13000*/  SHF.R.U32.HI R160, RZ, 0x18, R160 ;  /* 0x00000018ffa07819 */ /* 0x000fe200000116a0 */
[--C-:B------:R-:W-:Y:S01]  /*13010*/  HSET2.LE.AND R179, R151, R240.reuse, PT ;  /* 0x000000f097b37233 */ /* 0x100fe20003803000 */
[----:B------:R-:W-:Y:S01]  /*13020*/  HMMA.16816.F32.BF16 R136, R168, R158, R136 ;  /* 0x0000009ea888723c */ /* 0x000fe20000041888 */
[----:B------:R-:W-:Y:S01]  /*13030*/  LOP3.LUT R153, R153, 0xff, RZ, 0xc0, !PT ;  /* 0x000000ff99997812 */ /* 0x000fe200078ec0ff */
[----:B------:R-:W-:Y:S02]  /*13040*/  LDSM.16.MT88.4 R168, [R209+0xb800] ;  /* 0x00b80000d1a8783b */ /* 0x000fe40000004200 */
[----:B------:R-:W-:Y:S01]  /*13050*/  LOP3.LUT R174, R174, R19, RZ, 0xc0, !PT ;  /* 0x00000013aeae7212 */ /* 0x000fe200078ec0ff */
[--C-:B------:R-:W-:Y:S01]  /*13060*/  HSET2.LE.AND R178, R163, R240.reuse, PT ;  /* 0x000000f0a3b27233 */ /* 0x100fe20003803000 */
[----:B-----5:R-:W-:Y:S01]  /*13070*/  F2FP.BF16.PACK_AB R19, R246, R252 ;  /* 0x000000fcf613723e */ /* 0x020fe200000010ff */
[----:B------:R-:W-:Y:S01]  /*13080*/  FFMA.FTZ R190, R3, R238, R190 ;  /* 0x000000ee03be7223 */ /* 0x000fe200000100be */
[----:B------:R-:W-:Y:S01]  /*13090*/  PRMT R157, R157, 0x5410, R144 ;  /* 0x000054109d9d7816 */ /* 0x000fe20000000090 */
[----:B------:R-:W-:Y:S01]  /*130a0*/  FFMA.FTZ R192, R2, R241, R192 ;  /* 0x000000f102c07223 */ /* 0x000fe200000100c0 */
[----:B------:R-:W1:Y:S02]  /*130b0*/  LDSM.16.MT88.4 R144, [R210+0xa800] ;  /* 0x00a80000d290783b */ /* 0x000e640000004200 */
[----:B------:R-:W-:Y:S01]  /*130c0*/  PRMT R153, R153, 0x5410, R160 ;  /* 0x0000541099997816 */ /* 0x000fe200000000a0 */
[--C-:B------:R-:W-:Y:S01]  /*130d0*/  HSET2.LE.AND R176, R157, R240.reuse, PT ;  /* 0x000000f09db07233 */ /* 0x100fe20003803000 */
[----:B------:R-:W-:Y:S01]  /*130e0*/  LOP3.LUT R175, R175, R150, RZ, 0xc0, !PT ;  /* 0x00000096afaf7212 */ /* 0x000fe200078ec0ff */
[----:B------:R-:W-:Y:S01]  /*130f0*/  FFMA.FTZ R194, R0, R239, R194 ;  /* 0x000000ef00c27223 */ /* 0x000fe200000100c2 */
[----:B------:R-:W-:Y:S01]  /*13100*/  LOP3.LUT R172, R172, R19, RZ, 0xc0, !PT ;  /* 0x00000013acac7212 */ /* 0x000fe200078ec0ff */
[----:B------:R-:W-:Y:S01]  /*13110*/  HSET2.LE.AND R177, R153, R240, PT ;  /* 0x000000f099b17233 */ /* 0x000fe20003803000 */
[----:B------:R-:W-:Y:S01]  /*13120*/  LOP3.LUT R173, R173, R148, RZ, 0xc0, !PT ;  /* 0x00000094adad7212 */ /* 0x000fe200078ec0ff */
[----:B------:R-:W-:Y:S01]  /*13130*/  FADD.FTZ R189, R189, R188 ;  /* 0x000000bcbdbd7221 */ /* 0x000fe20000010000 */
[----:B---3--:R-:W-:Y:S01]  /*13140*/  F2FP.BF16.PACK_AB R149, R247, R242 ;  /* 0x000000f2f795723e */ /* 0x008fe200000010ff */
[----:B------:R-:W-:Y:S01]  /*13150*/  FADD.FTZ R191, R191, R190 ;  /* 0x000000bebfbf7221 */ /* 0x000fe20000010000 */
[----:B------:R-:W-:Y:S01]  /*13160*/  F2FP.BF16.PACK_AB R150, R17, R7 ;  /* 0x000000071196723e */ /* 0x000fe200000010ff */
[----:B------:R-:W-:Y:S01]  /*13170*/  FADD.FTZ R193, R193, R192 ;  /* 0x000000c0c1c17221 */ /* 0x000fe20000010000 */
[----:B--2---:R-:W-:Y:S01]  /*13180*/  F2FP.BF16.PACK_AB R148, R182, R154 ;  /* 0x0000009ab694723e */ /* 0x004fe200000010ff */
[-C--:B------:R-:W-:Y:S01]  /*13190*/  HMMA.16816.F32.BF16 R160, R172, R140.reuse, R8 ;  /* 0x0000008caca0723c */ /* 0x080fe20000041808 */
[----:B----4-:R-:W-:Y:S01]  /*131a0*/  F2FP.BF16.PACK_AB R19, R4, R16 ;  /* 0x000000100413723e */ /* 0x010fe200000010ff */
[----:B------:R-:W2:Y:S01]  /*131b0*/  LDSM.16.MT88.4 R8, [R209+0xa800] ;  /* 0x00a80000d108783b */ /* 0x000ea20000004200 */
[----:B------:R-:W-:Y:S01]  /*131c0*/  LOP3.LUT R178, R178, R149, RZ, 0xc0, !PT ;  /* 0x00000095b2b27212 */ /* 0x000fe200078ec0ff */
[----:B------:R-:W-:Y:S01]  /*131d0*/  FADD.FTZ R195, R195, R194 ;  /* 0x000000c2c3c37221 */ /* 0x000fe20000010000 */
[----:B------:R-:W-:Y:S01]  /*131e0*/  LOP3.LUT R179, R179, R150, RZ, 0xc0, !PT ;  /* 0x00000096b3b37212 */ /* 0x000fe200078ec0ff */
[----:B------:R-:W-:Y:S01]  /*131f0*/  FADD.FTZ R184, R184, R189 ;  /* 0x000000bdb8b87221 */ /* 0x000fe20000010000 */
[----:B------:R-:W-:Y:S01]  /*13200*/  LOP3.LUT R177, R177, R148, RZ, 0xc0, !PT ;  /* 0x00000094b1b17212 */ /* 0x000fe200078ec0ff */
[----:B------:R-:W-:Y:S01]  /*13210*/  FADD.FTZ R186, R186, R191 ;  /* 0x000000bfbaba7221 */ /* 0x000fe20000010000 */
[----:B------:R-:W-:Y:S01]  /*13220*/  LOP3.LUT R176, R176, R19, RZ, 0xc0, !PT ;  /* 0x00000013b0b07212 */ /* 0x000fe200078ec0ff */
[----:B------:R-:W-:Y:S02]  /*13230*/  LDSM.16.MT88.4 R148, [R210+0xb800] ;  /* 0x00b80000d294783b */ /* 0x000fe40000004200 */
[----:B------:R-:W-:Y:S01]  /*13240*/  MOV R19, R182 ;  /* 0x000000b600137202 */ /* 0x000fe20000000f00 */
[----:B------:R-:W-:Y:S01]  /*13250*/  FADD.FTZ R196, R196, R193 ;  /* 0x000000c1c4c47221 */ /* 0x000fe20000010000 */
[----:B------:R-:W-:Y:S01]  /*13260*/  MOV R3, R166 ;  /* 0x000000a600037202 */ /* 0x000fe20000000f00 */
[----:B------:R-:W-:Y:S01]  /*13270*/  FADD.FTZ R198, R198, R195 ;  /* 0x000000c3c6c67221 */ /* 0x000fe20000010000 */
[C---:B------:R-:W-:Y:S01]  /*13280*/  HMMA.16816.F32.BF16 R156, R176.reuse, R140, R12 ;  /* 0x0000008cb09c723c */ /* 0x040fe2000004180c */
[----:B------:R-:W-:Y:S01]  /*13290*/  FADD.FTZ R185, R185, R184 ;  /* 0x000000b8b9b97221 */ /* 0x000fe20000010000 */
[----:B------:R-:W3:Y:S01]  /*132a0*/  LDSM.16.MT88.4 R12, [R208+0xa800] ;  /* 0x00a80000d00c783b */ /* 0x000ee20000004200 */
[----:B------:R-:W-:Y:S01]  /*132b0*/  FADD.FTZ R186, R187, R186 ;  /* 0x000000babbba7221 */ /* 0x000fe20000010000 */
[----:B------:R-:W-:Y:S01]  /*132c0*/  MOV R2, R167 ;  /* 0x000000a700027202 */ /* 0x000fe20000000f00 */
[----:B------:R-:W-:Y:S01]  /*132d0*/  FADD.FTZ R197, R197, R196 ;  /* 0x000000c4c5c57221 */ /* 0x000fe20000010000 */
[----:B------:R-:W-:Y:S01]  /*132e0*/  MOV R0, R165 ;  /* 0x000000a500007202 */ /* 0x000fe20000000f00 */
[----:B------:R-:W-:Y:S01]  /*132f0*/  FADD.FTZ R198, R199, R198 ;  /* 0x000000c6c7c67221 */ /* 0x000fe20000010000 */
[-C--:B------:R-:W-:Y:S01]  /*13300*/  HMMA.16816.F32.BF16 R36, R176, R142.reuse, R36 ;  /* 0x0000008eb024723c */ /* 0x080fe20000041824 */
[----:B------:R-:W-:Y:S01]  /*13310*/  FADD.FTZ R185, R252, R185 ;  /* 0x000000b9fcb97221 */ /* 0x000fe20000010000 */
[----:B------:R-:W-:Y:S02]  /*13320*/  LDSM.16.MT88.4 R180, [R208+0xb800] ;  /* 0x00b80000d0b4783b */ /* 0x000fe40000004200 */
[----:B------:R-:W-:Y:S02]  /*13330*/  FADD.FTZ R197, R16, R197 ;  /* 0x000000c510c57221 */ /* 0x000fe40000010000 */
[----:B------:R-:W-:Y:S02]  /*13340*/  FADD.FTZ R185, R246, R185 ;  /* 0x000000b9f6b97221 */ /* 0x000fe40000010000 */
[C---:B------:R-:W-:Y:S01]  /*13350*/  HMMA.16816.F32.BF16 R40, R172.reuse, R142, R40 ;  /* 0x0000008eac28723c */ /* 0x040fe20000041828 */
[----:B------:R-:W-:Y:S01]  /*13360*/  FADD.FTZ R197, R4, R197 ;  /* 0x000000c504c57221 */ /* 0x000fe20000010000 */
[----:B------:R-:W4:Y:S02]  /*13370*/  LDSM.16.MT88.4 R140, [R212+0xb800] ;  /* 0x00b80000d48c783b */ /* 0x000f240000004200 */
[----:B------:R-:W-:Y:S02]  /*13380*/  FADD.FTZ R200, R200, R185 ;  /* 0x000000b9c8c87221 */ /* 0x000fe40000010000 */
[----:B------:R-:W-:Y:S02]  /*13390*/  FADD.FTZ R242, R242, R197 ;  /* 0x000000c5f2f27221 */ /* 0x000fe40000010000 */
[-C--:B-1----:R-:W-:Y:S01]  /*133a0*/  HMMA.16816.F32.BF16 R44, R172, R144.reuse, R44 ;  /* 0x00000090ac2c723c */ /* 0x082fe2000004182c */
[----:B------:R-:W-:Y:S03]  /*133b0*/  FADD.FTZ R243, R201, R200 ;  /* 0x000000c8c9f37221 */ /* 0x000fe60000010000 */
[----:B------:R-:W-:Y:S04]  /*133c0*/  FADD.FTZ R241, R247, R242 ;  /* 0x000000f2f7f17221 */ /* 0x000fe80000010000 */
[C---:B------:R-:W-:Y:S08]  /*133d0*/  HMMA.16816.F32.BF16 R48, R176.reuse, R144, R48 ;  /* 0x00000090b030723c */ /* 0x040ff00000041830 */
[-C--:B------:R-:W-:Y:S08]  /*133e0*/  HMMA.16816.F32.BF16 R52, R176, R146.reuse, R52 ;  /* 0x00000092b034723c */ /* 0x080ff00000041834 */
[C---:B------:R-:W-:Y:S08]  /*133f0*/  HMMA.16816.F32.BF16 R56, R172.reuse, R146, R56 ;  /* 0x00000092ac38723c */ /* 0x040ff00000041838 */
[-C--:B--2---:R-:W-:Y:S08]  /*13400*/  HMMA.16816.F32.BF16 R60, R172, R8.reuse, R60 ;  /* 0x00000008ac3c723c */ /* 0x084ff0000004183c */
[C---:B------:R-:W-:Y:S07]  /*13410*/  HMMA.16816.F32.BF16 R64, R176.reuse, R8, R64 ;  /* 0x00000008b040723c */ /* 0x040fee0000041840 */
[----:B------:R-:W-:Y:S01]  /*13420*/  MOV R8, R154 ;  /* 0x0000009a00087202 */ /* 0x000fe20000000f00 */
        /* <DEDUP_REMOVED lines=8> */
[-C--:B---3--:R-:W-:Y:S01]  /*134b0*/  HMMA.16816.F32.BF16 R76, R172, R12.reuse, R76 ;  /* 0x0000000cac4c723c */ /* 0x088fe2000004184c */
[----:B------:R-:W-:Y:S03]  /*134c0*/  FADD.FTZ R238, R203, R202 ;  /* 0x000000cacbee7221 */ /* 0x000fe60000010000 */
[----:B------:R-:W-:Y:S04]  /*134d0*/  FADD.FTZ R239, R17, R198 ;  /* 0x000000c611ef7221 */ /* 0x000fe80000010000 */
[C---:B------:R-:W-:Y:S08]  /*134e0*/  HMMA.16816.F32.BF16 R80, R176.reuse, R12, R80 ;  /* 0x0000000cb050723c */ /* 0x040ff00000041850 */
        /* <DEDUP_REMOVED lines=15> */
[-C--:B------:R-:W-:Y:S08]  /*135e0*/  HMMA.16816.F32.BF16 R144, R172, R180.reuse, R24 ;  /* 0x000000b4ac90723c */ /* 0x080ff00000041818 */
[C---:B------:R-:W-:Y:S08]  /*135f0*/  HMMA.16816.F32.BF16 R140, R176.reuse, R180, R28 ;  /* 0x000000b4b08c723c */ /* 0x040ff0000004181c */
[-C--:B------:R-:W-:Y:S08]  /*13600*/  HMMA.16816.F32.BF16 R132, R176, R182.reuse, R132 ;  /* 0x000000b6b084723c */ /* 0x080ff00000041884 */
[----:B------:R-:W-:Y:S01]  /*13610*/  HMMA.16816.F32.BF16 R136, R172, R182, R136 ;  /* 0x000000b6ac88723c */ /* 0x000fe20000041888 */
[----:B------:R-:W-:-:S07]  /*13620*/  @P0 BRA `(.L_x_892) ;  /* 0xffffd64000000947 */ /* 0x000fce000383ffff */
.L_x_891:
[----:B------:R-:W1:Y:S01]  /*13630*/  SHFL.BFLY PT, R5, R238, 0x2, 0x1f ;  /* 0x0c401f00ee057f89 */ /* 0x000e6200000e0000 */
[----:B------:R-:W-:Y:S01]  /*13640*/  MOV R10, 0x3f800000 ;  /* 0x3f800000000a7802 */ /* 0x000fe20000000f00 */
[----:B------:R-:W2:Y:S01]  /*13650*/  S2UR UR6, SR_CTAID.Y ;  /* 0x00000000000679c3 */ /* 0x000ea20000002600 */
[----:B------:R-:W-:Y:S01]  /*13660*/  MOV R9, 0x3f800000 ;  /* 0x3f80000000097802 */ /* 0x000fe20000000f00 */
[----:B------:R-:W3:Y:S01]  /*13670*/  SHFL.BFLY PT, R6, R243, 0x2, 0x1f ;  /* 0x0c401f00f3067f89 */ /* 0x000ee200000e0000 */
[----:B------:R-:W-:Y:S01]  /*13680*/  UISETP.NE.AND UP0, UPT, UR23, -0x1, UPT ;  /* 0xffffffff1700788c */ /* 0x000fe2000bf05270 */
[----:B------:R-:W-:Y:S01]  /*13690*/  BSSY B0, `(.L_x_895) ;  /* 0x00001b2000007945 */ /* 0x000fe20003800000 */
[----:B------:R-:W-:Y:S01]  /*136a0*/  ULDC.64 UR4, c[0x0][0x1e8] ;  /* 0x00007a0000047ab9 */ /* 0x000fe20000000a00 */
[----:B------:R-:W4:Y:S01]  /*136b0*/  SHFL.BFLY PT, R4, R241, 0x2, 0x1f ;  /* 0x0c401f00f1047f89 */ /* 0x000f2200000e0000 */
[----:B------:R-:W-:Y:S01]  /*136c0*/  ULDC.U8 UR9, c[0x0][0x328] ;  /* 0x0000ca0000097ab9 */ /* 0x000fe20000000000 */
[----:B------:R-:W4:Y:S01]  /*136d0*/  S2UR UR10, SR_CTAID.Z ;  /* 0x00000000000a79c3 */ /* 0x000f220000002700 */
[----:B------:R-:W-:Y:S01]  /*136e0*/  UISETP.NE.AND UP3, UPT, UR9, URZ, UPT ;  /* 0x0000003f0900728c */ /* 0x000fe2000bf65270 */
[----:B------:R-:W4:Y:S01]  /*136f0*/  SHFL.BFLY PT, R12, R239, 0x2, 0x1f ;  /* 0x0c401f00ef0c7f89 */ /* 0x000f2200000e0000 */
[----:B------:R-:W-:-:S03]  /*13700*/  ULDC UR8, c[0x0][0x214] ;  /* 0x0000850000087ab9 */ /* 0x000fc60000000800 */
[----:B------:R-:W4:Y:S01]  /*13710*/  S2R R0, SR_TID.X ;  /* 0x0000000000007919 */ /* 0x000f220000002100 */
[----:B------:R-:W-:-:S04]  /*13720*/  @UP0 UIMAD.WIDE.U32 UR12, UR23, UR4, URZ ;  /* 0x00000004170c02a5 */ /* 0x000fc8000f8e003f */
[----:B------:R-:W-:Y:S01]  /*13730*/  @UP0 UIMAD UR7, UR23, UR5, UR13 ;  /* 0x00000005170702a4 */ /* 0x000fe2000f8e020d */
[----:B-1----:R-:W-:Y:S02]  /*13740*/  FADD.FTZ R5, R5, R238 ;  /* 0x000000ee05057221 */ /* 0x002fe40000010000 */
[----:B------:R-:W-:Y:S02]  /*13750*/  ULDC.64 UR4, c[0x0][0x1e0] ;  /* 0x0000780000047ab9 */ /* 0x000fe40000000a00 */
[----:B--2---:R-:W-:Y:S01]  /*13760*/  @!UP0 USHF.R.S32.HI UR11, URZ, 0x1f, UR6 ;  /* 0x0000001f3f0b8899 */ /* 0x004fe20008011406 */
[----:B---3--:R-:W-:Y:S01]  /*13770*/  FADD.FTZ R6, R6, R243 ;  /* 0x000000f306067221 */ /* 0x008fe20000010000 */
[----:B------:R-:W1:Y:S01]  /*13780*/  SHFL.BFLY PT, R2, R5, 0x1, 0x1f ;  /* 0x0c201f0005027f89 */ /* 0x000e6200000e0000 */
[----:B------:R-:W-:Y:S01]  /*13790*/  @!UP0 UIMAD.WIDE.U32 UR20, UR6, UR4, URZ ;  /* 0x00000004061482a5 */ /* 0x000fe2000f8e003f */
[----:B----4-:R-:W-:Y:S02]  /*137a0*/  FADD.FTZ R4, R4, R241 ;  /* 0x000000f104047221 */ /* 0x010fe40000010000 */
[----:B------:R-:W2:Y:S01]  /*137b0*/  SHFL.BFLY PT, R3, R6, 0x1, 0x1f ;  /* 0x0c201f0006037f89 */ /* 0x000ea200000e0000 */
[----:B------:R-:W-:Y:S01]  /*137c0*/  @!UP0 UIMAD UR11, UR11, UR4, URZ ;  /* 0x000000040b0b82a4 */ /* 0x000fe2000f8e023f */
[----:B------:R-:W-:-:S02]  /*137d0*/  FADD.FTZ R12, R12, R239 ;  /* 0x000000ef0c0c7221 */ /* 0x000fc40000010000 */
[----:B------:R-:W3:Y:S01]  /*137e0*/  SHFL.BFLY PT, R13, R4, 0x1, 0x1f ;  /* 0x0c201f00040d7f89 */ /* 0x000ee200000e0000 */
[----:B------:R-:W-:Y:S02]  /*137f0*/  ULDC.U8 UR4, c[0x0][0x329] ;  /* 0x0000ca4000047ab9 */ /* 0x000fe40000000000 */
[----:B------:R-:W-:Y:S01]  /*13800*/  UISETP.NE.AND UP2, UPT, UR4, URZ, UPT ;  /* 0x0000003f0400728c */ /* 0x000fe2000bf45270 */
[----:B------:R-:W4:Y:S01]  /*13810*/  SHFL.BFLY PT, R11, R12, 0x1, 0x1f ;  /* 0x0c201f000c0b7f89 */ /* 0x000f2200000e0000 */
[----:B------:R-:W-:Y:S02]  /*13820*/  UISETP.EQ.AND UP3, UPT, UR4, URZ, UP3 ;  /* 0x0000003f0400728c */ /* 0x000fe40009f62270 */
[----:B------:R-:W-:Y:S02]  /*13830*/  @!UP0 UIMAD UR11, UR6, UR5, UR11 ;  /* 0x00000005060b82a4 */ /* 0x000fe4000f8e020b */
[----:B------:R-:W-:Y:S02]  /*13840*/  ULDC UR4, c[0x0][0x1c0] ;  /* 0x0000700000047ab9 */ /* 0x000fe40000000800 */
[----:B------:R-:W-:-:S02]  /*13850*/  ULDC UR5, c[0x0][0x234] ;  /* 0x00008d0000057ab9 */ /* 0x000fc40000000800 */
[----:B------:R-:W-:Y:S02]  /*13860*/  @!UP0 UIADD3 UR7, UR21, UR11, URZ ;  /* 0x0000000b15078290 */ /* 0x000fe4000fffe03f */
[----:B------:R-:W-:Y:S01]  /*13870*/  @!UP2 UISETP.NE.AND UP1, UPT, UR9, URZ, UPT ;  /* 0x0000003f0900a28c */ /* 0x000fe2000bf25270 */
[----:B-1----:R-:W-:Y:S01]  /*13880*/  FADD.FTZ R2, R5, R2 ;  /* 0x0000000205027221 */ /* 0x002fe20000010000 */
[----:B------:R-:W-:Y:S01]  /*13890*/  SHF.R.S32.HI R5, RZ, 0x1f, R0 ;  /* 0x0000001fff057819 */ /* 0x000fe20000011400 */
[----:B------:R-:W1:Y:S01]  /*138a0*/  S2UR UR9, SR_CTAID.X ;  /* 0x00000000000979c3 */ /* 0x000e620000002500 */
[----:B------:R-:W-:Y:S01]  /*138b0*/  @UP2 ULDC UR14, c[0x0][0x210] ;  /* 0x00008400000e2ab9 */ /* 0x000fe20000000800 */
[----:B--2---:R-:W-:Y:S01]  /*138c0*/  FADD.FTZ R3, R6, R3 ;  /* 0x0000000306037221 */ /* 0x004fe20000010000 */
[----:B------:R-:W-:Y:S01]  /*138d0*/  FSETP.NE.FTZ.AND P5, PT, R2, RZ, PT ;  /* 0x000000ff0200720b */ /* 0x000fe20003fb5000 */
[----:B------:R-:W-:Y:S01]  /*138e0*/  @UP2 UIMAD UR14, UR14, UR8, URZ ;  /* 0x000000080e0e22a4 */ /* 0x000fe2000f8e023f */
[----:B------:R-:W-:Y:S01]  /*138f0*/  LEA.HI R8, R5, R0, RZ, 0x2 ;  /* 0x0000000005087211 */ /* 0x000fe200078f10ff */
[----:B---3--:R-:W-:Y:S01]  /*13900*/  FADD.FTZ R4, R4, R13 ;  /* 0x0000000d04047221 */ /* 0x008fe20000010000 */
[----:B------:R-:W-:Y:S01]  /*13910*/  FSETP.NE.FTZ.AND P6, PT, R3, RZ, PT ;  /* 0x000000ff0300720b */ /* 0x000fe20003fd5000 */
[----:B------:R-:W-:Y:S01]  /*13920*/  @!UP2 USEL UR14, UR8, UR5, !UP1 ;  /* 0x00000005080ea287 */ /* 0x000fe2000c800000 */
[--C-:B------:R-:W-:Y:S01]  /*13930*/  SHF.R.S32.HI R7, RZ, 0x2, R8.reuse ;  /* 0x00000002ff077819 */ /* 0x100fe20000011408 */
[----:B----4-:R-:W-:Y:S01]  /*13940*/  FADD.FTZ R11, R12, R11 ;  /* 0x0000000b0c0b7221 */ /* 0x010fe20000010000 */
[----:B------:R-:W-:Y:S01]  /*13950*/  SHF.R.S32.HI R6, RZ, 0x1f, R8 ;  /* 0x0000001fff067819 */ /* 0x000fe20000011408 */
[----:B------:R-:W-:Y:S01]  /*13960*/  @UP2 UMOV UR13, 0x1 ;  /* 0x00000001000d2882 */ /* 0x000fe20000000000 */
[----:B------:R-:W-:Y:S01]  /*13970*/  FSETP.NE.FTZ.AND P4, PT, R4, RZ, PT ;  /* 0x000000ff0400720b */ /* 0x000fe20003f95000 */
[----:B------:R-:W-:Y:S01]  /*13980*/  @!UP2 UIMAD UR13, UR14, UR4, URZ ;  /* 0x000000040e0da2a4 */ /* 0x000fe2000f8e023f */
[----:B------:R-:W-:Y:S01]  /*13990*/  LEA.HI R6, R6, R7, RZ, 0x3 ;  /* 0x0000000706067211 */ /* 0x000fe200078f18ff */
[----:B------:R-:W2:Y:S01]  /*139a0*/  @P5 MUFU.RCP R10, R2 ;  /* 0x00000002000a5308 */ /* 0x000ea20000001000 */
[----:B------:R-:W-:Y:S01]  /*139b0*/  FSETP.NE.FTZ.AND P3, PT, R11, RZ, PT ;  /* 0x000000ff0b00720b */ /* 0x000fe20003f75000 */
[----:B------:R-:W-:Y:S01]  /*139c0*/  @UP3 UIMAD UR16, UR6, UR8, URZ ;  /* 0x00000008061032a4 */ /* 0x000fe2000f8e023f */
[----:B------:R-:W-:Y:S01]  /*139d0*/  LOP3.LUT R6, R6, 0xfffffff8, RZ, 0xc0, !PT ;  /* 0xfffffff806067812 */ /* 0x000fe200078ec0ff */
[----:B------:R-:W-:Y:S01]  /*139e0*/  @UP2 ULDC UR15, c[0x0][0x210] ;  /* 0x00008400000f2ab9 */ /* 0x000fe20000000800 */
[----:B------:R-:W-:Y:S01]  /*139f0*/  MOV R12, 0x3f800000 ;  /* 0x3f800000000c7802 */ /* 0x000fe20000000f00 */
[----:B------:R-:W-:Y:S01]  /*13a00*/  UIMAD UR4, UR6, UR13, URZ ;  /* 0x0000000d060472a4 */ /* 0x000fe2000f8e023f */
[----:B------:R-:W-:Y:S01]  /*13a10*/  IADD3 R6, R7, -R6, RZ ;  /* 0x8000000607067210 */ /* 0x000fe20007ffe0ff */
[----:B------:R-:W3:Y:S01]  /*13a20*/  @P6 MUFU.RCP R9, R3 ;  /* 0x0000000300096308 */ /* 0x000ee20000001000 */
[----:B------:R-:W-:Y:S01]  /*13a30*/  MOV R7, 0x3f800000 ;  /* 0x3f80000000077802 */ /* 0x000fe20000000f00 */
[----:B------:R-:W-:Y:S01]  /*13a40*/  @!UP2 UMOV UR15, 0x1 ;  /* 0x00000001000fa882 */ /* 0x000fe20000000000 */
[----:B------:R-:W-:Y:S01]  /*13a50*/  LEA.HI R5, R5, R0, RZ, 0x5 ;  /* 0x0000000005057211 */ /* 0x000fe200078f28ff */
[----:B------:R-:W-:Y:S01]  /*13a60*/  @UP3 USEL UR16, UR16, UR23, !UP0 ;  /* 0x0000001710103287 */ /* 0x000fe2000c000000 */
[----:B------:R-:W-:Y:S01]  /*13a70*/  LOP3.LUT R13, R8, 0x3ffffffc, RZ, 0xc0, !PT ;  /* 0x3ffffffc080d7812 */ /* 0x000fe200078ec0ff */
[----:B-1----:R-:W-:Y:S01]  /*13a80*/  UIMAD UR9, UR9, UR15, URZ ;  /* 0x0000000f090972a4 */ /* 0x002fe2000f8e023f */
[----:B------:R-:W-:Y:S01]  /*13a90*/  R2P PR, R6, 0x6 ;  /* 0x0000000606007804 */ /* 0x000fe20000000000 */
[----:B--2---:R-:W-:Y:S01]  /*13aa0*/  FMUL.FTZ R10, R10, c[0x0][0x2dc] ;  /* 0x0000b7000a0a7a20 */ /* 0x004fe20000410000 */
[----:B------:R-:W1:Y:S01]  /*13ab0*/  @P4 MUFU.RCP R7, R4 ;  /* 0x0000000400074308 */ /* 0x000e620000001000 */
[----:B------:R-:W-:Y:S01]  /*13ac0*/  SHF.R.S32.HI R8, RZ, 0x5, R5 ;  /* 0x00000005ff087819 */ /* 0x000fe20000011405 */
[----:B------:R-:W-:Y:S01]  /*13ad0*/  USEL UR4, UR4, URZ, !UP3 ;  /* 0x0000003f04047287 */ /* 0x000fe2000d800000 */
[C---:B------:R-:W-:Y:S01]  /*13ae0*/  FMUL.FTZ R162, R10.reuse, R162 ;  /* 0x000000a20aa27220 */ /* 0x040fe20000410000 */
[----:B------:R-:W-:Y:S01]  /*13af0*/  IADD3 R13, -R13, R0, RZ ;  /* 0x000000000d0d7210 */ /* 0x000fe20007ffe1ff */
[C---:B------:R-:W-:Y:S01]  /*13b00*/  FMUL.FTZ R163, R10.reuse, R163 ;  /* 0x000000a30aa37220 */ /* 0x040fe20000410000 */
[----:B------:R-:W-:Y:S01]  /*13b10*/  LOP3.LUT R5, R5, 0xffffffe0, RZ, 0xc0, !PT ;  /* 0xffffffe005057812 */ /* 0x000fe200078ec0ff */
[C---:B------:R-:W-:Y:S01]  /*13b20*/  FMUL.FTZ R42, R10.reuse, R42 ;  /* 0x0000002a0a2a7220 */ /* 0x040fe20000410000 */
[----:B------:R-:W2:Y:S01]  /*13b30*/  @P3 MUFU.RCP R12, R11 ;  /* 0x0000000b000c3308 */ /* 0x000ea20000001000 */
[----:B------:R-:W-:Y:S01]  /*13b40*/  FMUL.FTZ R43, R10, R43 ;  /* 0x0000002b0a2b7220 */ /* 0x000fe20000410000 */
[----:B------:R-:W-:Y:S01]  /*13b50*/  LEA R13, R8, R13, 0x9 ;  /* 0x0000000d080d7211 */ /* 0x000fe200078e48ff */
[C---:B------:R-:W-:Y:S01]  /*13b60*/  FMUL.FTZ R46, R10.reuse, R46 ;  /* 0x0000002e0a2e7220 */ /* 0x040fe20000410000 */
[----:B------:R-:W-:Y:S01]  /*13b70*/  F2FP.BF16.PACK_AB R162, R163, R162 ;  /* 0x000000a2a3a2723e */ /* 0x000fe200000010ff */
[C---:B------:R-:W-:Y:S01]  /*13b80*/  FMUL.FTZ R47, R10.reuse, R47 ;  /* 0x0000002f0a2f7220 */ /* 0x040fe20000410000 */
[----:B------:R-:W-:Y:S01]  /*13b90*/  F2FP.BF16.PACK_AB R42, R43, R42 ;  /* 0x0000002a2b2a723e */ /* 0x000fe200000010ff */
[C---:B------:R-:W-:Y:S01]  /*13ba0*/  FMUL.FTZ R58, R10.reuse, R58 ;  /* 0x0000003a0a3a7220 */ /* 0x040fe20000410000 */
[----:B------:R-:W4:Y:S01]  /*13bb0*/  @P6 MUFU.LG2 R3, R3 ;  /* 0x0000000300036308 */ /* 0x000f220000000c00 */
[C---:B------:R-:W-:Y:S01]  /*13bc0*/  FMUL.FTZ R59, R10.reuse, R59 ;  /* 0x0000003b0a3b7220 */ /* 0x040fe20000410000 */
[----:B------:R-:W-:Y:S01]  /*13bd0*/  F2FP.BF16.PACK_AB R46, R47, R46 ;  /* 0x0000002e2f2e723e */ /* 0x000fe200000010ff */
[C---:B------:R-:W-:Y:S01]  /*13be0*/  FMUL.FTZ R62, R10.reuse, R62 ;  /* 0x0000003e0a3e7220 */ /* 0x040fe20000410000 */
[----:B------:R-:W-:Y:S01]  /*13bf0*/  IADD3 R5, -R5, R0, RZ ;  /* 0x0000000005057210 */ /* 0x000fe20007ffe1ff */
[C---:B------:R-:W-:Y:S01]  /*13c00*/  FMUL.FTZ R63, R10.reuse, R63 ;  /* 0x0000003f0a3f7220 */ /* 0x040fe20000410000 */
[----:B------:R-:W-:Y:S01]  /*13c10*/  F2FP.BF16.PACK_AB R58, R59, R58 ;  /* 0x0000003a3b3a723e */ /* 0x000fe200000010ff */
[C---:B------:R-:W-:Y:S01]  /*13c20*/  FMUL.FTZ R74, R10.reuse, R74 ;  /* 0x0000004a0a4a7220 */ /* 0x040fe20000410000 */
[----:B------:R-:W1:Y:S01]  /*13c30*/  @P5 MUFU.LG2 R2, R2 ;  /* 0x0000000200025308 */ /* 0x000e620000000c00 */
[C---:B------:R-:W-:Y:S01]  /*13c40*/  FMUL.FTZ R75, R10.reuse, R75 ;  /* 0x0000004b0a4b7220 */ /* 0x040fe20000410000 */
[----:B------:R-:W-:Y:S01]  /*13c50*/  F2FP.BF16.PACK_AB R62, R63, R62 ;  /* 0x0000003e3f3e723e */ /* 0x000fe200000010ff */
[C---:B------:R-:W-:Y:S01]  /*13c60*/  FMUL.FTZ R78, R10.reuse, R78 ;  /* 0x0000004e0a4e7220 */ /* 0x040fe20000410000 */
[----:B------:R-:W-:Y:S01]  /*13c70*/  USHF.L.U32 UR9, UR9, 0x7, URZ ;  /* 0x0000000709097899 */ /* 0x000fe2000800063f */
[C---:B------:R-:W-:Y:S01]  /*13c80*/  FMUL.FTZ R79, R10.reuse, R79 ;  /* 0x0000004f0a4f7220 */ /* 0x040fe20000410000 */
[----:B------:R-:W-:Y:S01]  /*13c90*/  F2FP.BF16.PACK_AB R74, R75, R74 ;  /* 0x0000004a4b4a723e */ /* 0x000fe200000010ff */
[C---:B------:R-:W-:Y:S01]  /*13ca0*/  FMUL.FTZ R90, R10.reuse, R90 ;  /* 0x0000005a0a5a7220 */ /* 0x040fe20000410000 */
[----:B------:R-:W1:Y:S01]  /*13cb0*/  @P4 MUFU.LG2 R4, R4 ;  /* 0x0000000400044308 */ /* 0x000e620000000c00 */
[C---:B------:R-:W-:Y:S01]  /*13cc0*/  FMUL.FTZ R91, R10.reuse, R91 ;  /* 0x0000005b0a5b7220 */ /* 0x040fe20000410000 */
[----:B------:R-:W-:Y:S01]  /*13cd0*/  F2FP.BF16.PACK_AB R78, R79, R78 ;  /* 0x0000004e4f4e723e */ /* 0x000fe200000010ff */
[C---:B------:R-:W-:Y:S01]  /*13ce0*/  FMUL.FTZ R94, R10.reuse, R94 ;  /* 0x0000005e0a5e7220 */ /* 0x040fe20000410000 */
[----:B------:R-:W-:Y:S01]  /*13cf0*/  UIMAD UR14, UR10, UR14, UR4 ;  /* 0x0000000e0a0e72a4 */ /* 0x000fe2000f8e0204 */
[C---:B------:R-:W-:Y:S01]  /*13d00*/  FMUL.FTZ R95, R10.reuse, R95 ;  /* 0x0000005f0a5f7220 */ /* 0x040fe20000410000 */
[----:B------:R-:W-:Y:S01]  /*13d10*/  F2FP.BF16.PACK_AB R90, R91, R90 ;  /* 0x0000005a5b5a723e */ /* 0x000fe200000010ff */
[C---:B------:R-:W-:Y:S01]  /*13d20*/  FMUL.FTZ R106, R10.reuse, R106 ;  /* 0x0000006a0a6a7220 */ /* 0x040fe20000410000 */
[----:B------:R-:W1:Y:S01]  /*13d30*/  @P3 MUFU.LG2 R11, R11 ;  /* 0x0000000b000b3308 */ /* 0x000e620000000c00 */
[C---:B------:R-:W-:Y:S01]  /*13d40*/  FMUL.FTZ R107, R10.reuse, R107 ;  /* 0x0000006b0a6b7220 */ /* 0x040fe20000410000 */
[----:B------:R-:W-:Y:S01]  /*13d50*/  F2FP.BF16.PACK_AB R94, R95, R94 ;  /* 0x0000005e5f5e723e */ /* 0x000fe200000010ff */
[C---:B------:R-:W-:Y:S01]  /*13d60*/  FMUL.FTZ R154, R10.reuse, R154 ;  /* 0x0000009a0a9a7220 */ /* 0x040fe20000410000 */
[----:B------:R-:W-:Y:S01]  /*13d70*/  @!UP3 UMOV UR26, URZ ;  /* 0x0000003f001abc82 */ /* 0x000fe20008000000 */
[C---:B------:R-:W-:Y:S01]  /*13d80*/  FMUL.FTZ R155, R10.reuse, R155 ;  /* 0x0000009b0a9b7220 */ /* 0x040fe20000410000 */
[----:B------:R-:W-:Y:S01]  /*13d90*/  F2FP.BF16.PACK_AB R106, R107, R106 ;  /* 0x0000006a6b6a723e */ /* 0x000fe200000010ff */
[C---:B------:R-:W-:Y:S01]  /*13da0*/  FMUL.FTZ R118, R10.reuse, R118 ;  /* 0x000000760a767220 */ /* 0x040fe20000410000 */
[----:B------:R-:W-:Y:S01]  /*13db0*/  @UP3 UMOV UR26, UR16 ;  /* 0x00000010001a3c82 */ /* 0x000fe20008000000 */
[C---:B------:R-:W-:Y:S01]  /*13dc0*/  FMUL.FTZ R119, R10.reuse, R119 ;  /* 0x000000770a777220 */ /* 0x040fe20000410000 */
[----:B------:R-:W-:Y:S01]  /*13dd0*/  F2FP.BF16.PACK_AB R154, R155, R154 ;  /* 0x0000009a9b9a723e */ /* 0x000fe200000010ff */
[C---:B------:R-:W-:Y:S01]  /*13de0*/  FMUL.FTZ R122, R10.reuse, R122 ;  /* 0x0000007a0a7a7220 */ /* 0x040fe20000410000 */
[----:B------:R-:W-:Y:S01]  /*13df0*/  @!UP3 UMOV UR27, URZ ;  /* 0x0000003f001bbc82 */ /* 0x000fe20008000000 */
[C---:B------:R-:W-:Y:S01]  /*13e00*/  FMUL.FTZ R123, R10.reuse, R123 ;  /* 0x0000007b0a7b7220 */ /* 0x040fe20000410000 */
[----:B------:R-:W-:Y:S01]  /*13e10*/  F2FP.BF16.PACK_AB R118, R119, R118 ;  /* 0x000000767776723e */ /* 0x000fe200000010ff */
[C---:B------:R-:W-:Y:S01]  /*13e20*/  FMUL.FTZ R130, R10.reuse, R130 ;  /* 0x000000820a827220 */ /* 0x040fe20000410000 */
[----:B------:R-:W-:Y:S01]  /*13e30*/  USHF.R.S32.HI UR4, URZ, 0x1f, UR9 ;  /* 0x0000001f3f047899 */ /* 0x000fe20008011409 */
[C---:B------:R-:W-:Y:S01]  /*13e40*/  FMUL.FTZ R131, R10.reuse, R131 ;  /* 0x000000830a837220 */ /* 0x040fe20000410000 */
[----:B------:R-:W-:Y:S01]  /*13e50*/  F2FP.BF16.PACK_AB R122, R123, R122 ;  /* 0x0000007a7b7a723e */ /* 0x000fe200000010ff */
[C---:B------:R-:W-:Y:S01]  /*13e60*/  FMUL.FTZ R146, R10.reuse, R146 ;  /* 0x000000920a927220 */ /* 0x040fe20000410000 */
[----:B------:R-:W-:Y:S01]  /*13e70*/  @UP3 USHF.R.S32.HI UR27, URZ, 0x1f, UR16 ;  /* 0x0000001f3f1b3899 */ /* 0x000fe20008011410 */
[C---:B------:R-:W-:Y:S01]  /*13e80*/  FMUL.FTZ R147, R10.reuse, R147 ;  /* 0x000000930a937220 */ /* 0x040fe20000410000 */
[----:B------:R-:W-:Y:S01]  /*13e90*/  F2FP.BF16.PACK_AB R130, R131, R130 ;  /* 0x000000828382723e */ /* 0x000fe200000010ff */
[C---:B------:R-:W-:Y:S01]  /*13ea0*/  FMUL.FTZ R138, R10.reuse, R138 ;  /* 0x0000008a0a8a7220 */ /* 0x040fe20000410000 */
[----:B------:R-:W-:Y:S01]  /*13eb0*/  USHF.R.S32.HI UR5, URZ, 0x1f, UR14 ;  /* 0x0000001f3f057899 */ /* 0x000fe2000801140e */
[----:B------:R-:W-:Y:S01]  /*13ec0*/  FMUL.FTZ R139, R10, R139 ;  /* 0x0000008b0a8b7220 */ /* 0x000fe20000410000 */
[C---:B------:R-:W-:Y:S01]  /*13ed0*/  SHF.L.U32 R10, R6.reuse, 0x6, RZ ;  /* 0x00000006060a7819 */ /* 0x040fe200000006ff */
[----:B---3--:R-:W-:Y:S01]  /*13ee0*/  FMUL.FTZ R9, R9, c[0x0][0x2dc] ;  /* 0x0000b70009097a20 */ /* 0x008fe20000410000 */
[----:B------:R-:W-:Y:S01]  /*13ef0*/  LOP3.LUT R6, R6, 0x1, RZ, 0xc0, !PT ;  /* 0x0000000106067812 */ /* 0x000fe200078ec0ff */
[----:B-1----:R-:W-:Y:S01]  /*13f00*/  FMUL.FTZ R7, R7, c[0x0][0x2dc] ;  /* 0x0000b70007077a20 */ /* 0x002fe20000410000 */
[----:B------:R-:W-:Y:S01]  /*13f10*/  LOP3.LUT R10, R10, 0x1c0, RZ, 0xc0, !PT ;  /* 0x000001c00a0a7812 */ /* 0x000fe200078ec0ff */
[----:B--2---:R-:W-:Y:S01]  /*13f20*/  FMUL.FTZ R12, R12, c[0x0][0x2dc] ;  /* 0x0000b7000c0c7a20 */ /* 0x004fe20000410000 */
[----:B------:R-:W-:Y:S01]  /*13f30*/  ISETP.NE.U32.AND P0, PT, R6, 0x1, PT ;  /* 0x000000010600780c */ /* 0x000fe20003f05070 */
[C---:B------:R-:W-:Y:S01]  /*13f40*/  FMUL.FTZ R160, R9.reuse, R160 ;  /* 0x000000a009a07220 */ /* 0x040fe20000410000 */
[----:B------:R-:W-:Y:S01]  /*13f50*/  LEA.HI R10, R10, R10, RZ, 0x1d ;  /* 0x0000000a0a0a7211 */ /* 0x000fe200078fe8ff */
[C---:B------:R-:W-:Y:S01]  /*13f60*/  FMUL.FTZ R161, R9.reuse, R161 ;  /* 0x000000a109a17220 */ /* 0x040fe20000410000 */
[----:B------:R-:W-:Y:S01]  /*13f70*/  MOV R6, 0x20 ;  /* 0x0000002000067802 */ /* 0x000fe20000000f00 */
[----:B------:R-:W-:Y:S01]  /*13f80*/  FMUL.FTZ R40, R9, R40 ;  /* 0x0000002809287220 */ /* 0x000fe20000410000 */
[----:B------:R-:W-:Y:S01]  /*13f90*/  LEA R10, R13, R10, 0x1 ;  /* 0x0000000a0d0a7211 */ /* 0x000fe200078e08ff */
[----:B------:R-:W-:Y:S01]  /*13fa0*/  FMUL.FTZ R41, R9, R41 ;  /* 0x0000002909297220 */ /* 0x000fe20000410000 */
[----:B------:R-:W-:Y:S01]  /*13fb0*/  F2FP.BF16.PACK_AB R160, R161, R160 ;  /* 0x000000a0a1a0723e */ /* 0x000fe200000010ff */
[C---:B------:R-:W-:Y:S01]  /*13fc0*/  FMUL.FTZ R156, R7.reuse, R156 ;  /* 0x0000009c079c7220 */ /* 0x040fe20000410000 */
[----:B------:R-:W-:Y:S01]  /*13fd0*/  SHF.L.U32 R13, R10, 0x1, RZ ;  /* 0x000000010a0d7819 */ /* 0x000fe200000006ff */
[----:B------:R-:W-:Y:S01]  /*13fe0*/  FMUL.FTZ R157, R7, R157 ;  /* 0x0000009d079d7220 */ /* 0x000fe20000410000 */
[----:B------:R-:W-:Y:S01]  /*13ff0*/  SEL R6, R6, 0xffffffe0, !P1 ;  /* 0xffffffe006067807 */ /* 0x000fe20004800000 */
[C---:B------:R-:W-:Y:S01]  /*14000*/  FMUL.FTZ R158, R12.reuse, R158 ;  /* 0x0000009e0c9e7220 */ /* 0x040fe20000410000 */
[----:B------:R-:W-:Y:S01]  /*14010*/  IADD3 R15, R13, -0x10, RZ ;  /* 0xfffffff00d0f7810 */ /* 0x000fe20007ffe0ff */
[C---:B------:R-:W-:Y:S01]  /*14020*/  FMUL.FTZ R159, R12.reuse, R159 ;  /* 0x0000009f0c9f7220 */ /* 0x040fe20000410000 */
[----:B------:R-:W-:Y:S01]  /*14030*/  MOV R10, 0x40 ;  /* 0x00000040000a7802 */ /* 0x000fe20000000f00 */
[----:B------:R-:W-:Y:S01]  /*14040*/  FMUL.FTZ R36, R7, R36 ;  /* 0x0000002407247220 */ /* 0x000fe20000410000 */
[----:B------:R-:W-:Y:S01]  /*14050*/  F2FP.BF16.PACK_AB R40, R41, R40 ;  /* 0x000000282928723e */ /* 0x000fe200000010ff */
[----:B------:R-:W-:Y:S01]  /*14060*/  FMUL.FTZ R37, R7, R37 ;  /* 0x0000002507257220 */ /* 0x000fe20000410000 */
[----:B------:R-:W-:Y:S01]  /*14070*/  @P0 IADD3 R15, R13, 0x10, RZ ;  /* 0x000000100d0f0810 */ /* 0x000fe20007ffe0ff */
        /* <DEDUP_REMOVED lines=12> */
[C---:B------:R-:W-:Y:S01]  /*14140*/  FMUL.FTZ R48, R7.reuse, R48 ;  /* 0x0000003007307220 */ /* 0x040fe20000410000 */
[----:B------:R-:W-:Y:S01]  /*14150*/  SEL R10, R10, 0xffffffc0, !P2 ;  /* 0xffffffc00a0a7807 */ /* 0x000fe20005000000 */
[----:B------:R-:W-:Y:S01]  /*14160*/  FMUL.FTZ R49, R7, R49 ;  /* 0x0000003107317220 */ /* 0x000fe20000410000 */
[----:B------:R-:W-:Y:S01]  /*14170*/  F2FP.BF16.PACK_AB R56, R57, R56 ;  /* 0x000000383938723e */ /* 0x000fe200000010ff */
[C---:B------:R-:W-:Y:S01]  /*14180*/  FMUL.FTZ R50, R12.reuse, R50 ;  /* 0x000000320c327220 */ /* 0x040fe20000410000 */
[----:B------:R-:W-:Y:S01]  /*14190*/  STS [R13], R160 ;  /* 0x000000a00d007388 */ /* 0x000fe20000000800 */
[----:B------:R-:W-:Y:S01]  /*141a0*/  FMUL.FTZ R51, R12, R51 ;  /* 0x000000330c337220 */ /* 0x000fe20000410000 */
[----:B------:R-:W-:Y:S01]  /*141b0*/  IADD3 R19, R6, R15, RZ ;  /* 0x0000000f06137210 */ /* 0x000fe20007ffe0ff */
[C---:B------:R-:W-:Y:S01]  /*141c0*/  FMUL.FTZ R52, R7.reuse, R52 ;  /* 0x0000003407347220 */ /* 0x040fe20000410000 */
[----:B------:R-:W-:Y:S01]  /*141d0*/  STS [R13+0x400], R162 ;  /* 0x000400a20d007388 */ /* 0x000fe20000000800 */
[----:B------:R-:W-:Y:S01]  /*141e0*/  FMUL.FTZ R53, R7, R53 ;  /* 0x0000003507357220 */ /* 0x000fe20000410000 */
[----:B------:R-:W-:Y:S01]  /*141f0*/  F2FP.BF16.PACK_AB R48, R49, R48 ;  /* 0x000000303130723e */ /* 0x000fe200000010ff */
        /* <DEDUP_REMOVED lines=11> */
[----:B------:R-:W-:Y:S01]  /*142b0*/  STS [R13+0x2000], R156 ;  /* 0x0020009c0d007388 */ /* 0x000fe20000000800 */
[----:B------:R-:W-:Y:S01]  /*142c0*/  FMUL.FTZ R64, R7, R64 ;  /* 0x0000004007407220 */ /* 0x000fe20000410000 */
[----:B------:R-:W-:Y:S01]  /*142d0*/  F2FP.BF16.PACK_AB R60, R61, R60 ;  /* 0x0000003c3d3c723e */ /* 0x000fe200000010ff */
[----:B------:R-:W-:Y:S01]  /*142e0*/  FMUL.FTZ R65, R7, R65 ;  /* 0x0000004107417220 */ /* 0x000fe20000410000 */
[----:B------:R-:W-:Y:S01]  /*142f0*/  STS [R13+0x2400], R158 ;  /* 0x0024009e0d007388 */ /* 0x000fe20000000800 */
[C---:B------:R-:W-:Y:S01]  /*14300*/  FMUL.FTZ R66, R12.reuse, R66 ;  /* 0x000000420c427220 */ /* 0x040fe20000410000 */
[----:B------:R-:W-:Y:S01]  /*14310*/  IADD3 R21, R13, R10, RZ ;  /* 0x0000000a0d157210 */ /* 0x000fe20007ffe0ff */
[C---:B------:R-:W-:Y:S01]  /*14320*/  FMUL.FTZ R67, R12.reuse, R67 ;  /* 0x000000430c437220 */ /* 0x040fe20000410000 */
[----:B------:R-:W-:Y:S01]  /*14330*/  STS [R15+0x2000], R36 ;  /* 0x002000240f007388 */ /* 0x000fe20000000800 */
[----:B------:R-:W-:Y:S01]  /*14340*/  FMUL.FTZ R68, R7, R68 ;  /* 0x0000004407447220 */ /* 0x000fe20000410000 */
[----:B------:R-:W-:Y:S01]  /*14350*/  F2FP.BF16.PACK_AB R72, R73, R72 ;  /* 0x000000484948723e */ /* 0x000fe200000010ff */
[----:B------:R-:W-:Y:S01]  /*14360*/  FMUL.FTZ R69, R7, R69 ;  /* 0x0000004507457220 */ /* 0x000fe20000410000 */
[----:B------:R-:W-:Y:S01]  /*14370*/  STS [R15+0x2400], R38 ;  /* 0x002400260f007388 */ /* 0x000fe20000000800 */
[----:B------:R-:W-:Y:S01]  /*14380*/  FMUL.FTZ R70, R12, R70 ;  /* 0x000000460c467220 */ /* 0x000fe20000410000 */
[----:B------:R-:W-:Y:S01]  /*14390*/  IADD3 R23, R10, R15, RZ ;  /* 0x0000000f0a177210 */ /* 0x000fe20007ffe0ff */
        /* <DEDUP_REMOVED lines=9> */
[----:B------:R-:W-:Y:S01]  /*14430*/  STS [R19], R56 ;  /* 0x0000003813007388 */ /* 0x000fe20000000800 */
        /* <DEDUP_REMOVED lines=18> */
[C---:B------:R-:W-:Y:S01]  /*14560*/  FMUL.FTZ R93, R9.reuse, R93 ;  /* 0x0000005d095d7220 */ /* 0x040fe20000410000 */
[----:B------:R-:W-:Y:S01]  /*14570*/  STS [R19+0x2400], R54 ;  /* 0x0024003613007388 */ /* 0x000fe20000000800 */
[----:B------:R-:W-:Y:S01]  /*14580*/  FMUL.FTZ R104, R9, R104 ;  /* 0x0000006809687220 */ /* 0x000fe20000410000 */
[----:B------:R-:W-:Y:S01]  /*14590*/  IADD3 R27, R19, R10, RZ ;  /* 0x0000000a131b7210 */ /* 0x000fe20007ffe0ff */
        /* <DEDUP_REMOVED lines=84> */
[----:B------:R-:W-:Y:S01]  /*14ae0*/  FMUL.FTZ R7, R7, R133 ;  /* 0x0000008507077220 */ /* 0x000fe20000410000 */
[----:B------:R-:W-:Y:S01]  /*14af0*/  STS [R13+0x6400], R98 ;  /* 0x006400620d007388 */ /* 0x000fe20000000800 */
[C---:B------:R-:W-:Y:S01]  /*14b00*/  FMUL.FTZ R134, R12.reuse, R134 ;  /* 0x000000860c867220 */ /* 0x040fe20000410000 */
[----:B------:R-:W-:Y:S01]  /*14b10*/  F2FP.BF16.PACK_AB R150, R151, R150 ;  /* 0x000000969796723e */ /* 0x000fe200000010ff */
[----:B------:R-:W-:Y:S01]  /*14b20*/  FMUL.FTZ R135, R12, R135 ;  /* 0x000000870c877220 */ /* 0x000fe20000410000 */
[----:B------:R-:W-:Y:S01]  /*14b30*/  STS [R15+0x6000], R100 ;  /* 0x006000640f007388 */ /* 0x000fe20000000800 */
[----:B------:R-:W-:Y:S01]  /*14b40*/  F2FP.BF16.PACK_AB R144, R145, R144 ;  /* 0x000000909190723e */ /* 0x000fe200000010ff */
[----:B------:R-:W-:Y:S01]  /*14b50*/  UIADD3 UR9, UP2, UP1, UR9, UR26, UR14 ;  /* 0x0000001a09097290 */ /* 0x000fe2000f95e00e */
[----:B------:R-:W-:Y:S01]  /*14b60*/  F2FP.BF16.PACK_AB R146, R147, R146 ;  /* 0x000000929392723e */ /* 0x000fe200000010ff */
[----:B------:R-:W-:Y:S01]  /*14b70*/  STS [R15+0x6400], R102 ;  /* 0x006400660f007388 */ /* 0x000fe20000000800 */
[----:B------:R-:W-:Y:S01]  /*14b80*/  F2FP.BF16.PACK_AB R9, R9, R136 ;  /* 0x000000880909723e */ /* 0x000fe200000010ff */
[----:B----4-:R-:W-:Y:S01]  /*14b90*/  @P6 FMUL.FTZ R10, R3, 0.69314718246459960938 ;  /* 0x3f317218030a6820 */ /* 0x010fe20000410000 */
[----:B------:R-:W-:Y:S01]  /*14ba0*/  F2FP.BF16.PACK_AB R138, R139, R138 ;  /* 0x0000008a8b8a723e */ /* 0x000fe200000010ff */
[----:B------:R-:W-:Y:S01]  /*14bb0*/  STS [R17+0x4000], R152 ;  /* 0x0040009811007388 */ /* 0x000fe20000000800 */
[----:B------:R-:W-:Y:S01]  /*14bc0*/  F2FP.BF16.PACK_AB R140, R141, R140 ;  /* 0x0000008c8d8c723e */ /* 0x000fe200000010ff */
[----:B------:R-:W-:Y:S01]  /*14bd0*/  @P5 FMUL.FTZ R3, R2, 0.69314718246459960938 ;  /* 0x3f31721802035820 */ /* 0x000fe20000410000 */
[----:B------:R-:W-:Y:S01]  /*14be0*/  F2FP.BF16.PACK_AB R142, R143, R142 ;  /* 0x0000008e8f8e723e */ /* 0x000fe200000010ff */
[----:B------:R-:W-:Y:S01]  /*14bf0*/  STS [R17+0x4400], R154 ;  /* 0x0044009a11007388 */ /* 0x000fe20000000800 */
[----:B------:R-:W-:Y:S01]  /*14c00*/  F2FP.BF16.PACK_AB R7, R7, R132 ;  /* 0x000000840707723e */ /* 0x000fe200000010ff */
[----:B------:R-:W-:Y:S01]  /*14c10*/  @P4 FMUL.FTZ R4, R4, 0.69314718246459960938 ;  /* 0x3f31721804044820 */ /* 0x000fe20000410000 */
[----:B------:R-:W-:Y:S01]  /*14c20*/  F2FP.BF16.PACK_AB R134, R135, R134 ;  /* 0x000000868786723e */ /* 0x000fe200000010ff */
[----:B------:R-:W-:Y:S01]  /*14c30*/  STS [R19+0x4000], R116 ;  /* 0x0040007413007388 */ /* 0x000fe20000000800 */
[----:B------:R-:W-:Y:S01]  /*14c40*/  LOP3.LUT P0, RZ, R5, 0x3, RZ, 0xc0, !PT ;  /* 0x0000000305ff7812 */ /* 0x000fe2000780c0ff */
[----:B------:R-:W-:Y:S01]  /*14c50*/  @P3 FMUL.FTZ R11, R11, 0.69314718246459960938 ;  /* 0x3f3172180b0b3820 */ /* 0x000fe20000410000 */
[----:B------:R-:W-:Y:S01]  /*14c60*/  UIADD3.X UR4, UR4, UR27, UR5, UP2, UP1 ;  /* 0x0000001b04047290 */ /* 0x000fe200097e2405 */
[----:B------:R-:W-:Y:S01]  /*14c70*/  STS [R19+0x4400], R118 ;  /* 0x0044007613007388 */ /* 0x000fe20000000800 */
[----:B------:R-:W-:Y:S01]  /*14c80*/  @!UP0 UMOV UR12, UR20 ;  /* 0x00000014000c8c82 */ /* 0x000fe20008000000 */
[----:B------:R-:W-:Y:S01]  /*14c90*/  MOV R6, 0x7f800000 ;  /* 0x7f80000000067802 */ /* 0x000fe20000000f00 */
[----:B------:R-:W-:Y:S01]  /*14ca0*/  @P6 FFMA.FTZ R6, R167, c[0x0][0x238], R10 ;  /* 0x00008e00a7066a23 */ /* 0x000fe2000001000a */
[----:B------:R-:W-:Y:S01]  /*14cb0*/  STS [R17+0x6000], R108 ;  /* 0x0060006c11007388 */ /* 0x000fe20000000800 */
[----:B------:R-:W-:Y:S01]  /*14cc0*/  MOV R0, 0x7f800000 ;  /* 0x7f80000000007802 */ /* 0x000fe20000000f00 */
[----:B------:R-:W-:Y:S01]  /*14cd0*/  @P4 FFMA.FTZ R0, R165, c[0x0][0x238], R4 ;  /* 0x00008e00a5004a23 */ /* 0x000fe20000010004 */
[----:B------:R-:W-:Y:S01]  /*14ce0*/  MOV R5, 0x7f800000 ;  /* 0x7f80000000057802 */ /* 0x000fe20000000f00 */
[----:B------:R-:W-:Y:S01]  /*14cf0*/  STS [R17+0x6400], R110 ;  /* 0x0064006e11007388 */ /* 0x000fe20000000800 */
[----:B------:R-:W-:-:S03]  /*14d00*/  @P3 FFMA.FTZ R5, R18, c[0x0][0x238], R11 ;  /* 0x00008e0012053a23 */ /* 0x000fc6000001000b */
        /* <DEDUP_REMOVED lines=17> */
[----:B------:R2:W-:Y:S04]  /*14e20*/  STS [R27+0x6400], R134 ;  /* 0x006400861b007388 */ /* 0x0005e80000000800 */
[----:B------:R-:W-:Y:S01]  /*14e30*/  BAR.SYNC.DEFER_BLOCKING 0x0 ;  /* 0x0000000000007b1d */ /* 0x000fe20000010000 */
[----:B-1----:R-:W-:Y:S01]  /*14e40*/  MOV R7, 0x7f800000 ;  /* 0x7f80000000077802 */ /* 0x002fe20000000f00 */
[----:B------:R-:W-:-:S04]  /*14e50*/  @P5 FFMA.FTZ R7, R166, c[0x0][0x238], R3 ;  /* 0x00008e00a6075a23 */ /* 0x000fc80000010003 */
        /* <DEDUP_REMOVED lines=17> */
[----:B---34-:R-:W-:-:S04]  /*14f70*/  SHF.R.S32.HI R3, RZ, 0x1f, R8 ;  /* 0x0000001fff037819 */ /* 0x018fc80000011408 */
[----:B------:R-:W-:-:S04]  /*14f80*/  LEA.HI R3, R3, R8, RZ, 0x2 ;  /* 0x0000000803037211 */ /* 0x000fc800078f10ff */
[----:B------:R-:W-:-:S05]  /*14f90*/  LOP3.LUT R3, R3, 0xffffffc, RZ, 0xc0, !PT ;  /* 0x0ffffffc03037812 */ /* 0x000fca00078ec0ff */
[----:B------:R-:W-:-:S04]  /*14fa0*/  IMAD.IADD R2, R8, 0x1, -R3 ;  /* 0x0000000108027824 */ /* 0x000fc800078e0a03 */
        /* <DEDUP_REMOVED lines=15> */
[C---:B------:R-:W-:Y:S02]  /*150a0*/  @!P5 IADD3 R3, P0, R4.reuse, UR9, RZ ;  /* 0x000000090403dc10 */ /* 0x040fe4000ff1e0ff */
[----:B------:R-:W-:Y:S02]  /*150b0*/  @!P6 LEA.HI.X R17, R11, c[0x0][0x204], R2, 0x2, P1 ;  /* 0x000081000b11ea11 */ /* 0x000fe400008f1402 */
[----:B------:R-:W-:Y:S02]  /*150c0*/  @!P5 LEA.HI.X.SX32 R2, R4, UR4, 0x1, P0 ;  /* 0x000000040402dc11 */ /* 0x000fe400080f0eff */
[----:B------:R-:W-:Y:S01]  /*150d0*/  @!P5 LEA R18, P2, R3, c[0x0][0x200], 0x2 ;  /* 0x000080000312da11 */ /* 0x000fe200078410ff */
[----:B------:R3:W-:Y:S01]  /*150e0*/  @!P6 STG.E [R16.64], R6 ;  /* 0x000000061000e986 */ /* 0x0007e2000c101918 */
[----:B------:R-:W-:-:S02]  /*150f0*/  @!P4 IADD3 R4, P1, R10, UR9, RZ ;  /* 0x000000090a04cc10 */ /* 0x000fc4000ff3e0ff */
[----:B------:R-:W-:Y:S02]  /*15100*/  @!P3 IADD3 R8, P0, R9, UR9, RZ ;  /* 0x000000090908bc10 */ /* 0x000fe4000ff1e0ff */
[----:B------:R-:W-:Y:S02]  /*15110*/  @!P5 LEA.HI.X R19, R3, c[0x0][0x204], R2, 0x2, P2 ;  /* 0x000081000313da11 */ /* 0x000fe400010f1402 */
[----:B------:R-:W-:Y:S02]  /*15120*/  @!P4 LEA.HI.X.SX32 R3, R10, UR4, 0x1, P1 ;  /* 0x000000040a03cc11 */ /* 0x000fe400088f0eff */
[----:B------:R-:W-:Y:S01]  /*15130*/  @!P3 LEA.HI.X.SX32 R9, R9, UR4, 0x1, P0 ;  /* 0x000000040909bc11 */ /* 0x000fe200080f0eff */
[----:B------:R3:W-:Y:S01]  /*15140*/  @!P5 STG.E [R18.64], R7 ;  /* 0x000000071200d986 */ /* 0x0007e2000c101918 */
[----:B------:R-:W-:Y:S02]  /*15150*/  @!P4 LEA R10, P1, R4, c[0x0][0x200], 0x2 ;  /* 0x00008000040aca11 */ /* 0x000fe400078210ff */
[----:B------:R-:W-:-:S02]  /*15160*/  @!P3 LEA R2, P0, R8, c[0x0][0x200], 0x2 ;  /* 0x000080000802ba11 */ /* 0x000fc400078010ff */
[----:B------:R-:W-:Y:S02]  /*15170*/  @!P4 LEA.HI.X R11, R4, c[0x0][0x204], R3, 0x2, P1 ;  /* 0x00008100040bca11 */ /* 0x000fe400008f1403 */
[----:B------:R-:W-:-:S03]  /*15180*/  @!P3 LEA.HI.X R3, R8, c[0x0][0x204], R9, 0x2, P0 ;  /* 0x000081000803ba11 */ /* 0x000fc600000f1409 */
[----:B------:R3:W-:Y:S04]  /*15190*/  @!P4 STG.E [R10.64], R0 ;  /* 0x000000000a00c986 */ /* 0x0007e8000c101918 */
[----:B------:R3:W-:Y:S02]  /*151a0*/  @!P3 STG.E [R2.64], R5 ;  /* 0x000000050200b986 */ /* 0x0007e4000c101918 */
.L_x_896:
[----:B---34-:R-:W-:Y:S05]  /*151b0*/  BSYNC B0 ;  /* 0x0000000000007941 */ /* 0x018fea0003800000 */
.L_x_895:
[----:B------:R-:W3:Y:S01]  /*151c0*/  S2R R0, SR_CTAID.Z ;  /* 0x0000000000007919 */ /* 0x000ee20000002700 */
[----:B------:R-:W-:Y:S01]  /*151d0*/  IADD3 R4, P0, R232, UR12, RZ ;  /* 0x0000000ce8047c10 */ /* 0x000fe2000ff1e0ff */
[----:B------:R-:W-:Y:S01]  /*151e0*/  USHF.R.S32.HI UR6, URZ, 0x1f, UR10 ;  /* 0x0000001f3f067899 */ /* 0x000fe2000801140a */
[----:B------:R-:W-:Y:S01]  /*151f0*/  BSSY B0, `(.L_x_897) ;  /* 0x0000012000007945 */ /* 0x000fe20003800000 */
[----:B------:R-:W-:Y:S01]  /*15200*/  ULDC.64 UR4, c[0x0][0x1f0] ;  /* 0x00007c0000047ab9 */ /* 0x000fe20000000a00 */
[----:B------:R-:W-:Y:S01]  /*15210*/  IADD3.X R5, R233, UR7, RZ, P0, !PT ;  /* 0x00000007e9057c10 */ /* 0x000fe200087fe4ff */
[----:B------:R-:W-:Y:S01]  /*15220*/  UIMAD UR4, UR6, UR4, URZ ;  /* 0x00000004060472a4 */ /* 0x000fe2000f8e023f */
[----:B------:R-:W-:-:S03]  /*15230*/  ISETP.GE.AND P0, PT, R236, UR18, PT ;  /* 0x00000012ec007c0c */ /* 0x000fc6000bf06270 */
[----:B------:R-:W-:Y:S01]  /*15240*/  UIMAD UR4, UR10, UR5, UR4 ;  /* 0x000000050a0472a4 */ /* 0x000fe2000f8e0204 */
[----:B---3--:R-:W-:-:S05]  /*15250*/  IMAD.WIDE.U32 R4, R0, c[0x0][0x1f0], R4 ;  /* 0x00007c0000047a25 */ /* 0x008fca00078e0004 */
[----:B------:R-:W-:-:S04]  /*15260*/  IADD3 R7, R5, UR4, RZ ;  /* 0x0000000405077c10 */ /* 0x000fc8000fffe0ff */
        /* <DEDUP_REMOVED lines=8> */
[----:B-1----:R1:W-:Y:S04]  /*152f0*/  STG.E.128 [R2.64], R72 ;  /* 0x0000004802007986 */ /* 0x0023e8000c101d18 */
[----:B------:R1:W-:Y:S02]  /*15300*/  STG.E.128 [R2.64+0x80], R40 ;  /* 0x0000802802007986 */ /* 0x0003e4000c101d18 */
.L_x_898:
[----:B------:R-:W-:Y:S05]  /*15310*/  BSYNC B0 ;  /* 0x0000000000007941 */ /* 0x000fea0003800000 */
.L_x_897:
[----:B------:R-:W-:Y:S01]  /*15320*/  ISETP.GE.AND P0, PT, R225, UR18, PT ;  /* 0x00000012e1007c0c */ /* 0x000fe2000bf06270 */
[----:B------:R-:W-:-:S12]  /*15330*/  BSSY B0, `(.L_x_899) ;  /* 0x000000e000007945 */ /* 0x000fd80003800000 */
[----:B------:R-:W-:Y:S05]  /*15340*/  @P0 BRA `(.L_x_900) ;  /* 0x000000c000000947 */ /* 0x000fea0003800000 */
[----:B-1----:R-:W-:Y:S01]  /*15350*/  IADD3 R2, P0, R234, 0x10, RZ ;  /* 0x00000010ea027810 */ /* 0x002fe20007f1e0ff */
        /* <DEDUP_REMOVED lines=11> */
.L_x_900:
[----:B------:R-:W-:Y:S05]  /*15410*/  BSYNC B0 ;  /* 0x0000000000007941 */ /* 0x000fea0003800000 */
.L_x_899:
        /* <DEDUP_REMOVED lines=15> */
.L_x_902:
[----:B------:R-:W-:Y:S05]  /*15510*/  BSYNC B0 ;  /* 0x0000000000007941 */ /* 0x000fea0003800000 */
.L_x_901:
        /* <DEDUP_REMOVED lines=15> */
.L_x_904:
[----:B------:R-:W-:Y:S05]  /*15610*/  BSYNC B0 ;  /* 0x0000000000007941 */ /* 0x000fea0003800000 */
.L_x_903:
        /* <DEDUP_REMOVED lines=15> */
.L_x_906:
[----:B------:R-:W-:Y:S05]  /*15710*/  BSYNC B0 ;  /* 0x0000000000007941 */ /* 0x000fea0003800000 */
.L_x_905:
        /* <DEDUP_REMOVED lines=15> */
.L_x_908:
[----:B------:R-:W-:Y:S05]  /*15810*/  BSYNC B0 ;  /* 0x0000000000007941 */ /* 0x000fea0003800000 */
.L_x_907:
        /* <DEDUP_REMOVED lines=15> */
.L_x_910:
[----:B------:R-:W-:Y:S05]  /*15910*/  BSYNC B0 ;  /* 0x0000000000007941 */ /* 0x000fea0003800000 */
.L_x_909:
[----:B------:R-:W-:-:S13]  /*15920*/  ISETP.GE.AND P0, PT, R219, UR18, PT ;  /* 0x00000012db007c0c */ /* 0x000fda000bf06270 */
[----:B------:R-:W-:Y:S05]  /*15930*/  @P0 EXIT ;  /* 0x000000000000094d */ /* 0x000fea0003800000 */
[----:B------:R-:W-:Y:S02]  /*15940*/  IADD3 R0, P0, R234, 0x70, RZ ;  /* 0x00000070ea007810 */ /* 0x000fe40007f1e0ff */
[----:B------:R-:W-:Y:S02]  /*15950*/  MOV R5, R7 ;  /* 0x0000000700057202 */ /* 0x000fe40000000f00 */
[----:B------:R-:W-:-:S03]  /*15960*/  IADD3.X R234, RZ, R235, RZ, P0, !PT ;  /* 0x000000ebffea7210 */ /* 0x000fc600007fe4ff */
[----:B------:R-:W-:-:S04]  /*15970*/  IMAD.WIDE.U32 R4, R0, c[0x0][0x1e8], R4 ;  /* 0x00007a0000047a25 */ /* 0x000fc800078e0004 */
[----:B-1----:R-:W-:Y:S01]  /*15980*/  IMAD R3, R234, c[0x0][0x1e8], RZ ;  /* 0x00007a00ea037a24 */ /* 0x002fe200078e02ff */
[----:B------:R-:W-:-:S03]  /*15990*/  LEA R2, P0, R4, c[0x0][0x1d0], 0x1 ;  /* 0x0000740004027a11 */ /* 0x000fc600078008ff */
[----:B------:R-:W-:-:S05]  /*159a0*/  IMAD R3, R0, c[0x0][0x1ec], R3 ;  /* 0x00007b0000037a24 */ /* 0x000fca00078e0203 */
[----:B------:R-:W-:-:S04]  /*159b0*/  IADD3 R3, R5, R3, RZ ;  /* 0x0000000305037210 */ /* 0x000fc80007ffe0ff */
[----:B------:R-:W-:-:S05]  /*159c0*/  LEA.HI.X R3, R4, c[0x0][0x1d4], R3, 0x1, P0 ;  /* 0x0000750004037a11 */ /* 0x000fca00000f0c03 */
[----:B------:R-:W-:Y:S04]  /*159d0*/  STG.E.128 [R2.64], R44 ;  /* 0x0000002c02007986 */ /* 0x000fe8000c101d18 */
[----:B------:R-:W-:Y:S01]  /*159e0*/  STG.E.128 [R2.64+0x80], R76 ;  /* 0x0000804c02007986 */ /* 0x000fe2000c101d18 */
[----:B------:R-:W-:Y:S05]  /*159f0*/  EXIT ;  /* 0x000000000000794d */ /* 0x000fea0003800000 */
.L_x_881:
        /* <DEDUP_REMOVED lines=19> */
[----:B------:R-:W-:Y:S02]  /*15b30*/  @UP4 UIMAD UR7, UR23, UR7, UR15 ;  /* 0x00000007170742a4 */ /* 0x000fe4000f8e020f */
        /* <DEDUP_REMOVED lines=52> */
.L_x_912:
[----:B------:R-:W-:Y:S05]  /*15e80*/  BSYNC B0 ;  /* 0x0000000000007941 */ /* 0x000fea0003800000 */
.L_x_911:
[----:B------:R-:W-:Y:S01]  /*15e90*/  IADD3 R9, R10, 0x10, RZ ;  /* 0x000000100a097810 */ /* 0x000fe20007ffe0ff */
[----:B------:R-:W-:Y:S03]  /*15ea0*/  BSSY B0, `(.L_x_913) ;  /* 0x000000f000007945 */ /* 0x000fe60003800000 */
[----:B------:R-:W-:-:S13]  /*15eb0*/  ISETP.GE.AND P0, PT, R9, UR10, PT ;  /* 0x0000000a09007c0c */ /* 0x000fda000bf06270 */
        /* <DEDUP_REMOVED lines=13> */
.L_x_914:
[----:B------:R-:W-:Y:S05]  /*15f90*/  BSYNC B0 ;  /* 0x0000000000007941 */ /* 0x000fea0003800000 */
.L_x_913:
        /* <DEDUP_REMOVED lines=16> */
.L_x_916:
[----:B------:R-:W-:Y:S05]  /*160a0*/  BSYNC B0 ;  /* 0x0000000000007941 */ /* 0x000fea0003800000 */
.L_x_915:
        /* <DEDUP_REMOVED lines=16> */
.L_x_918:
[----:B------:R-:W-:Y:S05]  /*161b0*/  BSYNC B0 ;  /* 0x0000000000007941 */ /* 0x000fea0003800000 */
.L_x_917:
        /* <DEDUP_REMOVED lines=16> */
.L_x_920:
[----:B------:R-:W-:Y:S05]  /*162c0*/  BSYNC B0 ;  /* 0x0000000000007941 */ /* 0x000fea0003800000 */
.L_x_919:
        /* <DEDUP_REMOVED lines=16> */
.L_x_922:
[----:B------:R-:W-:Y:S05]  /*163d0*/  BSYNC B0 ;  /* 0x0000000000007941 */ /* 0x000fea0003800000 */
.L_x_921:
        /* <DEDUP_REMOVED lines=16> */
.L_x_924:
[----:B------:R-:W-:Y:S05]  /*164e0*/  BSYNC B0 ;  /* 0x0000000000007941 */ /* 0x000fea0003800000 */
.L_x_923:
[----:B-1----:R-:W-:Y:S01]  /*164f0*/  IADD3 R2, R10, 0x70, RZ ;  /* 0x000000700a027810 */ /* 0x002fe20007ffe0ff */
[----:B------:R-:W-:Y:S03]  /*16500*/  BSSY B0, `(.L_x_925) ;  /* 0x000000e000007945 */ /* 0x000fe60003800000 */
[----:B------:R-:W-:-:S13]  /*16510*/  ISETP.GE.AND P0, PT, R2, UR10, PT ;  /* 0x0000000a02007c0c */ /* 0x000fda000bf06270 */
[----:B------:R-:W-:Y:S05]  /*16520*/  @P0 BRA `(.L_x_926) ;  /* 0x000000b000000947 */ /* 0x000fea0003800000 */
[----:B------:R-:W-:Y:S02]  /*16530*/  IADD3 R3, P0, R16, 0x70, RZ ;  /* 0x0000007010037810 */ /* 0x000fe40007f1e0ff */
[----:B------:R-:W-:Y:S02]  /*16540*/  MOV R13, R15 ;  /* 0x0000000f000d7202 */ /* 0x000fe40000000f00 */
[----:B------:R-:W-:-:S03]  /*16550*/  IADD3.X R0, RZ, R17, RZ, P0, !PT ;  /* 0x00000011ff007210 */ /* 0x000fc600007fe4ff */
        /* <DEDUP_REMOVED lines=8> */
.L_x_926:
[----:B------:R-:W-:Y:S05]  /*165e0*/  BSYNC B0 ;  /* 0x0000000000007941 */ /* 0x000fea0003800000 */
.L_x_925:
[----:B------:R-:W-:-:S04]  /*165f0*/  LOP3.LUT P6, RZ, R18, 0x7, RZ, 0xc0, !PT ;  /* 0x0000000712ff7812 */ /* 0x000fc800078cc0ff */
[----:B------:R-:W-:Y:S02]  /*16600*/  ISETP.GE.OR P2, PT, R10, UR10, P6 ;  /* 0x0000000a0a007c0c */ /* 0x000fe4000b746670 */
[----:B------:R-:W-:Y:S02]  /*16610*/  ISETP.GE.OR P1, PT, R9, UR10, P6 ;  /* 0x0000000a09007c0c */ /* 0x000fe4000b726670 */
[----:B------:R-:W-:Y:S02]  /*16620*/  ISETP.GE.OR P5, PT, R8, UR10, P6 ;  /* 0x0000000a08007c0c */ /* 0x000fe4000b7a6670 */
[----:B------:R-:W-:Y:S02]  /*16630*/  ISETP.GE.OR P4, PT, R7, UR10, P6 ;  /* 0x0000000a07007c0c */ /* 0x000fe4000b786670 */
[----:B------:R-:W-:-:S05]  /*16640*/  ISETP.GE.OR P3, PT, R6, UR10, P6 ;  /* 0x0000000a06007c0c */ /* 0x000fca000b766670 */
[----:B------:R-:W-:Y:S02]  /*16650*/  @!P2 IMAD R0, R10, UR16, RZ ;  /* 0x000000100a00ac24 */ /* 0x000fe4000f8e02ff */
[----:B------:R-:W-:Y:S02]  /*16660*/  @!P1 IMAD R9, R9, UR16, RZ ;  /* 0x0000001009099c24 */ /* 0x000fe4000f8e02ff */
[----:B------:R-:W-:Y:S01]  /*16670*/  @!P5 IMAD R8, R8, UR16, RZ ;  /* 0x000000100808dc24 */ /* 0x000fe2000f8e02ff */
[----:B------:R-:W-:Y:S01]  /*16680*/  @!P2 IADD3 R3, P0, R0, UR8, RZ ;  /* 0x000000080003ac10 */ /* 0x000fe2000ff1e0ff */
[----:B------:R-:W-:Y:S02]  /*16690*/  @!P4 IMAD R7, R7, UR16, RZ ;  /* 0x000000100707cc24 */ /* 0x000fe4000f8e02ff */
[----:B------:R-:W-:Y:S01]  /*166a0*/  @!P3 IMAD R6, R6, UR16, RZ ;  /* 0x000000100606bc24 */ /* 0x000fe2000f8e02ff */
[----:B------:R-:W-:Y:S02]  /*166b0*/  @!P2 LEA.HI.X.SX32 R0, R0, UR6, 0x1, P0 ;  /* 0x000000060000ac11 */ /* 0x000fe400080f0eff */
[----:B------:R-:W-:-:S04]  /*166c0*/  @!P2 LEA R10, P0, R3, c[0x0][0x200], 0x2 ;  /* 0x00008000030aaa11 */ /* 0x000fc800078010ff */
[----:B------:R-:W-:Y:S01]  /*166d0*/  @!P2 LEA.HI.X R11, R3, c[0x0][0x204], R0, 0x2, P0 ;  /* 0x00008100030baa11 */ /* 0x000fe200000f1400 */
[----:B------:R-:W-:Y:S01]  /*166e0*/  @!P2 IMAD.MOV.U32 R3, RZ, RZ, 0x7f800000 ;  /* 0x7f800000ff03a424 */ /* 0x000fe200078e00ff */
[----:B------:R-:W-:-:S04]  /*166f0*/  @!P1 IADD3 R0, P0, R9, UR8, RZ ;  /* 0x0000000809009c10 */ /* 0x000fc8000ff1e0ff */
[----:B------:R2:W-:Y:S01]  /*16700*/  @!P2 STG.E [R10.64], R3 ;  /* 0x000000030a00a986 */ /* 0x0005e2000c101918 */
[----:B------:R-:W-:Y:S02]  /*16710*/  @!P1 LEA.HI.X.SX32 R9, R9, UR6, 0x1, P0 ;  /* 0x0000000609099c11 */ /* 0x000fe400080f0eff */
[----:B-1----:R-:W-:Y:S02]  /*16720*/  @!P1 LEA R14, P2, R0, c[0x0][0x200], 0x2 ;  /* 0x00008000000e9a11 */ /* 0x002fe400078410ff */
[----:B------:R-:W-:Y:S02]  /*16730*/  @!P5 IADD3 R12, P0, R8, UR8, RZ ;  /* 0x00000008080cdc10 */ /* 0x000fe4000ff1e0ff */
[----:B------:R-:W-:Y:S02]  /*16740*/  @!P1 LEA.HI.X R15, R0, c[0x0][0x204], R9, 0x2, P2 ;  /* 0x00008100000f9a11 */ /* 0x000fe400010f1409 */
[----:B------:R-:W-:Y:S02]  /*16750*/  @!P5 LEA.HI.X.SX32 R9, R8, UR6, 0x1, P0 ;  /* 0x000000060809dc11 */ /* 0x000fe400080f0eff */
[----:B------:R-:W-:-:S02]  /*16760*/  @!P5 LEA R8, P2, R12, c[0x0][0x200], 0x2 ;  /* 0x000080000c08da11 */ /* 0x000fc400078410ff */
[----:B------:R-:W-:Y:S02]  /*16770*/  @!P4 IADD3 R0, P0, R7, UR8, RZ ;  /* 0x000000080700cc10 */ /* 0x000fe4000ff1e0ff */
[----:B------:R-:W-:Y:S02]  /*16780*/  @!P5 LEA.HI.X R9, R12, c[0x0][0x204], R9, 0x2, P2 ;  /* 0x000081000c09da11 */ /* 0x000fe400010f1409 */
[----:B------:R-:W-:Y:S02]  /*16790*/  ISETP.GE.OR P2, PT, R5, UR10, P6 ;  /* 0x0000000a05007c0c */ /* 0x000fe4000b746670 */
[----:B------:R-:W-:Y:S02]  /*167a0*/  @!P4 LEA.HI.X.SX32 R7, R7, UR6, 0x1, P0 ;  /* 0x000000060707cc11 */ /* 0x000fe400080f0eff */
[----:B--2---:R-:W-:Y:S01]  /*167b0*/  @!P4 LEA R10, P0, R0, c[0x0][0x200], 0x2 ;  /* 0x00008000000aca11 */ /* 0x004fe200078010ff */
[----:B------:R-:W-:-:S08]  /*167c0*/  @!P1 IMAD.MOV.U32 R3, RZ, RZ, 0x7f800000 ;  /* 0x7f800000ff039424 */ /* 0x000fd000078e00ff */
[----:B------:R-:W-:Y:S01]  /*167d0*/  @!P2 IMAD R5, R5, UR16, RZ ;  /* 0x000000100505ac24 */ /* 0x000fe2000f8e02ff */
[----:B------:R-:W-:Y:S01]  /*167e0*/  @!P4 LEA.HI.X R11, R0, c[0x0][0x204], R7, 0x2, P0 ;  /* 0x00008100000bca11 */ /* 0x000fe200000f1407 */
[----:B------:R-:W-:Y:S01]  /*167f0*/  @!P2 IMAD.MOV.U32 R21, RZ, RZ, 0x7f800000 ;  /* 0x7f800000ff15a424 */ /* 0x000fe200078e00ff */
[----:B------:R-:W-:Y:S01]  /*16800*/  @!P3 IADD3 R0, P0, R6, UR8, RZ ;  /* 0x000000080600bc10 */ /* 0x000fe2000ff1e0ff */
[----:B------:R1:W-:Y:S01]  /*16810*/  @!P1 STG.E [R14.64], R3 ;  /* 0x000000030e009986 */ /* 0x0003e2000c101918 */
[----:B------:R-:W-:Y:S02]  /*16820*/  ISETP.GE.OR P1, PT, R4, UR10, P6 ;  /* 0x0000000a04007c0c */ /* 0x000fe4000b726670 */
[----:B------:R-:W-:Y:S02]  /*16830*/  @!P3 LEA.HI.X.SX32 R7, R6, UR6, 0x1, P0 ;  /* 0x000000060607bc11 */ /* 0x000fe400080f0eff */
[----:B------:R-:W-:Y:S02]  /*16840*/  @!P3 LEA R6, P0, R0, c[0x0][0x200], 0x2 ;  /* 0x000080000006ba11 */ /* 0x000fe400078010ff */
[----:B------:R-:W-:-:S02]  /*16850*/  ISETP.GE.OR P6, PT, R2, UR10, P6 ;  /* 0x0000000a02007c0c */ /* 0x000fc4000b7c6670 */
[----:B------:R-:W-:Y:S02]  /*16860*/  @!P3 LEA.HI.X R7, R0, c[0x0][0x204], R7, 0x2, P0 ;  /* 0x000081000007ba11 */ /* 0x000fe400000f1407 */
[----:B------:R-:W-:-:S03]  /*16870*/  @!P2 IADD3 R0, P0, R5, UR8, RZ ;  /* 0x000000080500ac10 */ /* 0x000fc6000ff1e0ff */
[----:B------:R-:W-:Y:S01]  /*16880*/  @!P1 IMAD R4, R4, UR16, RZ ;  /* 0x0000001004049c24 */ /* 0x000fe2000f8e02ff */
[----:B------:R-:W-:Y:S01]  /*16890*/  @!P2 LEA.HI.X.SX32 R5, R5, UR6, 0x1, P0 ;  /* 0x000000060505ac11 */ /* 0x000fe200080f0eff */
[----:B------:R-:W-:Y:S01]  /*168a0*/  @!P1 IMAD.MOV.U32 R19, RZ, RZ, 0x7f800000 ;  /* 0x7f800000ff139424 */ /* 0x000fe200078e00ff */
[----:B------:R-:W-:-:S04]  /*168b0*/  @!P2 LEA R12, P0, R0, c[0x0][0x200], 0x2 ;  /* 0x00008000000caa11 */ /* 0x000fc800078010ff */
[----:B------:R-:W-:Y:S02]  /*168c0*/  @!P2 LEA.HI.X R13, R0, c[0x0][0x204], R5, 0x2, P0 ;  /* 0x00008100000daa11 */ /* 0x000fe400000f1405 */
[----:B------:R-:W-:-:S04]  /*168d0*/  @!P1 IADD3 R0, P0, R4, UR8, RZ ;  /* 0x0000000804009c10 */ /* 0x000fc8000ff1e0ff */
[----:B------:R-:W-:Y:S01]  /*168e0*/  @!P1 LEA.HI.X.SX32 R5, R4, UR6, 0x1, P0 ;  /* 0x0000000604059c11 */ /* 0x000fe200080f0eff */
[----:B-1----:R-:W-:Y:S01]  /*168f0*/  @!P5 IMAD.MOV.U32 R3, RZ, RZ, 0x7f800000 ;  /* 0x7f800000ff03d424 */ /* 0x002fe200078e00ff */
[----:B------:R-:W-:Y:S01]  /*16900*/  @!P1 LEA R16, P0, R0, c[0x0][0x200], 0x2 ;  /* 0x0000800000109a11 */ /* 0x000fe200078010ff */
[----:B------:R-:W-:-:S03]  /*16910*/  @!P3 IMAD.MOV.U32 R15, RZ, RZ, 0x7f800000 ;  /* 0x7f800000ff0fb424 */ /* 0x000fc600078e00ff */
[----:B------:R-:W-:Y:S01]  /*16920*/  @!P1 LEA.HI.X R17, R0, c[0x0][0x204], R5, 0x2, P0 ;  /* 0x0000810000119a11 */ /* 0x000fe200000f1405 */
[----:B------:R-:W-:Y:S01]  /*16930*/  @!P4 IMAD.MOV.U32 R5, RZ, RZ, 0x7f800000 ;  /* 0x7f800000ff05c424 */ /* 0x000fe200078e00ff */
[----:B------:R1:W-:Y:S04]  /*16940*/  @!P5 STG.E [R8.64], R3 ;  /* 0x000000030800d986 */ /* 0x0003e8000c101918 */
        /* <DEDUP_REMOVED lines=13> */
.L_x_927:
        /* <DEDUP_REMOVED lines=14> */
.L_x_1411:


//--------------------- .text._ZN5flash16flash_fwd_kernelI23Flash_fwd_kernel_traitsILi128ELi128ELi32ELi4ELb0ELb0EN7cutlass10bfloat16_tE19Flash_kernel_traitsILi128ELi128ELi32ELi4ES3_EELb0ELb1ELb0ELb0ELb0ELb1ELb1ELb0EEEvNS_16Flash_fwd_paramsE --------------------------
	.section	.text._ZN5flash16flash_fwd_kernelI23Flash_fwd_kernel_traitsILi128ELi128ELi32ELi4ELb0ELb0EN7cutlass10bfloat16_tE19Flash_kernel_traitsILi128ELi128ELi32ELi4ES3_EELb0ELb1ELb0ELb0ELb0ELb1ELb1ELb0EEEvNS_16Flash_fwd_paramsE,"ax",@progbits
	.sectioninfo	@"SHI_REGISTERS=255"
	.align	128
        .global         _ZN5flash16flash_fwd_kernelI23Flash_fwd_kernel_traitsILi128ELi128ELi32ELi4ELb0ELb0EN7cutlass10bfloat16_tE19Flash_kernel_traitsILi128ELi128ELi32ELi4ES3_EELb0ELb1ELb0ELb0ELb0ELb1ELb1ELb0EEEvNS_16Flash_fwd_paramsE
        .type           _ZN5flash16flash_fwd_kernelI23Flash_fwd_kernel_traitsILi128ELi128ELi32ELi4ELb0ELb0EN7cutlass10bfloat16_tE19Flash_kernel_traitsILi128ELi128ELi32ELi4ES3_EELb0ELb1ELb0ELb0ELb0ELb1ELb1ELb0EEEvNS_16Flash_fwd_paramsE,@function
        .size           _ZN5flash16flash_fwd_kernelI23Flash_fwd_kernel_traitsILi128ELi128ELi32ELi4ELb0ELb0EN7cutlass10bfloat16_tE19Flash_kernel_traitsILi128ELi128ELi32ELi4ES3_EELb0ELb1ELb0ELb0ELb0ELb1ELb1ELb0EEEvNS_16Flash_fwd_paramsE,(.L_x_1412 - _ZN5flash16flash_fwd_kernelI23Flash_fwd_kernel_traitsILi128ELi128ELi32ELi4ELb0ELb0EN7cutlass10bfloat16_tE19Flash_kernel_traitsILi128ELi128ELi32ELi4ES3_EELb0ELb1ELb0ELb0ELb0ELb1ELb1ELb0EEEvNS_16Flash_fwd_paramsE)
        .other          _ZN5flash16flash_fwd_kernelI23Flash_fwd_kernel_traitsILi128ELi128ELi32ELi4ELb0ELb0EN7cutlass10bfloat16_tE19Flash_kernel_traitsILi128ELi128ELi32ELi4ES3_EELb0ELb1ELb0ELb0ELb0ELb1ELb1ELb0EEEvNS_16Flash_fwd_paramsE,@"STO_CUDA_ENTRY STV_DEFAULT"
_ZN5flash16flash_fwd_kernelI23Flash_fwd_kernel_traitsILi128ELi128ELi32ELi4ELb0ELb0EN7cutlass10bfloat16_tE19Flash_kernel_traitsILi128ELi128ELi32ELi4ES3_EELb0ELb1ELb0ELb0ELb0ELb1ELb1ELb0EEEvNS_16Flash_fwd_paramsE:
.text._ZN5flash16flash_fwd_kernelI23Flash_fwd_kernel_traitsILi128ELi128ELi32ELi4ELb0ELb0EN7cutlass10bfloat16_tE19Flash_kernel_traitsILi128ELi128ELi32ELi4ES3_EELb0ELb1ELb0ELb0ELb0ELb1ELb1ELb0EEEvNS_16Flash_fwd_paramsE:
        /* <DEDUP_REMOVED lines=56> */
.L_x_928:
[----:B------:R-:W-:Y:S02]  /*0380*/  ULDC UR6, c[0x0][0x218] ;  /* 0x0000860000067ab9 */ /* 0x000fe40000000800 */
.L_x_929:
        /* <DEDUP_REMOVED lines=69> */
.L_x_931:
        /* <DEDUP_REMOVED lines=46> */
.L_x_932:
[----:B------:R-:W-:Y:S01]  /*0ac0*/  SHF.R.S32.HI R26, RZ, 0x1f, R120 ;  /* 0x0000001fff1a7819 */ /* 0x000fe20000011478 */
[----:B------:R-:W1:Y:S01]  /*0ad0*/  S2R R3, SR_CTAID.X ;  /* 0x0000000000037919 */ /* 0x000e620000002500 */
[----:B------:R-:W-:Y:S02]  /*0ae0*/  UIADD3 UR11, -UR13, UR16, URZ ;  /* 0x000000100d0b7290 */ /* 0x000fe4000fffe13f */
[CC--:B------:R-:W-:Y:S01]  /*0af0*/  LEA.HI R2, R26.reuse, R120.reuse, RZ, 0x3 ;  /* 0x000000781a027211 */ /* 0x0c0fe200078f18ff */
[----:B------:R-:W2:Y:S01]  /*0b00*/  S2R R5, SR_CTAID.Z ;  /* 0x0000000000057919 */ /* 0x000ea20000002700 */
[----:B------:R-:W-:Y:S01]  /*0b10*/  ULDC.64 UR4, c[0x0][0x1a8] ;  /* 0x00006a0000047ab9 */ /* 0x000fe20000000a00 */
[----:B------:R-:W-:Y:S01]  /*0b20*/  LEA.HI R119, R26, R120, RZ, 0x5 ;  /* 0x000000781a777211 */ /* 0x000fe200078f28ff */
[----:B------:R-:W-:Y:S01]  /*0b30*/  UIMAD UR4, UR20, UR4, URZ ;  /* 0x00000004140472a4 */ /* 0x000fe2000f8e023f */
[----:B------:R-:W-:Y:S01]  /*0b40*/  LOP3.LUT R0, R2, 0xfffffff8, RZ, 0xc0, !PT ;  /* 0xfffffff802007812 */ /* 0x000fe200078ec0ff */
[----:B------:R-:W-:Y:S01]  /*0b50*/  UISETP.GE.AND UP0, UPT, UR8, 0x2, UPT ;  /* 0x000000020800788c */ /* 0x000fe2000bf06270 */
[----:B------:R-:W-:Y:S01]  /*0b60*/  SHF.R.S32.HI R28, RZ, 0x3, R2 ;  /* 0x00000003ff1c7819 */ /* 0x000fe20000011402 */
[----:B------:R-:W-:Y:S01]  /*0b70*/  UIMAD UR4, UR12, UR5, UR4 ;  /* 0x000000050c0472a4 */ /* 0x000fe2000f8e0204 */
[----:B------:R-:W-:Y:S01]  /*0b80*/  SHF.R.S32.HI R118, RZ, 0x5, R119 ;  /* 0x00000005ff767819 */ /* 0x000fe20000011477 */
[----:B------:R-:W-:Y:S01]  /*0b90*/  IMAD.IADD R32, R120, 0x1, -R0 ;  /* 0x0000000178207824 */ /* 0x000fe200078e0a00 */
[C---:B------:R-:W-:Y:S01]  /*0ba0*/  IADD3 R27, R28.reuse, 0x10, RZ ;  /* 0x000000101c1b7810 */ /* 0x040fe20007ffe0ff */
[----:B------:R-:W-:Y:S01]  /*0bb0*/  IMAD.SHL.U32 R0, R28, 0x40, RZ ;  /* 0x000000401c007824 */ /* 0x000fe200078e00ff */
[----:B------:R-:W-:Y:S01]  /*0bc0*/  SHF.R.S32.HI R29, RZ, 0x1f, R28 ;  /* 0x0000001fff1d7819 */ /* 0x000fe2000001141c */
[----:B------:R-:W-:Y:S01]  /*0bd0*/  IMAD.SHL.U32 R30, R32, 0x8, RZ ;  /* 0x00000008201e7824 */ /* 0x000fe200078e00ff */
[----:B------:R-:W-:-:S02]  /*0be0*/  ISETP.GE.AND P0, PT, R27, UR11, PT ;  /* 0x0000000b1b007c0c */ /* 0x000fc4000bf06270 */
[----:B------:R-:W-:Y:S01]  /*0bf0*/  IADD3 R7, R28, 0x20, RZ ;  /* 0x000000201c077810 */ /* 0x000fe20007ffe0ff */
[----:B------:R-:W-:Y:S01]  /*0c00*/  STL.64 [R1+0x20], R28 ;  /* 0x0000201c01007387 */ /* 0x000fe20000100a00 */
[----:B------:R-:W-:Y:S02]  /*0c10*/  LOP3.LUT R0, R0, 0x1c0, RZ, 0xc0, !PT ;  /* 0x000001c000007812 */ /* 0x000fe400078ec0ff */
[----:B------:R-:W-:Y:S01]  /*0c20*/  SHF.R.S32.HI R31, RZ, 0x1f, R30 ;  /* 0x0000001fff1f7819 */ /* 0x000fe2000001141e */
[----:B-1----:R-:W-:Y:S01]  /*0c30*/  IMAD.WIDE R34, R3, 0x80, R28 ;  /* 0x0000008003227825 */ /* 0x002fe200078e021c */
[----:B------:R-:W-:Y:S01]  /*0c40*/  IADD3 R2, P1, R30, UR6, RZ ;  /* 0x000000061e027c10 */ /* 0x000fe2000ff3e0ff */
[----:B------:R-:W-:Y:S01]  /*0c50*/  STL [R1+0x40], R27 ;  /* 0x0000401b01007387 */ /* 0x000fe20000100800 */
[----:B------:R-:W-:Y:S01]  /*0c60*/  ISETP.GE.AND P5, PT, R7, UR11, PT ;  /* 0x0000000b07007c0c */ /* 0x000fe2000bfa6270 */
[----:B------:R-:W-:Y:S01]  /*0c70*/  UMOV UR6, 0x5 ;  /* 0x0000000500067882 */ /* 0x000fe20000000000 */
[----:B------:R-:W-:Y:S01]  /*0c80*/  SHF.R.U32.HI R4, RZ, 0x3, R0 ;  /* 0x00000003ff047819 */ /* 0x000fe20000011600 */
[----:B------:R-:W-:Y:S01]  /*0c90*/  STL.64 [R1+0x8], R34 ;  /* 0x0000082201007387 */ /* 0x000fe20000100a00 */
[----:B------:R-:W-:-:S02]  /*0ca0*/  IADD3.X R3, R31, UR17, RZ, P1, !PT ;  /* 0x000000111f037c10 */ /* 0x000fc40008ffe4ff */
[----:B------:R-:W-:Y:S01]  /*0cb0*/  LOP3.LUT R0, R0, 0x38, R30, 0xf8, !PT ;  /* 0x0000003800007812 */ /* 0x000fe200078ef81e */
[----:B------:R-:W-:Y:S01]  /*0cc0*/  STL.64 [R1+0x28], R30 ;  /* 0x0000281e01007387 */ /* 0x000fe20000100a00 */
[----:B------:R-:W-:Y:S01]  /*0cd0*/  IADD3 R8, R28, 0x30, RZ ;  /* 0x000000301c087810 */ /* 0x000fe20007ffe0ff */
[----:B--2---:R-:W-:Y:S01]  /*0ce0*/  IMAD.WIDE.U32 R2, R5, c[0x0][0x1a8], R2 ;  /* 0x00006a0005027a25 */ /* 0x004fe200078e0002 */
[----:B------:R-:W-:Y:S01]  /*0cf0*/  LOP3.LUT R6, R0, R4, RZ, 0x3c, !PT ;  /* 0x0000000400067212 */ /* 0x000fe200078e3cff */
[----:B------:R1:W-:Y:S01]  /*0d00*/  STL [R1+0x4c], R7 ;  /* 0x00004c0701007387 */ /* 0x0003e20000100800 */
[----:B------:R-:W-:Y:S02]  /*0d10*/  LEA.HI R5, R26, R120, RZ, 0x6 ;  /* 0x000000781a057211 */ /* 0x000fe400078f30ff */
[----:B------:R-:W-:Y:S01]  /*0d20*/  @!P0 IADD3 R4, P2, R34, 0x10, RZ ;  /* 0x0000001022048810 */ /* 0x000fe20007f5e0ff */
[----:B------:R2:W-:Y:S01]  /*0d30*/  STL [R1+0x54], R8 ;  /* 0x0000540801007387 */ /* 0x0005e20000100800 */
[----:B------:R-:W-:Y:S01]  /*0d40*/  ISETP.GE.AND P1, PT, R28, UR11, PT ;  /* 0x0000000b1c007c0c */ /* 0x000fe2000bf26270 */
[----:B------:R-:W-:Y:S01]  /*0d50*/  IMAD.SHL.U32 R5, R5, 0x8, RZ ;  /* 0x0000000805057824 */ /* 0x000fe200078e00ff */
[----:B------:R-:W-:Y:S01]  /*0d60*/  ISETP.GE.AND P4, PT, R8, UR11, PT ;  /* 0x0000000b08007c0c */ /* 0x000fe2000bf86270 */
[----:B------:R-:W-:Y:S01]  /*0d70*/  @!P0 IMAD.X R0, RZ, RZ, R35, P2 ;  /* 0x000000ffff008224 */ /* 0x000fe200010e0623 */
[----:B------:R-:W-:-:S02]  /*0d80*/  @!P5 IADD3 R10, P2, R34, 0x20, RZ ;  /* 0x00000020220ad810 */ /* 0x000fc40007f5e0ff */
[----:B------:R-:W-:Y:S01]  /*0d90*/  LOP3.LUT R227, R6, 0xfffffe00, R5, 0xf8, !PT ;  /* 0xfffffe0006e37812 */ /* 0x000fe200078ef805 */
[----:B------:R-:W-:Y:S01]  /*0da0*/  @!P0 IMAD R0, R0, c[0x0][0x190], RZ ;  /* 0x0000640000008a24 */ /* 0x000fe200078e02ff */
[----:B------:R-:W-:Y:S01]  /*0db0*/  IADD3 R3, R3, UR4, RZ ;  /* 0x0000000403037c10 */ /* 0x000fe2000fffe0ff */
[----:B------:R-:W-:Y:S01]  /*0dc0*/  @!P5 IMAD.X R5, RZ, RZ, R35, P2 ;  /* 0x000000ffff05d224 */ /* 0x000fe200010e0623 */
[----:B------:R-:W-:Y:S01]  /*0dd0*/  IADD3 R23, R28, 0x50, RZ ;  /* 0x000000501c177810 */ /* 0x000fe20007ffe0ff */
[C---:B------:R-:W-:Y:S01]  /*0de0*/  @!P0 IMAD R20, R4.reuse, c[0x0][0x194], R0 ;  /* 0x0000650004148a24 */ /* 0x040fe200078e0200 */
[----:B------:R-:W-:Y:S01]  /*0df0*/  ULDC.64 UR4, c[0x0][0x198] ;  /* 0x0000660000047ab9 */ /* 0x000fe20000000a00 */
[----:B------:R-:W-:Y:S01]  /*0e00*/  @!P5 IMAD R5, R5, c[0x0][0x190], RZ ;  /* 0x000064000505da24 */ /* 0x000fe200078e02ff */
[----:B------:R-:W-:Y:S01]  /*0e10*/  USHF.L.U64.HI UR12, UR4, UR6, UR5 ;  /* 0x00000006040c7299 */ /* 0x000fe20008010205 */
[----:B------:R-:W-:Y:S01]  /*0e20*/  @!P1 IMAD R0, R35, c[0x0][0x190], RZ ;  /* 0x0000640023009a24 */ /* 0x000fe200078e02ff */
[----:B------:R-:W-:Y:S01]  /*0e30*/  USHF.L.U32 UR20, UR4, 0x5, URZ ;  /* 0x0000000504147899 */ /* 0x000fe2000800063f */
[----:B------:R-:W-:Y:S01]  /*0e40*/  @!P0 IMAD.WIDE.U32 R14, R4, c[0x0][0x190], R2 ;  /* 0x00006400040e8a25 */ /* 0x000fe200078e0002 */
[----:B-1----:R-:W-:-:S03]  /*0e50*/  IADD3 R7, R28, 0x40, RZ ;  /* 0x000000401c077810 */ /* 0x002fc60007ffe0ff */
[----:B------:R-:W-:Y:S02]  /*0e60*/  @!P5 IMAD R19, R10, c[0x0][0x194], R5 ;  /* 0x000065000a13da24 */ /* 0x000fe400078e0205 */
[C---:B------:R-:W-:Y:S01]  /*0e70*/  @!P1 IMAD R0, R34.reuse, c[0x0][0x194], R0 ;  /* 0x0000650022009a24 */ /* 0x040fe200078e0200 */
[----:B------:R-:W-:Y:S01]  /*0e80*/  ISETP.GE.AND P3, PT, R7, UR11, PT ;  /* 0x0000000b07007c0c */ /* 0x000fe2000bf66270 */
[C---:B------:R-:W-:Y:S01]  /*0e90*/  @!P1 IMAD.WIDE.U32 R4, R34.reuse, c[0x0][0x190], R2 ;  /* 0x0000640022049a25 */ /* 0x040fe200078e0002 */
[----:B--2---:R-:W-:Y:S01]  /*0ea0*/  @!P4 IADD3 R8, P6, R34, 0x30, RZ ;  /* 0x000000302208c810 */ /* 0x004fe20007fde0ff */
[----:B------:R1:W-:Y:S02]  /*0eb0*/  STL [R1+0x58], R7 ;  /* 0x0000580701007387 */ /* 0x0003e40000100800 */
[----:B------:R-:W-:Y:S02]  /*0ec0*/  @!P1 IMAD.IADD R0, R5, 0x1, R0 ;  /* 0x0000000105009824 */ /* 0x000fe400078e0200 */
[----:B------:R-:W-:Y:S01]  /*0ed0*/  @!P4 IMAD.X R6, RZ, RZ, R35, P6 ;  /* 0x000000ffff06c224 */ /* 0x000fe200030e0623 */
[----:B------:R-:W-:Y:S01]  /*0ee0*/  STL [R1+0x44], R23 ;  /* 0x0000441701007387 */ /* 0x000fe20000100800 */
[----:B------:R-:W-:-:S04]  /*0ef0*/  @!P5 IMAD.WIDE.U32 R10, R10, c[0x0][0x190], R2 ;  /* 0x000064000a0ada25 */ /* 0x000fc800078e0002 */
[----:B------:R-:W-:Y:S01]  /*0f00*/  @!P3 IADD3 R16, P2, R34, 0x40, RZ ;  /* 0x000000402210b810 */ /* 0x000fe20007f5e0ff */
[----:B------:R-:W-:Y:S02]  /*0f10*/  @!P4 IMAD R6, R6, c[0x0][0x190], RZ ;  /* 0x000064000606ca24 */ /* 0x000fe400078e02ff */
[----:B------:R-:W-:Y:S02]  /*0f20*/  @!P5 IMAD.IADD R11, R11, 0x1, R19 ;  /* 0x000000010b0bd824 */ /* 0x000fe400078e0213 */
[----:B------:R-:W-:Y:S01]  /*0f30*/  @!P4 IMAD R18, R8, c[0x0][0x194], R6 ;  /* 0x000065000812ca24 */ /* 0x000fe200078e0206 */
[----:B------:R-:W-:Y:S01]  /*0f40*/  @!P0 LEA R6, P6, R14, c[0x0][0x160], 0x1 ;  /* 0x000058000e068a11 */ /* 0x000fe200078c08ff */
[----:B------:R-:W-:Y:S02]  /*0f50*/  IMAD.SHL.U32 R227, R227, 0x2, RZ ;  /* 0x00000002e3e37824 */ /* 0x000fe400078e00ff */
[----:B------:R-:W-:-:S04]  /*0f60*/  @!P4 IMAD.WIDE.U32 R8, R8, c[0x0][0x190], R2 ;  /* 0x000064000808ca25 */ /* 0x000fc800078e0002 */
[----:B-1----:R-:W-:Y:S01]  /*0f70*/  @!P3 IMAD.X R7, RZ, RZ, R35, P2 ;  /* 0x000000ffff07b224 */ /* 0x002fe200010e0623 */
[----:B------:R-:W-:-:S03]  /*0f80*/  @!P1 LEA R12, P2, R4, c[0x0][0x160], 0x1 ;  /* 0x00005800040c9a11 */ /* 0x000fc600078408ff */
[----:B------:R-:W-:Y:S01]  /*0f90*/  @!P3 IMAD R7, R7, c[0x0][0x190], RZ ;  /* 0x000064000707ba24 */ /* 0x000fe200078e02ff */
[----:B------:R-:W-:Y:S01]  /*0fa0*/  @!P1 LEA.HI.X R13, R4, c[0x0][0x164], R0, 0x1, P2 ;  /* 0x00005900040d9a11 */ /* 0x000fe200010f0c00 */
[----:B------:R-:W-:Y:S01]  /*0fb0*/  @!P0 IMAD.IADD R0, R15, 0x1, R20 ;  /* 0x000000010f008824 */ /* 0x000fe200078e0214 */
[----:B------:R-:W-:Y:S01]  /*0fc0*/  @!P5 LEA R20, P2, R10, c[0x0][0x160], 0x1 ;  /* 0x000058000a14da11 */ /* 0x000fe200078408ff */
[----:B------:R-:W-:Y:S02]  /*0fd0*/  @!P3 IMAD R17, R16, c[0x0][0x194], R7 ;  /* 0x000065001011ba24 */ /* 0x000fe400078e0207 */
[----:B------:R-:W-:Y:S01]  /*0fe0*/  @!PT LDS RZ, [RZ] ;  /* 0x00000000fffff984 */ /* 0x000fe20000000800 */
[----:B------:R-:W-:Y:S01]  /*0ff0*/  @!PT LDS RZ, [RZ] ;  /* 0x00000000fffff984 */ /* 0x000fe20000000800 */
[----:B------:R-:W-:Y:S01]  /*1000*/  @!PT LDS RZ, [RZ] ;  /* 0x00000000fffff984 */ /* 0x000fe20000000800 */
[----:B------:R1:W-:Y:S01]  /*1010*/  @!P1 LDGSTS.E.BYPASS.LTC128B.128 [R227], [R12.64] ;  /* 0x000000000ce39fae */ /* 0x0003e2000b901d52 */
[----:B------:R-:W-:Y:S01]  /*1020*/  @!P0 LEA.HI.X R7, R14, c[0x0][0x164], R0, 0x1, P6 ;  /* 0x000059000e078a11 */ /* 0x000fe200030f0c00 */
[----:B------:R-:W-:Y:S01]  /*1030*/  @!P3 IMAD.WIDE.U32 R4, R16, c[0x0][0x190], R2 ;  /* 0x000064001004ba25 */ /* 0x000fe200078e0002 */
[----:B------:R-:W-:Y:S01]  /*1040*/  @!P5 LEA.HI.X R21, R10, c[0x0][0x164], R11, 0x1, P2 ;  /* 0x000059000a15da11 */ /* 0x000fe200010f0c0b */
[----:B------:R1:W-:Y:S01]  /*1050*/  @!P1 LDGSTS.E.BYPASS.LTC128B.128 [R227+0x4000], [R12.64+0x80] ;  /* 0x040000800ce39fae */ /* 0x0003e2000b901d52 */
[----:B------:R-:W-:Y:S01]  /*1060*/  ISETP.GE.AND P2, PT, R23, UR11, PT ;  /* 0x0000000b17007c0c */ /* 0x000fe2000bf46270 */
[----:B------:R-:W-:Y:S01]  /*1070*/  @!P4 IMAD.IADD R0, R9, 0x1, R18 ;  /* 0x000000010900c824 */ /* 0x000fe200078e0212 */
[----:B------:R-:W-:Y:S01]  /*1080*/  @!P4 LEA R16, P1, R8, c[0x0][0x160], 0x1 ;  /* 0x000058000810ca11 */ /* 0x000fe200078208ff */
[----:B------:R-:W-:Y:S01]  /*1090*/  @!P3 IMAD.IADD R5, R5, 0x1, R17 ;  /* 0x000000010505b824 */ /* 0x000fe200078e0211 */
[----:B------:R-:W-:Y:S01]  /*10a0*/  IADD3 R10, R28, 0x60, RZ ;  /* 0x000000601c0a7810 */ /* 0x000fe20007ffe0ff */
[----:B------:R2:W-:Y:S01]  /*10b0*/  @!P0 LDGSTS.E.BYPASS.LTC128B.128 [R227+0x800], [R6.64] ;  /* 0x0080000006e38fae */ /* 0x0005e2000b901d52 */
[----:B------:R-:W-:-:S02]  /*10c0*/  @!P4 LEA.HI.X R17, R8, c[0x0][0x164], R0, 0x1, P1 ;  /* 0x000059000811ca11 */ /* 0x000fc400008f0c00 */
[----:B------:R-:W-:Y:S01]  /*10d0*/  ISETP.GE.AND P1, PT, R10, UR11, PT ;  /* 0x0000000b0a007c0c */ /* 0x000fe2000bf26270 */
[----:B------:R2:W-:Y:S01]  /*10e0*/  @!P0 LDGSTS.E.BYPASS.LTC128B.128 [R227+0x4800], [R6.64+0x80] ;  /* 0x0480008006e38fae */ /* 0x0005e2000b901d52 */
[----:B------:R-:W-:Y:S02]  /*10f0*/  @!P3 LEA R24, P6, R4, c[0x0][0x160], 0x1 ;  /* 0x000058000418ba11 */ /* 0x000fe400078c08ff */
[----:B------:R-:W-:Y:S01]  /*1100*/  IADD3 R0, R28, 0x70, RZ ;  /* 0x000000701c007810 */ /* 0x000fe20007ffe0ff */
[----:B------:R-:W-:Y:S01]  /*1110*/  STL [R1+0x48], R10 ;  /* 0x0000480a01007387 */ /* 0x000fe20000100800 */
[----:B------:R-:W-:Y:S02]  /*1120*/  @!P3 LEA.HI.X R25, R4, c[0x0][0x164], R5, 0x1, P6 ;  /* 0x000059000419ba11 */ /* 0x000fe400030f0c05 */
[----:B------:R-:W-:Y:S01]  /*1130*/  ISETP.GE.AND P0, PT, R0, UR11, PT ;  /* 0x0000000b00007c0c */ /* 0x000fe2000bf06270 */
[----:B------:R3:W-:Y:S04]  /*1140*/  STL [R1+0x50], R0 ;  /* 0x0000500001007387 */ /* 0x0007e80000100800 */
[----:B------:R4:W-:Y:S04]  /*1150*/  @!P5 LDGSTS.E.BYPASS.LTC128B.128 [R227+0x1000], [R20.64] ;  /* 0x0100000014e3dfae */ /* 0x0009e8000b901d52 */
[----:B------:R4:W-:Y:S04]  /*1160*/  @!P5 LDGSTS.E.BYPASS.LTC128B.128 [R227+0x5000], [R20.64+0x80] ;  /* 0x0500008014e3dfae */ /* 0x0009e8000b901d52 */
[----:B------:R5:W-:Y:S04]  /*1170*/  @!P4 LDGSTS.E.BYPASS.LTC128B.128 [R227+0x1800], [R16.64] ;  /* 0x0180000010e3cfae */ /* 0x000be8000b901d52 */
[----:B------:R5:W-:Y:S01]  /*1180*/  @!P4 LDGSTS.E.BYPASS.LTC128B.128 [R227+0x5800], [R16.64+0x80] ;  /* 0x0580008010e3cfae */ /* 0x000be2000b901d52 */
[----:B--2---:R-:W-:-:S03]  /*1190*/  @!P2 IADD3 R6, P6, R34, 0x50, RZ ;  /* 0x000000502206a810 */ /* 0x004fc60007fde0ff */
[----:B------:R2:W-:Y:S04]  /*11a0*/  @!P3 LDGSTS.E.BYPASS.LTC128B.128 [R227+0x2000], [R24.64] ;  /* 0x0200000018e3bfae */ /* 0x0005e8000b901d52 */
[----:B------:R2:W-:Y:S01]  /*11b0*/  @!P3 LDGSTS.E.BYPASS.LTC128B.128 [R227+0x6000], [R24.64+0x80] ;  /* 0x0600008018e3bfae */ /* 0x0005e2000b901d52 */
[----:B---3--:R-:W-:Y:S01]  /*11c0*/  @!P2 IMAD.X R0, RZ, RZ, R35, P6 ;  /* 0x000000ffff00a224 */ /* 0x008fe200030e0623 */
[----:B------:R-:W-:-:S03]  /*11d0*/  @!P1 IADD3 R5, P6, R34, 0x60, RZ ;  /* 0x0000006022059810 */ /* 0x000fc60007fde0ff */
[----:B------:R-:W-:Y:S02]  /*11e0*/  @!P2 IMAD R0, R0, c[0x0][0x190], RZ ;  /* 0x000064000000aa24 */ /* 0x000fe400078e02ff */
[----:B------:R-:W-:Y:S01]  /*11f0*/  @!P1 IMAD.X R4, RZ, RZ, R35, P6 ;  /* 0x000000ffff049224 */ /* 0x000fe200030e0623 */
[----:B------:R-:W-:Y:S01]  /*1200*/  @!P0 IADD3 R9, P6, R34, 0x70, RZ ;  /* 0x0000007022098810 */ /* 0x000fe20007fde0ff */
[C---:B------:R-:W-:Y:S02]  /*1210*/  @!P2 IMAD R0, R6.reuse, c[0x0][0x194], R0 ;  /* 0x000065000600aa24 */ /* 0x040fe400078e0200 */
[----:B------:R-:W-:-:S04]  /*1220*/  @!P2 IMAD.WIDE.U32 R6, R6, c[0x0][0x190], R2 ;  /* 0x000064000606aa25 */ /* 0x000fc800078e0002 */
[----:B------:R-:W-:Y:S01]  /*1230*/  @!P0 IMAD.X R8, RZ, RZ, R35, P6 ;  /* 0x000000ffff088224 */ /* 0x000fe200030e0623 */
[----:B------:R-:W-:Y:S01]  /*1240*/  @!P2 LEA R18, P6, R6, c[0x0][0x160], 0x1 ;  /* 0x000058000612aa11 */ /* 0x000fe200078c08ff */
[----:B------:R-:W-:Y:S02]  /*1250*/  @!P1 IMAD R4, R4, c[0x0][0x190], RZ ;  /* 0x0000640004049a24 */ /* 0x000fe400078e02ff */
[----:B------:R-:W-:Y:S02]  /*1260*/  @!P2 IMAD.IADD R0, R7, 0x1, R0 ;  /* 0x000000010700a824 */ /* 0x000fe400078e0200 */
[----:B------:R-:W-:Y:S02]  /*1270*/  @!P0 IMAD R8, R8, c[0x0][0x190], RZ ;  /* 0x0000640008088a24 */ /* 0x000fe400078e02ff */
[C---:B------:R-:W-:Y:S01]  /*1280*/  @!P1 IMAD R10, R5.reuse, c[0x0][0x194], R4 ;  /* 0x00006500050a9a24 */ /* 0x040fe200078e0204 */
[----:B------:R-:W-:Y:S01]  /*1290*/  @!P2 LEA.HI.X R19, R6, c[0x0][0x164], R0, 0x1, P6 ;  /* 0x000059000613aa11 */ /* 0x000fe200030f0c00 */
[----:B------:R-:W-:-:S04]  /*12a0*/  @!P1 IMAD.WIDE.U32 R4, R5, c[0x0][0x190], R2 ;  /* 0x0000640005049a25 */ /* 0x000fc800078e0002 */
[C---:B------:R-:W-:Y:S01]  /*12b0*/  @!P0 IMAD R6, R9.reuse, c[0x0][0x194], R8 ;  /* 0x0000650009068a24 */ /* 0x040fe200078e0208 */
[----:B------:R-:W-:Y:S01]  /*12c0*/  @!P1 LEA R14, P6, R4, c[0x0][0x160], 0x1 ;  /* 0x00005800040e9a11 */ /* 0x000fe200078c08ff */
[----:B------:R-:W-:Y:S01]  /*12d0*/  @!P0 IMAD.WIDE.U32 R2, R9, c[0x0][0x190], R2 ;  /* 0x0000640009028a25 */ /* 0x000fe200078e0002 */
[----:B------:R-:W-:Y:S01]  /*12e0*/  LEA.HI R9, R26, R120, RZ, 0x4 ;  /* 0x000000781a097211 */ /* 0x000fe200078f20ff */
[----:B------:R3:W-:Y:S02]  /*12f0*/  @!P2 LDGSTS.E.BYPASS.LTC128B.128 [R227+0x2800], [R18.64] ;  /* 0x0280000012e3afae */ /* 0x0007e4000b901d52 */
[----:B------:R-:W-:Y:S01]  /*1300*/  @!P1 IMAD.IADD R0, R5, 0x1, R10 ;  /* 0x0000000105009824 */ /* 0x000fe200078e020a */
[----:B------:R-:W-:Y:S01]  /*1310*/  SHF.R.S32.HI R8, RZ, 0x4, R9 ;  /* 0x00000004ff087819 */ /* 0x000fe20000011409 */
[----:B------:R-:W-:Y:S01]  /*1320*/  @!P0 IMAD.IADD R3, R3, 0x1, R6 ;  /* 0x0000000103038824 */ /* 0x000fe200078e0206 */
[----:B------:R3:W-:Y:S01]  /*1330*/  @!P2 LDGSTS.E.BYPASS.LTC128B.128 [R227+0x6800], [R18.64+0x80] ;  /* 0x0680008012e3afae */ /* 0x0007e2000b901d52 */
[C---:B------:R-:W-:Y:S01]  /*1340*/  IMAD R7, R29.reuse, c[0x0][0x1a0], RZ ;  /* 0x000068001d077a24 */ /* 0x040fe200078e02ff */
[----:B------:R-:W-:Y:S01]  /*1350*/  @!P1 LEA.HI.X R15, R4, c[0x0][0x164], R0, 0x1, P6 ;  /* 0x00005900040f9a11 */ /* 0x000fe200030f0c00 */
[----:B------:R-:W-:Y:S01]  /*1360*/  IMAD R0, R29, c[0x0][0x198], RZ ;  /* 0x000066001d007a24 */ /* 0x000fe200078e02ff */
[----:B-1----:R-:W-:Y:S01]  /*1370*/  @!P0 LEA R12, P6, R2, c[0x0][0x160], 0x1 ;  /* 0x00005800020c8a11 */ /* 0x002fe200078c08ff */
[----:B------:R-:W-:Y:S01]  /*1380*/  IMAD.WIDE.U32 R4, R28, c[0x0][0x198], R30 ;  /* 0x000066001c047a25 */ /* 0x000fe200078e001e */
[----:B------:R-:W-:Y:S01]  /*1390*/  LEA.HI R6, R9, R8, RZ, 0x1 ;  /* 0x0000000809067211 */ /* 0x000fe200078f08ff */
[----:B------:R1:W-:Y:S01]  /*13a0*/  @!P1 LDGSTS.E.BYPASS.LTC128B.128 [R227+0x3000], [R14.64] ;  /* 0x030000000ee39fae */ /* 0x0003e2000b901d52 */
[----:B------:R-:W-:Y:S01]  /*13b0*/  @!P0 LEA.HI.X R13, R2, c[0x0][0x164], R3, 0x1, P6 ;  /* 0x00005900020d8a11 */ /* 0x000fe200030f0c03 */
[----:B------:R-:W-:Y:S01]  /*13c0*/  IMAD R0, R28, c[0x0][0x19c], R0 ;  /* 0x000067001c007a24 */ /* 0x000fe200078e0200 */
[----:B------:R-:W-:Y:S01]  /*13d0*/  IADD3 R4, P6, R4, UR22, RZ ;  /* 0x0000001604047c10 */ /* 0x000fe2000ffde0ff */
[----:B------:R-:W-:Y:S01]  /*13e0*/  IMAD.WIDE.U32 R2, R28, c[0x0][0x1a0], R30 ;  /* 0x000068001c027a25 */ /* 0x000fe200078e001e */
[----:B------:R-:W-:Y:S01]  /*13f0*/  LOP3.LUT R6, R6, 0xfffffffe, RZ, 0xc0, !PT ;  /* 0xfffffffe06067812 */ /* 0x000fe200078ec0ff */
[----:B------:R-:W-:Y:S01]  /*1400*/  USHF.L.U32 UR22, UR4, 0x4, URZ ;  /* 0x0000000404167899 */ /* 0x000fe2000800063f */
[----:B------:R-:W-:Y:S01]  /*1410*/  IADD3.X R5, R5, UR7, R0, P6, !PT ;  /* 0x0000000705057c10 */ /* 0x000fe2000b7fe400 */
[----:B------:R-:W-:Y:S01]  /*1420*/  UIADD3 UR7, UR8, -0x1, URZ ;  /* 0xffffffff08077890 */ /* 0x000fe2000fffe03f */
[----:B------:R-:W-:Y:S01]  /*1430*/  IMAD R0, R28, c[0x0][0x1a4], R7 ;  /* 0x000069001c007a24 */ /* 0x000fe200078e0207 */
[----:B------:R-:W-:Y:S01]  /*1440*/  IADD3 R10, P6, R2, UR24, RZ ;  /* 0x00000018020a7c10 */ /* 0x000fe2000ffde0ff */
[----:B------:R-:W-:Y:S01]  /*1450*/  IMAD.IADD R23, R8, 0x1, -R6 ;  /* 0x0000000108177824 */ /* 0x000fe200078e0a06 */
[----:B------:R-:W-:Y:S01]  /*1460*/  SHF.R.S32.HI R8, RZ, 0x1f, R22 ;  /* 0x0000001fff087819 */ /* 0x000fe20000011416 */
[----:B------:R-:W-:Y:S01]  /*1470*/  UIMAD UR15, UR7, -0x20, UR14 ;  /* 0xffffffe0070f78a4 */ /* 0x000fe2000f8e020e */
[----:B------:R-:W-:Y:S01]  /*1480*/  IADD3.X R11, R3, UR21, R0, P6, !PT ;  /* 0x00000015030b7c10 */ /* 0x000fe2000b7fe400 */
[----:B------:R-:W-:Y:S01]  /*1490*/  IMAD.WIDE.U32 R30, R22, c[0x0][0x1b0], R4 ;  /* 0x00006c00161e7a25 */ /* 0x000fe200078e0004 */
[----:B------:R-:W-:Y:S01]  /*14a0*/  USHF.L.U64.HI UR21, UR4, UR9, UR5 ;  /* 0x0000000904157299 */ /* 0x000fe20008010205 */
[----:B------:R1:W-:Y:S01]  /*14b0*/  @!P1 LDGSTS.E.BYPASS.LTC128B.128 [R227+0x7000], [R14.64+0x80] ;  /* 0x070000800ee39fae */ /* 0x0003e2000b901d52 */
[----:B------:R-:W-:Y:S01]  /*14c0*/  USHF.R.S32.HI UR17, URZ, 0x1f, UR7 ;  /* 0x0000001f3f117899 */ /* 0x000fe20008011407 */
[----:B------:R-:W-:Y:S01]  /*14d0*/  IMAD R0, R8, c[0x0][0x1b0], RZ ;  /* 0x00006c0008007a24 */ /* 0x000fe200078e02ff */
[----:B------:R-:W-:Y:S01]  /*14e0*/  ISETP.GE.AND P6, PT, R28, UR15, PT ;  /* 0x0000000f1c007c0c */ /* 0x000fe2000bfc6270 */
[----:B------:R-:W-:Y:S01]  /*14f0*/  UIMAD UR5, UR12, UR7, URZ ;  /* 0x000000070c0572a4 */ /* 0x000fe2000f8e023f */
[----:B----4-:R-:W-:Y:S01]  /*1500*/  IMAD.U32 R20, RZ, RZ, UR7 ;  /* 0x00000007ff147e24 */ /* 0x010fe2000f8e00ff */
[----:B------:R-:W-:Y:S01]  /*1510*/  ISETP.GE.AND P5, PT, R27, UR15, PT ;  /* 0x0000000f1b007c0c */ /* 0x000fe2000bfa6270 */
[----:B------:R-:W-:Y:S01]  /*1520*/  IMAD R2, R22, c[0x0][0x1b4], R0 ;  /* 0x00006d0016027a24 */ /* 0x000fe200078e0200 */
[----:B------:R-:W-:Y:S01]  /*1530*/  UIMAD UR5, UR17, UR20, UR5 ;  /* 0x00000014110572a4 */ /* 0x000fe2000f8e0205 */
[----:B------:R-:W-:Y:S01]  /*1540*/  IMAD.MOV.U32 R122, RZ, RZ, R30 ;  /* 0x000000ffff7a7224 */ /* 0x000fe200078e001e */
[----:B------:R-:W-:Y:S01]  /*1550*/  LOP3.LUT R0, R9, 0xfffffff0, RZ, 0xc0, !PT ;  /* 0xfffffff009007812 */ /* 0x000fe200078ec0ff */
[----:B------:R-:W-:Y:S01]  /*1560*/  IMAD.IADD R123, R31, 0x1, R2 ;  /* 0x000000011f7b7824 */ /* 0x000fe200078e0202 */
[----:B------:R1:W-:Y:S01]  /*1570*/  @!P0 LDGSTS.E.BYPASS.LTC128B.128 [R227+0x3800], [R12.64] ;  /* 0x038000000ce38fae */ /* 0x0003e2000b901d52 */
[----:B------:R-:W-:Y:S01]  /*1580*/  IMAD.SHL.U32 R5, R32, 0x40, RZ ;  /* 0x0000004020057824 */ /* 0x000fe200078e00ff */
[----:B------:R-:W-:Y:S01]  /*1590*/  ISETP.GE.AND P3, PT, R28, UR15, PT ;  /* 0x0000000f1c007c0c */ /* 0x000fe2000bf66270 */
[----:B------:R-:W-:Y:S01]  /*15a0*/  IMAD.WIDE.U32 R2, R20, UR20, R122 ;  /* 0x0000001414027c25 */ /* 0x000fe2000f8e007a */
[----:B------:R1:W-:Y:S01]  /*15b0*/  @!P0 LDGSTS.E.BYPASS.LTC128B.128 [R227+0x7800], [R12.64+0x80] ;  /* 0x078000800ce38fae */ /* 0x0003e2000b901d52 */
[----:B------:R-:W-:-:S02]  /*15c0*/  ISETP.GE.AND P2, PT, R27, UR15, PT ;  /* 0x0000000f1b007c0c */ /* 0x000fc4000bf46270 */
[----:B------:R-:W-:Y:S01]  /*15d0*/  IMAD.SHL.U32 R7, R28, 0x8, RZ ;  /* 0x000000081c077824 */ /* 0x000fe200078e00ff */
[----:B------:R-:W-:Y:S01]  /*15e0*/  LOP3.LUT R5, R5, 0x1c0, RZ, 0xc0, !PT ;  /* 0x000001c005057812 */ /* 0x000fe200078ec0ff */
[----:B------:R-:W-:Y:S01]  /*15f0*/  IMAD.IADD R0, R120, 0x1, -R0 ;  /* 0x0000000178007824 */ /* 0x000fe200078e0a00 */
[----:B------:R-:W-:Y:S01]  /*1600*/  IADD3 R6, R3, UR5, RZ ;  /* 0x0000000503067c10 */ /* 0x000fe2000fffe0ff */
[----:B------:R-:W-:Y:S01]  /*1610*/  ULDC.64 UR4, c[0x0][0x1a0] ;  /* 0x0000680000047ab9 */ /* 0x000fe20000000a00 */
[----:B------:R-:W-:Y:S01]  /*1620*/  @!P6 LEA R4, P4, R2, c[0x0][0x168], 0x1 ;  /* 0x00005a000204ea11 */ /* 0x000fe200078808ff */
[----:B------:R-:W-:Y:S01]  /*1630*/  USHF.L.U64.HI UR23, UR4, UR6, UR5 ;  /* 0x0000000604177299 */ /* 0x000fe20008010205 */
[----:B------:R-:W-:Y:S01]  /*1640*/  LOP3.LUT R9, R5, 0x8, R7, 0xf8, !PT ;  /* 0x0000000805097812 */ /* 0x000fe200078ef807 */
[----:B------:R-:W-:Y:S01]  /*1650*/  IMAD.WIDE.U32 R10, R22, c[0x0][0x1b8], R10 ;  /* 0x00006e00160a7a25 */ /* 0x000fe200078e000a */
[----:B------:R-:W-:Y:S01]  /*1660*/  SHF.R.U32.HI R7, RZ, 0x3, R5 ;  /* 0x00000003ff077819 */ /* 0x000fe20000011605 */
[----:B------:R-:W-:Y:S01]  /*1670*/  USHF.L.U32 UR24, UR4, 0x5, URZ ;  /* 0x0000000504187899 */ /* 0x000fe2000800063f */
[C---:B------:R-:W-:Y:S01]  /*1680*/  @!P6 LEA.HI.X R5, R2.reuse, c[0x0][0x16c], R6, 0x1, P4 ;  /* 0x00005b000205ea11 */ /* 0x040fe200020f0c06 */
[----:B------:R-:W-:Y:S01]  /*1690*/  UIMAD UR6, UR23, UR7, URZ ;  /* 0x00000007170672a4 */ /* 0x000fe2000f8e023f */
[----:B------:R-:W-:Y:S01]  /*16a0*/  @!P5 IADD3 R3, P4, R2, UR22, RZ ;  /* 0x000000160203dc10 */ /* 0x000fe2000ff9e0ff */
[----:B------:R-:W-:Y:S01]  /*16b0*/  IMAD.MOV.U32 R236, RZ, RZ, R10 ;  /* 0x000000ffffec7224 */ /* 0x000fe200078e000a */
[----:B-----5:R-:W-:Y:S01]  /*16c0*/  SHF.R.S32.HI R17, RZ, 0x1f, R0 ;  /* 0x0000001fff117819 */ /* 0x020fe20000011400 */
[----:B------:R4:W-:Y:S01]  /*16d0*/  @!P6 LDGSTS.E.BYPASS.LTC128B.128 [R227+0x8000], [R4.64] ;  /* 0x0800000004e3efae */ /* 0x0009e2000b901d52 */
[----:B------:R-:W-:Y:S01]  /*16e0*/  @!P5 IADD3.X R6, R6, UR21, RZ, P4, !PT ;  /* 0x000000150606dc10 */ /* 0x000fe2000a7fe4ff */
[----:B------:R-:W-:Y:S01]  /*16f0*/  UIMAD UR6, UR17, UR24, UR6 ;  /* 0x00000018110672a4 */ /* 0x000fe2000f8e0206 */
[----:B------:R-:W-:Y:S01]  /*1700*/  @!P5 LEA R2, P4, R3, c[0x0][0x168], 0x1 ;  /* 0x00005a000302da11 */ /* 0x000fe200078808ff */
[----:B------:R4:W-:Y:S01]  /*1710*/  @!P6 LDGSTS.E.BYPASS.LTC128B.128 [R227+0x9000], [R4.64+0x80] ;  /* 0x0900008004e3efae */ /* 0x0009e2000b901d52 */
[----:B------:R-:W-:Y:S01]  /*1720*/  LEA.HI R17, R17, R0, RZ, 0x3 ;  /* 0x0000000011117211 */ /* 0x000fe200078f18ff */
[----:B------:R-:W-:Y:S01]  /*1730*/  USHF.L.U32 UR25, UR4, 0x4, URZ ;  /* 0x0000000404197899 */ /* 0x000fe2000800063f */
[----:B------:R-:W-:Y:S01]  /*1740*/  @!P5 LEA.HI.X R3, R3, c[0x0][0x16c], R6, 0x1, P4 ;  /* 0x00005b000303da11 */ /* 0x000fe200020f0c06 */
[----:B------:R-:W-:Y:S01]  /*1750*/  USHF.L.U64.HI UR4, UR4, UR9, UR5 ;  /* 0x0000000904047299 */ /* 0x000fe20008010205 */
[----:B------:R-:W-:Y:S01]  /*1760*/  LOP3.LUT R16, R17, 0xfffffff8, RZ, 0xc0, !PT ;  /* 0xfffffff811107812 */ /* 0x000fe200078ec0ff */
[----:B------:R-:W-:Y:S01]  /*1770*/  STL.64 [R1+0x18], R30 ;  /* 0x0000181e01007387 */ /* 0x000fe20000100a00 */
[----:B------:R-:W-:Y:S01]  /*1780*/  LOP3.LUT R9, R9, R7, RZ, 0x3c, !PT ;  /* 0x0000000709097212 */ /* 0x000fe200078e3cff */
[----:B------:R-:W-:-:S02]  /*1790*/  IMAD R7, R8, c[0x0][0x1b8], RZ ;  /* 0x00006e0008077a24 */ /* 0x000fc400078e02ff */
[----:B------:R5:W-:Y:S01]  /*17a0*/  @!P5 LDGSTS.E.BYPASS.LTC128B.128 [R227+0x8800], [R2.64] ;  /* 0x0880000002e3dfae */ /* 0x000be2000b901d52 */
[----:B------:R-:W-:Y:S02]  /*17b0*/  IMAD.IADD R16, R0, 0x1, -R16 ;  /* 0x0000000100107824 */ /* 0x000fe400078e0a10 */
[----:B------:R-:W-:Y:S01]  /*17c0*/  IMAD R7, R22, c[0x0][0x1bc], R7 ;  /* 0x00006f0016077a24 */ /* 0x000fe200078e0207 */
[----:B------:R5:W-:Y:S01]  /*17d0*/  @!P5 LDGSTS.E.BYPASS.LTC128B.128 [R227+0x9800], [R2.64+0x80] ;  /* 0x0980008002e3dfae */ /* 0x000be2000b901d52 */
[----:B------:R-:W-:Y:S02]  /*17e0*/  IMAD.SHL.U32 R0, R16, 0x40, RZ ;  /* 0x0000004010007824 */ /* 0x000fe400078e00ff */
[----:B------:R-:W-:Y:S01]  /*17f0*/  IMAD.IADD R237, R11, 0x1, R7 ;  /* 0x000000010bed7824 */ /* 0x000fe200078e0207 */
[----:B------:R-:W0:Y:S02]  /*1800*/  LDGDEPBAR ;  /* 0x00000000000079af */ /* 0x000e240000000000 */
[----:B------:R-:W-:-:S02]  /*1810*/  LOP3.LUT R0, R0, 0x1c0, RZ, 0xc0, !PT ;  /* 0x000001c000007812 */ /* 0x000fc400078ec0ff */
[----:B------:R-:W-:Y:S04]  /*1820*/  STL.64 [R1+0x10], R122 ;  /* 0x0000107a01007387 */ /* 0x000fe80000100a00 */
[----:B------:R-:W-:Y:S01]  /*1830*/  STL.64 [R1+0x30], R10 ;  /* 0x0000300a01007387 */ /* 0x000fe20000100a00 */
[----:B----4-:R-:W-:-:S03]  /*1840*/  IMAD.SHL.U32 R5, R17, 0x40, RZ ;  /* 0x0000004011057824 */ /* 0x010fc600078e00ff */
[----:B------:R-:W-:Y:S02]  /*1850*/  STL.64 [R1+0x38], R236 ;  /* 0x000038ec01007387 */ /* 0x000fe40000100a00 */
[----:B------:R-:W-:-:S05]  /*1860*/  LOP3.LUT R116, R5, 0xfffffe00, RZ, 0xc0, !PT ;  /* 0xfffffe0005747812 */ /* 0x000fca00078ec0ff */
[----:B------:R-:W-:Y:S02]  /*1870*/  IMAD R8, R118, 0x400, R116 ;  /* 0x0000040076087824 */ /* 0x000fe400078e0274 */
[----:B-----5:R-:W-:Y:S01]  /*1880*/  IMAD.SHL.U32 R2, R23, 0x8, RZ ;  /* 0x0000000817027824 */ /* 0x020fe200078e00ff */
[----:B------:R-:W-:-:S04]  /*1890*/  DEPBAR.LE SB0, 0x0 ;  /* 0x000080000000791a */ /* 0x000fc80000000000 */
[----:B------:R-:W-:Y:S01]  /*18a0*/  BAR.SYNC.DEFER_BLOCKING 0x0 ;  /* 0x0000000000007b1d */ /* 0x000fe20000010000 */
[----:B------:R-:W-:Y:S01]  /*18b0*/  LOP3.LUT R4, R0, 0x8, R2, 0xf8, !PT ;  /* 0x0000000800047812 */ /* 0x000fe200078ef802 */
[----:B------:R-:W-:Y:S01]  /*18c0*/  IMAD.WIDE.U32 R2, R20, UR24, R236 ;  /* 0x0000001814027c25 */ /* 0x000fe2000f8e00ec */
[----:B------:R-:W-:-:S04]  /*18d0*/  SHF.R.U32.HI R0, RZ, 0x3, R0 ;  /* 0x00000003ff007819 */ /* 0x000fc80000011600 */
[----:B------:R-:W-:Y:S02]  /*18e0*/  LOP3.LUT R117, R4, R0, RZ, 0x3c, !PT ;  /* 0x0000000004757212 */ /* 0x000fe400078e3cff */
[----:B------:R-:W-:Y:S02]  /*18f0*/  IADD3 R0, R3, UR6, RZ ;  /* 0x0000000603007c10 */ /* 0x000fe4000fffe0ff */
[C---:B------:R-:W-:Y:S02]  /*1900*/  @!P3 LEA R4, P1, R2.reuse, c[0x0][0x170], 0x1 ;  /* 0x00005c000204ba11 */ /* 0x040fe400078208ff */
[C---:B------:R-:W-:Y:S02]  /*1910*/  @!P2 IADD3 R3, P0, R2.reuse, UR25, RZ ;  /* 0x000000190203ac10 */ /* 0x040fe4000ff1e0ff */
[----:B------:R-:W-:Y:S02]  /*1920*/  @!P3 LEA.HI.X R5, R2, c[0x0][0x174], R0, 0x1, P1 ;  /* 0x00005d000205ba11 */ /* 0x000fe400008f0c00 */
[----:B------:R-:W-:Y:S01]  /*1930*/  @!P2 IADD3.X R2, R0, UR4, RZ, P0, !PT ;  /* 0x000000040002ac10 */ /* 0x000fe200087fe4ff */
[----:B------:R-:W-:Y:S01]  /*1940*/  IMAD R0, R23, 0x200, R9 ;  /* 0x0000020017007824 */ /* 0x000fe200078e0209 */
[----:B------:R-:W-:-:S03]  /*1950*/  @!P2 LEA R6, P0, R3, c[0x0][0x170], 0x1 ;  /* 0x00005c000306aa11 */ /* 0x000fc600078008ff */
[----:B------:R-:W-:Y:S01]  /*1960*/  IMAD.SHL.U32 R212, R0, 0x2, RZ ;  /* 0x0000000200d47824 */ /* 0x000fe200078e00ff */
[----:B------:R-:W-:Y:S01]  /*1970*/  @!P2 LEA.HI.X R7, R3, c[0x0][0x174], R2, 0x1, P0 ;  /* 0x00005d000307aa11 */ /* 0x000fe200000f0c02 */
[----:B------:R-:W-:Y:S01]  /*1980*/  IMAD.IADD R2, R117, 0x1, R8 ;  /* 0x0000000175027824 */ /* 0x000fe200078e0208 */
[----:B------:R-:W-:Y:S01]  /*1990*/  @P3 STS.128 [R227+0xa000], RZ ;  /* 0x00a000ffe3003388 */ /* 0x000fe20000000c00 */
[----:B------:R-:W-:Y:S02]  /*19a0*/  LOP3.LUT P0, RZ, R32, 0x2, RZ, 0xc0, !PT ;  /* 0x0000000220ff7812 */ /* 0x000fe4000780c0ff */
[----:B------:R-:W-:Y:S01]  /*19b0*/  IMAD.SHL.U32 R214, R2, 0x2, RZ ;  /* 0x0000000202d67824 */ /* 0x000fe200078e00ff */
[----:B------:R-:W-:Y:S01]  /*19c0*/  @P3 STS.128 [R227+0xb000], RZ ;  /* 0x00b000ffe3003388 */ /* 0x000fe20000000c00 */
[C---:B------:R-:W-:Y:S01]  /*19d0*/  IADD3 R0, R212.reuse, 0x8000, RZ ;  /* 0x00008000d4007810 */ /* 0x040fe20007ffe0ff */
[----:B------:R-:W-:Y:S01]  /*19e0*/  IMAD.MOV.U32 R2, RZ, RZ, 0x20 ;  /* 0x00000020ff027424 */ /* 0x000fe200078e00ff */
[----:B------:R-:W-:Y:S01]  /*19f0*/  IADD3 R223, R212, 0x8020, RZ ;  /* 0x00008020d4df7810 */ /* 0x000fe20007ffe0ff */
[----:B------:R-:W-:Y:S01]  /*1a00*/  @!PT LDS RZ, [RZ] ;  /* 0x00000000fffff984 */ /* 0x000fe20000000800 */
[----:B------:R-:W-:Y:S01]  /*1a10*/  @!PT LDS RZ, [RZ] ;  /* 0x00000000fffff984 */ /* 0x000fe20000000800 */
[----:B------:R-:W-:Y:S01]  /*1a20*/  @!PT LDS RZ, [RZ] ;  /* 0x00000000fffff984 */ /* 0x000fe20000000800 */
[----:B------:R4:W-:Y:S04]  /*1a30*/  @!P3 LDGSTS.E.BYPASS.LTC128B.128 [R227+0xa000], [R4.64] ;  /* 0x0a00000004e3bfae */ /* 0x0009e8000b901d52 */
[----:B------:R4:W-:Y:S02]  /*1a40*/  @!P3 LDGSTS.E.BYPASS.LTC128B.128 [R227+0xb000], [R4.64+0x80] ;  /* 0x0b00008004e3bfae */ /* 0x0009e4000b901d52 */
[----:B------:R-:W-:Y:S01]  /*1a50*/  @P0 IADD3 R223, R0, -0x20, RZ ;  /* 0xffffffe000df0810 */ /* 0x000fe20007ffe0ff */
[----:B------:R-:W-:Y:S01]  /*1a60*/  IMAD.MOV.U32 R0, RZ, RZ, -0x20 ;  /* 0xffffffe0ff007424 */ /* 0x000fe200078e00ff */
[----:B------:R-:W-:Y:S02]  /*1a70*/  @P2 STS.128 [R227+0xa800], RZ ;  /* 0x00a800ffe3002388 */ /* 0x000fe40000000c00 */
[----:B------:R-:W-:-:S02]  /*1a80*/  IADD3 R226, R223, 0x800, RZ ;  /* 0x00000800dfe27810 */ /* 0x000fc40007ffe0ff */
[----:B------:R-:W-:Y:S01]  /*1a90*/  @P2 STS.128 [R227+0xb800], RZ ;  /* 0x00b800ffe3002388 */ /* 0x000fe20000000c00 */
[C---:B------:R-:W-:Y:S02]  /*1aa0*/  IADD3 R225, R223.reuse, 0x1000, RZ ;  /* 0x00001000dfe17810 */ /* 0x040fe40007ffe0ff */
[----:B------:R-:W-:Y:S01]  /*1ab0*/  IADD3 R224, R223, 0x1800, RZ ;  /* 0x00001800dfe07810 */ /* 0x000fe20007ffe0ff */
[----:B------:R-:W-:Y:S01]  /*1ac0*/  @!PT LDS RZ, [RZ] ;  /* 0x00000000fffff984 */ /* 0x000fe20000000800 */
[----:B------:R-:W-:Y:S01]  /*1ad0*/  @!PT LDS RZ, [RZ] ;  /* 0x00000000fffff984 */ /* 0x000fe20000000800 */
[----:B------:R-:W-:Y:S01]  /*1ae0*/  @!PT LDS RZ, [RZ] ;  /* 0x00000000fffff984 */ /* 0x000fe20000000800 */
[----:B------:R5:W-:Y:S04]  /*1af0*/  @!P2 LDGSTS.E.BYPASS.LTC128B.128 [R227+0xa800], [R6.64] ;  /* 0x0a80000006e3afae */ /* 0x000be8000b901d52 */
[----:B------:R5:W-:Y:S01]  /*1b00*/  @!P2 LDGSTS.E.BYPASS.LTC128B.128 [R227+0xb800], [R6.64+0x80] ;  /* 0x0b80008006e3afae */ /* 0x000be2000b901d52 */
[----:B------:R-:W-:Y:S02]  /*1b10*/  R2P PR, R16, 0x6 ;  /* 0x0000000610007804 */ /* 0x000fe40000000000 */
[----:B------:R-:W-:Y:S01]  /*1b20*/  LOP3.LUT P0, RZ, R32, 0x4, RZ, 0xc0, !PT ;  /* 0x0000000420ff7812 */ /* 0x000fe2000780c0ff */
[----:B------:R-:W-:Y:S02]  /*1b30*/  LDSM.16.M88.4 R20, [R214] ;  /* 0x00000000d614783b */ /* 0x000fe40000000200 */
[----:B------:R-:W-:-:S02]  /*1b40*/  SEL R0, R0, 0x20, P2 ;  /* 0x0000002000007807 */ /* 0x000fc40001000000 */
[----:B--2---:R-:W2:Y:S01]  /*1b50*/  LDSM.16.M88.4 R24, [R212+0x8000] ;  /* 0x00800000d418783b */ /* 0x004ea20000000200 */
[----:B------:R-:W-:Y:S01]  /*1b60*/  SEL R2, R2, 0xffffffe0, !P0 ;  /* 0xffffffe002027807 */ /* 0x000fe20004000000 */
[----:B----4-:R-:W-:Y:S02]  /*1b70*/  IMAD.MOV.U32 R4, RZ, RZ, 0x10 ;  /* 0x00000010ff047424 */ /* 0x010fe400078e00ff */
[----:B------:R-:W4:Y:S01]  /*1b80*/  LDSM.16.M88.4 R8, [R214+0x2000] ;  /* 0x00200000d608783b */ /* 0x000f220000000200 */
[----:B------:R-:W-:Y:S02]  /*1b90*/  IMAD R222, R0, 0x2, R214 ;  /* 0x0000000200de7824 */ /* 0x000fe400078e02d6 */
[----:B------:R-:W-:Y:S01]  /*1ba0*/  IMAD R221, R2, 0x2, R212 ;  /* 0x0000000202dd7824 */ /* 0x000fe200078e02d4 */
[----:B------:R-:W-:Y:S01]  /*1bb0*/  SEL R4, R4, 0xfffffff0, !P1 ;  /* 0xfffffff004047807 */ /* 0x000fe20004800000 */
[----:B------:R-:W4:Y:S01]  /*1bc0*/  LDSM.16.M88.4 R28, [R212+0x8800] ;  /* 0x00880000d41c783b */ /* 0x000f220000000200 */
[----:B------:R-:W-:-:S03]  /*1bd0*/  IMAD R219, R2, 0x2, R223 ;  /* 0x0000000202db7824 */ /* 0x000fc600078e02df */
[----:B------:R-:W-:Y:S01]  /*1be0*/  IMAD R216, R4, 0x2, R214 ;  /* 0x0000000204d87824 */ /* 0x000fe200078e02d6 */
[----:B------:R-:W-:Y:S03]  /*1bf0*/  LDSM.16.M88.4 R36, [R223] ;  /* 0x00000000df24783b */ /* 0x000fe60000000200 */
[----:B------:R-:W-:Y:S01]  /*1c00*/  IMAD R220, R0, 0x2, R216 ;  /* 0x0000000200dc7824 */ /* 0x000fe200078e02d8 */
[----:B---3--:R-:W3:Y:S01]  /*1c10*/  LDSM.16.M88.4 R16, [R216] ;  /* 0x00000000d810783b */ /* 0x008ee20000000200 */
[----:B-----5:R-:W-:-:S03]  /*1c20*/  IMAD.U32 R6, RZ, RZ, UR7 ;  /* 0x00000007ff067e24 */ /* 0x020fc6000f8e00ff */
[----:B-1----:R-:W1:Y:S04]  /*1c30*/  LDSM.16.M88.4 R12, [R216+0x2000] ;  /* 0x00200000d80c783b */ /* 0x002e680000000200 */
[----:B------:R-:W-:Y:S04]  /*1c40*/  LDSM.16.M88.4 R60, [R221+0x8000] ;  /* 0x00800000dd3c783b */ /* 0x000fe80000000200 */
[----:B------:R-:W5:Y:S04]  /*1c50*/  LDSM.16.M88.4 R48, [R222] ;  /* 0x00000000de30783b */ /* 0x000f680000000200 */
[----:B------:R-:W1:Y:S04]  /*1c60*/  LDSM.16.M88.4 R52, [R223+0x800] ;  /* 0x00080000df34783b */ /* 0x000e680000000200 */
[----:B------:R-:W1:Y:S01]  /*1c70*/  LDSM.16.M88.4 R44, [R222+0x2000] ;  /* 0x00200000de2c783b */ /* 0x000e620000000200 */
[-C--:B--2---:R-:W-:Y:S03]  /*1c80*/  HMMA.16816.F32.BF16 R32, R20, R24.reuse, RZ ;  /* 0x000000181420723c */ /* 0x084fe600000418ff */
[----:B------:R-:W-:Y:S04]  /*1c90*/  LDSM.16.M88.4 R92, [R219] ;  /* 0x00000000db5c783b */ /* 0x000fe80000000200 */
[----:B------:R-:W2:Y:S01]  /*1ca0*/  LDSM.16.M88.4 R40, [R220] ;  /* 0x00000000dc28783b */ /* 0x000ea20000000200 */
[C---:B----4-:R-:W-:Y:S03]  /*1cb0*/  HMMA.16816.F32.BF16 R68, R8.reuse, R24, RZ ;  /* 0x000000180844723c */ /* 0x050fe600000418ff */
[----:B------:R-:W-:Y:S04]  /*1cc0*/  LDSM.16.M88.4 R88, [R212+0x9800] ;  /* 0x00980000d458783b */ /* 0x000fe80000000200 */
[----:B------:R-:W0:Y:S01]  /*1cd0*/  LDGDEPBAR ;  /* 0x00000000000079af */ /* 0x000e220000000000 */
[C---:B------:R-:W-:Y:S08]  /*1ce0*/  HMMA.16816.F32.BF16 R72, R8.reuse, R28, RZ ;  /* 0x0000001c0848723c */ /* 0x040ff000000418ff */
[C---:B------:R-:W-:Y:S08]  /*1cf0*/  HMMA.16816.F32.BF16 R76, R8.reuse, R26, RZ ;  /* 0x0000001a084c723c */ /* 0x040ff000000418ff */
[----:B------:R-:W-:Y:S08]  /*1d00*/  HMMA.16816.F32.BF16 R56, R8, R30, RZ ;  /* 0x0000001e0838723c */ /* 0x000ff000000418ff */
[----:B---3--:R-:W-:Y:S01]  /*1d10*/  HMMA.16816.F32.BF16 R8, R16, R36, R32 ;  /* 0x000000241008723c */ /* 0x008fe20000041820 */
[----:B------:R-:W3:Y:S07]  /*1d20*/  LDSM.16.M88.4 R32, [R220+0x2000] ;  /* 0x00200000dc20783b */ /* 0x000eee0000000200 */
[----:B------:R-:W-:Y:S08]  /*1d30*/  HMMA.16816.F32.BF16 R24, R20, R26, RZ ;  /* 0x0000001a1418723c */ /* 0x000ff000000418ff */
[----:B-1----:R-:W-:Y:S08]  /*1d40*/  HMMA.16816.F32.BF16 R68, R12, R36, R68 ;  /* 0x000000240c44723c */ /* 0x002ff00000041844 */
[----:B------:R-:W-:Y:S08]  /*1d50*/  HMMA.16816.F32.BF16 R64, R20, R28, RZ ;  /* 0x0000001c1440723c */ /* 0x000ff000000418ff */
[----:B-----5:R-:W-:Y:S08]  /*1d60*/  HMMA.16816.F32.BF16 R8, R48, R60, R8 ;  /* 0x0000003c3008723c */ /* 0x020ff00000041808 */
[----:B------:R-:W-:Y:S01]  /*1d70*/  HMMA.16816.F32.BF16 R100, R12, R54, R56 ;  /* 0x000000360c64723c */ /* 0x000fe20000041838 */
[----:B------:R-:W1:Y:S07]  /*1d80*/  LDSM.16.M88.4 R56, [R221+0x8800] ;  /* 0x00880000dd38783b */ /* 0x000e6e0000000200 */
[----:B------:R-:W-:Y:S01]  /*1d90*/  HMMA.16816.F32.BF16 R80, R20, R30, RZ ;  /* 0x0000001e1450723c */ /* 0x000fe200000418ff */
[----:B------:R-:W-:Y:S07]  /*1da0*/  LDSM.16.M88.4 R28, [R214+0x4000] ;  /* 0x00400000d61c783b */ /* 0x000fee0000000200 */
[C---:B------:R-:W-:Y:S01]  /*1db0*/  HMMA.16816.F32.BF16 R84, R12.reuse, R52, R72 ;  /* 0x000000340c54723c */ /* 0x040fe20000041848 */
[----:B------:R-:W4:Y:S07]  /*1dc0*/  LDSM.16.M88.4 R72, [R212+0x9000] ;  /* 0x00900000d448783b */ /* 0x000f2e0000000200 */
[-C--:B------:R-:W-:Y:S08]  /*1dd0*/  HMMA.16816.F32.BF16 R76, R12, R38.reuse, R76 ;  /* 0x000000260c4c723c */ /* 0x080ff0000004184c */
[----:B------:R-:W-:Y:S01]  /*1de0*/  HMMA.16816.F32.BF16 R36, R16, R38, R24 ;  /* 0x000000261024723c */ /* 0x000fe20000041818 */
[----:B------:R-:W5:Y:S07]  /*1df0*/  LDSM.16.M88.4 R24, [R214+0x6000] ;  /* 0x00600000d618783b */ /* 0x000f6e0000000200 */
[----:B------:R-:W-:Y:S08]  /*1e00*/  HMMA.16816.F32.BF16 R12, R44, R60, R68 ;  /* 0x0000003c2c0c723c */ /* 0x000ff00000041844 */
[----:B------:R-:W-:Y:S01]  /*1e10*/  HMMA.16816.F32.BF16 R20, R16, R52, R64 ;  /* 0x000000341014723c */ /* 0x000fe20000041840 */
[----:B------:R-:W-:Y:S07]  /*1e20*/  LDSM.16.M88.4 R64, [R223+0x1000] ;  /* 0x00100000df40783b */ /* 0x000fee0000000200 */
[----:B--2---:R-:W-:Y:S08]  /*1e30*/  HMMA.16816.F32.BF16 R8, R40, R92, R8 ;  /* 0x0000005c2808723c */ /* 0x004ff00000041808 */
[----:B------:R-:W-:Y:S01]  /*1e40*/  HMMA.16816.F32.BF16 R104, R16, R54, R80 ;  /* 0x000000361068723c */ /* 0x000fe20000041850 */
[----:B------:R-:W2:Y:S07]  /*1e50*/  LDSM.16.M88.4 R16, [R216+0x4000] ;  /* 0x00400000d810783b */ /* 0x000eae0000000200 */
[----:B------:R-:W-:Y:S08]  /*1e60*/  HMMA.16816.F32.BF16 R52, R48, R62, R36 ;  /* 0x0000003e3034723c */ /* 0x000ff00000041824 */
[----:B---3--:R-:W-:Y:S01]  /*1e70*/  HMMA.16816.F32.BF16 R36, R32, R92, R12 ;  /* 0x0000005c2024723c */ /* 0x008fe2000004180c */
[----:B------:R-:W3:Y:S07]  /*1e80*/  LDSM.16.M88.4 R12, [R216+0x6000] ;  /* 0x00600000d80c783b */ /* 0x000eee0000000200 */
[----:B-1----:R-:W-:Y:S08]  /*1e90*/  HMMA.16816.F32.BF16 R108, R48, R56, R20 ;  /* 0x00000038306c723c */ /* 0x002ff00000041814 */
[----:B----4-:R-:W-:Y:S01]  /*1ea0*/  HMMA.16816.F32.BF16 R20, R28, R72, R8 ;  /* 0x000000481c14723c */ /* 0x010fe20000041808 */
[----:B------:R-:W-:Y:S07]  /*1eb0*/  LDSM.16.M88.4 R8, [R222+0x4000] ;  /* 0x00400000de08783b */ /* 0x000fee0000000200 */
[----:B------:R-:W-:Y:S01]  /*1ec0*/  HMMA.16816.F32.BF16 R68, R44, R62, R76 ;  /* 0x0000003e2c44723c */ /* 0x000fe2000004184c */
[----:B------:R-:W1:Y:S07]  /*1ed0*/  LDSM.16.M88.4 R60, [R221+0x9000] ;  /* 0x00900000dd3c783b */ /* 0x000e6e0000000200 */
[----:B-----5:R-:W-:Y:S01]  /*1ee0*/  HMMA.16816.F32.BF16 R80, R24, R72, R36 ;  /* 0x000000481850723c */ /* 0x020fe20000041824 */
[----:B------:R-:W-:Y:S07]  /*1ef0*/  LDSM.16.M88.4 R36, [R220+0x4000] ;  /* 0x00400000dc24783b */ /* 0x000fee0000000200 */
[----:B------:R-:W-:Y:S08]  /*1f00*/  HMMA.16816.F32.BF16 R112, R44, R56, R84 ;  /* 0x000000382c70723c */ /* 0x000ff00000041854 */
[----:B------:R-:W-:Y:S01]  /*1f10*/  HMMA.16816.F32.BF16 R84, R40, R94, R52 ;  /* 0x0000005e2854723c */ /* 0x000fe20000041834 */
[----:B------:R-:W-:Y:S07]  /*1f20*/  LDSM.16.M88.4 R52, [R219+0x800] ;  /* 0x00080000db34783b */ /* 0x000fee0000000200 */
[----:B--2---:R-:W-:Y:S01]  /*1f30*/  HMMA.16816.F32.BF16 R76, R16, R64, R20 ;  /* 0x00000040104c723c */ /* 0x004fe20000041814 */
[----:B------:R-:W2:Y:S07]  /*1f40*/  LDSM.16.M88.4 R20, [R222+0x6000] ;  /* 0x00600000de14783b */ /* 0x000eae0000000200 */
[----:B------:R-:W-:Y:S01]  /*1f50*/  HMMA.16816.F32.BF16 R92, R32, R94, R68 ;  /* 0x0000005e205c723c */ /* 0x000fe20000041844 */
[----:B------:R-:W4:Y:S07]  /*1f60*/  LDSM.16.M88.4 R68, [R219+0x1000] ;  /* 0x00100000db44783b */ /* 0x000f2e0000000200 */
[----:B---3--:R-:W-:Y:S08]  /*1f70*/  HMMA.16816.F32.BF16 R80, R12, R64, R80 ;  /* 0x000000400c50723c */ /* 0x008ff00000041850 */
[----:B------:R-:W-:Y:S01]  /*1f80*/  HMMA.16816.F32.BF16 R96, R28, R74, R84 ;  /* 0x0000004a1c60723c */ /* 0x000fe20000041854 */
[----:B------:R-:W3:Y:S07]  /*1f90*/  LDSM.16.M88.4 R84, [R220+0x6000] ;  /* 0x00600000dc54783b */ /* 0x000eee0000000200 */
[----:B-1----:R-:W-:Y:S08]  /*1fa0*/  HMMA.16816.F32.BF16 R76, R8, R60, R76 ;  /* 0x0000003c084c723c */ /* 0x002ff0000004184c */
[----:B------:R-:W-:Y:S08]  /*1fb0*/  HMMA.16816.F32.BF16 R100, R44, R58, R100 ;  /* 0x0000003a2c64723c */ /* 0x000ff00000041864 */
[----:B------:R-:W-:Y:S08]  /*1fc0*/  HMMA.16816.F32.BF16 R72, R24, R74, R92 ;  /* 0x0000004a1848723c */ /* 0x000ff0000004185c */
[----:B------:R-:W-:Y:S08]  /*1fd0*/  HMMA.16816.F32.BF16 R104, R48, R58, R104 ;  /* 0x0000003a3068723c */ /* 0x000ff00000041868 */
[----:B--2---:R-:W-:Y:S08]  /*1fe0*/  HMMA.16816.F32.BF16 R44, R20, R60, R80 ;  /* 0x0000003c142c723c */ /* 0x004ff00000041850 */
[----:B------:R-:W-:Y:S08]  /*1ff0*/  HMMA.16816.F32.BF16 R48, R40, R52, R108 ;  /* 0x000000342830723c */ /* 0x000ff0000004186c */
[----:B----4-:R-:W-:Y:S01]  /*2000*/  HMMA.16816.F32.BF16 R80, R36, R68, R76 ;  /* 0x000000442450723c */ /* 0x010fe2000004184c */
[----:B------:R-:W1:Y:S07]  /*2010*/  LDSM.16.M88.4 R76, [R223+0x1800] ;  /* 0x00180000df4c783b */ /* 0x000e6e0000000200 */
[-C--:B------:R-:W-:Y:S08]  /*2020*/  HMMA.16816.F32.BF16 R56, R16, R66.reuse, R96 ;  /* 0x000000421038723c */ /* 0x080ff00000041860 */
[----:B------:R-:W-:Y:S08]  /*2030*/  HMMA.16816.F32.BF16 R72, R12, R66, R72 ;  /* 0x000000420c48723c */ /* 0x000ff00000041848 */
[----:B---3--:R-:W-:Y:S01]  /*2040*/  HMMA.16816.F32.BF16 R64, R84, R68, R44 ;  /* 0x000000445440723c */ /* 0x008fe2000004182c */
[----:B------:R-:W-:-:S04]  /*2050*/  FMUL.FTZ R2, R80, c[0x0][0x2ec] ;  /* 0x0000bb0050027a20 */ /* 0x000fc80000410000 */
[----:B------:R2:W-:Y:S03]  /*2060*/  MUFU.TANH R80, R2 ;  /* 0x0000000200507308 */ /* 0x0005e60000002400 */
[----:B------:R-:W-:Y:S08]  /*2070*/  HMMA.16816.F32.BF16 R44, R28, R88, R48 ;  /* 0x000000581c2c723c */ /* 0x000ff00000041830 */
[----:B------:R-:W-:Y:S01]  /*2080*/  HMMA.16816.F32.BF16 R92, R32, R52, R112 ;  /* 0x00000034205c723c */ /* 0x000fe20000041870 */
[----:B--2---:R-:W-:-:S07]  /*2090*/  FMUL.FTZ R2, R81, c[0x0][0x2ec] ;  /* 0x0000bb0051027a20 */ /* 0x004fce0000410000 */
[-C--:B------:R-:W-:Y:S01]  /*20a0*/  HMMA.16816.F32.BF16 R100, R32, R54.reuse, R100 ;  /* 0x000000362064723c */ /* 0x080fe20000041864 */
[----:B------:R-:W2:Y:S01]  /*20b0*/  LDSM.16.M88.4 R32, [R221+0x9800] ;  /* 0x00980000dd20783b */ /* 0x000ea20000000200 */
[----:B------:R3:W4:Y:S06]  /*20c0*/  MUFU.TANH R69, R2 ;  /* 0x0000000200457308 */ /* 0x00072c0000002400 */
[----:B------:R-:W-:Y:S08]  /*20d0*/  HMMA.16816.F32.BF16 R52, R40, R54, R104 ;  /* 0x000000362834723c */ /* 0x000ff00000041868 */
[----:B-1----:R-:W-:Y:S01]  /*20e0*/  HMMA.16816.F32.BF16 R40, R16, R76, R44 ;  /* 0x0000004c1028723c */ /* 0x002fe2000004182c */
[----:B---3--:R-:W-:-:S07]  /*20f0*/  FMUL.FTZ R2, R82, c[0x0][0x2ec] ;  /* 0x0000bb0052027a20 */ /* 0x008fce0000410000 */
[----:B------:R-:W-:Y:S08]  /*2100*/  HMMA.16816.F32.BF16 R44, R24, R88, R92 ;  /* 0x00000058182c723c */ /* 0x000ff0000004185c */
[----:B------:R-:W-:Y:S01]  /*2110*/  HMMA.16816.F32.BF16 R48, R8, R62, R56 ;  /* 0x0000003e0830723c */ /* 0x000fe20000041838 */
[----:B------:R-:W1:Y:S01]  /*2120*/  LDSM.16.M88.4 R56, [R219+0x1800] ;  /* 0x00180000db38783b */ /* 0x000e620000000200 */
[----:B------:R-:W-:-:S06]  /*2130*/  DEPBAR.LE SB0, 0x0 ;  /* 0x000080000000791a */ /* 0x000fcc0000000000 */
[----:B------:R-:W-:Y:S01]  /*2140*/  HMMA.16816.F32.BF16 R60, R20, R62, R72 ;  /* 0x0000003e143c723c */ /* 0x000fe20000041848 */
[----:B------:R3:W-:Y:S07]  /*2150*/  MUFU.TANH R73, R2 ;  /* 0x0000000200497308 */ /* 0x0007ee0000002400 */
[----:B------:R-:W-:Y:S08]  /*2160*/  HMMA.16816.F32.BF16 R52, R28, R90, R52 ;  /* 0x0000005a1c34723c */ /* 0x000ff00000041834 */
[----:B--2---:R-:W-:Y:S01]  /*2170*/  HMMA.16816.F32.BF16 R28, R8, R32, R40 ;  /* 0x00000020081c723c */ /* 0x004fe20000041828 */
[----:B---3--:R-:W-:-:S04]  /*2180*/  FMUL.FTZ R2, R83, c[0x0][0x2ec] ;  /* 0x0000bb0053027a20 */ /* 0x008fc80000410000 */
[----:B------:R2:W3:Y:S03]  /*2190*/  MUFU.TANH R68, R2 ;  /* 0x0000000200447308 */ /* 0x0004e60000002400 */
[----:B------:R-:W-:Y:S08]  /*21a0*/  HMMA.16816.F32.BF16 R40, R12, R76, R44 ;  /* 0x0000004c0c28723c */ /* 0x000ff0000004182c */
[----:B------:R-:W-:Y:S01]  /*21b0*/  HMMA.16816.F32.BF16 R48, R36, R70, R48 ;  /* 0x000000462430723c */ /* 0x000fe20000041830 */
[----:B--2---:R-:W-:-:S07]  /*21c0*/  FMUL.FTZ R2, R64, c[0x0][0x2ec] ;  /* 0x0000bb0040027a20 */ /* 0x004fce0000410000 */
[----:B------:R-:W-:Y:S01]  /*21d0*/  HMMA.16816.F32.BF16 R44, R24, R90, R100 ;  /* 0x0000005a182c723c */ /* 0x000fe20000041864 */
[----:B------:R2:W-:Y:S07]  /*21e0*/  MUFU.TANH R72, R2 ;  /* 0x0000000200487308 */ /* 0x0005ee0000002400 */
[----:B------:R-:W-:Y:S08]  /*21f0*/  HMMA.16816.F32.BF16 R60, R84, R70, R60 ;  /* 0x00000046543c723c */ /* 0x000ff0000004183c */
[----:B------:R-:W-:Y:S01]  /*2200*/  HMMA.16816.F32.BF16 R24, R16, R78, R52 ;  /* 0x0000004e1018723c */ /* 0x000fe20000041834 */
[----:B--2---:R-:W-:-:S02]  /*2210*/  FMUL.FTZ R2, R65, c[0x0][0x2ec] ;  /* 0x0000bb0041027a20 */ /* 0x004fc40000410000 */
[----:B------:R-:W-:Y:S02]  /*2220*/  FMUL.FTZ R50, R50, c[0x0][0x2ec] ;  /* 0x0000bb0032327a20 */ /* 0x000fe40000410000 */
[----:B------:R2:W5:Y:S01]  /*2230*/  MUFU.TANH R65, R2 ;  /* 0x0000000200417308 */ /* 0x0005620000002400 */
[----:B------:R-:W-:Y:S02]  /*2240*/  FMUL.FTZ R51, R51, c[0x0][0x2ec] ;  /* 0x0000bb0033337a20 */ /* 0x000fe40000410000 */
[----:B-1----:R-:W-:Y:S05]  /*2250*/  HMMA.16816.F32.BF16 R28, R36, R56, R28 ;  /* 0x00000038241c723c */ /* 0x002fea000004181c */
[----:B------:R-:W-:Y:S03]  /*2260*/  MUFU.TANH R50, R50 ;  /* 0x0000003200327308 */ /* 0x000fe60000002400 */
[----:B------:R-:W-:Y:S01]  /*2270*/  HMMA.16816.F32.BF16 R16, R20, R32, R40 ;  /* 0x000000201410723c */ /* 0x000fe20000041828 */
[----:B------:R-:W-:-:S02]  /*2280*/  FMUL.FTZ R60, R60, c[0x0][0x2ec] ;  /* 0x0000bb003c3c7a20 */ /* 0x000fc40000410000 */
[----:B------:R-:W-:Y:S02]  /*2290*/  FMUL.FTZ R62, R62, c[0x0][0x2ec] ;  /* 0x0000bb003e3e7a20 */ /* 0x000fe40000410000 */
[----:B--2---:R-:W-:Y:S01]  /*22a0*/  FMUL.FTZ R2, R66, c[0x0][0x2ec] ;  /* 0x0000bb0042027a20 */ /* 0x004fe20000410000 */
[----:B------:R-:W-:Y:S01]  /*22b0*/  MUFU.TANH R51, R51 ;  /* 0x0000003300337308 */ /* 0x000fe20000002400 */
[----:B------:R-:W-:Y:S01]  /*22c0*/  FMUL.FTZ R61, R61, c[0x0][0x2ec] ;  /* 0x0000bb003d3d7a20 */ /* 0x000fe20000410000 */
[----:B------:R-:W-:Y:S06]  /*22d0*/  HMMA.16816.F32.BF16 R12, R12, R78, R44 ;  /* 0x0000004e0c0c723c */ /* 0x000fec000004182c */
[----:B------:R1:W-:Y:S02]  /*22e0*/  MUFU.TANH R66, R2 ;  /* 0x0000000200427308 */ /* 0x0003e40000002400 */
[----:B------:R-:W-:Y:S01]  /*22f0*/  HMMA.16816.F32.BF16 R8, R8, R34, R24 ;  /* 0x000000220808723c */ /* 0x000fe20000041818 */
[----:B------:R-:W-:-:S02]  /*2300*/  FMUL.FTZ R3, R28, c[0x0][0x2ec] ;  /* 0x0000bb001c037a20 */ /* 0x000fc40000410000 */
[----:B------:R-:W-:-:S03]  /*2310*/  FMUL.FTZ R7, R31, c[0x0][0x2ec] ;  /* 0x0000bb001f077a20 */ /* 0x000fc60000410000 */
[----:B------:R2:W-:Y:S02]  /*2320*/  MUFU.TANH R32, R3 ;  /* 0x0000000300207308 */ /* 0x0005e40000002400 */
[----:B------:R-:W-:Y:S01]  /*2330*/  HMMA.16816.F32.BF16 R24, R84, R56, R16 ;  /* 0x000000385418723c */ /* 0x000fe20000041810 */
[----:B-1----:R-:W-:-:S05]  /*2340*/  FMUL.FTZ R2, R67, c[0x0][0x2ec] ;  /* 0x0000bb0043027a20 */ /* 0x002fca0000410000 */
[----:B------:R-:W-:Y:S02]  /*2350*/  MUFU.TANH R60, R60 ;  /* 0x0000003c003c7308 */ /* 0x000fe40000002400 */
[----:B------:R-:W-:Y:S01]  /*2360*/  HMMA.16816.F32.BF16 R16, R20, R34, R12 ;  /* 0x000000221410723c */ /* 0x000fe2000004180c */
[----:B--2---:R-:W-:-:S05]  /*2370*/  FMUL.FTZ R3, R29, c[0x0][0x2ec] ;  /* 0x0000bb001d037a20 */ /* 0x004fca0000410000 */
[----:B------:R1:W2:Y:S02]  /*2380*/  MUFU.TANH R64, R2 ;  /* 0x0000000200407308 */ /* 0x0002a40000002400 */
[----:B------:R-:W-:Y:S06]  /*2390*/  HMMA.16816.F32.BF16 R36, R36, R58, R8 ;  /* 0x0000003a2424723c */ /* 0x000fec0000041808 */
[----:B------:R-:W-:Y:S02]  /*23a0*/  MUFU.TANH R28, R3 ;  /* 0x00000003001c7308 */ /* 0x000fe40000002400 */
[----:B------:R-:W-:-:S02]  /*23b0*/  FMUL.FTZ R8, R24, c[0x0][0x2ec] ;  /* 0x0000bb0018087a20 */ /* 0x000fc40000410000 */
[----:B-1----:R-:W-:-:S04]  /*23c0*/  FMUL.FTZ R2, R48, c[0x0][0x2ec] ;  /* 0x0000bb0030027a20 */ /* 0x002fc80000410000 */
[----:B------:R-:W-:Y:S02]  /*23d0*/  MUFU.TANH R15, R7 ;  /* 0x00000007000f7308 */ /* 0x000fe40000002400 */
[----:B------:R-:W-:Y:S06]  /*23e0*/  HMMA.16816.F32.BF16 R16, R84, R58, R16 ;  /* 0x0000003a5410723c */ /* 0x000fec0000041810 */
[----:B------:R1:W1:Y:S02]  /*23f0*/  MUFU.TANH R48, R2 ;  /* 0x0000000200307308 */ /* 0x0002640000002400 */
[----:B------:R-:W-:-:S02]  /*2400*/  FMUL.FTZ R38, R38, c[0x0][0x2ec] ;  /* 0x0000bb0026267a20 */ /* 0x000fc40000410000 */
[----:B------:R-:W-:Y:S02]  /*2410*/  FMUL.FTZ R37, R37, c[0x0][0x2ec] ;  /* 0x0000bb0025257a20 */ /* 0x000fe40000410000 */
[----:B------:R-:W-:Y:S02]  /*2420*/  FMUL.FTZ R39, R39, c[0x0][0x2ec] ;  /* 0x0000bb0027277a20 */ /* 0x000fe40000410000 */
[----:B------:R2:W-:Y:S01]  /*2430*/  MUFU.TANH R13, R8 ;  /* 0x00000008000d7308 */ /* 0x0005e20000002400 */
[----:B-1----:R-:W-:-:S07]  /*2440*/  FMUL.FTZ R2, R49, c[0x0][0x2ec] ;  /* 0x0000bb0031027a20 */ /* 0x002fce0000410000 */
[----:B------:R-:W1:Y:S02]  /*2450*/  MUFU.TANH R62, R62 ;  /* 0x0000003e003e7308 */ /* 0x000e640000002400 */
[----:B------:R-:W-:Y:S02]  /*2460*/  FMUL.FTZ R16, R16, c[0x0][0x2ec] ;  /* 0x0000bb0010107a20 */ /* 0x000fe40000410000 */
[----:B------:R-:W-:Y:S02]  /*2470*/  FMUL.FTZ R17, R17, c[0x0][0x2ec] ;  /* 0x0000bb0011117a20 */ /* 0x000fe40000410000 */
[----:B------:R-:W-:Y:S02]  /*2480*/  FMUL.FTZ R19, R19, c[0x0][0x2ec] ;  /* 0x0000bb0013137a20 */ /* 0x000fe40000410000 */
[----:B--2---:R-:W-:Y:S01]  /*2490*/  FMUL.FTZ R8, R25, c[0x0][0x2ec] ;  /* 0x0000bb0019087a20 */ /* 0x004fe20000410000 */
[----:B------:R2:W1:Y:S08]  /*24a0*/  MUFU.TANH R49, R2 ;  /* 0x0000000200317308 */ /* 0x0004700000002400 */
[----:B------:R1:W-:Y:S01]  /*24b0*/  MUFU.TANH R25, R8 ;  /* 0x0000000800197308 */ /* 0x0003e20000002400 */
[----:B--2---:R-:W-:-:S07]  /*24c0*/  FMUL.FTZ R2, R63, c[0x0][0x2ec] ;  /* 0x0000bb003f027a20 */ /* 0x004fce0000410000 */
[----:B------:R-:W-:Y:S01]  /*24d0*/  MUFU.TANH R61, R61 ;  /* 0x0000003d003d7308 */ /* 0x000fe20000002400 */
[----:B-1----:R-:W-:-:S07]  /*24e0*/  FMUL.FTZ R8, R26, c[0x0][0x2ec] ;  /* 0x0000bb001a087a20 */ /* 0x002fce0000410000 */
[----:B------:R1:W-:Y:S08]  /*24f0*/  MUFU.TANH R40, R2 ;  /* 0x0000000200287308 */ /* 0x0003f00000002400 */
[----:B------:R-:W-:Y:S01]  /*2500*/  MUFU.TANH R8, R8 ;  /* 0x0000000800087308 */ /* 0x000fe20000002400 */
[----:B-1----:R-:W-:-:S07]  /*2510*/  LOP3.LUT R2, R119, 0xffffffe0, RZ, 0xc0, !PT ;  /* 0xffffffe077027812 */ /* 0x002fce00078ec0ff */
[----:B------:R-:W-:Y:S01]  /*2520*/  MUFU.TANH R38, R38 ;  /* 0x0000002600267308 */ /* 0x000fe20000002400 */
[C---:B------:R-:W-:Y:S02]  /*2530*/  IMAD.IADD R2, R120.reuse, 0x1, -R2 ;  /* 0x0000000178027824 */ /* 0x040fe400078e0a02 */
[----:B------:R-:W-:-:S05]  /*2540*/  IMAD.SHL.U32 R120, R120, 0x2, RZ ;  /* 0x0000000278787824 */ /* 0x000fca00078e00ff */
[----:B------:R-:W-:Y:S01]  /*2550*/  MUFU.TANH R16, R16 ;  /* 0x0000001000107308 */ /* 0x000fe20000002400 */
[----:B------:R-:W-:Y:S02]  /*2560*/  SHF.R.S32.HI R5, RZ, 0x1f, R2 ;  /* 0x0000001fff057819 */ /* 0x000fe40000011402 */
[----:B------:R-:W-:Y:S02]  /*2570*/  LOP3.LUT R248, R120, 0x6, RZ, 0xc0, !PT ;  /* 0x0000000678f87812 */ /* 0x000fe400078ec0ff */
[----:B------:R-:W-:Y:S01]  /*2580*/  LEA.HI R3, R5, R2, RZ, 0x2 ;  /* 0x0000000205037211 */ /* 0x000fe200078f10ff */
[----:B------:R-:W-:Y:S01]  /*2590*/  FMUL.FTZ R5, R30, c[0x0][0x2ec] ;  /* 0x0000bb001e057a20 */ /* 0x000fe20000410000 */
[----:B------:R-:W-:Y:S01]  /*25a0*/  LEA R2, R118, UR13, 0x4 ;  /* 0x0000000d76027c11 */ /* 0x000fe2000f8e20ff */
[----:B------:R-:W-:Y:S01]  /*25b0*/  MUFU.TANH R37, R37 ;  /* 0x0000002500257308 */ /* 0x000fe20000002400 */
[----:B------:R-:W-:Y:S01]  /*25c0*/  SHF.R.S32.HI R121, RZ, 0x2, R3 ;  /* 0x00000002ff797819 */ /* 0x000fe20000011403 */
[----:B------:R-:W-:-:S03]  /*25d0*/  IMAD.U32 R3, RZ, RZ, UR16 ;  /* 0x00000010ff037e24 */ /* 0x000fc6000f8e00ff */
[----:B------:R-:W-:Y:S01]  /*25e0*/  IADD3 R2, R2, 0x1, R121 ;  /* 0x0000000102027810 */ /* 0x000fe20007ffe079 */
[----:B------:R1:W-:Y:S02]  /*25f0*/  STL [R1+0x5c], R121 ;  /* 0x00005c7901007387 */ /* 0x0003e40000100800 */
[----:B------:R2:W1:Y:S08]  /*2600*/  MUFU.TANH R14, R5 ;  /* 0x00000005000e7308 */ /* 0x0004700000002400 */
[----:B------:R-:W-:Y:S01]  /*2610*/  MUFU.TANH R39, R39 ;  /* 0x0000002700277308 */ /* 0x000fe20000002400 */
[----:B--2---:R-:W-:Y:S01]  /*2620*/  IADD3 R5, R2, UR14, -R3 ;  /* 0x0000000e02057c10 */ /* 0x004fe2000fffe803 */
[----:B------:R-:W-:-:S06]  /*2630*/  IMAD R3, R6, 0x20, R248 ;  /* 0x0000002006037824 */ /* 0x000fcc00078e02f8 */
[----:B------:R-:W-:Y:S01]  /*2640*/  MUFU.TANH R17, R17 ;  /* 0x0000001100117308 */ /* 0x000fe20000002400 */
[----:B------:R-:W-:Y:S01]  /*2650*/  IMAD.IADD R2, R116, 0x1, R117 ;  /* 0x0000000174027824 */ /* 0x000fe200078e0275 */
[----:B------:R-:W-:Y:S02]  /*2660*/  IADD3 R5, R5, c[0x0][0x2e8], RZ ;  /* 0x0000ba0005057a10 */ /* 0x000fe40007ffe0ff */
[----:B------:R-:W-:Y:S02]  /*2670*/  IADD3 R6, R3, 0x1, RZ ;  /* 0x0000000103067810 */ /* 0x000fe40007ffe0ff */
[C---:B------:R-:W-:Y:S02]  /*2680*/  IMNMX R9, R5.reuse, UR14, PT ;  /* 0x0000000e05097c17 */ /* 0x040fe4000b800200 */
[C---:B------:R-:W-:Y:S01]  /*2690*/  IADD3 R7, R5.reuse, 0x8, RZ ;  /* 0x0000000805077810 */ /* 0x040fe20007ffe0ff */
[----:B------:R-:W-:Y:S01]  /*26a0*/  MUFU.TANH R19, R19 ;  /* 0x0000001300137308 */ /* 0x000fe20000002400 */
[----:B------:R-:W-:-:S02]  /*26b0*/  IADD3 R11, R5, 0x40, RZ ;  /* 0x00000040050b7810 */ /* 0x000fc40007ffe0ff */
[----:B------:R-:W-:Y:S02]  /*26c0*/  IADD3 R5, R5, 0x48, RZ ;  /* 0x0000004805057810 */ /* 0x000fe40007ffe0ff */
[----:B------:R-:W-:Y:S01]  /*26d0*/  IMNMX R10, R7, UR14, PT ;  /* 0x0000000e070a7c17 */ /* 0x000fe2000b800200 */
[----:B------:R-:W-:Y:S01]  /*26e0*/  FMUL.FTZ R7, R27, c[0x0][0x2ec] ;  /* 0x0000bb001b077a20 */ /* 0x000fe20000410000 */
[----:B------:R-:W-:Y:S02]  /*26f0*/  IMNMX R11, R11, UR14, PT ;  /* 0x0000000e0b0b7c17 */ /* 0x000fe4000b800200 */
[----:B------:R-:W-:Y:S01]  /*2700*/  IMNMX R12, R5, UR14, PT ;  /* 0x0000000e050c7c17 */ /* 0x000fe2000b800200 */
[----:B------:R-:W2:Y:S01]  /*2710*/  MUFU.TANH R29, R7 ;  /* 0x00000007001d7308 */ /* 0x000ea20000002400 */
[----:B------:R-:W-:Y:S01]  /*2720*/  BAR.SYNC.DEFER_BLOCKING 0x0 ;  /* 0x0000000000007b1d */ /* 0x000fe20000010000 */
[C---:B------:R-:W-:Y:S02]  /*2730*/  ISETP.GE.AND P6, PT, R6.reuse, R9, PT ;  /* 0x000000090600720c */ /* 0x040fe40003fc6270 */
[----:B------:R-:W-:-:S02]  /*2740*/  ISETP.GE.AND P5, PT, R6, R10, PT ;  /* 0x0000000a0600720c */ /* 0x000fc40003fa6270 */
[C---:B------:R-:W-:Y:S02]  /*2750*/  ISETP.GE.AND P3, PT, R6.reuse, R11, PT ;  /* 0x0000000b0600720c */ /* 0x040fe40003f66270 */
[----:B------:R-:W-:Y:S02]  /*2760*/  ISETP.GE.AND P1, PT, R6, R12, PT ;  /* 0x0000000c0600720c */ /* 0x000fe40003f26270 */
[----:B------:R-:W-:Y:S02]  /*2770*/  IADD3 R6, R3, 0x8, RZ ;  /* 0x0000000803067810 */ /* 0x000fe40007ffe0ff */
[----:B----4-:R-:W-:Y:S02]  /*2780*/  FSEL R33, R69, -INF , !P6 ;  /* 0xff80000045217808 */ /* 0x010fe40007000000 */
[C---:B------:R-:W-:Y:S02]  /*2790*/  ISETP.GE.AND P0, PT, R6.reuse, R9, PT ;  /* 0x000000090600720c */ /* 0x040fe40003f06270 */
[----:B------:R-:W-:-:S02]  /*27a0*/  ISETP.GE.AND P4, PT, R6, R10, PT ;  /* 0x0000000a0600720c */ /* 0x000fc40003f86270 */
[C---:B------:R-:W-:Y:S02]  /*27b0*/  ISETP.GE.AND P2, PT, R6.reuse, R11, PT ;  /* 0x0000000b0600720c */ /* 0x040fe40003f46270 */
[----:B------:R-:W-:Y:S01]  /*27c0*/  ISETP.GE.AND P6, PT, R6, R12, PT ;  /* 0x0000000c0600720c */ /* 0x000fe20003fc6270 */
[----:B------:R-:W-:Y:S01]  /*27d0*/  FMUL.FTZ R6, R36, c[0x0][0x2ec] ;  /* 0x0000bb0024067a20 */ /* 0x000fe20000410000 */
[----:B------:R-:W-:Y:S02]  /*27e0*/  IADD3 R5, R3, 0x9, RZ ;  /* 0x0000000903057810 */ /* 0x000fe40007ffe0ff */
[----:B---3--:R-:W-:Y:S01]  /*27f0*/  FSEL R46, R68, -INF , !P5 ;  /* 0xff800000442e7808 */ /* 0x008fe20006800000 */
[----:B------:R3:W4:Y:S01]  /*2800*/  MUFU.TANH R7, R6 ;  /* 0x0000000600077308 */ /* 0x0007220000002400 */
[----:B-----5:R-:W-:Y:S02]  /*2810*/  FSEL R22, R65, -INF , !P3 ;  /* 0xff80000041167808 */ /* 0x020fe40005800000 */
[----:B------:R-:W-:-:S02]  /*2820*/  FSEL R26, R64, -INF , !P1 ;  /* 0xff800000401a7808 */ /* 0x000fc40004800000 */
[----:B------:R-:W-:Y:S02]  /*2830*/  FSEL R35, R48, -INF , !P0 ;  /* 0xff80000030237808 */ /* 0x000fe40004000000 */
[C---:B------:R-:W-:Y:S02]  /*2840*/  ISETP.GE.AND P5, PT, R5.reuse, R9, PT ;  /* 0x000000090500720c */ /* 0x040fe40003fa6270 */
[C---:B------:R-:W-:Y:S02]  /*2850*/  ISETP.GE.AND P3, PT, R5.reuse, R10, PT ;  /* 0x0000000a0500720c */ /* 0x040fe40003f66270 */
[C---:B------:R-:W-:Y:S02]  /*2860*/  ISETP.GE.AND P1, PT, R5.reuse, R11, PT ;  /* 0x0000000b0500720c */ /* 0x040fe40003f26270 */
[----:B------:R-:W-:Y:S02]  /*2870*/  ISETP.GE.AND P0, PT, R5, R12, PT ;  /* 0x0000000c0500720c */ /* 0x000fe40003f06270 */
[----:B------:R-:W-:-:S02]  /*2880*/  IADD3 R5, R3, 0x10, RZ ;  /* 0x0000001003057810 */ /* 0x000fc40007ffe0ff */
[----:B---3--:R-:W-:Y:S02]  /*2890*/  IADD3 R6, R3, 0x11, RZ ;  /* 0x0000001103067810 */ /* 0x008fe40007ffe0ff */
[----:B------:R-:W-:Y:S02]  /*28a0*/  FSEL R45, R50, -INF , !P4 ;  /* 0xff800000322d7808 */ /* 0x000fe40006000000 */
        /* <DEDUP_REMOVED lines=8> */
[----:B------:R-:W-:Y:S02]  /*2930*/  ISETP.GE.AND P3, PT, R6, R9, PT ;  /* 0x000000090600720c */ /* 0x000fe40003f66270 */
[----:B------:R-:W-:-:S02]  /*2940*/  IADD3 R5, R3, 0x18, RZ ;  /* 0x0000001803057810 */ /* 0x000fc40007ffe0ff */
[----:B-1----:R-:W-:Y:S02]  /*2950*/  FSEL R131, R14, -INF , !P2 ;  /* 0xff8000000e837808 */ /* 0x002fe40005000000 */
[----:B------:R-:W-:Y:S02]  /*2960*/  FSEL R27, R13, -INF , !P6 ;  /* 0xff8000000d1b7808 */ /* 0x000fe40007000000 */
[----:B------:R-:W-:Y:S02]  /*2970*/  FSEL R30, R8, -INF , !P5 ;  /* 0xff800000081e7808 */ /* 0x000fe40006800000 */
[----:B------:R-:W-:Y:S02]  /*2980*/  FSEL R118, R28, -INF , !P3 ;  /* 0xff8000001c767808 */ /* 0x000fe40005800000 */
[C---:B------:R-:W-:Y:S02]  /*2990*/  ISETP.GE.AND P2, PT, R5.reuse, R9, PT ;  /* 0x000000090500720c */ /* 0x040fe40003f46270 */
[----:B------:R-:W-:-:S02]  /*29a0*/  ISETP.GE.AND P6, PT, R5, R10, PT ;  /* 0x0000000a0500720c */ /* 0x000fc40003fc6270 */
[CC--:B------:R-:W-:Y:S02]  /*29b0*/  ISETP.GE.AND P5, PT, R5.reuse, R11.reuse, PT ;  /* 0x0000000b0500720c */ /* 0x0c0fe40003fa6270 */
[----:B------:R-:W-:Y:S01]  /*29c0*/  ISETP.GE.AND P3, PT, R5, R12, PT ;  /* 0x0000000c0500720c */ /* 0x000fe20003f66270 */
[----:B------:R-:W-:Y:S01]  /*29d0*/  FMUL.FTZ R5, R18, c[0x0][0x2ec] ;  /* 0x0000bb0012057a20 */ /* 0x000fe20000410000 */
[----:B------:R-:W-:Y:S02]  /*29e0*/  FSEL R23, R40, -INF , !P0 ;  /* 0xff80000028177808 */ /* 0x000fe40004000000 */
[----:B------:R-:W-:Y:S02]  /*29f0*/  ISETP.GE.AND P0, PT, R6, R11, PT ;  /* 0x0000000b0600720c */ /* 0x000fe40003f06270 */
[----:B------:R-:W-:Y:S01]  /*2a00*/  FSEL R119, R32, -INF , !P4 ;  /* 0xff80000020777808 */ /* 0x000fe20006000000 */
[----:B------:R-:W1:Y:S01]  /*2a10*/  MUFU.TANH R5, R5 ;  /* 0x0000000500057308 */ /* 0x000e620000002400 */
[----:B------:R-:W-:-:S02]  /*2a20*/  FSEL R25, R25, -INF , !P0 ;  /* 0xff80000019197808 */ /* 0x000fc40004000000 */
[-C--:B------:R-:W-:Y:S02]  /*2a30*/  ISETP.GE.AND P0, PT, R3, R10.reuse, PT ;  /* 0x0000000a0300720c */ /* 0x080fe40003f06270 */
[----:B------:R-:W-:Y:S02]  /*2a40*/  FSEL R20, R61, -INF , !P1 ;  /* 0xff8000003d147808 */ /* 0x000fe40004800000 */
[----:B------:R-:W-:Y:S02]  /*2a50*/  FSEL R32, R73, -INF , !P0 ;  /* 0xff80000049207808 */ /* 0x000fe40004000000 */
[----:B------:R-:W-:Y:S02]  /*2a60*/  PLOP3.LUT P0, PT, PT, PT, UP0, 0x80, 0x0 ;  /* 0x000000000000781c */ /* 0x000fe40003f0f008 */
[C---:B------:R-:W-:Y:S02]  /*2a70*/  ISETP.GE.AND P1, PT, R6.reuse, R10, PT ;  /* 0x0000000a0600720c */ /* 0x040fe40003f26270 */
[----:B------:R-:W-:-:S02]  /*2a80*/  ISETP.GE.AND P4, PT, R6, R12, PT ;  /* 0x0000000c0600720c */ /* 0x000fc40003f86270 */
[----:B------:R-:W-:Y:S02]  /*2a90*/  FSEL R130, R15, -INF , !P1 ;  /* 0xff8000000f827808 */ /* 0x000fe40004800000 */
[----:B--2---:R-:W-:Y:S02]  /*2aa0*/  FSEL R29, R29, -INF , !P4 ;  /* 0xff8000001d1d7808 */ /* 0x004fe40006000000 */
[----:B----4-:R-:W-:Y:S02]  /*2ab0*/  FSEL R117, R7, -INF , !P2 ;  /* 0xff80000007757808 */ /* 0x010fe40005000000 */
[C---:B------:R-:W-:Y:S02]  /*2ac0*/  ISETP.GE.AND P1, PT, R3.reuse, R9, PT ;  /* 0x000000090300720c */ /* 0x040fe40003f26270 */
[C---:B------:R-:W-:Y:S02]  /*2ad0*/  ISETP.GE.AND P4, PT, R3.reuse, R11, PT ;  /* 0x0000000b0300720c */ /* 0x040fe40003f86270 */
[----:B------:R-:W-:-:S02]  /*2ae0*/  ISETP.GE.AND P2, PT, R3, R12, PT ;  /* 0x0000000c0300720c */ /* 0x000fc40003f46270 */
[----:B------:R-:W-:Y:S02]  /*2af0*/  IADD3 R3, R3, 0x19, RZ ;  /* 0x0000001903037810 */ /* 0x000fe40007ffe0ff */
[----:B------:R-:W-:Y:S02]  /*2b00*/  FSEL R129, R38, -INF , !P6 ;  /* 0xff80000026817808 */ /* 0x000fe40007000000 */
[----:B------:R-:W-:Y:S02]  /*2b10*/  FSEL R18, R16, -INF , !P5 ;  /* 0xff80000010127808 */ /* 0x000fe40006800000 */
[----:B-1----:R-:W-:Y:S02]  /*2b20*/  FSEL R28, R5, -INF , !P3 ;  /* 0xff800000051c7808 */ /* 0x002fe40005800000 */
        /* <DEDUP_REMOVED lines=13> */
[----:B------:R-:W-:Y:S02]  /*2c00*/  IMAD.U32 R5, RZ, RZ, UR22 ;  /* 0x00000016ff057e24 */ /* 0x000fe4000f8e00ff */
[----:B------:R-:W-:Y:S01]  /*2c10*/  IMAD.U32 R8, RZ, RZ, UR21 ;  /* 0x00000015ff087e24 */ /* 0x000fe2000f8e00ff */
[----:B------:R-:W-:Y:S02]  /*2c20*/  USHF.R.S32.HI UR6, URZ, 0x1f, UR9 ;  /* 0x0000001f3f067899 */ /* 0x000fe40008011409 */
[----:B------:R-:W-:Y:S01]  /*2c30*/  UIMAD UR5, UR12, UR9, URZ ;  /* 0x000000090c0572a4 */ /* 0x000fe2000f8e023f */
[----:B------:R-:W-:-:S03]  /*2c40*/  IMAD.U32 R14, RZ, RZ, UR9 ;  /* 0x00000009ff0e7e24 */ /* 0x000fc6000f8e00ff */
[----:B------:R-:W-:Y:S01]  /*2c50*/  UIMAD UR5, UR6, UR20, UR5 ;  /* 0x00000014060572a4 */ /* 0x000fe2000f8e0205 */
[----:B------:R-:W-:-:S05]  /*2c60*/  IMAD.WIDE.U32 R14, R14, UR20, R122 ;  /* 0x000000140e0e7c25 */ /* 0x000fca000f8e007a */
        /* <DEDUP_REMOVED lines=13> */
.L_x_933:
        /* <DEDUP_REMOVED lines=15> */
[----:B-1----:R-:W1:Y:S03]  /*2e30*/  SHFL.BFLY PT, R6, R3, 0x2, 0x1f ;  /* 0x0c401f0003067f89 */ /* 0x002e6600000e0000 */
[-C--:B------:R-:W-:Y:S01]  /*2e40*/  LEA R215, R4, R213.reuse, 0x1 ;  /* 0x000000d504d77211 */ /* 0x080fe200078e08ff */
[----:B------:R-:W-:Y:S01]  /*2e50*/  LDSM.16.MT88.4 R48, [R213+0xa000] ;  /* 0x00a00000d530783b */ /* 0x000fe20000004200 */
[C---:B------:R-:W-:Y:S02]  /*2e60*/  LEA R218, R0.reuse, R213, 0x1 ;  /* 0x000000d500da7211 */ /* 0x040fe400078e08ff */
[----:B------:R-:W-:Y:S01]  /*2e70*/  LEA R217, R0, R215, 0x1 ;  /* 0x000000d700d97211 */ /* 0x000fe200078e08ff */
[----:B------:R-:W-:Y:S04]  /*2e80*/  LDSM.16.MT88.4 R36, [R215+0xa000] ;  /* 0x00a00000d724783b */ /* 0x000fe80000004200 */
[----:B------:R-:W-:Y:S04]  /*2e90*/  LDSM.16.MT88.4 R52, [R218+0xa000] ;  /* 0x00a00000da34783b */ /* 0x000fe80000004200 */
[----:B------:R-:W-:Y:S04]  /*2ea0*/  LDSM.16.MT88.4 R64, [R217+0xa000] ;  /* 0x00a00000d940783b */ /* 0x000fe80000004200 */
[----:B------:R-:W-:Y:S01]  /*2eb0*/  LDSM.16.MT88.4 R68, [R213+0xb000] ;  /* 0x00b00000d544783b */ /* 0x000fe20000004200 */
[----:B-1----:R-:W-:-:S03]  /*2ec0*/  FMNMX.FTZ R3, R6, R3, !PT ;  /* 0x0000000306037209 */ /* 0x002fc60007810000 */
[----:B------:R-:W-:Y:S04]  /*2ed0*/  LDSM.16.MT88.4 R80, [R218+0xb000] ;  /* 0x00b00000da50783b */ /* 0x000fe80000004200 */
[----:B------:R-:W1:Y:S04]  /*2ee0*/  SHFL.BFLY PT, R6, R5, 0x2, 0x1f ;  /* 0x0c401f0005067f89 */ /* 0x000e6800000e0000 */
[----:B------:R-:W2:Y:S04]  /*2ef0*/  SHFL.BFLY PT, R134, R3, 0x1, 0x1f ;  /* 0x0c201f0003867f89 */ /* 0x000ea800000e0000 */
[----:B------:R-:W-:Y:S04]  /*2f00*/  LDSM.16.MT88.4 R96, [R217+0xb000] ;  /* 0x00b00000d960783b */ /* 0x000fe80000004200 */
[----:B------:R-:W-:Y:S04]  /*2f10*/  LDSM.16.MT88.4 R140, [R213+0xb800] ;  /* 0x00b80000d58c783b */ /* 0x000fe80000004200 */
[----:B------:R-:W-:Y:S04]  /*2f20*/  LDSM.16.MT88.4 R156, [R213+0xa800] ;  /* 0x00a80000d59c783b */ /* 0x000fe80000004200 */
[----:B------:R-:W-:Y:S01]  /*2f30*/  LDSM.16.MT88.4 R172, [R215+0xa800] ;  /* 0x00a80000d7ac783b */ /* 0x000fe20000004200 */
[----:B-1----:R-:W-:-:S03]  /*2f40*/  FMNMX.FTZ R5, R6, R5, !PT ;  /* 0x0000000506057209 */ /* 0x002fc60007810000 */
[----:B------:R-:W-:Y:S01]  /*2f50*/  LDSM.16.MT88.4 R112, [R215+0xb800] ;  /* 0x00b80000d770783b */ /* 0x000fe20000004200 */
[----:B--2---:R-:W-:-:S03]  /*2f60*/  FMNMX.FTZ R134, R3, R134, !PT ;  /* 0x0000008603867209 */ /* 0x004fc60007810000 */
[----:B------:R-:W1:Y:S01]  /*2f70*/  SHFL.BFLY PT, R6, R5, 0x1, 0x1f ;  /* 0x0c201f0005067f89 */ /* 0x000e6200000e0000 */
[C---:B------:R-:W-:Y:S01]  /*2f80*/  FSETP.NEU.FTZ.AND P1, PT, R134.reuse, -INF , PT ;  /* 0xff8000008600780b */ /* 0x040fe20003f3d000 */
[----:B------:R-:W-:Y:S02]  /*2f90*/  FMUL.FTZ R8, R134, c[0x0][0x23c] ;  /* 0x00008f0086087a20 */ /* 0x000fe40000410000 */
[----:B------:R-:W-:Y:S03]  /*2fa0*/  LDSM.16.MT88.4 R180, [R218+0xb800] ;  /* 0x00b80000dab4783b */ /* 0x000fe60000004200 */
[----:B------:R-:W-:Y:S01]  /*2fb0*/  FSEL R8, R8, RZ, P1 ;  /* 0x000000ff08087208 */ /* 0x000fe20000800000 */
[----:B------:R-:W-:Y:S04]  /*2fc0*/  LDSM.16.MT88.4 R176, [R217+0xb800] ;  /* 0x00b80000d9b0783b */ /* 0x000fe80000004200 */
[----:B------:R-:W-:-:S02]  /*2fd0*/  FFMA.FTZ R3, R13, c[0x0][0x23c], -R8 ;  /* 0x00008f000d037a23 */ /* 0x000fc40000010808 */
[--C-:B------:R-:W-:Y:S02]  /*2fe0*/  FFMA.FTZ R13, R27, c[0x0][0x23c], -R8.reuse ;  /* 0x00008f001b0d7a23 */ /* 0x100fe40000010808 */
[----:B------:R2:W-:Y:S01]  /*2ff0*/  MUFU.EX2 R233, R3 ;  /* 0x0000000300e97308 */ /* 0x0005e20000000800 */
[----:B------:R-:W-:-:S07]  /*3000*/  FFMA.FTZ R14, R25, c[0x0][0x23c], -R8 ;  /* 0x00008f00190e7a23 */ /* 0x000fce0000010808 */
[----:B------:R-:W-:Y:S01]  /*3010*/  MUFU.EX2 R211, R13 ;  /* 0x0000000d00d37308 */ /* 0x000fe20000000800 */
[----:B--2---:R-:W-:-:S07]  /*3020*/  FFMA.FTZ R3, R22, c[0x0][0x23c], -R8 ;  /* 0x00008f0016037a23 */ /* 0x004fce0000010808 */
[----:B------:R2:W3:Y:S08]  /*3030*/  MUFU.EX2 R229, R14 ;  /* 0x0000000e00e57308 */ /* 0x0004f00000000800 */
[----:B------:R1:W-:Y:S01]  /*3040*/  MUFU.EX2 R232, R3 ;  /* 0x0000000300e87308 */ /* 0x0003e20000000800 */
[----:B--2---:R-:W-:Y:S01]  /*3050*/  FFMA.FTZ R14, R18, c[0x0][0x23c], -R8 ;  /* 0x00008f00120e7a23 */ /* 0x004fe20000010808 */
[----:B---3--:R-:W-:-:S06]  /*3060*/  F2FP.BF16.PACK_AB R124, R229, R211 ;  /* 0x000000d3e57c723e */ /* 0x008fcc00000010ff */
[----:B------:R2:W-:Y:S01]  /*3070*/  MUFU.EX2 R228, R14 ;  /* 0x0000000e00e47308 */ /* 0x0005e20000000800 */
[----:B-1----:R-:W-:Y:S01]  /*3080*/  FMNMX.FTZ R3, R5, R6, !PT ;  /* 0x0000000605037209 */ /* 0x002fe20007810000 */
[----:B------:R-:W-:-:S03]  /*3090*/  FFMA.FTZ R5, R21, c[0x0][0x23c], -R8 ;  /* 0x00008f0015057a23 */ /* 0x000fc60000010808 */
[C---:B------:R-:W-:Y:S01]  /*30a0*/  FSETP.NEU.FTZ.AND P1, PT, R3.reuse, -INF , PT ;  /* 0xff8000000300780b */ /* 0x040fe20003f3d000 */
[----:B------:R-:W-:Y:S02]  /*30b0*/  FMUL.FTZ R6, R3, c[0x0][0x23c] ;  /* 0x00008f0003067a20 */ /* 0x000fe40000410000 */
[----:B------:R1:W-:Y:S03]  /*30c0*/  MUFU.EX2 R231, R5 ;  /* 0x0000000500e77308 */ /* 0x0003e60000000800 */
[----:B------:R-:W-:-:S05]  /*30d0*/  FSEL R2, R6, RZ, P1 ;  /* 0x000000ff06027208 */ /* 0x000fca0000800000 */
[--C-:B------:R-:W-:Y:S02]  /*30e0*/  FFMA.FTZ R0, R26, c[0x0][0x23c], -R2.reuse ;  /* 0x00008f001a007a23 */ /* 0x100fe40000010802 */
[--C-:B--2---:R-:W-:Y:S02]  /*30f0*/  FFMA.FTZ R14, R30, c[0x0][0x23c], -R2.reuse ;  /* 0x00008f001e0e7a23 */ /* 0x104fe40000010802 */
[----:B------:R2:W-:Y:S01]  /*3100*/  MUFU.EX2 R208, R0 ;  /* 0x0000000000d07308 */ /* 0x0005e20000000800 */
[----:B------:R-:W-:Y:S02]  /*3110*/  FFMA.FTZ R4, R16, c[0x0][0x23c], -R2 ;  /* 0x00008f0010047a23 */ /* 0x000fe40000010802 */
[--C-:B-1----:R-:W-:Y:S02]  /*3120*/  FFMA.FTZ R5, R20, c[0x0][0x23c], -R8.reuse ;  /* 0x00008f0014057a23 */ /* 0x102fe40000010808 */
[----:B------:R-:W-:-:S03]  /*3130*/  FFMA.FTZ R8, R17, c[0x0][0x23c], -R8 ;  /* 0x00008f0011087a23 */ /* 0x000fc60000010808 */
[----:B------:R-:W-:Y:S01]  /*3140*/  MUFU.EX2 R205, R14 ;  /* 0x0000000e00cd7308 */ /* 0x000fe20000000800 */
[----:B--2---:R-:W-:-:S07]  /*3150*/  FFMA.FTZ R0, R24, c[0x0][0x23c], -R2 ;  /* 0x00008f0018007a23 */ /* 0x004fce0000010802 */
[----:B------:R-:W1:Y:S01]  /*3160*/  MUFU.EX2 R250, R8 ;  /* 0x0000000800fa7308 */ /* 0x000e620000000800 */
[----:B------:R-:W-:Y:S07]  /*3170*/  LDSM.16.MT88.4 R24, [R218+0xa800] ;  /* 0x00a80000da18783b */ /* 0x000fee0000004200 */
[----:B------:R2:W-:Y:S08]  /*3180*/  MUFU.EX2 R209, R0 ;  /* 0x0000000000d17308 */ /* 0x0005f00000000800 */
[----:B------:R-:W3:Y:S01]  /*3190*/  MUFU.EX2 R234, R5 ;  /* 0x0000000500ea7308 */ /* 0x000ee20000000800 */
[----:B-1----:R-:W-:Y:S01]  /*31a0*/  F2FP.BF16.PACK_AB R126, R250, R228 ;  /* 0x000000e4fa7e723e */ /* 0x002fe200000010ff */
[----:B--2---:R-:W-:-:S06]  /*31b0*/  FFMA.FTZ R0, R23, c[0x0][0x23c], -R2 ;  /* 0x00008f0017007a23 */ /* 0x004fcc0000010802 */
[----:B------:R1:W2:Y:S01]  /*31c0*/  MUFU.EX2 R210, R4 ;  /* 0x0000000400d27308 */ /* 0x0002a20000000800 */
[----:B------:R-:W4:Y:S01]  /*31d0*/  LDSM.16.MT88.4 R20, [R215+0xb000] ;  /* 0x00b00000d714783b */ /* 0x000f220000004200 */
[----:B---3--:R-:W-:-:S06]  /*31e0*/  F2FP.BF16.PACK_AB R6, R234, R231 ;  /* 0x000000e7ea06723e */ /* 0x008fcc00000010ff */
[----:B------:R3:W5:Y:S01]  /*31f0*/  MUFU.EX2 R230, R0 ;  /* 0x0000000000e67308 */ /* 0x0007620000000800 */
[----:B-1----:R-:W-:Y:S02]  /*3200*/  F2FP.BF16.PACK_AB R4, R232, R233 ;  /* 0x000000e9e804723e */ /* 0x002fe400000010ff */
[----:B--2---:R-:W-:Y:S02]  /*3210*/  F2FP.BF16.PACK_AB R5, R208, R210 ;  /* 0x000000d2d005723e */ /* 0x004fe400000010ff */
[----:B---3--:R-:W-:Y:S02]  /*3220*/  FMNMX.FTZ R0, R31, R33, !PT ;  /* 0x000000211f007209 */ /* 0x008fe40007810000 */
[----:B-----5:R-:W-:Y:S02]  /*3230*/  F2FP.BF16.PACK_AB R7, R230, R209 ;  /* 0x000000d1e607723e */ /* 0x020fe400000010ff */
[----:B------:R-:W-:-:S04]  /*3240*/  FMNMX.FTZ R0, R35, R0, !PT ;  /* 0x0000000023007209 */ /* 0x000fc80007810000 */
[----:B------:R-:W-:Y:S01]  /*3250*/  FMNMX.FTZ R0, R34, R0, !PT ;  /* 0x0000000022007209 */ /* 0x000fe20007810000 */
[----:B------:R-:W-:Y:S03]  /*3260*/  HMMA.16816.F32.BF16 R144, R4, R48, RZ ;  /* 0x000000300490723c */ /* 0x000fe600000418ff */
[----:B------:R-:W-:-:S04]  /*3270*/  FMNMX.FTZ R0, R119, R0, !PT ;  /* 0x0000000077007209 */ /* 0x000fc80007810000 */
[----:B------:R-:W-:Y:S01]  /*3280*/  FMNMX.FTZ R0, R118, R0, !PT ;  /* 0x0000000076007209 */ /* 0x000fe20007810000 */
[----:B------:R-:W-:Y:S03]  /*3290*/  HMMA.16816.F32.BF16 R164, R4, R36, RZ ;  /* 0x0000002404a4723c */ /* 0x000fe600000418ff */
[----:B------:R-:W-:-:S04]  /*32a0*/  FMNMX.FTZ R0, R117, R0, !PT ;  /* 0x0000000075007209 */ /* 0x000fc80007810000 */
[----:B------:R-:W-:Y:S01]  /*32b0*/  FMNMX.FTZ R13, R116, R0, !PT ;  /* 0x00000000740d7209 */ /* 0x000fe20007810000 */
[----:B------:R-:W-:Y:S01]  /*32c0*/  HMMA.16816.F32.BF16 R40, R4, R52, RZ ;  /* 0x000000340428723c */ /* 0x000fe200000418ff */
[----:B------:R-:W-:-:S03]  /*32d0*/  FMNMX.FTZ R0, R32, R46, !PT ;  /* 0x0000002e20007209 */ /* 0x000fc60007810000 */
[----:B------:R-:W1:Y:S01]  /*32e0*/  SHFL.BFLY PT, R15, R13, 0x2, 0x1f ;  /* 0x0c401f000d0f7f89 */ /* 0x000e6200000e0000 */
[----:B------:R-:W-:-:S03]  /*32f0*/  FMNMX.FTZ R0, R45, R0, !PT ;  /* 0x000000002d007209 */ /* 0x000fc60007810000 */
[----:B------:R-:W-:Y:S01]  /*3300*/  HMMA.16816.F32.BF16 R56, R4, R64, RZ ;  /* 0x000000400438723c */ /* 0x000fe200000418ff */
[----:B------:R-:W-:-:S04]  /*3310*/  FMNMX.FTZ R0, R44, R0, !PT ;  /* 0x000000002c007209 */ /* 0x000fc80007810000 */
[----:B------:R-:W-:-:S03]  /*3320*/  FMNMX.FTZ R0, R131, R0, !PT ;  /* 0x0000000083007209 */ /* 0x000fc60007810000 */
[----:B------:R-:W-:Y:S01]  /*3330*/  HMMA.16816.F32.BF16 R72, R4, R68, RZ ;  /* 0x000000440448723c */ /* 0x000fe200000418ff */
[----:B------:R-:W-:-:S04]  /*3340*/  FMNMX.FTZ R0, R130, R0, !PT ;  /* 0x0000000082007209 */ /* 0x000fc80007810000 */
[----:B------:R-:W-:-:S03]  /*3350*/  FMNMX.FTZ R0, R129, R0, !PT ;  /* 0x0000000081007209 */ /* 0x000fc60007810000 */
[C---:B----4-:R-:W-:Y:S01]  /*3360*/  HMMA.16816.F32.BF16 R88, R4.reuse, R20, RZ ;  /* 0x000000140458723c */ /* 0x050fe200000418ff */
[----:B------:R-:W-:Y:S02]  /*3370*/  FMNMX.FTZ R0, R128, R0, !PT ;  /* 0x0000000080007209 */ /* 0x000fe40007810000 */
[----:B-1----:R-:W-:Y:S01]  /*3380*/  FMNMX.FTZ R8, R13, R15, !PT ;  /* 0x0000000f0d087209 */ /* 0x002fe20007810000 */
[--C-:B------:R-:W-:Y:S02]  /*3390*/  FFMA.FTZ R13, R29, c[0x0][0x23c], -R2.reuse ;  /* 0x00008f001d0d7a23 */ /* 0x100fe40000010802 */
[----:B------:R-:W1:Y:S02]  /*33a0*/  SHFL.BFLY PT, R14, R0, 0x2, 0x1f ;  /* 0x0c401f00000e7f89 */ /* 0x000e6400000e0000 */
[C---:B------:R-:W-:Y:S01]  /*33b0*/  HMMA.16816.F32.BF16 R104, R4.reuse, R80, RZ ;  /* 0x000000500468723c */ /* 0x040fe200000418ff */
[----:B------:R2:W3:Y:S01]  /*33c0*/  MUFU.EX2 R206, R13 ;  /* 0x0000000d00ce7308 */ /* 0x0004e20000000800 */
[----:B------:R-:W4:Y:S06]  /*33d0*/  SHFL.BFLY PT, R15, R8, 0x1, 0x1f ;  /* 0x0c201f00080f7f89 */ /* 0x000f2c00000e0000 */
[C---:B------:R-:W-:Y:S08]  /*33e0*/  HMMA.16816.F32.BF16 R120, R4.reuse, R96, RZ ;  /* 0x000000600478723c */ /* 0x040ff000000418ff */
[----:B------:R-:W-:Y:S01]  /*33f0*/  HMMA.16816.F32.BF16 R152, R4, R50, RZ ;  /* 0x000000320498723c */ /* 0x000fe200000418ff */
[--C-:B--2---:R-:W-:Y:S01]  /*3400*/  FFMA.FTZ R13, R28, c[0x0][0x23c], -R2.reuse ;  /* 0x00008f001c0d7a23 */ /* 0x104fe20000010802 */
[----:B---3--:R-:W-:Y:S01]  /*3410*/  F2FP.BF16.PACK_AB R125, R206, R205 ;  /* 0x000000cdce7d723e */ /* 0x008fe200000010ff */
[----:B------:R-:W-:-:S02]  /*3420*/  FFMA.FTZ R2, R19, c[0x0][0x23c], -R2 ;  /* 0x00008f0013027a23 */ /* 0x000fc40000010802 */
[----:B------:R-:W-:Y:S01]  /*3430*/  LDSM.16.MT88.4 R16, [R217+0xa800] ;  /* 0x00a80000d910783b */ /* 0x000fe20000004200 */
[----:B-1----:R-:W-:Y:S01]  /*3440*/  FMNMX.FTZ R0, R14, R0, !PT ;  /* 0x000000000e007209 */ /* 0x002fe20007810000 */
[----:B------:R1:W-:Y:S01]  /*3450*/  MUFU.EX2 R249, R2 ;  /* 0x0000000200f97308 */ /* 0x0003e20000000800 */
[C---:B------:R-:W-:Y:S01]  /*3460*/  HMMA.16816.F32.BF16 R168, R4.reuse, R38, RZ ;  /* 0x0000002604a8723c */ /* 0x040fe200000418ff */
[----:B----4-:R-:W-:Y:S02]  /*3470*/  FMNMX.FTZ R136, R8, R15, !PT ;  /* 0x0000000f08887209 */ /* 0x010fe40007810000 */
[----:B------:R-:W2:Y:S02]  /*3480*/  SHFL.BFLY PT, R8, R0, 0x1, 0x1f ;  /* 0x0c201f0000087f89 */ /* 0x000ea400000e0000 */
[C---:B------:R-:W-:Y:S02]  /*3490*/  FSETP.NEU.FTZ.AND P1, PT, R136.reuse, -INF , PT ;  /* 0xff8000008800780b */ /* 0x040fe40003f3d000 */
[----:B------:R-:W3:Y:S01]  /*34a0*/  MUFU.EX2 R207, R13 ;  /* 0x0000000d00cf7308 */ /* 0x000ee20000000800 */
[----:B------:R-:W-:Y:S01]  /*34b0*/  HMMA.16816.F32.BF16 R76, R4, R54, RZ ;  /* 0x00000036044c723c */ /* 0x000fe200000418ff */
[----:B-1----:R-:W-:-:S07]  /*34c0*/  FMUL.FTZ R2, R136, c[0x0][0x23c] ;  /* 0x00008f0088027a20 */ /* 0x002fce0000410000 */
[----:B------:R-:W-:Y:S01]  /*34d0*/  HMMA.16816.F32.BF16 R60, R4, R66, RZ ;  /* 0x00000042043c723c */ /* 0x000fe200000418ff */
[----:B------:R-:W-:Y:S02]  /*34e0*/  FSEL R2, R2, RZ, P1 ;  /* 0x000000ff02027208 */ /* 0x000fe40000800000 */
[----:B---3--:R-:W-:-:S05]  /*34f0*/  F2FP.BF16.PACK_AB R127, R249, R207 ;  /* 0x000000cff97f723e */ /* 0x008fca00000010ff */
[----:B------:R-:W-:Y:S01]  /*3500*/  HMMA.16816.F32.BF16 R92, R4, R70, RZ ;  /* 0x00000046045c723c */ /* 0x000fe200000418ff */
[----:B--2---:R-:W-:Y:S01]  /*3510*/  FMNMX.FTZ R135, R0, R8, !PT ;  /* 0x0000000800877209 */ /* 0x004fe20007810000 */
[--C-:B------:R-:W-:Y:S02]  /*3520*/  FFMA.FTZ R0, R33, c[0x0][0x23c], -R2.reuse ;  /* 0x00008f0021007a23 */ /* 0x100fe40000010802 */
[----:B------:R-:W-:-:S04]  /*3530*/  FFMA.FTZ R8, R119, c[0x0][0x23c], -R2 ;  /* 0x00008f0077087a23 */ /* 0x000fc80000010802 */
[----:B------:R-:W-:Y:S01]  /*3540*/  HMMA.16816.F32.BF16 R100, R4, R22, RZ ;  /* 0x000000160464723c */ /* 0x000fe200000418ff */
[----:B------:R1:W-:Y:S01]  /*3550*/  MUFU.EX2 R201, R0 ;  /* 0x0000000000c97308 */ /* 0x0003e20000000800 */
[----:B------:R-:W-:-:S06]  /*3560*/  FSETP.NEU.FTZ.AND P1, PT, R135, -INF , PT ;  /* 0xff8000008700780b */ /* 0x000fcc0003f3d000 */
[C---:B------:R-:W-:Y:S01]  /*3570*/  HMMA.16816.F32.BF16 R108, R4.reuse, R82, RZ ;  /* 0x00000052046c723c */ /* 0x040fe200000418ff */
[----:B------:R2:W-:Y:S07]  /*3580*/  MUFU.EX2 R133, R8 ;  /* 0x0000000800857308 */ /* 0x0005ee0000000800 */
[----:B------:R-:W-:Y:S01]  /*3590*/  HMMA.16816.F32.BF16 R84, R4, R98, RZ ;  /* 0x000000620454723c */ /* 0x000fe200000418ff */
[----:B-1----:R-:W-:-:S05]  /*35a0*/  FMUL.FTZ R0, R135, c[0x0][0x23c] ;  /* 0x00008f0087007a20 */ /* 0x002fca0000410000 */
[----:B------:R-:W-:Y:S01]  /*35b0*/  FSEL R0, R0, RZ, P1 ;  /* 0x000000ff00007208 */ /* 0x000fe20000800000 */
[--C-:B------:R-:W-:Y:S01]  /*35c0*/  FFMA.FTZ R4, R31, c[0x0][0x23c], -R2.reuse ;  /* 0x00008f001f047a23 */ /* 0x100fe20000010802 */
[C---:B------:R-:W-:Y:S01]  /*35d0*/  HMMA.16816.F32.BF16 R144, R124.reuse, R156, R144 ;  /* 0x0000009c7c90723c */ /* 0x040fe20000041890 */
[--C-:B--2---:R-:W-:Y:S02]  /*35e0*/  FFMA.FTZ R8, R118, c[0x0][0x23c], -R2.reuse ;  /* 0x00008f0076087a23 */ /* 0x104fe40000010802 */
[----:B------:R1:W-:Y:S05]  /*35f0*/  MUFU.EX2 R204, R4 ;  /* 0x0000000400cc7308 */ /* 0x0003ea0000000800 */
[C---:B------:R-:W-:Y:S03]  /*3600*/  HMMA.16816.F32.BF16 R164, R124.reuse, R172, R164 ;  /* 0x000000ac7ca4723c */ /* 0x040fe600000418a4 */
[----:B------:R2:W-:Y:S05]  /*3610*/  MUFU.EX2 R132, R8 ;  /* 0x0000000800847308 */ /* 0x0005ea0000000800 */
[----:B------:R-:W-:Y:S01]  /*3620*/  HMMA.16816.F32.BF16 R40, R124, R24, R40 ;  /* 0x000000187c28723c */ /* 0x000fe20000041828 */
[----:B-1----:R-:W-:-:S04]  /*3630*/  FFMA.FTZ R4, R35, c[0x0][0x23c], -R2 ;  /* 0x00008f0023047a23 */ /* 0x002fc80000010802 */
[----:B------:R1:W-:Y:S03]  /*3640*/  MUFU.EX2 R202, R4 ;  /* 0x0000000400ca7308 */ /* 0x0003e60000000800 */
[----:B------:R-:W-:Y:S01]  /*3650*/  HMMA.16816.F32.BF16 R56, R124, R16, R56 ;  /* 0x000000107c38723c */ /* 0x000fe20000041838 */
[----:B--2---:R-:W-:-:S04]  /*3660*/  FFMA.FTZ R8, R117, c[0x0][0x23c], -R2 ;  /* 0x00008f0075087a23 */ /* 0x004fc80000010802 */
[----:B------:R-:W-:Y:S03]  /*3670*/  MUFU.EX2 R15, R8 ;  /* 0x00000008000f7308 */ /* 0x000fe60000000800 */
[----:B------:R-:W-:Y:S01]  /*3680*/  HMMA.16816.F32.BF16 R72, R124, R140, R72 ;  /* 0x0000008c7c48723c */ /* 0x000fe20000041848 */
[----:B-1----:R-:W-:-:S07]  /*3690*/  FFMA.FTZ R4, R34, c[0x0][0x23c], -R2 ;  /* 0x00008f0022047a23 */ /* 0x002fce0000010802 */
[C---:B------:R-:W-:Y:S01]  /*36a0*/  HMMA.16816.F32.BF16 R88, R124.reuse, R112, R88 ;  /* 0x000000707c58723c */ /* 0x040fe20000041858 */
[----:B------:R-:W-:Y:S01]  /*36b0*/  FFMA.FTZ R2, R116, c[0x0][0x23c], -R2 ;  /* 0x00008f0074027a23 */ /* 0x000fe20000010802 */
[----:B------:R1:W2:Y:S06]  /*36c0*/  MUFU.EX2 R203, R4 ;  /* 0x0000000400cb7308 */ /* 0x0002ac0000000800 */
[C---:B------:R-:W-:Y:S02]  /*36d0*/  HMMA.16816.F32.BF16 R104, R124.reuse, R180, R104 ;  /* 0x000000b47c68723c */ /* 0x040fe40000041868 */
[----:B------:R3:W4:Y:S06]  /*36e0*/  MUFU.EX2 R252, R2 ;  /* 0x0000000200fc7308 */ /* 0x00072c0000000800 */
        /* <DEDUP_REMOVED lines=12> */
[----:B------:R-:W-:Y:S01]  /*37b0*/  HMMA.16816.F32.BF16 R108, R124, R182, R108 ;  /* 0x000000b67c6c723c */ /* 0x000fe2000004186c */
[----:B----4-:R-:W-:Y:S01]  /*37c0*/  F2FP.BF16.PACK_AB R130, R252, R15 ;  /* 0x0000000ffc82723e */ /* 0x010fe200000010ff */
[----:B------:R2:W4:Y:S01]  /*37d0*/  MUFU.EX2 R13, R2 ;  /* 0x00000002000d7308 */ /* 0x0005220000000800 */
[----:B-1----:R-:W-:Y:S01]  /*37e0*/  FFMA.FTZ R4, R45, c[0x0][0x23c], -R0 ;  /* 0x00008f002d047a23 */ /* 0x002fe20000010800 */
[----:B---3--:R-:W-:-:S06]  /*37f0*/  F2FP.BF16.PACK_AB R5, R139, R200 ;  /* 0x000000c88b05723e */ /* 0x008fcc00000010ff */
[----:B------:R1:W3:Y:S01]  /*3800*/  MUFU.EX2 R137, R4 ;  /* 0x0000000400897308 */ /* 0x0002e20000000800 */
[----:B--2---:R-:W-:Y:S01]  /*3810*/  FFMA.FTZ R2, R129, c[0x0][0x23c], -R0 ;  /* 0x00008f0081027a23 */ /* 0x004fe20000010800 */
[----:B----4-:R-:W-:-:S06]  /*3820*/  F2FP.BF16.PACK_AB R129, R13, R14 ;  /* 0x0000000e0d81723e */ /* 0x010fcc00000010ff */
[----:B------:R2:W-:Y:S01]  /*3830*/  MUFU.EX2 R8, R2 ;  /* 0x0000000200087308 */ /* 0x0005e20000000800 */
[--C-:B-1----:R-:W-:Y:S02]  /*3840*/  FFMA.FTZ R4, R44, c[0x0][0x23c], -R0.reuse ;  /* 0x00008f002c047a23 */ /* 0x102fe40000010800 */
[----:B------:R-:W-:Y:S01]  /*3850*/  HMMA.16816.F32.BF16 R44, R124, R26, R76 ;  /* 0x0000001a7c2c723c */ /* 0x000fe2000004184c */
[----:B------:R-:W-:-:S04]  /*3860*/  FFMA.FTZ R0, R128, c[0x0][0x23c], -R0 ;  /* 0x00008f0080007a23 */ /* 0x000fc80000010800 */
[----:B------:R1:W4:Y:S01]  /*3870*/  MUFU.EX2 R138, R4 ;  /* 0x00000004008a7308 */ /* 0x0003220000000800 */
[----:B------:R-:W-:Y:S01]  /*3880*/  F2FP.BF16.PACK_AB R128, R132, R133 ;  /* 0x000000858480723e */ /* 0x000fe200000010ff */
[----:B--2---:R-:W-:Y:S01]  /*3890*/  FADD.FTZ R2, R200, R139 ;  /* 0x0000008bc8027221 */ /* 0x004fe20000010000 */
[C---:B------:R-:W-:Y:S05]  /*38a0*/  HMMA.16816.F32.BF16 R76, R124.reuse, R142, R92 ;  /* 0x0000008e7c4c723c */ /* 0x040fea000004185c */
[----:B------:R2:W5:Y:S01]  /*38b0*/  MUFU.EX2 R251, R0 ;  /* 0x0000000000fb7308 */ /* 0x0005620000000800 */
[----:B---3--:R-:W-:Y:S02]  /*38c0*/  FADD.FTZ R2, R137, R2 ;  /* 0x0000000289027221 */ /* 0x008fe40000010000 */
[----:B------:R-:W-:Y:S01]  /*38d0*/  HMMA.16816.F32.BF16 R92, R124, R114, R100 ;  /* 0x000000727c5c723c */ /* 0x000fe20000041864 */
[----:B-1----:R-:W-:-:S02]  /*38e0*/  F2FP.BF16.PACK_AB R4, R201, R204 ;  /* 0x000000ccc904723e */ /* 0x002fc400000010ff */
[----:B----4-:R-:W-:-:S05]  /*38f0*/  F2FP.BF16.PACK_AB R7, R138, R137 ;  /* 0x000000898a07723e */ /* 0x010fca00000010ff */
[----:B------:R-:W-:Y:S01]  /*3900*/  HMMA.16816.F32.BF16 R124, R124, R178, R84 ;  /* 0x000000b27c7c723c */ /* 0x000fe20000041854 */
[----:B--2---:R-:W-:Y:S01]  /*3910*/  FADD.FTZ R0, R204, R201 ;  /* 0x000000c9cc007221 */ /* 0x004fe20000010000 */
[----:B-----5:R-:W-:-:S03]  /*3920*/  F2FP.BF16.PACK_AB R131, R251, R8 ;  /* 0x00000008fb83723e */ /* 0x020fc600000010ff */
[----:B------:R-:W-:-:S03]  /*3930*/  FADD.FTZ R0, R202, R0 ;  /* 0x00000000ca007221 */ /* 0x000fc60000010000 */
        /* <DEDUP_REMOVED lines=15> */
[----:B------:R-:W-:Y:S07]  /*3a30*/  HMMA.16816.F32.BF16 R20, R4, R98, RZ ;  /* 0x000000620414723c */ /* 0x000fee00000418ff */
        /* <DEDUP_REMOVED lines=49> */
[----:B------:R-:W-:Y:S01]  /*3d50*/  UIMAD UR5, UR5, UR24, UR6 ;  /* 0x00000018050572a4 */ /* 0x000fe2000f8e0206 */
[----:B------:R-:W-:Y:S03]  /*3d60*/  BAR.SYNC.DEFER_BLOCKING 0x0 ;  /* 0x0000000000007b1d */ /* 0x000fe60000010000 */
[----:B------:R-:W-:-:S02]  /*3d70*/  LEA R32, P0, R4, c[0x0][0x170], 0x1 ;  /* 0x00005c0004207a11 */ /* 0x000fc400078008ff */
[----:B------:R-:W-:Y:S01]  /*3d80*/  IADD3 R0, R5, UR5, RZ ;  /* 0x0000000505007c10 */ /* 0x000fe2000fffe0ff */
[----:B------:R-:W-:-:S03]  /*3d90*/  IMAD.U32 R5, RZ, RZ, UR25 ;  /* 0x00000019ff057e24 */ /* 0x000fc6000f8e00ff */
[----:B------:R-:W-:Y:S01]  /*3da0*/  LEA.HI.X R33, R4, c[0x0][0x174], R0, 0x1, P0 ;  /* 0x00005d0004217a11 */ /* 0x000fe200000f0c00 */
[----:B------:R-:W-:Y:S01]  /*3db0*/  IMAD.U32 R0, RZ, RZ, UR25 ;  /* 0x00000019ff007e24 */ /* 0x000fe2000f8e00ff */
[----:B------:R-:W-:-:S04]  /*3dc0*/  LEA R4, P0, R5, R32, 0x1 ;  /* 0x0000002005047211 */ /* 0x000fc800078008ff */
        /* <DEDUP_REMOVED lines=11> */
[----:B------:R-:W-:Y:S04]  /*3e80*/  LDSM.16.M88.4 R180, [R223] ;  /* 0x00000000dfb4783b */ /* 0x000fe80000000200 */
[----:B------:R-:W-:Y:S04]  /*3e90*/  LDSM.16.M88.4 R20, [R216+0x2000] ;  /* 0x00200000d814783b */ /* 0x000fe80000000200 */
[----:B------:R-:W-:Y:S04]  /*3ea0*/  LDSM.16.M88.4 R176, [R226] ;  /* 0x00000000e2b0783b */ /* 0x000fe80000000200 */
[----:B--2---:R-:W2:Y:S04]  /*3eb0*/  LDSM.16.M88.4 R4, [R214+0x2000] ;  /* 0x00200000d604783b */ /* 0x004ea80000000200 */
[----:B------:R-:W-:Y:S04]  /*3ec0*/  LDSM.16.M88.4 R140, [R221+0x8000] ;  /* 0x00800000dd8c783b */ /* 0x000fe80000000200 */
[----:B------:R-:W0:Y:S01]  /*3ed0*/  LDGDEPBAR ;  /* 0x00000000000079af */ /* 0x000e220000000000 */
[C---:B---3--:R-:W-:Y:S08]  /*3ee0*/  HMMA.16816.F32.BF16 R208, R16.reuse, R24, RZ ;  /* 0x0000001810d0723c */ /* 0x048ff000000418ff */
[C---:B------:R-:W-:Y:S08]  /*3ef0*/  HMMA.16816.F32.BF16 R236, R16.reuse, R26, RZ ;  /* 0x0000001a10ec723c */ /* 0x040ff000000418ff */
[----:B----4-:R-:W-:Y:S08]  /*3f00*/  HMMA.16816.F32.BF16 R196, R16, R28, RZ ;  /* 0x0000001c10c4723c */ /* 0x010ff000000418ff */
[C---:B--2---:R-:W-:Y:S08]  /*3f10*/  HMMA.16816.F32.BF16 R204, R4.reuse, R24, RZ ;  /* 0x0000001804cc723c */ /* 0x044ff000000418ff */
[C---:B------:R-:W-:Y:S01]  /*3f20*/  HMMA.16816.F32.BF16 R200, R4.reuse, R26, RZ ;  /* 0x0000001a04c8723c */ /* 0x040fe200000418ff */
[----:B------:R-:W2:Y:S07]  /*3f30*/  LDSM.16.M88.4 R24, [R216] ;  /* 0x00000000d818783b */ /* 0x000eae0000000200 */
[C---:B------:R-:W-:Y:S08]  /*3f40*/  HMMA.16816.F32.BF16 R192, R4.reuse, R28, RZ ;  /* 0x0000001c04c0723c */ /* 0x040ff000000418ff */
[-C--:B------:R-:W-:Y:S01]  /*3f50*/  HMMA.16816.F32.BF16 R188, R4, R30.reuse, RZ ;  /* 0x0000001e04bc723c */ /* 0x080fe200000418ff */
[----:B------:R-:W3:Y:S07]  /*3f60*/  LDSM.16.M88.4 R4, [R222+0x2000] ;  /* 0x00200000de04783b */ /* 0x000eee0000000200 */
[----:B------:R-:W-:Y:S01]  /*3f70*/  HMMA.16816.F32.BF16 R184, R16, R30, RZ ;  /* 0x0000001e10b8723c */ /* 0x000fe200000418ff */
[----:B------:R-:W4:Y:S04]  /*3f80*/  LDSM.16.M88.4 R28, [R221+0x8800] ;  /* 0x00880000dd1c783b */ /* 0x000f280000000200 */
[----:B------:R-:W5:Y:S03]  /*3f90*/  LDSM.16.M88.4 R16, [R222] ;  /* 0x00000000de10783b */ /* 0x000f660000000200 */
[C---:B------:R-:W-:Y:S08]  /*3fa0*/  HMMA.16816.F32.BF16 R232, R20.reuse, R180, R204 ;  /* 0x000000b414e8723c */ /* 0x040ff000000418cc */
[C---:B------:R-:W-:Y:S08]  /*3fb0*/  HMMA.16816.F32.BF16 R244, R20.reuse, R182, R200 ;  /* 0x000000b614f4723c */ /* 0x040ff000000418c8 */
[C---:B------:R-:W-:Y:S08]  /*3fc0*/  HMMA.16816.F32.BF16 R240, R20.reuse, R176, R192 ;  /* 0x000000b014f0723c */ /* 0x040ff000000418c0 */
[----:B------:R-:W-:Y:S01]  /*3fd0*/  HMMA.16816.F32.BF16 R228, R20, R178, R188 ;  /* 0x000000b214e4723c */ /* 0x000fe200000418bc */
[----:B------:R-:W-:Y:S07]  /*3fe0*/  LDSM.16.M88.4 R20, [R220+0x2000] ;  /* 0x00200000dc14783b */ /* 0x000fee0000000200 */
[C---:B--2---:R-:W-:Y:S08]  /*3ff0*/  HMMA.16816.F32.BF16 R208, R24.reuse, R180, R208 ;  /* 0x000000b418d0723c */ /* 0x044ff000000418d0 */
[C---:B------:R-:W-:Y:S01]  /*4000*/  HMMA.16816.F32.BF16 R200, R24.reuse, R182, R236 ;  /* 0x000000b618c8723c */ /* 0x040fe200000418ec */
[----:B------:R-:W2:Y:S07]  /*4010*/  LDSM.16.M88.4 R180, [R219] ;  /* 0x00000000dbb4783b */ /* 0x000eae0000000200 */
[C---:B------:R-:W-:Y:S08]  /*4020*/  HMMA.16816.F32.BF16 R204, R24.reuse, R176, R196 ;  /* 0x000000b018cc723c */ /* 0x040ff000000418c4 */
[----:B------:R-:W-:Y:S01]  /*4030*/  HMMA.16816.F32.BF16 R196, R24, R178, R184 ;  /* 0x000000b218c4723c */ /* 0x000fe200000418b8 */
[----:B------:R-:W1:Y:S04]  /*4040*/  LDSM.16.M88.4 R176, [R219+0x800] ;  /* 0x00080000dbb0783b */ /* 0x000e680000000200 */
[----:B------:R-:W1:Y:S03]  /*4050*/  LDSM.16.M88.4 R24, [R220] ;  /* 0x00000000dc18783b */ /* 0x000e660000000200 */
[C---:B---3--:R-:W-:Y:S08]  /*4060*/  HMMA.16816.F32.BF16 R192, R4.reuse, R140, R232 ;  /* 0x0000008c04c0723c */ /* 0x048ff000000418e8 */
[C---:B------:R-:W-:Y:S08]  /*4070*/  HMMA.16816.F32.BF16 R188, R4.reuse, R142, R244 ;  /* 0x0000008e04bc723c */ /* 0x040ff000000418f4 */
[C---:B----4-:R-:W-:Y:S08]  /*4080*/  HMMA.16816.F32.BF16 R184, R4.reuse, R28, R240 ;  /* 0x0000001c04b8723c */ /* 0x050ff000000418f0 */
[----:B------:R-:W-:Y:S01]  /*4090*/  HMMA.16816.F32.BF16 R228, R4, R30, R228 ;  /* 0x0000001e04e4723c */ /* 0x000fe200000418e4 */
[----:B------:R-:W-:Y:S07]  /*40a0*/  LDSM.16.M88.4 R4, [R214+0x6000] ;  /* 0x00600000d604783b */ /* 0x000fee0000000200 */
[C---:B-----5:R-:W-:Y:S08]  /*40b0*/  HMMA.16816.F32.BF16 R240, R16.reuse, R140, R208 ;  /* 0x0000008c10f0723c */ /* 0x060ff000000418d0 */
[C---:B------:R-:W-:Y:S01]  /*40c0*/  HMMA.16816.F32.BF16 R236, R16.reuse, R142, R200 ;  /* 0x0000008e10ec723c */ /* 0x040fe200000418c8 */
[----:B------:R-:W-:Y:S07]  /*40d0*/  LDSM.16.M88.4 R140, [R212+0x9800] ;  /* 0x00980000d48c783b */ /* 0x000fee0000000200 */
[C---:B------:R-:W-:Y:S08]  /*40e0*/  HMMA.16816.F32.BF16 R208, R16.reuse, R28, R204 ;  /* 0x0000001c10d0723c */ /* 0x040ff000000418cc */
[----:B------:R-:W-:Y:S01]  /*40f0*/  HMMA.16816.F32.BF16 R200, R16, R30, R196 ;  /* 0x0000001e10c8723c */ /* 0x000fe200000418c4 */
[----:B------:R-:W3:Y:S04]  /*4100*/  LDSM.16.M88.4 R28, [R212+0x9000] ;  /* 0x00900000d41c783b */ /* 0x000ee80000000200 */
[----:B------:R-:W4:Y:S03]  /*4110*/  LDSM.16.M88.4 R16, [R214+0x4000] ;  /* 0x00400000d610783b */ /* 0x000f260000000200 */
[C---:B--2---:R-:W-:Y:S08]  /*4120*/  HMMA.16816.F32.BF16 R232, R20.reuse, R180, R192 ;  /* 0x000000b414e8723c */ /* 0x044ff000000418c0 */
[C---:B------:R-:W-:Y:S08]  /*4130*/  HMMA.16816.F32.BF16 R204, R20.reuse, R182, R188 ;  /* 0x000000b614cc723c */ /* 0x040ff000000418bc */
[C---:B-1----:R-:W-:Y:S08]  /*4140*/  HMMA.16816.F32.BF16 R192, R20.reuse, R176, R184 ;  /* 0x000000b014c0723c */ /* 0x042ff000000418b8 */
[----:B------:R-:W-:Y:S01]  /*4150*/  HMMA.16816.F32.BF16 R188, R20, R178, R228 ;  /* 0x000000b214bc723c */ /* 0x000fe200000418e4 */
[----:B------:R-:W-:Y:S07]  /*4160*/  LDSM.16.M88.4 R20, [R216+0x4000] ;  /* 0x00400000d814783b */ /* 0x000fee0000000200 */
[C---:B------:R-:W-:Y:S08]  /*4170*/  HMMA.16816.F32.BF16 R184, R24.reuse, R180, R240 ;  /* 0x000000b418b8723c */ /* 0x040ff000000418f0 */
[C---:B------:R-:W-:Y:S01]  /*4180*/  HMMA.16816.F32.BF16 R196, R24.reuse, R182, R236 ;  /* 0x000000b618c4723c */ /* 0x040fe200000418ec */
[----:B------:R-:W1:Y:S07]  /*4190*/  LDSM.16.M88.4 R180, [R225] ;  /* 0x00000000e1b4783b */ /* 0x000e6e0000000200 */
[C---:B------:R-:W-:Y:S08]  /*41a0*/  HMMA.16816.F32.BF16 R208, R24.reuse, R176, R208 ;  /* 0x000000b018d0723c */ /* 0x040ff000000418d0 */
[----:B------:R-:W-:Y:S08]  /*41b0*/  HMMA.16816.F32.BF16 R176, R24, R178, R200 ;  /* 0x000000b218b0723c */ /* 0x000ff000000418c8 */
[C---:B---3--:R-:W-:Y:S08]  /*41c0*/  HMMA.16816.F32.BF16 R232, R4.reuse, R28, R232 ;  /* 0x0000001c04e8723c */ /* 0x048ff000000418e8 */
[C---:B------:R-:W-:Y:S08]  /*41d0*/  HMMA.16816.F32.BF16 R204, R4.reuse, R30, R204 ;  /* 0x0000001e04cc723c */ /* 0x040ff000000418cc */
[C---:B------:R-:W-:Y:S08]  /*41e0*/  HMMA.16816.F32.BF16 R236, R4.reuse, R140, R192 ;  /* 0x0000008c04ec723c */ /* 0x040ff000000418c0 */
[----:B------:R-:W-:Y:S08]  /*41f0*/  HMMA.16816.F32.BF16 R240, R4, R142, R188 ;  /* 0x0000008e04f0723c */ /* 0x000ff000000418bc */
[C---:B----4-:R-:W-:Y:S01]  /*4200*/  HMMA.16816.F32.BF16 R4, R16.reuse, R28, R184 ;  /* 0x0000001c1004723c */ /* 0x050fe200000418b8 */
[----:B------:R-:W2:Y:S07]  /*4210*/  LDSM.16.M88.4 R184, [R224] ;  /* 0x00000000e0b8783b */ /* 0x000eae0000000200 */
[C---:B------:R-:W-:Y:S01]  /*4220*/  HMMA.16816.F32.BF16 R24, R16.reuse, R30, R196 ;  /* 0x0000001e1018723c */ /* 0x040fe200000418c4 */
[----:B------:R-:W3:Y:S07]  /*4230*/  LDSM.16.M88.4 R28, [R216+0x6000] ;  /* 0x00600000d81c783b */ /* 0x000eee0000000200 */
[C---:B------:R-:W-:Y:S08]  /*4240*/  HMMA.16816.F32.BF16 R188, R16.reuse, R140, R208 ;  /* 0x0000008c10bc723c */ /* 0x040ff000000418d0 */
[----:B------:R-:W-:Y:S01]  /*4250*/  HMMA.16816.F32.BF16 R140, R16, R142, R176 ;  /* 0x0000008e108c723c */ /* 0x000fe200000418b0 */
[----:B------:R-:W-:Y:S04]  /*4260*/  LDSM.16.M88.4 R176, [R221+0x9000] ;  /* 0x00900000ddb0783b */ /* 0x000fe80000000200 */
[----:B------:R-:W4:Y:S03]  /*4270*/  LDSM.16.M88.4 R16, [R222+0x4000] ;  /* 0x00400000de10783b */ /* 0x000f260000000200 */
[C---:B-1----:R-:W-:Y:S01]  /*4280*/  HMMA.16816.F32.BF16 R200, R20.reuse, R182, R24 ;  /* 0x000000b614c8723c */ /* 0x042fe20000041818 */
[----:B------:R-:W1:Y:S07]  /*4290*/  LDSM.16.M88.4 R24, [R222+0x6000] ;  /* 0x00600000de18783b */ /* 0x000e6e0000000200 */
[C---:B------:R-:W-:Y:S01]  /*42a0*/  HMMA.16816.F32.BF16 R192, R20.reuse, R180, R4 ;  /* 0x000000b414c0723c */ /* 0x040fe20000041804 */
[----:B------:R-:W-:Y:S07]  /*42b0*/  LDSM.16.M88.4 R4, [R220+0x4000] ;  /* 0x00400000dc04783b */ /* 0x000fee0000000200 */
[C---:B--2---:R-:W-:Y:S08]  /*42c0*/  HMMA.16816.F32.BF16 R208, R20.reuse, R184, R188 ;  /* 0x000000b814d0723c */ /* 0x044ff000000418bc */
[----:B------:R-:W-:Y:S01]  /*42d0*/  HMMA.16816.F32.BF16 R228, R20, R186, R140 ;  /* 0x000000ba14e4723c */ /* 0x000fe2000004188c */
[----:B------:R-:W2:Y:S07]  /*42e0*/  LDSM.16.M88.4 R140, [R219+0x1000] ;  /* 0x00100000db8c783b */ /* 0x000eae0000000200 */
[----:B---3--:R-:W-:Y:S08]  /*42f0*/  HMMA.16816.F32.BF16 R20, R28, R180, R232 ;  /* 0x000000b41c14723c */ /* 0x008ff000000418e8 */
[----:B----4-:R-:W-:Y:S08]  /*4300*/  HMMA.16816.F32.BF16 R192, R16, R176, R192 ;  /* 0x000000b010c0723c */ /* 0x010ff000000418c0 */
[----:B------:R-:W-:Y:S01]  /*4310*/  HMMA.16816.F32.BF16 R196, R28, R182, R204 ;  /* 0x000000b61cc4723c */ /* 0x000fe200000418cc */
[----:B------:R-:W3:Y:S07]  /*4320*/  LDSM.16.M88.4 R180, [R221+0x9800] ;  /* 0x00980000ddb4783b */ /* 0x000eee0000000200 */
[----:B-1----:R-:W-:Y:S01]  /*4330*/  HMMA.16816.F32.BF16 R188, R24, R176, R20 ;  /* 0x000000b018bc723c */ /* 0x002fe20000041814 */
[----:B------:R-:W1:Y:S07]  /*4340*/  LDSM.16.M88.4 R20, [R220+0x6000] ;  /* 0x00600000dc14783b */ /* 0x000e6e0000000200 */
[----:B------:R-:W-:Y:S08]  /*4350*/  HMMA.16816.F32.BF16 R200, R16, R178, R200 ;  /* 0x000000b210c8723c */ /* 0x000ff000000418c8 */
[----:B--2---:R-:W-:Y:S08]  /*4360*/  HMMA.16816.F32.BF16 R204, R4, R140, R192 ;  /* 0x0000008c04cc723c */ /* 0x004ff000000418c0 */
[----:B------:R-:W-:Y:S08]  /*4370*/  HMMA.16816.F32.BF16 R192, R24, R178, R196 ;  /* 0x000000b218c0723c */ /* 0x000ff000000418c4 */
[----:B------:R-:W-:Y:S08]  /*4380*/  HMMA.16816.F32.BF16 R232, R28, R184, R236 ;  /* 0x000000b81ce8723c */ /* 0x000ff000000418ec */
[----:B---3--:R-:W-:Y:S01]  /*4390*/  HMMA.16816.F32.BF16 R208, R16, R180, R208 ;  /* 0x000000b410d0723c */ /* 0x008fe200000418d0 */
[----:B------:R-:W-:-:S02]  /*43a0*/  FMUL.FTZ R205, R205, c[0x0][0x2ec] ;  /* 0x0000bb00cdcd7a20 */ /* 0x000fc40000410000 */
[----:B------:R-:W-:Y:S02]  /*43b0*/  FMUL.FTZ R207, R207, c[0x0][0x2ec] ;  /* 0x0000bb00cfcf7a20 */ /* 0x000fe40000410000 */
[----:B------:R-:W-:Y:S02]  /*43c0*/  FMUL.FTZ R206, R206, c[0x0][0x2ec] ;  /* 0x0000bb00cece7a20 */ /* 0x000fe40000410000 */
[----:B------:R-:W2:Y:S01]  /*43d0*/  MUFU.TANH R205, R205 ;  /* 0x000000cd00cd7308 */ /* 0x000ea20000002400 */
[----:B-1----:R-:W-:Y:S01]  /*43e0*/  HMMA.16816.F32.BF16 R176, R20, R140, R188 ;  /* 0x0000008c14b0723c */ /* 0x002fe200000418bc */
[----:B------:R-:W-:-:S06]  /*43f0*/  FMUL.FTZ R204, R204, c[0x0][0x2ec] ;  /* 0x0000bb00cccc7a20 */ /* 0x000fcc0000410000 */
[----:B------:R-:W1:Y:S01]  /*4400*/  MUFU.TANH R207, R207 ;  /* 0x000000cf00cf7308 */ /* 0x000e620000002400 */
[-C--:B------:R-:W-:Y:S07]  /*4410*/  HMMA.16816.F32.BF16 R188, R20, R142.reuse, R192 ;  /* 0x0000008e14bc723c */ /* 0x080fee00000418c0 */
[----:B------:R-:W-:Y:S01]  /*4420*/  MUFU.TANH R206, R206 ;  /* 0x000000ce00ce7308 */ /* 0x000fe20000002400 */
[----:B------:R-:W-:Y:S07]  /*4430*/  HMMA.16816.F32.BF16 R140, R4, R142, R200 ;  /* 0x0000008e048c723c */ /* 0x000fee00000418c8 */
[----:B------:R-:W-:Y:S01]  /*4440*/  MUFU.TANH R204, R204 ;  /* 0x000000cc00cc7308 */ /* 0x000fe20000002400 */
[----:B------:R-:W-:Y:S01]  /*4450*/  HMMA.16816.F32.BF16 R228, R16, R182, R228 ;  /* 0x000000b610e4723c */ /* 0x000fe200000418e4 */
[----:B------:R-:W3:Y:S01]  /*4460*/  LDSM.16.M88.4 R16, [R219+0x1800] ;  /* 0x00180000db10783b */ /* 0x000ee20000000200 */
[----:B------:R-:W-:Y:S01]  /*4470*/  FMUL.FTZ R176, R176, c[0x0][0x2ec] ;  /* 0x0000bb00b0b07a20 */ /* 0x000fe20000410000 */
[----:B------:R-:W-:-:S04]  /*4480*/  DEPBAR.LE SB0, 0x0 ;  /* 0x000080000000791a */ /* 0x000fc80000000000 */
[----:B------:R-:W-:Y:S01]  /*4490*/  FMUL.FTZ R177, R177, c[0x0][0x2ec] ;  /* 0x0000bb00b1b17a20 */ /* 0x000fe20000410000 */
[----:B------:R-:W-:Y:S01]  /*44a0*/  HMMA.16816.F32.BF16 R196, R24, R180, R232 ;  /* 0x000000b418c4723c */ /* 0x000fe200000418e8 */
[----:B------:R-:W-:Y:S01]  /*44b0*/  FMUL.FTZ R178, R178, c[0x0][0x2ec] ;  /* 0x0000bb00b2b27a20 */ /* 0x000fe20000410000 */
[----:B------:R-:W-:Y:S01]  /*44c0*/  MUFU.TANH R192, R176 ;  /* 0x000000b000c07308 */ /* 0x000fe20000002400 */
[----:B------:R-:W-:Y:S02]  /*44d0*/  FMUL.FTZ R179, R179, c[0x0][0x2ec] ;  /* 0x0000bb00b3b37a20 */ /* 0x000fe40000410000 */
[----:B------:R-:W-:Y:S02]  /*44e0*/  FMUL.FTZ R188, R188, c[0x0][0x2ec] ;  /* 0x0000bb00bcbc7a20 */ /* 0x000fe40000410000 */
[----:B------:R-:W-:Y:S02]  /*44f0*/  FMUL.FTZ R189, R189, c[0x0][0x2ec] ;  /* 0x0000bb00bdbd7a20 */ /* 0x000fe40000410000 */
[----:B------:R-:W-:Y:S01]  /*4500*/  FMUL.FTZ R140, R140, c[0x0][0x2ec] ;  /* 0x0000bb008c8c7a20 */ /* 0x000fe20000410000 */
[----:B------:R-:W4:Y:S01]  /*4510*/  MUFU.TANH R34, R177 ;  /* 0x000000b100227308 */ /* 0x000f220000002400 */
[----:B------:R-:W-:-:S02]  /*4520*/  FMUL.FTZ R141, R141, c[0x0][0x2ec] ;  /* 0x0000bb008d8d7a20 */ /* 0x000fc40000410000 */
[----:B------:R-:W-:Y:S02]  /*4530*/  FMUL.FTZ R142, R142, c[0x0][0x2ec] ;  /* 0x0000bb008e8e7a20 */ /* 0x000fe40000410000 */
[----:B------:R-:W-:Y:S02]  /*4540*/  FMUL.FTZ R143, R143, c[0x0][0x2ec] ;  /* 0x0000bb008f8f7a20 */ /* 0x000fe40000410000 */
[----:B------:R-:W-:Y:S01]  /*4550*/  FMUL.FTZ R190, R190, c[0x0][0x2ec] ;  /* 0x0000bb00bebe7a20 */ /* 0x000fe20000410000 */
[----:B------:R-:W-:Y:S01]  /*4560*/  MUFU.TANH R14, R140 ;  /* 0x0000008c000e7308 */ /* 0x000fe20000002400 */
[----:B------:R-:W-:-:S07]  /*4570*/  FMUL.FTZ R191, R191, c[0x0][0x2ec] ;  /* 0x0000bb00bfbf7a20 */ /* 0x000fce0000410000 */
[----:B------:R-:W-:Y:S08]  /*4580*/  MUFU.TANH R139, R141 ;  /* 0x0000008d008b7308 */ /* 0x000ff00000002400 */
[----:B------:R-:W-:Y:S08]  /*4590*/  MUFU.TANH R133, R142 ;  /* 0x0000008e00857308 */ /* 0x000ff00000002400 */
[----:B------:R5:W-:Y:S08]  /*45a0*/  MUFU.TANH R138, R143 ;  /* 0x0000008f008a7308 */ /* 0x000bf00000002400 */
[----:B------:R-:W-:Y:S01]  /*45b0*/  MUFU.TANH R180, R178 ;  /* 0x000000b200b47308 */ /* 0x000fe20000002400 */
[----:B-----5:R-:W-:Y:S07]  /*45c0*/  HMMA.16816.F32.BF16 R140, R28, R186, R240 ;  /* 0x000000ba1c8c723c */ /* 0x020fee00000418f0 */
[----:B------:R5:W1:Y:S01]  /*45d0*/  MUFU.TANH R15, R179 ;  /* 0x000000b3000f7308 */ /* 0x000a620000002400 */
[C---:B---3--:R-:W-:Y:S07]  /*45e0*/  HMMA.16816.F32.BF16 R28, R4.reuse, R18, R228 ;  /* 0x00000012041c723c */ /* 0x048fee00000418e4 */
[----:B------:R-:W3:Y:S01]  /*45f0*/  MUFU.TANH R13, R188 ;  /* 0x000000bc000d7308 */ /* 0x000ee20000002400 */
[----:B-----5:R-:W-:Y:S07]  /*4600*/  HMMA.16816.F32.BF16 R176, R4, R16, R208 ;  /* 0x0000001004b0723c */ /* 0x020fee00000418d0 */
[----:B------:R-:W-:Y:S01]  /*4610*/  MUFU.TANH R137, R189 ;  /* 0x000000bd00897308 */ /* 0x000fe20000002400 */
[----:B------:R-:W-:Y:S07]  /*4620*/  HMMA.16816.F32.BF16 R140, R24, R182, R140 ;  /* 0x000000b6188c723c */ /* 0x000fee000004188c */
[----:B------:R-:W5:Y:S01]  /*4630*/  MUFU.TANH R8, R190 ;  /* 0x000000be00087308 */ /* 0x000f620000002400 */
[----:B------:R-:W-:-:S07]  /*4640*/  FMUL.FTZ R30, R30, c[0x0][0x2ec] ;  /* 0x0000bb001e1e7a20 */ /* 0x000fce0000410000 */
[----:B------:R1:W1:Y:S01]  /*4650*/  MUFU.TANH R132, R191 ;  /* 0x000000bf00847308 */ /* 0x0002620000002400 */
[----:B------:R-:W-:Y:S02]  /*4660*/  FMUL.FTZ R29, R29, c[0x0][0x2ec] ;  /* 0x0000bb001d1d7a20 */ /* 0x000fe40000410000 */
[----:B------:R-:W-:Y:S02]  /*4670*/  FMUL.FTZ R31, R31, c[0x0][0x2ec] ;  /* 0x0000bb001f1f7a20 */ /* 0x000fe40000410000 */
[----:B------:R-:W-:-:S03]  /*4680*/  FMUL.FTZ R0, R177, c[0x0][0x2ec] ;  /* 0x0000bb00b1007a20 */ /* 0x000fc60000410000 */
[----:B------:R-:W-:Y:S01]  /*4690*/  MUFU.TANH R30, R30 ;  /* 0x0000001e001e7308 */ /* 0x000fe20000002400 */
[----:B------:R-:W-:Y:S02]  /*46a0*/  FMUL.FTZ R176, R176, c[0x0][0x2ec] ;  /* 0x0000bb00b0b07a20 */ /* 0x000fe40000410000 */
[----:B------:R-:W-:Y:S02]  /*46b0*/  FMUL.FTZ R178, R178, c[0x0][0x2ec] ;  /* 0x0000bb00b2b27a20 */ /* 0x000fe40000410000 */
[----:B------:R-:W-:Y:S01]  /*46c0*/  FMUL.FTZ R179, R179, c[0x0][0x2ec] ;  /* 0x0000bb00b3b37a20 */ /* 0x000fe20000410000 */
[C---:B------:R-:W-:Y:S02]  /*46d0*/  HMMA.16816.F32.BF16 R140, R20.reuse, R18, R140 ;  /* 0x00000012148c723c */ /* 0x040fe4000004188c */
[----:B------:R2:W-:Y:S06]  /*46e0*/  MUFU.TANH R35, R0 ;  /* 0x0000000000237308 */ /* 0x0005ec0000002400 */
[----:B-1----:R-:W-:Y:S02]  /*46f0*/  HMMA.16816.F32.BF16 R188, R20, R16, R196 ;  /* 0x0000001014bc723c */ /* 0x002fe400000418c4 */
[----:B------:R-:W1:Y:S01]  /*4700*/  MUFU.TANH R176, R176 ;  /* 0x000000b000b07308 */ /* 0x000e620000002400 */
[----:B--2---:R-:W-:-:S07]  /*4710*/  IMAD.U32 R0, RZ, RZ, UR7 ;  /* 0x00000007ff007e24 */ /* 0x004fce000f8e00ff */
[----:B------:R-:W2:Y:S01]  /*4720*/  MUFU.TANH R178, R178 ;  /* 0x000000b200b27308 */ /* 0x000ea20000002400 */
[----:B------:R-:W-:-:S05]  /*4730*/  IMAD R0, R0, 0x20, R248 ;  /* 0x0000002000007824 */ /* 0x000fca00078e02f8 */
[----:B------:R-:W-:Y:S01]  /*4740*/  FMUL.FTZ R140, R140, c[0x0][0x2ec] ;  /* 0x0000bb008c8c7a20 */ /* 0x000fe20000410000 */
[C---:B------:R-:W-:Y:S01]  /*4750*/  IADD3 R2, R0.reuse, 0x1, RZ ;  /* 0x0000000100027810 */ /* 0x040fe20007ffe0ff */
[----:B------:R-:W-:Y:S01]  /*4760*/  MUFU.TANH R179, R179 ;  /* 0x000000b300b37308 */ /* 0x000fe20000002400 */
[----:B------:R-:W-:Y:S01]  /*4770*/  IADD3 R4, R0, 0x8, RZ ;  /* 0x0000000800047810 */ /* 0x000fe20007ffe0ff */
[----:B------:R-:W-:Y:S01]  /*4780*/  FMUL.FTZ R142, R142, c[0x0][0x2ec] ;  /* 0x0000bb008e8e7a20 */ /* 0x000fe20000410000 */
[C---:B------:R-:W-:Y:S01]  /*4790*/  ISETP.GE.AND P6, PT, R2.reuse, R9, PT ;  /* 0x000000090200720c */ /* 0x040fe20003fc6270 */
[----:B------:R-:W-:Y:S01]  /*47a0*/  FMUL.FTZ R141, R141, c[0x0][0x2ec] ;  /* 0x0000bb008d8d7a20 */ /* 0x000fe20000410000 */
[----:B------:R-:W-:Y:S01]  /*47b0*/  ISETP.GE.AND P5, PT, R2, R10, PT ;  /* 0x0000000a0200720c */ /* 0x000fe20003fa6270 */
[----:B------:R-:W-:Y:S01]  /*47c0*/  FMUL.FTZ R188, R188, c[0x0][0x2ec] ;  /* 0x0000bb00bcbc7a20 */ /* 0x000fe20000410000 */
[----:B------:R-:W-:Y:S01]  /*47d0*/  ISETP.GE.AND P3, PT, R2, R11, PT ;  /* 0x0000000b0200720c */ /* 0x000fe20003f66270 */
[----:B------:R-:W-:Y:S01]  /*47e0*/  FMUL.FTZ R190, R190, c[0x0][0x2ec] ;  /* 0x0000bb00bebe7a20 */ /* 0x000fe20000410000 */
[----:B------:R-:W-:Y:S01]  /*47f0*/  ISETP.GE.AND P1, PT, R2, R12, PT ;  /* 0x0000000c0200720c */ /* 0x000fe20003f26270 */
[----:B------:R-:W-:Y:S01]  /*4800*/  FMUL.FTZ R189, R189, c[0x0][0x2ec] ;  /* 0x0000bb00bdbd7a20 */ /* 0x000fe20000410000 */
[----:B------:R-:W-:Y:S01]  /*4810*/  ISETP.GE.AND P0, PT, R4, R9, PT ;  /* 0x000000090400720c */ /* 0x000fe20003f06270 */
[----:B------:R-:W1:Y:S01]  /*4820*/  MUFU.TANH R188, R188 ;  /* 0x000000bc00bc7308 */ /* 0x000e620000002400 */
[----:B------:R-:W-:Y:S01]  /*4830*/  FSEL R25, R205, -INF , !P6 ;  /* 0xff800000cd197808 */ /* 0x000fe20007000000 */
[----:B------:R-:W-:Y:S01]  /*4840*/  FMUL.FTZ R191, R191, c[0x0][0x2ec] ;  /* 0x0000bb00bfbf7a20 */ /* 0x000fe20000410000 */
[----:B------:R-:W-:-:S02]  /*4850*/  IADD3 R2, R0, 0x9, RZ ;  /* 0x0000000900027810 */ /* 0x000fc40007ffe0ff */
[C---:B------:R-:W-:Y:S02]  /*4860*/  ISETP.GE.AND P4, PT, R4.reuse, R10, PT ;  /* 0x0000000a0400720c */ /* 0x040fe40003f86270 */
[C---:B------:R-:W-:Y:S01]  /*4870*/  ISETP.GE.AND P2, PT, R4.reuse, R11, PT ;  /* 0x0000000b0400720c */ /* 0x040fe20003f46270 */
[----:B------:R-:W1:Y:S01]  /*4880*/  MUFU.TANH R186, R190 ;  /* 0x000000be00ba7308 */ /* 0x000e620000002400 */
[----:B------:R-:W-:Y:S01]  /*4890*/  ISETP.GE.AND P6, PT, R4, R12, PT ;  /* 0x0000000c0400720c */ /* 0x000fe20003fc6270 */
[----:B------:R-:W-:Y:S01]  /*48a0*/  FMUL.FTZ R4, R28, c[0x0][0x2ec] ;  /* 0x0000bb001c047a20 */ /* 0x000fe20000410000 */
[----:B------:R-:W-:Y:S02]  /*48b0*/  FSEL R26, R207, -INF , !P5 ;  /* 0xff800000cf1a7808 */ /* 0x000fe40006800000 */
[----:B----4-:R-:W-:Y:S02]  /*48c0*/  FSEL R27, R34, -INF , !P3 ;  /* 0xff800000221b7808 */ /* 0x010fe40005800000 */
[----:B------:R-:W-:Y:S01]  /*48d0*/  FSEL R28, R15, -INF , !P1 ;  /* 0xff8000000f1c7808 */ /* 0x000fe20004800000 */
[----:B------:R-:W4:Y:S01]  /*48e0*/  MUFU.TANH R183, R189 ;  /* 0x000000bd00b77308 */ /* 0x000f220000002400 */
[----:B------:R-:W-:-:S02]  /*48f0*/  FSEL R24, R14, -INF , !P0 ;  /* 0xff8000000e187808 */ /* 0x000fc40004000000 */
[C---:B------:R-:W-:Y:S02]  /*4900*/  ISETP.GE.AND P5, PT, R2.reuse, R9, PT ;  /* 0x000000090200720c */ /* 0x040fe40003fa6270 */
[C---:B------:R-:W-:Y:S02]  /*4910*/  ISETP.GE.AND P3, PT, R2.reuse, R10, PT ;  /* 0x0000000a0200720c */ /* 0x040fe40003f66270 */
[C---:B------:R-:W-:Y:S01]  /*4920*/  ISETP.GE.AND P1, PT, R2.reuse, R11, PT ;  /* 0x0000000b0200720c */ /* 0x040fe20003f26270 */
[----:B------:R1:W-:Y:S01]  /*4930*/  MUFU.TANH R34, R4 ;  /* 0x0000000400227308 */ /* 0x0003e20000002400 */
[----:B------:R-:W-:Y:S02]  /*4940*/  ISETP.GE.AND P0, PT, R2, R12, PT ;  /* 0x0000000c0200720c */ /* 0x000fe40003f06270 */
[----:B------:R-:W-:Y:S02]  /*4950*/  IADD3 R2, R0, 0x10, RZ ;  /* 0x0000001000027810 */ /* 0x000fe40007ffe0ff */
[----:B------:R-:W-:-:S02]  /*4960*/  FSEL R19, R133, -INF , !P4 ;  /* 0xff80000085137808 */ /* 0x000fc40006000000 */
[----:B---3--:R-:W-:Y:S01]  /*4970*/  FSEL R22, R13, -INF , !P2 ;  /* 0xff8000000d167808 */ /* 0x008fe20005000000 */
[----:B------:R-:W3:Y:S01]  /*4980*/  MUFU.TANH R187, R191 ;  /* 0x000000bf00bb7308 */ /* 0x000ee20000002400 */
[----:B-----5:R-:W-:Y:S02]  /*4990*/  FSEL R23, R8, -INF , !P6 ;  /* 0xff80000008177808 */ /* 0x020fe40007000000 */
[----:B------:R-:W-:Y:S02]  /*49a0*/  FSEL R17, R139, -INF , !P5 ;  /* 0xff8000008b117808 */ /* 0x000fe40006800000 */
[C---:B------:R-:W-:Y:S02]  /*49b0*/  ISETP.GE.AND P4, PT, R2.reuse, R9, PT ;  /* 0x000000090200720c */ /* 0x040fe40003f86270 */
[----:B------:R-:W-:Y:S01]  /*49c0*/  ISETP.GE.AND P2, PT, R2, R10, PT ;  /* 0x0000000a0200720c */ /* 0x000fe20003f46270 */
[----:B------:R-:W5:Y:S01]  /*49d0*/  MUFU.TANH R184, R140 ;  /* 0x0000008c00b87308 */ /* 0x000f620000002400 */
[----:B-1----:R-:W-:-:S02]  /*49e0*/  IADD3 R4, R0, 0x11, RZ ;  /* 0x0000001100047810 */ /* 0x002fc40007ffe0ff */
[C---:B------:R-:W-:Y:S02]  /*49f0*/  ISETP.GE.AND P6, PT, R2.reuse, R11, PT ;  /* 0x0000000b0200720c */ /* 0x040fe40003fc6270 */
[----:B------:R-:W-:Y:S02]  /*4a00*/  ISETP.GE.AND P5, PT, R2, R12, PT ;  /* 0x0000000c0200720c */ /* 0x000fe40003fa6270 */
[----:B------:R-:W-:Y:S01]  /*4a10*/  FSEL R18, R138, -INF , !P3 ;  /* 0xff8000008a127808 */ /* 0x000fe20005800000 */
[----:B------:R-:W-:Y:S01]  /*4a20*/  MUFU.TANH R29, R29 ;  /* 0x0000001d001d7308 */ /* 0x000fe20000002400 */
[----:B------:R-:W-:Y:S02]  /*4a30*/  IADD3 R2, R0, 0x18, RZ ;  /* 0x0000001800027810 */ /* 0x000fe40007ffe0ff */
[----:B------:R-:W-:Y:S02]  /*4a40*/  ISETP.GE.AND P3, PT, R4, R9, PT ;  /* 0x000000090400720c */ /* 0x000fe40003f66270 */
[----:B------:R-:W-:-:S02]  /*4a50*/  FSEL R20, R132, -INF , !P0 ;  /* 0xff80000084147808 */ /* 0x000fc40004000000 */
[----:B------:R-:W-:Y:S01]  /*4a60*/  ISETP.GE.AND P0, PT, R4, R11, PT ;  /* 0x0000000b0400720c */ /* 0x000fe20003f06270 */
[----:B------:R-:W-:Y:S01]  /*4a70*/  MUFU.TANH R31, R31 ;  /* 0x0000001f001f7308 */ /* 0x000fe20000002400 */
[----:B------:R-:W-:Y:S02]  /*4a80*/  FSEL R21, R137, -INF , !P1 ;  /* 0xff80000089157808 */ /* 0x000fe40004800000 */
[----:B------:R-:W-:Y:S02]  /*4a90*/  FSEL R177, R176, -INF , !P4 ;  /* 0xff800000b0b17808 */ /* 0x000fe40006000000 */
[C---:B------:R-:W-:Y:S02]  /*4aa0*/  ISETP.GE.AND P1, PT, R4.reuse, R10, PT ;  /* 0x0000000a0400720c */ /* 0x040fe40003f26270 */
[----:B------:R-:W-:Y:S01]  /*4ab0*/  ISETP.GE.AND P4, PT, R4, R12, PT ;  /* 0x0000000c0400720c */ /* 0x000fe20003f86270 */
[----:B------:R-:W-:Y:S01]  /*4ac0*/  FMUL.FTZ R4, R143, c[0x0][0x2ec] ;  /* 0x0000bb008f047a20 */ /* 0x000fe20000410000 */
[----:B--2---:R-:W-:Y:S01]  /*4ad0*/  FSEL R181, R178, -INF , !P2 ;  /* 0xff800000b2b57808 */ /* 0x004fe20005000000 */
[----:B------:R-:W-:Y:S01]  /*4ae0*/  MUFU.TANH R185, R141 ;  /* 0x0000008d00b97308 */ /* 0x000fe20000002400 */
[----:B------:R-:W-:-:S02]  /*4af0*/  FSEL R182, R188, -INF , !P6 ;  /* 0xff800000bcb67808 */ /* 0x000fc40007000000 */
[----:B------:R-:W-:Y:S02]  /*4b00*/  FSEL R186, R186, -INF , !P5 ;  /* 0xff800000baba7808 */ /* 0x000fe40006800000 */
[----:B------:R-:W-:Y:S02]  /*4b10*/  FSEL R35, R35, -INF , !P3 ;  /* 0xff80000023237808 */ /* 0x000fe40005800000 */
[C---:B------:R-:W-:Y:S01]  /*4b20*/  ISETP.GE.AND P2, PT, R2.reuse, R9, PT ;  /* 0x000000090200720c */ /* 0x040fe20003f46270 */
[----:B------:R-:W-:Y:S01]  /*4b30*/  MUFU.TANH R4, R4 ;  /* 0x0000000400047308 */ /* 0x000fe20000002400 */
[----:B------:R-:W-:Y:S01]  /*4b40*/  BAR.SYNC.DEFER_BLOCKING 0x0 ;  /* 0x0000000000007b1d */ /* 0x000fe20000010000 */
[C---:B------:R-:W-:Y:S02]  /*4b50*/  ISETP.GE.AND P6, PT, R2.reuse, R10, PT ;  /* 0x0000000a0200720c */ /* 0x040fe40003fc6270 */
[C---:B------:R-:W-:Y:S02]  /*4b60*/  ISETP.GE.AND P5, PT, R2.reuse, R11, PT ;  /* 0x0000000b0200720c */ /* 0x040fe40003fa6270 */
[----:B------:R-:W-:-:S02]  /*4b70*/  ISETP.GE.AND P3, PT, R2, R12, PT ;  /* 0x0000000c0200720c */ /* 0x000fc40003f66270 */
[----:B------:R-:W1:Y:S01]  /*4b80*/  MUFU.TANH R2, R142 ;  /* 0x0000008e00027308 */ /* 0x000e620000002400 */
[----:B----4-:R-:W-:Y:S02]  /*4b90*/  FSEL R183, R183, -INF , !P0 ;  /* 0xff800000b7b77808 */ /* 0x010fe40004000000 */
[----:B------:R-:W-:Y:S02]  /*4ba0*/  ISETP.GE.AND P0, PT, R0, R10, PT ;  /* 0x0000000a0000720c */ /* 0x000fe40003f06270 */
[----:B------:R-:W-:Y:S02]  /*4bb0*/  FSEL R179, R179, -INF , !P1 ;  /* 0xff800000b3b37808 */ /* 0x000fe40004800000 */
[----:B------:R-:W-:Y:S02]  /*4bc0*/  FSEL R14, R206, -INF , !P0 ;  /* 0xff800000ce0e7808 */ /* 0x000fe40004000000 */
[----:B------:R-:W-:Y:S02]  /*4bd0*/  PLOP3.LUT P0, PT, PT, PT, UP0, 0x80, 0x0 ;  /* 0x000000000000781c */ /* 0x000fe40003f0f008 */
[----:B---3--:R-:W-:-:S02]  /*4be0*/  FSEL R187, R187, -INF , !P4 ;  /* 0xff800000bbbb7808 */ /* 0x008fc40006000000 */
[----:B------:R-:W-:Y:S02]  /*4bf0*/  FSEL R34, R34, -INF , !P2 ;  /* 0xff80000022227808 */ /* 0x000fe40005000000 */
[C---:B------:R-:W-:Y:S02]  /*4c00*/  ISETP.GE.AND P1, PT, R0.reuse, R9, PT ;  /* 0x000000090000720c */ /* 0x040fe40003f26270 */
[C---:B------:R-:W-:Y:S02]  /*4c10*/  ISETP.GE.AND P4, PT, R0.reuse, R11, PT ;  /* 0x0000000b0000720c */ /* 0x040fe40003f86270 */
[C---:B------:R-:W-:Y:S02]  /*4c20*/  ISETP.GE.AND P2, PT, R0.reuse, R12, PT ;  /* 0x0000000c0000720c */ /* 0x040fe40003f46270 */
[----:B------:R-:W-:Y:S02]  /*4c30*/  IADD3 R0, R0, 0x19, RZ ;  /* 0x0000001900007810 */ /* 0x000fe40007ffe0ff */
[----:B------:R-:W-:-:S02]  /*4c40*/  FSEL R178, R30, -INF , !P6 ;  /* 0xff8000001eb27808 */ /* 0x000fc40007000000 */
[----:B-----5:R-:W-:Y:S02]  /*4c50*/  FSEL R184, R184, -INF , !P5 ;  /* 0xff800000b8b87808 */ /* 0x020fe40006800000 */
[----:B-1----:R-:W-:Y:S02]  /*4c60*/  FSEL R189, R2, -INF , !P3 ;  /* 0xff80000002bd7808 */ /* 0x002fe40005800000 */
        /* <DEDUP_REMOVED lines=12> */
[----:B------:R-:W2:Y:S04]  /*4d30*/  LDL.64 R244, [R1+0x18] ;  /* 0x0000180001f47983 */ /* 0x000ea80000100a00 */
[----:B------:R-:W3:Y:S01]  /*4d40*/  LDL.64 R246, [R1+0x10] ;  /* 0x0000100001f67983 */ /* 0x000ee20000100a00 */
[----:B------:R-:W-:Y:S02]  /*4d50*/  UIADD3 UR9, UR8, -0x3, URZ ;  /* 0xfffffffd08097890 */ /* 0x000fe4000fffe03f */
[----:B------:R-:W-:Y:S02]  /*4d60*/  ULDC.64 UR4, c[0x0][0x198] ;  /* 0x0000660000047ab9 */ /* 0x000fe40000000a00 */
        /* <DEDUP_REMOVED lines=9> */
[----:B------:R-:W-:Y:S02]  /*4e00*/  LEA R4, P1, R0, c[0x0][0x168], 0x1 ;  /* 0x00005a0000047a11 */ /* 0x000fe400078208ff */
[----:B---3--:R-:W-:Y:S02]  /*4e10*/  LEA.HI.X R2, R5, R247, R2, 0x5, P0 ;  /* 0x000000f705027211 */ /* 0x008fe400000f2c02 */
        /* <DEDUP_REMOVED lines=11> */
.L_x_935:
[----:B------:R-:W-:Y:S01]  /*4ed0*/  FMNMX.FTZ R0, R136, R13, !PT ;  /* 0x0000000d88007209 */ /* 0x000fe20007810000 */
[----:B------:R-:W-:Y:S01]  /*4ee0*/  LDSM.16.MT88.4 R140, [R215+0xa000] ;  /* 0x00a00000d78c783b */ /* 0x000fe20000004200 */
[----:B------:R-:W-:Y:S01]  /*4ef0*/  FMNMX.FTZ R2, R135, R14, !PT ;  /* 0x0000000e87027209 */ /* 0x000fe20007810000 */
[----:B------:R-:W-:Y:S01]  /*4f00*/  UISETP.GE.AND UP0, UPT, UR8, 0x3, UPT ;  /* 0x000000030800788c */ /* 0x000fe2000bf06270 */
        /* <DEDUP_REMOVED lines=27> */
[----:B-1----:R-:W-:Y:S01]  /*50c0*/  FMNMX.FTZ R0, R0, R6, !PT ;  /* 0x0000000600007209 */ /* 0x002fe20007810000 */
[----:B------:R-:W-:Y:S04]  /*50d0*/  SHFL.BFLY PT, R30, R5, 0x2, 0x1f ;  /* 0x0c401f00051e7f89 */ /* 0x000fe800000e0000 */
[----:B------:R-:W1:Y:S04]  /*50e0*/  SHFL.BFLY PT, R7, R0, 0x1, 0x1f ;  /* 0x0c201f0000077f89 */ /* 0x000e6800000e0000 */
[----:B------:R-:W2:Y:S01]  /*50f0*/  SHFL.BFLY PT, R6, R2, 0x2, 0x1f ;  /* 0x0c401f0002067f89 */ /* 0x000ea200000e0000 */
[----:B-1----:R-:W-:-:S02]  /*5100*/  FMNMX.FTZ R231, R0, R7, !PT ;  /* 0x0000000700e77209 */ /* 0x002fc40007810000 */
[----:B------:R-:W-:Y:S02]  /*5110*/  FMNMX.FTZ R0, R186, R4, !PT ;  /* 0x00000004ba007209 */ /* 0x000fe40007810000 */
[----:B--2---:R-:W-:Y:S01]  /*5120*/  FMNMX.FTZ R2, R2, R6, !PT ;  /* 0x0000000602027209 */ /* 0x004fe20007810000 */
[----:B------:R-:W-:Y:S01]  /*5130*/  FMUL.FTZ R8, R231, c[0x0][0x23c] ;  /* 0x00008f00e7087a20 */ /* 0x000fe20000410000 */
[----:B------:R-:W-:Y:S02]  /*5140*/  FMNMX.FTZ R0, R187, R0, !PT ;  /* 0x00000000bb007209 */ /* 0x000fe40007810000 */
[----:B------:R-:W-:Y:S01]  /*5150*/  FSETP.NEU.FTZ.AND P3, PT, R231, -INF , PT ;  /* 0xff800000e700780b */ /* 0x000fe20003f7d000 */
[----:B------:R-:W1:Y:S01]  /*5160*/  SHFL.BFLY PT, R29, R2, 0x1, 0x1f ;  /* 0x0c201f00021d7f89 */ /* 0x000e6200000e0000 */
[----:B------:R-:W-:Y:S02]  /*5170*/  FMNMX.FTZ R0, R189, R0, !PT ;  /* 0x00000000bd007209 */ /* 0x000fe40007810000 */
[----:B------:R-:W-:-:S02]  /*5180*/  FSEL R8, R8, RZ, P3 ;  /* 0x000000ff08087208 */ /* 0x000fc40001800000 */
[----:B------:R-:W-:Y:S02]  /*5190*/  FMNMX.FTZ R4, R188, R0, !PT ;  /* 0x00000000bc047209 */ /* 0x000fe40007810000 */
[----:B------:R-:W-:Y:S01]  /*51a0*/  FMNMX.FTZ R0, R5, R30, !PT ;  /* 0x0000001e05007209 */ /* 0x000fe20007810000 */
[--C-:B------:R-:W-:Y:S02]  /*51b0*/  FFMA.FTZ R13, R13, c[0x0][0x23c], -R8.reuse ;  /* 0x00008f000d0d7a23 */ /* 0x100fe40000010808 */
[----:B------:R-:W2:Y:S01]  /*51c0*/  SHFL.BFLY PT, R6, R4, 0x2, 0x1f ;  /* 0x0c401f0004067f89 */ /* 0x000ea200000e0000 */
[--C-:B------:R-:W-:Y:S01]  /*51d0*/  FFMA.FTZ R25, R25, c[0x0][0x23c], -R8.reuse ;  /* 0x00008f0019197a23 */ /* 0x100fe20000010808 */
[----:B------:R3:W-:Y:S01]  /*51e0*/  MUFU.EX2 R139, R13 ;  /* 0x0000000d008b7308 */ /* 0x0007e20000000800 */
[--C-:B------:R-:W-:Y:S01]  /*51f0*/  FFMA.FTZ R24, R24, c[0x0][0x23c], -R8.reuse ;  /* 0x00008f0018187a23 */ /* 0x100fe20000010808 */
[----:B------:R-:W4:Y:S01]  /*5200*/  SHFL.BFLY PT, R7, R0, 0x1, 0x1f ;  /* 0x0c201f0000077f89 */ /* 0x000f2200000e0000 */
[----:B------:R-:W-:-:S05]  /*5210*/  FFMA.FTZ R17, R17, c[0x0][0x23c], -R8 ;  /* 0x00008f0011117a23 */ /* 0x000fca0000010808 */
[----:B------:R-:W-:Y:S01]  /*5220*/  MUFU.EX2 R138, R25 ;  /* 0x00000019008a7308 */ /* 0x000fe20000000800 */
[----:B-1----:R-:W-:-:S07]  /*5230*/  FMNMX.FTZ R230, R2, R29, !PT ;  /* 0x0000001d02e67209 */ /* 0x002fce0007810000 */
[----:B------:R-:W-:Y:S01]  /*5240*/  MUFU.EX2 R137, R24 ;  /* 0x0000001800897308 */ /* 0x000fe20000000800 */
[C---:B------:R-:W-:Y:S01]  /*5250*/  FMUL.FTZ R2, R230.reuse, c[0x0][0x23c] ;  /* 0x00008f00e6027a20 */ /* 0x040fe20000410000 */
[----:B------:R-:W-:Y:S02]  /*5260*/  FSETP.NEU.FTZ.AND P2, PT, R230, -INF , PT ;  /* 0xff800000e600780b */ /* 0x000fe40003f5d000 */
[----:B--2---:R-:W-:Y:S02]  /*5270*/  FMNMX.FTZ R4, R4, R6, !PT ;  /* 0x0000000604047209 */ /* 0x004fe40007810000 */
[----:B------:R-:W-:Y:S02]  /*5280*/  FSEL R2, R2, RZ, P2 ;  /* 0x000000ff02027208 */ /* 0x000fe40001000000 */
[----:B------:R-:W-:Y:S01]  /*5290*/  MUFU.EX2 R132, R17 ;  /* 0x0000001100847308 */ /* 0x000fe20000000800 */
[----:B----4-:R-:W-:Y:S01]  /*52a0*/  FMNMX.FTZ R229, R0, R7, !PT ;  /* 0x0000000700e57209 */ /* 0x010fe20007810000 */
[----:B------:R-:W1:Y:S01]  /*52b0*/  SHFL.BFLY PT, R5, R4, 0x1, 0x1f ;  /* 0x0c201f0004057f89 */ /* 0x000e6200000e0000 */
[----:B------:R-:W-:-:S02]  /*52c0*/  FFMA.FTZ R26, R26, c[0x0][0x23c], -R2 ;  /* 0x00008f001a1a7a23 */ /* 0x000fc40000010802 */
[C---:B------:R-:W-:Y:S01]  /*52d0*/  FSETP.NEU.FTZ.AND P1, PT, R229.reuse, -INF , PT ;  /* 0xff800000e500780b */ /* 0x040fe20003f3d000 */
[C---:B------:R-:W-:Y:S02]  /*52e0*/  FMUL.FTZ R0, R229.reuse, c[0x0][0x23c] ;  /* 0x00008f00e5007a20 */ /* 0x040fe40000410000 */
[----:B------:R-:W-:Y:S01]  /*52f0*/  MUFU.EX2 R247, R26 ;  /* 0x0000001a00f77308 */ /* 0x000fe20000000800 */
[----:B------:R-:W-:Y:S01]  /*5300*/  FSEL R6, R229, RZ, P1 ;  /* 0x000000ffe5067208 */ /* 0x000fe20000800000 */
[--C-:B------:R-:W-:Y:S01]  /*5310*/  FFMA.FTZ R14, R14, c[0x0][0x23c], -R2.reuse ;  /* 0x00008f000e0e7a23 */ /* 0x100fe20000010802 */
[----:B------:R-:W-:Y:S01]  /*5320*/  FSEL R0, R0, RZ, P1 ;  /* 0x000000ff00007208 */ /* 0x000fe20000800000 */
[--C-:B------:R-:W-:Y:S02]  /*5330*/  FFMA.FTZ R19, R19, c[0x0][0x23c], -R2.reuse ;  /* 0x00008f0013137a23 */ /* 0x100fe40000010802 */
[----:B------:R-:W-:Y:S02]  /*5340*/  FFMA.FTZ R18, R18, c[0x0][0x23c], -R2 ;  /* 0x00008f0012127a23 */ /* 0x000fe40000010802 */
[--C-:B------:R-:W-:Y:S01]  /*5350*/  FFMA.FTZ R27, R27, c[0x0][0x23c], -R0.reuse ;  /* 0x00008f001b1b7a23 */ /* 0x100fe20000010800 */
[----:B------:R-:W2:Y:S01]  /*5360*/  MUFU.EX2 R248, R14 ;  /* 0x0000000e00f87308 */ /* 0x000ea20000000800 */
[----:B------:R-:W-:-:S02]  /*5370*/  FFMA.FTZ R22, R22, c[0x0][0x23c], -R0 ;  /* 0x00008f0016167a23 */ /* 0x000fc40000010800 */
[--C-:B------:R-:W-:Y:S02]  /*5380*/  FFMA.FTZ R21, R21, c[0x0][0x23c], -R0.reuse ;  /* 0x00008f0015157a23 */ /* 0x100fe40000010800 */
[----:B------:R-:W-:-:S03]  /*5390*/  FFMA.FTZ R15, R15, c[0x0][0x23c], -R0 ;  /* 0x00008f000f0f7a23 */ /* 0x000fc60000010800 */
[----:B------:R4:W-:Y:S01]  /*53a0*/  MUFU.EX2 R243, R27 ;  /* 0x0000001b00f37308 */ /* 0x0009e20000000800 */
[----:B-1----:R-:W-:Y:S02]  /*53b0*/  FMNMX.FTZ R228, R4, R5, !PT ;  /* 0x0000000504e47209 */ /* 0x002fe40007810000 */
[----:B------:R-:W-:Y:S02]  /*53c0*/  FSEL R4, R231, RZ, P3 ;  /* 0x000000ffe7047208 */ /* 0x000fe40001800000 */
[C---:B------:R-:W-:Y:S01]  /*53d0*/  FSETP.NEU.FTZ.AND P0, PT, R228.reuse, -INF , PT ;  /* 0xff800000e400780b */ /* 0x040fe20003f1d000 */
[----:B---3--:R-:W-:Y:S02]  /*53e0*/  FMUL.FTZ R13, R228, c[0x0][0x23c] ;  /* 0x00008f00e40d7a20 */ /* 0x008fe40000410000 */
[----:B------:R-:W-:Y:S01]  /*53f0*/  FADD.FTZ R5, R136, -R4 ;  /* 0x8000000488057221 */ /* 0x000fe20000010000 */
[----:B------:R-:W-:Y:S01]  /*5400*/  FSEL R4, R230, RZ, P2 ;  /* 0x000000ffe6047208 */ /* 0x000fe20001000000 */
[----:B------:R1:W-:Y:S01]  /*5410*/  MUFU.EX2 R245, R22 ;  /* 0x0000001600f57308 */ /* 0x0003e20000000800 */
[----:B------:R-:W-:Y:S01]  /*5420*/  FSEL R13, R13, RZ, P0 ;  /* 0x000000ff0d0d7208 */ /* 0x000fe20000000000 */
[----:B------:R-:W-:Y:S01]  /*5430*/  FMUL.FTZ R5, R5, c[0x0][0x23c] ;  /* 0x00008f0005057a20 */ /* 0x000fe20000410000 */
[----:B--2---:R-:W-:Y:S01]  /*5440*/  F2FP.BF16.PACK_AB R17, R247, R248 ;  /* 0x000000f8f711723e */ /* 0x004fe200000010ff */
[----:B------:R-:W-:-:S02]  /*5450*/  FADD.FTZ R4, R135, -R4 ;  /* 0x8000000487047221 */ /* 0x000fc40000010000 */
[--C-:B------:R-:W-:Y:S01]  /*5460*/  FFMA.FTZ R23, R23, c[0x0][0x23c], -R13.reuse ;  /* 0x00008f0017177a23 */ /* 0x100fe2000001080d */
[----:B----4-:R-:W2:Y:S01]  /*5470*/  LDSM.16.MT88.4 R24, [R213+0xa000] ;  /* 0x00a00000d518783b */ /* 0x010ea20000004200 */
[----:B------:R3:W-:Y:S01]  /*5480*/  MUFU.EX2 R246, R21 ;  /* 0x0000001500f67308 */ /* 0x0007e20000000800 */
[--C-:B------:R-:W-:Y:S02]  /*5490*/  FFMA.FTZ R20, R20, c[0x0][0x23c], -R13.reuse ;  /* 0x00008f0014147a23 */ /* 0x100fe4000001080d */
[--C-:B------:R-:W-:Y:S02]  /*54a0*/  FFMA.FTZ R16, R16, c[0x0][0x23c], -R13.reuse ;  /* 0x00008f0010107a23 */ /* 0x100fe4000001080d */
[----:B------:R-:W-:-:S03]  /*54b0*/  FFMA.FTZ R28, R28, c[0x0][0x23c], -R13 ;  /* 0x00008f001c1c7a23 */ /* 0x000fc6000001080d */
[----:B------:R4:W-:Y:S01]  /*54c0*/  MUFU.EX2 R242, R23 ;  /* 0x0000001700f27308 */ /* 0x0009e20000000800 */
[----:B-1----:R-:W-:Y:S02]  /*54d0*/  MOV R22, R139 ;  /* 0x0000008b00167202 */ /* 0x002fe40000000f00 */
[----:B---3--:R-:W-:-:S05]  /*54e0*/  MOV R21, R138 ;  /* 0x0000008a00157202 */ /* 0x008fca0000000f00 */
[----:B------:R1:W3:Y:S01]  /*54f0*/  MUFU.EX2 R244, R15 ;  /* 0x0000000f00f47308 */ /* 0x0002e20000000800 */
[----:B----4-:R-:W-:-:S07]  /*5500*/  MOV R23, R137 ;  /* 0x0000008900177202 */ /* 0x010fce0000000f00 */
[----:B------:R-:W4:Y:S01]  /*5510*/  MUFU.EX2 R241, R20 ;  /* 0x0000001400f17308 */ /* 0x000f220000000800 */
[----:B------:R-:W5:Y:S01]  /*5520*/  LDSM.16.MT88.4 R136, [R218+0xa000] ;  /* 0x00a00000da88783b */ /* 0x000f620000004200 */
[----:B-1----:R-:W-:Y:S01]  /*5530*/  FMUL.FTZ R15, R4, c[0x0][0x23c] ;  /* 0x00008f00040f7a20 */ /* 0x002fe20000410000 */
[----:B------:R-:W-:-:S05]  /*5540*/  FSEL R4, R228, RZ, P0 ;  /* 0x000000ffe4047208 */ /* 0x000fca0000000000 */
[----:B------:R1:W1:Y:S01]  /*5550*/  MUFU.EX2 R20, R5 ;  /* 0x0000000500147308 */ /* 0x0002620000000800 */
[----:B------:R-:W-:Y:S01]  /*5560*/  PLOP3.LUT P0, PT, PT, PT, UP0, 0x80, 0x0 ;  /* 0x000000000000781c */ /* 0x000fe20003f0f008 */
[----:B------:R-:W-:Y:S01]  /*5570*/  FADD.FTZ R3, R3, -R4 ;  /* 0x8000000403037221 */ /* 0x000fe20000010000 */
[----:B---3--:R-:W-:Y:S02]  /*5580*/  F2FP.BF16.PACK_AB R4, R243, R244 ;  /* 0x000000f4f304723e */ /* 0x008fe400000010ff */
[----:B----4-:R-:W-:Y:S01]  /*5590*/  F2FP.BF16.PACK_AB R7, R241, R242 ;  /* 0x000000f2f107723e */ /* 0x010fe200000010ff */
[----:B------:R-:W-:Y:S02]  /*55a0*/  FMUL.FTZ R3, R3, c[0x0][0x23c] ;  /* 0x00008f0003037a20 */ /* 0x000fe40000410000 */
[----:B------:R-:W-:Y:S01]  /*55b0*/  MUFU.EX2 R133, R19 ;  /* 0x0000001300857308 */ /* 0x000fe20000000800 */
[----:B-1----:R-:W-:-:S07]  /*55c0*/  FADD.FTZ R5, R134, -R6 ;  /* 0x8000000686057221 */ /* 0x002fce0000010000 */
[----:B------:R1:W3:Y:S01]  /*55d0*/  MUFU.EX2 R31, R18 ;  /* 0x00000012001f7308 */ /* 0x0002e20000000800 */
[-C--:B------:R-:W-:Y:S01]  /*55e0*/  FMUL.FTZ R156, R156, R20.reuse ;  /* 0x000000149c9c7220 */ /* 0x080fe20000410000 */
[----:B------:R-:W-:Y:S01]  /*55f0*/  F2FP.BF16.PACK_AB R6, R246, R245 ;  /* 0x000000f5f606723e */ /* 0x000fe200000010ff */
[----:B------:R-:W-:Y:S02]  /*5600*/  FMUL.FTZ R5, R5, c[0x0][0x23c] ;  /* 0x00008f0005057a20 */ /* 0x000fe40000410000 */
[-C--:B------:R-:W-:Y:S02]  /*5610*/  FMUL.FTZ R157, R157, R20.reuse ;  /* 0x000000149d9d7220 */ /* 0x080fe40000410000 */
[-C--:B------:R-:W-:Y:S01]  /*5620*/  FMUL.FTZ R148, R148, R20.reuse ;  /* 0x0000001494947220 */ /* 0x080fe20000410000 */
[----:B------:R-:W4:Y:S01]  /*5630*/  MUFU.EX2 R15, R15 ;  /* 0x0000000f000f7308 */ /* 0x000f220000000800 */
[-C--:B------:R-:W-:Y:S02]  /*5640*/  FMUL.FTZ R149, R149, R20.reuse ;  /* 0x0000001495957220 */ /* 0x080fe40000410000 */
[----:B------:R-:W-:-:S02]  /*5650*/  FMUL.FTZ R116, R116, R20 ;  /* 0x0000001474747220 */ /* 0x000fc40000410000 */
[-C--:B------:R-:W-:Y:S02]  /*5660*/  FMUL.FTZ R117, R117, R20.reuse ;  /* 0x0000001475757220 */ /* 0x080fe40000410000 */
[-C--:B------:R-:W-:Y:S01]  /*5670*/  FMUL.FTZ R160, R160, R20.reuse ;  /* 0x00000014a0a07220 */ /* 0x080fe20000410000 */
[----:B------:R2:W-:Y:S01]  /*5680*/  MUFU.EX2 R239, R16 ;  /* 0x0000001000ef7308 */ /* 0x0005e20000000800 */
[----:B-1----:R-:W-:Y:S01]  /*5690*/  F2FP.BF16.PACK_AB R18, R132, R23 ;  /* 0x000000178412723e */ /* 0x002fe200000010ff */
[-C--:B------:R-:W-:Y:S01]  /*56a0*/  FMUL.FTZ R161, R161, R20.reuse ;  /* 0x00000014a1a17220 */ /* 0x080fe20000410000 */
[----:B---3--:R-:W-:Y:S01]  /*56b0*/  F2FP.BF16.PACK_AB R19, R31, R133 ;  /* 0x000000851f13723e */ /* 0x008fe200000010ff */
[-C--:B------:R-:W-:Y:S02]  /*56c0*/  FMUL.FTZ R172, R172, R20.reuse ;  /* 0x00000014acac7220 */ /* 0x080fe40000410000 */
[----:B------:R-:W-:Y:S02]  /*56d0*/  FMUL.FTZ R173, R173, R20 ;  /* 0x00000014adad7220 */ /* 0x000fe40000410000 */
[----:B------:R-:W1:Y:S01]  /*56e0*/  MUFU.EX2 R240, R28 ;  /* 0x0000001c00f07308 */ /* 0x000e620000000800 */
[----:B----4-:R-:W-:-:S02]  /*56f0*/  FMUL.FTZ R158, R158, R15 ;  /* 0x0000000f9e9e7220 */ /* 0x010fc40000410000 */
[-C--:B------:R-:W-:Y:S02]  /*5700*/  FMUL.FTZ R159, R159, R15.reuse ;  /* 0x0000000f9f9f7220 */ /* 0x080fe40000410000 */
[-C--:B------:R-:W-:Y:S02]  /*5710*/  FMUL.FTZ R150, R150, R15.reuse ;  /* 0x0000000f96967220 */ /* 0x080fe40000410000 */
[-C--:B------:R-:W-:Y:S01]  /*5720*/  FMUL.FTZ R151, R151, R15.reuse ;  /* 0x0000000f97977220 */ /* 0x080fe20000410000 */
[----:B------:R1:W3:Y:S01]  /*5730*/  MUFU.EX2 R14, R5 ;  /* 0x00000005000e7308 */ /* 0x0002e20000000800 */
[----:B--2---:R-:W-:Y:S01]  /*5740*/  F2FP.BF16.PACK_AB R16, R21, R22 ;  /* 0x000000161510723e */ /* 0x004fe200000010ff */
[-C--:B------:R-:W-:Y:S02]  /*5750*/  FMUL.FTZ R118, R118, R15.reuse ;  /* 0x0000000f76767220 */ /* 0x080fe40000410000 */
[-C--:B------:R-:W-:Y:S02]  /*5760*/  FMUL.FTZ R119, R119, R15.reuse ;  /* 0x0000000f77777220 */ /* 0x080fe40000410000 */
[----:B------:R-:W-:-:S02]  /*5770*/  FMUL.FTZ R162, R162, R15 ;  /* 0x0000000fa2a27220 */ /* 0x000fc40000410000 */
[----:B------:R-:W2:Y:S01]  /*5780*/  MUFU.EX2 R3, R3 ;  /* 0x0000000300037308 */ /* 0x000ea20000000800 */
[C---:B------:R-:W-:Y:S01]  /*5790*/  HMMA.16816.F32.BF16 R204, R16.reuse, R26, R156 ;  /* 0x0000001a10cc723c */ /* 0x040fe2000004189c */
[-C--:B------:R-:W-:Y:S02]  /*57a0*/  FMUL.FTZ R163, R163, R15.reuse ;  /* 0x0000000fa3a37220 */ /* 0x080fe40000410000 */
[-C--:B------:R-:W-:Y:S02]  /*57b0*/  FMUL.FTZ R174, R174, R15.reuse ;  /* 0x0000000faeae7220 */ /* 0x080fe40000410000 */
[----:B------:R-:W-:Y:S01]  /*57c0*/  FMUL.FTZ R175, R175, R15 ;  /* 0x0000000fafaf7220 */ /* 0x000fe20000410000 */
[----:B-1----:R-:W-:Y:S01]  /*57d0*/  F2FP.BF16.PACK_AB R5, R240, R239 ;  /* 0x000000eff005723e */ /* 0x002fe200000010ff */
[-C--:B---3--:R-:W-:Y:S01]  /*57e0*/  FMUL.FTZ R144, R144, R14.reuse ;  /* 0x0000000e90907220 */ /* 0x088fe20000410000 */
[C---:B------:R-:W-:Y:S01]  /*57f0*/  HMMA.16816.F32.BF16 R148, R16.reuse, R24, R148 ;  /* 0x000000181094723c */ /* 0x040fe20000041894 */
[-C--:B------:R-:W-:Y:S01]  /*5800*/  FMUL.FTZ R145, R145, R14.reuse ;  /* 0x0000000e91917220 */ /* 0x080fe20000410000 */
[----:B------:R-:W-:Y:S01]  /*5810*/  MOV R159, R133 ;  /* 0x00000085009f7202 */ /* 0x000fe20000000f00 */
[----:B------:R-:W-:Y:S01]  /*5820*/  FMUL.FTZ R152, R152, R14 ;  /* 0x0000000e98987220 */ /* 0x000fe20000410000 */
[----:B------:R-:W-:Y:S01]  /*5830*/  MOV R158, R132 ;  /* 0x00000084009e7202 */ /* 0x000fe20000000f00 */
[----:B------:R-:W-:Y:S01]  /*5840*/  FMUL.FTZ R153, R153, R14 ;  /* 0x0000000e99997220 */ /* 0x000fe20000410000 */
[----:B------:R-:W-:Y:S01]  /*5850*/  MOV R157, R31 ;  /* 0x0000001f009d7202 */ /* 0x000fe20000000f00 */
[-C--:B--2---:R-:W-:Y:S01]  /*5860*/  FMUL.FTZ R146, R146, R3.reuse ;  /* 0x0000000392927220 */ /* 0x084fe20000410000 */
[----:B------:R-:W1:Y:S01]  /*5870*/  LDSM.16.MT88.4 R132, [R217+0xa000] ;  /* 0x00a00000d984783b */ /* 0x000e620000004200 */
[-C--:B------:R-:W-:Y:S01]  /*5880*/  FMUL.FTZ R147, R147, R3.reuse ;  /* 0x0000000393937220 */ /* 0x080fe20000410000 */
[----:B------:R-:W-:Y:S01]  /*5890*/  HMMA.16816.F32.BF16 R160, R16, R140, R160 ;  /* 0x0000008c10a0723c */ /* 0x000fe200000418a0 */
[-C--:B------:R-:W-:Y:S01]  /*58a0*/  FMUL.FTZ R154, R154, R3.reuse ;  /* 0x000000039a9a7220 */ /* 0x080fe20000410000 */
[----:B------:R-:W2:Y:S01]  /*58b0*/  LDSM.16.MT88.4 R28, [R213+0xb000] ;  /* 0x00b00000d51c783b */ /* 0x000ea20000004200 */
        /* <DEDUP_REMOVED lines=9> */
[-C--:B------:R-:W-:Y:S01]  /*5950*/  FMUL.FTZ R46, R46, R3.reuse ;  /* 0x000000032e2e7220 */ /* 0x080fe20000410000 */
[----:B------:R-:W-:Y:S01]  /*5960*/  LDSM.16.MT88.4 R24, [R217+0xb000] ;  /* 0x00b00000d918783b */ /* 0x000fe20000004200 */
[----:B------:R-:W-:-:S02]  /*5970*/  FMUL.FTZ R47, R47, R3 ;  /* 0x000000032f2f7220 */ /* 0x000fc40000410000 */
[-C--:B------:R-:W-:Y:S02]  /*5980*/  FMUL.FTZ R164, R164, R14.reuse ;  /* 0x0000000ea4a47220 */ /* 0x080fe40000410000 */
[-C--:B------:R-:W-:Y:S01]  /*5990*/  FMUL.FTZ R165, R165, R14.reuse ;  /* 0x0000000ea5a57220 */ /* 0x080fe20000410000 */
[C---:B-----5:R-:W-:Y:S01]  /*59a0*/  HMMA.16816.F32.BF16 R232, R4.reuse, R136, R40 ;  /* 0x0000008804e8723c */ /* 0x060fe20000041828 */
[----:B------:R-:W3:Y:S01]  /*59b0*/  LDSM.16.MT88.4 R40, [R215+0xb000] ;  /* 0x00b00000d728783b */ /* 0x000ee20000004200 */
[-C--:B------:R-:W-:Y:S02]  /*59c0*/  FMUL.FTZ R166, R166, R3.reuse ;  /* 0x00000003a6a67220 */ /* 0x080fe40000410000 */
[----:B------:R-:W-:Y:S02]  /*59d0*/  FMUL.FTZ R167, R167, R3 ;  /* 0x00000003a7a77220 */ /* 0x000fe40000410000 */
[-C--:B------:R-:W-:Y:S02]  /*59e0*/  FMUL.FTZ R168, R168, R14.reuse ;  /* 0x0000000ea8a87220 */ /* 0x080fe40000410000 */
[----:B------:R-:W-:Y:S01]  /*59f0*/  HMMA.16816.F32.BF16 R208, R4, R138, R44 ;  /* 0x0000008a04d0723c */ /* 0x000fe2000004182c */
[----:B------:R-:W4:Y:S01]  /*5a00*/  LDSM.16.MT88.4 R44, [R218+0xb000] ;  /* 0x00b00000da2c783b */ /* 0x000f220000004200 */
        /* <DEDUP_REMOVED lines=34> */
[----:B---3--:R-:W-:Y:S01]  /*5c30*/  HMMA.16816.F32.BF16 R88, R4, R40, R88 ;  /* 0x000000280458723c */ /* 0x008fe20000041858 */
        /* <DEDUP_REMOVED lines=29> */
[----:B------:R-:W-:Y:S01]  /*5e10*/  HMMA.16816.F32.BF16 R116, R16, R24, R116 ;  /* 0x000000181074723c */ /* 0x000fe20000041874 */
[-C--:B------:R-:W-:Y:S02]  /*5e20*/  FMUL.FTZ R52, R52, R20.reuse ;  /* 0x0000001434347220 */ /* 0x080fe40000410000 */
[----:B------:R1:W-:Y:S01]  /*5e30*/  MUFU.EX2 R236, R4 ;  /* 0x0000000400ec7308 */ /* 0x0003e20000000800 */
[----:B------:R-:W-:Y:S02]  /*5e40*/  FMUL.FTZ R53, R53, R20 ;  /* 0x0000001435357220 */ /* 0x000fe40000410000 */
[----:B------:R-:W-:-:S02]  /*5e50*/  FMUL.FTZ R54, R54, R15 ;  /* 0x0000000f36367220 */ /* 0x000fc40000410000 */
[-C--:B------:R-:W-:Y:S01]  /*5e60*/  FMUL.FTZ R55, R55, R15.reuse ;  /* 0x0000000f37377220 */ /* 0x080fe20000410000 */
[C---:B------:R-:W-:Y:S01]  /*5e70*/  HMMA.16816.F32.BF16 R196, R16.reuse, R142, R172 ;  /* 0x0000008e10c4723c */ /* 0x040fe200000418ac */
[-C--:B------:R-:W-:Y:S01]  /*5e80*/  FMUL.FTZ R64, R64, R20.reuse ;  /* 0x0000001440407220 */ /* 0x080fe20000410000 */
[----:B------:R-:W2:Y:S01]  /*5e90*/  LDSM.16.MT88.4 R172, [R215+0xa800] ;  /* 0x00a80000d7ac783b */ /* 0x000ea20000004200 */
[-C--:B------:R-:W-:Y:S02]  /*5ea0*/  FMUL.FTZ R65, R65, R20.reuse ;  /* 0x0000001441417220 */ /* 0x080fe40000410000 */
[-C--:B------:R-:W-:Y:S02]  /*5eb0*/  FMUL.FTZ R66, R66, R15.reuse ;  /* 0x0000000f42427220 */ /* 0x080fe40000410000 */
[----:B------:R-:W-:Y:S01]  /*5ec0*/  FMUL.FTZ R67, R67, R15 ;  /* 0x0000000f43437220 */ /* 0x000fe20000410000 */
[----:B------:R-:W-:Y:S01]  /*5ed0*/  HMMA.16816.F32.BF16 R36, R16, R136, R36 ;  /* 0x000000881024723c */ /* 0x000fe20000041824 */
[----:B------:R-:W-:-:S02]  /*5ee0*/  FMUL.FTZ R68, R68, R20 ;  /* 0x0000001444447220 */ /* 0x000fc40000410000 */
[----:B-1----:R-:W-:Y:S02]  /*5ef0*/  FFMA.FTZ R4, R35, c[0x0][0x23c], -R8 ;  /* 0x00008f0023047a23 */ /* 0x002fe40000010808 */
[-C--:B------:R-:W-:Y:S02]  /*5f00*/  FMUL.FTZ R69, R69, R20.reuse ;  /* 0x0000001445457220 */ /* 0x080fe40000410000 */
[----:B------:R1:W3:Y:S01]  /*5f10*/  MUFU.EX2 R237, R4 ;  /* 0x0000000400ed7308 */ /* 0x0002e20000000800 */
[-C--:B------:R-:W-:Y:S01]  /*5f20*/  FMUL.FTZ R70, R70, R15.reuse ;  /* 0x0000000f46467220 */ /* 0x080fe20000410000 */
[----:B------:R-:W-:Y:S01]  /*5f30*/  HMMA.16816.F32.BF16 R192, R16, R138, R48 ;  /* 0x0000008a10c0723c */ /* 0x000fe20000041830 */
[----:B------:R-:W-:Y:S01]  /*5f40*/  FMUL.FTZ R71, R71, R15 ;  /* 0x0000000f47477220 */ /* 0x000fe20000410000 */
[----:B------:R-:W4:Y:S01]  /*5f50*/  LDSM.16.MT88.4 R48, [R218+0xa800] ;  /* 0x00a80000da30783b */ /* 0x000f220000004200 */
[-C--:B------:R-:W-:Y:S02]  /*5f60*/  FMUL.FTZ R80, R80, R20.reuse ;  /* 0x0000001450507220 */ /* 0x080fe40000410000 */
[----:B------:R-:W-:-:S02]  /*5f70*/  FMUL.FTZ R81, R81, R20 ;  /* 0x0000001451517220 */ /* 0x000fc40000410000 */
[-C--:B------:R-:W-:Y:S01]  /*5f80*/  FMUL.FTZ R82, R82, R15.reuse ;  /* 0x0000000f52527220 */ /* 0x080fe20000410000 */
[C---:B------:R-:W-:Y:S01]  /*5f90*/  HMMA.16816.F32.BF16 R52, R16.reuse, R132, R52 ;  /* 0x000000841034723c */ /* 0x040fe20000041834 */
[-C--:B------:R-:W-:Y:S02]  /*5fa0*/  FMUL.FTZ R83, R83, R15.reuse ;  /* 0x0000000f53537220 */ /* 0x080fe40000410000 */
[-C--:B------:R-:W-:Y:S02]  /*5fb0*/  FMUL.FTZ R96, R96, R20.reuse ;  /* 0x0000001460607220 */ /* 0x080fe40000410000 */
[----:B------:R-:W-:Y:S02]  /*5fc0*/  FMUL.FTZ R97, R97, R20 ;  /* 0x0000001461617220 */ /* 0x000fe40000410000 */
[----:B-1----:R-:W-:Y:S01]  /*5fd0*/  FFMA.FTZ R4, R34, c[0x0][0x23c], -R8 ;  /* 0x00008f0022047a23 */ /* 0x002fe20000010808 */
[----:B------:R-:W-:Y:S01]  /*5fe0*/  HMMA.16816.F32.BF16 R140, R16, R134, R64 ;  /* 0x00000086108c723c */ /* 0x000fe20000041840 */
[-C--:B------:R-:W-:Y:S01]  /*5ff0*/  FMUL.FTZ R98, R98, R15.reuse ;  /* 0x0000000f62627220 */ /* 0x080fe20000410000 */
[----:B------:R-:W1:Y:S01]  /*6000*/  LDSM.16.MT88.4 R64, [R217+0xa800] ;  /* 0x00a80000d940783b */ /* 0x000e620000004200 */
[----:B------:R5:W-:Y:S01]  /*6010*/  MUFU.EX2 R238, R4 ;  /* 0x0000000400ee7308 */ /* 0x000be20000000800 */
        /* <DEDUP_REMOVED lines=9> */
[----:B------:R-:W-:Y:S01]  /*60b0*/  LDSM.16.MT88.4 R80, [R213+0xb800] ;  /* 0x00b80000d550783b */ /* 0x000fe20000004200 */
[----:B-----5:R-:W-:Y:S01]  /*60c0*/  FFMA.FTZ R4, R176, c[0x0][0x23c], -R8 ;  /* 0x00008f00b0047a23 */ /* 0x020fe20000010808 */
[----:B------:R-:W-:Y:S01]  /*60d0*/  MOV R8, R22 ;  /* 0x0000001600087202 */ /* 0x000fe20000000f00 */
[----:B------:R-:W-:-:S02]  /*60e0*/  FMUL.FTZ R86, R86, R15 ;  /* 0x0000000f56567220 */ /* 0x000fc40000410000 */
[----:B------:R5:W1:Y:S01]  /*60f0*/  MUFU.EX2 R191, R4 ;  /* 0x0000000400bf7308 */ /* 0x000a620000000800 */
[-C--:B------:R-:W-:Y:S01]  /*6100*/  FMUL.FTZ R87, R87, R15.reuse ;  /* 0x0000000f57577220 */ /* 0x080fe20000410000 */
[C---:B------:R-:W-:Y:S01]  /*6110*/  HMMA.16816.F32.BF16 R132, R16.reuse, R42, R96 ;  /* 0x0000002a1084723c */ /* 0x040fe20000041860 */
[----:B------:R-:W-:Y:S01]  /*6120*/  LDSM.16.MT88.4 R96, [R215+0xb800] ;  /* 0x00b80000d760783b */ /* 0x000fe20000004200 */
[-C--:B------:R-:W-:Y:S02]  /*6130*/  FMUL.FTZ R100, R100, R20.reuse ;  /* 0x0000001464647220 */ /* 0x080fe40000410000 */
[----:B------:R-:W-:Y:S02]  /*6140*/  FMUL.FTZ R101, R101, R20 ;  /* 0x0000001465657220 */ /* 0x000fe40000410000 */
[-C--:B------:R-:W-:Y:S02]  /*6150*/  FMUL.FTZ R102, R102, R15.reuse ;  /* 0x0000000f66667220 */ /* 0x080fe40000410000 */
[----:B------:R-:W-:Y:S01]  /*6160*/  HMMA.16816.F32.BF16 R28, R16, R46, R112 ;  /* 0x0000002e101c723c */ /* 0x000fe20000041870 */
[----:B------:R-:W-:Y:S01]  /*6170*/  LDSM.16.MT88.4 R112, [R218+0xb800] ;  /* 0x00b80000da70783b */ /* 0x000fe20000004200 */
[----:B------:R-:W-:-:S02]  /*6180*/  FMUL.FTZ R103, R103, R15 ;  /* 0x0000000f67677220 */ /* 0x000fc40000410000 */
[-C--:B------:R-:W-:Y:S02]  /*6190*/  FMUL.FTZ R128, R128, R20.reuse ;  /* 0x0000001480807220 */ /* 0x080fe40000410000 */
[----:B-----5:R-:W-:Y:S02]  /*61a0*/  FFMA.FTZ R4, R181, c[0x0][0x23c], -R2 ;  /* 0x00008f00b5047a23 */ /* 0x020fe40000010802 */
[-C--:B------:R-:W-:Y:S01]  /*61b0*/  FMUL.FTZ R129, R129, R20.reuse ;  /* 0x0000001481817220 */ /* 0x080fe20000410000 */
[----:B------:R-:W-:Y:S01]  /*61c0*/  HMMA.16816.F32.BF16 R84, R16, R40, R84 ;  /* 0x000000281054723c */ /* 0x000fe20000041854 */
[----:B------:R5:W-:Y:S01]  /*61d0*/  MUFU.EX2 R181, R4 ;  /* 0x0000000400b57308 */ /* 0x000be20000000800 */
[-C--:B------:R-:W-:Y:S02]  /*61e0*/  FMUL.FTZ R130, R130, R15.reuse ;  /* 0x0000000f82827220 */ /* 0x080fe40000410000 */
[----:B------:R-:W-:Y:S02]  /*61f0*/  FMUL.FTZ R131, R131, R15 ;  /* 0x0000000f83837220 */ /* 0x000fe40000410000 */
[----:B------:R-:W-:-:S02]  /*6200*/  FFMA.FTZ R8, R252, R20, R8 ;  /* 0x00000014fc087223 */ /* 0x000fc40000010008 */
[----:B------:R-:W-:Y:S01]  /*6210*/  HMMA.16816.F32.BF16 R100, R16, R44, R100 ;  /* 0x0000002c1064723c */ /* 0x000fe20000041864 */
[----:B------:R-:W-:-:S07]  /*6220*/  FFMA.FTZ R3, R249, R3, R239 ;  /* 0x00000003f9037223 */ /* 0x000fce00000100ef */
[----:B------:R-:W-:Y:S01]  /*6230*/  HMMA.16816.F32.BF16 R16, R16, R26, R128 ;  /* 0x0000001a1010723c */ /* 0x000fe20000041880 */
[----:B-----5:R-:W-:-:S04]  /*6240*/  FFMA.FTZ R4, R179, c[0x0][0x23c], -R2 ;  /* 0x00008f00b3047a23 */ /* 0x020fc80000010802 */
[----:B------:R5:W2:Y:S02]  /*6250*/  MUFU.EX2 R179, R4 ;  /* 0x0000000400b37308 */ /* 0x000aa40000000800 */
[----:B---3--:R-:W-:Y:S02]  /*6260*/  F2FP.BF16.PACK_AB R128, R237, R236 ;  /* 0x000000eced80723e */ /* 0x008fe400000010ff */
[----:B-1----:R-:W-:Y:S01]  /*6270*/  F2FP.BF16.PACK_AB R130, R191, R238 ;  /* 0x000000eebf82723e */ /* 0x002fe200000010ff */
[--C-:B-----5:R-:W-:Y:S01]  /*6280*/  FFMA.FTZ R4, R178, c[0x0][0x23c], -R2.reuse ;  /* 0x00008f00b2047a23 */ /* 0x120fe20000010802 */
[----:B--2---:R-:W-:Y:S01]  /*6290*/  F2FP.BF16.PACK_AB R129, R179, R181 ;  /* 0x000000b5b381723e */ /* 0x004fe200000010ff */
[----:B------:R-:W-:Y:S01]  /*62a0*/  FFMA.FTZ R2, R180, c[0x0][0x23c], -R2 ;  /* 0x00008f00b4027a23 */ /* 0x000fe20000010802 */
[----:B------:R-:W-:Y:S01]  /*62b0*/  MOV R180, R157 ;  /* 0x0000009d00b47202 */ /* 0x000fe20000000f00 */
[----:B------:R1:W-:Y:S08]  /*62c0*/  MUFU.EX2 R190, R4 ;  /* 0x0000000400be7308 */ /* 0x0003f00000000800 */
[----:B------:R2:W3:Y:S01]  /*62d0*/  MUFU.EX2 R178, R2 ;  /* 0x0000000200b27308 */ /* 0x0004e20000000800 */
[----:B-1----:R-:W1:Y:S01]  /*62e0*/  LDSM.16.MT88.4 R4, [R217+0xb800] ;  /* 0x00b80000d904783b */ /* 0x002e620000004200 */
[----:B--2---:R-:W-:Y:S01]  /*62f0*/  FFMA.FTZ R2, R182, c[0x0][0x23c], -R0 ;  /* 0x00008f00b6027a23 */ /* 0x004fe20000010800 */
[----:B------:R-:W-:-:S02]  /*6300*/  MOV R182, R158 ;  /* 0x0000009e00b67202 */ /* 0x000fc40000000f00 */
[----:B---3--:R-:W-:-:S03]  /*6310*/  F2FP.BF16.PACK_AB R131, R178, R190 ;  /* 0x000000beb283723e */ /* 0x008fc600000010ff */
[----:B------:R2:W-:Y:S04]  /*6320*/  MUFU.EX2 R177, R2 ;  /* 0x0000000200b17308 */ /* 0x0005e80000000800 */
[C---:B------:R-:W-:Y:S08]  /*6330*/  HMMA.16816.F32.BF16 R160, R128.reuse, R172, R160 ;  /* 0x000000ac80a0723c */ /* 0x040ff000000418a0 */
[----:B----4-:R-:W-:Y:S01]  /*6340*/  HMMA.16816.F32.BF16 R36, R128, R48, R36 ;  /* 0x000000308024723c */ /* 0x010fe20000041824 */
[----:B--2---:R-:W-:Y:S01]  /*6350*/  FFMA.FTZ R2, R183, c[0x0][0x23c], -R0 ;  /* 0x00008f00b7027a23 */ /* 0x004fe20000010800 */
[----:B------:R-:W-:-:S02]  /*6360*/  MOV R183, R159 ;  /* 0x0000009f00b77202 */ /* 0x000fc40000000f00 */
[----:B------:R-:W2:Y:S01]  /*6370*/  LDSM.16.MT88.4 R156, [R213+0xa800] ;  /* 0x00a80000d59c783b */ /* 0x000ea20000004200 */
[----:B------:R3:W4:Y:S03]  /*6380*/  MUFU.EX2 R176, R2 ;  /* 0x0000000200b07308 */ /* 0x0007260000000800 */
[C---:B------:R-:W-:Y:S08]  /*6390*/  HMMA.16816.F32.BF16 R52, R128.reuse, R64, R52 ;  /* 0x000000408034723c */ /* 0x040ff00000041834 */
[----:B-1----:R-:W-:Y:S01]  /*63a0*/  HMMA.16816.F32.BF16 R116, R128, R4, R116 ;  /* 0x000000048074723c */ /* 0x002fe20000041874 */
[--C-:B---3--:R-:W-:Y:S01]  /*63b0*/  FFMA.FTZ R2, R184, c[0x0][0x23c], -R0.reuse ;  /* 0x00008f00b8027a23 */ /* 0x108fe20000010800 */
[----:B------:R-:W-:Y:S01]  /*63c0*/  MOV R184, R23 ;  /* 0x0000001700b87202 */ /* 0x000fe20000000f00 */
[----:B------:R-:W-:Y:S01]  /*63d0*/  FFMA.FTZ R0, R185, c[0x0][0x23c], -R0 ;  /* 0x00008f00b9007a23 */ /* 0x000fe20000010800 */
[----:B------:R-:W-:Y:S01]  /*63e0*/  MOV R185, R21 ;  /* 0x0000001500b97202 */ /* 0x000fe20000000f00 */
[----:B------:R1:W-:Y:S01]  /*63f0*/  MUFU.EX2 R35, R2 ;  /* 0x0000000200237308 */ /* 0x0003e20000000800 */
[----:B----4-:R-:W-:-:S02]  /*6400*/  F2FP.BF16.PACK_AB R124, R176, R177 ;  /* 0x000000b1b07c723e */ /* 0x010fc400000010ff */
[C---:B------:R-:W-:Y:S05]  /*6410*/  HMMA.16816.F32.BF16 R68, R128.reuse, R80, R68 ;  /* 0x000000508044723c */ /* 0x040fea0000041844 */
[----:B------:R3:W4:Y:S03]  /*6420*/  MUFU.EX2 R34, R0 ;  /* 0x0000000000227308 */ /* 0x0007260000000800 */
[----:B------:R-:W-:Y:S01]  /*6430*/  HMMA.16816.F32.BF16 R84, R128, R96, R84 ;  /* 0x000000608054723c */ /* 0x000fe20000041854 */
[----:B-1----:R-:W-:-:S07]  /*6440*/  FFMA.FTZ R2, R188, c[0x0][0x23c], -R13 ;  /* 0x00008f00bc027a23 */ /* 0x002fce000001080d */
[----:B------:R-:W-:Y:S01]  /*6450*/  HMMA.16816.F32.BF16 R100, R128, R112, R100 ;  /* 0x000000708064723c */ /* 0x000fe20000041864 */
[----:B---3--:R-:W-:Y:S01]  /*6460*/  FFMA.FTZ R0, R186, c[0x0][0x23c], -R13 ;  /* 0x00008f00ba007a23 */ /* 0x008fe2000001080d */
[----:B----4-:R-:W-:-:S06]  /*6470*/  F2FP.BF16.PACK_AB R126, R34, R35 ;  /* 0x00000023227e723e */ /* 0x010fcc00000010ff */
[----:B--2---:R-:W-:Y:S01]  /*6480*/  HMMA.16816.F32.BF16 R148, R128, R156, R148 ;  /* 0x0000009c8094723c */ /* 0x004fe20000041894 */
[----:B------:R1:W-:Y:S02]  /*6490*/  MUFU.EX2 R23, R0 ;  /* 0x0000000000177308 */ /* 0x0003e40000000800 */
[----:B-1----:R-:W-:-:S06]  /*64a0*/  FFMA.FTZ R0, R187, c[0x0][0x23c], -R13 ;  /* 0x00008f00bb007a23 */ /* 0x002fcc000001080d */
[----:B------:R1:W2:Y:S02]  /*64b0*/  MUFU.EX2 R22, R0 ;  /* 0x0000000000167308 */ /* 0x0002a40000000800 */
[----:B-1----:R-:W-:Y:S01]  /*64c0*/  FFMA.FTZ R0, R189, c[0x0][0x23c], -R13 ;  /* 0x00008f00bd007a23 */ /* 0x002fe2000001080d */
[----:B--2---:R-:W-:-:S05]  /*64d0*/  F2FP.BF16.PACK_AB R125, R22, R23 ;  /* 0x00000017167d723e */ /* 0x004fca00000010ff */
[----:B------:R1:W-:Y:S08]  /*64e0*/  MUFU.EX2 R13, R2 ;  /* 0x00000002000d7308 */ /* 0x0003f00000000800 */
[----:B------:R-:W2:Y:S01]  /*64f0*/  MUFU.EX2 R21, R0 ;  /* 0x0000000000157308 */ /* 0x000ea20000000800 */
[----:B-1----:R-:W-:Y:S01]  /*6500*/  FFMA.FTZ R2, R251, R15, R248 ;  /* 0x0000000ffb027223 */ /* 0x002fe200000100f8 */
[----:B--2---:R-:W-:Y:S01]  /*6510*/  F2FP.BF16.PACK_AB R127, R13, R21 ;  /* 0x000000150d7f723e */ /* 0x004fe200000010ff */
[----:B------:R-:W-:-:S06]  /*6520*/  FFMA.FTZ R0, R250, R14, R244 ;  /* 0x0000000efa007223 */ /* 0x000fcc00000100f4 */
[C---:B------:R-:W-:Y:S07]  /*6530*/  HMMA.16816.F32.BF16 R120, R124.reuse, R4, R120 ;  /* 0x000000047c78723c */ /* 0x040fee0000041878 */
[----:B------:R-:W-:Y:S01]  /*6540*/  FADD.FTZ R5, R247, R2 ;  /* 0x00000002f7057221 */ /* 0x000fe20000010000 */
[----:B------:R-:W-:Y:S01]  /*6550*/  HMMA.16816.F32.BF16 R144, R124, R156, R144 ;  /* 0x0000009c7c90723c */ /* 0x000fe20000041890 */
        /* <DEDUP_REMOVED lines=51> */
[-C--:B------:R-:W-:Y:S08]  /*6890*/  HMMA.16816.F32.BF16 R124, R124, R6.reuse, R200 ;  /* 0x000000067c7c723c */ /* 0x080ff000000418c8 */
[----:B------:R-:W-:Y:S01]  /*68a0*/  HMMA.16816.F32.BF16 R128, R128, R6, R16 ;  /* 0x000000068080723c */ /* 0x000fe20000041810 */
[----:B------:R-:W-:Y:S11]  /*68b0*/  @!P0 BRA `(.L_x_934) ;  /* 0x0000873000008947 */ /* 0x000ff60003800000 */
[----:B------:R-:W2:Y:S01]  /*68c0*/  LDL.64 R182, [R1+0x30] ;  /* 0x0000300001b67983 */ /* 0x000ea20000100a00 */
[----:B------:R-:W-:Y:S01]  /*68d0*/  UIADD3 UR4, UR8, -0x2, URZ ;  /* 0xfffffffe08047890 */ /* 0x000fe2000fffe03f */
[----:B------:R-:W-:-:S04]  /*68e0*/  DEPBAR.LE SB0, 0x0 ;  /* 0x000080000000791a */ /* 0x000fc80000000000 */
[----:B------:R-:W-:Y:S01]  /*68f0*/  UMOV UR9, 0x6 ;  /* 0x0000000600097882 */ /* 0x000fe20000000000 */
[----:B------:R-:W-:Y:S01]  /*6900*/  MOV R0, UR4 ;  /* 0x0000000400007c02 */ /* 0x000fe20008000f00 */
[----:B------:R-:W-:Y:S02]  /*6910*/  ULDC.64 UR4, c[0x0][0x1a0] ;  /* 0x0000680000047ab9 */ /* 0x000fe40000000a00 */
[----:B------:R-:W-:Y:S02]  /*6920*/  USHF.L.U32 UR6, UR4, 0x6, URZ ;  /* 0x0000000604067899 */ /* 0x000fe4000800063f */
[----:B------:R-:W-:Y:S02]  /*6930*/  USHF.L.U64.HI UR9, UR4, UR9, UR5 ;  /* 0x0000000904097299 */ /* 0x000fe40008010205 */
[----:B------:R-:W-:Y:S02]  /*6940*/  UISETP.NE.AND UP0, UPT, UR8, 0x3, UPT ;  /* 0x000000030800788c */ /* 0x000fe4000bf05270 */
[----:B------:R-:W-:Y:S01]  /*6950*/  MOV R248, UR6 ;  /* 0x0000000600f87c02 */ /* 0x000fe20008000f00 */
[----:B------:R-:W-:Y:S01]  /*6960*/  BAR.SYNC.DEFER_BLOCKING 0x0 ;  /* 0x0000000000007b1d */ /* 0x000fe20000010000 */
[----:B--2---:R-:W-:-:S05]  /*6970*/  MOV R2, R182 ;  /* 0x000000b600027202 */ /* 0x004fca0000000f00 */
[----:B------:R-:W-:Y:S01]  /*6980*/  IMAD R0, R0, UR24, R2 ;  /* 0x0000001800007c24 */ /* 0x000fe2000f8e0202 */
[----:B------:R-:W-:-:S04]  /*6990*/  MOV R2, UR9 ;  /* 0x0000000900027c02 */ /* 0x000fc80008000f00 */
[----:B------:R-:W-:-:S04]  /*69a0*/  LEA R0, R0, c[0x0][0x170], 0x1 ;  /* 0x00005c0000007a11 */ /* 0x000fc800078e08ff */
[----:B------:R-:W-:Y:S02]  /*69b0*/  IADD3 R232, P2, R0, -UR6, RZ ;  /* 0x8000000600e87c10 */ /* 0x000fe4000ff5e0ff */
[----:B------:R-:W-:Y:S02]  /*69c0*/  IADD3 R234, P1, P0, -R248, UR24, R0 ;  /* 0x00000018f8ea7c10 */ /* 0x000fe4000f83e100 */
[----:B------:R-:W-:Y:S02]  /*69d0*/  IADD3.X R233, R33, ~UR9, RZ, P2, !PT ;  /* 0x8000000921e97c10 */ /* 0x000fe400097fe4ff */
        /* <DEDUP_REMOVED lines=14> */
[----:B------:R-:W5:Y:S04]  /*6ac0*/  LDSM.16.M88.4 R4, [R216+0x2000] ;  /* 0x00200000d804783b */ /* 0x000f680000000200 */
[----:B------:R-:W1:Y:S04]  /*6ad0*/  LDSM.16.M88.4 R132, [R226] ;  /* 0x00000000e284783b */ /* 0x000e680000000200 */
[----:B------:R-:W1:Y:S04]  /*6ae0*/  LDSM.16.M88.4 R24, [R216] ;  /* 0x00000000d818783b */ /* 0x000e680000000200 */
[----:B------:R-:W0:Y:S01]  /*6af0*/  LDGDEPBAR ;  /* 0x00000000000079af */ /* 0x000e220000000000 */
[C---:B--2---:R-:W-:Y:S08]  /*6b00*/  HMMA.16816.F32.BF16 R180, R16.reuse, R32, RZ ;  /* 0x0000002010b4723c */ /* 0x044ff000000418ff */
[C---:B---3--:R-:W-:Y:S08]  /*6b10*/  HMMA.16816.F32.BF16 R140, R16.reuse, R28, RZ ;  /* 0x0000001c108c723c */ /* 0x048ff000000418ff */
[C---:B------:R-:W-:Y:S08]  /*6b20*/  HMMA.16816.F32.BF16 R176, R16.reuse, R34, RZ ;  /* 0x0000002210b0723c */ /* 0x040ff000000418ff */
[----:B------:R-:W-:Y:S08]  /*6b30*/  HMMA.16816.F32.BF16 R16, R16, R30, RZ ;  /* 0x0000001e1010723c */ /* 0x000ff000000418ff */
[C---:B----4-:R-:W-:Y:S08]  /*6b40*/  HMMA.16816.F32.BF16 R188, R20.reuse, R32, RZ ;  /* 0x0000002014bc723c */ /* 0x050ff000000418ff */
[----:B------:R-:W-:Y:S01]  /*6b50*/  HMMA.16816.F32.BF16 R200, R20, R34, RZ ;  /* 0x0000002214c8723c */ /* 0x000fe200000418ff */
[----:B------:R-:W-:Y:S07]  /*6b60*/  LDSM.16.M88.4 R32, [R221+0x8800] ;  /* 0x00880000dd20783b */ /* 0x000fee0000000200 */
[----:B-----5:R-:W-:Y:S08]  /*6b70*/  HMMA.16816.F32.BF16 R196, R4, R138, R176 ;  /* 0x0000008a04c4723c */ /* 0x020ff000000418b0 */
[C---:B------:R-:W-:Y:S08]  /*6b80*/  HMMA.16816.F32.BF16 R184, R20.reuse, R28, RZ ;  /* 0x0000001c14b8723c */ /* 0x040ff000000418ff */
[----:B------:R-:W-:Y:S01]  /*6b90*/  HMMA.16816.F32.BF16 R192, R20, R30, RZ ;  /* 0x0000001e14c0723c */ /* 0x000fe200000418ff */
[----:B------:R-:W-:Y:S07]  /*6ba0*/  LDSM.16.M88.4 R20, [R221+0x8000] ;  /* 0x00800000dd14783b */ /* 0x000fee0000000200 */
[C---:B------:R-:W-:Y:S08]  /*6bb0*/  HMMA.16816.F32.BF16 R208, R4.reuse, R136, R180 ;  /* 0x0000008804d0723c */ /* 0x040ff000000418b4 */
[C---:B-1----:R-:W-:Y:S08]  /*6bc0*/  HMMA.16816.F32.BF16 R204, R4.reuse, R132, R140 ;  /* 0x0000008404cc723c */ /* 0x042ff0000004188c */
[----:B------:R-:W-:Y:S01]  /*6bd0*/  HMMA.16816.F32.BF16 R176, R4, R134, R16 ;  /* 0x0000008604b0723c */ /* 0x000fe20000041810 */
[----:B------:R-:W1:Y:S04]  /*6be0*/  LDSM.16.M88.4 R4, [R222+0x2000] ;  /* 0x00200000de04783b */ /* 0x000e680000000200 */
[----:B------:R-:W2:Y:S03]  /*6bf0*/  LDSM.16.M88.4 R16, [R222] ;  /* 0x00000000de10783b */ /* 0x000ea60000000200 */
[C---:B------:R-:W-:Y:S08]  /*6c00*/  HMMA.16816.F32.BF16 R28, R24.reuse, R136, R188 ;  /* 0x00000088181c723c */ /* 0x040ff000000418bc */
[C---:B------:R-:W-:Y:S08]  /*6c10*/  HMMA.16816.F32.BF16 R140, R24.reuse, R138, R200 ;  /* 0x0000008a188c723c */ /* 0x040ff000000418c8 */
[C---:B------:R-:W-:Y:S08]  /*6c20*/  HMMA.16816.F32.BF16 R180, R24.reuse, R132, R184 ;  /* 0x0000008418b4723c */ /* 0x040ff000000418b8 */
[----:B------:R-:W-:Y:S01]  /*6c30*/  HMMA.16816.F32.BF16 R136, R24, R134, R192 ;  /* 0x000000861888723c */ /* 0x000fe200000418c0 */
[----:B------:R-:W-:Y:S04]  /*6c40*/  LDSM.16.M88.4 R24, [R220+0x2000] ;  /* 0x00200000dc18783b */ /* 0x000fe80000000200 */
[----:B------:R-:W3:Y:S03]  /*6c50*/  LDSM.16.M88.4 R132, [R219] ;  /* 0x00000000db84783b */ /* 0x000ee60000000200 */
[----:B-1----:R-:W-:Y:S08]  /*6c60*/  HMMA.16816.F32.BF16 R196, R4, R22, R196 ;  /* 0x0000001604c4723c */ /* 0x002ff000000418c4 */
[-C--:B--2---:R-:W-:Y:S01]  /*6c70*/  HMMA.16816.F32.BF16 R192, R16, R20.reuse, R28 ;  /* 0x0000001410c0723c */ /* 0x084fe2000004181c */
[----:B------:R-:W1:Y:S07]  /*6c80*/  LDSM.16.M88.4 R28, [R219+0x800] ;  /* 0x00080000db1c783b */ /* 0x000e6e0000000200 */
[C---:B------:R-:W-:Y:S08]  /*6c90*/  HMMA.16816.F32.BF16 R188, R4.reuse, R20, R208 ;  /* 0x0000001404bc723c */ /* 0x040ff000000418d0 */
[C---:B------:R-:W-:Y:S08]  /*6ca0*/  HMMA.16816.F32.BF16 R204, R4.reuse, R32, R204 ;  /* 0x0000002004cc723c */ /* 0x040ff000000418cc */
[----:B------:R-:W-:Y:S01]  /*6cb0*/  HMMA.16816.F32.BF16 R200, R4, R34, R176 ;  /* 0x0000002204c8723c */ /* 0x000fe200000418b0 */
[----:B------:R-:W2:Y:S04]  /*6cc0*/  LDSM.16.M88.4 R4, [R220] ;  /* 0x00000000dc04783b */ /* 0x000ea80000000200 */
[----:B------:R-:W-:Y:S03]  /*6cd0*/  LDSM.16.M88.4 R176, [R212+0x9000] ;  /* 0x00900000d4b0783b */ /* 0x000fe60000000200 */
[C---:B------:R-:W-:Y:S01]  /*6ce0*/  HMMA.16816.F32.BF16 R184, R16.reuse, R22, R140 ;  /* 0x0000001610b8723c */ /* 0x040fe2000004188c */
[----:B------:R-:W4:Y:S07]  /*6cf0*/  LDSM.16.M88.4 R20, [R214+0x6000] ;  /* 0x00600000d614783b */ /* 0x000f2e0000000200 */
[C---:B------:R-:W-:Y:S08]  /*6d00*/  HMMA.16816.F32.BF16 R180, R16.reuse, R32, R180 ;  /* 0x0000002010b4723c */ /* 0x040ff000000418b4 */
[----:B------:R-:W-:Y:S01]  /*6d10*/  HMMA.16816.F32.BF16 R140, R16, R34, R136 ;  /* 0x00000022108c723c */ /* 0x000fe20000041888 */
[----:B------:R-:W5:Y:S07]  /*6d20*/  LDSM.16.M88.4 R136, [R212+0x9800] ;  /* 0x00980000d488783b */ /* 0x000f6e0000000200 */
[C---:B---3--:R-:W-:Y:S08]  /*6d30*/  HMMA.16816.F32.BF16 R16, R24.reuse, R134, R196 ;  /* 0x000000861810723c */ /* 0x048ff000000418c4 */
[C---:B------:R-:W-:Y:S08]  /*6d40*/  HMMA.16816.F32.BF16 R32, R24.reuse, R132, R188 ;  /* 0x000000841820723c */ /* 0x040ff000000418bc */
[----:B-1----:R-:W-:Y:S08]  /*6d50*/  HMMA.16816.F32.BF16 R188, R24, R28, R204 ;  /* 0x0000001c18bc723c */ /* 0x002ff000000418cc */
[C---:B--2---:R-:W-:Y:S08]  /*6d60*/  HMMA.16816.F32.BF16 R208, R4.reuse, R132, R192 ;  /* 0x0000008404d0723c */ /* 0x044ff000000418c0 */
[----:B------:R-:W-:Y:S08]  /*6d70*/  HMMA.16816.F32.BF16 R204, R4, R134, R184 ;  /* 0x0000008604cc723c */ /* 0x000ff000000418b8 */
[----:B----4-:R-:W-:Y:S01]  /*6d80*/  HMMA.16816.F32.BF16 R132, R20, R178, R16 ;  /* 0x000000b21484723c */ /* 0x010fe20000041810 */
[----:B------:R-:W1:Y:S07]  /*6d90*/  LDSM.16.M88.4 R16, [R214+0x4000] ;  /* 0x00400000d610783b */ /* 0x000e6e0000000200 */
[C---:B------:R-:W-:Y:S08]  /*6da0*/  HMMA.16816.F32.BF16 R196, R4.reuse, R28, R180 ;  /* 0x0000001c04c4723c */ /* 0x040ff000000418b4 */
[-C--:B------:R-:W-:Y:S01]  /*6db0*/  HMMA.16816.F32.BF16 R192, R4, R30.reuse, R140 ;  /* 0x0000001e04c0723c */ /* 0x080fe2000004188c */
[----:B------:R-:W-:Y:S04]  /*6dc0*/  LDSM.16.M88.4 R4, [R216+0x6000] ;  /* 0x00600000d804783b */ /* 0x000fe80000000200 */
[----:B------:R-:W2:Y:S03]  /*6dd0*/  LDSM.16.M88.4 R140, [R224] ;  /* 0x00000000e08c783b */ /* 0x000ea60000000200 */
[----:B------:R-:W-:Y:S01]  /*6de0*/  HMMA.16816.F32.BF16 R200, R24, R30, R200 ;  /* 0x0000001e18c8723c */ /* 0x000fe200000418c8 */
[----:B------:R-:W-:Y:S07]  /*6df0*/  LDSM.16.M88.4 R28, [R216+0x4000] ;  /* 0x00400000d81c783b */ /* 0x000fee0000000200 */
[C---:B------:R-:W-:Y:S01]  /*6e00*/  HMMA.16816.F32.BF16 R184, R20.reuse, R176, R32 ;  /* 0x000000b014b8723c */ /* 0x040fe20000041820 */
[----:B------:R-:W3:Y:S07]  /*6e10*/  LDSM.16.M88.4 R32, [R225] ;  /* 0x00000000e120783b */ /* 0x000eee0000000200 */
[C---:B-----5:R-:W-:Y:S08]  /*6e20*/  HMMA.16816.F32.BF16 R24, R20.reuse, R136, R188 ;  /* 0x000000881418723c */ /* 0x060ff000000418bc */
[----:B------:R-:W-:Y:S08]  /*6e30*/  HMMA.16816.F32.BF16 R20, R20, R138, R200 ;  /* 0x0000008a1414723c */ /* 0x000ff000000418c8 */
[C---:B-1----:R-:W-:Y:S08]  /*6e40*/  HMMA.16816.F32.BF16 R180, R16.reuse, R176, R208 ;  /* 0x000000b010b4723c */ /* 0x042ff000000418d0 */
[C---:B------:R-:W-:Y:S08]  /*6e50*/  HMMA.16816.F32.BF16 R188, R16.reuse, R136, R196 ;  /* 0x0000008810bc723c */ /* 0x040ff000000418c4 */
[----:B------:R-:W-:Y:S01]  /*6e60*/  HMMA.16816.F32.BF16 R192, R16, R138, R192 ;  /* 0x0000008a10c0723c */ /* 0x000fe200000418c0 */
[----:B------:R-:W-:Y:S07]  /*6e70*/  LDSM.16.M88.4 R136, [R221+0x9000] ;  /* 0x00900000dd88783b */ /* 0x000fee0000000200 */
[----:B--2---:R-:W-:Y:S01]  /*6e80*/  HMMA.16816.F32.BF16 R200, R4, R140, R24 ;  /* 0x0000008c04c8723c */ /* 0x004fe20000041818 */
[----:B------:R-:W1:Y:S07]  /*6e90*/  LDSM.16.M88.4 R24, [R222+0x4000] ;  /* 0x00400000de18783b */ /* 0x000e6e0000000200 */
[----:B------:R-:W-:Y:S01]  /*6ea0*/  HMMA.16816.F32.BF16 R176, R16, R178, R204 ;  /* 0x000000b210b0723c */ /* 0x000fe200000418cc */
[----:B------:R-:W-:Y:S07]  /*6eb0*/  LDSM.16.M88.4 R16, [R220+0x4000] ;  /* 0x00400000dc10783b */ /* 0x000fee0000000200 */
[C---:B---3--:R-:W-:Y:S08]  /*6ec0*/  HMMA.16816.F32.BF16 R184, R4.reuse, R32, R184 ;  /* 0x0000002004b8723c */ /* 0x048ff000000418b8 */
[C---:B------:R-:W-:Y:S01]  /*6ed0*/  HMMA.16816.F32.BF16 R196, R4.reuse, R34, R132 ;  /* 0x0000002204c4723c */ /* 0x040fe20000041884 */
[----:B------:R-:W-:Y:S07]  /*6ee0*/  LDSM.16.M88.4 R132, [R219+0x1000] ;  /* 0x00100000db84783b */ /* 0x000fee0000000200 */
[----:B------:R-:W-:Y:S01]  /*6ef0*/  HMMA.16816.F32.BF16 R204, R4, R142, R20 ;  /* 0x0000008e04cc723c */ /* 0x000fe20000041814 */
[----:B------:R-:W2:Y:S07]  /*6f00*/  LDSM.16.M88.4 R20, [R222+0x6000] ;  /* 0x00600000de14783b */ /* 0x000eae0000000200 */
[C---:B------:R-:W-:Y:S08]  /*6f10*/  HMMA.16816.F32.BF16 R4, R28.reuse, R32, R180 ;  /* 0x000000201c04723c */ /* 0x040ff000000418b4 */
[C---:B------:R-:W-:Y:S01]  /*6f20*/  HMMA.16816.F32.BF16 R176, R28.reuse, R34, R176 ;  /* 0x000000221cb0723c */ /* 0x040fe200000418b0 */
[----:B------:R-:W-:Y:S07]  /*6f30*/  LDSM.16.M88.4 R32, [R221+0x9800] ;  /* 0x00980000dd20783b */ /* 0x000fee0000000200 */
[C---:B------:R-:W-:Y:S08]  /*6f40*/  HMMA.16816.F32.BF16 R180, R28.reuse, R140, R188 ;  /* 0x0000008c1cb4723c */ /* 0x040ff000000418bc */
[----:B------:R-:W-:Y:S08]  /*6f50*/  HMMA.16816.F32.BF16 R192, R28, R142, R192 ;  /* 0x0000008e1cc0723c */ /* 0x000ff000000418c0 */
[-C--:B-1----:R-:W-:Y:S01]  /*6f60*/  HMMA.16816.F32.BF16 R28, R24, R136.reuse, R4 ;  /* 0x00000088181c723c */ /* 0x082fe20000041804 */
[----:B------:R-:W1:Y:S07]  /*6f70*/  LDSM.16.M88.4 R4, [R220+0x6000] ;  /* 0x00600000dc04783b */ /* 0x000e6e0000000200 */
[C---:B--2---:R-:W-:Y:S08]  /*6f80*/  HMMA.16816.F32.BF16 R140, R20.reuse, R136, R184 ;  /* 0x00000088148c723c */ /* 0x044ff000000418b8 */
[----:B------:R-:W-:Y:S08]  /*6f90*/  HMMA.16816.F32.BF16 R184, R20, R138, R196 ;  /* 0x0000008a14b8723c */ /* 0x000ff000000418c4 */
[----:B------:R-:W-:Y:S08]  /*6fa0*/  HMMA.16816.F32.BF16 R28, R16, R132, R28 ;  /* 0x00000084101c723c */ /* 0x000ff0000004181c */
[----:B------:R-:W-:Y:S08]  /*6fb0*/  HMMA.16816.F32.BF16 R136, R24, R138, R176 ;  /* 0x0000008a1888723c */ /* 0x000ff000000418b0 */
[----:B-1----:R-:W-:Y:S08]  /*6fc0*/  HMMA.16816.F32.BF16 R176, R4, R132, R140 ;  /* 0x0000008404b0723c */ /* 0x002ff0000004188c */
[----:B------:R-:W-:Y:S01]  /*6fd0*/  FMUL.FTZ R30, R30, c[0x0][0x2ec] ;  /* 0x0000bb001e1e7a20 */ /* 0x000fe20000410000 */
[----:B------:R-:W-:Y:S01]  /*6fe0*/  HMMA.16816.F32.BF16 R140, R24, R32, R180 ;  /* 0x00000020188c723c */ /* 0x000fe200000418b4 */
[----:B------:R-:W-:-:S02]  /*6ff0*/  FMUL.FTZ R31, R31, c[0x0][0x2ec] ;  /* 0x0000bb001f1f7a20 */ /* 0x000fc40000410000 */
[----:B------:R-:W-:Y:S01]  /*7000*/  FMUL.FTZ R13, R28, c[0x0][0x2ec] ;  /* 0x0000bb001c0d7a20 */ /* 0x000fe20000410000 */
[----:B------:R-:W1:Y:S01]  /*7010*/  MUFU.TANH R189, R30 ;  /* 0x0000001e00bd7308 */ /* 0x000e620000002400 */
[----:B------:R-:W-:-:S03]  /*7020*/  FMUL.FTZ R14, R29, c[0x0][0x2ec] ;  /* 0x0000bb001d0e7a20 */ /* 0x000fc60000410000 */
[-C--:B------:R-:W-:Y:S04]  /*7030*/  HMMA.16816.F32.BF16 R136, R16, R134.reuse, R136 ;  /* 0x000000861088723c */ /* 0x080fe80000041888 */
[----:B------:R2:W3:Y:S04]  /*7040*/  MUFU.TANH R188, R31 ;  /* 0x0000001f00bc7308 */ /* 0x0004e80000002400 */
[----:B------:R-:W-:Y:S01]  /*7050*/  HMMA.16816.F32.BF16 R132, R4, R134, R184 ;  /* 0x000000860484723c */ /* 0x000fe200000418b8 */
[----:B------:R-:W-:Y:S02]  /*7060*/  FMUL.FTZ R176, R176, c[0x0][0x2ec] ;  /* 0x0000bb00b0b07a20 */ /* 0x000fe40000410000 */
[----:B------:R-:W-:Y:S01]  /*7070*/  FMUL.FTZ R177, R177, c[0x0][0x2ec] ;  /* 0x0000bb00b1b17a20 */ /* 0x000fe20000410000 */
[----:B------:R-:W4:Y:S01]  /*7080*/  MUFU.TANH R13, R13 ;  /* 0x0000000d000d7308 */ /* 0x000f220000002400 */
[----:B------:R-:W-:-:S02]  /*7090*/  FMUL.FTZ R178, R178, c[0x0][0x2ec] ;  /* 0x0000bb00b2b27a20 */ /* 0x000fc40000410000 */
[----:B------:R-:W-:Y:S01]  /*70a0*/  FMUL.FTZ R179, R179, c[0x0][0x2ec] ;  /* 0x0000bb00b3b37a20 */ /* 0x000fe20000410000 */
[----:B------:R-:W-:Y:S01]  /*70b0*/  HMMA.16816.F32.BF16 R180, R20, R32, R200 ;  /* 0x0000002014b4723c */ /* 0x000fe200000418c8 */
[----:B--2---:R-:W2:Y:S03]  /*70c0*/  LDSM.16.M88.4 R28, [R219+0x1800] ;  /* 0x00180000db1c783b */ /* 0x004ea60000000200 */
[----:B------:R-:W1:Y:S01]  /*70d0*/  MUFU.TANH R185, R176 ;  /* 0x000000b000b97308 */ /* 0x000e620000002400 */
[----:B------:R-:W-:-:S04]  /*70e0*/  DEPBAR.LE SB0, 0x0 ;  /* 0x000080000000791a */ /* 0x000fc80000000000 */
[-C--:B------:R-:W-:Y:S01]  /*70f0*/  HMMA.16816.F32.BF16 R24, R24, R34.reuse, R192 ;  /* 0x000000221818723c */ /* 0x080fe200000418c0 */
[----:B------:R-:W-:Y:S02]  /*7100*/  FMUL.FTZ R137, R137, c[0x0][0x2ec] ;  /* 0x0000bb0089897a20 */ /* 0x000fe40000410000 */
[----:B------:R-:W-:Y:S01]  /*7110*/  FMUL.FTZ R138, R138, c[0x0][0x2ec] ;  /* 0x0000bb008a8a7a20 */ /* 0x000fe20000410000 */
[----:B------:R-:W1:Y:S01]  /*7120*/  MUFU.TANH R184, R177 ;  /* 0x000000b100b87308 */ /* 0x000e620000002400 */
[----:B------:R-:W-:Y:S02]  /*7130*/  FMUL.FTZ R139, R139, c[0x0][0x2ec] ;  /* 0x0000bb008b8b7a20 */ /* 0x000fe40000410000 */
[----:B------:R-:W-:Y:S01]  /*7140*/  FMUL.FTZ R132, R132, c[0x0][0x2ec] ;  /* 0x0000bb0084847a20 */ /* 0x000fe20000410000 */
[----:B------:R-:W-:Y:S01]  /*7150*/  HMMA.16816.F32.BF16 R20, R20, R34, R204 ;  /* 0x000000221414723c */ /* 0x000fe200000418cc */
[----:B------:R-:W-:Y:S02]  /*7160*/  FMUL.FTZ R133, R133, c[0x0][0x2ec] ;  /* 0x0000bb0085857a20 */ /* 0x000fe40000410000 */
[----:B------:R-:W-:Y:S01]  /*7170*/  FMUL.FTZ R134, R134, c[0x0][0x2ec] ;  /* 0x0000bb0086867a20 */ /* 0x000fe20000410000 */
[----:B------:R-:W1:Y:S01]  /*7180*/  MUFU.TANH R186, R178 ;  /* 0x000000b200ba7308 */ /* 0x000e620000002400 */
[----:B------:R-:W-:-:S02]  /*7190*/  FMUL.FTZ R135, R135, c[0x0][0x2ec] ;  /* 0x0000bb0087877a20 */ /* 0x000fc40000410000 */
[----:B------:R-:W-:-:S05]  /*71a0*/  FMUL.FTZ R8, R136, c[0x0][0x2ec] ;  /* 0x0000bb0088087a20 */ /* 0x000fca0000410000 */
[----:B------:R-:W1:Y:S08]  /*71b0*/  MUFU.TANH R176, R137 ;  /* 0x0000008900b07308 */ /* 0x000e700000002400 */
[----:B------:R-:W1:Y:S08]  /*71c0*/  MUFU.TANH R177, R138 ;  /* 0x0000008a00b17308 */ /* 0x000e700000002400 */
[----:B------:R2:W1:Y:S08]  /*71d0*/  MUFU.TANH R178, R139 ;  /* 0x0000008b00b27308 */ /* 0x0004700000002400 */
[----:B------:R-:W1:Y:S01]  /*71e0*/  MUFU.TANH R14, R14 ;  /* 0x0000000e000e7308 */ /* 0x000e620000002400 */
[C---:B--2---:R-:W-:Y:S07]  /*71f0*/  HMMA.16816.F32.BF16 R136, R16.reuse, R28, R140 ;  /* 0x0000001c1088723c */ /* 0x044fee000004188c */
[----:B------:R-:W2:Y:S01]  /*7200*/  MUFU.TANH R140, R132 ;  /* 0x00000084008c7308 */ /* 0x000ea20000002400 */
[----:B------:R-:W-:Y:S07]  /*7210*/  HMMA.16816.F32.BF16 R16, R16, R30, R24 ;  /* 0x0000001e1010723c */ /* 0x000fee0000041818 */
[----:B------:R-:W1:Y:S08]  /*7220*/  MUFU.TANH R141, R133 ;  /* 0x00000085008d7308 */ /* 0x000e700000002400 */
[----:B------:R-:W1:Y:S01]  /*7230*/  MUFU.TANH R143, R134 ;  /* 0x00000086008f7308 */ /* 0x000e620000002400 */
[----:B------:R-:W-:-:S07]  /*7240*/  FMUL.FTZ R32, R137, c[0x0][0x2ec] ;  /* 0x0000bb0089207a20 */ /* 0x000fce0000410000 */
[----:B------:R5:W1:Y:S01]  /*7250*/  MUFU.TANH R142, R135 ;  /* 0x00000087008e7308 */ /* 0x000a620000002400 */
[----:B------:R-:W-:Y:S02]  /*7260*/  FMUL.FTZ R137, R138, c[0x0][0x2ec] ;  /* 0x0000bb008a897a20 */ /* 0x000fe40000410000 */
[----:B------:R-:W-:Y:S02]  /*7270*/  FMUL.FTZ R33, R139, c[0x0][0x2ec] ;  /* 0x0000bb008b217a20 */ /* 0x000fe40000410000 */
[----:B------:R-:W-:-:S03]  /*7280*/  FMUL.FTZ R15, R17, c[0x0][0x2ec] ;  /* 0x0000bb00110f7a20 */ /* 0x000fc60000410000 */
[----:B------:R1:W1:Y:S01]  /*7290*/  MUFU.TANH R187, R179 ;  /* 0x000000b300bb7308 */ /* 0x0002620000002400 */
[----:B------:R-:W-:Y:S02]  /*72a0*/  FMUL.FTZ R19, R19, c[0x0][0x2ec] ;  /* 0x0000bb0013137a20 */ /* 0x000fe40000410000 */
[----:B------:R-:W-:Y:S02]  /*72b0*/  FMUL.FTZ R16, R16, c[0x0][0x2ec] ;  /* 0x0000bb0010107a20 */ /* 0x000fe40000410000 */
[----:B------:R-:W-:Y:S01]  /*72c0*/  FMUL.FTZ R18, R18, c[0x0][0x2ec] ;  /* 0x0000bb0012127a20 */ /* 0x000fe20000410000 */
[C---:B-----5:R-:W-:Y:S02]  /*72d0*/  HMMA.16816.F32.BF16 R132, R4.reuse, R28, R180 ;  /* 0x0000001c0484723c */ /* 0x060fe400000418b4 */
[----:B------:R-:W1:Y:S05]  /*72e0*/  MUFU.TANH R8, R8 ;  /* 0x0000000800087308 */ /* 0x000e6a0000002400 */
[----:B------:R-:W-:Y:S01]  /*72f0*/  FMUL.FTZ R28, R136, c[0x0][0x2ec] ;  /* 0x0000bb00881c7a20 */ /* 0x000fe20000410000 */
[----:B------:R-:W-:Y:S02]  /*7300*/  HMMA.16816.F32.BF16 R4, R4, R30, R20 ;  /* 0x0000001e0404723c */ /* 0x000fe40000041814 */
[----:B------:R-:W1:Y:S08]  /*7310*/  MUFU.TANH R32, R32 ;  /* 0x0000002000207308 */ /* 0x000e700000002400 */
[----:B------:R-:W1:Y:S06]  /*7320*/  MUFU.TANH R28, R28 ;  /* 0x0000001c001c7308 */ /* 0x000e6c0000002400 */
[----:B------:R-:W-:-:S02]  /*7330*/  FMUL.FTZ R27, R132, c[0x0][0x2ec] ;  /* 0x0000bb00841b7a20 */ /* 0x000fc40000410000 */
[----:B------:R-:W1:Y:S01]  /*7340*/  MUFU.TANH R137, R137 ;  /* 0x0000008900897308 */ /* 0x000e620000002400 */
[----:B------:R-:W-:Y:S02]  /*7350*/  FMUL.FTZ R34, R133, c[0x0][0x2ec] ;  /* 0x0000bb0085227a20 */ /* 0x000fe40000410000 */
[----:B------:R-:W-:Y:S02]  /*7360*/  FMUL.FTZ R35, R134, c[0x0][0x2ec] ;  /* 0x0000bb0086237a20 */ /* 0x000fe40000410000 */
[----:B------:R-:W-:Y:S02]  /*7370*/  FMUL.FTZ R132, R135, c[0x0][0x2ec] ;  /* 0x0000bb0087847a20 */ /* 0x000fe40000410000 */
[----:B------:R-:W-:Y:S01]  /*7380*/  FMUL.FTZ R4, R4, c[0x0][0x2ec] ;  /* 0x0000bb0004047a20 */ /* 0x000fe20000410000 */
[----:B------:R-:W1:Y:S01]  /*7390*/  MUFU.TANH R33, R33 ;  /* 0x0000002100217308 */ /* 0x000e620000002400 */
[----:B------:R-:W-:Y:S02]  /*73a0*/  FMUL.FTZ R5, R5, c[0x0][0x2ec] ;  /* 0x0000bb0005057a20 */ /* 0x000fe40000410000 */
[----:B------:R-:W-:-:S02]  /*73b0*/  FMUL.FTZ R6, R6, c[0x0][0x2ec] ;  /* 0x0000bb0006067a20 */ /* 0x000fc40000410000 */
[----:B------:R-:W-:-:S03]  /*73c0*/  FMUL.FTZ R7, R7, c[0x0][0x2ec] ;  /* 0x0000bb0007077a20 */ /* 0x000fc60000410000 */
[----:B------:R-:W1:Y:S08]  /*73d0*/  MUFU.TANH R27, R27 ;  /* 0x0000001b001b7308 */ /* 0x000e700000002400 */
[----:B------:R-:W1:Y:S08]  /*73e0*/  MUFU.TANH R34, R34 ;  /* 0x0000002200227308 */ /* 0x000e700000002400 */
[----:B------:R-:W1:Y:S08]  /*73f0*/  MUFU.TANH R35, R35 ;  /* 0x0000002300237308 */ /* 0x000e700000002400 */
[----:B------:R-:W1:Y:S08]  /*7400*/  MUFU.TANH R132, R132 ;  /* 0x0000008400847308 */ /* 0x000e700000002400 */
[----:B------:R1:W1:Y:S08]  /*7410*/  MUFU.TANH R20, R16 ;  /* 0x0000001000147308 */ /* 0x0002700000002400 */
[----:B------:R-:W1:Y:S08]  /*7420*/  MUFU.TANH R15, R15 ;  /* 0x0000000f000f7308 */ /* 0x000e700000002400 */
[----:B------:R1:W1:Y:S08]  /*7430*/  MUFU.TANH R25, R18 ;  /* 0x0000001200197308 */ /* 0x0002700000002400 */
[----:B------:R-:W1:Y:S08]  /*7440*/  MUFU.TANH R19, R19 ;  /* 0x0000001300137308 */ /* 0x000e700000002400 */
[----:B------:R1:W1:Y:S08]  /*7450*/  MUFU.TANH R26, R4 ;  /* 0x00000004001a7308 */ /* 0x0002700000002400 */
[----:B------:R1:W1:Y:S08]  /*7460*/  MUFU.TANH R29, R5 ;  /* 0x00000005001d7308 */ /* 0x0002700000002400 */
[----:B------:R1:W1:Y:S08]  /*7470*/  MUFU.TANH R30, R6 ;  /* 0x00000006001e7308 */ /* 0x0002700000002400 */
[----:B------:R1:W1:Y:S01]  /*7480*/  MUFU.TANH R31, R7 ;  /* 0x00000007001f7308 */ /* 0x0002620000002400 */
[----:B------:R-:W-:Y:S06]  /*7490*/  BAR.SYNC.DEFER_BLOCKING 0x0 ;  /* 0x0000000000007b1d */ /* 0x000fec0000010000 */
[----:B------:R-:W-:Y:S05]  /*74a0*/  @!P0 BRA `(.L_x_936) ;  /* 0x000001a000008947 */ /* 0x000fea0003800000 */
[----:B--234-:R-:W2:Y:S04]  /*74b0*/  LDL.64 R242, [R1+0x18] ;  /* 0x0000180001f27983 */ /* 0x01cea80000100a00 */
        /* <DEDUP_REMOVED lines=8> */
[----:B-1----:R-:W-:Y:S01]  /*7540*/  IMAD.U32 R4, RZ, RZ, UR14 ;  /* 0x0000000eff047e24 */ /* 0x002fe2000f8e00ff */
        /* <DEDUP_REMOVED lines=16> */
.L_x_936:
[----:B-1234-:R-:W1:Y:S01]  /*7650*/  S2R R2, SR_TID.X ;  /* 0x0000000000027919 */ /* 0x01ee620000002100 */
[----:B------:R-:W-:-:S02]  /*7660*/  UIADD3 UR7, UR8, -0x3, URZ ;  /* 0xfffffffd08077890 */ /* 0x000fc4000fffe03f */
[----:B------:R-:W-:-:S04]  /*7670*/  UISETP.GE.AND UP0, UPT, UR8, 0x4, UPT ;  /* 0x000000040800788c */ /* 0x000fc8000bf06270 */
[----:B------:R-:W-:Y:S02]  /*7680*/  MOV R0, UR7 ;  /* 0x0000000700007c02 */ /* 0x000fe40008000f00 */
[----:B-1----:R-:W-:-:S04]  /*7690*/  SHF.L.U32 R2, R2, 0x1, RZ ;  /* 0x0000000102027819 */ /* 0x002fc800000006ff */
[----:B------:R-:W-:-:S04]  /*76a0*/  LOP3.LUT R2, R2, 0x6, RZ, 0xc0, !PT ;  /* 0x0000000602027812 */ /* 0x000fc800078ec0ff */
[----:B------:R-:W-:-:S04]  /*76b0*/  LEA R0, R0, R2, 0x5 ;  /* 0x0000000200007211 */ /* 0x000fc800078e28ff */
[C---:B------:R-:W-:Y:S02]  /*76c0*/  IADD3 R7, R0.reuse, 0x1, RZ ;  /* 0x0000000100077810 */ /* 0x040fe40007ffe0ff */
[CC--:B------:R-:W-:Y:S02]  /*76d0*/  ISETP.GE.AND P1, PT, R0.reuse, R9.reuse, PT ;  /* 0x000000090000720c */ /* 0x0c0fe40003f26270 */
[C---:B------:R-:W-:Y:S02]  /*76e0*/  IADD3 R6, R0.reuse, 0x8, RZ ;  /* 0x0000000800067810 */ /* 0x040fe40007ffe0ff */
[----:B------:R-:W-:Y:S02]  /*76f0*/  ISETP.GE.AND P0, PT, R7, R9, PT ;  /* 0x000000090700720c */ /* 0x000fe40003f06270 */
[----:B------:R-:W-:Y:S02]  /*7700*/  FSEL R13, R13, -INF , !P1 ;  /* 0xff8000000d0d7808 */ /* 0x000fe40004800000 */
[----:B------:R-:W-:-:S02]  /*7710*/  IADD3 R5, R0, 0x9, RZ ;  /* 0x0000000900057810 */ /* 0x000fc40007ffe0ff */
[----:B------:R-:W-:Y:S02]  /*7720*/  ISETP.GE.AND P1, PT, R6, R9, PT ;  /* 0x000000090600720c */ /* 0x000fe40003f26270 */
[----:B------:R-:W-:Y:S02]  /*7730*/  FSEL R14, R14, -INF , !P0 ;  /* 0xff8000000e0e7808 */ /* 0x000fe40004000000 */
[----:B------:R-:W-:Y:S02]  /*7740*/  FMNMX.FTZ R2, R231, R13, !PT ;  /* 0x0000000de7027209 */ /* 0x000fe40007810000 */
[----:B------:R-:W-:Y:S02]  /*7750*/  ISETP.GE.AND P0, PT, R5, R9, PT ;  /* 0x000000090500720c */ /* 0x000fe40003f06270 */
[----:B------:R-:W-:Y:S02]  /*7760*/  FSEL R17, R8, -INF , !P1 ;  /* 0xff80000008117808 */ /* 0x000fe40004800000 */
[----:B------:R-:W-:-:S02]  /*7770*/  FMNMX.FTZ R2, R14, R2, !PT ;  /* 0x000000020e027209 */ /* 0x000fc40007810000 */
[C---:B------:R-:W-:Y:S02]  /*7780*/  IADD3 R4, R0.reuse, 0x10, RZ ;  /* 0x0000001000047810 */ /* 0x040fe40007ffe0ff */
[----:B------:R-:W-:Y:S02]  /*7790*/  IADD3 R3, R0, 0x11, RZ ;  /* 0x0000001100037810 */ /* 0x000fe40007ffe0ff */
[----:B------:R-:W-:Y:S02]  /*77a0*/  FSEL R16, R176, -INF , !P0 ;  /* 0xff800000b0107808 */ /* 0x000fe40004000000 */
[----:B------:R-:W-:Y:S02]  /*77b0*/  FMNMX.FTZ R8, R17, R2, !PT ;  /* 0x0000000211087209 */ /* 0x000fe40007810000 */
[----:B------:R-:W-:Y:S02]  /*77c0*/  ISETP.GE.AND P1, PT, R4, R9, PT ;  /* 0x000000090400720c */ /* 0x000fe40003f26270 */
[----:B------:R-:W-:-:S02]  /*77d0*/  IADD3 R2, R0, 0x18, RZ ;  /* 0x0000001800027810 */ /* 0x000fc40007ffe0ff */
[-C--:B------:R-:W-:Y:S02]  /*77e0*/  ISETP.GE.AND P0, PT, R3, R9.reuse, PT ;  /* 0x000000090300720c */ /* 0x080fe40003f06270 */
[----:B------:R-:W-:Y:S02]  /*77f0*/  FMNMX.FTZ R136, R16, R8, !PT ;  /* 0x0000000810887209 */ /* 0x000fe40007810000 */
[----:B------:R-:W-:Y:S02]  /*7800*/  FSEL R181, R28, -INF , !P1 ;  /* 0xff8000001cb57808 */ /* 0x000fe40004800000 */
[----:B------:R-:W-:Y:S02]  /*7810*/  IADD3 R8, R0, 0x19, RZ ;  /* 0x0000001900087810 */ /* 0x000fe40007ffe0ff */
[----:B------:R-:W-:Y:S02]  /*7820*/  ISETP.GE.AND P1, PT, R2, R9, PT ;  /* 0x000000090200720c */ /* 0x000fe40003f26270 */
[----:B------:R-:W-:-:S02]  /*7830*/  FSEL R133, R32, -INF , !P0 ;  /* 0xff80000020857808 */ /* 0x000fc40004000000 */
[----:B------:R-:W-:Y:S02]  /*7840*/  ISETP.GE.AND P0, PT, R8, R9, PT ;  /* 0x000000090800720c */ /* 0x000fe40003f06270 */
[----:B------:R-:W-:Y:S02]  /*7850*/  FSEL R180, R20, -INF , !P1 ;  /* 0xff80000014b47808 */ /* 0x000fe40004800000 */
[-C--:B------:R-:W-:Y:S02]  /*7860*/  ISETP.GE.AND P1, PT, R0, R10.reuse, PT ;  /* 0x0000000a0000720c */ /* 0x080fe40003f26270 */
[----:B------:R-:W-:Y:S02]  /*7870*/  FSEL R183, R15, -INF , !P0 ;  /* 0xff8000000fb77808 */ /* 0x000fe40004000000 */
[C---:B------:R-:W-:Y:S02]  /*7880*/  ISETP.GE.AND P0, PT, R7.reuse, R10, PT ;  /* 0x0000000a0700720c */ /* 0x040fe40003f06270 */
[----:B------:R-:W-:-:S02]  /*7890*/  ISETP.GE.AND P4, PT, R7, R11, PT ;  /* 0x0000000b0700720c */ /* 0x000fc40003f86270 */
[-C--:B------:R-:W-:Y:S02]  /*78a0*/  ISETP.GE.AND P2, PT, R7, R12.reuse, PT ;  /* 0x0000000c0700720c */ /* 0x080fe40003f46270 */
[----:B------:R-:W-:Y:S02]  /*78b0*/  FSEL R7, R189, -INF , !P1 ;  /* 0xff800000bd077808 */ /* 0x000fe40004800000 */
[C---:B------:R-:W-:Y:S02]  /*78c0*/  ISETP.GE.AND P5, PT, R0.reuse, R11, PT ;  /* 0x0000000b0000720c */ /* 0x040fe40003fa6270 */
[----:B------:R-:W-:Y:S02]  /*78d0*/  ISETP.GE.AND P3, PT, R0, R12, PT ;  /* 0x0000000c0000720c */ /* 0x000fe40003f66270 */
[----:B------:R-:W-:Y:S02]  /*78e0*/  ISETP.GE.AND P6, PT, R6, R10, PT ;  /* 0x0000000a0600720c */ /* 0x000fe40003fc6270 */
[----:B------:R-:W-:-:S02]  /*78f0*/  FSEL R22, R188, -INF , !P0 ;  /* 0xff800000bc167808 */ /* 0x000fc40004000000 */
[----:B------:R-:W-:Y:S02]  /*7900*/  FMNMX.FTZ R0, R230, R7, !PT ;  /* 0x00000007e6007209 */ /* 0x000fe40007810000 */
[----:B------:R-:W-:Y:S02]  /*7910*/  FSEL R24, R184, -INF , !P4 ;  /* 0xff800000b8187808 */ /* 0x000fe40006000000 */
[----:B------:R-:W-:Y:S02]  /*7920*/  ISETP.GE.AND P4, PT, R5, R10, PT ;  /* 0x0000000a0500720c */ /* 0x000fe40003f86270 */
[----:B------:R-:W-:Y:S02]  /*7930*/  FSEL R15, R177, -INF , !P6 ;  /* 0xff800000b10f7808 */ /* 0x000fe40007000000 */
[----:B------:R-:W-:Y:S02]  /*7940*/  FMNMX.FTZ R0, R22, R0, !PT ;  /* 0x0000000016007209 */ /* 0x000fe40007810000 */
[----:B------:R-:W-:-:S02]  /*7950*/  FMNMX.FTZ R136, R181, R136, !PT ;  /* 0x00000088b5887209 */ /* 0x000fc40007810000 */
[----:B------:R-:W-:Y:S02]  /*7960*/  ISETP.GE.AND P0, PT, R6, R11, PT ;  /* 0x0000000b0600720c */ /* 0x000fe40003f06270 */
[----:B------:R-:W-:Y:S02]  /*7970*/  ISETP.GE.AND P6, PT, R4, R10, PT ;  /* 0x0000000a0400720c */ /* 0x000fe40003fc6270 */
[----:B------:R-:W-:Y:S02]  /*7980*/  FSEL R21, R178, -INF , !P4 ;  /* 0xff800000b2157808 */ /* 0x000fe40006000000 */
[----:B------:R-:W-:Y:S02]  /*7990*/  FMNMX.FTZ R0, R15, R0, !PT ;  /* 0x000000000f007209 */ /* 0x000fe40007810000 */
[----:B------:R-:W-:Y:S02]  /*79a0*/  FMNMX.FTZ R136, R133, R136, !PT ;  /* 0x0000008885887209 */ /* 0x000fe40007810000 */
[----:B------:R-:W-:-:S02]  /*79b0*/  FSEL R23, R140, -INF , !P0 ;  /* 0xff8000008c177808 */ /* 0x000fc40004000000 */
[----:B------:R-:W-:Y:S02]  /*79c0*/  ISETP.GE.AND P0, PT, R3, R10, PT ;  /* 0x0000000a0300720c */ /* 0x000fe40003f06270 */
[----:B------:R-:W-:Y:S02]  /*79d0*/  FSEL R177, R137, -INF , !P6 ;  /* 0xff80000089b17808 */ /* 0x000fe40007000000 */
[----:B------:R-:W-:Y:S02]  /*79e0*/  FMNMX.FTZ R0, R21, R0, !PT ;  /* 0x0000000015007209 */ /* 0x000fe40007810000 */
[----:B------:R-:W-:Y:S02]  /*79f0*/  FMNMX.FTZ R136, R180, R136, !PT ;  /* 0x00000088b4887209 */ /* 0x000fe40007810000 */
[----:B------:R-:W-:Y:S02]  /*7a00*/  ISETP.GE.AND P6, PT, R2, R10, PT ;  /* 0x0000000a0200720c */ /* 0x000fe40003fc6270 */
[----:B------:R-:W-:-:S02]  /*7a10*/  FSEL R176, R33, -INF , !P0 ;  /* 0xff80000021b07808 */ /* 0x000fc40004000000 */
[----:B------:R-:W-:Y:S02]  /*7a20*/  FMNMX.FTZ R0, R177, R0, !PT ;  /* 0x00000000b1007209 */ /* 0x000fe40007810000 */
[----:B------:R-:W-:Y:S02]  /*7a30*/  FMNMX.FTZ R136, R183, R136, !PT ;  /* 0x00000088b7887209 */ /* 0x000fe40007810000 */
[----:B------:R-:W-:Y:S02]  /*7a40*/  FSEL R139, R25, -INF , !P6 ;  /* 0xff800000198b7808 */ /* 0x000fe40007000000 */
[----:B------:R-:W-:Y:S01]  /*7a50*/  ISETP.GE.AND P6, PT, R8, R10, PT ;  /* 0x0000000a0800720c */ /* 0x000fe20003fc6270 */
[----:B------:R-:W1:Y:S01]  /*7a60*/  SHFL.BFLY PT, R18, R136, 0x2, 0x1f ;  /* 0x0c401f0088127f89 */ /* 0x000e6200000e0000 */
[----:B------:R-:W-:Y:S02]  /*7a70*/  FMNMX.FTZ R135, R176, R0, !PT ;  /* 0x00000000b0877209 */ /* 0x000fe40007810000 */
[----:B------:R-:W-:-:S02]  /*7a80*/  ISETP.GE.AND P4, PT, R5, R11, PT ;  /* 0x0000000b0500720c */ /* 0x000fc40003f86270 */
[----:B------:R-:W-:Y:S02]  /*7a90*/  ISETP.GE.AND P0, PT, R5, R12, PT ;  /* 0x0000000c0500720c */ /* 0x000fe40003f06270 */
[----:B------:R-:W-:Y:S02]  /*7aa0*/  FSEL R5, R185, -INF , !P5 ;  /* 0xff800000b9057808 */ /* 0x000fe40006800000 */
[----:B------:R-:W-:Y:S02]  /*7ab0*/  FSEL R178, R19, -INF , !P6 ;  /* 0xff80000013b27808 */ /* 0x000fe40007000000 */
[----:B------:R-:W-:Y:S02]  /*7ac0*/  FMNMX.FTZ R135, R139, R135, !PT ;  /* 0x000000878b877209 */ /* 0x000fe40007810000 */
[----:B------:R-:W-:Y:S02]  /*7ad0*/  FMNMX.FTZ R0, R229, R5, !PT ;  /* 0x00000005e5007209 */ /* 0x000fe40007810000 */
[----:B------:R-:W-:-:S02]  /*7ae0*/  ISETP.GE.AND P6, PT, R4, R11, PT ;  /* 0x0000000b0400720c */ /* 0x000fc40003fc6270 */
[----:B------:R-:W-:Y:S02]  /*7af0*/  FMNMX.FTZ R135, R178, R135, !PT ;  /* 0x00000087b2877209 */ /* 0x000fe40007810000 */
[----:B------:R-:W-:Y:S02]  /*7b00*/  FMNMX.FTZ R0, R24, R0, !PT ;  /* 0x0000000018007209 */ /* 0x000fe40007810000 */
[----:B------:R-:W-:Y:S02]  /*7b10*/  FSEL R138, R27, -INF , !P6 ;  /* 0xff8000001b8a7808 */ /* 0x000fe40007000000 */
[----:B------:R-:W2:Y:S01]  /*7b20*/  SHFL.BFLY PT, R27, R135, 0x2, 0x1f ;  /* 0x0c401f00871b7f89 */ /* 0x000ea200000e0000 */
[----:B------:R-:W-:Y:S02]  /*7b30*/  FSEL R20, R141, -INF , !P4 ;  /* 0xff8000008d147808 */ /* 0x000fe40006000000 */
[----:B------:R-:W-:Y:S02]  /*7b40*/  FMNMX.FTZ R0, R23, R0, !PT ;  /* 0x0000000017007209 */ /* 0x000fe40007810000 */
[----:B------:R-:W-:-:S02]  /*7b50*/  ISETP.GE.AND P1, PT, R6, R12, PT ;  /* 0x0000000c0600720c */ /* 0x000fc40003f26270 */
[-C--:B------:R-:W-:Y:S02]  /*7b60*/  ISETP.GE.AND P5, PT, R3, R11.reuse, PT ;  /* 0x0000000b0300720c */ /* 0x080fe40003fa6270 */
[----:B------:R-:W-:Y:S02]  /*7b70*/  FMNMX.FTZ R0, R20, R0, !PT ;  /* 0x0000000014007209 */ /* 0x000fe40007810000 */
[----:B------:R-:W-:Y:S02]  /*7b80*/  FSEL R6, R186, -INF , !P3 ;  /* 0xff800000ba067808 */ /* 0x000fe40005800000 */
[----:B------:R-:W-:Y:S02]  /*7b90*/  ISETP.GE.AND P4, PT, R2, R11, PT ;  /* 0x0000000b0200720c */ /* 0x000fe40003f86270 */
[----:B------:R-:W-:Y:S02]  /*7ba0*/  FSEL R179, R34, -INF , !P5 ;  /* 0xff80000022b37808 */ /* 0x000fe40006800000 */
[----:B------:R-:W-:-:S02]  /*7bb0*/  FMNMX.FTZ R0, R138, R0, !PT ;  /* 0x000000008a007209 */ /* 0x000fc40007810000 */
[----:B------:R-:W-:Y:S02]  /*7bc0*/  FSEL R19, R187, -INF , !P2 ;  /* 0xff800000bb137808 */ /* 0x000fe40005000000 */
[----:B------:R-:W-:Y:S02]  /*7bd0*/  FMNMX.FTZ R25, R228, R6, !PT ;  /* 0x00000006e4197209 */ /* 0x000fe40007810000 */
[----:B------:R-:W-:Y:S02]  /*7be0*/  FSEL R182, R26, -INF , !P4 ;  /* 0xff8000001ab67808 */ /* 0x000fe40006000000 */
[----:B-1----:R-:W-:Y:S02]  /*7bf0*/  FMNMX.FTZ R136, R136, R18, !PT ;  /* 0x0000001288887209 */ /* 0x002fe40007810000 */
[----:B------:R-:W-:Y:S02]  /*7c00*/  FMNMX.FTZ R26, R179, R0, !PT ;  /* 0x00000000b31a7209 */ /* 0x000fe40007810000 */
[----:B------:R-:W-:Y:S01]  /*7c10*/  FSEL R18, R143, -INF , !P1 ;  /* 0xff8000008f127808 */ /* 0x000fe20004800000 */
[----:B------:R-:W1:Y:S01]  /*7c20*/  SHFL.BFLY PT, R28, R136, 0x1, 0x1f ;  /* 0x0c201f00881c7f89 */ /* 0x000e6200000e0000 */
[----:B------:R-:W-:-:S02]  /*7c30*/  FMNMX.FTZ R0, R19, R25, !PT ;  /* 0x0000001913007209 */ /* 0x000fc40007810000 */
[----:B------:R-:W-:Y:S02]  /*7c40*/  ISETP.GE.AND P2, PT, R4, R12, PT ;  /* 0x0000000c0400720c */ /* 0x000fe40003f46270 */
[----:B------:R-:W-:Y:S02]  /*7c50*/  FSEL R4, R142, -INF , !P0 ;  /* 0xff8000008e047808 */ /* 0x000fe40004000000 */
[----:B------:R-:W-:Y:S01]  /*7c60*/  FMNMX.FTZ R0, R18, R0, !PT ;  /* 0x0000000012007209 */ /* 0x000fe20007810000 */
[----:B------:R-:W-:Y:S01]  /*7c70*/  LDSM.16.MT88.4 R140, [R218+0xa000] ;  /* 0x00a00000da8c783b */ /* 0x000fe20000004200 */
[----:B------:R-:W-:Y:S02]  /*7c80*/  ISETP.GE.AND P0, PT, R3, R12, PT ;  /* 0x0000000c0300720c */ /* 0x000fe40003f06270 */
[----:B------:R-:W-:Y:S02]  /*7c90*/  FSEL R188, R35, -INF , !P2 ;  /* 0xff80000023bc7808 */ /* 0x000fe40005000000 */
[----:B------:R-:W-:-:S02]  /*7ca0*/  FMNMX.FTZ R0, R4, R0, !PT ;  /* 0x0000000004007209 */ /* 0x000fc40007810000 */
[----:B--2---:R-:W-:Y:S02]  /*7cb0*/  FMNMX.FTZ R135, R27, R135, !PT ;  /* 0x000000871b877209 */ /* 0x004fe40007810000 */
[----:B------:R-:W-:Y:S02]  /*7cc0*/  ISETP.GE.AND P1, PT, R2, R12, PT ;  /* 0x0000000c0200720c */ /* 0x000fe40003f26270 */
[----:B------:R-:W-:Y:S01]  /*7cd0*/  FSEL R190, R132, -INF , !P0 ;  /* 0xff80000084be7808 */ /* 0x000fe20004000000 */
[----:B------:R-:W2:Y:S01]  /*7ce0*/  SHFL.BFLY PT, R2, R135, 0x1, 0x1f ;  /* 0x0c201f0087027f89 */ /* 0x000ea200000e0000 */
[----:B------:R-:W-:Y:S02]  /*7cf0*/  FMNMX.FTZ R0, R188, R0, !PT ;  /* 0x00000000bc007209 */ /* 0x000fe40007810000 */
[----:B------:R-:W-:Y:S02]  /*7d00*/  ISETP.GE.AND P0, PT, R8, R12, PT ;  /* 0x0000000c0800720c */ /* 0x000fe40003f06270 */
[----:B------:R-:W-:-:S02]  /*7d10*/  FSEL R192, R30, -INF , !P1 ;  /* 0xff8000001ec07808 */ /* 0x000fc40004800000 */
[----:B------:R-:W-:Y:S02]  /*7d20*/  FMNMX.FTZ R0, R190, R0, !PT ;  /* 0x00000000be007209 */ /* 0x000fe40007810000 */
[----:B------:R-:W-:Y:S02]  /*7d30*/  ISETP.GE.AND P3, PT, R8, R11, PT ;  /* 0x0000000b0800720c */ /* 0x000fe40003f66270 */
[----:B------:R-:W-:Y:S02]  /*7d40*/  FSEL R191, R31, -INF , !P0 ;  /* 0xff8000001fbf7808 */ /* 0x000fe40004000000 */
[----:B------:R-:W-:Y:S02]  /*7d50*/  FMNMX.FTZ R0, R192, R0, !PT ;  /* 0x00000000c0007209 */ /* 0x000fe40007810000 */
[----:B------:R-:W-:Y:S02]  /*7d60*/  FSEL R189, R29, -INF , !P3 ;  /* 0xff8000001dbd7808 */ /* 0x000fe40005800000 */
[----:B------:R-:W-:-:S02]  /*7d70*/  FMNMX.FTZ R26, R182, R26, !PT ;  /* 0x0000001ab61a7209 */ /* 0x000fc40007810000 */
[----:B------:R-:W-:Y:S02]  /*7d80*/  FMNMX.FTZ R0, R191, R0, !PT ;  /* 0x00000000bf007209 */ /* 0x000fe40007810000 */
[----:B------:R-:W-:Y:S02]  /*7d90*/  FMNMX.FTZ R134, R189, R26, !PT ;  /* 0x0000001abd867209 */ /* 0x000fe40007810000 */
[----:B-1----:R-:W-:Y:S01]  /*7da0*/  FMNMX.FTZ R136, R136, R28, !PT ;  /* 0x0000001c88887209 */ /* 0x002fe20007810000 */
[----:B------:R-:W1:Y:S01]  /*7db0*/  SHFL.BFLY PT, R3, R0, 0x2, 0x1f ;  /* 0x0c401f0000037f89 */ /* 0x000e6200000e0000 */
[----:B--2---:R-:W-:Y:S02]  /*7dc0*/  FMNMX.FTZ R135, R135, R2, !PT ;  /* 0x0000000287877209 */ /* 0x004fe40007810000 */
[C---:B------:R-:W-:Y:S01]  /*7dd0*/  FSETP.NEU.FTZ.AND P3, PT, R136.reuse, -INF , PT ;  /* 0xff8000008800780b */ /* 0x040fe20003f7d000 */
[----:B------:R-:W2:Y:S01]  /*7de0*/  SHFL.BFLY PT, R25, R134, 0x2, 0x1f ;  /* 0x0c401f0086197f89 */ /* 0x000ea200000e0000 */
[----:B------:R-:W-:Y:S01]  /*7df0*/  FMUL.FTZ R8, R136, c[0x0][0x23c] ;  /* 0x00008f0088087a20 */ /* 0x000fe20000410000 */
[C---:B------:R-:W-:Y:S01]  /*7e00*/  FSETP.NEU.FTZ.AND P2, PT, R135.reuse, -INF , PT ;  /* 0xff8000008700780b */ /* 0x040fe20003f5d000 */
[----:B------:R-:W-:Y:S01]  /*7e10*/  FMUL.FTZ R2, R135, c[0x0][0x23c] ;  /* 0x00008f0087027a20 */ /* 0x000fe20000410000 */
[----:B------:R-:W-:Y:S02]  /*7e20*/  LDSM.16.MT88.4 R28, [R215+0xa000] ;  /* 0x00a00000d71c783b */ /* 0x000fe40000004200 */
[----:B------:R-:W-:-:S02]  /*7e30*/  FSEL R8, R8, RZ, P3 ;  /* 0x000000ff08087208 */ /* 0x000fc40001800000 */
[----:B------:R-:W-:-:S03]  /*7e40*/  FSEL R2, R2, RZ, P2 ;  /* 0x000000ff02027208 */ /* 0x000fc60001000000 */
[----:B------:R-:W-:Y:S02]  /*7e50*/  FFMA.FTZ R13, R13, c[0x0][0x23c], -R8 ;  /* 0x00008f000d0d7a23 */ /* 0x000fe40000010808 */
[--C-:B------:R-:W-:Y:S02]  /*7e60*/  FFMA.FTZ R7, R7, c[0x0][0x23c], -R2.reuse ;  /* 0x00008f0007077a23 */ /* 0x100fe40000010802 */
[----:B------:R3:W-:Y:S01]  /*7e70*/  MUFU.EX2 R207, R13 ;  /* 0x0000000d00cf7308 */ /* 0x0007e20000000800 */
[----:B------:R-:W-:Y:S02]  /*7e80*/  FFMA.FTZ R21, R21, c[0x0][0x23c], -R2 ;  /* 0x00008f0015157a23 */ /* 0x000fe40000010802 */
[----:B------:R-:W-:Y:S01]  /*7e90*/  FFMA.FTZ R14, R14, c[0x0][0x23c], -R8 ;  /* 0x00008f000e0e7a23 */ /* 0x000fe20000010808 */
[----:B-1----:R-:W-:Y:S01]  /*7ea0*/  FMNMX.FTZ R3, R3, R0, !PT ;  /* 0x0000000003037209 */ /* 0x002fe20007810000 */
[----:B------:R-:W-:-:S03]  /*7eb0*/  FFMA.FTZ R15, R15, c[0x0][0x23c], -R2 ;  /* 0x00008f000f0f7a23 */ /* 0x000fc60000010802 */
[----:B------:R1:W-:Y:S01]  /*7ec0*/  MUFU.EX2 R202, R7 ;  /* 0x0000000700ca7308 */ /* 0x0003e20000000800 */
[----:B--2---:R-:W-:Y:S01]  /*7ed0*/  FMNMX.FTZ R134, R25, R134, !PT ;  /* 0x0000008619867209 */ /* 0x004fe20007810000 */
[--C-:B------:R-:W-:Y:S02]  /*7ee0*/  FFMA.FTZ R17, R17, c[0x0][0x23c], -R8.reuse ;  /* 0x00008f0011117a23 */ /* 0x100fe40000010808 */
[----:B------:R-:W-:Y:S02]  /*7ef0*/  FFMA.FTZ R16, R16, c[0x0][0x23c], -R8 ;  /* 0x00008f0010107a23 */ /* 0x000fe40000010808 */
[----:B------:R-:W-:Y:S01]  /*7f00*/  FFMA.FTZ R22, R22, c[0x0][0x23c], -R2 ;  /* 0x00008f0016167a23 */ /* 0x000fe20000010802 */
[----:B---3--:R-:W2:Y:S01]  /*7f10*/  SHFL.BFLY PT, R13, R134, 0x1, 0x1f ;  /* 0x0c201f00860d7f89 */ /* 0x008ea200000e0000 */
[----:B------:R-:W-:Y:S03]  /*7f20*/  MUFU.EX2 R204, R21 ;  /* 0x0000001500cc7308 */ /* 0x000fe60000000800 */
[----:B-1----:R-:W1:Y:S05]  /*7f30*/  SHFL.BFLY PT, R7, R3, 0x1, 0x1f ;  /* 0x0c201f0003077f89 */ /* 0x002e6a00000e0000 */
[----:B------:R-:W3:Y:S08]  /*7f40*/  MUFU.EX2 R206, R14 ;  /* 0x0000000e00ce7308 */ /* 0x000ef00000000800 */
[----:B------:R-:W-:Y:S01]  /*7f50*/  MUFU.EX2 R203, R15 ;  /* 0x0000000f00cb7308 */ /* 0x000fe20000000800 */
[----:B--2---:R-:W-:-:S07]  /*7f60*/  FMNMX.FTZ R134, R134, R13, !PT ;  /* 0x0000000d86867209 */ /* 0x004fce0007810000 */
[----:B------:R-:W-:Y:S01]  /*7f70*/  MUFU.EX2 R205, R17 ;  /* 0x0000001100cd7308 */ /* 0x000fe20000000800 */
[C---:B------:R-:W-:Y:S01]  /*7f80*/  FSETP.NEU.FTZ.AND P1, PT, R134.reuse, -INF , PT ;  /* 0xff8000008600780b */ /* 0x040fe20003f3d000 */
[----:B------:R-:W-:Y:S01]  /*7f90*/  FMUL.FTZ R0, R134, c[0x0][0x23c] ;  /* 0x00008f0086007a20 */ /* 0x000fe20000410000 */
[----:B-1----:R-:W-:-:S05]  /*7fa0*/  FMNMX.FTZ R3, R3, R7, !PT ;  /* 0x0000000703037209 */ /* 0x002fca0007810000 */
[----:B------:R3:W-:Y:S01]  /*7fb0*/  MUFU.EX2 R208, R16 ;  /* 0x0000001000d07308 */ /* 0x0007e20000000800 */
[----:B------:R-:W-:Y:S02]  /*7fc0*/  FSEL R0, R0, RZ, P1 ;  /* 0x000000ff00007208 */ /* 0x000fe40000800000 */
[C---:B------:R-:W-:Y:S01]  /*7fd0*/  FSETP.NEU.FTZ.AND P0, PT, R3.reuse, -INF , PT ;  /* 0xff8000000300780b */ /* 0x040fe20003f1d000 */
[----:B------:R-:W-:Y:S02]  /*7fe0*/  FMUL.FTZ R13, R3, c[0x0][0x23c] ;  /* 0x00008f00030d7a20 */ /* 0x000fe40000410000 */
[--C-:B------:R-:W-:Y:S02]  /*7ff0*/  FFMA.FTZ R5, R5, c[0x0][0x23c], -R0.reuse ;  /* 0x00008f0005057a23 */ /* 0x100fe40000010800 */
[--C-:B------:R-:W-:Y:S01]  /*8000*/  FFMA.FTZ R20, R20, c[0x0][0x23c], -R0.reuse ;  /* 0x00008f0014147a23 */ /* 0x100fe20000010800 */
[----:B------:R-:W-:Y:S01]  /*8010*/  FSEL R13, R13, RZ, P0 ;  /* 0x000000ff0d0d7208 */ /* 0x000fe20000000000 */
[----:B------:R1:W-:Y:S01]  /*8020*/  MUFU.EX2 R198, R5 ;  /* 0x0000000500c67308 */ /* 0x0003e20000000800 */
[----:B------:R-:W-:-:S02]  /*8030*/  FFMA.FTZ R24, R24, c[0x0][0x23c], -R0 ;  /* 0x00008f0018187a23 */ /* 0x000fc40000010800 */
[----:B------:R-:W-:Y:S02]  /*8040*/  FFMA.FTZ R23, R23, c[0x0][0x23c], -R0 ;  /* 0x00008f0017177a23 */ /* 0x000fe40000010800 */
[--C-:B------:R-:W-:Y:S01]  /*8050*/  FFMA.FTZ R4, R4, c[0x0][0x23c], -R13.reuse ;  /* 0x00008f0004047a23 */ /* 0x100fe2000001080d */
[----:B---3--:R-:W-:Y:S01]  /*8060*/  F2FP.BF16.PACK_AB R16, R206, R207 ;  /* 0x000000cfce10723e */ /* 0x008fe200000010ff */
[--C-:B------:R-:W-:Y:S01]  /*8070*/  FFMA.FTZ R6, R6, c[0x0][0x23c], -R13.reuse ;  /* 0x00008f0006067a23 */ /* 0x100fe2000001080d */
[----:B------:R-:W-:Y:S01]  /*8080*/  MUFU.EX2 R200, R20 ;  /* 0x0000001400c87308 */ /* 0x000fe20000000800 */
[--C-:B------:R-:W-:Y:S02]  /*8090*/  FFMA.FTZ R19, R19, c[0x0][0x23c], -R13.reuse ;  /* 0x00008f0013137a23 */ /* 0x100fe4000001080d */
[----:B------:R-:W-:-:S05]  /*80a0*/  FFMA.FTZ R18, R18, c[0x0][0x23c], -R13 ;  /* 0x00008f0012127a23 */ /* 0x000fca000001080d */
[----:B------:R2:W-:Y:S01]  /*80b0*/  MUFU.EX2 R195, R4 ;  /* 0x0000000400c37308 */ /* 0x0005e20000000800 */
[----:B-1----:R-:W-:-:S05]  /*80c0*/  FSEL R5, R136, RZ, P3 ;  /* 0x000000ff88057208 */ /* 0x002fca0001800000 */
[----:B------:R-:W-:Y:S02]  /*80d0*/  FADD.FTZ R5, R231, -R5 ;  /* 0x80000005e7057221 */ /* 0x000fe40000010000 */
[----:B------:R1:W-:Y:S02]  /*80e0*/  MUFU.EX2 R193, R6 ;  /* 0x0000000600c17308 */ /* 0x0003e40000000800 */
[----:B------:R-:W-:Y:S01]  /*80f0*/  FMUL.FTZ R5, R5, c[0x0][0x23c] ;  /* 0x00008f0005057a20 */ /* 0x000fe20000410000 */
[----:B--2---:R-:W-:-:S05]  /*8100*/  FSEL R4, R135, RZ, P2 ;  /* 0x000000ff87047208 */ /* 0x004fca0001000000 */
[----:B------:R2:W-:Y:S01]  /*8110*/  MUFU.EX2 R197, R24 ;  /* 0x0000001800c57308 */ /* 0x0005e20000000800 */
[----:B------:R-:W-:Y:S01]  /*8120*/  FADD.FTZ R4, R230, -R4 ;  /* 0x80000004e6047221 */ /* 0x000fe20000010000 */
[----:B-1----:R-:W-:-:S03]  /*8130*/  FSEL R6, R134, RZ, P1 ;  /* 0x000000ff86067208 */ /* 0x002fc60000800000 */
[----:B------:R-:W-:Y:S01]  /*8140*/  FMUL.FTZ R20, R4, c[0x0][0x23c] ;  /* 0x00008f0004147a20 */ /* 0x000fe20000410000 */
[----:B------:R-:W-:Y:S02]  /*8150*/  FSEL R4, R3, RZ, P0 ;  /* 0x000000ff03047208 */ /* 0x000fe40000000000 */
[----:B------:R1:W3:Y:S01]  /*8160*/  MUFU.EX2 R21, R5 ;  /* 0x0000000500157308 */ /* 0x0002e20000000800 */
[----:B------:R-:W-:Y:S02]  /*8170*/  PLOP3.LUT P0, PT, PT, PT, UP0, 0x80, 0x0 ;  /* 0x000000000000781c */ /* 0x000fe40003f0f008 */
[----:B------:R-:W-:Y:S01]  /*8180*/  FADD.FTZ R4, R228, -R4 ;  /* 0x80000004e4047221 */ /* 0x000fe20000010000 */
[----:B--2---:R-:W2:Y:S03]  /*8190*/  LDSM.16.MT88.4 R24, [R213+0xa000] ;  /* 0x00a00000d518783b */ /* 0x004ea60000004200 */
[----:B------:R-:W-:Y:S01]  /*81a0*/  FMUL.FTZ R4, R4, c[0x0][0x23c] ;  /* 0x00008f0004047a20 */ /* 0x000fe20000410000 */
[----:B------:R-:W4:Y:S01]  /*81b0*/  MUFU.EX2 R199, R23 ;  /* 0x0000001700c77308 */ /* 0x000f220000000800 */
[----:B-1----:R-:W-:-:S07]  /*81c0*/  FADD.FTZ R5, R229, -R6 ;  /* 0x80000006e5057221 */ /* 0x002fce0000010000 */
[----:B------:R1:W-:Y:S01]  /*81d0*/  MUFU.EX2 R194, R19 ;  /* 0x0000001300c27308 */ /* 0x0003e20000000800 */
[-C--:B---3--:R-:W-:Y:S02]  /*81e0*/  FMUL.FTZ R148, R148, R21.reuse ;  /* 0x0000001594947220 */ /* 0x088fe40000410000 */
[----:B------:R-:W-:Y:S02]  /*81f0*/  FMUL.FTZ R5, R5, c[0x0][0x23c] ;  /* 0x00008f0005057a20 */ /* 0x000fe40000410000 */
[-C--:B------:R-:W-:Y:S02]  /*8200*/  FMUL.FTZ R149, R149, R21.reuse ;  /* 0x0000001595957220 */ /* 0x080fe40000410000 */
[----:B------:R-:W-:Y:S01]  /*8210*/  FMUL.FTZ R156, R156, R21 ;  /* 0x000000159c9c7220 */ /* 0x000fe20000410000 */
[----:B------:R-:W3:Y:S01]  /*8220*/  MUFU.EX2 R196, R18 ;  /* 0x0000001200c47308 */ /* 0x000ee20000000800 */
[----:B----4-:R-:W-:Y:S01]  /*8230*/  F2FP.BF16.PACK_AB R6, R200, R199 ;  /* 0x000000c7c806723e */ /* 0x010fe200000010ff */
[----:B------:R-:W-:-:S02]  /*8240*/  FMUL.FTZ R157, R157, R21 ;  /* 0x000000159d9d7220 */ /* 0x000fc40000410000 */
[-C--:B------:R-:W-:Y:S02]  /*8250*/  FMUL.FTZ R160, R160, R21.reuse ;  /* 0x00000015a0a07220 */ /* 0x080fe40000410000 */
[----:B------:R-:W-:Y:S02]  /*8260*/  FMUL.FTZ R161, R161, R21 ;  /* 0x00000015a1a17220 */ /* 0x000fe40000410000 */
[----:B------:R4:W5:Y:S01]  /*8270*/  MUFU.EX2 R15, R5 ;  /* 0x00000005000f7308 */ /* 0x0009620000000800 */
[----:B-1----:R-:W-:Y:S01]  /*8280*/  F2FP.BF16.PACK_AB R19, R204, R203 ;  /* 0x000000cbcc13723e */ /* 0x002fe200000010ff */
[-C--:B------:R-:W-:Y:S02]  /*8290*/  FMUL.FTZ R172, R172, R21.reuse ;  /* 0x00000015acac7220 */ /* 0x080fe40000410000 */
[-C--:B------:R-:W-:Y:S02]  /*82a0*/  FMUL.FTZ R173, R173, R21.reuse ;  /* 0x00000015adad7220 */ /* 0x080fe40000410000 */
[----:B------:R-:W-:-:S02]  /*82b0*/  FMUL.FTZ R64, R64, R21 ;  /* 0x0000001540407220 */ /* 0x000fc40000410000 */
[----:B------:R1:W1:Y:S01]  /*82c0*/  MUFU.EX2 R14, R4 ;  /* 0x00000004000e7308 */ /* 0x0002620000000800 */
[----:B---3--:R-:W-:Y:S01]  /*82d0*/  F2FP.BF16.PACK_AB R7, R195, R196 ;  /* 0x000000c4c307723e */ /* 0x008fe200000010ff */
[----:B------:R-:W-:Y:S01]  /*82e0*/  FMUL.FTZ R65, R65, R21 ;  /* 0x0000001541417220 */ /* 0x000fe20000410000 */
[----:B------:R-:W-:Y:S01]  /*82f0*/  F2FP.BF16.PACK_AB R18, R208, R205 ;  /* 0x000000cdd012723e */ /* 0x000fe200000010ff */
[-C--:B------:R-:W-:Y:S02]  /*8300*/  FMUL.FTZ R52, R52, R21.reuse ;  /* 0x0000001534347220 */ /* 0x080fe40000410000 */
[----:B------:R-:W-:Y:S02]  /*8310*/  FMUL.FTZ R53, R53, R21 ;  /* 0x0000001535357220 */ /* 0x000fe40000410000 */
[----:B------:R-:W3:Y:S01]  /*8320*/  MUFU.EX2 R201, R22 ;  /* 0x0000001600c97308 */ /* 0x000ee20000000800 */
[----:B----4-:R-:W-:Y:S01]  /*8330*/  F2FP.BF16.PACK_AB R5, R194, R193 ;  /* 0x000000c1c205723e */ /* 0x010fe200000010ff */
[----:B-----5:R-:W-:-:S02]  /*8340*/  FMUL.FTZ R40, R40, R15 ;  /* 0x0000000f28287220 */ /* 0x020fc40000410000 */
[-C--:B------:R-:W-:Y:S02]  /*8350*/  FMUL.FTZ R41, R41, R15.reuse ;  /* 0x0000000f29297220 */ /* 0x080fe40000410000 */
[-C--:B------:R-:W-:Y:S02]  /*8360*/  FMUL.FTZ R144, R144, R15.reuse ;  /* 0x0000000f90907220 */ /* 0x080fe40000410000 */
[----:B------:R-:W4:Y:S01]  /*8370*/  MUFU.EX2 R20, R20 ;  /* 0x0000001400147308 */ /* 0x000f220000000800 */
[----:B-1----:R-:W-:Y:S01]  /*8380*/  F2FP.BF16.PACK_AB R4, R197, R198 ;  /* 0x000000c6c504723e */ /* 0x002fe200000010ff */
[-C--:B------:R-:W-:Y:S02]  /*8390*/  FMUL.FTZ R42, R42, R14.reuse ;  /* 0x0000000e2a2a7220 */ /* 0x080fe40000410000 */
[----:B------:R-:W-:Y:S02]  /*83a0*/  FMUL.FTZ R43, R43, R14 ;  /* 0x0000000e2b2b7220 */ /* 0x000fe40000410000 */
[----:B------:R-:W-:Y:S01]  /*83b0*/  FMUL.FTZ R145, R145, R15 ;  /* 0x0000000f91917220 */ /* 0x000fe20000410000 */
[----:B---3--:R-:W-:Y:S01]  /*83c0*/  F2FP.BF16.PACK_AB R17, R201, R202 ;  /* 0x000000cac911723e */ /* 0x008fe200000010ff */
[----:B------:R-:W-:-:S03]  /*83d0*/  FMUL.FTZ R146, R146, R14 ;  /* 0x0000000e92927220 */ /* 0x000fc60000410000 */
[C---:B------:R-:W-:Y:S01]  /*83e0*/  HMMA.16816.F32.BF16 R32, R4.reuse, R140, R40 ;  /* 0x0000008c0420723c */ /* 0x040fe20000041828 */
[----:B------:R-:W-:Y:S01]  /*83f0*/  FMUL.FTZ R147, R147, R14 ;  /* 0x0000000e93937220 */ /* 0x000fe20000410000 */
[----:B------:R-:W-:Y:S01]  /*8400*/  LDSM.16.MT88.4 R40, [R213+0xb000] ;  /* 0x00b00000d528783b */ /* 0x000fe20000004200 */
[-C--:B------:R-:W-:Y:S02]  /*8410*/  FMUL.FTZ R152, R152, R15.reuse ;  /* 0x0000000f98987220 */ /* 0x080fe40000410000 */
[-C--:B----4-:R-:W-:Y:S02]  /*8420*/  FMUL.FTZ R150, R150, R20.reuse ;  /* 0x0000001496967220 */ /* 0x090fe40000410000 */
[----:B------:R-:W-:Y:S01]  /*8430*/  FMUL.FTZ R151, R151, R20 ;  /* 0x0000001497977220 */ /* 0x000fe20000410000 */
[----:B--2---:R-:W-:Y:S01]  /*8440*/  HMMA.16816.F32.BF16 R144, R4, R24, R144 ;  /* 0x000000180490723c */ /* 0x004fe20000041890 */
[----:B------:R-:W-:Y:S02]  /*8450*/  FMUL.FTZ R153, R153, R15 ;  /* 0x0000000f99997220 */ /* 0x000fe40000410000 */
[----:B------:R-:W-:-:S02]  /*8460*/  FMUL.FTZ R154, R154, R14 ;  /* 0x0000000e9a9a7220 */ /* 0x000fc40000410000 */
[----:B------:R-:W-:Y:S02]  /*8470*/  FMUL.FTZ R155, R155, R14 ;  /* 0x0000000e9b9b7220 */ /* 0x000fe40000410000 */
[-C--:B------:R-:W-:Y:S01]  /*8480*/  FMUL.FTZ R158, R158, R20.reuse ;  /* 0x000000149e9e7220 */ /* 0x080fe20000410000 */
[----:B------:R-:W-:Y:S01]  /*8490*/  HMMA.16816.F32.BF16 R148, R16, R24, R148 ;  /* 0x000000181094723c */ /* 0x000fe20000041894 */
[----:B------:R-:W-:Y:S02]  /*84a0*/  FMUL.FTZ R159, R159, R20 ;  /* 0x000000149f9f7220 */ /* 0x000fe40000410000 */
[-C--:B------:R-:W-:Y:S02]  /*84b0*/  FMUL.FTZ R44, R44, R15.reuse ;  /* 0x0000000f2c2c7220 */ /* 0x080fe40000410000 */
[-C--:B------:R-:W-:Y:S02]  /*84c0*/  FMUL.FTZ R45, R45, R15.reuse ;  /* 0x0000000f2d2d7220 */ /* 0x080fe40000410000 */
[-C--:B------:R-:W-:Y:S01]  /*84d0*/  FMUL.FTZ R46, R46, R14.reuse ;  /* 0x0000000e2e2e7220 */ /* 0x080fe20000410000 */
[----:B------:R-:W-:Y:S01]  /*84e0*/  HMMA.16816.F32.BF16 R152, R4, R26, R152 ;  /* 0x0000001a0498723c */ /* 0x000fe20000041898 */
[----:B------:R-:W-:Y:S01]  /*84f0*/  FMUL.FTZ R47, R47, R14 ;  /* 0x0000000e2f2f7220 */ /* 0x000fe20000410000 */
[----:B------:R-:W-:Y:S01]  /*8500*/  MOV R210, R32 ;  /* 0x0000002000d27202 */ /* 0x000fe20000000f00 */
[----:B------:R-:W-:Y:S01]  /*8510*/  FMUL.FTZ R56, R56, R15 ;  /* 0x0000000f38387220 */ /* 0x000fe20000410000 */
[----:B------:R-:W-:Y:S01]  /*8520*/  MOV R209, R33 ;  /* 0x0000002100d17202 */ /* 0x000fe20000000f00 */
[----:B------:R-:W-:-:S02]  /*8530*/  FMUL.FTZ R57, R57, R15 ;  /* 0x0000000f39397220 */ /* 0x000fc40000410000 */
[-C--:B------:R-:W-:Y:S01]  /*8540*/  FMUL.FTZ R58, R58, R14.reuse ;  /* 0x0000000e3a3a7220 */ /* 0x080fe20000410000 */
[----:B------:R-:W-:Y:S01]  /*8550*/  HMMA.16816.F32.BF16 R236, R16, R26, R156 ;  /* 0x0000001a10ec723c */ /* 0x000fe2000004189c */
[----:B------:R-:W1:Y:S01]  /*8560*/  LDSM.16.MT88.4 R24, [R217+0xa000] ;  /* 0x00a00000d918783b */ /* 0x000e620000004200 */
[----:B------:R-:W-:Y:S02]  /*8570*/  FMUL.FTZ R59, R59, R14 ;  /* 0x0000000e3b3b7220 */ /* 0x000fe40000410000 */
[-C--:B------:R-:W-:Y:S02]  /*8580*/  FMUL.FTZ R162, R162, R20.reuse ;  /* 0x00000014a2a27220 */ /* 0x080fe40000410000 */
[----:B------:R-:W-:Y:S01]  /*8590*/  FMUL.FTZ R163, R163, R20 ;  /* 0x00000014a3a37220 */ /* 0x000fe20000410000 */
[----:B------:R-:W-:Y:S01]  /*85a0*/  MOV R159, R34 ;  /* 0x00000022009f7202 */ /* 0x000fe20000000f00 */
[----:B------:R-:W-:Y:S01]  /*85b0*/  FMUL.FTZ R164, R164, R15 ;  /* 0x0000000fa4a47220 */ /* 0x000fe20000410000 */
[----:B------:R-:W-:Y:S01]  /*85c0*/  MOV R158, R35 ;  /* 0x00000023009e7202 */ /* 0x000fe20000000f00 */
[----:B------:R-:W-:Y:S01]  /*85d0*/  FMUL.FTZ R165, R165, R15 ;  /* 0x0000000fa5a57220 */ /* 0x000fe20000410000 */
[----:B------:R-:W-:Y:S01]  /*85e0*/  HMMA.16816.F32.BF16 R32, R4, R142, R44 ;  /* 0x0000008e0420723c */ /* 0x000fe2000004182c */
[-C--:B------:R-:W-:Y:S01]  /*85f0*/  FMUL.FTZ R166, R166, R14.reuse ;  /* 0x0000000ea6a67220 */ /* 0x080fe20000410000 */
[----:B------:R-:W2:Y:S01]  /*8600*/  LDSM.16.MT88.4 R44, [R215+0xb000] ;  /* 0x00b00000d72c783b */ /* 0x000ea20000004200 */
[----:B------:R-:W-:-:S02]  /*8610*/  FMUL.FTZ R167, R167, R14 ;  /* 0x0000000ea7a77220 */ /* 0x000fc40000410000 */
[-C--:B------:R-:W-:Y:S02]  /*8620*/  FMUL.FTZ R168, R168, R15.reuse ;  /* 0x0000000fa8a87220 */ /* 0x080fe40000410000 */
[-C--:B------:R-:W-:Y:S01]  /*8630*/  FMUL.FTZ R169, R169, R15.reuse ;  /* 0x0000000fa9a97220 */ /* 0x080fe20000410000 */
[-C--:B------:R-:W-:Y:S01]  /*8640*/  HMMA.16816.F32.BF16 R160, R16, R28.reuse, R160 ;  /* 0x0000001c10a0723c */ /* 0x080fe200000418a0 */
[-C--:B------:R-:W-:Y:S02]  /*8650*/  FMUL.FTZ R170, R170, R14.reuse ;  /* 0x0000000eaaaa7220 */ /* 0x080fe40000410000 */
[----:B------:R-:W-:Y:S02]  /*8660*/  FMUL.FTZ R171, R171, R14 ;  /* 0x0000000eabab7220 */ /* 0x000fe40000410000 */
[-C--:B------:R-:W-:Y:S01]  /*8670*/  FMUL.FTZ R60, R60, R15.reuse ;  /* 0x0000000f3c3c7220 */ /* 0x080fe20000410000 */
[----:B------:R-:W-:Y:S01]  /*8680*/  MOV R157, R236 ;  /* 0x000000ec009d7202 */ /* 0x000fe20000000f00 */
        /* <DEDUP_REMOVED lines=15> */
[----:B------:R-:W-:Y:S01]  /*8780*/  MOV R211, R35 ;  /* 0x0000002300d37202 */ /* 0x000fe20000000f00 */
[-C--:B------:R-:W-:Y:S01]  /*8790*/  FMUL.FTZ R75, R75, R14.reuse ;  /* 0x0000000e4b4b7220 */ /* 0x080fe20000410000 */
[----:B-1----:R-:W-:Y:S01]  /*87a0*/  HMMA.16816.F32.BF16 R32, R4, R24, R56 ;  /* 0x000000180420723c */ /* 0x002fe20000041838 */
[----:B------:R-:W1:Y:S01]  /*87b0*/  LDSM.16.MT88.4 R56, [R218+0xb000] ;  /* 0x00b00000da38783b */ /* 0x000e620000004200 */
        /* <DEDUP_REMOVED lines=11> */
[----:B------:R-:W-:Y:S02]  /*8870*/  FMUL.FTZ R95, R95, R14 ;  /* 0x0000000e5f5f7220 */ /* 0x000fe40000410000 */
[----:B------:R-:W-:Y:S02]  /*8880*/  FMUL.FTZ R104, R104, R15 ;  /* 0x0000000f68687220 */ /* 0x000fe40000410000 */
        /* <DEDUP_REMOVED lines=8> */
[----:B------:R-:W3:Y:S01]  /*8910*/  LDSM.16.MT88.4 R32, [R217+0xb000] ;  /* 0x00b00000d920783b */ /* 0x000ee20000004200 */
        /* <DEDUP_REMOVED lines=13> */
[----:B------:R-:W-:Y:S02]  /*89f0*/  FMUL.FTZ R127, R127, R14 ;  /* 0x0000000e7f7f7220 */ /* 0x000fe40000410000 */
[-C--:B------:R-:W-:Y:S02]  /*8a00*/  FMUL.FTZ R174, R174, R20.reuse ;  /* 0x00000014aeae7220 */ /* 0x080fe40000410000 */
[-C--:B------:R-:W-:Y:S01]  /*8a10*/  FMUL.FTZ R175, R175, R20.reuse ;  /* 0x00000014afaf7220 */ /* 0x080fe20000410000 */
[----:B------:R-:W-:Y:S01]  /*8a20*/  HMMA.16816.F32.BF16 R92, R4, R46, R92 ;  /* 0x0000002e045c723c */ /* 0x000fe2000004185c */
[----:B------:R-:W-:-:S02]  /*8a30*/  FMUL.FTZ R66, R66, R20 ;  /* 0x0000001442427220 */ /* 0x000fc40000410000 */
[-C--:B------:R-:W-:Y:S02]  /*8a40*/  FMUL.FTZ R67, R67, R20.reuse ;  /* 0x0000001443437220 */ /* 0x080fe40000410000 */
[-C--:B------:R-:W-:Y:S02]  /*8a50*/  FMUL.FTZ R54, R54, R20.reuse ;  /* 0x0000001436367220 */ /* 0x080fe40000410000 */
[-C--:B------:R-:W-:Y:S01]  /*8a60*/  FMUL.FTZ R55, R55, R20.reuse ;  /* 0x0000001437377220 */ /* 0x080fe20000410000 */
[----:B-1----:R-:W-:Y:S01]  /*8a70*/  HMMA.16816.F32.BF16 R104, R4, R56, R104 ;  /* 0x000000380468723c */ /* 0x002fe20000041868 */
        /* <DEDUP_REMOVED lines=9> */
[----:B---3--:R-:W-:Y:S01]  /*8b10*/  HMMA.16816.F32.BF16 R120, R4, R32, R120 ;  /* 0x000000200478723c */ /* 0x008fe20000041878 */
        /* <DEDUP_REMOVED lines=8> */
[--C-:B------:R-:W-:Y:S01]  /*8ba0*/  FFMA.FTZ R4, R181, c[0x0][0x23c], -R8.reuse ;  /* 0x00008f00b5047a23 */ /* 0x100fe20000010808 */
[C---:B------:R-:W-:Y:S01]  /*8bb0*/  HMMA.16816.F32.BF16 R240, R16.reuse, R30, R172 ;  /* 0x0000001e10f0723c */ /* 0x040fe200000418ac */
[----:B------:R-:W-:Y:S01]  /*8bc0*/  MOV R6, R137 ;  /* 0x0000008900067202 */ /* 0x000fe20000000f00 */
[----:B------:R-:W-:Y:S01]  /*8bd0*/  FMUL.FTZ R99, R99, R20 ;  /* 0x0000001463637220 */ /* 0x000fe20000410000 */
[----:B------:R1:W-:Y:S01]  /*8be0*/  MUFU.EX2 R31, R4 ;  /* 0x00000004001f7308 */ /* 0x0003e20000000800 */
[----:B------:R-:W-:Y:S01]  /*8bf0*/  MOV R7, R132 ;  /* 0x0000008400077202 */ /* 0x000fe20000000f00 */
[----:B------:R-:W-:Y:S01]  /*8c00*/  FMUL.FTZ R116, R116, R21 ;  /* 0x0000001574747220 */ /* 0x000fe20000410000 */
[----:B------:R-:W-:Y:S01]  /*8c10*/  MOV R124, R29 ;  /* 0x0000001d007c7202 */ /* 0x000fe20000000f00 */
[----:B------:R-:W-:Y:S01]  /*8c20*/  FMUL.FTZ R117, R117, R21 ;  /* 0x0000001575757220 */ /* 0x000fe20000410000 */
[C---:B------:R-:W-:Y:S01]  /*8c30*/  HMMA.16816.F32.BF16 R228, R16.reuse, R26, R64 ;  /* 0x0000001a10e4723c */ /* 0x040fe20000041840 */
[----:B------:R-:W-:Y:S01]  /*8c40*/  MOV R5, R28 ;  /* 0x0000001c00057202 */ /* 0x000fe20000000f00 */
[----:B------:R-:W-:Y:S01]  /*8c50*/  FMUL.FTZ R118, R118, R20 ;  /* 0x0000001476767220 */ /* 0x000fe20000410000 */
[----:B------:R-:W-:Y:S01]  /*8c60*/  MOV R126, R186 ;  /* 0x000000ba007e7202 */ /* 0x000fe20000000f00 */
[----:B------:R-:W-:Y:S01]  /*8c70*/  FMUL.FTZ R119, R119, R20 ;  /* 0x0000001477777220 */ /* 0x000fe20000410000 */
[----:B------:R-:W-:Y:S01]  /*8c80*/  MOV R127, R185 ;  /* 0x000000b9007f7202 */ /* 0x000fe20000000f00 */
[-C--:B------:R-:W-:Y:S01]  /*8c90*/  FMUL.FTZ R128, R128, R21.reuse ;  /* 0x0000001580807220 */ /* 0x080fe20000410000 */
[----:B------:R-:W-:Y:S01]  /*8ca0*/  MOV R125, R184 ;  /* 0x000000b8007d7202 */ /* 0x000fe20000000f00 */
[----:B------:R-:W-:Y:S01]  /*8cb0*/  HMMA.16816.F32.BF16 R52, R16, R24, R52 ;  /* 0x000000181034723c */ /* 0x000fe20000041834 */
[----:B------:R-:W-:Y:S01]  /*8cc0*/  FMUL.FTZ R129, R129, R21 ;  /* 0x0000001581817220 */ /* 0x000fe20000410000 */
[----:B------:R-:W-:Y:S01]  /*8cd0*/  MOV R181, R6 ;  /* 0x0000000600b57202 */ /* 0x000fe20000000f00 */
[----:B-1----:R-:W-:Y:S01]  /*8ce0*/  FFMA.FTZ R4, R133, c[0x0][0x23c], -R8 ;  /* 0x00008f0085047a23 */ /* 0x002fe20000010808 */
[----:B------:R-:W-:Y:S01]  /*8cf0*/  LDSM.16.MT88.4 R172, [R215+0xa800] ;  /* 0x00a80000d7ac783b */ /* 0x000fe20000004200 */
[----:B------:R-:W-:-:S02]  /*8d00*/  FMUL.FTZ R130, R130, R20 ;  /* 0x0000001482827220 */ /* 0x000fc40000410000 */
[----:B------:R1:W2:Y:S01]  /*8d10*/  MUFU.EX2 R133, R4 ;  /* 0x0000000400857308 */ /* 0x0002a20000000800 */
[C---:B------:R-:W-:Y:S01]  /*8d20*/  HMMA.16816.F32.BF16 R236, R16.reuse, R142, R48 ;  /* 0x0000008e10ec723c */ /* 0x040fe20000041830 */
[----:B------:R-:W-:Y:S01]  /*8d30*/  FMUL.FTZ R131, R131, R20 ;  /* 0x0000001483837220 */ /* 0x000fe20000410000 */
[----:B------:R-:W-:Y:S01]  /*8d40*/  LDSM.16.MT88.4 R64, [R217+0xa800] ;  /* 0x00a80000d940783b */ /* 0x000fe20000004200 */
[-C--:B------:R-:W-:Y:S02]  /*8d50*/  FMUL.FTZ R36, R36, R21.reuse ;  /* 0x0000001524247220 */ /* 0x080fe40000410000 */
[----:B------:R-:W-:Y:S02]  /*8d60*/  FMUL.FTZ R37, R37, R21 ;  /* 0x0000001525257220 */ /* 0x000fe40000410000 */
        /* <DEDUP_REMOVED lines=9> */
[----:B-1----:R-:W-:Y:S01]  /*8e00*/  FFMA.FTZ R4, R180, c[0x0][0x23c], -R8 ;  /* 0x00008f00b4047a23 */ /* 0x002fe20000010808 */
[----:B------:R-:W-:Y:S01]  /*8e10*/  MOV R43, R158 ;  /* 0x0000009e002b7202 */ /* 0x000fe20000000f00 */
[C---:B------:R-:W-:Y:S01]  /*8e20*/  HMMA.16816.F32.BF16 R84, R16.reuse, R44, R84 ;  /* 0x0000002c1054723c */ /* 0x040fe20000041854 */
[----:B------:R-:W1:Y:S01]  /*8e30*/  LDSM.16.MT88.4 R156, [R213+0xa800] ;  /* 0x00a80000d59c783b */ /* 0x000e620000004200 */
[----:B------:R3:W-:Y:S01]  /*8e40*/  MUFU.EX2 R137, R4 ;  /* 0x0000000400897308 */ /* 0x0007e20000000800 */
[----:B------:R-:W-:Y:S01]  /*8e50*/  FMUL.FTZ R113, R113, R21 ;  /* 0x0000001571717220 */ /* 0x000fe20000410000 */
[----:B------:R-:W-:Y:S01]  /*8e60*/  MOV R180, R5 ;  /* 0x0000000500b47202 */ /* 0x000fe20000000f00 */
[----:B------:R-:W-:Y:S01]  /*8e70*/  FMUL.FTZ R114, R114, R20 ;  /* 0x0000001472727220 */ /* 0x000fe20000410000 */
[----:B------:R-:W4:Y:S01]  /*8e80*/  LDSM.16.MT88.4 R80, [R213+0xb800] ;  /* 0x00b80000d550783b */ /* 0x000f220000004200 */
[----:B------:R-:W-:Y:S01]  /*8e90*/  MOV R44, R125 ;  /* 0x0000007d002c7202 */ /* 0x000fe20000000f00 */
[----:B------:R-:W-:Y:S01]  /*8ea0*/  HMMA.16816.F32.BF16 R116, R16, R32, R116 ;  /* 0x000000201074723c */ /* 0x000fe20000041874 */
[----:B------:R-:W-:Y:S01]  /*8eb0*/  MOV R45, R126 ;  /* 0x0000007e002d7202 */ /* 0x000fe20000000f00 */
[----:B------:R-:W-:-:S02]  /*8ec0*/  FMUL.FTZ R115, R115, R20 ;  /* 0x0000001473737220 */ /* 0x000fc40000410000 */
[-C--:B------:R-:W-:Y:S02]  /*8ed0*/  FMUL.FTZ R68, R68, R21.reuse ;  /* 0x0000001544447220 */ /* 0x080fe40000410000 */
[----:B------:R-:W-:Y:S02]  /*8ee0*/  FMUL.FTZ R69, R69, R21 ;  /* 0x0000001545457220 */ /* 0x000fe40000410000 */
[C---:B------:R-:W-:Y:S01]  /*8ef0*/  HMMA.16816.F32.BF16 R32, R16.reuse, R34, R128 ;  /* 0x000000221020723c */ /* 0x040fe20000041880 */
[----:B------:R-:W-:Y:S02]  /*8f00*/  FMUL.FTZ R70, R70, R20 ;  /* 0x0000001446467220 */ /* 0x000fe40000410000 */
[----:B---3--:R-:W-:Y:S01]  /*8f10*/  FFMA.FTZ R4, R183, c[0x0][0x23c], -R8 ;  /* 0x00008f00b7047a23 */ /* 0x008fe20000010808 */
[----:B------:R-:W-:Y:S01]  /*8f20*/  MOV R183, R124 ;  /* 0x0000007c00b77202 */ /* 0x000fe20000000f00 */
[----:B------:R-:W-:Y:S02]  /*8f30*/  FMUL.FTZ R71, R71, R20 ;  /* 0x0000001447477220 */ /* 0x000fe40000410000 */
[----:B------:R3:W5:Y:S01]  /*8f40*/  MUFU.EX2 R132, R4 ;  /* 0x0000000400847308 */ /* 0x0007620000000800 */
[----:B--2---:R-:W-:Y:S01]  /*8f50*/  F2FP.BF16.PACK_AB R128, R133, R31 ;  /* 0x0000001f8580723e */ /* 0x004fe200000010ff */
[----:B------:R-:W-:Y:S01]  /*8f60*/  HMMA.16816.F32.BF16 R36, R16, R140, R36 ;  /* 0x0000008c1024723c */ /* 0x000fe20000041824 */
[----:B------:R-:W-:-:S02]  /*8f70*/  FMUL.FTZ R100, R100, R21 ;  /* 0x0000001564647220 */ /* 0x000fc40000410000 */
[----:B------:R-:W-:Y:S02]  /*8f80*/  FMUL.FTZ R101, R101, R21 ;  /* 0x0000001565657220 */ /* 0x000fe40000410000 */
[-C--:B------:R-:W-:Y:S02]  /*8f90*/  FMUL.FTZ R102, R102, R20.reuse ;  /* 0x0000001466667220 */ /* 0x080fe40000410000 */
[----:B------:R-:W-:Y:S01]  /*8fa0*/  FMUL.FTZ R103, R103, R20 ;  /* 0x0000001467677220 */ /* 0x000fe20000410000 */
[----:B------:R-:W-:Y:S01]  /*8fb0*/  HMMA.16816.F32.BF16 R140, R16, R58, R112 ;  /* 0x0000003a108c723c */ /* 0x000fe20000041870 */
[----:B------:R-:W2:Y:S01]  /*8fc0*/  LDSM.16.MT88.4 R112, [R218+0xb800] ;  /* 0x00b80000da70783b */ /* 0x000ea20000004200 */
[----:B---3--:R-:W-:Y:S01]  /*8fd0*/  FFMA.FTZ R4, R177, c[0x0][0x23c], -R2 ;  /* 0x00008f00b1047a23 */ /* 0x008fe20000010802 */
[----:B-----5:R-:W-:-:S05]  /*8fe0*/  F2FP.BF16.PACK_AB R130, R132, R137 ;  /* 0x000000898482723e */ /* 0x020fca00000010ff */
[C---:B------:R-:W-:Y:S01]  /*8ff0*/  HMMA.16816.F32.BF16 R68, R16.reuse, R40, R68 ;  /* 0x000000281044723c */ /* 0x040fe20000041844 */
[----:B------:R3:W-:Y:S06]  /*9000*/  MUFU.EX2 R27, R4 ;  /* 0x00000004001b7308 */ /* 0x0007ec0000000800 */
[----:B------:R-:W-:Y:S01]  /*9010*/  MOV R40, R210 ;  /* 0x000000d200287202 */ /* 0x000fe20000000f00 */
[----:B------:R-:W-:Y:S01]  /*9020*/  HMMA.16816.F32.BF16 R100, R16, R56, R100 ;  /* 0x000000381064723c */ /* 0x000fe20000041864 */
[----:B------:R-:W-:Y:S01]  /*9030*/  MOV R41, R209 ;  /* 0x000000d100297202 */ /* 0x000fe20000000f00 */
[----:B---3--:R-:W-:-:S04]  /*9040*/  FFMA.FTZ R4, R176, c[0x0][0x23c], -R2 ;  /* 0x00008f00b0047a23 */ /* 0x008fc80000010802 */
[----:B------:R3:W5:Y:S02]  /*9050*/  MUFU.EX2 R29, R4 ;  /* 0x00000004001d7308 */ /* 0x0007640000000800 */
[--C-:B---3--:R-:W-:Y:S01]  /*9060*/  FFMA.FTZ R4, R139, c[0x0][0x23c], -R2.reuse ;  /* 0x00008f008b047a23 */ /* 0x108fe20000010802 */
[----:B-----5:R-:W-:Y:S01]  /*9070*/  F2FP.BF16.PACK_AB R129, R29, R27 ;  /* 0x0000001b1d81723e */ /* 0x020fe200000010ff */
[----:B------:R-:W-:-:S04]  /*9080*/  FFMA.FTZ R2, R178, c[0x0][0x23c], -R2 ;  /* 0x00008f00b2027a23 */ /* 0x000fc80000010802 */
[----:B------:R-:W-:Y:S08]  /*9090*/  MUFU.EX2 R30, R4 ;  /* 0x00000004001e7308 */ /* 0x000ff00000000800 */
[----:B------:R3:W5:Y:S02]  /*90a0*/  MUFU.EX2 R28, R2 ;  /* 0x00000002001c7308 */ /* 0x0007640000000800 */
[----:B---3--:R-:W-:Y:S01]  /*90b0*/  FFMA.FTZ R2, R138, c[0x0][0x23c], -R0 ;  /* 0x00008f008a027a23 */ /* 0x008fe20000010800 */
[----:B-----5:R-:W-:-:S05]  /*90c0*/  F2FP.BF16.PACK_AB R131, R28, R30 ;  /* 0x0000001e1c83723e */ /* 0x020fca00000010ff */
[----:B------:R3:W-:Y:S02]  /*90d0*/  MUFU.EX2 R26, R2 ;  /* 0x00000002001a7308 */ /* 0x0007e40000000800 */
[C---:B-1----:R-:W-:Y:S08]  /*90e0*/  HMMA.16816.F32.BF16 R148, R128.reuse, R156, R148 ;  /* 0x0000009c8094723c */ /* 0x042ff00000041894 */
[----:B------:R-:W-:Y:S01]  /*90f0*/  HMMA.16816.F32.BF16 R160, R128, R172, R160 ;  /* 0x000000ac80a0723c */ /* 0x000fe200000418a0 */
[----:B---3--:R-:W-:-:S04]  /*9100*/  FFMA.FTZ R2, R179, c[0x0][0x23c], -R0 ;  /* 0x00008f00b3027a23 */ /* 0x008fc80000010800 */
[----:B------:R1:W3:Y:S03]  /*9110*/  MUFU.EX2 R25, R2 ;  /* 0x0000000200197308 */ /* 0x0002e60000000800 */
[----:B------:R-:W-:Y:S01]  /*9120*/  HMMA.16816.F32.BF16 R176, R16, R46, R96 ;  /* 0x0000002e10b0723c */ /* 0x000fe20000041860 */
[----:B------:R-:W5:Y:S06]  /*9130*/  LDSM.16.MT88.4 R96, [R215+0xb800] ;  /* 0x00b80000d760783b */ /* 0x000f6c0000004200 */
[----:B------:R-:W-:Y:S01]  /*9140*/  MOV R46, R127 ;  /* 0x0000007f002e7202 */ /* 0x000fe20000000f00 */
[----:B------:R-:W-:Y:S01]  /*9150*/  FFMA.FTZ R16, R252, R21, R207 ;  /* 0x00000015fc107223 */ /* 0x000fe200000100cf */
[----:B------:R-:W-:Y:S01]  /*9160*/  MOV R47, R211 ;  /* 0x000000d3002f7202 */ /* 0x000fe20000000f00 */
[----:B------:R-:W-:Y:S02]  /*9170*/  HMMA.16816.F32.BF16 R52, R128, R64, R52 ;  /* 0x000000408034723c */ /* 0x000fe40000041834 */
[----:B------:R-:W-:-:S02]  /*9180*/  FADD.FTZ R16, R206, R16 ;  /* 0x00000010ce107221 */ /* 0x000fc40000010000 */
[--C-:B-1----:R-:W-:Y:S01]  /*9190*/  FFMA.FTZ R2, R182, c[0x0][0x23c], -R0.reuse ;  /* 0x00008f00b6027a23 */ /* 0x102fe20000010800 */
[----:B---3--:R-:W-:Y:S01]  /*91a0*/  F2FP.BF16.PACK_AB R124, R25, R26 ;  /* 0x0000001a197c723e */ /* 0x008fe200000010ff */
[----:B------:R-:W-:Y:S01]  /*91b0*/  FFMA.FTZ R0, R189, c[0x0][0x23c], -R0 ;  /* 0x00008f00bd007a23 */ /* 0x000fe20000010800 */
[----:B------:R-:W-:Y:S01]  /*91c0*/  MOV R182, R7 ;  /* 0x0000000700b67202 */ /* 0x000fe20000000f00 */
[----:B------:R1:W-:Y:S01]  /*91d0*/  MUFU.EX2 R24, R2 ;  /* 0x0000000200187308 */ /* 0x0003e20000000800 */
[----:B------:R-:W3:Y:S01]  /*91e0*/  LDSM.16.MT88.4 R4, [R217+0xb800] ;  /* 0x00b80000d904783b */ /* 0x000ee20000004200 */
[C---:B----4-:R-:W-:Y:S06]  /*91f0*/  HMMA.16816.F32.BF16 R68, R128.reuse, R80, R68 ;  /* 0x000000508044723c */ /* 0x050fec0000041844 */
[----:B------:R4:W4:Y:S02]  /*9200*/  MUFU.EX2 R23, R0 ;  /* 0x0000000000177308 */ /* 0x0009240000000800 */
[----:B--2---:R-:W-:Y:S01]  /*9210*/  HMMA.16816.F32.BF16 R100, R128, R112, R100 ;  /* 0x000000708064723c */ /* 0x004fe20000041864 */
[----:B-1----:R-:W-:-:S06]  /*9220*/  FFMA.FTZ R2, R191, c[0x0][0x23c], -R13 ;  /* 0x00008f00bf027a23 */ /* 0x002fcc000001080d */
[----:B------:R-:W-:Y:S01]  /*9230*/  MUFU.EX2 R2, R2 ;  /* 0x0000000200027308 */ /* 0x000fe20000000800 */
[----:B-----5:R-:W-:Y:S01]  /*9240*/  HMMA.16816.F32.BF16 R84, R128, R96, R84 ;  /* 0x000000608054723c */ /* 0x020fe20000041854 */
[----:B----4-:R-:W-:Y:S01]  /*9250*/  FFMA.FTZ R0, R188, c[0x0][0x23c], -R13 ;  /* 0x00008f00bc007a23 */ /* 0x010fe2000001080d */
[----:B------:R-:W-:-:S05]  /*9260*/  F2FP.BF16.PACK_AB R126, R23, R24 ;  /* 0x00000018177e723e */ /* 0x000fca00000010ff */
[----:B------:R1:W-:Y:S01]  /*9270*/  MUFU.EX2 R22, R0 ;  /* 0x0000000000167308 */ /* 0x0003e20000000800 */
[----:B---3--:R-:W-:Y:S01]  /*9280*/  HMMA.16816.F32.BF16 R116, R128, R4, R116 ;  /* 0x000000048074723c */ /* 0x008fe20000041874 */
[----:B-1----:R-:W-:-:S06]  /*9290*/  FFMA.FTZ R0, R190, c[0x0][0x23c], -R13 ;  /* 0x00008f00be007a23 */ /* 0x002fcc000001080d */
[----:B------:R1:W2:Y:S02]  /*92a0*/  MUFU.EX2 R8, R0 ;  /* 0x0000000000087308 */ /* 0x0002a40000000800 */
[----:B-1----:R-:W-:Y:S01]  /*92b0*/  FFMA.FTZ R0, R192, c[0x0][0x23c], -R13 ;  /* 0x00008f00c0007a23 */ /* 0x002fe2000001080d */
[----:B--2---:R-:W-:Y:S01]  /*92c0*/  F2FP.BF16.PACK_AB R125, R8, R22 ;  /* 0x00000016087d723e */ /* 0x004fe200000010ff */
[----:B------:R-:W-:-:S04]  /*92d0*/  FFMA.FTZ R13, R251, R20, R202 ;  /* 0x00000014fb0d7223 */ /* 0x000fc800000100ca */
[----:B------:R-:W1:Y:S02]  /*92e0*/  MUFU.EX2 R0, R0 ;  /* 0x0000000000007308 */ /* 0x000e640000000800 */
[----:B-1----:R-:W-:-:S07]  /*92f0*/  F2FP.BF16.PACK_AB R127, R2, R0 ;  /* 0x00000000027f723e */ /* 0x002fce00000010ff */
[C---:B------:R-:W-:Y:S08]  /*9300*/  HMMA.16816.F32.BF16 R144, R124.reuse, R156, R144 ;  /* 0x0000009c7c90723c */ /* 0x040ff00000041890 */
[-C--:B------:R-:W-:Y:S08]  /*9310*/  HMMA.16816.F32.BF16 R152, R124, R158.reuse, R152 ;  /* 0x0000009e7c98723c */ /* 0x080ff00000041898 */
[----:B------:R-:W-:Y:S01]  /*9320*/  HMMA.16816.F32.BF16 R156, R128, R158, R48 ;  /* 0x0000009e809c723c */ /* 0x000fe20000041830 */
[----:B------:R-:W1:Y:S07]  /*9330*/  LDSM.16.MT88.4 R48, [R218+0xa800] ;  /* 0x00a80000da30783b */ /* 0x000e6e0000004200 */
[C---:B------:R-:W-:Y:S07]  /*9340*/  HMMA.16816.F32.BF16 R120, R124.reuse, R4, R120 ;  /* 0x000000047c78723c */ /* 0x040fee0000041878 */
[----:B------:R-:W-:Y:S01]  /*9350*/  FFMA.FTZ R5, R250, R15, R198 ;  /* 0x0000000ffa057223 */ /* 0x000fe200000100c6 */
[----:B------:R-:W-:Y:S01]  /*9360*/  HMMA.16816.F32.BF16 R164, R124, R172, R164 ;  /* 0x000000ac7ca4723c */ /* 0x000fe200000418a4 */
[----:B------:R-:W-:-:S02]  /*9370*/  FFMA.FTZ R4, R249, R14, R193 ;  /* 0x0000000ef9047223 */ /* 0x000fc400000100c1 */
[----:B------:R-:W-:Y:S02]  /*9380*/  FADD.FTZ R15, R201, R13 ;  /* 0x0000000dc90f7221 */ /* 0x000fe40000010000 */
[----:B------:R-:W-:Y:S02]  /*9390*/  FADD.FTZ R14, R197, R5 ;  /* 0x00000005c50e7221 */ /* 0x000fe40000010000 */
[----:B------:R-:W-:Y:S01]  /*93a0*/  FADD.FTZ R13, R194, R4 ;  /* 0x00000004c20d7221 */ /* 0x000fe20000010000 */
[----:B------:R-:W-:Y:S01]  /*93b0*/  HMMA.16816.F32.BF16 R168, R124, R174, R168 ;  /* 0x000000ae7ca8723c */ /* 0x000fe200000418a8 */
[----:B------:R-:W-:Y:S02]  /*93c0*/  FADD.FTZ R5, R203, R15 ;  /* 0x0000000fcb057221 */ /* 0x000fe40000010000 */
[----:B------:R-:W-:-:S05]  /*93d0*/  FADD.FTZ R4, R199, R14 ;  /* 0x0000000ec7047221 */ /* 0x000fca0000010000 */
[C---:B------:R-:W-:Y:S08]  /*93e0*/  HMMA.16816.F32.BF16 R56, R124.reuse, R64, R180 ;  /* 0x000000407c38723c */ /* 0x040ff000000418b4 */
[C---:B------:R-:W-:Y:S08]  /*93f0*/  HMMA.16816.F32.BF16 R60, R124.reuse, R66, R60 ;  /* 0x000000427c3c723c */ /* 0x040ff0000004183c */
        /* <DEDUP_REMOVED lines=39> */
[----:B------:R-:W-:Y:S05]  /*9670*/  @!P0 BRA `(.L_x_934) ;  /* 0x0000597000008947 */ /* 0x000fea0003800000 */
[----:B------:R-:W2:Y:S01]  /*9680*/  LDL.64 R210, [R1+0x30] ;  /* 0x0000300001d27983 */ /* 0x000ea20000100a00 */
[----:B------:R-:W-:Y:S01]  /*9690*/  UIADD3 UR4, UR8, -0x2, URZ ;  /* 0xfffffffe08047890 */ /* 0x000fe2000fffe03f */
[----:B------:R-:W-:-:S04]  /*96a0*/  DEPBAR.LE SB0, 0x0 ;  /* 0x000080000000791a */ /* 0x000fc80000000000 */
[----:B------:R-:W-:Y:S01]  /*96b0*/  UIADD3 UR5, UP0, -UR6, 0x80, URZ ;  /* 0x0000008006057890 */ /* 0x000fe2000ff1e13f */
[----:B------:R-:W-:-:S03]  /*96c0*/  MOV R0, UR4 ;  /* 0x0000000400007c02 */ /* 0x000fc60008000f00 */
[----:B------:R-:W-:Y:S02]  /*96d0*/  UIADD3.X UR4, URZ, ~UR9, URZ, UP0, !UPT ;  /* 0x800000093f047290 */ /* 0x000fe400087fe43f */
[----:B------:R-:W-:Y:S01]  /*96e0*/  UISETP.NE.AND UP0, UPT, UR8, 0x4, UPT ;  /* 0x000000040800788c */ /* 0x000fe2000bf05270 */
[----:B------:R-:W-:Y:S01]  /*96f0*/  BAR.SYNC.DEFER_BLOCKING 0x0 ;  /* 0x0000000000007b1d */ /* 0x000fe20000010000 */
[----:B--2---:R-:W-:-:S05]  /*9700*/  MOV R2, R210 ;  /* 0x000000d200027202 */ /* 0x004fca0000000f00 */
[----:B------:R-:W-:-:S05]  /*9710*/  IMAD R0, R0, UR24, R2 ;  /* 0x0000001800007c24 */ /* 0x000fca000f8e0202 */
[----:B------:R-:W-:-:S04]  /*9720*/  LEA R0, R0, c[0x0][0x170], 0x1 ;  /* 0x00005c0000007a11 */ /* 0x000fc800078e08ff */
[----:B------:R-:W-:Y:S02]  /*9730*/  IADD3 R4, -R248, UR24, R0 ;  /* 0x00000018f8047c10 */ /* 0x000fe4000fffe100 */
[----:B------:R-:W-:Y:S02]  /*9740*/  IADD3 R0, R0, -UR6, RZ ;  /* 0x8000000600007c10 */ /* 0x000fe4000fffe0ff */
[----:B------:R-:W-:Y:S02]  /*9750*/  IADD3 R236, P1, R4, -UR6, RZ ;  /* 0x8000000604ec7c10 */ /* 0x000fe4000ff3e0ff */
[C---:B------:R-:W-:Y:S02]  /*9760*/  IADD3 R238, P3, R0.reuse, -UR6, RZ ;  /* 0x8000000600ee7c10 */ /* 0x040fe4000ff7e0ff */
[----:B------:R-:W-:Y:S02]  /*9770*/  IADD3 R6, P2, R0, UR5, RZ ;  /* 0x0000000500067c10 */ /* 0x000fe4000ff5e0ff */
[----:B------:R-:W-:-:S02]  /*9780*/  IADD3 R4, P0, R4, UR5, RZ ;  /* 0x0000000504047c10 */ /* 0x000fc4000ff1e0ff */
[C---:B------:R-:W-:Y:S02]  /*9790*/  IADD3.X R239, R233.reuse, ~UR9, RZ, P3, !PT ;  /* 0x80000009e9ef7c10 */ /* 0x040fe40009ffe4ff */
[----:B------:R-:W-:Y:S02]  /*97a0*/  IADD3.X R7, R233, UR4, RZ, P2, !PT ;  /* 0x00000004e9077c10 */ /* 0x000fe400097fe4ff */
[C---:B------:R-:W-:Y:S01]  /*97b0*/  IADD3.X R237, R235.reuse, ~UR9, RZ, P1, !PT ;  /* 0x80000009ebed7c10 */ /* 0x040fe20008ffe4ff */
[----:B------:R-:W-:Y:S01]  /*97c0*/  @!PT LDS RZ, [RZ] ;  /* 0x00000000fffff984 */ /* 0x000fe20000000800 */
[----:B------:R-:W-:Y:S01]  /*97d0*/  @!PT LDS RZ, [RZ] ;  /* 0x00000000fffff984 */ /* 0x000fe20000000800 */
[----:B------:R-:W-:Y:S01]  /*97e0*/  @!PT LDS RZ, [RZ] ;  /* 0x00000000fffff984 */ /* 0x000fe20000000800 */
[----:B------:R1:W-:Y:S01]  /*97f0*/  LDGSTS.E.BYPASS.LTC128B.128 [R227+0xa000], [R238.64] ;  /* 0x0a000000eee37fae */ /* 0x0003e2000b901d52 */
[----:B------:R-:W-:Y:S02]  /*9800*/  IADD3.X R5, R235, UR4, RZ, P0, !PT ;  /* 0x00000004eb057c10 */ /* 0x000fe400087fe4ff */
[----:B------:R-:W-:Y:S01]  /*9810*/  PLOP3.LUT P0, PT, PT, PT, UP0, 0x80, 0x0 ;  /* 0x000000000000781c */ /* 0x000fe20003f0f008 */
[----:B------:R2:W-:Y:S04]  /*9820*/  LDGSTS.E.BYPASS.LTC128B.128 [R227+0xb000], [R6.64] ;  /* 0x0b00000006e37fae */ /* 0x0005e8000b901d52 */
[----:B------:R1:W-:Y:S04]  /*9830*/  LDGSTS.E.BYPASS.LTC128B.128 [R227+0xa800], [R236.64] ;  /* 0x0a800000ece37fae */ /* 0x0003e8000b901d52 */
[----:B------:R2:W-:Y:S04]  /*9840*/  LDGSTS.E.BYPASS.LTC128B.128 [R227+0xb800], [R4.64] ;  /* 0x0b80000004e37fae */ /* 0x0005e8000b901d52 */
[----:B------:R-:W-:Y:S04]  /*9850*/  LDSM.16.M88.4 R32, [R212+0x8000] ;  /* 0x00800000d420783b */ /* 0x000fe80000000200 */
[----:B------:R-:W3:Y:S04]  /*9860*/  LDSM.16.M88.4 R16, [R214+0x2000] ;  /* 0x00200000d610783b */ /* 0x000ee80000000200 */
[----:B------:R-:W4:Y:S04]  /*9870*/  LDSM.16.M88.4 R28, [R212+0x8800] ;  /* 0x00880000d41c783b */ /* 0x000f280000000200 */
[----:B------:R-:W5:Y:S04]  /*9880*/  LDSM.16.M88.4 R20, [R214] ;  /* 0x00000000d614783b */ /* 0x000f680000000200 */
[----:B------:R-:W-:Y:S04]  /*9890*/  LDSM.16.M88.4 R176, [R223] ;  /* 0x00000000dfb0783b */ /* 0x000fe80000000200 */
[----:B------:R-:W-:Y:S04]  /*98a0*/  LDSM.16.M88.4 R140, [R226] ;  /* 0x00000000e28c783b */ /* 0x000fe80000000200 */
[----:B--2---:R-:W2:Y:S04]  /*98b0*/  LDSM.16.M88.4 R4, [R216+0x2000] ;  /* 0x00200000d804783b */ /* 0x004ea80000000200 */
[----:B------:R-:W1:Y:S04]  /*98c0*/  LDSM.16.M88.4 R24, [R216] ;  /* 0x00000000d818783b */ /* 0x000e680000000200 */
[----:B------:R-:W0:Y:S01]  /*98d0*/  LDGDEPBAR ;  /* 0x00000000000079af */ /* 0x000e220000000000 */
[C---:B---3--:R-:W-:Y:S08]  /*98e0*/  HMMA.16816.F32.BF16 R188, R16.reuse, R32, RZ ;  /* 0x0000002010bc723c */ /* 0x048ff000000418ff */
[C---:B----4-:R-:W-:Y:S08]  /*98f0*/  HMMA.16816.F32.BF16 R180, R16.reuse, R28, RZ ;  /* 0x0000001c10b4723c */ /* 0x050ff000000418ff */
[C---:B------:R-:W-:Y:S08]  /*9900*/  HMMA.16816.F32.BF16 R184, R16.reuse, R34, RZ ;  /* 0x0000002210b8723c */ /* 0x040ff000000418ff */
[----:B------:R-:W-:Y:S08]  /*9910*/  HMMA.16816.F32.BF16 R16, R16, R30, RZ ;  /* 0x0000001e1010723c */ /* 0x000ff000000418ff */
[C---:B-----5:R-:W-:Y:S08]  /*9920*/  HMMA.16816.F32.BF16 R196, R20.reuse, R32, RZ ;  /* 0x0000002014c4723c */ /* 0x060ff000000418ff */
[----:B------:R-:W-:Y:S01]  /*9930*/  HMMA.16816.F32.BF16 R208, R20, R34, RZ ;  /* 0x0000002214d0723c */ /* 0x000fe200000418ff */
[----:B------:R-:W-:Y:S07]  /*9940*/  LDSM.16.M88.4 R32, [R221+0x8800] ;  /* 0x00880000dd20783b */ /* 0x000fee0000000200 */
[----:B--2---:R-:W-:Y:S08]  /*9950*/  HMMA.16816.F32.BF16 R204, R4, R178, R184 ;  /* 0x000000b204cc723c */ /* 0x004ff000000418b8 */
[C---:B------:R-:W-:Y:S08]  /*9960*/  HMMA.16816.F32.BF16 R192, R20.reuse, R28, RZ ;  /* 0x0000001c14c0723c */ /* 0x040ff000000418ff */
[----:B------:R-:W-:Y:S01]  /*9970*/  HMMA.16816.F32.BF16 R200, R20, R30, RZ ;  /* 0x0000001e14c8723c */ /* 0x000fe200000418ff */
[----:B------:R-:W-:Y:S07]  /*9980*/  LDSM.16.M88.4 R20, [R221+0x8000] ;  /* 0x00800000dd14783b */ /* 0x000fee0000000200 */
[C---:B------:R-:W-:Y:S08]  /*9990*/  HMMA.16816.F32.BF16 R232, R4.reuse, R176, R188 ;  /* 0x000000b004e8723c */ /* 0x040ff000000418bc */
[C---:B------:R-:W-:Y:S08]  /*99a0*/  HMMA.16816.F32.BF16 R228, R4.reuse, R140, R180 ;  /* 0x0000008c04e4723c */ /* 0x040ff000000418b4 */
[----:B------:R-:W-:Y:S01]  /*99b0*/  HMMA.16816.F32.BF16 R184, R4, R142, R16 ;  /* 0x0000008e04b8723c */ /* 0x000fe20000041810 */
[----:B------:R-:W2:Y:S04]  /*99c0*/  LDSM.16.M88.4 R4, [R222+0x2000] ;  /* 0x00200000de04783b */ /* 0x000ea80000000200 */
[----:B------:R-:W3:Y:S03]  /*99d0*/  LDSM.16.M88.4 R16, [R222] ;  /* 0x00000000de10783b */ /* 0x000ee60000000200 */
[C---:B-1----:R-:W-:Y:S08]  /*99e0*/  HMMA.16816.F32.BF16 R28, R24.reuse, R176, R196 ;  /* 0x000000b0181c723c */ /* 0x042ff000000418c4 */
[C---:B------:R-:W-:Y:S08]  /*99f0*/  HMMA.16816.F32.BF16 R180, R24.reuse, R178, R208 ;  /* 0x000000b218b4723c */ /* 0x040ff000000418d0 */
[C---:B------:R-:W-:Y:S08]  /*9a00*/  HMMA.16816.F32.BF16 R188, R24.reuse, R140, R192 ;  /* 0x0000008c18bc723c */ /* 0x040ff000000418c0 */
[----:B------:R-:W-:Y:S01]  /*9a10*/  HMMA.16816.F32.BF16 R176, R24, R142, R200 ;  /* 0x0000008e18b0723c */ /* 0x000fe200000418c8 */
[----:B------:R-:W-:Y:S04]  /*9a20*/  LDSM.16.M88.4 R24, [R220+0x2000] ;  /* 0x00200000dc18783b */ /* 0x000fe80000000200 */
[----:B------:R-:W1:Y:S03]  /*9a30*/  LDSM.16.M88.4 R140, [R219] ;  /* 0x00000000db8c783b */ /* 0x000e660000000200 */
[----:B--2---:R-:W-:Y:S08]  /*9a40*/  HMMA.16816.F32.BF16 R204, R4, R22, R204 ;  /* 0x0000001604cc723c */ /* 0x004ff000000418cc */
[-C--:B---3--:R-:W-:Y:S01]  /*9a50*/  HMMA.16816.F32.BF16 R200, R16, R20.reuse, R28 ;  /* 0x0000001410c8723c */ /* 0x088fe2000004181c */
[----:B------:R-:W2:Y:S07]  /*9a60*/  LDSM.16.M88.4 R28, [R219+0x800] ;  /* 0x00080000db1c783b */ /* 0x000eae0000000200 */
[C---:B------:R-:W-:Y:S08]  /*9a70*/  HMMA.16816.F32.BF16 R196, R4.reuse, R20, R232 ;  /* 0x0000001404c4723c */ /* 0x040ff000000418e8 */
[C---:B------:R-:W-:Y:S08]  /*9a80*/  HMMA.16816.F32.BF16 R228, R4.reuse, R32, R228 ;  /* 0x0000002004e4723c */ /* 0x040ff000000418e4 */
[----:B------:R-:W-:Y:S01]  /*9a90*/  HMMA.16816.F32.BF16 R208, R4, R34, R184 ;  /* 0x0000002204d0723c */ /* 0x000fe200000418b8 */
[----:B------:R-:W3:Y:S04]  /*9aa0*/  LDSM.16.M88.4 R4, [R220] ;  /* 0x00000000dc04783b */ /* 0x000ee80000000200 */
[----:B------:R-:W-:Y:S03]  /*9ab0*/  LDSM.16.M88.4 R184, [R212+0x9000] ;  /* 0x00900000d4b8783b */ /* 0x000fe60000000200 */
[C---:B------:R-:W-:Y:S01]  /*9ac0*/  HMMA.16816.F32.BF16 R192, R16.reuse, R22, R180 ;  /* 0x0000001610c0723c */ /* 0x040fe200000418b4 */
[----:B------:R-:W4:Y:S07]  /*9ad0*/  LDSM.16.M88.4 R20, [R214+0x6000] ;  /* 0x00600000d614783b */ /* 0x000f2e0000000200 */
[C---:B------:R-:W-:Y:S08]  /*9ae0*/  HMMA.16816.F32.BF16 R188, R16.reuse, R32, R188 ;  /* 0x0000002010bc723c */ /* 0x040ff000000418bc */
[----:B------:R-:W-:Y:S01]  /*9af0*/  HMMA.16816.F32.BF16 R180, R16, R34, R176 ;  /* 0x0000002210b4723c */ /* 0x000fe200000418b0 */
[----:B------:R-:W5:Y:S07]  /*9b00*/  LDSM.16.M88.4 R176, [R212+0x9800] ;  /* 0x00980000d4b0783b */ /* 0x000f6e0000000200 */
[C---:B-1----:R-:W-:Y:S08]  /*9b10*/  HMMA.16816.F32.BF16 R16, R24.reuse, R142, R204 ;  /* 0x0000008e1810723c */ /* 0x042ff000000418cc */
[C---:B------:R-:W-:Y:S08]  /*9b20*/  HMMA.16816.F32.BF16 R32, R24.reuse, R140, R196 ;  /* 0x0000008c1820723c */ /* 0x040ff000000418c4 */
[----:B--2---:R-:W-:Y:S08]  /*9b30*/  HMMA.16816.F32.BF16 R196, R24, R28, R228 ;  /* 0x0000001c18c4723c */ /* 0x004ff000000418e4 */
[C---:B---3--:R-:W-:Y:S08]  /*9b40*/  HMMA.16816.F32.BF16 R232, R4.reuse, R140, R200 ;  /* 0x0000008c04e8723c */ /* 0x048ff000000418c8 */
        /* <DEDUP_REMOVED lines=44> */
[----:B------:R-:W-:Y:S04]  /*9e10*/  HMMA.16816.F32.BF16 R176, R16, R142, R176 ;  /* 0x0000008e10b0723c */ /* 0x000fe800000418b0 */
[----:B------:R-:W2:Y:S04]  /*9e20*/  MUFU.TANH R198, R30 ;  /* 0x0000001e00c67308 */ /* 0x000ea80000002400 */
[----:B------:R-:W-:Y:S01]  /*9e30*/  HMMA.16816.F32.BF16 R24, R24, R34, R200 ;  /* 0x000000221818723c */ /* 0x000fe200000418c8 */
[----:B------:R-:W-:Y:S02]  /*9e40*/  FMUL.FTZ R184, R184, c[0x0][0x2ec] ;  /* 0x0000bb00b8b87a20 */ /* 0x000fe40000410000 */
[----:B------:R-:W-:Y:S01]  /*9e50*/  FMUL.FTZ R185, R185, c[0x0][0x2ec] ;  /* 0x0000bb00b9b97a20 */ /* 0x000fe20000410000 */
[----:B------:R3:W4:Y:S01]  /*9e60*/  MUFU.TANH R197, R31 ;  /* 0x0000001f00c57308 */ /* 0x0007220000002400 */
[----:B------:R-:W-:-:S02]  /*9e70*/  FMUL.FTZ R186, R186, c[0x0][0x2ec] ;  /* 0x0000bb00baba7a20 */ /* 0x000fc40000410000 */
[----:B------:R-:W-:Y:S01]  /*9e80*/  FMUL.FTZ R187, R187, c[0x0][0x2ec] ;  /* 0x0000bb00bbbb7a20 */ /* 0x000fe20000410000 */
[----:B------:R-:W-:Y:S04]  /*9e90*/  HMMA.16816.F32.BF16 R140, R4, R142, R192 ;  /* 0x0000008e048c723c */ /* 0x000fe800000418c0 */
[----:B------:R-:W1:Y:S04]  /*9ea0*/  MUFU.TANH R193, R184 ;  /* 0x000000b800c17308 */ /* 0x000e680000002400 */
[----:B------:R-:W-:Y:S01]  /*9eb0*/  HMMA.16816.F32.BF16 R188, R20, R32, R208 ;  /* 0x0000002014bc723c */ /* 0x000fe200000418d0 */
[----:B------:R-:W-:-:S02]  /*9ec0*/  FMUL.FTZ R177, R177, c[0x0][0x2ec] ;  /* 0x0000bb00b1b17a20 */ /* 0x000fc40000410000 */
[----:B------:R-:W-:Y:S01]  /*9ed0*/  FMUL.FTZ R178, R178, c[0x0][0x2ec] ;  /* 0x0000bb00b2b27a20 */ /* 0x000fe20000410000 */
[----:B---3--:R-:W3:Y:S01]  /*9ee0*/  LDSM.16.M88.4 R28, [R219+0x1800] ;  /* 0x00180000db1c783b */ /* 0x008ee20000000200 */
[----:B------:R-:W-:Y:S01]  /*9ef0*/  FMUL.FTZ R179, R179, c[0x0][0x2ec] ;  /* 0x0000bb00b3b37a20 */ /* 0x000fe20000410000 */
[----:B------:R-:W1:Y:S01]  /*9f00*/  MUFU.TANH R192, R185 ;  /* 0x000000b900c07308 */ /* 0x000e620000002400 */
[----:B------:R-:W-:Y:S01]  /*9f10*/  FMUL.FTZ R139, R176, c[0x0][0x2ec] ;  /* 0x0000bb00b08b7a20 */ /* 0x000fe20000410000 */
[----:B------:R-:W-:Y:S01]  /*9f20*/  HMMA.16816.F32.BF16 R20, R20, R34, R228 ;  /* 0x000000221414723c */ /* 0x000fe200000418e4 */
[----:B------:R-:W-:-:S05]  /*9f30*/  DEPBAR.LE SB0, 0x0 ;  /* 0x000080000000791a */ /* 0x000fca0000000000 */
[----:B------:R-:W1:Y:S02]  /*9f40*/  MUFU.TANH R194, R186 ;  /* 0x000000ba00c27308 */ /* 0x000e640000002400 */
[----:B------:R-:W-:Y:S02]  /*9f50*/  FMUL.FTZ R140, R140, c[0x0][0x2ec] ;  /* 0x0000bb008c8c7a20 */ /* 0x000fe40000410000 */
[----:B------:R-:W-:Y:S02]  /*9f60*/  FMUL.FTZ R141, R141, c[0x0][0x2ec] ;  /* 0x0000bb008d8d7a20 */ /* 0x000fe40000410000 */
[----:B------:R-:W-:Y:S02]  /*9f70*/  FMUL.FTZ R142, R142, c[0x0][0x2ec] ;  /* 0x0000bb008e8e7a20 */ /* 0x000fe40000410000 */
[----:B------:R-:W1:Y:S01]  /*9f80*/  MUFU.TANH R184, R177 ;  /* 0x000000b100b87308 */ /* 0x000e620000002400 */
[----:B------:R-:W-:-:S07]  /*9f90*/  FMUL.FTZ R143, R143, c[0x0][0x2ec] ;  /* 0x0000bb008f8f7a20 */ /* 0x000fce0000410000 */
[----:B------:R-:W1:Y:S08]  /*9fa0*/  MUFU.TANH R185, R178 ;  /* 0x000000b200b97308 */ /* 0x000e700000002400 */
[----:B------:R3:W1:Y:S08]  /*9fb0*/  MUFU.TANH R186, R179 ;  /* 0x000000b300ba7308 */ /* 0x0006700000002400 */
[----:B------:R-:W1:Y:S01]  /*9fc0*/  MUFU.TANH R195, R187 ;  /* 0x000000bb00c37308 */ /* 0x000e620000002400 */
[C---:B---3--:R-:W-:Y:S07]  /*9fd0*/  HMMA.16816.F32.BF16 R176, R16.reuse, R28, R180 ;  /* 0x0000001c10b0723c */ /* 0x048fee00000418b4 */
[----:B------:R-:W3:Y:S01]  /*9fe0*/  MUFU.TANH R180, R140 ;  /* 0x0000008c00b47308 */ /* 0x000ee20000002400 */
[----:B------:R-:W-:Y:S07]  /*9ff0*/  HMMA.16816.F32.BF16 R16, R16, R30, R24 ;  /* 0x0000001e1010723c */ /* 0x000fee0000041818 */
[----:B------:R-:W1:Y:S08]  /*a000*/  MUFU.TANH R182, R141 ;  /* 0x0000008d00b67308 */ /* 0x000e700000002400 */
[----:B------:R-:W1:Y:S01]  /*a010*/  MUFU.TANH R183, R142 ;  /* 0x0000008e00b77308 */ /* 0x000e620000002400 */
[----:B------:R-:W-:-:S07]  /*a020*/  FMUL.FTZ R14, R176, c[0x0][0x2ec] ;  /* 0x0000bb00b00e7a20 */ /* 0x000fce0000410000 */
[----:B------:R5:W1:Y:S01]  /*a030*/  MUFU.TANH R187, R143 ;  /* 0x0000008f00bb7308 */ /* 0x000a620000002400 */
[----:B------:R-:W-:Y:S02]  /*a040*/  FMUL.FTZ R33, R177, c[0x0][0x2ec] ;  /* 0x0000bb00b1217a20 */ /* 0x000fe40000410000 */
[----:B------:R-:W-:Y:S02]  /*a050*/  FMUL.FTZ R138, R178, c[0x0][0x2ec] ;  /* 0x0000bb00b28a7a20 */ /* 0x000fe40000410000 */
[----:B------:R-:W-:Y:S02]  /*a060*/  FMUL.FTZ R35, R179, c[0x0][0x2ec] ;  /* 0x0000bb00b3237a20 */ /* 0x000fe40000410000 */
[----:B------:R-:W-:Y:S01]  /*a070*/  FMUL.FTZ R16, R16, c[0x0][0x2ec] ;  /* 0x0000bb0010107a20 */ /* 0x000fe20000410000 */
[----:B------:R-:W1:Y:S01]  /*a080*/  MUFU.TANH R15, R15 ;  /* 0x0000000f000f7308 */ /* 0x000e620000002400 */
[C---:B-----5:R-:W-:Y:S07]  /*a090*/  HMMA.16816.F32.BF16 R140, R4.reuse, R28, R188 ;  /* 0x0000001c048c723c */ /* 0x060fee00000418bc */
[----:B------:R-:W1:Y:S01]  /*a0a0*/  MUFU.TANH R139, R139 ;  /* 0x0000008b008b7308 */ /* 0x000e620000002400 */
[----:B------:R-:W-:Y:S07]  /*a0b0*/  HMMA.16816.F32.BF16 R4, R4, R30, R20 ;  /* 0x0000001e0404723c */ /* 0x000fee0000041814 */
[----:B------:R5:W1:Y:S08]  /*a0c0*/  MUFU.TANH R20, R16 ;  /* 0x0000001000147308 */ /* 0x000a700000002400 */
[----:B------:R-:W1:Y:S01]  /*a0d0*/  MUFU.TANH R14, R14 ;  /* 0x0000000e000e7308 */ /* 0x000e620000002400 */
[----:B------:R-:W-:-:S07]  /*a0e0*/  FMUL.FTZ R133, R140, c[0x0][0x2ec] ;  /* 0x0000bb008c857a20 */ /* 0x000fce0000410000 */
[----:B------:R-:W1:Y:S01]  /*a0f0*/  MUFU.TANH R33, R33 ;  /* 0x0000002100217308 */ /* 0x000e620000002400 */
[----:B-----5:R-:W-:Y:S02]  /*a100*/  FMUL.FTZ R16, R17, c[0x0][0x2ec] ;  /* 0x0000bb0011107a20 */ /* 0x020fe40000410000 */
[----:B------:R-:W-:Y:S02]  /*a110*/  FMUL.FTZ R137, R141, c[0x0][0x2ec] ;  /* 0x0000bb008d897a20 */ /* 0x000fe40000410000 */
[----:B------:R-:W-:Y:S02]  /*a120*/  FMUL.FTZ R17, R18, c[0x0][0x2ec] ;  /* 0x0000bb0012117a20 */ /* 0x000fe40000410000 */
[----:B------:R-:W-:Y:S01]  /*a130*/  FMUL.FTZ R140, R142, c[0x0][0x2ec] ;  /* 0x0000bb008e8c7a20 */ /* 0x000fe20000410000 */
[----:B------:R-:W1:Y:S01]  /*a140*/  MUFU.TANH R138, R138 ;  /* 0x0000008a008a7308 */ /* 0x000e620000002400 */
[----:B------:R-:W-:Y:S02]  /*a150*/  FMUL.FTZ R141, R143, c[0x0][0x2ec] ;  /* 0x0000bb008f8d7a20 */ /* 0x000fe40000410000 */
[----:B------:R-:W-:-:S02]  /*a160*/  FMUL.FTZ R18, R19, c[0x0][0x2ec] ;  /* 0x0000bb0013127a20 */ /* 0x000fc40000410000 */
[----:B------:R-:W-:Y:S02]  /*a170*/  FMUL.FTZ R4, R4, c[0x0][0x2ec] ;  /* 0x0000bb0004047a20 */ /* 0x000fe40000410000 */
[----:B------:R-:W-:Y:S01]  /*a180*/  FMUL.FTZ R5, R5, c[0x0][0x2ec] ;  /* 0x0000bb0005057a20 */ /* 0x000fe20000410000 */
[----:B------:R-:W1:Y:S01]  /*a190*/  MUFU.TANH R35, R35 ;  /* 0x0000002300237308 */ /* 0x000e620000002400 */
[----:B------:R-:W-:Y:S02]  /*a1a0*/  FMUL.FTZ R6, R6, c[0x0][0x2ec] ;  /* 0x0000bb0006067a20 */ /* 0x000fe40000410000 */
[----:B------:R-:W-:-:S05]  /*a1b0*/  FMUL.FTZ R7, R7, c[0x0][0x2ec] ;  /* 0x0000bb0007077a20 */ /* 0x000fca0000410000 */
[----:B------:R-:W1:Y:S08]  /*a1c0*/  MUFU.TANH R133, R133 ;  /* 0x0000008500857308 */ /* 0x000e700000002400 */
[----:B------:R-:W1:Y:S08]  /*a1d0*/  MUFU.TANH R137, R137 ;  /* 0x0000008900897308 */ /* 0x000e700000002400 */
[----:B------:R-:W1:Y:S08]  /*a1e0*/  MUFU.TANH R140, R140 ;  /* 0x0000008c008c7308 */ /* 0x000e700000002400 */
[----:B------:R-:W1:Y:S08]  /*a1f0*/  MUFU.TANH R141, R141 ;  /* 0x0000008d008d7308 */ /* 0x000e700000002400 */
[----:B------:R-:W1:Y:S08]  /*a200*/  MUFU.TANH R16, R16 ;  /* 0x0000001000107308 */ /* 0x000e700000002400 */
[----:B------:R-:W1:Y:S08]  /*a210*/  MUFU.TANH R17, R17 ;  /* 0x0000001100117308 */ /* 0x000e700000002400 */
        /* <DEDUP_REMOVED lines=33> */
.L_x_937:
[----:B--234-:R-:W2:Y:S01]  /*a430*/  S2R R248, SR_TID.X ;  /* 0x0000000000f87919 */ /* 0x01cea20000002100 */
[----:B------:R-:W-:-:S02]  /*a440*/  UIADD3 UR7, UR8, -0x4, URZ ;  /* 0xfffffffc08077890 */ /* 0x000fc4000fffe03f */
[----:B------:R-:W-:-:S04]  /*a450*/  UISETP.GE.AND UP0, UPT, UR8, 0x5, UPT ;  /* 0x000000050800788c */ /* 0x000fc8000bf06270 */
[----:B------:R-:W-:Y:S02]  /*a460*/  MOV R0, UR7 ;  /* 0x0000000700007c02 */ /* 0x000fe40008000f00 */
[----:B--2---:R-:W-:-:S04]  /*a470*/  SHF.L.U32 R248, R248, 0x1, RZ ;  /* 0x00000001f8f87819 */ /* 0x004fc800000006ff */
[----:B------:R-:W-:-:S04]  /*a480*/  LOP3.LUT R248, R248, 0x6, RZ, 0xc0, !PT ;  /* 0x00000006f8f87812 */ /* 0x000fc800078ec0ff */
[----:B------:R-:W-:-:S04]  /*a490*/  LEA R0, R0, R248, 0x5 ;  /* 0x000000f800007211 */ /* 0x000fc800078e28ff */
[C---:B------:R-:W-:Y:S02]  /*a4a0*/  IADD3 R13, R0.reuse, 0x1, RZ ;  /* 0x00000001000d7810 */ /* 0x040fe40007ffe0ff */
[CC--:B------:R-:W-:Y:S02]  /*a4b0*/  ISETP.GE.AND P1, PT, R0.reuse, R9.reuse, PT ;  /* 0x000000090000720c */ /* 0x0c0fe40003f26270 */
[C---:B------:R-:W-:Y:S02]  /*a4c0*/  IADD3 R8, R0.reuse, 0x8, RZ ;  /* 0x0000000800087810 */ /* 0x040fe40007ffe0ff */
[----:B------:R-:W-:Y:S02]  /*a4d0*/  ISETP.GE.AND P0, PT, R13, R9, PT ;  /* 0x000000090d00720c */ /* 0x000fe40003f06270 */
[----:B-1----:R-:W-:Y:S02]  /*a4e0*/  FSEL R15, R15, -INF , !P1 ;  /* 0xff8000000f0f7808 */ /* 0x002fe40004800000 */
        /* <DEDUP_REMOVED lines=8> */
[----:B------:R-:W-:Y:S02]  /*a570*/  ISETP.GE.AND P1, PT, R6, R9, PT ;  /* 0x000000090600720c */ /* 0x000fe40003f26270 */
[----:B------:R-:W-:Y:S02]  /*a580*/  IADD3 R5, R0, 0x11, RZ ;  /* 0x0000001100057810 */ /* 0x000fe40007ffe0ff */
[----:B------:R-:W-:Y:S02]  /*a590*/  FSEL R26, R184, -INF , !P0 ;  /* 0xff800000b81a7808 */ /* 0x000fe40004000000 */
[----:B------:R-:W-:Y:S02]  /*a5a0*/  FMNMX.FTZ R2, R27, R2, !PT ;  /* 0x000000021b027209 */ /* 0x000fe40007810000 */
[----:B------:R-:W-:-:S02]  /*a5b0*/  FSEL R179, R14, -INF , !P1 ;  /* 0xff8000000eb37808 */ /* 0x000fc40004800000 */
[----:B------:R-:W-:Y:S02]  /*a5c0*/  IADD3 R4, R0, 0x18, RZ ;  /* 0x0000001800047810 */ /* 0x000fe40007ffe0ff */
[-C--:B------:R-:W-:Y:S02]  /*a5d0*/  ISETP.GE.AND P0, PT, R5, R9.reuse, PT ;  /* 0x000000090500720c */ /* 0x080fe40003f06270 */
        /* <DEDUP_REMOVED lines=10> */
[C---:B------:R-:W-:Y:S02]  /*a680*/  ISETP.GE.AND P1, PT, R0.reuse, R10, PT ;  /* 0x0000000a0000720c */ /* 0x040fe40003f26270 */
[C---:B------:R-:W-:Y:S02]  /*a690*/  ISETP.GE.AND P5, PT, R0.reuse, R11, PT ;  /* 0x0000000b0000720c */ /* 0x040fe40003fa6270 */
[----:B------:R-:W-:Y:S02]  /*a6a0*/  ISETP.GE.AND P3, PT, R0, R12, PT ;  /* 0x0000000c0000720c */ /* 0x000fe40003f66270 */
[----:B------:R-:W-:Y:S02]  /*a6b0*/  FMNMX.FTZ R0, R181, R14, !PT ;  /* 0x0000000eb5007209 */ /* 0x000fe40007810000 */
[----:B------:R-:W-:Y:S02]  /*a6c0*/  ISETP.GE.AND P0, PT, R13, R10, PT ;  /* 0x0000000a0d00720c */ /* 0x000fe40003f06270 */
[----:B------:R-:W-:Y:S01]  /*a6d0*/  FSEL R16, R198, -INF , !P1 ;  /* 0xff800000c6107808 */ /* 0x000fe20004800000 */
[----:B------:R-:W1:Y:S01]  /*a6e0*/  SHFL.BFLY PT, R14, R0, 0x2, 0x1f ;  /* 0x0c401f00000e7f89 */ /* 0x000e6200000e0000 */
[----:B------:R-:W-:-:S02]  /*a6f0*/  FSEL R25, R197, -INF , !P0 ;  /* 0xff800000c5197808 */ /* 0x000fc40004000000 */
[-C--:B------:R-:W-:Y:S02]  /*a700*/  ISETP.GE.AND P4, PT, R13, R11.reuse, PT ;  /* 0x0000000b0d00720c */ /* 0x080fe40003f86270 */
[C---:B------:R-:W-:Y:S02]  /*a710*/  ISETP.GE.AND P6, PT, R8.reuse, R10, PT ;  /* 0x0000000a0800720c */ /* 0x040fe40003fc6270 */
[C---:B------:R-:W-:Y:S02]  /*a720*/  ISETP.GE.AND P0, PT, R8.reuse, R11, PT ;  /* 0x0000000b0800720c */ /* 0x040fe40003f06270 */
[----:B------:R-:W-:Y:S02]  /*a730*/  ISETP.GE.AND P1, PT, R8, R12, PT ;  /* 0x0000000c0800720c */ /* 0x000fe40003f26270 */
[----:B------:R-:W-:Y:S02]  /*a740*/  FMNMX.FTZ R8, R135, R16, !PT ;  /* 0x0000001087087209 */ /* 0x000fe40007810000 */
[----:B------:R-:W-:-:S02]  /*a750*/  FSEL R23, R192, -INF , !P4 ;  /* 0xff800000c0177808 */ /* 0x000fc40006000000 */
[----:B------:R-:W-:Y:S02]  /*a760*/  ISETP.GE.AND P4, PT, R7, R10, PT ;  /* 0x0000000a0700720c */ /* 0x000fe40003f86270 */
[----:B------:R-:W-:Y:S02]  /*a770*/  FSEL R21, R185, -INF , !P6 ;  /* 0xff800000b9157808 */ /* 0x000fe40007000000 */
[----:B------:R-:W-:Y:S02]  /*a780*/  FMNMX.FTZ R8, R25, R8, !PT ;  /* 0x0000000819087209 */ /* 0x000fe40007810000 */
[----:B------:R-:W-:Y:S02]  /*a790*/  ISETP.GE.AND P6, PT, R6, R10, PT ;  /* 0x0000000a0600720c */ /* 0x000fe40003fc6270 */
[----:B------:R-:W-:Y:S02]  /*a7a0*/  FSEL R24, R186, -INF , !P4 ;  /* 0xff800000ba187808 */ /* 0x000fe40006000000 */
[----:B------:R-:W-:-:S02]  /*a7b0*/  FMNMX.FTZ R8, R21, R8, !PT ;  /* 0x0000000815087209 */ /* 0x000fc40007810000 */
[----:B------:R-:W-:Y:S02]  /*a7c0*/  FSEL R22, R180, -INF , !P0 ;  /* 0xff800000b4167808 */ /* 0x000fe40004000000 */
[----:B------:R-:W-:Y:S02]  /*a7d0*/  ISETP.GE.AND P0, PT, R5, R10, PT ;  /* 0x0000000a0500720c */ /* 0x000fe40003f06270 */
[----:B------:R-:W-:Y:S02]  /*a7e0*/  FSEL R143, R138, -INF , !P6 ;  /* 0xff8000008a8f7808 */ /* 0x000fe40007000000 */
[----:B------:R-:W-:Y:S02]  /*a7f0*/  FMNMX.FTZ R8, R24, R8, !PT ;  /* 0x0000000818087209 */ /* 0x000fe40007810000 */
[----:B------:R-:W-:Y:S02]  /*a800*/  FSEL R142, R35, -INF , !P0 ;  /* 0xff800000238e7808 */ /* 0x000fe40004000000 */
[----:B------:R-:W-:-:S02]  /*a810*/  ISETP.GE.AND P4, PT, R7, R11, PT ;  /* 0x0000000b0700720c */ /* 0x000fc40003f86270 */
[----:B------:R-:W-:Y:S02]  /*a820*/  ISETP.GE.AND P0, PT, R7, R12, PT ;  /* 0x0000000c0700720c */ /* 0x000fe40003f06270 */
[----:B------:R-:W-:Y:S02]  /*a830*/  ISETP.GE.AND P6, PT, R4, R10, PT ;  /* 0x0000000a0400720c */ /* 0x000fe40003fc6270 */
[----:B------:R-:W-:Y:S02]  /*a840*/  FMNMX.FTZ R7, R143, R8, !PT ;  /* 0x000000088f077209 */ /* 0x000fe40007810000 */
[----:B------:R-:W-:Y:S02]  /*a850*/  ISETP.GE.AND P2, PT, R13, R12, PT ;  /* 0x0000000c0d00720c */ /* 0x000fe40003f46270 */
[----:B------:R-:W-:Y:S02]  /*a860*/  FSEL R13, R193, -INF , !P5 ;  /* 0xff800000c10d7808 */ /* 0x000fe40006800000 */
[----:B------:R-:W-:-:S02]  /*a870*/  FSEL R139, R17, -INF , !P6 ;  /* 0xff800000118b7808 */ /* 0x000fc40007000000 */
[----:B------:R-:W-:Y:S02]  /*a880*/  FMNMX.FTZ R8, R142, R7, !PT ;  /* 0x000000078e087209 */ /* 0x000fe40007810000 */
[----:B------:R-:W-:Y:S02]  /*a890*/  ISETP.GE.AND P6, PT, R2, R10, PT ;  /* 0x0000000a0200720c */ /* 0x000fe40003fc6270 */
[----:B-1----:R-:W-:Y:S02]  /*a8a0*/  FMNMX.FTZ R7, R0, R14, !PT ;  /* 0x0000000e00077209 */ /* 0x002fe40007810000 */
[----:B------:R-:W-:Y:S02]  /*a8b0*/  FMNMX.FTZ R0, R134, R13, !PT ;  /* 0x0000000d86007209 */ /* 0x000fe40007810000 */
[----:B------:R-:W-:Y:S01]  /*a8c0*/  FSEL R176, R18, -INF , !P6 ;  /* 0xff80000012b07808 */ /* 0x000fe20007000000 */
[----:B------:R-:W1:Y:S01]  /*a8d0*/  SHFL.BFLY PT, R31, R7, 0x1, 0x1f ;  /* 0x0c201f00071f7f89 */ /* 0x000e6200000e0000 */
[----:B------:R-:W-:-:S02]  /*a8e0*/  FMNMX.FTZ R8, R139, R8, !PT ;  /* 0x000000088b087209 */ /* 0x000fc40007810000 */
[----:B------:R-:W-:Y:S02]  /*a8f0*/  FMNMX.FTZ R14, R23, R0, !PT ;  /* 0x00000000170e7209 */ /* 0x000fe40007810000 */
[----:B------:R-:W-:Y:S02]  /*a900*/  FMNMX.FTZ R0, R176, R8, !PT ;  /* 0x00000008b0007209 */ /* 0x000fe40007810000 */
[-C--:B------:R-:W-:Y:S02]  /*a910*/  ISETP.GE.AND P6, PT, R6, R11.reuse, PT ;  /* 0x0000000b0600720c */ /* 0x080fe40003fc6270 */
[----:B------:R-:W-:Y:S01]  /*a920*/  FSEL R20, R182, -INF , !P4 ;  /* 0xff800000b6147808 */ /* 0x000fe20006000000 */
[----:B------:R-:W2:Y:S01]  /*a930*/  SHFL.BFLY PT, R30, R0, 0x2, 0x1f ;  /* 0x0c401f00001e7f89 */ /* 0x000ea200000e0000 */
[----:B------:R-:W-:Y:S02]  /*a940*/  FMNMX.FTZ R8, R22, R14, !PT ;  /* 0x0000000e16087209 */ /* 0x000fe40007810000 */
[----:B------:R-:W-:-:S02]  /*a950*/  ISETP.GE.AND P5, PT, R5, R11, PT ;  /* 0x0000000b0500720c */ /* 0x000fc40003fa6270 */
[----:B------:R-:W-:Y:S02]  /*a960*/  FSEL R138, R133, -INF , !P6 ;  /* 0xff800000858a7808 */ /* 0x000fe40007000000 */
        /* <DEDUP_REMOVED lines=8> */
[----:B------:R-:W-:Y:S02]  /*a9f0*/  FMNMX.FTZ R29, R137, R8, !PT ;  /* 0x00000008891d7209 */ /* 0x000fe40007810000 */
        /* <DEDUP_REMOVED lines=14> */
[----:B------:R-:W-:Y:S02]  /*aae0*/  ISETP.GE.AND P0, PT, R2, R12, PT ;  /* 0x0000000c0200720c */ /* 0x000fe40003f06270 */
[----:B------:R-:W-:Y:S02]  /*aaf0*/  FSEL R186, R34, -INF , !P1 ;  /* 0xff80000022ba7808 */ /* 0x000fe40004800000 */
[----:B------:R-:W-:Y:S01]  /*ab00*/  FMNMX.FTZ R2, R184, R4, !PT ;  /* 0x00000004b8027209 */ /* 0x000fe20007810000 */
[----:B------:R-:W-:Y:S01]  /*ab10*/  LDSM.16.MT88.4 R32, [R217+0xa000] ;  /* 0x00a00000d920783b */ /* 0x000fe20000004200 */
[----:B------:R-:W-:Y:S02]  /*ab20*/  FMNMX.FTZ R6, R183, R29, !PT ;  /* 0x0000001db7067209 */ /* 0x000fe40007810000 */
[----:B------:R-:W-:Y:S02]  /*ab30*/  FSEL R185, R132, -INF , !P0 ;  /* 0xff80000084b97808 */ /* 0x000fe40004000000 */
[----:B------:R-:W-:Y:S01]  /*ab40*/  FMNMX.FTZ R2, R186, R2, !PT ;  /* 0x00000002ba027209 */ /* 0x000fe20007810000 */
[----:B------:R-:W3:Y:S01]  /*ab50*/  SHFL.BFLY PT, R5, R6, 0x2, 0x1f ;  /* 0x0c401f0006057f89 */ /* 0x000ee200000e0000 */
[----:B-1----:R-:W-:-:S02]  /*ab60*/  FMNMX.FTZ R235, R7, R31, !PT ;  /* 0x0000001f07eb7209 */ /* 0x002fc40007810000 */
[----:B------:R-:W-:Y:S02]  /*ab70*/  FMNMX.FTZ R4, R185, R2, !PT ;  /* 0x00000002b9047209 */ /* 0x000fe40007810000 */
[C---:B------:R-:W-:Y:S01]  /*ab80*/  FSETP.NEU.FTZ.AND P3, PT, R235.reuse, -INF , PT ;  /* 0xff800000eb00780b */ /* 0x040fe20003f7d000 */
[----:B------:R-:W-:Y:S01]  /*ab90*/  FMUL.FTZ R8, R235, c[0x0][0x23c] ;  /* 0x00008f00eb087a20 */ /* 0x000fe20000410000 */
[----:B--2---:R-:W-:Y:S01]  /*aba0*/  FMNMX.FTZ R0, R0, R30, !PT ;  /* 0x0000001e00007209 */ /* 0x004fe20007810000 */
[----:B------:R-:W1:Y:S03]  /*abb0*/  SHFL.BFLY PT, R7, R4, 0x2, 0x1f ;  /* 0x0c401f0004077f89 */ /* 0x000e6600000e0000 */
[----:B------:R-:W-:Y:S01]  /*abc0*/  FSEL R8, R8, RZ, P3 ;  /* 0x000000ff08087208 */ /* 0x000fe20001800000 */
[----:B------:R-:W2:Y:S04]  /*abd0*/  SHFL.BFLY PT, R29, R0, 0x1, 0x1f ;  /* 0x0c201f00001d7f89 */ /* 0x000ea800000e0000 */
[----:B------:R-:W-:-:S02]  /*abe0*/  FFMA.FTZ R15, R15, c[0x0][0x23c], -R8 ;  /* 0x00008f000f0f7a23 */ /* 0x000fc40000010808 */
[--C-:B------:R-:W-:Y:S02]  /*abf0*/  FFMA.FTZ R27, R27, c[0x0][0x23c], -R8.reuse ;  /* 0x00008f001b1b7a23 */ /* 0x100fe40000010808 */
[----:B------:R4:W-:Y:S01]  /*ac00*/  MUFU.EX2 R201, R15 ;  /* 0x0000000f00c97308 */ /* 0x0009e20000000800 */
[--C-:B------:R-:W-:Y:S02]  /*ac10*/  FFMA.FTZ R26, R26, c[0x0][0x23c], -R8.reuse ;  /* 0x00008f001a1a7a23 */ /* 0x100fe40000010808 */
[----:B------:R-:W-:Y:S01]  /*ac20*/  FFMA.FTZ R28, R28, c[0x0][0x23c], -R8 ;  /* 0x00008f001c1c7a23 */ /* 0x000fe20000010808 */
[----:B---3--:R-:W-:-:S04]  /*ac30*/  FMNMX.FTZ R5, R6, R5, !PT ;  /* 0x0000000506057209 */ /* 0x008fc80007810000 */
[----:B------:R-:W-:Y:S01]  /*ac40*/  MUFU.EX2 R199, R27 ;  /* 0x0000001b00c77308 */ /* 0x000fe20000000800 */
[----:B-1----:R-:W-:Y:S01]  /*ac50*/  FMNMX.FTZ R4, R4, R7, !PT ;  /* 0x0000000704047209 */ /* 0x002fe20007810000 */
[----:B----4-:R-:W1:Y:S01]  /*ac60*/  SHFL.BFLY PT, R15, R5, 0x1, 0x1f ;  /* 0x0c201f00050f7f89 */ /* 0x010e6200000e0000 */
[----:B--2---:R-:W-:-:S05]  /*ac70*/  FMNMX.FTZ R234, R0, R29, !PT ;  /* 0x0000001d00ea7209 */ /* 0x004fca0007810000 */
[----:B------:R-:W-:Y:S01]  /*ac80*/  MUFU.EX2 R202, R26 ;  /* 0x0000001a00ca7308 */ /* 0x000fe20000000800 */
[----:B------:R-:W2:Y:S01]  /*ac90*/  SHFL.BFLY PT, R6, R4, 0x1, 0x1f ;  /* 0x0c201f0004067f89 */ /* 0x000ea200000e0000 */
[C---:B------:R-:W-:Y:S01]  /*aca0*/  FSETP.NEU.FTZ.AND P2, PT, R234.reuse, -INF , PT ;  /* 0xff800000ea00780b */ /* 0x040fe20003f5d000 */
[----:B------:R-:W-:-:S05]  /*acb0*/  FMUL.FTZ R2, R234, c[0x0][0x23c] ;  /* 0x00008f00ea027a20 */ /* 0x000fca0000410000 */
[----:B------:R3:W4:Y:S01]  /*acc0*/  MUFU.EX2 R200, R28 ;  /* 0x0000001c00c87308 */ /* 0x0007220000000800 */
[----:B------:R-:W-:-:S05]  /*acd0*/  FSEL R2, R2, RZ, P2 ;  /* 0x000000ff02027208 */ /* 0x000fca0001000000 */
[--C-:B------:R-:W-:Y:S02]  /*ace0*/  FFMA.FTZ R25, R25, c[0x0][0x23c], -R2.reuse ;  /* 0x00008f0019197a23 */ /* 0x100fe40000010802 */
[--C-:B------:R-:W-:Y:S02]  /*acf0*/  FFMA.FTZ R24, R24, c[0x0][0x23c], -R2.reuse ;  /* 0x00008f0018187a23 */ /* 0x100fe40000010802 */
[----:B------:R-:W-:Y:S01]  /*ad00*/  MUFU.EX2 R195, R25 ;  /* 0x0000001900c37308 */ /* 0x000fe20000000800 */
[--C-:B------:R-:W-:Y:S02]  /*ad10*/  FFMA.FTZ R16, R16, c[0x0][0x23c], -R2.reuse ;  /* 0x00008f0010107a23 */ /* 0x100fe40000010802 */
[----:B------:R-:W-:Y:S01]  /*ad20*/  FFMA.FTZ R21, R21, c[0x0][0x23c], -R2 ;  /* 0x00008f0015157a23 */ /* 0x000fe20000010802 */
[----:B-1----:R-:W-:Y:S01]  /*ad30*/  FMNMX.FTZ R233, R5, R15, !PT ;  /* 0x0000000f05e97209 */ /* 0x002fe20007810000 */
[----:B---3--:R-:W-:Y:S03]  /*ad40*/  LDSM.16.MT88.4 R28, [R215+0xa000] ;  /* 0x00a00000d71c783b */ /* 0x008fe60000004200 */
[C---:B------:R-:W-:Y:S01]  /*ad50*/  FSETP.NEU.FTZ.AND P1, PT, R233.reuse, -INF , PT ;  /* 0xff800000e900780b */ /* 0x040fe20003f3d000 */
[----:B------:R-:W-:Y:S01]  /*ad60*/  FMUL.FTZ R0, R233, c[0x0][0x23c] ;  /* 0x00008f00e9007a20 */ /* 0x000fe20000410000 */
[----:B--2---:R-:W-:Y:S01]  /*ad70*/  FMNMX.FTZ R232, R4, R6, !PT ;  /* 0x0000000604e87209 */ /* 0x004fe20007810000 */
[----:B------:R1:W-:Y:S01]  /*ad80*/  MUFU.EX2 R198, R24 ;  /* 0x0000001800c67308 */ /* 0x0003e20000000800 */
[----:B------:R-:W-:-:S02]  /*ad90*/  FSEL R4, R235, RZ, P3 ;  /* 0x000000ffeb047208 */ /* 0x000fc40001800000 */
[----:B------:R-:W-:Y:S02]  /*ada0*/  FSEL R0, R0, RZ, P1 ;  /* 0x000000ff00007208 */ /* 0x000fe40000800000 */
[----:B------:R-:W-:Y:S01]  /*adb0*/  FSEL R6, R233, RZ, P1 ;  /* 0x000000ffe9067208 */ /* 0x000fe20000800000 */
[----:B------:R-:W-:Y:S01]  /*adc0*/  FADD.FTZ R5, R136, -R4 ;  /* 0x8000000488057221 */ /* 0x000fe20000010000 */
[----:B------:R-:W-:Y:S01]  /*add0*/  FSEL R4, R234, RZ, P2 ;  /* 0x000000ffea047208 */ /* 0x000fe20001000000 */
[--C-:B------:R-:W-:Y:S01]  /*ade0*/  FFMA.FTZ R20, R20, c[0x0][0x23c], -R0.reuse ;  /* 0x00008f0014147a23 */ /* 0x100fe20000010800 */
[----:B------:R-:W-:Y:S01]  /*adf0*/  FSETP.NEU.FTZ.AND P0, PT, R232, -INF , PT ;  /* 0xff800000e800780b */ /* 0x000fe20003f1d000 */
[----:B------:R-:W-:Y:S01]  /*ae00*/  FMUL.FTZ R5, R5, c[0x0][0x23c] ;  /* 0x00008f0005057a20 */ /* 0x000fe20000410000 */
[----:B------:R4:W-:Y:S01]  /*ae10*/  MUFU.EX2 R196, R16 ;  /* 0x0000001000c47308 */ /* 0x0009e20000000800 */
[----:B------:R-:W-:Y:S02]  /*ae20*/  FFMA.FTZ R13, R13, c[0x0][0x23c], -R0 ;  /* 0x00008f000d0d7a23 */ /* 0x000fe40000010800 */
[----:B------:R-:W-:Y:S01]  /*ae30*/  FADD.FTZ R4, R135, -R4 ;  /* 0x8000000487047221 */ /* 0x000fe20000010000 */
[----:B-1----:R-:W1:Y:S01]  /*ae40*/  LDSM.16.MT88.4 R24, [R213+0xa000] ;  /* 0x00a00000d518783b */ /* 0x002e620000004200 */
[----:B------:R-:W-:-:S03]  /*ae50*/  FFMA.FTZ R23, R23, c[0x0][0x23c], -R0 ;  /* 0x00008f0017177a23 */ /* 0x000fc60000010800 */
[----:B------:R-:W-:Y:S01]  /*ae60*/  MUFU.EX2 R194, R20 ;  /* 0x0000001400c27308 */ /* 0x000fe20000000800 */
[----:B------:R-:W-:Y:S01]  /*ae70*/  FMUL.FTZ R15, R4, c[0x0][0x23c] ;  /* 0x00008f00040f7a20 */ /* 0x000fe20000410000 */
[----:B------:R-:W-:Y:S01]  /*ae80*/  FSEL R4, R232, RZ, P0 ;  /* 0x000000ffe8047208 */ /* 0x000fe20000000000 */
[----:B------:R-:W-:-:S04]  /*ae90*/  FFMA.FTZ R22, R22, c[0x0][0x23c], -R0 ;  /* 0x00008f0016167a23 */ /* 0x000fc80000010800 */
[----:B------:R-:W-:Y:S01]  /*aea0*/  FADD.FTZ R3, R3, -R4 ;  /* 0x8000000403037221 */ /* 0x000fe20000010000 */
[----:B------:R2:W3:Y:S01]  /*aeb0*/  MUFU.EX2 R20, R5 ;  /* 0x0000000500147308 */ /* 0x0004e20000000800 */
[----:B----4-:R-:W-:Y:S02]  /*aec0*/  F2FP.BF16.PACK_AB R16, R200, R201 ;  /* 0x000000c9c810723e */ /* 0x010fe400000010ff */
[----:B------:R-:W-:-:S05]  /*aed0*/  FMUL.FTZ R3, R3, c[0x0][0x23c] ;  /* 0x00008f0003037a20 */ /* 0x000fca0000410000 */
[----:B------:R4:W-:Y:S01]  /*aee0*/  MUFU.EX2 R192, R13 ;  /* 0x0000000d00c07308 */ /* 0x0009e20000000800 */
[----:B--2---:R-:W-:-:S07]  /*aef0*/  FADD.FTZ R5, R134, -R6 ;  /* 0x8000000686057221 */ /* 0x004fce0000010000 */
[----:B------:R-:W-:Y:S01]  /*af00*/  MUFU.EX2 R197, R21 ;  /* 0x0000001500c57308 */ /* 0x000fe20000000800 */
[----:B------:R-:W2:Y:S01]  /*af10*/  LDSM.16.MT88.4 R132, [R218+0xa000] ;  /* 0x00a00000da84783b */ /* 0x000ea20000004200 */
[-C--:B---3--:R-:W-:Y:S02]  /*af20*/  FMUL.FTZ R148, R148, R20.reuse ;  /* 0x0000001494947220 */ /* 0x088fe40000410000 */
[----:B------:R-:W-:Y:S02]  /*af30*/  FMUL.FTZ R5, R5, c[0x0][0x23c] ;  /* 0x00008f0005057a20 */ /* 0x000fe40000410000 */
[-C--:B------:R-:W-:Y:S02]  /*af40*/  FMUL.FTZ R149, R149, R20.reuse ;  /* 0x0000001495957220 */ /* 0x080fe40000410000 */
[----:B----4-:R-:W-:Y:S01]  /*af50*/  FMUL.FTZ R13, R232, c[0x0][0x23c] ;  /* 0x00008f00e80d7a20 */ /* 0x010fe20000410000 */
[----:B------:R-:W3:Y:S01]  /*af60*/  MUFU.EX2 R191, R23 ;  /* 0x0000001700bf7308 */ /* 0x000ee20000000800 */
[----:B------:R-:W-:-:S02]  /*af70*/  FMUL.FTZ R156, R156, R20 ;  /* 0x000000149c9c7220 */ /* 0x000fc40000410000 */
[-C--:B------:R-:W-:Y:S01]  /*af80*/  FMUL.FTZ R157, R157, R20.reuse ;  /* 0x000000149d9d7220 */ /* 0x080fe20000410000 */
[----:B------:R-:W-:Y:S01]  /*af90*/  FSEL R13, R13, RZ, P0 ;  /* 0x000000ff0d0d7208 */ /* 0x000fe20000000000 */
[-C--:B------:R-:W-:Y:S01]  /*afa0*/  FMUL.FTZ R160, R160, R20.reuse ;  /* 0x00000014a0a07220 */ /* 0x080fe20000410000 */
[----:B------:R-:W-:Y:S01]  /*afb0*/  PLOP3.LUT P0, PT, PT, PT, UP0, 0x80, 0x0 ;  /* 0x000000000000781c */ /* 0x000fe20003f0f008 */
[----:B------:R-:W-:Y:S01]  /*afc0*/  FMUL.FTZ R161, R161, R20 ;  /* 0x00000014a1a17220 */ /* 0x000fe20000410000 */
[----:B------:R-:W4:Y:S01]  /*afd0*/  MUFU.EX2 R193, R22 ;  /* 0x0000001600c17308 */ /* 0x000f220000000800 */
[--C-:B------:R-:W-:Y:S02]  /*afe0*/  FFMA.FTZ R14, R14, c[0x0][0x23c], -R13.reuse ;  /* 0x00008f000e0e7a23 */ /* 0x100fe4000001080d */
[--C-:B------:R-:W-:Y:S02]  /*aff0*/  FFMA.FTZ R19, R19, c[0x0][0x23c], -R13.reuse ;  /* 0x00008f0013137a23 */ /* 0x100fe4000001080d */
[----:B------:R-:W-:-:S02]  /*b000*/  FFMA.FTZ R18, R18, c[0x0][0x23c], -R13 ;  /* 0x00008f0012127a23 */ /* 0x000fc4000001080d */
[----:B------:R-:W-:Y:S01]  /*b010*/  FFMA.FTZ R17, R17, c[0x0][0x23c], -R13 ;  /* 0x00008f0011117a23 */ /* 0x000fe2000001080d */
[----:B------:R-:W-:Y:S01]  /*b020*/  MUFU.EX2 R187, R14 ;  /* 0x0000000e00bb7308 */ /* 0x000fe20000000800 */
[----:B---3--:R-:W-:Y:S01]  /*b030*/  F2FP.BF16.PACK_AB R4, R191, R192 ;  /* 0x000000c0bf04723e */ /* 0x008fe200000010ff */
[-C--:B------:R-:W-:Y:S02]  /*b040*/  FMUL.FTZ R64, R64, R20.reuse ;  /* 0x0000001440407220 */ /* 0x080fe40000410000 */
[-C--:B------:R-:W-:Y:S02]  /*b050*/  FMUL.FTZ R65, R65, R20.reuse ;  /* 0x0000001441417220 */ /* 0x080fe40000410000 */
[-C--:B------:R-:W-:Y:S02]  /*b060*/  FMUL.FTZ R36, R36, R20.reuse ;  /* 0x0000001424247220 */ /* 0x080fe40000410000 */
[----:B------:R3:W-:Y:S01]  /*b070*/  MUFU.EX2 R188, R19 ;  /* 0x0000001300bc7308 */ /* 0x0007e20000000800 */
[----:B----4-:R-:W-:Y:S01]  /*b080*/  F2FP.BF16.PACK_AB R6, R194, R193 ;  /* 0x000000c1c206723e */ /* 0x010fe200000010ff */
[----:B------:R-:W-:-:S02]  /*b090*/  FMUL.FTZ R37, R37, R20 ;  /* 0x0000001425257220 */ /* 0x000fc40000410000 */
[-C--:B------:R-:W-:Y:S02]  /*b0a0*/  FMUL.FTZ R172, R172, R20.reuse ;  /* 0x00000014acac7220 */ /* 0x080fe40000410000 */
[-C--:B------:R-:W-:Y:S02]  /*b0b0*/  FMUL.FTZ R173, R173, R20.reuse ;  /* 0x00000014adad7220 */ /* 0x080fe40000410000 */
[----:B------:R4:W-:Y:S01]  /*b0c0*/  MUFU.EX2 R190, R18 ;  /* 0x0000001200be7308 */ /* 0x0009e20000000800 */
[-C--:B------:R-:W-:Y:S02]  /*b0d0*/  FMUL.FTZ R52, R52, R20.reuse ;  /* 0x0000001434347220 */ /* 0x080fe40000410000 */
[-C--:B------:R-:W-:Y:S02]  /*b0e0*/  FMUL.FTZ R53, R53, R20.reuse ;  /* 0x0000001435357220 */ /* 0x080fe40000410000 */
[-C--:B------:R-:W-:Y:S02]  /*b0f0*/  FMUL.FTZ R68, R68, R20.reuse ;  /* 0x0000001444447220 */ /* 0x080fe40000410000 */
[-C--:B------:R-:W-:Y:S01]  /*b100*/  FMUL.FTZ R69, R69, R20.reuse ;  /* 0x0000001445457220 */ /* 0x080fe20000410000 */
[----:B------:R5:W1:Y:S01]  /*b110*/  MUFU.EX2 R189, R17 ;  /* 0x0000001100bd7308 */ /* 0x000a620000000800 */
[----:B---3--:R-:W-:Y:S01]  /*b120*/  F2FP.BF16.PACK_AB R19, R198, R197 ;  /* 0x000000c5c613723e */ /* 0x008fe200000010ff */
[----:B------:R-:W-:-:S02]  /*b130*/  FMUL.FTZ R80, R80, R20 ;  /* 0x0000001450507220 */ /* 0x000fc40000410000 */
[-C--:B------:R-:W-:Y:S02]  /*b140*/  FMUL.FTZ R81, R81, R20.reuse ;  /* 0x0000001451517220 */ /* 0x080fe40000410000 */
[-C--:B------:R-:W-:Y:S02]  /*b150*/  FMUL.FTZ R48, R48, R20.reuse ;  /* 0x0000001430307220 */ /* 0x080fe40000410000 */
[----:B------:R-:W3:Y:S01]  /*b160*/  MUFU.EX2 R15, R15 ;  /* 0x0000000f000f7308 */ /* 0x000ee20000000800 */
[----:B----4-:R-:W-:Y:S01]  /*b170*/  F2FP.BF16.PACK_AB R18, R202, R199 ;  /* 0x000000c7ca12723e */ /* 0x010fe200000010ff */
[-C--:B------:R-:W-:Y:S02]  /*b180*/  FMUL.FTZ R49, R49, R20.reuse ;  /* 0x0000001431317220 */ /* 0x080fe40000410000 */
[-C--:B------:R-:W-:Y:S02]  /*b190*/  FMUL.FTZ R84, R84, R20.reuse ;  /* 0x0000001454547220 */ /* 0x080fe40000410000 */
[----:B------:R-:W-:-:S02]  /*b1a0*/  FMUL.FTZ R85, R85, R20 ;  /* 0x0000001455557220 */ /* 0x000fc40000410000 */
[----:B------:R4:W2:Y:S01]  /*b1b0*/  MUFU.EX2 R14, R5 ;  /* 0x00000005000e7308 */ /* 0x0008a20000000800 */
[----:B-----5:R-:W-:Y:S01]  /*b1c0*/  F2FP.BF16.PACK_AB R17, R195, R196 ;  /* 0x000000c4c311723e */ /* 0x020fe200000010ff */
[----:B------:R-:W-:Y:S01]  /*b1d0*/  FMUL.FTZ R96, R96, R20 ;  /* 0x0000001460607220 */ /* 0x000fe20000410000 */
[----:B-1----:R-:W-:Y:S01]  /*b1e0*/  F2FP.BF16.PACK_AB R7, R189, R190 ;  /* 0x000000bebd07723e */ /* 0x002fe200000010ff */
[-C--:B------:R-:W-:Y:S02]  /*b1f0*/  FMUL.FTZ R97, R97, R20.reuse ;  /* 0x0000001461617220 */ /* 0x080fe40000410000 */
[----:B------:R-:W-:Y:S02]  /*b200*/  FMUL.FTZ R116, R116, R20 ;  /* 0x0000001474747220 */ /* 0x000fe40000410000 */
[----:B------:R-:W1:Y:S01]  /*b210*/  MUFU.EX2 R3, R3 ;  /* 0x0000000300037308 */ /* 0x000e620000000800 */
[-C--:B---3--:R-:W-:Y:S02]  /*b220*/  FMUL.FTZ R150, R150, R15.reuse ;  /* 0x0000000f96967220 */ /* 0x088fe40000410000 */
[----:B------:R-:W-:-:S02]  /*b230*/  FMUL.FTZ R151, R151, R15 ;  /* 0x0000000f97977220 */ /* 0x000fc40000410000 */
[-C--:B------:R-:W-:Y:S02]  /*b240*/  FMUL.FTZ R158, R158, R15.reuse ;  /* 0x0000000f9e9e7220 */ /* 0x080fe40000410000 */
[----:B------:R-:W-:Y:S01]  /*b250*/  FMUL.FTZ R159, R159, R15 ;  /* 0x0000000f9f9f7220 */ /* 0x000fe20000410000 */
[----:B----4-:R-:W-:Y:S01]  /*b260*/  F2FP.BF16.PACK_AB R5, R188, R187 ;  /* 0x000000bbbc05723e */ /* 0x010fe200000010ff */
[-C--:B--2---:R-:W-:Y:S01]  /*b270*/  FMUL.FTZ R144, R144, R14.reuse ;  /* 0x0000000e90907220 */ /* 0x084fe20000410000 */
[----:B------:R-:W-:Y:S01]  /*b280*/  HMMA.16816.F32.BF16 R148, R16, R24, R148 ;  /* 0x000000181094723c */ /* 0x000fe20000041894 */
[-C--:B------:R-:W-:Y:S02]  /*b290*/  FMUL.FTZ R145, R145, R14.reuse ;  /* 0x0000000e91917220 */ /* 0x080fe40000410000 */
[-C--:B------:R-:W-:Y:S02]  /*b2a0*/  FMUL.FTZ R152, R152, R14.reuse ;  /* 0x0000000e98987220 */ /* 0x080fe40000410000 */
[----:B------:R-:W-:-:S02]  /*b2b0*/  FMUL.FTZ R153, R153, R14 ;  /* 0x0000000e99997220 */ /* 0x000fc40000410000 */
        /* <DEDUP_REMOVED lines=18> */
[----:B------:R-:W1:Y:S01]  /*b3e0*/  LDSM.16.MT88.4 R40, [R213+0xb000] ;  /* 0x00b00000d528783b */ /* 0x000e620000004200 */
[----:B------:R-:W-:Y:S01]  /*b3f0*/  FMUL.FTZ R164, R164, R14 ;  /* 0x0000000ea4a47220 */ /* 0x000fe20000410000 */
[----:B------:R-:W-:Y:S01]  /*b400*/  MOV R136, R204 ;  /* 0x000000cc00887202 */ /* 0x000fe20000000f00 */
[----:B------:R-:W-:Y:S01]  /*b410*/  FMUL.FTZ R165, R165, R14 ;  /* 0x0000000ea5a57220 */ /* 0x000fe20000410000 */
[----:B------:R-:W-:Y:S01]  /*b420*/  MOV R23, R205 ;  /* 0x000000cd00177202 */ /* 0x000fe20000000f00 */
[-C--:B------:R-:W-:Y:S01]  /*b430*/  FMUL.FTZ R166, R166, R3.reuse ;  /* 0x00000003a6a67220 */ /* 0x080fe20000410000 */
[----:B------:R-:W-:Y:S01]  /*b440*/  HMMA.16816.F32.BF16 R160, R16, R28, R160 ;  /* 0x0000001c10a0723c */ /* 0x000fe200000418a0 */
[----:B------:R-:W-:Y:S01]  /*b450*/  FMUL.FTZ R167, R167, R3 ;  /* 0x00000003a7a77220 */ /* 0x000fe20000410000 */
[----:B------:R-:W-:Y:S01]  /*b460*/  MOV R22, R206 ;  /* 0x000000ce00167202 */ /* 0x000fe20000000f00 */
[-C--:B------:R-:W-:Y:S01]  /*b470*/  FMUL.FTZ R56, R56, R14.reuse ;  /* 0x0000000e38387220 */ /* 0x080fe20000410000 */
[----:B------:R-:W-:Y:S01]  /*b480*/  MOV R21, R207 ;  /* 0x000000cf00157202 */ /* 0x000fe20000000f00 */
[----:B------:R-:W-:-:S02]  /*b490*/  FMUL.FTZ R57, R57, R14 ;  /* 0x0000000e39397220 */ /* 0x000fc40000410000 */
[-C--:B------:R-:W-:Y:S01]  /*b4a0*/  FMUL.FTZ R58, R58, R3.reuse ;  /* 0x000000033a3a7220 */ /* 0x080fe20000410000 */
[C---:B------:R-:W-:Y:S01]  /*b4b0*/  HMMA.16816.F32.BF16 R164, R4.reuse, R28, R164 ;  /* 0x0000001c04a4723c */ /* 0x040fe200000418a4 */
[-C--:B------:R-:W-:Y:S02]  /*b4c0*/  FMUL.FTZ R59, R59, R3.reuse ;  /* 0x000000033b3b7220 */ /* 0x080fe40000410000 */
[-C--:B------:R-:W-:Y:S02]  /*b4d0*/  FMUL.FTZ R168, R168, R14.reuse ;  /* 0x0000000ea8a87220 */ /* 0x080fe40000410000 */
[----:B------:R-:W-:Y:S02]  /*b4e0*/  FMUL.FTZ R169, R169, R14 ;  /* 0x0000000ea9a97220 */ /* 0x000fe40000410000 */
[----:B------:R-:W-:Y:S01]  /*b4f0*/  FMUL.FTZ R170, R170, R3 ;  /* 0x00000003aaaa7220 */ /* 0x000fe20000410000 */
[----:B------:R-:W-:Y:S01]  /*b500*/  MOV R159, R24 ;  /* 0x00000018009f7202 */ /* 0x000fe20000000f00 */
[----:B------:R-:W-:Y:S01]  /*b510*/  HMMA.16816.F32.BF16 R244, R4, R32, R56 ;  /* 0x0000002004f4723c */ /* 0x000fe20000041838 */
[----:B------:R-:W-:Y:S01]  /*b520*/  MOV R158, R25 ;  /* 0x00000019009e7202 */ /* 0x000fe20000000f00 */
[----:B------:R-:W-:Y:S01]  /*b530*/  LDSM.16.MT88.4 R56, [R218+0xb000] ;  /* 0x00b00000da38783b */ /* 0x000fe20000004200 */
[----:B------:R-:W-:Y:S01]  /*b540*/  MOV R157, R26 ;  /* 0x0000001a009d7202 */ /* 0x000fe20000000f00 */
[----:B------:R-:W-:Y:S01]  /*b550*/  FMUL.FTZ R171, R171, R3 ;  /* 0x00000003abab7220 */ /* 0x000fe20000410000 */
[----:B------:R-:W-:Y:S01]  /*b560*/  MOV R156, R27 ;  /* 0x0000001b009c7202 */ /* 0x000fe20000000f00 */
[----:B------:R-:W-:-:S02]  /*b570*/  FMUL.FTZ R60, R60, R14 ;  /* 0x0000000e3c3c7220 */ /* 0x000fc40000410000 */
[C---:B------:R-:W-:Y:S01]  /*b580*/  HMMA.16816.F32.BF16 R24, R4.reuse, R134, R44 ;  /* 0x000000860418723c */ /* 0x040fe2000004182c */
[----:B------:R-:W2:Y:S01]  /*b590*/  LDSM.16.MT88.4 R44, [R215+0xb000] ;  /* 0x00b00000d72c783b */ /* 0x000ea20000004200 */
[-C--:B------:R-:W-:Y:S02]  /*b5a0*/  FMUL.FTZ R61, R61, R14.reuse ;  /* 0x0000000e3d3d7220 */ /* 0x080fe40000410000 */
[-C--:B------:R-:W-:Y:S02]  /*b5b0*/  FMUL.FTZ R72, R72, R14.reuse ;  /* 0x0000000e48487220 */ /* 0x080fe40000410000 */
        /* <DEDUP_REMOVED lines=12> */
[----:B------:R-:W-:Y:S01]  /*b680*/  FMUL.FTZ R88, R88, R14 ;  /* 0x0000000e58587220 */ /* 0x000fe20000410000 */
[----:B------:R-:W-:Y:S01]  /*b690*/  MOV R29, R26 ;  /* 0x0000001a001d7202 */ /* 0x000fe20000000f00 */
[----:B------:R-:W-:Y:S01]  /*b6a0*/  FMUL.FTZ R89, R89, R14 ;  /* 0x0000000e59597220 */ /* 0x000fe20000410000 */
[----:B------:R-:W-:Y:S01]  /*b6b0*/  MOV R28, R24 ;  /* 0x00000018001c7202 */ /* 0x000fe20000000f00 */
[----:B------:R-:W-:Y:S01]  /*b6c0*/  FMUL.FTZ R90, R90, R3 ;  /* 0x000000035a5a7220 */ /* 0x000fe20000410000 */
[----:B------:R-:W-:Y:S01]  /*b6d0*/  MOV R203, R27 ;  /* 0x0000001b00cb7202 */ /* 0x000fe20000000f00 */
[----:B------:R-:W-:Y:S01]  /*b6e0*/  FMUL.FTZ R91, R91, R3 ;  /* 0x000000035b5b7220 */ /* 0x000fe20000410000 */
[----:B------:R-:W3:Y:S01]  /*b6f0*/  LDSM.16.MT88.4 R24, [R217+0xb000] ;  /* 0x00b00000d918783b */ /* 0x000ee20000004200 */
        /* <DEDUP_REMOVED lines=30> */
[-C--:B------:R-:W-:Y:S01]  /*b8e0*/  FMUL.FTZ R174, R174, R15.reuse ;  /* 0x0000000faeae7220 */ /* 0x080fe20000410000 */
[----:B---3--:R-:W-:Y:S01]  /*b8f0*/  HMMA.16816.F32.BF16 R120, R4, R24, R120 ;  /* 0x000000180478723c */ /* 0x008fe20000041878 */
        /* <DEDUP_REMOVED lines=8> */
[----:B------:R-:W-:Y:S01]  /*b980*/  FFMA.FTZ R4, R179, c[0x0][0x23c], -R8 ;  /* 0x00008f00b3047a23 */ /* 0x000fe20000010808 */
[C---:B------:R-:W-:Y:S01]  /*b990*/  HMMA.16816.F32.BF16 R204, R16.reuse, R34, R64 ;  /* 0x0000002210cc723c */ /* 0x040fe20000041840 */
[----:B------:R-:W-:Y:S01]  /*b9a0*/  MOV R127, R29 ;  /* 0x0000001d007f7202 */ /* 0x000fe20000000f00 */
[-C--:B------:R-:W-:Y:S01]  /*b9b0*/  FMUL.FTZ R50, R50, R15.reuse ;  /* 0x0000000f32327220 */ /* 0x080fe20000410000 */
[----:B------:R1:W-:Y:S01]  /*b9c0*/  MUFU.EX2 R34, R4 ;  /* 0x0000000400227308 */ /* 0x0003e20000000800 */
[-C--:B------:R-:W-:Y:S01]  /*b9d0*/  FMUL.FTZ R51, R51, R15.reuse ;  /* 0x0000000f33337220 */ /* 0x080fe20000410000 */
[----:B------:R-:W-:Y:S01]  /*b9e0*/  MOV R125, R28 ;  /* 0x0000001c007d7202 */ /* 0x000fe20000000f00 */
[-C--:B------:R-:W-:Y:S01]  /*b9f0*/  FMUL.FTZ R86, R86, R15.reuse ;  /* 0x0000000f56567220 */ /* 0x080fe20000410000 */
[----:B------:R-:W-:Y:S01]  /*ba00*/  MOV R126, R140 ;  /* 0x0000008c007e7202 */ /* 0x000fe20000000f00 */
[----:B------:R-:W-:Y:S01]  /*ba10*/  HMMA.16816.F32.BF16 R36, R16, R132, R36 ;  /* 0x000000841024723c */ /* 0x000fe20000041824 */
[-C--:B------:R-:W-:Y:S01]  /*ba20*/  FMUL.FTZ R87, R87, R15.reuse ;  /* 0x0000000f57577220 */ /* 0x080fe20000410000 */
[----:B------:R-:W-:Y:S01]  /*ba30*/  LDSM.16.MT88.4 R64, [R217+0xa800] ;  /* 0x00a80000d940783b */ /* 0x000fe20000004200 */
[----:B------:R-:W-:-:S02]  /*ba40*/  FMUL.FTZ R98, R98, R15 ;  /* 0x0000000f62627220 */ /* 0x000fc40000410000 */
[-C--:B------:R-:W-:Y:S02]  /*ba50*/  FMUL.FTZ R99, R99, R15.reuse ;  /* 0x0000000f63637220 */ /* 0x080fe40000410000 */
[-C--:B------:R-:W-:Y:S01]  /*ba60*/  FMUL.FTZ R117, R117, R20.reuse ;  /* 0x0000001475757220 */ /* 0x080fe20000410000 */
[C---:B------:R-:W-:Y:S01]  /*ba70*/  HMMA.16816.F32.BF16 R228, R16.reuse, R30, R172 ;  /* 0x0000001e10e4723c */ /* 0x040fe200000418ac */
[-C--:B------:R-:W-:Y:S01]  /*ba80*/  FMUL.FTZ R118, R118, R15.reuse ;  /* 0x0000000f76767220 */ /* 0x080fe20000410000 */
[----:B------:R-:W2:Y:S01]  /*ba90*/  LDSM.16.MT88.4 R172, [R215+0xa800] ;  /* 0x00a80000d7ac783b */ /* 0x000ea20000004200 */
[----:B-1----:R-:W-:Y:S02]  /*baa0*/  FFMA.FTZ R4, R178, c[0x0][0x23c], -R8 ;  /* 0x00008f00b2047a23 */ /* 0x002fe40000010808 */
[----:B------:R-:W-:Y:S02]  /*bab0*/  FMUL.FTZ R119, R119, R15 ;  /* 0x0000000f77777220 */ /* 0x000fe40000410000 */
[----:B------:R1:W3:Y:S01]  /*bac0*/  MUFU.EX2 R132, R4 ;  /* 0x0000000400847308 */ /* 0x0002e20000000800 */
        /* <DEDUP_REMOVED lines=9> */
[--C-:B-1----:R-:W-:Y:S01]  /*bb60*/  FFMA.FTZ R4, R177, c[0x0][0x23c], -R8.reuse ;  /* 0x00008f00b1047a23 */ /* 0x102fe20000010808 */
[----:B------:R-:W-:Y:S01]  /*bb70*/  MOV R40, R159 ;  /* 0x0000009f00287202 */ /* 0x000fe20000000f00 */
[C---:B------:R-:W-:Y:S01]  /*bb80*/  HMMA.16816.F32.BF16 R208, R16.reuse, R134, R48 ;  /* 0x0000008610d0723c */ /* 0x040fe20000041830 */
[----:B------:R-:W-:Y:S01]  /*bb90*/  MOV R41, R158 ;  /* 0x0000009e00297202 */ /* 0x000fe20000000f00 */
[----:B------:R1:W-:Y:S01]  /*bba0*/  MUFU.EX2 R133, R4 ;  /* 0x0000000400857308 */ /* 0x0003e20000000800 */
[----:B------:R-:W-:Y:S02]  /*bbb0*/  FMUL.FTZ R115, R115, R15 ;  /* 0x0000000f73737220 */ /* 0x000fe40000410000 */
[----:B------:R-:W-:Y:S02]  /*bbc0*/  FMUL.FTZ R100, R100, R20 ;  /* 0x0000001464647220 */ /* 0x000fe40000410000 */
        /* <DEDUP_REMOVED lines=9> */
[C---:B------:R-:W-:Y:S01]  /*bc60*/  HMMA.16816.F32.BF16 R116, R16.reuse, R24, R116 ;  /* 0x000000181074723c */ /* 0x040fe20000041874 */
[----:B------:R-:W-:Y:S01]  /*bc70*/  MOV R45, R126 ;  /* 0x0000007e002d7202 */ /* 0x000fe20000000f00 */
[----:B-1----:R-:W-:Y:S01]  /*bc80*/  FFMA.FTZ R4, R181, c[0x0][0x23c], -R8 ;  /* 0x00008f00b5047a23 */ /* 0x002fe20000010808 */
[----:B------:R-:W-:Y:S01]  /*bc90*/  MOV R135, R234 ;  /* 0x000000ea00877202 */ /* 0x000fe20000000f00 */
[----:B------:R-:W-:Y:S01]  /*bca0*/  FFMA.FTZ R3, R249, R3, R187 ;  /* 0x00000003f9037223 */ /* 0x000fe200000100bb */
[----:B------:R-:W-:Y:S01]  /*bcb0*/  MOV R134, R233 ;  /* 0x000000e900867202 */ /* 0x000fe20000000f00 */
[----:B------:R1:W4:Y:S02]  /*bcc0*/  MUFU.EX2 R35, R4 ;  /* 0x0000000400237308 */ /* 0x0003240000000800 */
[C---:B------:R-:W-:Y:S07]  /*bcd0*/  HMMA.16816.F32.BF16 R24, R16.reuse, R26, R128 ;  /* 0x0000001a1018723c */ /* 0x040fee0000041880 */
[----:B---3--:R-:W-:Y:S01]  /*bce0*/  F2FP.BF16.PACK_AB R128, R132, R34 ;  /* 0x000000228480723e */ /* 0x008fe200000010ff */
[----:B------:R-:W-:Y:S01]  /*bcf0*/  HMMA.16816.F32.BF16 R100, R16, R56, R100 ;  /* 0x000000381064723c */ /* 0x000fe20000041864 */
[----:B-1----:R-:W-:Y:S01]  /*bd00*/  FFMA.FTZ R4, R143, c[0x0][0x23c], -R2 ;  /* 0x00008f008f047a23 */ /* 0x002fe20000010802 */
[----:B----4-:R-:W-:-:S03]  /*bd10*/  F2FP.BF16.PACK_AB R130, R35, R133 ;  /* 0x000000852382723e */ /* 0x010fc600000010ff */
[----:B------:R1:W-:Y:S02]  /*bd20*/  MUFU.EX2 R30, R4 ;  /* 0x00000004001e7308 */ /* 0x0003e40000000800 */
[----:B-1----:R-:W-:Y:S02]  /*bd30*/  FFMA.FTZ R4, R142, c[0x0][0x23c], -R2 ;  /* 0x00008f008e047a23 */ /* 0x002fe40000010802 */
[----:B------:R-:W-:Y:S01]  /*bd40*/  HMMA.16816.F32.BF16 R140, R16, R46, R96 ;  /* 0x0000002e108c723c */ /* 0x000fe20000041860 */
[----:B------:R-:W-:Y:S03]  /*bd50*/  LDSM.16.MT88.4 R96, [R215+0xb800] ;  /* 0x00b80000d760783b */ /* 0x000fe60000004200 */
[----:B------:R1:W3:Y:S03]  /*bd60*/  MUFU.EX2 R32, R4 ;  /* 0x0000000400207308 */ /* 0x0002e60000000800 */
[----:B------:R-:W-:-:S02]  /*bd70*/  MOV R46, R127 ;  /* 0x0000007f002e7202 */ /* 0x000fc40000000f00 */
[----:B------:R-:W-:Y:S01]  /*bd80*/  MOV R47, R203 ;  /* 0x000000cb002f7202 */ /* 0x000fe20000000f00 */
[--C-:B-1----:R-:W-:Y:S01]  /*bd90*/  FFMA.FTZ R4, R139, c[0x0][0x23c], -R2.reuse ;  /* 0x00008f008b047a23 */ /* 0x102fe20000010802 */
[----:B---3--:R-:W-:Y:S01]  /*bda0*/  F2FP.BF16.PACK_AB R129, R32, R30 ;  /* 0x0000001e2081723e */ /* 0x008fe200000010ff */
[----:B------:R-:W-:Y:S02]  /*bdb0*/  FFMA.FTZ R2, R176, c[0x0][0x23c], -R2 ;  /* 0x00008f00b0027a23 */ /* 0x000fe40000010802 */
[----:B------:R-:W-:Y:S01]  /*bdc0*/  HMMA.16816.F32.BF16 R176, R16, R42, R80 ;  /* 0x0000002a10b0723c */ /* 0x000fe20000041850 */
[----:B------:R1:W-:Y:S01]  /*bdd0*/  MUFU.EX2 R33, R4 ;  /* 0x0000000400217308 */ /* 0x0003e20000000800 */
[----:B------:R-:W-:Y:S05]  /*bde0*/  LDSM.16.MT88.4 R80, [R213+0xb800] ;  /* 0x00b80000d550783b */ /* 0x000fea0000004200 */
[----:B------:R-:W-:-:S02]  /*bdf0*/  MOV R42, R157 ;  /* 0x0000009d002a7202 */ /* 0x000fc40000000f00 */
[----:B------:R3:W4:Y:S01]  /*be00*/  MUFU.EX2 R31, R2 ;  /* 0x00000002001f7308 */ /* 0x0007220000000800 */
[----:B------:R-:W-:Y:S02]  /*be10*/  MOV R43, R156 ;  /* 0x0000009c002b7202 */ /* 0x000fe40000000f00 */
[----:B------:R-:W5:Y:S04]  /*be20*/  LDSM.16.MT88.4 R156, [R213+0xa800] ;  /* 0x00a80000d59c783b */ /* 0x000f680000004200 */
[----:B-1----:R-:W1:Y:S01]  /*be30*/  LDSM.16.MT88.4 R4, [R217+0xb800] ;  /* 0x00b80000d904783b */ /* 0x002e620000004200 */
[----:B---3--:R-:W-:Y:S01]  /*be40*/  FFMA.FTZ R2, R138, c[0x0][0x23c], -R0 ;  /* 0x00008f008a027a23 */ /* 0x008fe20000010800 */
[----:B----4-:R-:W-:-:S03]  /*be50*/  F2FP.BF16.PACK_AB R131, R31, R33 ;  /* 0x000000211f83723e */ /* 0x010fc600000010ff */
[----:B------:R3:W-:Y:S04]  /*be60*/  MUFU.EX2 R29, R2 ;  /* 0x00000002001d7308 */ /* 0x0007e80000000800 */
[C---:B--2---:R-:W-:Y:S08]  /*be70*/  HMMA.16816.F32.BF16 R160, R128.reuse, R172, R160 ;  /* 0x000000ac80a0723c */ /* 0x044ff000000418a0 */
[----:B------:R-:W-:Y:S01]  /*be80*/  HMMA.16816.F32.BF16 R52, R128, R64, R52 ;  /* 0x000000408034723c */ /* 0x000fe20000041834 */
[----:B---3--:R-:W-:-:S04]  /*be90*/  FFMA.FTZ R2, R137, c[0x0][0x23c], -R0 ;  /* 0x00008f0089027a23 */ /* 0x008fc80000010800 */
[----:B------:R2:W3:Y:S03]  /*bea0*/  MUFU.EX2 R28, R2 ;  /* 0x00000002001c7308 */ /* 0x0004e60000000800 */
[----:B------:R-:W-:Y:S01]  /*beb0*/  HMMA.16816.F32.BF16 R136, R16, R58, R112 ;  /* 0x0000003a1088723c */ /* 0x000fe20000041870 */
[----:B------:R-:W4:Y:S06]  /*bec0*/  LDSM.16.MT88.4 R112, [R218+0xb800] ;  /* 0x00b80000da70783b */ /* 0x000f2c0000004200 */
[----:B------:R-:W-:Y:S01]  /*bed0*/  FFMA.FTZ R16, R252, R20, R201 ;  /* 0x00000014fc107223 */ /* 0x000fe200000100c9 */
[----:B-----5:R-:W-:Y:S01]  /*bee0*/  HMMA.16816.F32.BF16 R148, R128, R156, R148 ;  /* 0x0000009c8094723c */ /* 0x020fe20000041894 */
[--C-:B--2---:R-:W-:Y:S01]  /*bef0*/  FFMA.FTZ R2, R180, c[0x0][0x23c], -R0.reuse ;  /* 0x00008f00b4027a23 */ /* 0x104fe20000010800 */
[----:B---3--:R-:W-:Y:S01]  /*bf00*/  F2FP.BF16.PACK_AB R124, R28, R29 ;  /* 0x0000001d1c7c723e */ /* 0x008fe200000010ff */
[----:B------:R-:W-:-:S05]  /*bf10*/  FFMA.FTZ R0, R183, c[0x0][0x23c], -R0 ;  /* 0x00008f00b7007a23 */ /* 0x000fca0000010800 */
[C---:B-1----:R-:W-:Y:S01]  /*bf20*/  HMMA.16816.F32.BF16 R116, R128.reuse, R4, R116 ;  /* 0x000000048074723c */ /* 0x042fe20000041874 */
[----:B------:R1:W-:Y:S07]  /*bf30*/  MUFU.EX2 R23, R2 ;  /* 0x0000000200177308 */ /* 0x0003ee0000000800 */
[C---:B------:R-:W-:Y:S01]  /*bf40*/  HMMA.16816.F32.BF16 R68, R128.reuse, R80, R68 ;  /* 0x000000508044723c */ /* 0x040fe20000041844 */
[----:B------:R2:W3:Y:S07]  /*bf50*/  MUFU.EX2 R22, R0 ;  /* 0x0000000000167308 */ /* 0x0004ee0000000800 */
[----:B------:R-:W-:Y:S01]  /*bf60*/  HMMA.16816.F32.BF16 R84, R128, R96, R84 ;  /* 0x000000608054723c */ /* 0x000fe20000041854 */
[----:B-1----:R-:W-:-:S06]  /*bf70*/  FFMA.FTZ R2, R185, c[0x0][0x23c], -R13 ;  /* 0x00008f00b9027a23 */ /* 0x002fcc000001080d */
[----:B------:R-:W-:Y:S01]  /*bf80*/  MUFU.EX2 R2, R2 ;  /* 0x0000000200027308 */ /* 0x000fe20000000800 */
[----:B----4-:R-:W-:Y:S01]  /*bf90*/  HMMA.16816.F32.BF16 R100, R128, R112, R100 ;  /* 0x000000708064723c */ /* 0x010fe20000041864 */
[----:B--2---:R-:W-:Y:S01]  /*bfa0*/  FFMA.FTZ R0, R182, c[0x0][0x23c], -R13 ;  /* 0x00008f00b6007a23 */ /* 0x004fe2000001080d */
[----:B---3--:R-:W-:-:S05]  /*bfb0*/  F2FP.BF16.PACK_AB R126, R22, R23 ;  /* 0x00000017167e723e */ /* 0x008fca00000010ff */
[----:B------:R1:W-:Y:S02]  /*bfc0*/  MUFU.EX2 R21, R0 ;  /* 0x0000000000157308 */ /* 0x0003e40000000800 */
[----:B-1----:R-:W-:-:S06]  /*bfd0*/  FFMA.FTZ R0, R184, c[0x0][0x23c], -R13 ;  /* 0x00008f00b8007a23 */ /* 0x002fcc000001080d */
[----:B------:R1:W2:Y:S02]  /*bfe0*/  MUFU.EX2 R8, R0 ;  /* 0x0000000000087308 */ /* 0x0002a40000000800 */
[----:B-1----:R-:W-:Y:S01]  /*bff0*/  FFMA.FTZ R0, R186, c[0x0][0x23c], -R13 ;  /* 0x00008f00ba007a23 */ /* 0x002fe2000001080d */
[----:B--2---:R-:W-:-:S05]  /*c000*/  F2FP.BF16.PACK_AB R125, R8, R21 ;  /* 0x00000015087d723e */ /* 0x004fca00000010ff */
[----:B------:R-:W1:Y:S02]  /*c010*/  MUFU.EX2 R13, R0 ;  /* 0x00000000000d7308 */ /* 0x000e640000000800 */
[----:B-1----:R-:W-:Y:S01]  /*c020*/  F2FP.BF16.PACK_AB R127, R2, R13 ;  /* 0x0000000d027f723e */ /* 0x002fe200000010ff */
[----:B------:R-:W-:-:S04]  /*c030*/  FFMA.FTZ R0, R250, R14, R192 ;  /* 0x0000000efa007223 */ /* 0x000fc800000100c0 */
[----:B------:R-:W-:Y:S02]  /*c040*/  FADD.FTZ R0, R191, R0 ;  /* 0x00000000bf007221 */ /* 0x000fe40000010000 */
[----:B------:R-:W-:Y:S02]  /*c050*/  HMMA.16816.F32.BF16 R144, R124, R156, R144 ;  /* 0x0000009c7c90723c */ /* 0x000fe40000041890 */
[----:B------:R-:W-:-:S06]  /*c060*/  FADD.FTZ R0, R193, R0 ;  /* 0x00000000c1007221 */ /* 0x000fcc0000010000 */
[-C--:B------:R-:W-:Y:S08]  /*c070*/  HMMA.16816.F32.BF16 R152, R124, R158.reuse, R152 ;  /* 0x0000009e7c98723c */ /* 0x080ff00000041898 */
[----:B------:R-:W-:Y:S01]  /*c080*/  HMMA.16816.F32.BF16 R156, R128, R158, R48 ;  /* 0x0000009e809c723c */ /* 0x000fe20000041830 */
[----:B------:R-:W1:Y:S07]  /*c090*/  LDSM.16.MT88.4 R48, [R218+0xa800] ;  /* 0x00a80000da30783b */ /* 0x000e6e0000004200 */
[C---:B------:R-:W-:Y:S07]  /*c0a0*/  HMMA.16816.F32.BF16 R120, R124.reuse, R4, R120 ;  /* 0x000000047c78723c */ /* 0x040fee0000041878 */
[----:B------:R-:W-:Y:S01]  /*c0b0*/  FFMA.FTZ R4, R251, R15, R196 ;  /* 0x0000000ffb047223 */ /* 0x000fe200000100c4 */
        /* <DEDUP_REMOVED lines=28> */
[----:B------:R-:W-:Y:S01]  /*c280*/  FADD.FTZ R250, R22, R3 ;  /* 0x0000000316fa7221 */ /* 0x000fe20000010000 */
[----:B------:R-:W-:Y:S01]  /*c290*/  MOV R3, R232 ;  /* 0x000000e800037202 */ /* 0x000fe20000000f00 */
        /* <DEDUP_REMOVED lines=16> */
[----:B------:R-:W-:Y:S01]  /*c3a0*/  MOV R136, R235 ;  /* 0x000000eb00887202 */ /* 0x000fe20000000f00 */
[-C--:B------:R-:W-:Y:S08]  /*c3b0*/  HMMA.16816.F32.BF16 R124, R124, R6.reuse, R240 ;  /* 0x000000067c7c723c */ /* 0x080ff000000418f0 */
[----:B------:R-:W-:Y:S01]  /*c3c0*/  HMMA.16816.F32.BF16 R128, R128, R6, R24 ;  /* 0x000000068080723c */ /* 0x000fe20000041818 */
[----:B------:R-:W-:Y:S11]  /*c3d0*/  @!P0 BRA `(.L_x_934) ;  /* 0x00002c1000008947 */ /* 0x000ff60003800000 */
[----:B------:R-:W2:Y:S01]  /*c3e0*/  LDL.64 R180, [R1+0x30] ;  /* 0x0000300001b47983 */ /* 0x000ea20000100a00 */
[----:B------:R-:W-:Y:S01]  /*c3f0*/  UIADD3 UR4, UR8, -0x2, URZ ;  /* 0xfffffffe08047890 */ /* 0x000fe2000fffe03f */
[----:B------:R-:W-:-:S04]  /*c400*/  DEPBAR.LE SB0, 0x0 ;  /* 0x000080000000791a */ /* 0x000fc80000000000 */
[----:B------:R-:W-:Y:S01]  /*c410*/  UMOV UR13, 0x6 ;  /* 0x00000006000d7882 */ /* 0x000fe20000000000 */
[----:B------:R-:W-:Y:S01]  /*c420*/  IMAD.U32 R0, RZ, RZ, UR4 ;  /* 0x00000004ff007e24 */ /* 0x000fe2000f8e00ff */
[----:B------:R-:W-:Y:S01]  /*c430*/  ULDC.64 UR4, c[0x0][0x1a0] ;  /* 0x0000680000047ab9 */ /* 0x000fe20000000a00 */
[----:B------:R-:W-:Y:S01]  /*c440*/  BAR.SYNC.DEFER_BLOCKING 0x0 ;  /* 0x0000000000007b1d */ /* 0x000fe20000010000 */
[----:B------:R-:W-:Y:S01]  /*c450*/  USHF.L.U32 UR7, UR4, 0x6, URZ ;  /* 0x0000000604077899 */ /* 0x000fe2000800063f */
[----:B------:R-:W-:Y:S01]  /*c460*/  IADD3 R4, P1, R236, -UR6, RZ ;  /* 0x80000006ec047c10 */ /* 0x000fe2000ff3e0ff */
[----:B------:R-:W-:Y:S02]  /*c470*/  USHF.L.U64.HI UR5, UR4, UR13, UR5 ;  /* 0x0000000d04057299 */ /* 0x000fe40008010205 */
[----:B------:R-:W-:Y:S01]  /*c480*/  UIADD3 UR7, UP0, -UR7, 0x80, URZ ;  /* 0x0000008007077890 */ /* 0x000fe2000ff1e13f */
[----:B------:R-:W-:-:S03]  /*c490*/  IADD3.X R5, R237, ~UR9, RZ, P1, !PT ;  /* 0x80000009ed057c10 */ /* 0x000fc60008ffe4ff */
[----:B------:R-:W-:Y:S02]  /*c4a0*/  UIADD3.X UR5, URZ, ~UR5, URZ, UP0, !UPT ;  /* 0x800000053f057290 */ /* 0x000fe400087fe43f */
[----:B------:R-:W-:Y:S01]  /*c4b0*/  UISETP.NE.AND UP0, UPT, UR8, 0x5, UPT ;  /* 0x000000050800788c */ /* 0x000fe2000bf05270 */
[----:B--2---:R-:W-:-:S04]  /*c4c0*/  IMAD.MOV.U32 R2, RZ, RZ, R180 ;  /* 0x000000ffff027224 */ /* 0x004fc800078e00b4 */
[----:B------:R-:W-:Y:S01]  /*c4d0*/  IMAD R0, R0, UR24, R2 ;  /* 0x0000001800007c24 */ /* 0x000fe2000f8e0202 */
[----:B------:R-:W-:-:S04]  /*c4e0*/  IADD3 R2, P0, R236, UR7, RZ ;  /* 0x00000007ec027c10 */ /* 0x000fc8000ff1e0ff */
[----:B------:R-:W-:Y:S02]  /*c4f0*/  LEA R6, R0, c[0x0][0x170], 0x1 ;  /* 0x00005c0000067a11 */ /* 0x000fe400078e08ff */
[----:B------:R-:W-:Y:S02]  /*c500*/  IADD3.X R3, R237, UR5, RZ, P0, !PT ;  /* 0x00000005ed037c10 */ /* 0x000fe400087fe4ff */
[----:B------:R-:W-:-:S04]  /*c510*/  IADD3 R6, R6, -UR6, RZ ;  /* 0x8000000606067c10 */ /* 0x000fc8000fffe0ff */
[----:B------:R-:W-:-:S04]  /*c520*/  IADD3 R6, R6, -UR6, RZ ;  /* 0x8000000606067c10 */ /* 0x000fc8000fffe0ff */
[C---:B------:R-:W-:Y:S02]  /*c530*/  IADD3 R14, P3, R6.reuse, -UR6, RZ ;  /* 0x80000006060e7c10 */ /* 0x040fe4000ff7e0ff */
[----:B------:R-:W-:Y:S01]  /*c540*/  IADD3 R6, P2, R6, UR7, RZ ;  /* 0x0000000706067c10 */ /* 0x000fe2000ff5e0ff */
[----:B------:R-:W-:Y:S01]  /*c550*/  UIADD3 UR7, UR8, -0x5, URZ ;  /* 0xfffffffb08077890 */ /* 0x000fe2000fffe03f */
[C---:B------:R-:W-:Y:S02]  /*c560*/  IADD3.X R15, R239.reuse, ~UR9, RZ, P3, !PT ;  /* 0x80000009ef0f7c10 */ /* 0x040fe40009ffe4ff */
[----:B------:R-:W-:-:S03]  /*c570*/  IADD3.X R7, R239, UR5, RZ, P2, !PT ;  /* 0x00000005ef077c10 */ /* 0x000fc600097fe4ff */
        /* <DEDUP_REMOVED lines=8> */
[----:B------:R-:W4:Y:S04]  /*c600*/  LDSM.16.M88.4 R24, [R214+0x2000] ;  /* 0x00200000d618783b */ /* 0x000f280000000200 */
[----:B------:R-:W5:Y:S04]  /*c610*/  LDSM.16.M88.4 R16, [R214] ;  /* 0x00000000d610783b */ /* 0x000f680000000200 */
[----:B------:R-:W1:Y:S04]  /*c620*/  LDSM.16.M88.4 R180, [R212+0x8800] ;  /* 0x00880000d4b4783b */ /* 0x000e680000000200 */
[----:B------:R-:W-:Y:S04]  /*c630*/  LDSM.16.M88.4 R132, [R223] ;  /* 0x00000000df84783b */ /* 0x000fe80000000200 */
[----:B------:R-:W1:Y:S04]  /*c640*/  LDSM.16.M88.4 R28, [R216+0x2000] ;  /* 0x00200000d81c783b */ /* 0x000e680000000200 */
[----:B--2---:R-:W2:Y:S04]  /*c650*/  LDSM.16.M88.4 R4, [R216] ;  /* 0x00000000d804783b */ /* 0x004ea80000000200 */
[----:B------:R-:W2:Y:S04]  /*c660*/  LDSM.16.M88.4 R188, [R226] ;  /* 0x00000000e2bc783b */ /* 0x000ea80000000200 */
[----:B------:R-:W-:Y:S04]  /*c670*/  LDSM.16.M88.4 R176, [R221+0x8000] ;  /* 0x00800000ddb0783b */ /* 0x000fe80000000200 */
[----:B------:R-:W2:Y:S04]  /*c680*/  LDSM.16.M88.4 R20, [R222] ;  /* 0x00000000de14783b */ /* 0x000ea80000000200 */
[----:B------:R-:W2:Y:S01]  /*c690*/  LDSM.16.M88.4 R136, [R222+0x2000] ;  /* 0x00200000de88783b */ /* 0x000ea20000000200 */
[-C--:B----4-:R-:W-:Y:S03]  /*c6a0*/  HMMA.16816.F32.BF16 R140, R24, R32.reuse, RZ ;  /* 0x00000020188c723c */ /* 0x090fe600000418ff */
[----:B------:R-:W0:Y:S05]  /*c6b0*/  LDGDEPBAR ;  /* 0x00000000000079af */ /* 0x000e2a0000000000 */
[C---:B-----5:R-:W-:Y:S08]  /*c6c0*/  HMMA.16816.F32.BF16 R192, R16.reuse, R32, RZ ;  /* 0x0000002010c0723c */ /* 0x060ff000000418ff */
[C---:B-1----:R-:W-:Y:S08]  /*c6d0*/  HMMA.16816.F32.BF16 R196, R16.reuse, R180, RZ ;  /* 0x000000b410c4723c */ /* 0x042ff000000418ff */
[C---:B------:R-:W-:Y:S08]  /*c6e0*/  HMMA.16816.F32.BF16 R200, R16.reuse, R34, RZ ;  /* 0x0000002210c8723c */ /* 0x040ff000000418ff */
[----:B------:R-:W-:Y:S08]  /*c6f0*/  HMMA.16816.F32.BF16 R184, R16, R182, RZ ;  /* 0x000000b610b8723c */ /* 0x000ff000000418ff */
[----:B------:R-:W-:Y:S08]  /*c700*/  HMMA.16816.F32.BF16 R16, R28, R132, R140 ;  /* 0x000000841c10723c */ /* 0x000ff0000004188c */
[----:B------:R-:W-:Y:S08]  /*c710*/  HMMA.16816.F32.BF16 R32, R24, R34, RZ ;  /* 0x000000221820723c */ /* 0x000ff000000418ff */
[C---:B--2---:R-:W-:Y:S08]  /*c720*/  HMMA.16816.F32.BF16 R140, R4.reuse, R132, R192 ;  /* 0x00000084048c723c */ /* 0x044ff000000418c0 */
[C---:B------:R-:W-:Y:S08]  /*c730*/  HMMA.16816.F32.BF16 R204, R4.reuse, R134, R200 ;  /* 0x0000008604cc723c */ /* 0x040ff000000418c8 */
[----:B------:R-:W-:Y:S01]  /*c740*/  HMMA.16816.F32.BF16 R192, R4, R190, R184 ;  /* 0x000000be04c0723c */ /* 0x000fe200000418b8 */
[----:B------:R-:W1:Y:S07]  /*c750*/  LDSM.16.M88.4 R184, [R221+0x8800] ;  /* 0x00880000ddb8783b */ /* 0x000e6e0000000200 */
[----:B------:R-:W-:Y:S01]  /*c760*/  HMMA.16816.F32.BF16 R200, R28, R134, R32 ;  /* 0x000000861cc8723c */ /* 0x000fe20000041820 */
[----:B------:R-:W-:Y:S07]  /*c770*/  LDSM.16.M88.4 R132, [R220+0x2000] ;  /* 0x00200000dc84783b */ /* 0x000fee0000000200 */
[----:B------:R-:W-:Y:S01]  /*c780*/  HMMA.16816.F32.BF16 R208, R4, R188, R196 ;  /* 0x000000bc04d0723c */ /* 0x000fe200000418c4 */
[----:B------:R-:W-:Y:S07]  /*c790*/  LDSM.16.M88.4 R4, [R220] ;  /* 0x00000000dc04783b */ /* 0x000fee0000000200 */
[-C--:B------:R-:W-:Y:S01]  /*c7a0*/  HMMA.16816.F32.BF16 R32, R20, R176.reuse, R140 ;  /* 0x000000b01420723c */ /* 0x080fe2000004188c */
[----:B------:R-:W2:Y:S07]  /*c7b0*/  LDSM.16.M88.4 R140, [R219] ;  /* 0x00000000db8c783b */ /* 0x000eae0000000200 */
[----:B------:R-:W-:Y:S08]  /*c7c0*/  HMMA.16816.F32.BF16 R196, R136, R176, R16 ;  /* 0x000000b088c4723c */ /* 0x000ff00000041810 */
[----:B------:R-:W-:Y:S08]  /*c7d0*/  HMMA.16816.F32.BF16 R16, R24, R180, RZ ;  /* 0x000000b41810723c */ /* 0x000ff000000418ff */
[----:B------:R-:W-:Y:S08]  /*c7e0*/  HMMA.16816.F32.BF16 R236, R20, R178, R204 ;  /* 0x000000b214ec723c */ /* 0x000ff000000418cc */
[----:B------:R-:W-:Y:S01]  /*c7f0*/  HMMA.16816.F32.BF16 R204, R24, R182, RZ ;  /* 0x000000b618cc723c */ /* 0x000fe200000418ff */
[----:B------:R-:W4:Y:S07]  /*c800*/  LDSM.16.M88.4 R180, [R219+0x800] ;  /* 0x00080000dbb4783b */ /* 0x000f2e0000000200 */
[----:B-1----:R-:W-:Y:S08]  /*c810*/  HMMA.16816.F32.BF16 R228, R20, R186, R192 ;  /* 0x000000ba14e4723c */ /* 0x002ff000000418c0 */
[----:B------:R-:W-:Y:S01]  /*c820*/  HMMA.16816.F32.BF16 R192, R28, R188, R16 ;  /* 0x000000bc1cc0723c */ /* 0x000fe20000041810 */
[----:B------:R-:W-:Y:S07]  /*c830*/  LDSM.16.M88.4 R16, [R214+0x4000] ;  /* 0x00400000d610783b */ /* 0x000fee0000000200 */
[----:B------:R-:W-:Y:S01]  /*c840*/  HMMA.16816.F32.BF16 R240, R20, R184, R208 ;  /* 0x000000b814f0723c */ /* 0x000fe200000418d0 */
[----:B------:R-:W-:Y:S07]  /*c850*/  LDSM.16.M88.4 R20, [R212+0x9000] ;  /* 0x00900000d414783b */ /* 0x000fee0000000200 */
[----:B------:R-:W-:Y:S08]  /*c860*/  HMMA.16816.F32.BF16 R176, R136, R178, R200 ;  /* 0x000000b288b0723c */ /* 0x000ff000000418c8 */
[-C--:B--2---:R-:W-:Y:S01]  /*c870*/  HMMA.16816.F32.BF16 R24, R4, R140.reuse, R32 ;  /* 0x0000008c0418723c */ /* 0x084fe20000041820 */
[----:B------:R-:W1:Y:S07]  /*c880*/  LDSM.16.M88.4 R32, [R214+0x6000] ;  /* 0x00600000d620783b */ /* 0x000e6e0000000200 */
[----:B------:R-:W-:Y:S08]  /*c890*/  HMMA.16816.F32.BF16 R196, R132, R140, R196 ;  /* 0x0000008c84c4723c */ /* 0x000ff000000418c4 */
[----:B------:R-:W-:Y:S01]  /*c8a0*/  HMMA.16816.F32.BF16 R208, R28, R190, R204 ;  /* 0x000000be1cd0723c */ /* 0x000fe200000418cc */
[----:B------:R-:W-:Y:S04]  /*c8b0*/  LDSM.16.M88.4 R28, [R216+0x6000] ;  /* 0x00600000d81c783b */ /* 0x000fe80000000200 */
[----:B------:R-:W-:Y:S03]  /*c8c0*/  LDSM.16.M88.4 R188, [R212+0x9800] ;  /* 0x00980000d4bc783b */ /* 0x000fe60000000200 */
[----:B------:R-:W-:Y:S08]  /*c8d0*/  HMMA.16816.F32.BF16 R200, R136, R184, R192 ;  /* 0x000000b888c8723c */ /* 0x000ff000000418c0 */
[-C--:B------:R-:W-:Y:S08]  /*c8e0*/  HMMA.16816.F32.BF16 R204, R4, R142.reuse, R236 ;  /* 0x0000008e04cc723c */ /* 0x080ff000000418ec */
[----:B------:R-:W-:Y:S01]  /*c8f0*/  HMMA.16816.F32.BF16 R192, R132, R142, R176 ;  /* 0x0000008e84c0723c */ /* 0x000fe200000418b0 */
[----:B------:R-:W2:Y:S07]  /*c900*/  LDSM.16.M88.4 R140, [R225] ;  /* 0x00000000e18c783b */ /* 0x000eae0000000200 */
[C---:B----4-:R-:W-:Y:S08]  /*c910*/  HMMA.16816.F32.BF16 R240, R4.reuse, R180, R240 ;  /* 0x000000b404f0723c */ /* 0x050ff000000418f0 */
[----:B------:R-:W-:Y:S01]  /*c920*/  HMMA.16816.F32.BF16 R228, R4, R182, R228 ;  /* 0x000000b604e4723c */ /* 0x000fe200000418e4 */
[----:B------:R-:W4:Y:S07]  /*c930*/  LDSM.16.M88.4 R4, [R216+0x4000] ;  /* 0x00400000d804783b */ /* 0x000f2e0000000200 */
[-C--:B-1----:R-:W-:Y:S08]  /*c940*/  HMMA.16816.F32.BF16 R176, R32, R20.reuse, R196 ;  /* 0x0000001420b0723c */ /* 0x082ff000000418c4 */
[----:B------:R-:W-:Y:S08]  /*c950*/  HMMA.16816.F32.BF16 R24, R16, R20, R24 ;  /* 0x000000141018723c */ /* 0x000ff00000041818 */
[----:B------:R-:W-:Y:S08]  /*c960*/  HMMA.16816.F32.BF16 R196, R32, R22, R192 ;  /* 0x0000001620c4723c */ /* 0x000ff000000418c0 */
[----:B--2---:R-:W-:Y:S01]  /*c970*/  HMMA.16816.F32.BF16 R192, R28, R140, R176 ;  /* 0x0000008c1cc0723c */ /* 0x004fe200000418b0 */
[----:B------:R-:W1:Y:S07]  /*c980*/  LDSM.16.M88.4 R176, [R224] ;  /* 0x00000000e0b0783b */ /* 0x000e6e0000000200 */
[----:B------:R-:W-:Y:S08]  /*c990*/  HMMA.16816.F32.BF16 R236, R136, R186, R208 ;  /* 0x000000ba88ec723c */ /* 0x000ff000000418d0 */
[C---:B------:R-:W-:Y:S01]  /*c9a0*/  HMMA.16816.F32.BF16 R184, R16.reuse, R22, R204 ;  /* 0x0000001610b8723c */ /* 0x040fe200000418cc */
[----:B------:R-:W-:Y:S07]  /*c9b0*/  LDSM.16.M88.4 R20, [R222+0x6000] ;  /* 0x00600000de14783b */ /* 0x000fee0000000200 */
[C---:B------:R-:W-:Y:S08]  /*c9c0*/  HMMA.16816.F32.BF16 R208, R16.reuse, R188, R240 ;  /* 0x000000bc10d0723c */ /* 0x040ff000000418f0 */
[----:B------:R-:W-:Y:S01]  /*c9d0*/  HMMA.16816.F32.BF16 R204, R16, R190, R228 ;  /* 0x000000be10cc723c */ /* 0x000fe200000418e4 */
[----:B------:R-:W-:Y:S07]  /*c9e0*/  LDSM.16.M88.4 R16, [R221+0x9000] ;  /* 0x00900000dd10783b */ /* 0x000fee0000000200 */
[----:B----4-:R-:W-:Y:S01]  /*c9f0*/  HMMA.16816.F32.BF16 R136, R4, R140, R24 ;  /* 0x0000008c0488723c */ /* 0x010fe20000041818 */
[----:B------:R-:W2:Y:S07]  /*ca00*/  LDSM.16.M88.4 R24, [R222+0x4000] ;  /* 0x00400000de18783b */ /* 0x000eae0000000200 */
[----:B------:R-:W-:Y:S08]  /*ca10*/  HMMA.16816.F32.BF16 R244, R132, R180, R200 ;  /* 0x000000b484f4723c */ /* 0x000ff000000418c8 */
[-C--:B------:R-:W-:Y:S08]  /*ca20*/  HMMA.16816.F32.BF16 R184, R4, R142.reuse, R184 ;  /* 0x0000008e04b8723c */ /* 0x080ff000000418b8 */
[----:B------:R-:W-:Y:S08]  /*ca30*/  HMMA.16816.F32.BF16 R140, R28, R142, R196 ;  /* 0x0000008e1c8c723c */ /* 0x000ff000000418c4 */
[----:B------:R-:W-:Y:S01]  /*ca40*/  IMAD.MOV.U32 R8, RZ, RZ, R244 ;  /* 0x000000ffff087224 */ /* 0x000fe200078e00f4 */
[----:B-1----:R-:W-:Y:S01]  /*ca50*/  HMMA.16816.F32.BF16 R240, R4, R176, R208 ;  /* 0x000000b004f0723c */ /* 0x002fe200000418d0 */
[----:B---3--:R-:W-:-:S02]  /*ca60*/  IMAD.MOV.U32 R3, RZ, RZ, R245 ;  /* 0x000000ffff037224 */ /* 0x008fc400078e00f5 */
[----:B------:R-:W-:Y:S02]  /*ca70*/  IMAD.MOV.U32 R2, RZ, RZ, R246 ;  /* 0x000000ffff027224 */ /* 0x000fe400078e00f6 */
[----:B------:R-:W-:Y:S02]  /*ca80*/  IMAD.MOV.U32 R0, RZ, RZ, R247 ;  /* 0x000000ffff007224 */ /* 0x000fe400078e00f7 */
[----:B------:R-:W-:Y:S01]  /*ca90*/  IMAD.MOV.U32 R208, RZ, RZ, R8 ;  /* 0x000000ffffd07224 */ /* 0x000fe200078e0008 */
[----:B------:R-:W-:Y:S01]  /*caa0*/  HMMA.16816.F32.BF16 R244, R132, R182, R236 ;  /* 0x000000b684f4723c */ /* 0x000fe200000418ec */
[----:B------:R-:W-:Y:S01]  /*cab0*/  LDSM.16.M88.4 R132, [R219+0x1000] ;  /* 0x00100000db84783b */ /* 0x000fe20000000200 */
[----:B------:R-:W-:Y:S02]  /*cac0*/  IMAD.MOV.U32 R209, RZ, RZ, R3 ;  /* 0x000000ffffd17224 */ /* 0x000fe400078e0003 */
[----:B------:R-:W-:Y:S02]  /*cad0*/  IMAD.MOV.U32 R210, RZ, RZ, R2 ;  /* 0x000000ffffd27224 */ /* 0x000fe400078e0002 */
[----:B------:R-:W-:-:S02]  /*cae0*/  IMAD.MOV.U32 R211, RZ, RZ, R0 ;  /* 0x000000ffffd37224 */ /* 0x000fc400078e0000 */
[----:B------:R-:W-:Y:S01]  /*caf0*/  HMMA.16816.F32.BF16 R236, R4, R178, R204 ;  /* 0x000000b204ec723c */ /* 0x000fe200000418cc */
[----:B------:R-:W1:Y:S01]  /*cb00*/  LDSM.16.M88.4 R4, [R220+0x4000] ;  /* 0x00400000dc04783b */ /* 0x000e620000000200 */
[----:B------:R-:W-:-:S04]  /*cb10*/  IMAD.U32 R0, RZ, RZ, UR7 ;  /* 0x00000007ff007e24 */ /* 0x000fc8000f8e00ff */
[----:B------:R-:W-:Y:S02]  /*cb20*/  IMAD R0, R0, 0x20, R248 ;  /* 0x0000002000007824 */ /* 0x000fe400078e02f8 */
[-C--:B--2---:R-:W-:Y:S01]  /*cb30*/  HMMA.16816.F32.BF16 R180, R24, R16.reuse, R136 ;  /* 0x0000001018b4723c */ /* 0x084fe20000041888 */
[----:B------:R-:W2:Y:S02]  /*cb40*/  LDSM.16.M88.4 R136, [R221+0x9800] ;  /* 0x00980000dd88783b */ /* 0x000ea40000000200 */
[C---:B------:R-:W-:Y:S02]  /*cb50*/  IADD3 R2, R0.reuse, 0x1, RZ ;  /* 0x0000000100027810 */ /* 0x040fe40007ffe0ff */
[-C--:B------:R-:W-:Y:S02]  /*cb60*/  ISETP.GE.AND P6, PT, R0, R9.reuse, PT ;  /* 0x000000090000720c */ /* 0x080fe40003fc6270 */
[C---:B------:R-:W-:Y:S01]  /*cb70*/  ISETP.GE.AND P4, PT, R2.reuse, R9, PT ;  /* 0x000000090200720c */ /* 0x040fe20003f86270 */
[----:B------:R-:W-:Y:S01]  /*cb80*/  HMMA.16816.F32.BF16 R204, R20, R16, R192 ;  /* 0x0000001014cc723c */ /* 0x000fe200000418c0 */
[----:B------:R-:W-:-:S02]  /*cb90*/  ISETP.GE.AND P5, PT, R2, R10, PT ;  /* 0x0000000a0200720c */ /* 0x000fc40003fa6270 */
[C---:B------:R-:W-:Y:S02]  /*cba0*/  ISETP.GE.AND P2, PT, R2.reuse, R11, PT ;  /* 0x0000000b0200720c */ /* 0x040fe40003f46270 */
[----:B------:R-:W-:Y:S02]  /*cbb0*/  ISETP.GE.AND P3, PT, R2, R12, PT ;  /* 0x0000000c0200720c */ /* 0x000fe40003f66270 */
[C---:B------:R-:W-:Y:S01]  /*cbc0*/  IADD3 R3, R0.reuse, 0x8, RZ ;  /* 0x0000000800037810 */ /* 0x040fe20007ffe0ff */
[----:B------:R-:W-:Y:S01]  /*cbd0*/  HMMA.16816.F32.BF16 R228, R20, R18, R140 ;  /* 0x0000001214e4723c */ /* 0x000fe2000004188c */
[C---:B------:R-:W-:Y:S02]  /*cbe0*/  IADD3 R2, R0.reuse, 0x9, RZ ;  /* 0x0000000900027810 */ /* 0x040fe40007ffe0ff */
[----:B------:R-:W-:Y:S02]  /*cbf0*/  ISETP.GE.AND P0, PT, R0, R10, PT ;  /* 0x0000000a0000720c */ /* 0x000fe40003f06270 */
[----:B------:R-:W-:-:S03]  /*cc00*/  ISETP.GE.AND P1, PT, R3, R9, PT ;  /* 0x000000090300720c */ /* 0x000fc60003f26270 */
[----:B------:R-:W-:Y:S01]  /*cc10*/  HMMA.16816.F32.BF16 R200, R24, R18, R184 ;  /* 0x0000001218c8723c */ /* 0x000fe200000418b8 */
[----:B------:R-:W3:Y:S07]  /*cc20*/  LDSM.16.M88.4 R16, [R220+0x6000] ;  /* 0x00600000dc10783b */ /* 0x000eee0000000200 */
[----:B-1----:R-:W-:Y:S08]  /*cc30*/  HMMA.16816.F32.BF16 R184, R4, R132, R180 ;  /* 0x0000008404b8723c */ /* 0x002ff000000418b4 */
[----:B------:R-:W-:Y:S08]  /*cc40*/  HMMA.16816.F32.BF16 R180, R32, R188, R208 ;  /* 0x000000bc20b4723c */ /* 0x000ff000000418d0 */
[C---:B--2---:R-:W-:Y:S08]  /*cc50*/  HMMA.16816.F32.BF16 R196, R24.reuse, R136, R240 ;  /* 0x0000008818c4723c */ /* 0x044ff000000418f0 */
[----:B------:R-:W-:Y:S01]  /*cc60*/  HMMA.16816.F32.BF16 R192, R24, R138, R236 ;  /* 0x0000008a18c0723c */ /* 0x000fe200000418ec */
[----:B------:R-:W1:Y:S01]  /*cc70*/  LDSM.16.M88.4 R24, [R219+0x1800] ;  /* 0x00180000db18783b */ /* 0x000e620000000200 */
[----:B------:R-:W-:Y:S01]  /*cc80*/  FMUL.FTZ R184, R184, c[0x0][0x2ec] ;  /* 0x0000bb00b8b87a20 */ /* 0x000fe20000410000 */
[----:B------:R-:W-:-:S04]  /*cc90*/  DEPBAR.LE SB0, 0x0 ;  /* 0x000080000000791a */ /* 0x000fc80000000000 */
[----:B------:R-:W-:Y:S01]  /*cca0*/  FMUL.FTZ R185, R185, c[0x0][0x2ec] ;  /* 0x0000bb00b9b97a20 */ /* 0x000fe20000410000 */
[----:B------:R-:W-:Y:S01]  /*ccb0*/  HMMA.16816.F32.BF16 R208, R32, R190, R244 ;  /* 0x000000be20d0723c */ /* 0x000fe200000418f4 */
[----:B------:R-:W-:Y:S02]  /*ccc0*/  FMUL.FTZ R187, R187, c[0x0][0x2ec] ;  /* 0x0000bb00bbbb7a20 */ /* 0x000fe40000410000 */
[----:B------:R-:W-:Y:S02]  /*ccd0*/  FMUL.FTZ R186, R186, c[0x0][0x2ec] ;  /* 0x0000bb00baba7a20 */ /* 0x000fe40000410000 */
[----:B------:R-:W-:Y:S03]  /*cce0*/  MUFU.TANH R185, R185 ;  /* 0x000000b900b97308 */ /* 0x000fe60000002400 */
[----:B---3--:R-:W-:Y:S05]  /*ccf0*/  HMMA.16816.F32.BF16 R140, R16, R132, R204 ;  /* 0x00000084108c723c */ /* 0x008fea00000418cc */
[----:B------:R-:W-:Y:S03]  /*cd00*/  MUFU.TANH R204, R184 ;  /* 0x000000b800cc7308 */ /* 0x000fe60000002400 */
[----:B------:R-:W-:Y:S05]  /*cd10*/  HMMA.16816.F32.BF16 R32, R4, R134, R200 ;  /* 0x000000860420723c */ /* 0x000fea00000418c8 */
[----:B------:R-:W-:Y:S03]  /*cd20*/  MUFU.TANH R187, R187 ;  /* 0x000000bb00bb7308 */ /* 0x000fe60000002400 */
[C---:B------:R-:W-:Y:S05]  /*cd30*/  HMMA.16816.F32.BF16 R188, R28.reuse, R176, R180 ;  /* 0x000000b01cbc723c */ /* 0x040fea00000418b4 */
[----:B------:R-:W-:Y:S03]  /*cd40*/  MUFU.TANH R186, R186 ;  /* 0x000000ba00ba7308 */ /* 0x000fe60000002400 */
[----:B------:R-:W-:Y:S01]  /*cd50*/  HMMA.16816.F32.BF16 R28, R28, R178, R208 ;  /* 0x000000b21c1c723c */ /* 0x000fe200000418d0 */
[----:B------:R-:W-:-:S02]  /*cd60*/  FMUL.FTZ R140, R140, c[0x0][0x2ec] ;  /* 0x0000bb008c8c7a20 */ /* 0x000fc40000410000 */
[----:B------:R-:W-:Y:S02]  /*cd70*/  FMUL.FTZ R141, R141, c[0x0][0x2ec] ;  /* 0x0000bb008d8d7a20 */ /* 0x000fe40000410000 */
[----:B------:R-:W-:Y:S01]  /*cd80*/  MUFU.TANH R177, R140 ;  /* 0x0000008c00b17308 */ /* 0x000fe20000002400 */
[----:B------:R-:W-:Y:S02]  /*cd90*/  FMUL.FTZ R143, R143, c[0x0][0x2ec] ;  /* 0x0000bb008f8f7a20 */ /* 0x000fe40000410000 */
[----:B------:R-:W-:Y:S01]  /*cda0*/  FMUL.FTZ R32, R32, c[0x0][0x2ec] ;  /* 0x0000bb0020207a20 */ /* 0x000fe20000410000 */
[----:B-1----:R-:W-:Y:S01]  /*cdb0*/  HMMA.16816.F32.BF16 R180, R4, R24, R196 ;  /* 0x0000001804b4723c */ /* 0x002fe200000418c4 */
[----:B------:R-:W-:Y:S02]  /*cdc0*/  FMUL.FTZ R33, R33, c[0x0][0x2ec] ;  /* 0x0000bb0021217a20 */ /* 0x000fe40000410000 */
[----:B------:R-:W-:Y:S01]  /*cdd0*/  FMUL.FTZ R34, R34, c[0x0][0x2ec] ;  /* 0x0000bb0022227a20 */ /* 0x000fe20000410000 */
[----:B------:R-:W-:Y:S01]  /*cde0*/  MUFU.TANH R184, R141 ;  /* 0x0000008d00b87308 */ /* 0x000fe20000002400 */
[----:B------:R-:W-:-:S02]  /*cdf0*/  FMUL.FTZ R35, R35, c[0x0][0x2ec] ;  /* 0x0000bb0023237a20 */ /* 0x000fc40000410000 */
[----:B------:R-:W-:Y:S01]  /*ce00*/  FMUL.FTZ R142, R142, c[0x0][0x2ec] ;  /* 0x0000bb008e8e7a20 */ /* 0x000fe20000410000 */
[----:B------:R-:W-:Y:S04]  /*ce10*/  HMMA.16816.F32.BF16 R132, R16, R134, R228 ;  /* 0x000000861084723c */ /* 0x000fe800000418e4 */
[----:B------:R-:W1:Y:S08]  /*ce20*/  MUFU.TANH R15, R32 ;  /* 0x00000020000f7308 */ /* 0x000e700000002400 */
[----:B------:R-:W-:Y:S04]  /*ce30*/  MUFU.TANH R8, R33 ;  /* 0x0000002100087308 */ /* 0x000fe80000002400 */
[----:B------:R-:W-:-:S02]  /*ce40*/  FMUL.FTZ R182, R182, c[0x0][0x2ec] ;  /* 0x0000bb00b6b67a20 */ /* 0x000fc40000410000 */
[----:B------:R-:W-:Y:S02]  /*ce50*/  FMUL.FTZ R180, R180, c[0x0][0x2ec] ;  /* 0x0000bb00b4b47a20 */ /* 0x000fe40000410000 */
[----:B------:R-:W-:Y:S01]  /*ce60*/  MUFU.TANH R141, R34 ;  /* 0x00000022008d7308 */ /* 0x000fe20000002400 */
[----:B------:R-:W-:Y:S02]  /*ce70*/  FMUL.FTZ R181, R181, c[0x0][0x2ec] ;  /* 0x0000bb00b5b57a20 */ /* 0x000fe40000410000 */
[----:B------:R-:W-:Y:S02]  /*ce80*/  FMUL.FTZ R183, R183, c[0x0][0x2ec] ;  /* 0x0000bb00b7b77a20 */ /* 0x000fe40000410000 */
[----:B------:R-:W-:Y:S02]  /*ce90*/  FMUL.FTZ R132, R132, c[0x0][0x2ec] ;  /* 0x0000bb0084847a20 */ /* 0x000fe40000410000 */
[----:B------:R-:W-:Y:S01]  /*cea0*/  FMUL.FTZ R133, R133, c[0x0][0x2ec] ;  /* 0x0000bb0085857a20 */ /* 0x000fe20000410000 */
[----:B------:R2:W-:Y:S01]  /*ceb0*/  MUFU.TANH R140, R35 ;  /* 0x00000023008c7308 */ /* 0x0005e20000002400 */
[----:B------:R-:W-:-:S02]  /*cec0*/  FMUL.FTZ R134, R134, c[0x0][0x2ec] ;  /* 0x0000bb0086867a20 */ /* 0x000fc40000410000 */
[----:B------:R-:W-:-:S05]  /*ced0*/  FMUL.FTZ R135, R135, c[0x0][0x2ec] ;  /* 0x0000bb0087877a20 */ /* 0x000fca0000410000 */
[----:B------:R-:W-:Y:S01]  /*cee0*/  MUFU.TANH R200, R142 ;  /* 0x0000008e00c87308 */ /* 0x000fe20000002400 */
[----:B--2---:R-:W-:Y:S07]  /*cef0*/  HMMA.16816.F32.BF16 R32, R4, R26, R192 ;  /* 0x0000001a0420723c */ /* 0x004fee00000418c0 */
[----:B------:R-:W2:Y:S01]  /*cf00*/  MUFU.TANH R143, R143 ;  /* 0x0000008f008f7308 */ /* 0x000ea20000002400 */
[C---:B------:R-:W-:Y:S07]  /*cf10*/  HMMA.16816.F32.BF16 R4, R20.reuse, R136, R188 ;  /* 0x000000881404723c */ /* 0x040fee00000418bc */
[----:B------:R3:W-:Y:S01]  /*cf20*/  MUFU.TANH R176, R132 ;  /* 0x0000008400b07308 */ /* 0x0007e20000002400 */
[----:B-1----:R-:W-:Y:S01]  /*cf30*/  FSEL R137, R15, -INF , !P1 ;  /* 0xff8000000f897808 */ /* 0x002fe20004800000 */
[----:B------:R-:W-:Y:S06]  /*cf40*/  HMMA.16816.F32.BF16 R20, R20, R138, R28 ;  /* 0x0000008a1414723c */ /* 0x000fec000004181c */
[----:B------:R1:W-:Y:S01]  /*cf50*/  MUFU.TANH R142, R133 ;  /* 0x00000085008e7308 */ /* 0x0003e20000002400 */
[----:B------:R-:W-:-:S02]  /*cf60*/  ISETP.GE.AND P1, PT, R3, R11, PT ;  /* 0x0000000b0300720c */ /* 0x000fc40003f26270 */
[----:B--2---:R-:W-:Y:S02]  /*cf70*/  FSEL R15, R143, -INF , !P3 ;  /* 0xff8000008f0f7808 */ /* 0x004fe40005800000 */
[----:B------:R-:W-:Y:S01]  /*cf80*/  FSEL R138, R185, -INF , !P4 ;  /* 0xff800000b98a7808 */ /* 0x000fe20006000000 */
[----:B------:R-:W-:Y:S02]  /*cf90*/  FMUL.FTZ R33, R33, c[0x0][0x2ec] ;  /* 0x0000bb0021217a20 */ /* 0x000fe40000410000 */
[----:B------:R-:W-:Y:S01]  /*cfa0*/  MUFU.TANH R14, R134 ;  /* 0x00000086000e7308 */ /* 0x000fe20000002400 */
[----:B------:R-:W-:Y:S01]  /*cfb0*/  FMUL.FTZ R32, R32, c[0x0][0x2ec] ;  /* 0x0000bb0020207a20 */ /* 0x000fe20000410000 */
[----:B---3--:R-:W-:Y:S01]  /*cfc0*/  FSEL R132, R204, -INF , !P6 ;  /* 0xff800000cc847808 */ /* 0x008fe20007000000 */
[----:B------:R-:W-:Y:S01]  /*cfd0*/  FMUL.FTZ R34, R34, c[0x0][0x2ec] ;  /* 0x0000bb0022227a20 */ /* 0x000fe20000410000 */
[----:B------:R-:W-:Y:S01]  /*cfe0*/  FSEL R139, R187, -INF , !P5 ;  /* 0xff800000bb8b7808 */ /* 0x000fe20006800000 */
[----:B------:R-:W-:Y:S01]  /*cff0*/  FMUL.FTZ R35, R35, c[0x0][0x2ec] ;  /* 0x0000bb0023237a20 */ /* 0x000fe20000410000 */
[----:B------:R-:W-:Y:S01]  /*d000*/  ISETP.GE.AND P6, PT, R2, R9, PT ;  /* 0x000000090200720c */ /* 0x000fe20003fc6270 */
[----:B------:R-:W-:Y:S01]  /*d010*/  HMMA.16816.F32.BF16 R28, R16, R24, R4 ;  /* 0x00000018101c723c */ /* 0x000fe20000041804 */
[----:B------:R-:W-:Y:S01]  /*d020*/  MUFU.TANH R33, R33 ;  /* 0x0000002100217308 */ /* 0x000fe20000002400 */
[----:B------:R-:W-:-:S02]  /*d030*/  ISETP.GE.AND P4, PT, R3, R10, PT ;  /* 0x0000000a0300720c */ /* 0x000fc40003f86270 */
[----:B-1----:R-:W-:Y:S02]  /*d040*/  FSEL R133, R186, -INF , !P0 ;  /* 0xff800000ba857808 */ /* 0x002fe40004000000 */
[----:B------:R-:W-:Y:S02]  /*d050*/  ISETP.GE.AND P5, PT, R2, R10, PT ;  /* 0x0000000a0200720c */ /* 0x000fe40003fa6270 */
[----:B------:R-:W-:Y:S01]  /*d060*/  HMMA.16816.F32.BF16 R16, R16, R26, R20 ;  /* 0x0000001a1010723c */ /* 0x000fe20000041814 */
[----:B------:R1:W2:Y:S01]  /*d070*/  MUFU.TANH R202, R182 ;  /* 0x000000b600ca7308 */ /* 0x0002a20000002400 */
[C---:B------:R-:W-:Y:S02]  /*d080*/  ISETP.GE.AND P0, PT, R0.reuse, R11, PT ;  /* 0x0000000b0000720c */ /* 0x040fe40003f06270 */
[----:B------:R-:W-:Y:S02]  /*d090*/  IADD3 R4, R0, 0x10, RZ ;  /* 0x0000001000047810 */ /* 0x000fe40007ffe0ff */
[----:B------:R-:W-:-:S02]  /*d0a0*/  FSEL R6, R177, -INF , !P0 ;  /* 0xff800000b1067808 */ /* 0x000fc40004000000 */
[----:B------:R-:W-:Y:S01]  /*d0b0*/  ISETP.GE.AND P0, PT, R0, R12, PT ;  /* 0x0000000c0000720c */ /* 0x000fe20003f06270 */
[----:B------:R3:W-:Y:S01]  /*d0c0*/  MUFU.TANH R134, R180 ;  /* 0x000000b400867308 */ /* 0x0007e20000002400 */
[----:B------:R-:W-:Y:S02]  /*d0d0*/  ISETP.GE.AND P3, PT, R4, R10, PT ;  /* 0x0000000a0400720c */ /* 0x000fe40003f66270 */
[----:B------:R-:W-:-:S04]  /*d0e0*/  FSEL R7, R200, -INF , !P0 ;  /* 0xff800000c8077808 */ /* 0x000fc80004000000 */
[----:B------:R-:W-:Y:S01]  /*d0f0*/  FMUL.FTZ R29, R29, c[0x0][0x2ec] ;  /* 0x0000bb001d1d7a20 */ /* 0x000fe20000410000 */
[----:B------:R4:W5:Y:S01]  /*d100*/  MUFU.TANH R192, R181 ;  /* 0x000000b500c07308 */ /* 0x0009620000002400 */
[----:B-1----:R-:W-:Y:S01]  /*d110*/  FSEL R182, R140, -INF , !P5 ;  /* 0xff8000008cb67808 */ /* 0x002fe20006800000 */
[----:B------:R-:W-:Y:S01]  /*d120*/  FMUL.FTZ R28, R28, c[0x0][0x2ec] ;  /* 0x0000bb001c1c7a20 */ /* 0x000fe20000410000 */
[-C--:B------:R-:W-:Y:S01]  /*d130*/  ISETP.GE.AND P5, PT, R2, R12.reuse, PT ;  /* 0x0000000c0200720c */ /* 0x080fe20003fa6270 */
[----:B------:R-:W-:Y:S01]  /*d140*/  FMUL.FTZ R30, R30, c[0x0][0x2ec] ;  /* 0x0000bb001e1e7a20 */ /* 0x000fe20000410000 */
[----:B--2---:R-:W-:Y:S01]  /*d150*/  FSEL R202, R202, -INF , !P3 ;  /* 0xff800000caca7808 */ /* 0x004fe20005800000 */
[----:B------:R-:W-:Y:S01]  /*d160*/  FMUL.FTZ R31, R31, c[0x0][0x2ec] ;  /* 0x0000bb001f1f7a20 */ /* 0x000fe20000410000 */
[----:B---3--:R-:W-:Y:S01]  /*d170*/  FSEL R180, R8, -INF , !P6 ;  /* 0xff80000008b47808 */ /* 0x008fe20007000000 */
[----:B------:R-:W-:Y:S01]  /*d180*/  MUFU.TANH R32, R32 ;  /* 0x0000002000207308 */ /* 0x000fe20000002400 */
[----:B------:R-:W-:Y:S01]  /*d190*/  ISETP.GE.AND P6, PT, R3, R12, PT ;  /* 0x0000000c0300720c */ /* 0x000fe20003fc6270 */
[----:B------:R-:W-:Y:S01]  /*d1a0*/  FMUL.FTZ R17, R17, c[0x0][0x2ec] ;  /* 0x0000bb0011117a20 */ /* 0x000fe20000410000 */
[----:B------:R-:W-:Y:S01]  /*d1b0*/  IADD3 R3, R0, 0x11, RZ ;  /* 0x0000001100037810 */ /* 0x000fe20007ffe0ff */
[----:B------:R-:W-:Y:S01]  /*d1c0*/  FMUL.FTZ R16, R16, c[0x0][0x2ec] ;  /* 0x0000bb0010107a20 */ /* 0x000fe20000410000 */
[----:B------:R-:W-:Y:S01]  /*d1d0*/  FSEL R8, R176, -INF , !P1 ;  /* 0xff800000b0087808 */ /* 0x000fe20004800000 */
[----:B------:R-:W-:Y:S01]  /*d1e0*/  FMUL.FTZ R18, R18, c[0x0][0x2ec] ;  /* 0x0000bb0012127a20 */ /* 0x000fe20000410000 */
[----:B----4-:R-:W-:Y:S01]  /*d1f0*/  FSEL R181, R141, -INF , !P4 ;  /* 0xff8000008db57808 */ /* 0x010fe20006000000 */
[----:B------:R-:W-:Y:S01]  /*d200*/  MUFU.TANH R29, R29 ;  /* 0x0000001d001d7308 */ /* 0x000fe20000002400 */
[----:B------:R-:W-:-:S02]  /*d210*/  ISETP.GE.AND P4, PT, R2, R11, PT ;  /* 0x0000000b0200720c */ /* 0x000fc40003f86270 */
[C---:B------:R-:W-:Y:S02]  /*d220*/  IADD3 R2, R0.reuse, 0x18, RZ ;  /* 0x0000001800027810 */ /* 0x040fe40007ffe0ff */
[----:B------:R-:W-:Y:S02]  /*d230*/  IADD3 R0, R0, 0x19, RZ ;  /* 0x0000001900007810 */ /* 0x000fe40007ffe0ff */
[----:B------:R-:W-:Y:S01]  /*d240*/  FSEL R14, R14, -INF , !P6 ;  /* 0xff8000000e0e7808 */ /* 0x000fe20007000000 */
[----:B------:R-:W1:Y:S01]  /*d250*/  MUFU.TANH R13, R135 ;  /* 0x00000087000d7308 */ /* 0x000e620000002400 */
[-C--:B------:R-:W-:Y:S02]  /*d260*/  ISETP.GE.AND P0, PT, R0, R9.reuse, PT ;  /* 0x000000090000720c */ /* 0x080fe40003f06270 */
[----:B------:R-:W-:Y:S02]  /*d270*/  ISETP.GE.AND P1, PT, R3, R9, PT ;  /* 0x000000090300720c */ /* 0x000fe40003f26270 */
[----:B------:R-:W-:-:S02]  /*d280*/  FSEL R193, R33, -INF , !P0 ;  /* 0xff80000021c17808 */ /* 0x000fc40004000000 */
[C---:B------:R-:W-:Y:S01]  /*d290*/  ISETP.GE.AND P6, PT, R3.reuse, R10, PT ;  /* 0x0000000a0300720c */ /* 0x040fe20003fc6270 */
[----:B------:R2:W-:Y:S01]  /*d2a0*/  MUFU.TANH R186, R17 ;  /* 0x0000001100ba7308 */ /* 0x0005e20000002400 */
[CC--:B------:R-:W-:Y:S02]  /*d2b0*/  ISETP.GE.AND P0, PT, R3.reuse, R11.reuse, PT ;  /* 0x0000000b0300720c */ /* 0x0c0fe40003f06270 */
[----:B------:R-:W-:Y:S01]  /*d2c0*/  ISETP.GE.AND P3, PT, R3, R12, PT ;  /* 0x0000000c0300720c */ /* 0x000fe20003f66270 */
[----:B------:R-:W-:Y:S01]  /*d2d0*/  FMUL.FTZ R3, R19, c[0x0][0x2ec] ;  /* 0x0000bb0013037a20 */ /* 0x000fe20000410000 */
[----:B-----5:R-:W-:Y:S02]  /*d2e0*/  FSEL R192, R192, -INF , !P1 ;  /* 0xff800000c0c07808 */ /* 0x020fe40004800000 */
[----:B------:R-:W-:Y:S01]  /*d2f0*/  ISETP.GE.AND P1, PT, R4, R11, PT ;  /* 0x0000000b0400720c */ /* 0x000fe20003f26270 */
[----:B------:R-:W3:Y:S01]  /*d300*/  MUFU.TANH R183, R183 ;  /* 0x000000b700b77308 */ /* 0x000ee20000002400 */
[----:B-1----:R-:W-:-:S02]  /*d310*/  FSEL R13, R13, -INF , !P5 ;  /* 0xff8000000d0d7808 */ /* 0x002fc40006800000 */
[----:B------:R-:W-:Y:S02]  /*d320*/  ISETP.GE.AND P5, PT, R2, R10, PT ;  /* 0x0000000a0200720c */ /* 0x000fe40003fa6270 */
[----:B--2---:R-:W-:-:S03]  /*d330*/  FSEL R17, R142, -INF , !P4 ;  /* 0xff8000008e117808 */ /* 0x004fc60006000000 */
[----:B------:R-:W1:Y:S01]  /*d340*/  MUFU.TANH R34, R34 ;  /* 0x0000002200227308 */ /* 0x000e620000002400 */
[----:B------:R-:W-:-:S04]  /*d350*/  ISETP.GE.AND P4, PT, R2, R9, PT ;  /* 0x000000090200720c */ /* 0x000fc80003f86270 */
[----:B------:R-:W-:Y:S02]  /*d360*/  FSEL R194, R32, -INF , !P4 ;  /* 0xff80000020c27808 */ /* 0x000fe40006000000 */
[----:B------:R-:W-:Y:S01]  /*d370*/  ISETP.GE.AND P4, PT, R4, R12, PT ;  /* 0x0000000c0400720c */ /* 0x000fe20003f86270 */
[----:B------:R-:W-:Y:S01]  /*d380*/  MUFU.TANH R35, R35 ;  /* 0x0000002300237308 */ /* 0x000fe20000002400 */
[----:B---3--:R-:W-:Y:S01]  /*d390*/  FSEL R201, R183, -INF , !P6 ;  /* 0xff800000b7c97808 */ /* 0x008fe20007000000 */
[----:B------:R-:W-:Y:S01]  /*d3a0*/  BAR.SYNC.DEFER_BLOCKING 0x0 ;  /* 0x0000000000007b1d */ /* 0x000fe20000010000 */
[----:B------:R-:W-:-:S05]  /*d3b0*/  ISETP.GE.AND P6, PT, R2, R11, PT ;  /* 0x0000000b0200720c */ /* 0x000fca0003fc6270 */
[----:B------:R-:W2:Y:S01]  /*d3c0*/  MUFU.TANH R28, R28 ;  /* 0x0000001c001c7308 */ /* 0x000ea20000002400 */
[----:B-1----:R-:W-:Y:S02]  /*d3d0*/  FSEL R200, R34, -INF , !P5 ;  /* 0xff80000022c87808 */ /* 0x002fe40006800000 */
[----:B------:R-:W-:-:S04]  /*d3e0*/  ISETP.GE.AND P5, PT, R0, R11, PT ;  /* 0x0000000b0000720c */ /* 0x000fc80003fa6270 */
[----:B------:R-:W-:Y:S01]  /*d3f0*/  FSEL R186, R186, -INF , !P5 ;  /* 0xff800000baba7808 */ /* 0x000fe20006800000 */
[----:B------:R1:W3:Y:S08]  /*d400*/  MUFU.TANH R185, R16 ;  /* 0x0000001000b97308 */ /* 0x0002f00000002400 */
[----:B------:R-:W4:Y:S01]  /*d410*/  MUFU.TANH R187, R30 ;  /* 0x0000001e00bb7308 */ /* 0x000f220000002400 */
[----:B--2---:R-:W-:-:S02]  /*d420*/  FSEL R183, R28, -INF , !P1 ;  /* 0xff8000001cb77808 */ /* 0x004fc40004800000 */
[----:B------:R-:W-:Y:S02]  /*d430*/  ISETP.GE.AND P1, PT, R0, R12, PT ;  /* 0x0000000c0000720c */ /* 0x000fe40003f26270 */
[----:B-1----:R-:W-:-:S03]  /*d440*/  FSEL R16, R184, -INF , !P2 ;  /* 0xff800000b8107808 */ /* 0x002fc60005000000 */
[----:B------:R-:W1:Y:S01]  /*d450*/  MUFU.TANH R188, R31 ;  /* 0x0000001f00bc7308 */ /* 0x000e620000002400 */
[----:B------:R-:W-:Y:S02]  /*d460*/  ISETP.GE.AND P2, PT, R4, R9, PT ;  /* 0x000000090400720c */ /* 0x000fe40003f46270 */
[----:B------:R-:W-:Y:S02]  /*d470*/  FSEL R184, R29, -INF , !P0 ;  /* 0xff8000001db87808 */ /* 0x000fe40004000000 */
[----:B------:R-:W-:Y:S02]  /*d480*/  PLOP3.LUT P0, PT, PT, PT, UP0, 0x80, 0x0 ;  /* 0x000000000000781c */ /* 0x000fe40003f0f008 */
[----:B------:R-:W-:Y:S01]  /*d490*/  FSEL R191, R134, -INF , !P2 ;  /* 0xff80000086bf7808 */ /* 0x000fe20005000000 */
[----:B------:R-:W2:Y:S01]  /*d4a0*/  MUFU.TANH R4, R18 ;  /* 0x0000001200047308 */ /* 0x000ea20000002400 */
[----:B------:R-:W-:Y:S02]  /*d4b0*/  ISETP.GE.AND P2, PT, R0, R10, PT ;  /* 0x0000000a0000720c */ /* 0x000fe40003f46270 */
[----:B---3--:R-:W-:-:S02]  /*d4c0*/  FSEL R185, R185, -INF , !P6 ;  /* 0xff800000b9b97808 */ /* 0x008fc40007000000 */
[----:B------:R-:W-:Y:S02]  /*d4d0*/  FSEL R195, R35, -INF , !P2 ;  /* 0xff80000023c37808 */ /* 0x000fe40005000000 */
[----:B------:R-:W-:Y:S01]  /*d4e0*/  ISETP.GE.AND P2, PT, R2, R12, PT ;  /* 0x0000000c0200720c */ /* 0x000fe20003f46270 */
[----:B------:R-:W3:Y:S01]  /*d4f0*/  MUFU.TANH R3, R3 ;  /* 0x0000000300037308 */ /* 0x000ee20000002400 */
[----:B----4-:R-:W-:Y:S02]  /*d500*/  FSEL R187, R187, -INF , !P4 ;  /* 0xff800000bbbb7808 */ /* 0x010fe40006000000 */
        /* <DEDUP_REMOVED lines=30> */
.L_x_938:
[----:B------:R-:W-:Y:S01]  /*d6f0*/  FMNMX.FTZ R0, R233, R6, !PT ;  /* 0x00000006e9007209 */ /* 0x000fe20007810000 */
[----:B------:R-:W-:Y:S01]  /*d700*/  LDSM.16.MT88.4 R32, [R213+0xa000] ;  /* 0x00a00000d520783b */ /* 0x000fe20000004200 */
[----:B------:R-:W-:-:S02]  /*d710*/  UISETP.GE.AND UP0, UPT, UR8, 0x6, UPT ;  /* 0x000000060800788c */ /* 0x000fc4000bf06270 */
[----:B------:R-:W-:Y:S01]  /*d720*/  FMNMX.FTZ R0, R16, R0, !PT ;  /* 0x0000000010007209 */ /* 0x000fe20007810000 */
[----:B------:R-:W-:Y:S03]  /*d730*/  LDSM.16.MT88.4 R140, [R215+0xa000] ;  /* 0x00a00000d78c783b */ /* 0x000fe60000004200 */
[----:B------:R-:W-:Y:S01]  /*d740*/  FMNMX.FTZ R0, R8, R0, !PT ;  /* 0x0000000008007209 */ /* 0x000fe20007810000 */
[----:B------:R-:W-:Y:S03]  /*d750*/  LDSM.16.MT88.4 R176, [R218+0xa000] ;  /* 0x00a00000dab0783b */ /* 0x000fe60000004200 */
[----:B------:R-:W-:Y:S01]  /*d760*/  FMNMX.FTZ R0, R17, R0, !PT ;  /* 0x0000000011007209 */ /* 0x000fe20007810000 */
[----:B------:R-:W-:Y:S01]  /*d770*/  LDSM.16.MT88.4 R28, [R213+0xb000] ;  /* 0x00b00000d51c783b */ /* 0x000fe20000004200 */
[----:B------:R-:W-:-:S02]  /*d780*/  @UP0 UIADD3 UR8, UR8, -0x6, URZ ;  /* 0xfffffffa08080890 */ /* 0x000fc4000fffe03f */
[----:B-1----:R-:W-:Y:S01]  /*d790*/  FMNMX.FTZ R2, R183, R0, !PT ;  /* 0x00000000b7027209 */ /* 0x002fe20007810000 */
        /* <DEDUP_REMOVED lines=27> */
[--C-:B------:R-:W-:Y:S02]  /*d950*/  FFMA.FTZ R16, R16, c[0x0][0x23c], -R9.reuse ;  /* 0x00008f0010107a23 */ /* 0x100fe40000010809 */
[C---:B------:R-:W-:Y:S01]  /*d960*/  FSETP.NEU.FTZ.AND P0, PT, R3.reuse, -INF , PT ;  /* 0xff8000000300780b */ /* 0x040fe20003f1d000 */
[----:B------:R-:W-:Y:S02]  /*d970*/  FMUL.FTZ R0, R3, c[0x0][0x23c] ;  /* 0x00008f0003007a20 */ /* 0x000fe40000410000 */
[----:B------:R-:W-:Y:S01]  /*d980*/  FFMA.FTZ R17, R17, c[0x0][0x23c], -R9 ;  /* 0x00008f0011117a23 */ /* 0x000fe20000010809 */
[----:B------:R-:W-:Y:S01]  /*d990*/  FSEL R2, R3, RZ, P0 ;  /* 0x000000ff03027208 */ /* 0x000fe20000000000 */
[----:B------:R-:W-:Y:S01]  /*d9a0*/  MUFU.EX2 R244, R6 ;  /* 0x0000000600f47308 */ /* 0x000fe20000000800 */
[----:B-1----:R-:W-:-:S07]  /*d9b0*/  FSEL R8, R0, RZ, P0 ;  /* 0x000000ff00087208 */ /* 0x002fce0000000000 */
[----:B------:R-:W-:Y:S01]  /*d9c0*/  MUFU.EX2 R243, R16 ;  /* 0x0000001000f37308 */ /* 0x000fe20000000800 */
[----:B------:R-:W-:Y:S01]  /*d9d0*/  FSEL R0, R134, RZ, P1 ;  /* 0x000000ff86007208 */ /* 0x000fe20000800000 */
[----:B------:R-:W-:-:S04]  /*d9e0*/  FFMA.FTZ R7, R7, c[0x0][0x23c], -R8 ;  /* 0x00008f0007077a23 */ /* 0x000fc80000010808 */
[----:B------:R-:W-:Y:S02]  /*d9f0*/  FADD.FTZ R4, R233, -R0 ;  /* 0x80000000e9047221 */ /* 0x000fe40000010000 */
[--C-:B------:R-:W-:Y:S01]  /*da00*/  FFMA.FTZ R0, R13, c[0x0][0x23c], -R8.reuse ;  /* 0x00008f000d007a23 */ /* 0x100fe20000010808 */
[----:B------:R-:W1:Y:S01]  /*da10*/  MUFU.EX2 R246, R17 ;  /* 0x0000001100f67308 */ /* 0x000e620000000800 */
[--C-:B------:R-:W-:Y:S02]  /*da20*/  FFMA.FTZ R15, R15, c[0x0][0x23c], -R8.reuse ;  /* 0x00008f000f0f7a23 */ /* 0x100fe40000010808 */
[----:B------:R-:W-:Y:S02]  /*da30*/  FFMA.FTZ R14, R14, c[0x0][0x23c], -R8 ;  /* 0x00008f000e0e7a23 */ /* 0x000fe40000010808 */
[----:B------:R-:W-:-:S03]  /*da40*/  FMUL.FTZ R4, R4, c[0x0][0x23c] ;  /* 0x00008f0004047a20 */ /* 0x000fc60000410000 */
[----:B------:R2:W-:Y:S08]  /*da50*/  MUFU.EX2 R241, R0 ;  /* 0x0000000000f17308 */ /* 0x0005f00000000800 */
[----:B------:R-:W-:Y:S01]  /*da60*/  MUFU.EX2 R239, R7 ;  /* 0x0000000700ef7308 */ /* 0x000fe20000000800 */
[----:B-1----:R-:W-:Y:S01]  /*da70*/  F2FP.BF16.PACK_AB R6, R246, R245 ;  /* 0x000000f5f606723e */ /* 0x002fe200000010ff */
[----:B------:R-:W-:Y:S01]  /*da80*/  LDSM.16.MT88.4 R16, [R215+0xb000] ;  /* 0x00b00000d710783b */ /* 0x000fe20000004200 */
[----:B--2---:R-:W-:Y:S01]  /*da90*/  FADD.FTZ R0, R232, -R2 ;  /* 0x80000002e8007221 */ /* 0x004fe20000010000 */
[----:B------:R-:W-:-:S04]  /*daa0*/  FMNMX.FTZ R2, R235, R132, !PT ;  /* 0x00000084eb027209 */ /* 0x000fc80007810000 */
[----:B------:R-:W1:Y:S01]  /*dab0*/  MUFU.EX2 R240, R15 ;  /* 0x0000000f00f07308 */ /* 0x000e620000000800 */
[----:B------:R-:W-:Y:S01]  /*dac0*/  FMUL.FTZ R0, R0, c[0x0][0x23c] ;  /* 0x00008f0000007a20 */ /* 0x000fe20000410000 */
[----:B------:R-:W-:-:S04]  /*dad0*/  FMNMX.FTZ R2, R138, R2, !PT ;  /* 0x000000028a027209 */ /* 0x000fc80007810000 */
[----:B------:R-:W-:Y:S02]  /*dae0*/  FMNMX.FTZ R2, R137, R2, !PT ;  /* 0x0000000289027209 */ /* 0x000fe40007810000 */
[----:B------:R2:W3:Y:S02]  /*daf0*/  MUFU.EX2 R12, R0 ;  /* 0x00000000000c7308 */ /* 0x0004e40000000800 */
[----:B------:R-:W-:-:S04]  /*db00*/  FMNMX.FTZ R2, R180, R2, !PT ;  /* 0x00000002b4027209 */ /* 0x000fc80007810000 */
[----:B------:R-:W-:Y:S02]  /*db10*/  FMNMX.FTZ R2, R191, R2, !PT ;  /* 0x00000002bf027209 */ /* 0x000fe40007810000 */
[----:B------:R-:W4:Y:S01]  /*db20*/  MUFU.EX2 R242, R14 ;  /* 0x0000000e00f27308 */ /* 0x000f220000000800 */
[----:B-1----:R-:W-:Y:S02]  /*db30*/  F2FP.BF16.PACK_AB R5, R240, R239 ;  /* 0x000000eff005723e */ /* 0x002fe400000010ff */
[----:B------:R-:W-:-:S04]  /*db40*/  FMNMX.FTZ R2, R192, R2, !PT ;  /* 0x00000002c0027209 */ /* 0x000fc80007810000 */
[----:B------:R-:W-:Y:S01]  /*db50*/  FMNMX.FTZ R2, R194, R2, !PT ;  /* 0x00000002c2027209 */ /* 0x000fe20007810000 */
[----:B------:R1:W5:Y:S01]  /*db60*/  MUFU.EX2 R13, R4 ;  /* 0x00000004000d7308 */ /* 0x0003620000000800 */
[----:B--2---:R-:W-:Y:S01]  /*db70*/  FMNMX.FTZ R0, R234, R133, !PT ;  /* 0x00000085ea007209 */ /* 0x004fe20007810000 */
[-C--:B---3--:R-:W-:Y:S02]  /*db80*/  FMUL.FTZ R146, R146, R12.reuse ;  /* 0x0000000c92927220 */ /* 0x088fe40000410000 */
[----:B------:R-:W-:Y:S01]  /*db90*/  FMUL.FTZ R147, R147, R12 ;  /* 0x0000000c93937220 */ /* 0x000fe20000410000 */
[----:B------:R-:W-:Y:S01]  /*dba0*/  FMNMX.FTZ R0, R139, R0, !PT ;  /* 0x000000008b007209 */ /* 0x000fe20007810000 */
[----:B------:R-:W-:Y:S01]  /*dbb0*/  FMUL.FTZ R154, R154, R12 ;  /* 0x0000000c9a9a7220 */ /* 0x000fe20000410000 */
[----:B----4-:R-:W-:Y:S01]  /*dbc0*/  F2FP.BF16.PACK_AB R7, R241, R242 ;  /* 0x000000f2f107723e */ /* 0x010fe200000010ff */
[----:B------:R-:W-:Y:S01]  /*dbd0*/  FMUL.FTZ R155, R155, R12 ;  /* 0x0000000c9b9b7220 */ /* 0x000fe20000410000 */
[----:B------:R-:W-:Y:S01]  /*dbe0*/  FMNMX.FTZ R0, R181, R0, !PT ;  /* 0x00000000b5007209 */ /* 0x000fe20007810000 */
[----:B------:R-:W-:-:S02]  /*dbf0*/  FMUL.FTZ R166, R166, R12 ;  /* 0x0000000ca6a67220 */ /* 0x000fc40000410000 */
[----:B------:R-:W-:Y:S01]  /*dc00*/  FMUL.FTZ R167, R167, R12 ;  /* 0x0000000ca7a77220 */ /* 0x000fe20000410000 */
[----:B------:R-:W-:Y:S01]  /*dc10*/  FMNMX.FTZ R0, R182, R0, !PT ;  /* 0x00000000b6007209 */ /* 0x000fe20007810000 */
[----:B------:R-:W-:Y:S01]  /*dc20*/  FMUL.FTZ R170, R170, R12 ;  /* 0x0000000caaaa7220 */ /* 0x000fe20000410000 */
[----:B-1----:R-:W-:Y:S01]  /*dc30*/  F2FP.BF16.PACK_AB R4, R243, R244 ;  /* 0x000000f4f304723e */ /* 0x002fe200000010ff */
[-C--:B-----5:R-:W-:Y:S01]  /*dc40*/  FMUL.FTZ R144, R144, R13.reuse ;  /* 0x0000000d90907220 */ /* 0x0a0fe20000410000 */
[----:B------:R-:W-:Y:S01]  /*dc50*/  FMNMX.FTZ R0, R202, R0, !PT ;  /* 0x00000000ca007209 */ /* 0x000fe20007810000 */
[-C--:B------:R-:W-:Y:S02]  /*dc60*/  FMUL.FTZ R145, R145, R13.reuse ;  /* 0x0000000d91917220 */ /* 0x080fe40000410000 */
[-C--:B------:R-:W-:Y:S01]  /*dc70*/  FMUL.FTZ R152, R152, R13.reuse ;  /* 0x0000000d98987220 */ /* 0x080fe20000410000 */
[----:B------:R-:W-:Y:S01]  /*dc80*/  FMNMX.FTZ R10, R201, R0, !PT ;  /* 0x00000000c90a7209 */ /* 0x000fe20007810000 */
[-C--:B------:R-:W-:Y:S01]  /*dc90*/  FMUL.FTZ R153, R153, R13.reuse ;  /* 0x0000000d99997220 */ /* 0x080fe20000410000 */
[----:B------:R-:W-:Y:S01]  /*dca0*/  FMNMX.FTZ R0, R193, R2, !PT ;  /* 0x00000002c1007209 */ /* 0x000fe20007810000 */
[-C--:B------:R-:W-:Y:S01]  /*dcb0*/  FMUL.FTZ R164, R164, R13.reuse ;  /* 0x0000000da4a47220 */ /* 0x080fe20000410000 */
[----:B------:R-:W-:Y:S01]  /*dcc0*/  HMMA.16816.F32.BF16 R208, R4, R32, R144 ;  /* 0x0000002004d0723c */ /* 0x000fe20000041890 */
[----:B------:R-:W-:Y:S01]  /*dcd0*/  LDSM.16.MT88.4 R144, [R217+0xa000] ;  /* 0x00a00000d990783b */ /* 0x000fe20000004200 */
[----:B------:R-:W-:-:S02]  /*dce0*/  FMUL.FTZ R165, R165, R13 ;  /* 0x0000000da5a57220 */ /* 0x000fc40000410000 */
[-C--:B------:R-:W-:Y:S01]  /*dcf0*/  FMUL.FTZ R168, R168, R13.reuse ;  /* 0x0000000da8a87220 */ /* 0x080fe20000410000 */
[----:B------:R-:W1:Y:S01]  /*dd00*/  SHFL.BFLY PT, R2, R0, 0x2, 0x1f ;  /* 0x0c401f0000027f89 */ /* 0x000e6200000e0000 */
        /* <DEDUP_REMOVED lines=14> */
[-C--:B------:R-:W-:Y:S01]  /*ddf0*/  FMUL.FTZ R57, R57, R13.reuse ;  /* 0x0000000d39397220 */ /* 0x080fe20000410000 */
[----:B-1----:R-:W-:Y:S01]  /*de00*/  FMNMX.FTZ R0, R0, R2, !PT ;  /* 0x0000000200007209 */ /* 0x002fe20007810000 */
[----:B------:R-:W-:Y:S01]  /*de10*/  FMUL.FTZ R58, R58, R12 ;  /* 0x0000000c3a3a7220 */ /* 0x000fe20000410000 */
[----:B------:R-:W-:Y:S01]  /*de20*/  FMNMX.FTZ R2, R200, R10, !PT ;  /* 0x0000000ac8027209 */ /* 0x000fe20007810000 */
[----:B------:R-:W-:Y:S01]  /*de30*/  FMUL.FTZ R59, R59, R12 ;  /* 0x0000000c3b3b7220 */ /* 0x000fe20000410000 */
[----:B------:R-:W-:Y:S01]  /*de40*/  HMMA.16816.F32.BF16 R40, R4, R176, R40 ;  /* 0x000000b00428723c */ /* 0x000fe20000041828 */
[----:B------:R-:W1:Y:S01]  /*de50*/  SHFL.BFLY PT, R10, R0, 0x1, 0x1f ;  /* 0x0c201f00000a7f89 */ /* 0x000e6200000e0000 */
[----:B------:R-:W-:Y:S01]  /*de60*/  FMNMX.FTZ R2, R195, R2, !PT ;  /* 0x00000002c3027209 */ /* 0x000fe20007810000 */
[-C--:B------:R-:W-:Y:S02]  /*de70*/  FMUL.FTZ R60, R60, R13.reuse ;  /* 0x0000000d3c3c7220 */ /* 0x080fe40000410000 */
[----:B------:R-:W-:-:S02]  /*de80*/  FMUL.FTZ R61, R61, R13 ;  /* 0x0000000d3d3d7220 */ /* 0x000fc40000410000 */
[----:B------:R-:W2:Y:S01]  /*de90*/  SHFL.BFLY PT, R11, R2, 0x2, 0x1f ;  /* 0x0c401f00020b7f89 */ /* 0x000ea200000e0000 */
        /* <DEDUP_REMOVED lines=11> */
[C---:B------:R-:W-:Y:S01]  /*df50*/  HMMA.16816.F32.BF16 R60, R4.reuse, R146, R60 ;  /* 0x00000092043c723c */ /* 0x040fe2000004183c */
[----:B------:R-:W-:Y:S01]  /*df60*/  FMUL.FTZ R78, R78, R12 ;  /* 0x0000000c4e4e7220 */ /* 0x000fe20000410000 */
[----:B-1----:R-:W-:Y:S01]  /*df70*/  FMNMX.FTZ R136, R0, R10, !PT ;  /* 0x0000000a00887209 */ /* 0x002fe20007810000 */
[----:B------:R-:W-:Y:S02]  /*df80*/  FMUL.FTZ R79, R79, R12 ;  /* 0x0000000c4f4f7220 */ /* 0x000fe40000410000 */
[-C--:B------:R-:W-:Y:S01]  /*df90*/  FMUL.FTZ R89, R89, R13.reuse ;  /* 0x0000000d59597220 */ /* 0x080fe20000410000 */
[----:B--2---:R-:W-:Y:S01]  /*dfa0*/  FMNMX.FTZ R2, R11, R2, !PT ;  /* 0x000000020b027209 */ /* 0x004fe20007810000 */
        /* <DEDUP_REMOVED lines=29> */
[----:B------:R-:W-:Y:S02]  /*e180*/  FMUL.FTZ R0, R136, c[0x0][0x23c] ;  /* 0x00008f0088007a20 */ /* 0x000fe40000410000 */
[----:B------:R-:W-:-:S03]  /*e190*/  FFMA.FTZ R14, R183, c[0x0][0x23c], -R9 ;  /* 0x00008f00b70e7a23 */ /* 0x000fc60000010809 */
[C---:B------:R-:W-:Y:S01]  /*e1a0*/  HMMA.16816.F32.BF16 R120, R4.reuse, R24, R120 ;  /* 0x000000180478723c */ /* 0x040fe20000041878 */
[----:B------:R-:W-:Y:S01]  /*e1b0*/  FSEL R0, R0, RZ, P1 ;  /* 0x000000ff00007208 */ /* 0x000fe20000800000 */
[----:B------:R1:W-:Y:S06]  /*e1c0*/  MUFU.EX2 R228, R14 ;  /* 0x0000000e00e47308 */ /* 0x0003ec0000000800 */
[----:B------:R-:W-:Y:S01]  /*e1d0*/  HMMA.16816.F32.BF16 R204, R4, R26, R124 ;  /* 0x0000001a04cc723c */ /* 0x000fe2000004187c */
[----:B------:R-:W2:Y:S06]  /*e1e0*/  SHFL.BFLY PT, R5, R2, 0x1, 0x1f ;  /* 0x0c201f0002057f89 */ /* 0x000eac00000e0000 */
[----:B------:R-:W-:-:S02]  /*e1f0*/  FFMA.FTZ R4, R132, c[0x0][0x23c], -R0 ;  /* 0x00008f0084047a23 */ /* 0x000fc40000010800 */
[----:B-1----:R-:W-:Y:S02]  /*e200*/  FFMA.FTZ R14, R184, c[0x0][0x23c], -R9 ;  /* 0x00008f00b80e7a23 */ /* 0x002fe40000010809 */
[----:B------:R1:W-:Y:S08]  /*e210*/  MUFU.EX2 R236, R4 ;  /* 0x0000000400ec7308 */ /* 0x0003f00000000800 */
[----:B------:R3:W4:Y:S01]  /*e220*/  MUFU.EX2 R203, R14 ;  /* 0x0000000e00cb7308 */ /* 0x0007220000000800 */
[----:B--2---:R-:W-:Y:S01]  /*e230*/  FMNMX.FTZ R135, R2, R5, !PT ;  /* 0x0000000502877209 */ /* 0x004fe20007810000 */
[--C-:B------:R-:W-:Y:S01]  /*e240*/  FFMA.FTZ R2, R138, c[0x0][0x23c], -R0.reuse ;  /* 0x00008f008a027a23 */ /* 0x100fe20000010800 */
[----:B------:R-:W-:Y:S01]  /*e250*/  FSEL R5, R136, RZ, P1 ;  /* 0x000000ff88057208 */ /* 0x000fe20000800000 */
[----:B-1----:R-:W-:Y:S01]  /*e260*/  FFMA.FTZ R4, R137, c[0x0][0x23c], -R0 ;  /* 0x00008f0089047a23 */ /* 0x002fe20000010800 */
[----:B------:R-:W-:-:S03]  /*e270*/  FSETP.NEU.FTZ.AND P0, PT, R135, -INF , PT ;  /* 0xff8000008700780b */ /* 0x000fc60003f1d000 */
[----:B------:R1:W-:Y:S01]  /*e280*/  MUFU.EX2 R233, R2 ;  /* 0x0000000200e97308 */ /* 0x0003e20000000800 */
[----:B------:R-:W-:Y:S01]  /*e290*/  FADD.FTZ R6, R235, -R5 ;  /* 0x80000005eb067221 */ /* 0x000fe20000010000 */
[----:B------:R-:W-:Y:S01]  /*e2a0*/  FSEL R5, R135, RZ, P0 ;  /* 0x000000ff87057208 */ /* 0x000fe20000000000 */
[----:B---3--:R-:W-:Y:S01]  /*e2b0*/  FFMA.FTZ R14, R185, c[0x0][0x23c], -R9 ;  /* 0x00008f00b90e7a23 */ /* 0x008fe20000010809 */
[----:B----4-:R-:W-:Y:S01]  /*e2c0*/  F2FP.BF16.PACK_AB R124, R203, R228 ;  /* 0x000000e4cb7c723e */ /* 0x010fe200000010ff */
[----:B------:R-:W-:-:S03]  /*e2d0*/  FMUL.FTZ R6, R6, c[0x0][0x23c] ;  /* 0x00008f0006067a20 */ /* 0x000fc60000410000 */
[----:B------:R2:W-:Y:S01]  /*e2e0*/  MUFU.EX2 R237, R4 ;  /* 0x0000000400ed7308 */ /* 0x0005e20000000800 */
[----:B------:R-:W-:Y:S02]  /*e2f0*/  FFMA.FTZ R9, R186, c[0x0][0x23c], -R9 ;  /* 0x00008f00ba097a23 */ /* 0x000fe40000010809 */
[----:B-1----:R-:W-:-:S05]  /*e300*/  FMUL.FTZ R2, R135, c[0x0][0x23c] ;  /* 0x00008f0087027a20 */ /* 0x002fca0000410000 */
[----:B------:R-:W1:Y:S01]  /*e310*/  MUFU.EX2 R11, R6 ;  /* 0x00000006000b7308 */ /* 0x000e620000000800 */
[----:B------:R-:W-:Y:S02]  /*e320*/  FSEL R2, R2, RZ, P0 ;  /* 0x000000ff02027208 */ /* 0x000fe40000000000 */
[----:B------:R-:W-:Y:S01]  /*e330*/  PLOP3.LUT P0, PT, PT, PT, UP0, 0x80, 0x0 ;  /* 0x000000000000781c */ /* 0x000fe20003f0f008 */
[----:B--2---:R-:W-:-:S04]  /*e340*/  FFMA.FTZ R4, R180, c[0x0][0x23c], -R0 ;  /* 0x00008f00b4047a23 */ /* 0x004fc80000010800 */
[----:B------:R-:W-:Y:S08]  /*e350*/  MUFU.EX2 R183, R9 ;  /* 0x0000000900b77308 */ /* 0x000ff00000000800 */
[----:B------:R-:W2:Y:S01]  /*e360*/  MUFU.EX2 R238, R4 ;  /* 0x0000000400ee7308 */ /* 0x000ea20000000800 */
[-C--:B-1----:R-:W-:Y:S02]  /*e370*/  FMUL.FTZ R148, R148, R11.reuse ;  /* 0x0000000b94947220 */ /* 0x082fe40000410000 */
[----:B------:R-:W-:-:S02]  /*e380*/  FMUL.FTZ R149, R149, R11 ;  /* 0x0000000b95957220 */ /* 0x000fc40000410000 */
[-C--:B------:R-:W-:Y:S02]  /*e390*/  FMUL.FTZ R156, R156, R11.reuse ;  /* 0x0000000b9c9c7220 */ /* 0x080fe40000410000 */
[-C--:B------:R-:W-:Y:S01]  /*e3a0*/  FMUL.FTZ R157, R157, R11.reuse ;  /* 0x0000000b9d9d7220 */ /* 0x080fe20000410000 */
[----:B------:R-:W1:Y:S01]  /*e3b0*/  MUFU.EX2 R184, R14 ;  /* 0x0000000e00b87308 */ /* 0x000e620000000800 */
[-C--:B------:R-:W-:Y:S02]  /*e3c0*/  FMUL.FTZ R160, R160, R11.reuse ;  /* 0x0000000ba0a07220 */ /* 0x080fe40000410000 */
[-C--:B------:R-:W-:Y:S02]  /*e3d0*/  FMUL.FTZ R161, R161, R11.reuse ;  /* 0x0000000ba1a17220 */ /* 0x080fe40000410000 */
[-C--:B------:R-:W-:Y:S02]  /*e3e0*/  FMUL.FTZ R36, R36, R11.reuse ;  /* 0x0000000b24247220 */ /* 0x080fe40000410000 */
[----:B------:R-:W-:Y:S01]  /*e3f0*/  FMUL.FTZ R37, R37, R11 ;  /* 0x0000000b25257220 */ /* 0x000fe20000410000 */
[----:B--2---:R-:W-:Y:S01]  /*e400*/  F2FP.BF16.PACK_AB R6, R238, R237 ;  /* 0x000000edee06723e */ /* 0x004fe200000010ff */
[----:B------:R-:W-:-:S02]  /*e410*/  FFMA.FTZ R4, R133, c[0x0][0x23c], -R2 ;  /* 0x00008f0085047a23 */ /* 0x000fc40000010802 */
[-C--:B------:R-:W-:Y:S02]  /*e420*/  FMUL.FTZ R68, R68, R11.reuse ;  /* 0x0000000b44447220 */ /* 0x080fe40000410000 */
[----:B------:R2:W-:Y:S01]  /*e430*/  MUFU.EX2 R230, R4 ;  /* 0x0000000400e67308 */ /* 0x0005e20000000800 */
[-C--:B------:R-:W-:Y:S02]  /*e440*/  FMUL.FTZ R69, R69, R11.reuse ;  /* 0x0000000b45457220 */ /* 0x080fe40000410000 */
[-C--:B------:R-:W-:Y:S01]  /*e450*/  FMUL.FTZ R84, R84, R11.reuse ;  /* 0x0000000b54547220 */ /* 0x080fe20000410000 */
[----:B-1----:R-:W-:Y:S01]  /*e460*/  F2FP.BF16.PACK_AB R126, R183, R184 ;  /* 0x000000b8b77e723e */ /* 0x002fe200000010ff */
[-C--:B------:R-:W-:Y:S02]  /*e470*/  FMUL.FTZ R85, R85, R11.reuse ;  /* 0x0000000b55557220 */ /* 0x080fe40000410000 */
[-C--:B------:R-:W-:Y:S02]  /*e480*/  FMUL.FTZ R100, R100, R11.reuse ;  /* 0x0000000b64647220 */ /* 0x080fe40000410000 */
[----:B------:R-:W-:-:S02]  /*e490*/  FMUL.FTZ R101, R101, R11 ;  /* 0x0000000b65657220 */ /* 0x000fc40000410000 */
[-C--:B------:R-:W-:Y:S02]  /*e4a0*/  FMUL.FTZ R116, R116, R11.reuse ;  /* 0x0000000b74747220 */ /* 0x080fe40000410000 */
[-C--:B------:R-:W-:Y:S02]  /*e4b0*/  FMUL.FTZ R117, R117, R11.reuse ;  /* 0x0000000b75757220 */ /* 0x080fe40000410000 */
[-C--:B------:R-:W-:Y:S02]  /*e4c0*/  FMUL.FTZ R172, R172, R11.reuse ;  /* 0x0000000bacac7220 */ /* 0x080fe40000410000 */
[----:B--2---:R-:W-:Y:S02]  /*e4d0*/  FFMA.FTZ R4, R139, c[0x0][0x23c], -R2 ;  /* 0x00008f008b047a23 */ /* 0x004fe40000010802 */
[-C--:B------:R-:W-:Y:S02]  /*e4e0*/  FMUL.FTZ R173, R173, R11.reuse ;  /* 0x0000000badad7220 */ /* 0x080fe40000410000 */
        /* <DEDUP_REMOVED lines=17> */
[----:B------:R-:W-:Y:S02]  /*e600*/  FFMA.FTZ R9, R187, c[0x0][0x23c], -R8 ;  /* 0x00008f00bb097a23 */ /* 0x000fe40000010808 */
[----:B------:R-:W-:Y:S02]  /*e610*/  FFMA.FTZ R11, R252, R11, R236 ;  /* 0x0000000bfc0b7223 */ /* 0x000fe400000100ec */
[----:B------:R3:W-:Y:S01]  /*e620*/  MUFU.EX2 R181, R9 ;  /* 0x0000000900b57308 */ /* 0x0007e20000000800 */
[----:B-1----:R-:W-:Y:S01]  /*e630*/  FADD.FTZ R4, R234, -R5 ;  /* 0x80000005ea047221 */ /* 0x002fe20000010000 */
[----:B--2---:R-:W-:-:S03]  /*e640*/  F2FP.BF16.PACK_AB R5, R232, R230 ;  /* 0x000000e6e805723e */ /* 0x004fc600000010ff */
[----:B------:R-:W-:-:S04]  /*e650*/  FMUL.FTZ R4, R4, c[0x0][0x23c] ;  /* 0x00008f0004047a20 */ /* 0x000fc80000410000 */
[----:B------:R1:W2:Y:S01]  /*e660*/  MUFU.EX2 R10, R4 ;  /* 0x00000004000a7308 */ /* 0x0002a20000000800 */
[----:B---3--:R-:W-:Y:S02]  /*e670*/  FFMA.FTZ R9, R188, c[0x0][0x23c], -R8 ;  /* 0x00008f00bc097a23 */ /* 0x008fe40000010808 */
[----:B-1----:R-:W-:Y:S02]  /*e680*/  FFMA.FTZ R4, R182, c[0x0][0x23c], -R2 ;  /* 0x00008f00b6047a23 */ /* 0x002fe40000010802 */
[----:B--2---:R-:W-:-:S03]  /*e690*/  FMUL.FTZ R150, R150, R10 ;  /* 0x0000000a96967220 */ /* 0x004fc60000410000 */
[----:B------:R-:W1:Y:S01]  /*e6a0*/  MUFU.EX2 R182, R9 ;  /* 0x0000000900b67308 */ /* 0x000e620000000800 */
[-C--:B------:R-:W-:Y:S02]  /*e6b0*/  FMUL.FTZ R151, R151, R10.reuse ;  /* 0x0000000a97977220 */ /* 0x080fe40000410000 */
[-C--:B------:R-:W-:Y:S02]  /*e6c0*/  FMUL.FTZ R158, R158, R10.reuse ;  /* 0x0000000a9e9e7220 */ /* 0x080fe40000410000 */
[-C--:B------:R-:W-:Y:S02]  /*e6d0*/  FMUL.FTZ R159, R159, R10.reuse ;  /* 0x0000000a9f9f7220 */ /* 0x080fe40000410000 */
[-C--:B------:R-:W-:Y:S01]  /*e6e0*/  FMUL.FTZ R162, R162, R10.reuse ;  /* 0x0000000aa2a27220 */ /* 0x080fe20000410000 */
[----:B------:R2:W3:Y:S01]  /*e6f0*/  MUFU.EX2 R229, R4 ;  /* 0x0000000400e57308 */ /* 0x0004e20000000800 */
[-C--:B------:R-:W-:Y:S02]  /*e700*/  FMUL.FTZ R163, R163, R10.reuse ;  /* 0x0000000aa3a37220 */ /* 0x080fe40000410000 */
[----:B------:R-:W-:-:S02]  /*e710*/  FMUL.FTZ R38, R38, R10 ;  /* 0x0000000a26267220 */ /* 0x000fc40000410000 */
[-C--:B------:R-:W-:Y:S02]  /*e720*/  FMUL.FTZ R39, R39, R10.reuse ;  /* 0x0000000a27277220 */ /* 0x080fe40000410000 */
[-C--:B------:R-:W-:Y:S01]  /*e730*/  FMUL.FTZ R70, R70, R10.reuse ;  /* 0x0000000a46467220 */ /* 0x080fe20000410000 */
[----:B-1----:R-:W-:Y:S01]  /*e740*/  F2FP.BF16.PACK_AB R125, R182, R181 ;  /* 0x000000b5b67d723e */ /* 0x002fe200000010ff */
[-C--:B------:R-:W-:Y:S02]  /*e750*/  FMUL.FTZ R71, R71, R10.reuse ;  /* 0x0000000a47477220 */ /* 0x080fe40000410000 */
[-C--:B------:R-:W-:Y:S02]  /*e760*/  FMUL.FTZ R86, R86, R10.reuse ;  /* 0x0000000a56567220 */ /* 0x080fe40000410000 */
[-C--:B------:R-:W-:Y:S02]  /*e770*/  FMUL.FTZ R87, R87, R10.reuse ;  /* 0x0000000a57577220 */ /* 0x080fe40000410000 */
[----:B------:R-:W-:Y:S01]  /*e780*/  FMUL.FTZ R102, R102, R10 ;  /* 0x0000000a66667220 */ /* 0x000fe20000410000 */
[----:B--2---:R-:W-:Y:S01]  /*e790*/  F2FP.BF16.PACK_AB R4, R233, R236 ;  /* 0x000000ece904723e */ /* 0x004fe200000010ff */
[-C--:B------:R-:W-:Y:S01]  /*e7a0*/  FMUL.FTZ R103, R103, R10.reuse ;  /* 0x0000000a67677220 */ /* 0x080fe20000410000 */
[----:B---3--:R-:W-:Y:S01]  /*e7b0*/  F2FP.BF16.PACK_AB R7, R229, R231 ;  /* 0x000000e7e507723e */ /* 0x008fe200000010ff */
        /* <DEDUP_REMOVED lines=10> */
[-C--:B------:R-:W-:Y:S01]  /*e860*/  FMUL.FTZ R66, R66, R10.reuse ;  /* 0x0000000a42427220 */ /* 0x080fe20000410000 */
[----:B------:R-:W1:Y:S01]  /*e870*/  LDSM.16.MT88.4 R156, [R213+0xa800] ;  /* 0x00a80000d59c783b */ /* 0x000e620000004200 */
        /* <DEDUP_REMOVED lines=11> */
[----:B------:R-:W-:-:S02]  /*e930*/  FFMA.FTZ R9, R189, c[0x0][0x23c], -R8 ;  /* 0x00008f00bd097a23 */ /* 0x000fc40000010808 */
[----:B------:R-:W-:Y:S01]  /*e940*/  FFMA.FTZ R8, R190, c[0x0][0x23c], -R8 ;  /* 0x00008f00be087a23 */ /* 0x000fe20000010808 */
[C---:B------:R-:W-:Y:S01]  /*e950*/  HMMA.16816.F32.BF16 R68, R4.reuse, R28, R68 ;  /* 0x0000001c0444723c */ /* 0x040fe20000041844 */
[----:B------:R-:W-:Y:S07]  /*e960*/  MUFU.EX2 R180, R9 ;  /* 0x0000000900b47308 */ /* 0x000fee0000000800 */
[C---:B------:R-:W-:Y:S01]  /*e970*/  HMMA.16816.F32.BF16 R84, R4.reuse, R16, R84 ;  /* 0x000000100454723c */ /* 0x040fe20000041854 */
[----:B------:R-:W2:Y:S07]  /*e980*/  MUFU.EX2 R139, R8 ;  /* 0x00000008008b7308 */ /* 0x000eae0000000800 */
[C---:B------:R-:W-:Y:S08]  /*e990*/  HMMA.16816.F32.BF16 R100, R4.reuse, R20, R100 ;  /* 0x000000140464723c */ /* 0x040ff00000041864 */
[----:B------:R-:W-:Y:S01]  /*e9a0*/  HMMA.16816.F32.BF16 R116, R4, R24, R116 ;  /* 0x000000180474723c */ /* 0x000fe20000041874 */
[----:B--2---:R-:W-:-:S07]  /*e9b0*/  F2FP.BF16.PACK_AB R127, R139, R180 ;  /* 0x000000b48b7f723e */ /* 0x004fce00000010ff */
[C---:B------:R-:W-:Y:S01]  /*e9c0*/  HMMA.16816.F32.BF16 R140, R4.reuse, R142, R172 ;  /* 0x0000008e048c723c */ /* 0x040fe200000418ac */
[----:B------:R-:W2:Y:S07]  /*e9d0*/  LDSM.16.MT88.4 R172, [R215+0xa800] ;  /* 0x00a80000d7ac783b */ /* 0x000eae0000004200 */
[C---:B------:R-:W-:Y:S01]  /*e9e0*/  HMMA.16816.F32.BF16 R176, R4.reuse, R178, R48 ;  /* 0x000000b204b0723c */ /* 0x040fe20000041830 */
[----:B------:R-:W3:Y:S07]  /*e9f0*/  LDSM.16.MT88.4 R48, [R218+0xa800] ;  /* 0x00a80000da30783b */ /* 0x000eee0000004200 */
[C---:B------:R-:W-:Y:S08]  /*ea00*/  HMMA.16816.F32.BF16 R52, R4.reuse, R144, R52 ;  /* 0x000000900434723c */ /* 0x040ff00000041834 */
[C---:B------:R-:W-:Y:S01]  /*ea10*/  HMMA.16816.F32.BF16 R32, R4.reuse, R146, R64 ;  /* 0x000000920420723c */ /* 0x040fe20000041840 */
[----:B------:R-:W4:Y:S07]  /*ea20*/  LDSM.16.MT88.4 R64, [R217+0xa800] ;  /* 0x00a80000d940783b */ /* 0x000f2e0000004200 */
[C---:B------:R-:W-:Y:S01]  /*ea30*/  HMMA.16816.F32.BF16 R28, R4.reuse, R30, R80 ;  /* 0x0000001e041c723c */ /* 0x040fe20000041850 */
[----:B------:R-:W5:Y:S07]  /*ea40*/  LDSM.16.MT88.4 R80, [R213+0xb800] ;  /* 0x00b80000d550783b */ /* 0x000f6e0000004200 */
[C---:B------:R-:W-:Y:S01]  /*ea50*/  HMMA.16816.F32.BF16 R16, R4.reuse, R18, R96 ;  /* 0x000000120410723c */ /* 0x040fe20000041860 */
[----:B------:R-:W3:Y:S07]  /*ea60*/  LDSM.16.MT88.4 R96, [R215+0xb800] ;  /* 0x00b80000d760783b */ /* 0x000eee0000004200 */
[C---:B------:R-:W-:Y:S01]  /*ea70*/  HMMA.16816.F32.BF16 R20, R4.reuse, R22, R112 ;  /* 0x000000160414723c */ /* 0x040fe20000041870 */
[----:B------:R-:W3:Y:S07]  /*ea80*/  LDSM.16.MT88.4 R112, [R218+0xb800] ;  /* 0x00b80000da70783b */ /* 0x000eee0000004200 */
[----:B------:R-:W-:Y:S07]  /*ea90*/  HMMA.16816.F32.BF16 R24, R4, R26, R128 ;  /* 0x0000001a0418723c */ /* 0x000fee0000041880 */
[--C-:B------:R-:W-:Y:S01]  /*eaa0*/  FFMA.FTZ R4, R191, c[0x0][0x23c], -R0.reuse ;  /* 0x00008f00bf047a23 */ /* 0x100fe20000010800 */
[C---:B-1----:R-:W-:Y:S03]  /*eab0*/  HMMA.16816.F32.BF16 R144, R124.reuse, R156, R208 ;  /* 0x0000009c7c90723c */ /* 0x042fe600000418d0 */
[----:B------:R1:W-:Y:S05]  /*eac0*/  MUFU.EX2 R138, R4 ;  /* 0x00000004008a7308 */ /* 0x0003ea0000000800 */
[C---:B------:R-:W-:Y:S08]  /*ead0*/  HMMA.16816.F32.BF16 R152, R124.reuse, R158, R152 ;  /* 0x0000009e7c98723c */ /* 0x040ff00000041898 */
[----:B--2---:R-:W-:Y:S01]  /*eae0*/  HMMA.16816.F32.BF16 R164, R124, R172, R164 ;  /* 0x000000ac7ca4723c */ /* 0x004fe200000418a4 */
[----:B-1----:R-:W-:-:S04]  /*eaf0*/  FFMA.FTZ R4, R192, c[0x0][0x23c], -R0 ;  /* 0x00008f00c0047a23 */ /* 0x002fc80000010800 */
[----:B------:R1:W2:Y:S03]  /*eb00*/  MUFU.EX2 R137, R4 ;  /* 0x0000000400897308 */ /* 0x0002a60000000800 */
[C---:B------:R-:W-:Y:S08]  /*eb10*/  HMMA.16816.F32.BF16 R168, R124.reuse, R174, R168 ;  /* 0x000000ae7ca8723c */ /* 0x040ff000000418a8 */
[----:B---3--:R-:W-:Y:S01]  /*eb20*/  HMMA.16816.F32.BF16 R40, R124, R48, R40 ;  /* 0x000000307c28723c */ /* 0x008fe20000041828 */
[--C-:B-1----:R-:W-:Y:S01]  /*eb30*/  FFMA.FTZ R4, R194, c[0x0][0x23c], -R0.reuse ;  /* 0x00008f00c2047a23 */ /* 0x102fe20000010800 */
[----:B--2---:R-:W-:Y:S01]  /*eb40*/  F2FP.BF16.PACK_AB R128, R137, R138 ;  /* 0x0000008a8980723e */ /* 0x004fe200000010ff */
        /* <DEDUP_REMOVED lines=18> */
[--C-:B--2---:R-:W-:Y:S01]  /*ec70*/  FFMA.FTZ R0, R200, c[0x0][0x23c], -R2.reuse ;  /* 0x00008f00c8007a23 */ /* 0x104fe20000010802 */
[----:B---3--:R-:W-:Y:S01]  /*ec80*/  F2FP.BF16.PACK_AB R129, R14, R15 ;  /* 0x0000000f0e81723e */ /* 0x008fe200000010ff */
[----:B------:R-:W-:-:S02]  /*ec90*/  FFMA.FTZ R2, R195, c[0x0][0x23c], -R2 ;  /* 0x00008f00c3027a23 */ /* 0x000fc40000010802 */
[----:B------:R1:W-:Y:S03]  /*eca0*/  MUFU.EX2 R9, R0 ;  /* 0x0000000000097308 */ /* 0x0003e60000000800 */
[C---:B------:R-:W-:Y:S05]  /*ecb0*/  HMMA.16816.F32.BF16 R108, R124.reuse, R114, R108 ;  /* 0x000000727c6c723c */ /* 0x040fea000004186c */
[----:B------:R-:W2:Y:S03]  /*ecc0*/  MUFU.EX2 R8, R2 ;  /* 0x0000000200087308 */ /* 0x000ea60000000800 */
[----:B------:R-:W-:Y:S01]  /*ecd0*/  HMMA.16816.F32.BF16 R124, R124, R6, R204 ;  /* 0x000000067c7c723c */ /* 0x000fe200000418cc */
[----:B-1----:R-:W-:-:S04]  /*ece0*/  FFMA.FTZ R0, R249, R12, R239 ;  /* 0x0000000cf9007223 */ /* 0x002fc800000100ef */
[----:B------:R-:W-:Y:S01]  /*ecf0*/  FADD.FTZ R0, R240, R0 ;  /* 0x00000000f0007221 */ /* 0x000fe20000010000 */
[----:B--2---:R-:W-:Y:S01]  /*ed00*/  F2FP.BF16.PACK_AB R131, R8, R9 ;  /* 0x000000090883723e */ /* 0x004fe200000010ff */
[----:B------:R-:W-:Y:S02]  /*ed10*/  FFMA.FTZ R2, R250, R13, R244 ;  /* 0x0000000dfa027223 */ /* 0x000fe400000100f4 */
[----:B------:R-:W-:Y:S02]  /*ed20*/  FADD.FTZ R0, R242, R0 ;  /* 0x00000000f2007221 */ /* 0x000fe40000010000 */
[----:B------:R-:W-:Y:S02]  /*ed30*/  FADD.FTZ R2, R243, R2 ;  /* 0x00000002f3027221 */ /* 0x000fe40000010000 */
        /* <DEDUP_REMOVED lines=43> */
.L_x_934:
[----:B------:R-:W-:-:S12]  /*eff0*/  UIADD3 UR8, UR7, -0x1, URZ ;  /* 0xffffffff07087890 */ /* 0x000fd8000fffe03f */
.L_x_939:
[----:B------:R-:W-:-:S13]  /*f000*/  ISETP.LE.AND P0, PT, RZ, UR8, PT ;  /* 0x00000008ff007c0c */ /* 0x000fda000bf03270 */
[----:B------:R-:W-:Y:S05]  /*f010*/  @!P0 BRA `(.L_x_940) ;  /* 0x0000272000008947 */ /* 0x000fea0003800000 */
[----:B------:R-:W2:Y:S01]  /*f020*/  LDL.LU.64 R6, [R1+0x38] ;  /* 0x0000380001067983 */ /* 0x000ea20000300a00 */
[----:B------:R-:W-:Y:S01]  /*f030*/  MOV R139, R3 ;  /* 0x00000003008b7202 */ /* 0x000fe20000000f00 */
[----:B------:R-:W-:Y:S01]  /*f040*/  UMOV UR6, 0x4 ;  /* 0x0000000400067882 */ /* 0x000fe20000000000 */
[----:B------:R-:W-:Y:S01]  /*f050*/  IMAD.MOV.U32 R137, RZ, RZ, R135 ;  /* 0x000000ffff897224 */ /* 0x000fe200078e0087 */
[----:B------:R-:W3:Y:S01]  /*f060*/  LDL.LU.64 R4, [R1+0x30] ;  /* 0x0000300001047983 */ /* 0x000ee20000300a00 */
[----:B------:R-:W-:Y:S01]  /*f070*/  ULDC.64 UR4, c[0x0][0x1a0] ;  /* 0x0000680000047ab9 */ /* 0x000fe20000000a00 */
[----:B------:R-:W-:Y:S01]  /*f080*/  IMAD.MOV.U32 R132, RZ, RZ, R136 ;  /* 0x000000ffff847224 */ /* 0x000fe200078e0088 */
[----:B------:R-:W-:Y:S01]  /*f090*/  USHF.L.U64.HI UR5, UR4, UR6, UR5 ;  /* 0x0000000604057299 */ /* 0x000fe20008010205 */
[----:B------:R-:W-:Y:S01]  /*f0a0*/  IMAD.MOV.U32 R138, RZ, RZ, R134 ;  /* 0x000000ffff8a7224 */ /* 0x000fe200078e0086 */
[----:B------:R-:W-:-:S04]  /*f0b0*/  USHF.L.U32 UR4, UR4, 0x4, URZ ;  /* 0x0000000404047899 */ /* 0x000fc8000800063f */
[----:B------:R-:W-:Y:S02]  /*f0c0*/  USHF.L.U64.HI UR7, UR4, 0x1, UR5 ;  /* 0x0000000104077899 */ /* 0x000fe40008010205 */
[----:B------:R-:W-:Y:S01]  /*f0d0*/  USHF.L.U32 UR9, UR4, 0x1, URZ ;  /* 0x0000000104097899 */ /* 0x000fe2000800063f */
[----:B--2---:R-:W-:Y:S02]  /*f0e0*/  MOV R3, R7 ;  /* 0x0000000700037202 */ /* 0x004fe40000000f00 */
[----:B---3--:R-:W-:-:S05]  /*f0f0*/  MOV R2, R4 ;  /* 0x0000000400027202 */ /* 0x008fca0000000f00 */
[----:B------:R1:W-:Y:S01]  /*f100*/  STL.64 [R1], R2 ;  /* 0x0000000201007387 */ /* 0x0003e20000100a00 */
[----:B------:R-:W-:Y:S05]  /*f110*/  BRA `(.L_x_941) ;  /* 0x000001b000007947 */ /* 0x000fea0003800000 */
.L_x_943:
        /* <DEDUP_REMOVED lines=27> */
.L_x_941:
[----:B-1----:R-:W2:Y:S01]  /*f2d0*/  LDL.64 R2, [R1] ;  /* 0x0000000001027983 */ /* 0x002ea20000100a00 */
[----:B------:R-:W-:Y:S04]  /*f2e0*/  DEPBAR.LE SB0, 0x0 ;  /* 0x000080000000791a */ /* 0x000fe80000000000 */
[----:B------:R-:W-:Y:S01]  /*f2f0*/  MOV R4, UR8 ;  /* 0x0000000800047c02 */ /* 0x000fe20008000f00 */
        /* <DEDUP_REMOVED lines=14> */
[----:B------:R-:W-:Y:S05]  /*f3e0*/  ISETP.LT.AND P0, PT, RZ, UR8, PT ;  /* 0x00000008ff007c0c */ /* 0x000fea000bf01270 */
[----:B------:R1:W-:Y:S08]  /*f3f0*/  LDGSTS.E.BYPASS.LTC128B.128 [R227+0xb000], [R2.64+0x80] ;  /* 0x0b00008002e37fae */ /* 0x0003f0000b901d52 */
[----:B------:R2:W-:Y:S08]  /*f400*/  LDGSTS.E.BYPASS.LTC128B.128 [R227+0xa800], [R4.64] ;  /* 0x0a80000004e37fae */ /* 0x0005f0000b901d52 */
[----:B------:R2:W-:Y:S08]  /*f410*/  LDGSTS.E.BYPASS.LTC128B.128 [R227+0xb800], [R4.64+0x80] ;  /* 0x0b80008004e37fae */ /* 0x0005f0000b901d52 */
[----:B------:R-:W-:Y:S08]  /*f420*/  LDSM.16.M88.4 R32, [R214] ;  /* 0x00000000d620783b */ /* 0x000ff00000000200 */
[----:B------:R-:W2:Y:S08]  /*f430*/  LDSM.16.M88.4 R16, [R212+0x8000] ;  /* 0x00800000d410783b */ /* 0x000eb00000000200 */
        /* <DEDUP_REMOVED lines=13> */
[----:B------:R-:W4:Y:S01]  /*f510*/  LDSM.16.M88.4 R196, [R221+0x8000] ;  /* 0x00800000ddc4783b */ /* 0x000f220000000200 */
        /* <DEDUP_REMOVED lines=148> */
.L_x_942:
[----:B------:R-:W-:Y:S01]  /*fe60*/  FMNMX.FTZ R0, R142, R132, !PT ;  /* 0x000000848e007209 */ /* 0x000fe20007810000 */
[----:B------:R-:W-:Y:S01]  /*fe70*/  LDSM.16.MT88.4 R20, [R213+0xa000] ;  /* 0x00a00000d514783b */ /* 0x000fe20000004200 */
[----:B------:R-:W-:Y:S02]  /*fe80*/  UIADD3 UR8, UR8, -0x1, URZ ;  /* 0xffffffff08087890 */ /* 0x000fe4000fffe03f */
        /* <DEDUP_REMOVED lines=86> */
[----:B------:R-:W-:Y:S01]  /*103f0*/  LDSM.16.MT88.4 R156, [R217+0xa000] ;  /* 0x00a00000d99c783b */ /* 0x000fe20000004200 */
[C---:B------:R-:W-:Y:S02]  /*10400*/  FMUL.FTZ R34, R132.reuse, R174 ;  /* 0x000000ae84227220 */ /* 0x040fe40000410000 */
[C---:B------:R-:W-:Y:S02]  /*10410*/  FMUL.FTZ R35, R132.reuse, R175 ;  /* 0x000000af84237220 */ /* 0x040fe40000410000 */
[----:B------:R4:W-:Y:S01]  /*10420*/  MUFU.EX2 R232, R143 ;  /* 0x0000008f00e87308 */ /* 0x0009e20000000800 */
[----:B------:R-:W-:Y:S02]  /*10430*/  FMUL.FTZ R38, R132, R38 ;  /* 0x0000002684267220 */ /* 0x000fe40000410000 */
[----:B------:R-:W-:Y:S01]  /*10440*/  LDSM.16.MT88.4 R172, [R215+0xa800] ;  /* 0x00a80000d7ac783b */ /* 0x000fe20000004200 */
[----:B-1----:R-:W-:Y:S02]  /*10450*/  FADD.FTZ R0, -R3, R139 ;  /* 0x0000008b03007221 */ /* 0x002fe40000010100 */
[----:B------:R-:W-:Y:S02]  /*10460*/  FMUL.FTZ R139, R134, c[0x0][0x23c] ;  /* 0x00008f00868b7a20 */ /* 0x000fe40000410000 */
[----:B------:R-:W-:Y:S02]  /*10470*/  FMUL.FTZ R0, R0, c[0x0][0x23c] ;  /* 0x00008f0000007a20 */ /* 0x000fe40000410000 */
[----:B------:R1:W-:Y:S01]  /*10480*/  MUFU.EX2 R243, R5 ;  /* 0x0000000500f37308 */ /* 0x0003e20000000800 */
[----:B------:R-:W-:Y:S01]  /*10490*/  FSEL R139, R139, RZ, P1 ;  /* 0x000000ff8b8b7208 */ /* 0x000fe20000800000 */
[----:B------:R-:W-:Y:S01]  /*104a0*/  FMUL.FTZ R39, R132, R39 ;  /* 0x0000002784277220 */ /* 0x000fe20000410000 */
[----:B------:R-:W-:Y:S01]  /*104b0*/  FSETP.NEU.FTZ.AND P1, PT, R3, -INF , PT ;  /* 0xff8000000300780b */ /* 0x000fe20003f3d000 */
[--C-:B---3--:R-:W-:Y:S02]  /*104c0*/  FFMA.FTZ R4, R183, c[0x0][0x23c], -R138.reuse ;  /* 0x00008f00b7047a23 */ /* 0x108fe4000001088a */
[----:B--2---:R-:W-:Y:S01]  /*104d0*/  FMUL.FTZ R40, R2, R40 ;  /* 0x0000002802287220 */ /* 0x004fe20000410000 */
[----:B------:R-:W-:Y:S01]  /*104e0*/  FSEL R142, R142, RZ, P1 ;  /* 0x000000ff8e8e7208 */ /* 0x000fe20000800000 */
[C---:B------:R-:W-:Y:S02]  /*104f0*/  FMUL.FTZ R41, R2.reuse, R41 ;  /* 0x0000002902297220 */ /* 0x040fe40000410000 */
[----:B------:R-:W2:Y:S01]  /*10500*/  MUFU.EX2 R244, R4 ;  /* 0x0000000400f47308 */ /* 0x000ea20000000800 */
[C---:B------:R-:W-:Y:S02]  /*10510*/  FMUL.FTZ R44, R2.reuse, R44 ;  /* 0x0000002c022c7220 */ /* 0x040fe40000410000 */
[----:B------:R-:W-:Y:S02]  /*10520*/  FMUL.FTZ R45, R2, R45 ;  /* 0x0000002d022d7220 */ /* 0x000fe40000410000 */
[--C-:B----4-:R-:W-:Y:S02]  /*10530*/  FFMA.FTZ R143, R193, c[0x0][0x23c], -R137.reuse ;  /* 0x00008f00c18f7a23 */ /* 0x110fe40000010889 */
[C---:B------:R-:W-:Y:S02]  /*10540*/  FMUL.FTZ R50, R132.reuse, R50 ;  /* 0x0000003284327220 */ /* 0x040fe40000410000 */
[C---:B------:R-:W-:Y:S01]  /*10550*/  FMUL.FTZ R51, R132.reuse, R51 ;  /* 0x0000003384337220 */ /* 0x040fe20000410000 */
[----:B------:R-:W3:Y:S01]  /*10560*/  MUFU.EX2 R0, R0 ;  /* 0x0000000000007308 */ /* 0x000ee20000000800 */
[C---:B------:R-:W-:Y:S02]  /*10570*/  FMUL.FTZ R53, R133.reuse, R53 ;  /* 0x0000003585357220 */ /* 0x040fe40000410000 */
[C---:B------:R-:W-:Y:S02]  /*10580*/  FMUL.FTZ R54, R132.reuse, R54 ;  /* 0x0000003684367220 */ /* 0x040fe40000410000 */
[C---:B-1----:R-:W-:Y:S02]  /*10590*/  FMUL.FTZ R5, R133.reuse, R149 ;  /* 0x0000009585057220 */ /* 0x042fe40000410000 */
[----:B------:R-:W-:Y:S02]  /*105a0*/  FMUL.FTZ R55, R132, R55 ;  /* 0x0000003784377220 */ /* 0x000fe40000410000 */
[C---:B------:R-:W-:Y:S01]  /*105b0*/  FMUL.FTZ R56, R2.reuse, R56 ;  /* 0x0000003802387220 */ /* 0x040fe20000410000 */
[----:B------:R1:W-:Y:S01]  /*105c0*/  MUFU.EX2 R231, R143 ;  /* 0x0000008f00e77308 */ /* 0x0003e20000000800 */
[C---:B------:R-:W-:Y:S02]  /*105d0*/  FMUL.FTZ R57, R2.reuse, R57 ;  /* 0x0000003902397220 */ /* 0x040fe40000410000 */
[----:B------:R-:W-:Y:S01]  /*105e0*/  FMUL.FTZ R60, R2, R60 ;  /* 0x0000003c023c7220 */ /* 0x000fe20000410000 */
[----:B--2---:R-:W-:Y:S01]  /*105f0*/  F2FP.BF16.PACK_AB R149, R244, R242 ;  /* 0x000000f2f495723e */ /* 0x004fe200000010ff */
[--C-:B------:R-:W-:Y:S02]  /*10600*/  FFMA.FTZ R4, R10, c[0x0][0x23c], -R137.reuse ;  /* 0x00008f000a047a23 */ /* 0x100fe40000010889 */
[----:B------:R-:W-:Y:S02]  /*10610*/  FMUL.FTZ R61, R2, R61 ;  /* 0x0000003d023d7220 */ /* 0x000fe40000410000 */
[C---:B------:R-:W-:Y:S01]  /*10620*/  FMUL.FTZ R64, R133.reuse, R64 ;  /* 0x0000004085407220 */ /* 0x040fe20000410000 */
[----:B------:R2:W-:Y:S01]  /*10630*/  MUFU.EX2 R245, R4 ;  /* 0x0000000400f57308 */ /* 0x0005e20000000800 */
[----:B------:R-:W-:Y:S02]  /*10640*/  FMUL.FTZ R65, R133, R65 ;  /* 0x0000004185417220 */ /* 0x000fe40000410000 */
        /* <DEDUP_REMOVED lines=17> */
[----:B------:R-:W-:Y:S02]  /*10760*/  FMUL.FTZ R63, R0, R63 ;  /* 0x0000003f003f7220 */ /* 0x000fe40000410000 */
[C---:B------:R-:W-:Y:S02]  /*10770*/  FMUL.FTZ R67, R132.reuse, R67 ;  /* 0x0000004384437220 */ /* 0x040fe40000410000 */
[C---:B------:R-:W-:Y:S01]  /*10780*/  FMUL.FTZ R68, R133.reuse, R68 ;  /* 0x0000004485447220 */ /* 0x040fe20000410000 */
[----:B------:R3:W-:Y:S01]  /*10790*/  MUFU.EX2 R239, R9 ;  /* 0x0000000900ef7308 */ /* 0x0007e20000000800 */
[----:B------:R-:W-:Y:S02]  /*107a0*/  FMUL.FTZ R69, R133, R69 ;  /* 0x0000004585457220 */ /* 0x000fe40000410000 */
[C---:B------:R-:W-:Y:S02]  /*107b0*/  FMUL.FTZ R70, R132.reuse, R70 ;  /* 0x0000004684467220 */ /* 0x040fe40000410000 */
[--C-:B-1----:R-:W-:Y:S02]  /*107c0*/  FFMA.FTZ R143, R195, c[0x0][0x23c], -R138.reuse ;  /* 0x00008f00c38f7a23 */ /* 0x102fe4000001088a */
[----:B------:R-:W-:Y:S01]  /*107d0*/  LDSM.16.MT88.4 R192, [R215+0xb800] ;  /* 0x00b80000d7c0783b */ /* 0x000fe20000004200 */
[----:B------:R-:W-:Y:S02]  /*107e0*/  FMUL.FTZ R71, R132, R71 ;  /* 0x0000004784477220 */ /* 0x000fe40000410000 */
[----:B------:R1:W-:Y:S01]  /*107f0*/  MUFU.EX2 R229, R143 ;  /* 0x0000008f00e57308 */ /* 0x0003e20000000800 */
[C---:B------:R-:W-:Y:S02]  /*10800*/  FMUL.FTZ R72, R2.reuse, R72 ;  /* 0x0000004802487220 */ /* 0x040fe40000410000 */
[----:B------:R-:W-:Y:S01]  /*10810*/  FMUL.FTZ R73, R2, R73 ;  /* 0x0000004902497220 */ /* 0x000fe20000410000 */
[----:B--2---:R-:W-:Y:S01]  /*10820*/  F2FP.BF16.PACK_AB R150, R247, R245 ;  /* 0x000000f5f796723e */ /* 0x004fe200000010ff */
[--C-:B------:R-:W-:Y:S02]  /*10830*/  FFMA.FTZ R4, R8, c[0x0][0x23c], -R138.reuse ;  /* 0x00008f0008047a23 */ /* 0x100fe4000001088a */
[----:B------:R-:W-:Y:S02]  /*10840*/  FMUL.FTZ R8, R2, R144 ;  /* 0x0000009002087220 */ /* 0x000fe40000410000 */
[C---:B------:R-:W-:Y:S01]  /*10850*/  FMUL.FTZ R74, R0.reuse, R74 ;  /* 0x0000004a004a7220 */ /* 0x040fe20000410000 */
[----:B------:R-:W2:Y:S01]  /*10860*/  MUFU.EX2 R241, R4 ;  /* 0x0000000400f17308 */ /* 0x000ea20000000800 */
[----:B------:R-:W-:Y:S02]  /*10870*/  FMUL.FTZ R75, R0, R75 ;  /* 0x0000004b004b7220 */ /* 0x000fe40000410000 */
[C---:B------:R-:W-:Y:S02]  /*10880*/  FMUL.FTZ R76, R2.reuse, R76 ;  /* 0x0000004c024c7220 */ /* 0x040fe40000410000 */
[C---:B---3--:R-:W-:Y:S02]  /*10890*/  FMUL.FTZ R9, R2.reuse, R145 ;  /* 0x0000009102097220 */ /* 0x048fe40000410000 */
[----:B------:R-:W-:Y:S02]  /*108a0*/  FMUL.FTZ R77, R2, R77 ;  /* 0x0000004d024d7220 */ /* 0x000fe40000410000 */
[C---:B------:R-:W-:Y:S02]  /*108b0*/  FMUL.FTZ R78, R0.reuse, R78 ;  /* 0x0000004e004e7220 */ /* 0x040fe40000410000 */
[----:B------:R-:W-:Y:S02]  /*108c0*/  FMUL.FTZ R79, R0, R79 ;  /* 0x0000004f004f7220 */ /* 0x000fe40000410000 */
[----:B------:R-:W-:Y:S02]  /*108d0*/  FMUL.FTZ R80, R133, R80 ;  /* 0x0000005085507220 */ /* 0x000fe40000410000 */
[--C-:B-1----:R-:W-:Y:S02]  /*108e0*/  FFMA.FTZ R143, R188, c[0x0][0x23c], -R137.reuse ;  /* 0x00008f00bc8f7a23 */ /* 0x102fe40000010889 */
[----:B------:R-:W-:Y:S02]  /*108f0*/  FFMA.FTZ R137, R189, c[0x0][0x23c], -R137 ;  /* 0x00008f00bd897a23 */ /* 0x000fe40000010889 */
[----:B------:R-:W-:Y:S01]  /*10900*/  FMUL.FTZ R81, R133, R81 ;  /* 0x0000005185517220 */ /* 0x000fe20000410000 */
[----:B------:R-:W-:Y:S01]  /*10910*/  MUFU.EX2 R228, R143 ;  /* 0x0000008f00e47308 */ /* 0x000fe20000000800 */
[C---:B------:R-:W-:Y:S02]  /*10920*/  FMUL.FTZ R82, R132.reuse, R82 ;  /* 0x0000005284527220 */ /* 0x040fe40000410000 */
[----:B------:R-:W-:Y:S01]  /*10930*/  FMUL.FTZ R83, R132, R83 ;  /* 0x0000005384537220 */ /* 0x000fe20000410000 */
[----:B--2---:R-:W-:Y:S01]  /*10940*/  F2FP.BF16.PACK_AB R151, R243, R241 ;  /* 0x000000f1f397723e */ /* 0x004fe200000010ff */
[--C-:B------:R-:W-:Y:S02]  /*10950*/  FFMA.FTZ R4, R182, c[0x0][0x23c], -R139.reuse ;  /* 0x00008f00b6047a23 */ /* 0x100fe4000001088b */
[C---:B------:R-:W-:Y:S02]  /*10960*/  FMUL.FTZ R84, R133.reuse, R84 ;  /* 0x0000005485547220 */ /* 0x040fe40000410000 */
[C---:B------:R-:W-:Y:S01]  /*10970*/  FMUL.FTZ R85, R133.reuse, R85 ;  /* 0x0000005585557220 */ /* 0x040fe20000410000 */
        /* <DEDUP_REMOVED lines=14> */
[--C-:B-1----:R-:W-:Y:S02]  /*10a60*/  FFMA.FTZ R4, R185, c[0x0][0x23c], -R139.reuse ;  /* 0x00008f00b9047a23 */ /* 0x102fe4000001088b */
[C---:B------:R-:W-:Y:S02]  /*10a70*/  FMUL.FTZ R98, R132.reuse, R98 ;  /* 0x0000006284627220 */ /* 0x040fe40000410000 */
[----:B------:R-:W1:Y:S01]  /*10a80*/  MUFU.EX2 R240, R4 ;  /* 0x0000000400f07308 */ /* 0x000e620000000800 */
[----:B------:R-:W-:Y:S02]  /*10a90*/  FMUL.FTZ R99, R132, R99 ;  /* 0x0000006384637220 */ /* 0x000fe40000410000 */
[----:B------:R-:W-:Y:S02]  /*10aa0*/  FMUL.FTZ R28, R2, R168 ;  /* 0x000000a8021c7220 */ /* 0x000fe40000410000 */
[--C-:B--2---:R-:W-:Y:S02]  /*10ab0*/  FFMA.FTZ R137, R190, c[0x0][0x23c], -R138.reuse ;  /* 0x00008f00be897a23 */ /* 0x104fe4000001088a */
[----:B------:R-:W-:Y:S02]  /*10ac0*/  FFMA.FTZ R138, R191, c[0x0][0x23c], -R138 ;  /* 0x00008f00bf8a7a23 */ /* 0x000fe4000001088a */
[----:B------:R-:W-:Y:S01]  /*10ad0*/  LDSM.16.MT88.4 R188, [R213+0xb800] ;  /* 0x00b80000d5bc783b */ /* 0x000fe20000004200 */
[----:B------:R2:W-:Y:S01]  /*10ae0*/  MUFU.EX2 R210, R137 ;  /* 0x0000008900d27308 */ /* 0x0005e20000000800 */
        /* <DEDUP_REMOVED lines=8> */
[----:B-1----:R-:W-:Y:S01]  /*10b70*/  F2FP.BF16.PACK_AB R144, R240, R238 ;  /* 0x000000eef090723e */ /* 0x002fe200000010ff */
[--C-:B------:R-:W-:Y:S02]  /*10b80*/  FFMA.FTZ R4, R180, c[0x0][0x23c], -R142.reuse ;  /* 0x00008f00b4047a23 */ /* 0x100fe4000001088e */
[----:B------:R-:W-:Y:S01]  /*10b90*/  LDSM.16.MT88.4 R180, [R218+0xa800] ;  /* 0x00a80000dab4783b */ /* 0x000fe20000004200 */
[C---:B------:R-:W-:Y:S02]  /*10ba0*/  FMUL.FTZ R100, R133.reuse, R100 ;  /* 0x0000006485647220 */ /* 0x040fe40000410000 */
[----:B------:R1:W-:Y:S01]  /*10bb0*/  MUFU.EX2 R234, R4 ;  /* 0x0000000400ea7308 */ /* 0x0003e20000000800 */
[----:B------:R-:W-:Y:S02]  /*10bc0*/  FMUL.FTZ R101, R133, R101 ;  /* 0x0000006585657220 */ /* 0x000fe40000410000 */
[----:B------:R-:W-:Y:S02]  /*10bd0*/  FMUL.FTZ R102, R132, R102 ;  /* 0x0000006684667220 */ /* 0x000fe40000410000 */
[--C-:B--2---:R-:W-:Y:S02]  /*10be0*/  FFMA.FTZ R137, R196, c[0x0][0x23c], -R139.reuse ;  /* 0x00008f00c4897a23 */ /* 0x104fe4000001088b */
[----:B------:R-:W-:Y:S02]  /*10bf0*/  FMUL.FTZ R103, R132, R103 ;  /* 0x0000006784677220 */ /* 0x000fe40000410000 */
[C---:B------:R-:W-:Y:S01]  /*10c00*/  FMUL.FTZ R104, R2.reuse, R104 ;  /* 0x0000006802687220 */ /* 0x040fe20000410000 */
[----:B------:R2:W-:Y:S01]  /*10c10*/  MUFU.EX2 R208, R137 ;  /* 0x0000008900d07308 */ /* 0x0005e20000000800 */
[----:B------:R-:W-:Y:S02]  /*10c20*/  FMUL.FTZ R105, R2, R105 ;  /* 0x0000006902697220 */ /* 0x000fe40000410000 */
[C---:B------:R-:W-:Y:S01]  /*10c30*/  FMUL.FTZ R106, R0.reuse, R106 ;  /* 0x0000006a006a7220 */ /* 0x040fe20000410000 */
[----:B---3--:R-:W-:Y:S01]  /*10c40*/  F2FP.BF16.PACK_AB R143, R209, R210 ;  /* 0x000000d2d18f723e */ /* 0x008fe200000010ff */
[----:B------:R-:W-:Y:S02]  /*10c50*/  FMUL.FTZ R107, R0, R107 ;  /* 0x0000006b006b7220 */ /* 0x000fe40000410000 */
[C---:B------:R-:W-:Y:S02]  /*10c60*/  FMUL.FTZ R108, R2.reuse, R108 ;  /* 0x0000006c026c7220 */ /* 0x040fe40000410000 */
[----:B------:R-:W-:Y:S02]  /*10c70*/  FMUL.FTZ R109, R2, R109 ;  /* 0x0000006d026d7220 */ /* 0x000fe40000410000 */
[C---:B------:R-:W-:Y:S02]  /*10c80*/  FMUL.FTZ R110, R0.reuse, R110 ;  /* 0x0000006e006e7220 */ /* 0x040fe40000410000 */
[----:B------:R-:W-:Y:S02]  /*10c90*/  FMUL.FTZ R111, R0, R111 ;  /* 0x0000006f006f7220 */ /* 0x000fe40000410000 */
[--C-:B-1----:R-:W-:Y:S02]  /*10ca0*/  FFMA.FTZ R4, R187, c[0x0][0x23c], -R142.reuse ;  /* 0x00008f00bb047a23 */ /* 0x102fe4000001088e */
[C---:B------:R-:W-:Y:S02]  /*10cb0*/  FMUL.FTZ R112, R133.reuse, R112 ;  /* 0x0000007085707220 */ /* 0x040fe40000410000 */
[----:B------:R1:W3:Y:S01]  /*10cc0*/  MUFU.EX2 R236, R4 ;  /* 0x0000000400ec7308 */ /* 0x0002e20000000800 */
[----:B------:R-:W-:Y:S02]  /*10cd0*/  FMUL.FTZ R113, R133, R113 ;  /* 0x0000007185717220 */ /* 0x000fe40000410000 */
[C---:B------:R-:W-:Y:S02]  /*10ce0*/  FMUL.FTZ R114, R132.reuse, R114 ;  /* 0x0000007284727220 */ /* 0x040fe40000410000 */
[--C-:B--2---:R-:W-:Y:S02]  /*10cf0*/  FFMA.FTZ R137, R197, c[0x0][0x23c], -R139.reuse ;  /* 0x00008f00c5897a23 */ /* 0x104fe4000001088b */
[C---:B------:R-:W-:Y:S02]  /*10d00*/  FMUL.FTZ R115, R132.reuse, R115 ;  /* 0x0000007384737220 */ /* 0x040fe40000410000 */
[C---:B------:R-:W-:Y:S01]  /*10d10*/  FMUL.FTZ R116, R133.reuse, R116 ;  /* 0x0000007485747220 */ /* 0x040fe20000410000 */
[----:B------:R2:W-:Y:S01]  /*10d20*/  MUFU.EX2 R207, R137 ;  /* 0x0000008900cf7308 */ /* 0x0005e20000000800 */
[C---:B------:R-:W-:Y:S02]  /*10d30*/  FMUL.FTZ R117, R133.reuse, R117 ;  /* 0x0000007585757220 */ /* 0x040fe40000410000 */
[C---:B------:R-:W-:Y:S02]  /*10d40*/  FMUL.FTZ R118, R132.reuse, R118 ;  /* 0x0000007684767220 */ /* 0x040fe40000410000 */
[----:B------:R-:W-:Y:S02]  /*10d50*/  FMUL.FTZ R119, R132, R119 ;  /* 0x0000007784777220 */ /* 0x000fe40000410000 */
[--C-:B------:R-:W-:Y:S02]  /*10d60*/  FFMA.FTZ R140, R140, c[0x0][0x23c], -R142.reuse ;  /* 0x00008f008c8c7a23 */ /* 0x100fe4000001088e */
[C---:B------:R-:W-:Y:S02]  /*10d70*/  FMUL.FTZ R120, R2.reuse, R120 ;  /* 0x0000007802787220 */ /* 0x040fe40000410000 */
[----:B------:R4:W-:Y:S01]  /*10d80*/  MUFU.EX2 R138, R140 ;  /* 0x0000008c008a7308 */ /* 0x0009e20000000800 */
[----:B------:R-:W-:Y:S02]  /*10d90*/  FMUL.FTZ R121, R2, R121 ;  /* 0x0000007902797220 */ /* 0x000fe40000410000 */
[--C-:B-1----:R-:W-:Y:S01]  /*10da0*/  FFMA.FTZ R4, R186, c[0x0][0x23c], -R139.reuse ;  /* 0x00008f00ba047a23 */ /* 0x102fe2000001088b */
[----:B---3--:R-:W-:Y:S01]  /*10db0*/  F2FP.BF16.PACK_AB R145, R236, R234 ;  /* 0x000000eaec91723e */ /* 0x008fe200000010ff */
[----:B------:R-:W-:Y:S01]  /*10dc0*/  LDSM.16.MT88.4 R184, [R217+0xa800] ;  /* 0x00a80000d9b8783b */ /* 0x000fe20000004200 */
[C---:B------:R-:W-:Y:S02]  /*10dd0*/  FMUL.FTZ R122, R0.reuse, R122 ;  /* 0x0000007a007a7220 */ /* 0x040fe40000410000 */
[----:B------:R-:W-:Y:S02]  /*10de0*/  FMUL.FTZ R123, R0, R123 ;  /* 0x0000007b007b7220 */ /* 0x000fe40000410000 */
[----:B------:R-:W1:Y:S01]  /*10df0*/  MUFU.EX2 R237, R4 ;  /* 0x0000000400ed7308 */ /* 0x000e620000000800 */
[----:B------:R-:W-:Y:S02]  /*10e00*/  FMUL.FTZ R124, R2, R124 ;  /* 0x0000007c027c7220 */ /* 0x000fe40000410000 */
[----:B--2---:R-:W-:Y:S02]  /*10e10*/  FFMA.FTZ R137, R198, c[0x0][0x23c], -R142 ;  /* 0x00008f00c6897a23 */ /* 0x004fe4000001088e */
[----:B------:R-:W-:Y:S02]  /*10e20*/  FMUL.FTZ R125, R2, R125 ;  /* 0x0000007d027d7220 */ /* 0x000fe40000410000 */
[C---:B------:R-:W-:Y:S02]  /*10e30*/  FMUL.FTZ R126, R0.reuse, R126 ;  /* 0x0000007e007e7220 */ /* 0x040fe40000410000 */
[----:B------:R-:W-:Y:S01]  /*10e40*/  FMUL.FTZ R127, R0, R127 ;  /* 0x0000007f007f7220 */ /* 0x000fe20000410000 */
[----:B------:R2:W-:Y:S01]  /*10e50*/  MUFU.EX2 R206, R137 ;  /* 0x0000008900ce7308 */ /* 0x0005e20000000800 */
[C---:B------:R-:W-:Y:S02]  /*10e60*/  FMUL.FTZ R128, R133.reuse, R128 ;  /* 0x0000008085807220 */ /* 0x040fe40000410000 */
[----:B------:R-:W-:Y:S01]  /*10e70*/  FMUL.FTZ R129, R133, R129 ;  /* 0x0000008185817220 */ /* 0x000fe20000410000 */
[----:B----4-:R-:W-:Y:S01]  /*10e80*/  F2FP.BF16.PACK_AB R140, R231, R232 ;  /* 0x000000e8e78c723e */ /* 0x010fe200000010ff */
[C---:B------:R-:W-:Y:S02]  /*10e90*/  FMUL.FTZ R130, R132.reuse, R130 ;  /* 0x0000008284827220 */ /* 0x040fe40000410000 */
[----:B------:R-:W-:Y:S02]  /*10ea0*/  FMUL.FTZ R131, R132, R131 ;  /* 0x0000008384837220 */ /* 0x000fe40000410000 */
[----:B------:R-:W-:Y:S04]  /*10eb0*/  FFMA.FTZ R0, R0, R249, R234 ;  /* 0x000000f900007223 */ /* 0x000fe800000100ea */
[----:B------:R-:W-:Y:S01]  /*10ec0*/  FADD.FTZ R0, R236, R0 ;  /* 0x00000000ec007221 */ /* 0x000fe20000010000 */
[----:B-1----:R-:W-:Y:S01]  /*10ed0*/  F2FP.BF16.PACK_AB R146, R239, R237 ;  /* 0x000000edef92723e */ /* 0x002fe200000010ff */
[--C-:B------:R-:W-:Y:S02]  /*10ee0*/  FFMA.FTZ R4, R13, c[0x0][0x23c], -R142.reuse ;  /* 0x00008f000d047a23 */ /* 0x100fe4000001088e */
[----:B------:R-:W-:Y:S02]  /*10ef0*/  FMUL.FTZ R13, R2, R153 ;  /* 0x00000099020d7220 */ /* 0x000fe40000410000 */
[----:B------:R1:W3:Y:S01]  /*10f00*/  MUFU.EX2 R233, R4 ;  /* 0x0000000400e97308 */ /* 0x0002e20000000800 */
[--C-:B--2---:R-:W-:Y:S02]  /*10f10*/  FFMA.FTZ R137, R199, c[0x0][0x23c], -R142.reuse ;  /* 0x00008f00c7897a23 */ /* 0x104fe4000001088e */
[----:B------:R-:W-:Y:S07]  /*10f20*/  LDSM.16.MT88.4 R196, [R218+0xb800] ;  /* 0x00b80000dac4783b */ /* 0x000fee0000004200 */
[----:B------:R2:W-:Y:S01]  /*10f30*/  MUFU.EX2 R205, R137 ;  /* 0x0000008900cd7308 */ /* 0x0005e20000000800 */
[--C-:B-1----:R-:W-:Y:S02]  /*10f40*/  FFMA.FTZ R4, R12, c[0x0][0x23c], -R142.reuse ;  /* 0x00008f000c047a23 */ /* 0x102fe4000001088e */
[C---:B------:R-:W-:Y:S07]  /*10f50*/  FMUL.FTZ R12, R2.reuse, R152 ;  /* 0x00000098020c7220 */ /* 0x040fee0000410000 */
[----:B------:R1:W4:Y:S01]  /*10f60*/  MUFU.EX2 R235, R4 ;  /* 0x0000000400eb7308 */ /* 0x0003220000000800 */
[----:B------:R-:W5:Y:S01]  /*10f70*/  LDSM.16.MT88.4 R152, [R218+0xa000] ;  /* 0x00a00000da98783b */ /* 0x000f620000004200 */
[----:B------:R-:W-:Y:S01]  /*10f80*/  FFMA.FTZ R142, R141, c[0x0][0x23c], -R142 ;  /* 0x00008f008d8e7a23 */ /* 0x000fe2000001088e */
[----:B------:R-:W-:Y:S01]  /*10f90*/  F2FP.BF16.PACK_AB R141, R229, R230 ;  /* 0x000000e6e58d723e */ /* 0x000fe200000010ff */
[----:B------:R-:W-:Y:S02]  /*10fa0*/  FFMA.FTZ R2, R2, R250, R238 ;  /* 0x000000fa02027223 */ /* 0x000fe400000100ee */
[--C-:B--2---:R-:W-:Y:S02]  /*10fb0*/  FFMA.FTZ R137, R200, c[0x0][0x23c], -R139.reuse ;  /* 0x00008f00c8897a23 */ /* 0x104fe4000001088b */
[----:B------:R-:W-:Y:S02]  /*10fc0*/  FFMA.FTZ R139, R201, c[0x0][0x23c], -R139 ;  /* 0x00008f00c98b7a23 */ /* 0x000fe4000001088b */
[----:B------:R-:W-:Y:S01]  /*10fd0*/  LDSM.16.MT88.4 R200, [R217+0xb800] ;  /* 0x00b80000d9c8783b */ /* 0x000fe20000004200 */
[----:B------:R-:W-:Y:S01]  /*10fe0*/  MUFU.EX2 R204, R137 ;  /* 0x0000008900cc7308 */ /* 0x000fe20000000800 */
[----:B---3--:R-:W-:Y:S09]  /*10ff0*/  FADD.FTZ R0, R233, R0 ;  /* 0x00000000e9007221 */ /* 0x008ff20000010000 */
[----:B------:R2:W-:Y:S01]  /*11000*/  MUFU.EX2 R137, R142 ;  /* 0x0000008e00897308 */ /* 0x0005e20000000800 */
[----:B-1----:R-:W-:Y:S01]  /*11010*/  FMUL.FTZ R4, R133, R148 ;  /* 0x0000009485047220 */ /* 0x002fe20000410000 */
[C---:B------:R-:W-:Y:S01]  /*11020*/  F2FP.BF16.PACK_AB R148, R248.reuse, R246 ;  /* 0x000000f6f894723e */ /* 0x040fe200000010ff */
        /* <DEDUP_REMOVED lines=8> */
[C---:B------:R-:W-:Y:S02]  /*110b0*/  FMUL.FTZ R21, R133.reuse, R161 ;  /* 0x000000a185157220 */ /* 0x040fe40000410000 */
[----:B------:R-:W-:Y:S02]  /*110c0*/  FFMA.FTZ R133, R133, R252, R246 ;  /* 0x000000fc85857223 */ /* 0x000fe400000100f6 */
[C---:B------:R-:W-:Y:S04]  /*110d0*/  HMMA.16816.F32.BF16 R16, R148.reuse, R22, R16 ;  /* 0x000000169410723c */ /* 0x040fe80000041810 */
[----:B------:R-:W-:Y:S03]  /*110e0*/  FADD.FTZ R133, R248, R133 ;  /* 0x00000085f8857221 */ /* 0x000fe60000010000 */
        /* <DEDUP_REMOVED lines=40> */
[-C--:B------:R-:W-:Y:S07]  /*11370*/  HMMA.16816.F32.BF16 R148, R140, R160.reuse, R4 ;  /* 0x000000a08c94723c */ /* 0x080fee0000041804 */
        /* <DEDUP_REMOVED lines=30> */
[----:B------:R-:W-:Y:S01]  /*11560*/  FADD.FTZ R0, R138, R4 ;  /* 0x000000048a007221 */ /* 0x000fe20000010000 */
[----:B------:R-:W-:Y:S01]  /*11570*/  MOV R138, R134 ;  /* 0x00000086008a7202 */ /* 0x000fe20000000f00 */
[----:B------:R-:W-:Y:S02]  /*11580*/  FADD.FTZ R252, R211, R6 ;  /* 0x00000006d3fc7221 */ /* 0x000fe40000010000 */
[C---:B------:R-:W-:Y:S04]  /*11590*/  HMMA.16816.F32.BF16 R48, R140.reuse, R182, R48 ;  /* 0x000000b68c30723c */ /* 0x040fe80000041830 */
[----:B------:R-:W-:Y:S02]  /*115a0*/  FADD.FTZ R251, R209, R5 ;  /* 0x00000005d1fb7221 */ /* 0x000fe40000010000 */
[----:B------:R-:W-:Y:S01]  /*115b0*/  FADD.FTZ R250, R139, R2 ;  /* 0x000000028bfa7221 */ /* 0x000fe20000010000 */
[----:B------:R-:W-:Y:S01]  /*115c0*/  MOV R139, R3 ;  /* 0x00000003008b7202 */ /* 0x000fe20000000f00 */
[-C--:B------:R-:W-:Y:S04]  /*115d0*/  HMMA.16816.F32.BF16 R52, R140, R184.reuse, R52 ;  /* 0x000000b88c34723c */ /* 0x080fe80000041834 */
[----:B------:R-:W-:Y:S01]  /*115e0*/  FADD.FTZ R249, R137, R0 ;  /* 0x0000000089f97221 */ /* 0x000fe20000010000 */
[----:B------:R-:W-:Y:S03]  /*115f0*/  MOV R137, R135 ;  /* 0x0000008700897202 */ /* 0x000fe60000000f00 */
        /* <DEDUP_REMOVED lines=18> */
[----:B------:R-:W-:Y:S01]  /*11720*/  HMMA.16816.F32.BF16 R128, R140, R202, R128 ;  /* 0x000000ca8c80723c */ /* 0x000fe20000041880 */
[----:B------:R-:W-:-:S07]  /*11730*/  @P0 BRA `(.L_x_941) ;  /* 0xffffdb9000000947 */ /* 0x000fce000383ffff */
.L_x_940:
[----:B------:R-:W1:Y:S01]  /*11740*/  SHFL.BFLY PT, R0, R252, 0x2, 0x1f ;  /* 0x0c401f00fc007f89 */ /* 0x000e6200000e0000 */
[----:B------:R-:W2:Y:S01]  /*11750*/  S2UR UR6, SR_CTAID.Y ;  /* 0x00000000000679c3 */ /* 0x000ea20000002600 */
[----:B------:R-:W-:Y:S01]  /*11760*/  UISETP.NE.AND UP0, UPT, UR10, -0x1, UPT ;  /* 0xffffffff0a00788c */ /* 0x000fe2000bf05270 */
[----:B------:R-:W-:Y:S01]  /*11770*/  BSSY B0, `(.L_x_944) ;  /* 0x00001b1000007945 */ /* 0x000fe20003800000 */
[----:B------:R-:W3:Y:S01]  /*11780*/  SHFL.BFLY PT, R4, R251, 0x2, 0x1f ;  /* 0x0c401f00fb047f89 */ /* 0x000ee200000e0000 */
[----:B------:R-:W-:-:S02]  /*11790*/  ULDC.64 UR4, c[0x0][0x1e8] ;  /* 0x00007a0000047ab9 */ /* 0x000fc40000000a00 */
[----:B------:R-:W-:Y:S01]  /*117a0*/  ULDC UR8, c[0x0][0x214] ;  /* 0x0000850000087ab9 */ /* 0x000fe20000000800 */
[----:B------:R-:W4:Y:S01]  /*117b0*/  SHFL.BFLY PT, R2, R250, 0x2, 0x1f ;  /* 0x0c401f00fa027f89 */ /* 0x000f2200000e0000 */
[----:B------:R-:W5:Y:S01]  /*117c0*/  S2UR UR9, SR_CTAID.X ;  /* 0x00000000000979c3 */ /* 0x000f620000002500 */
[----:B------:R-:W-:Y:S02]  /*117d0*/  UMOV UR24, URZ ;  /* 0x0000003f00187c82 */ /* 0x000fe40008000000 */
[----:B------:R-:W5:Y:S01]  /*117e0*/  SHFL.BFLY PT, R5, R249, 0x2, 0x1f ;  /* 0x0c401f00f9057f89 */ /* 0x000f6200000e0000 */
[----:B------:R-:W-:Y:S02]  /*117f0*/  @UP0 UIMAD.WIDE.U32 UR14, UR10, UR4, URZ ;  /* 0x000000040a0e02a5 */ /* 0x000fe4000f8e003f */
[----:B------:R-:W-:Y:S02]  /*11800*/  UMOV UR25, URZ ;  /* 0x0000003f00197c82 */ /* 0x000fe40008000000 */
[----:B------:R-:W-:Y:S01]  /*11810*/  @UP0 UIMAD UR7, UR10, UR5, UR15 ;  /* 0x000000050a0702a4 */ /* 0x000fe2000f8e020f */
[----:B------:R-:W5:Y:S02]  /*11820*/  S2UR UR12, SR_CTAID.Z ;  /* 0x00000000000c79c3 */ /* 0x000f640000002700 */
[----:B------:R-:W-:Y:S01]  /*11830*/  ULDC.64 UR4, c[0x0][0x1e0] ;  /* 0x0000780000047ab9 */ /* 0x000fe20000000a00 */
[----:B-1----:R-:W-:Y:S01]  /*11840*/  FADD.FTZ R252, R0, R252 ;  /* 0x000000fc00fc7221 */ /* 0x002fe20000010000 */
[----:B--2---:R-:W-:-:S02]  /*11850*/  @!UP0 USHF.R.S32.HI UR13, URZ, 0x1f, UR6 ;  /* 0x0000001f3f0d8899 */ /* 0x004fc40008011406 */
[----:B------:R-:W-:Y:S01]  /*11860*/  @!UP0 UIMAD.WIDE.U32 UR22, UR6, UR4, URZ ;  /* 0x00000004061682a5 */ /* 0x000fe2000f8e003f */
[----:B---3--:R-:W-:Y:S01]  /*11870*/  FADD.FTZ R251, R4, R251 ;  /* 0x000000fb04fb7221 */ /* 0x008fe20000010000 */
[----:B------:R-:W1:Y:S01]  /*11880*/  SHFL.BFLY PT, R0, R252, 0x1, 0x1f ;  /* 0x0c201f00fc007f89 */ /* 0x000e6200000e0000 */
[----:B------:R-:W-:Y:S01]  /*11890*/  @!UP0 UIMAD UR13, UR13, UR4, URZ ;  /* 0x000000040d0d82a4 */ /* 0x000fe2000f8e023f */
[----:B----4-:R-:W-:Y:S02]  /*118a0*/  FADD.FTZ R250, R2, R250 ;  /* 0x000000fa02fa7221 */ /* 0x010fe40000010000 */
[----:B------:R-:W2:Y:S01]  /*118b0*/  SHFL.BFLY PT, R4, R251, 0x1, 0x1f ;  /* 0x0c201f00fb047f89 */ /* 0x000ea200000e0000 */
[----:B------:R-:W-:Y:S01]  /*118c0*/  ULDC.U8 UR4, c[0x0][0x329] ;  /* 0x0000ca4000047ab9 */ /* 0x000fe20000000000 */
[----:B-----5:R-:W-:Y:S01]  /*118d0*/  FADD.FTZ R249, R5, R249 ;  /* 0x000000f905f97221 */ /* 0x020fe20000010000 */
[----:B------:R-:W-:Y:S01]  /*118e0*/  UISETP.NE.AND UP1, UPT, UR4, URZ, UPT ;  /* 0x0000003f0400728c */ /* 0x000fe2000bf25270 */
[----:B------:R-:W3:Y:S01]  /*118f0*/  SHFL.BFLY PT, R5, R250, 0x1, 0x1f ;  /* 0x0c201f00fa057f89 */ /* 0x000ee200000e0000 */
[----:B------:R-:W-:-:S02]  /*11900*/  @!UP0 UIMAD UR13, UR6, UR5, UR13 ;  /* 0x00000005060d82a4 */ /* 0x000fc4000f8e020d */
[----:B------:R-:W-:Y:S01]  /*11910*/  @!UP0 UMOV UR14, UR22 ;  /* 0x00000016000e8c82 */ /* 0x000fe20008000000 */
[----:B------:R-:W4:Y:S01]  /*11920*/  SHFL.BFLY PT, R2, R249, 0x1, 0x1f ;  /* 0x0c201f00f9027f89 */ /* 0x000f2200000e0000 */
[----:B------:R-:W-:Y:S02]  /*11930*/  ULDC.U8 UR5, c[0x0][0x328] ;  /* 0x0000ca0000057ab9 */ /* 0x000fe40000000000 */
[----:B------:R-:W-:Y:S02]  /*11940*/  UISETP.NE.AND UP2, UPT, UR5, URZ, UPT ;  /* 0x0000003f0500728c */ /* 0x000fe4000bf45270 */
[----:B------:R-:W-:Y:S02]  /*11950*/  @!UP0 UIADD3 UR7, UR23, UR13, URZ ;  /* 0x0000000d17078290 */ /* 0x000fe4000fffe03f */
[----:B------:R-:W-:Y:S02]  /*11960*/  UISETP.NE.OR UP3, UPT, UR4, URZ, !UP2 ;  /* 0x0000003f0400728c */ /* 0x000fe4000d765670 */
[----:B------:R-:W-:Y:S01]  /*11970*/  @UP1 ULDC UR15, c[0x0][0x210] ;  /* 0x00008400000f1ab9 */ /* 0x000fe20000000800 */
[----:B-1----:R-:W-:Y:S01]  /*11980*/  FADD.FTZ R252, R252, R0 ;  /* 0x00000000fcfc7221 */ /* 0x002fe20000010000 */
[----:B------:R-:W-:Y:S01]  /*11990*/  MOV R0, 0x3f800000 ;  /* 0x3f80000000007802 */ /* 0x000fe20000000f00 */
[----:B------:R-:W-:Y:S01]  /*119a0*/  ULDC UR5, c[0x0][0x234] ;  /* 0x00008d0000057ab9 */ /* 0x000fe20000000800 */
[----:B--2---:R-:W-:-:S02]  /*119b0*/  FADD.FTZ R251, R251, R4 ;  /* 0x00000004fbfb7221 */ /* 0x004fc40000010000 */
[----:B------:R-:W-:Y:S01]  /*119c0*/  FSETP.NE.FTZ.AND P5, PT, R252, RZ, PT ;  /* 0x000000fffc00720b */ /* 0x000fe20003fb5000 */
[----:B------:R-:W-:Y:S01]  /*119d0*/  @UP1 UIMAD UR15, UR15, UR8, URZ ;  /* 0x000000080f0f12a4 */ /* 0x000fe2000f8e023f */
[----:B------:R-:W-:Y:S01]  /*119e0*/  MOV R4, 0x3f800000 ;  /* 0x3f80000000047802 */ /* 0x000fe20000000f00 */
[----:B------:R-:W-:Y:S01]  /*119f0*/  @!UP1 USEL UR15, UR8, UR5, !UP2 ;  /* 0x00000005080f9287 */ /* 0x000fe2000d000000 */
[----:B------:R-:W-:Y:S01]  /*11a00*/  FSETP.NE.FTZ.AND P4, PT, R251, RZ, PT ;  /* 0x000000fffb00720b */ /* 0x000fe20003f95000 */
[----:B---3--:R-:W-:Y:S01]  /*11a10*/  FADD.FTZ R250, R250, R5 ;  /* 0x00000005fafa7221 */ /* 0x008fe20000010000 */
[----:B------:R-:W-:Y:S01]  /*11a20*/  ULDC UR4, c[0x0][0x1c0] ;  /* 0x0000700000047ab9 */ /* 0x000fe20000000800 */
[----:B----4-:R-:W-:Y:S01]  /*11a30*/  FADD.FTZ R249, R249, R2 ;  /* 0x00000002f9f97221 */ /* 0x010fe20000010000 */
[----:B------:R-:W-:Y:S01]  /*11a40*/  MOV R2, 0x3f800000 ;  /* 0x3f80000000027802 */ /* 0x000fe20000000f00 */
[----:B------:R-:W-:Y:S01]  /*11a50*/  @UP1 UMOV UR16, 0x1 ;  /* 0x0000000100101882 */ /* 0x000fe20000000000 */
[----:B------:R-:W-:Y:S01]  /*11a60*/  FSETP.NE.FTZ.AND P3, PT, R250, RZ, PT ;  /* 0x000000fffa00720b */ /* 0x000fe20003f75000 */
[----:B------:R-:W-:-:S02]  /*11a70*/  @!UP1 UIMAD UR16, UR15, UR4, URZ ;  /* 0x000000040f1092a4 */ /* 0x000fc4000f8e023f */
[----:B------:R-:W1:Y:S01]  /*11a80*/  @P5 MUFU.RCP R0, R252 ;  /* 0x000000fc00005308 */ /* 0x000e620000001000 */
[----:B------:R-:W-:Y:S01]  /*11a90*/  FSETP.NE.FTZ.AND P0, PT, R249, RZ, PT ;  /* 0x000000fff900720b */ /* 0x000fe20003f15000 */
[----:B------:R-:W-:Y:S02]  /*11aa0*/  @!UP3 UIMAD UR20, UR6, UR8, URZ ;  /* 0x000000080614b2a4 */ /* 0x000fe4000f8e023f */
[----:B------:R-:W-:Y:S02]  /*11ab0*/  @UP1 ULDC UR17, c[0x0][0x210] ;  /* 0x0000840000111ab9 */ /* 0x000fe40000000800 */
[----:B------:R-:W-:Y:S02]  /*11ac0*/  UIMAD UR4, UR6, UR16, URZ ;  /* 0x00000010060472a4 */ /* 0x000fe4000f8e023f */
[----:B------:R-:W2:Y:S01]  /*11ad0*/  @P4 MUFU.RCP R4, R251 ;  /* 0x000000fb00044308 */ /* 0x000ea20000001000 */
[----:B------:R-:W-:Y:S02]  /*11ae0*/  @!UP1 UMOV UR17, 0x1 ;  /* 0x0000000100119882 */ /* 0x000fe40000000000 */
[----:B------:R-:W-:-:S02]  /*11af0*/  @!UP3 USEL UR20, UR20, UR10, !UP0 ;  /* 0x0000000a1414b287 */ /* 0x000fc4000c000000 */
[----:B------:R-:W-:Y:S02]  /*11b00*/  UIMAD UR9, UR9, UR17, URZ ;  /* 0x00000011090972a4 */ /* 0x000fe4000f8e023f */
[----:B------:R-:W-:Y:S01]  /*11b10*/  USEL UR4, UR4, URZ, UP3 ;  /* 0x0000003f04047287 */ /* 0x000fe20009800000 */
[C---:B-1----:R-:W-:Y:S01]  /*11b20*/  FMUL.FTZ R132, R0.reuse, R49 ;  /* 0x0000003100847220 */ /* 0x042fe20000410000 */
[----:B------:R-:W1:Y:S01]  /*11b30*/  @P3 MUFU.RCP R2, R250 ;  /* 0x000000fa00023308 */ /* 0x000e620000001000 */
[C---:B------:R-:W-:Y:S01]  /*11b40*/  FMUL.FTZ R148, R0.reuse, R148 ;  /* 0x0000009400947220 */ /* 0x040fe20000410000 */
[----:B------:R-:W-:Y:S01]  /*11b50*/  USHF.L.U32 UR9, UR9, 0x7, URZ ;  /* 0x0000000709097899 */ /* 0x000fe2000800063f */
[C---:B------:R-:W-:Y:S01]  /*11b60*/  FMUL.FTZ R7, R0.reuse, R149 ;  /* 0x0000009500077220 */ /* 0x040fe20000410000 */
[----:B------:R-:W-:Y:S01]  /*11b70*/  UIMAD UR15, UR12, UR15, UR4 ;  /* 0x0000000f0c0f72a4 */ /* 0x000fe2000f8e0204 */
[----:B------:R-:W-:Y:S01]  /*11b80*/  FMUL.FTZ R156, R0, R156 ;  /* 0x0000009c009c7220 */ /* 0x000fe20000410000 */
[----:B------:R-:W-:Y:S01]  /*11b90*/  @!UP3 UMOV UR24, UR20 ;  /* 0x000000140018bc82 */ /* 0x000fe20008000000 */
[----:B--2---:R-:W-:Y:S01]  /*11ba0*/  FMUL.FTZ R49, R4, R87 ;  /* 0x0000005704317220 */ /* 0x004fe20000410000 */
[----:B------:R-:W-:Y:S01]  /*11bb0*/  F2FP.BF16.PACK_AB R7, R7, R148 ;  /* 0x000000940707723e */ /* 0x000fe200000010ff */
[----:B------:R-:W2:Y:S01]  /*11bc0*/  S2R R87, SR_TID.X ;  /* 0x0000000000577919 */ /* 0x000ea20000002100 */
[C---:B------:R-:W-:Y:S01]  /*11bd0*/  FMUL.FTZ R5, R0.reuse, R157 ;  /* 0x0000009d00057220 */ /* 0x040fe20000410000 */
[----:B------:R-:W-:Y:S01]  /*11be0*/  USHF.R.S32.HI UR4, URZ, 0x1f, UR9 ;  /* 0x0000001f3f047899 */ /* 0x000fe20008011409 */
[C---:B------:R-:W-:Y:S01]  /*11bf0*/  FMUL.FTZ R160, R0.reuse, R160 ;  /* 0x000000a000a07220 */ /* 0x040fe20000410000 */
[----:B------:R-:W-:Y:S01]  /*11c00*/  @!UP3 USHF.R.S32.HI UR25, URZ, 0x1f, UR20 ;  /* 0x0000001f3f19b899 */ /* 0x000fe20008011414 */
[C---:B------:R-:W-:Y:S01]  /*11c10*/  FMUL.FTZ R13, R0.reuse, R161 ;  /* 0x000000a1000d7220 */ /* 0x040fe20000410000 */
[----:B------:R-:W-:Y:S01]  /*11c20*/  F2FP.BF16.PACK_AB R5, R5, R156 ;  /* 0x0000009c0505723e */ /* 0x000fe200000010ff */
[C---:B------:R-:W-:Y:S01]  /*11c30*/  FMUL.FTZ R172, R0.reuse, R172 ;  /* 0x000000ac00ac7220 */ /* 0x040fe20000410000 */
[----:B------:R-:W-:Y:S01]  /*11c40*/  USHF.R.S32.HI UR5, URZ, 0x1f, UR15 ;  /* 0x0000001f3f057899 */ /* 0x000fe2000801140f */
[C---:B------:R-:W-:Y:S01]  /*11c50*/  FMUL.FTZ R16, R0.reuse, R173 ;  /* 0x000000ad00107220 */ /* 0x040fe20000410000 */
[----:B------:R-:W-:Y:S01]  /*11c60*/  F2FP.BF16.PACK_AB R13, R13, R160 ;  /* 0x000000a00d0d723e */ /* 0x000fe200000010ff */
[C---:B------:R-:W-:Y:S01]  /*11c70*/  FMUL.FTZ R20, R0.reuse, R36 ;  /* 0x0000002400147220 */ /* 0x040fe20000410000 */
[----:B------:R-:W-:Y:S01]  /*11c80*/  UIADD3 UR9, UP2, UP1, UR9, UR24, UR15 ;  /* 0x0000001809097290 */ /* 0x000fe2000f95e00f */
[----:B------:R-:W-:Y:S01]  /*11c90*/  FMUL.FTZ R23, R0, R37 ;  /* 0x0000002500177220 */ /* 0x000fe20000410000 */
[----:B------:R-:W-:Y:S01]  /*11ca0*/  F2FP.BF16.PACK_AB R16, R16, R172 ;  /* 0x000000ac1010723e */ /* 0x000fe200000010ff */
[C---:B------:R-:W-:Y:S01]  /*11cb0*/  FMUL.FTZ R133, R0.reuse, R48 ;  /* 0x0000003000857220 */ /* 0x040fe20000410000 */
[----:B------:R-:W-:Y:S01]  /*11cc0*/  UIADD3.X UR4, UR4, UR25, UR5, UP2, UP1 ;  /* 0x0000001904047290 */ /* 0x000fe200097e2405 */
[C---:B------:R-:W-:Y:S01]  /*11cd0*/  FMUL.FTZ R138, R0.reuse, R52 ;  /* 0x00000034008a7220 */ /* 0x040fe20000410000 */
[----:B------:R-:W-:Y:S01]  /*11ce0*/  F2FP.BF16.PACK_AB R23, R23, R20 ;  /* 0x000000141717723e */ /* 0x000fe200000010ff */
[----:B------:R-:W-:Y:S01]  /*11cf0*/  FMUL.FTZ R137, R0, R53 ;  /* 0x0000003500897220 */ /* 0x000fe20000410000 */
[----:B------:R-:W-:Y:S01]  /*11d00*/  F2FP.BF16.PACK_AB R20, R132, R133 ;  /* 0x000000858414723e */ /* 0x000fe200000010ff */
        /* <DEDUP_REMOVED lines=17> */
[----:B------:R-:W-:Y:S01]  /*11e20*/  FMUL.FTZ R129, R0, R129 ;  /* 0x0000008100817220 */ /* 0x000fe20000410000 */
[----:B------:R-:W-:Y:S01]  /*11e30*/  MOV R0, 0x3f800000 ;  /* 0x3f80000000007802 */ /* 0x000fe20000000f00 */
[C---:B-1----:R-:W-:Y:S01]  /*11e40*/  FMUL.FTZ R52, R2.reuse, R77 ;  /* 0x0000004d02347220 */ /* 0x042fe20000410000 */
[----:B--2---:R-:W-:Y:S01]  /*11e50*/  SHF.R.S32.HI R77, RZ, 0x1f, R87 ;  /* 0x0000001fff4d7819 */ /* 0x004fe20000011457 */
[----:B------:R-:W-:-:S02]  /*11e60*/  FMUL.FTZ R29, R2, R60 ;  /* 0x0000003c021d7220 */ /* 0x000fc40000410000 */
[C---:B------:R-:W-:Y:S01]  /*11e70*/  FMUL.FTZ R150, R4.reuse, R150 ;  /* 0x0000009604967220 */ /* 0x040fe20000410000 */
[----:B------:R-:W1:Y:S01]  /*11e80*/  @P0 MUFU.RCP R0, R249 ;  /* 0x000000f900000308 */ /* 0x000e620000001000 */
[----:B------:R-:W-:Y:S01]  /*11e90*/  LEA.HI R30, R77, R87, RZ, 0x2 ;  /* 0x000000574d1e7211 */ /* 0x000fe200078f10ff */
        /* <DEDUP_REMOVED lines=23> */
[----:B------:R-:W-:Y:S01]  /*12010*/  LEA.HI R84, R77, R87, RZ, 0x5 ;  /* 0x000000574d547211 */ /* 0x000fe200078f28ff */
[C---:B------:R-:W-:Y:S01]  /*12020*/  FMUL.FTZ R70, R4.reuse, R70 ;  /* 0x0000004604467220 */ /* 0x040fe20000410000 */
[----:B------:R-:W-:Y:S01]  /*12030*/  F2FP.BF16.PACK_AB R66, R137, R138 ;  /* 0x0000008a8942723e */ /* 0x000fe200000010ff */
[C---:B------:R-:W-:Y:S01]  /*12040*/  FMUL.FTZ R71, R4.reuse, R71 ;  /* 0x0000004704477220 */ /* 0x040fe20000410000 */
[----:B------:R-:W-:Y:S01]  /*12050*/  F2FP.BF16.PACK_AB R65, R65, R54 ;  /* 0x000000364141723e */ /* 0x000fe200000010ff */
[C---:B------:R-:W-:Y:S01]  /*12060*/  FMUL.FTZ R82, R4.reuse, R82 ;  /* 0x0000005204527220 */ /* 0x040fe20000410000 */
[----:B------:R-:W-:Y:S01]  /*12070*/  F2FP.BF16.PACK_AB R54, R81, R80 ;  /* 0x000000505136723e */ /* 0x000fe200000010ff */
[----:B------:R-:W-:-:S02]  /*12080*/  FMUL.FTZ R53, R4, R83 ;  /* 0x0000005304357220 */ /* 0x000fc40000410000 */
[C---:B------:R-:W-:Y:S02]  /*12090*/  FMUL.FTZ R86, R4.reuse, R86 ;  /* 0x0000005604567220 */ /* 0x040fe40000410000 */
[C---:B------:R-:W-:Y:S01]  /*120a0*/  FMUL.FTZ R98, R4.reuse, R98 ;  /* 0x0000006204627220 */ /* 0x040fe20000410000 */
[----:B------:R-:W-:Y:S01]  /*120b0*/  F2FP.BF16.PACK_AB R53, R53, R82 ;  /* 0x000000523535723e */ /* 0x000fe200000010ff */
[C---:B------:R-:W-:Y:S01]  /*120c0*/  FMUL.FTZ R99, R4.reuse, R99 ;  /* 0x0000006304637220 */ /* 0x040fe20000410000 */
[----:B------:R-:W-:Y:S01]  /*120d0*/  F2FP.BF16.PACK_AB R49, R49, R86 ;  /* 0x000000563131723e */ /* 0x000fe200000010ff */
[C---:B------:R-:W-:Y:S02]  /*120e0*/  FMUL.FTZ R102, R4.reuse, R102 ;  /* 0x0000006604667220 */ /* 0x040fe40000410000 */
[C---:B------:R-:W-:Y:S02]  /*120f0*/  FMUL.FTZ R103, R4.reuse, R103 ;  /* 0x0000006704677220 */ /* 0x040fe40000410000 */
[----:B------:R-:W-:-:S02]  /*12100*/  FMUL.FTZ R114, R4, R114 ;  /* 0x0000007204727220 */ /* 0x000fc40000410000 */
[C---:B------:R-:W-:Y:S02]  /*12110*/  FMUL.FTZ R37, R4.reuse, R115 ;  /* 0x0000007304257220 */ /* 0x040fe40000410000 */
[C---:B------:R-:W-:Y:S02]  /*12120*/  FMUL.FTZ R118, R4.reuse, R118 ;  /* 0x0000007604767220 */ /* 0x040fe40000410000 */
[C---:B------:R-:W-:Y:S01]  /*12130*/  FMUL.FTZ R119, R4.reuse, R119 ;  /* 0x0000007704777220 */ /* 0x040fe20000410000 */
[----:B------:R-:W-:Y:S01]  /*12140*/  F2FP.BF16.PACK_AB R37, R37, R114 ;  /* 0x000000722525723e */ /* 0x000fe200000010ff */
[C---:B------:R-:W-:Y:S02]  /*12150*/  FMUL.FTZ R130, R4.reuse, R130 ;  /* 0x0000008204827220 */ /* 0x040fe40000410000 */
[----:B------:R-:W-:Y:S01]  /*12160*/  FMUL.FTZ R131, R4, R131 ;  /* 0x0000008304837220 */ /* 0x000fe20000410000 */
[----:B------:R-:W-:Y:S01]  /*12170*/  SHF.R.S32.HI R4, RZ, 0x1f, R30 ;  /* 0x0000001fff047819 */ /* 0x000fe2000001141e */
[----:B------:R-:W-:-:S02]  /*12180*/  FMUL.FTZ R144, R2, R144 ;  /* 0x0000009002907220 */ /* 0x000fc40000410000 */
[C---:B------:R-:W-:Y:S02]  /*12190*/  FMUL.FTZ R10, R2.reuse, R145 ;  /* 0x00000091020a7220 */ /* 0x040fe40000410000 */
        /* <DEDUP_REMOVED lines=61> */
[----:B------:R-:W-:Y:S01]  /*12570*/  FMUL.FTZ R155, R0, R155 ;  /* 0x0000009b009b7220 */ /* 0x000fe20000410000 */
[----:B------:R-:W-:Y:S01]  /*12580*/  F2FP.BF16.PACK_AB R59, R28, R26 ;  /* 0x0000001a1c3b723e */ /* 0x000fe200000010ff */
[----:B------:R-:W-:Y:S01]  /*12590*/  FMUL.FTZ R14, R0, R154 ;  /* 0x0000009a000e7220 */ /* 0x000fe20000410000 */
[----:B------:R-:W-:Y:S01]  /*125a0*/  SHF.L.U32 R2, R4, 0x6, RZ ;  /* 0x0000000604027819 */ /* 0x000fe200000006ff */
[C---:B------:R-:W-:Y:S01]  /*125b0*/  FMUL.FTZ R167, R0.reuse, R167 ;  /* 0x000000a700a77220 */ /* 0x040fe20000410000 */
[----:B------:R-:W-:Y:S01]  /*125c0*/  SHF.R.S32.HI R26, RZ, 0x5, R84 ;  /* 0x00000005ff1a7819 */ /* 0x000fe20000011454 */
        /* <DEDUP_REMOVED lines=39> */
[----:B------:R-:W-:Y:S02]  /*12840*/  LOP3.LUT R0, R30, 0x3ffffffc, RZ, 0xc0, !PT ;  /* 0x3ffffffc1e007812 */ /* 0x000fe400078ec0ff */
[----:B------:R-:W-:-:S02]  /*12850*/  F2FP.BF16.PACK_AB R30, R129, R128 ;  /* 0x00000080811e723e */ /* 0x000fc400000010ff */
[----:B------:R-:W-:Y:S02]  /*12860*/  IADD3 R28, -R0, R87, RZ ;  /* 0x00000057001c7210 */ /* 0x000fe40007ffe1ff */
[----:B------:R-:W-:Y:S02]  /*12870*/  LOP3.LUT R0, R2, 0x1c0, RZ, 0xc0, !PT ;  /* 0x000001c002007812 */ /* 0x000fe400078ec0ff */
[----:B------:R-:W-:Y:S02]  /*12880*/  LOP3.LUT R2, R4, 0x1, RZ, 0xc0, !PT ;  /* 0x0000000104027812 */ /* 0x000fe400078ec0ff */
[----:B------:R-:W-:Y:S02]  /*12890*/  LEA R28, R26, R28, 0x9 ;  /* 0x0000001c1a1c7211 */ /* 0x000fe400078e48ff */
[----:B------:R-:W-:Y:S02]  /*128a0*/  LEA.HI R0, R0, R0, RZ, 0x1d ;  /* 0x0000000000007211 */ /* 0x000fe400078fe8ff */
[----:B------:R-:W-:-:S02]  /*128b0*/  ISETP.NE.U32.AND P1, PT, R2, 0x1, PT ;  /* 0x000000010200780c */ /* 0x000fc40003f25070 */
[----:B------:R-:W-:Y:S02]  /*128c0*/  LEA R0, R28, R0, 0x1 ;  /* 0x000000001c007211 */ /* 0x000fe400078e08ff */
[----:B------:R-:W-:Y:S02]  /*128d0*/  F2FP.BF16.PACK_AB R31, R123, R31 ;  /* 0x0000001f7b1f723e */ /* 0x000fe400000010ff */
[----:B------:R-:W-:Y:S02]  /*128e0*/  SHF.L.U32 R0, R0, 0x1, RZ ;  /* 0x0000000100007819 */ /* 0x000fe400000006ff */
[----:B------:R-:W-:Y:S02]  /*128f0*/  F2FP.BF16.PACK_AB R28, R125, R124 ;  /* 0x0000007c7d1c723e */ /* 0x000fe400000010ff */
[----:B------:R-:W-:Y:S01]  /*12900*/  IADD3 R2, R0, -0x10, RZ ;  /* 0xfffffff000027810 */ /* 0x000fe20007ffe0ff */
[----:B------:R1:W-:Y:S01]  /*12910*/  STS [R0+0x400], R6 ;  /* 0x0004000600007388 */ /* 0x0003e20000000800 */
[----:B------:R-:W-:-:S02]  /*12920*/  F2FP.BF16.PACK_AB R69, R127, R69 ;  /* 0x000000457f45723e */ /* 0x000fc400000010ff */
[----:B------:R-:W-:Y:S01]  /*12930*/  @P1 IADD3 R2, R0, 0x10, RZ ;  /* 0x0000001000021810 */ /* 0x000fe20007ffe0ff */
[----:B------:R-:W-:Y:S01]  /*12940*/  STS [R0], R7 ;  /* 0x0000000700007388 */ /* 0x000fe20000000800 */
[----:B------:R-:W-:Y:S02]  /*12950*/  R2P PR, R4, 0x6 ;  /* 0x0000000604007804 */ /* 0x000fe40000000000 */
        /* <DEDUP_REMOVED lines=146> */
.L_x_945:
[----:B--234-:R-:W-:Y:S05]  /*13280*/  BSYNC B0 ;  /* 0x0000000000007941 */ /* 0x01cfea0003800000 */
.L_x_944:
[----:B------:R-:W2:Y:S04]  /*13290*/  LDL.LU.64 R12, [R1+0x28] ;  /* 0x00002800010c7983 */ /* 0x000ea80000300a00 */
[----:B------:R-:W3:Y:S01]  /*132a0*/  S2R R8, SR_CTAID.Z ;  /* 0x0000000000087919 */ /* 0x000ee20000002700 */
[----:B------:R-:W-:Y:S02]  /*132b0*/  USHF.R.S32.HI UR6, URZ, 0x1f, UR12 ;  /* 0x0000001f3f067899 */ /* 0x000fe4000801140c */
[----:B------:R-:W-:Y:S01]  /*132c0*/  ULDC.64 UR4, c[0x0][0x1f0] ;  /* 0x00007c0000047ab9 */ /* 0x000fe20000000a00 */
[----:B------:R-:W4:Y:S04]  /*132d0*/  LDL.LU.64 R4, [R1+0x20] ;  /* 0x0000200001047983 */ /* 0x000f280000300a00 */
[----:B------:R1:W5:Y:S01]  /*132e0*/  LDL.64 R10, [R1+0x8] ;  /* 0x00000800010a7983 */ /* 0x0003620000100a00 */
[----:B------:R-:W-:Y:S01]  /*132f0*/  UIMAD UR4, UR6, UR4, URZ ;  /* 0x00000004060472a4 */ /* 0x000fe2000f8e023f */
[----:B------:R-:W-:Y:S03]  /*13300*/  BSSY B0, `(.L_x_946) ;  /* 0x0000011000007945 */ /* 0x000fe60003800000 */
[----:B------:R-:W-:Y:S01]  /*13310*/  UIMAD UR4, UR12, UR5, UR4 ;  /* 0x000000050c0472a4 */ /* 0x000fe2000f8e0204 */
[----:B--2---:R-:W-:-:S04]  /*13320*/  IADD3 R2, P0, R12, UR14, RZ ;  /* 0x0000000e0c027c10 */ /* 0x004fc8000ff1e0ff */
[----:B------:R-:W-:Y:S02]  /*13330*/  IADD3.X R3, R13, UR7, RZ, P0, !PT ;  /* 0x000000070d037c10 */ /* 0x000fe400087fe4ff */
[----:B----4-:R-:W-:-:S03]  /*13340*/  ISETP.GE.AND P0, PT, R4, UR11, PT ;  /* 0x0000000b04007c0c */ /* 0x010fc6000bf06270 */
[----:B---3--:R-:W-:-:S05]  /*13350*/  IMAD.WIDE.U32 R8, R8, c[0x0][0x1f0], R2 ;  /* 0x00007c0008087a25 */ /* 0x008fca00078e0002 */
        /* <DEDUP_REMOVED lines=11> */
.L_x_947:
[----:B-1----:R-:W-:Y:S05]  /*13410*/  BSYNC B0 ;  /* 0x0000000000007941 */ /* 0x002fea0003800000 */
.L_x_946:
[----:B------:R-:W2:Y:S01]  /*13420*/  LDL.LU R0, [R1+0x40] ;  /* 0x0000400001007983 */ /* 0x000ea20000300800 */
[----:B------:R-:W-:Y:S01]  /*13430*/  BSSY B0, `(.L_x_948) ;  /* 0x000000f000007945 */ /* 0x000fe20003800000 */
[----:B--2---:R-:W-:-:S13]  /*13440*/  ISETP.GE.AND P0, PT, R0, UR11, PT ;  /* 0x0000000b00007c0c */ /* 0x004fda000bf06270 */
        /* <DEDUP_REMOVED lines=13> */
.L_x_949:
[----:B------:R-:W-:Y:S05]  /*13520*/  BSYNC B0 ;  /* 0x0000000000007941 */ /* 0x000fea0003800000 */
.L_x_948:
        /* <DEDUP_REMOVED lines=16> */
.L_x_951:
[----:B------:R-:W-:Y:S05]  /*13630*/  BSYNC B0 ;  /* 0x0000000000007941 */ /* 0x000fea0003800000 */
.L_x_950:
        /* <DEDUP_REMOVED lines=16> */
.L_x_953:
[----:B------:R-:W-:Y:S05]  /*13740*/  BSYNC B0 ;  /* 0x0000000000007941 */ /* 0x000fea0003800000 */
.L_x_952:
        /* <DEDUP_REMOVED lines=16> */
.L_x_955:
[----:B------:R-:W-:Y:S05]  /*13850*/  BSYNC B0 ;  /* 0x0000000000007941 */ /* 0x000fea0003800000 */
.L_x_954:
        /* <DEDUP_REMOVED lines=16> */
.L_x_957:
[----:B------:R-:W-:Y:S05]  /*13960*/  BSYNC B0 ;  /* 0x0000000000007941 */ /* 0x000fea0003800000 */
.L_x_956:
        /* <DEDUP_REMOVED lines=16> */
.L_x_959:
[----:B------:R-:W-:Y:S05]  /*13a70*/  BSYNC B0 ;  /* 0x0000000000007941 */ /* 0x000fea0003800000 */
.L_x_958:
        /* <DEDUP_REMOVED lines=16> */
.L_x_930:
[----:B-1----:R-:W-:Y:S01]  /*13b80*/  UISETP.NE.AND UP4, UPT, UR10, -0x1, UPT ;  /* 0xffffffff0a00788c */ /* 0x002fe2000bf85270 */
[----:B------:R-:W-:Y:S01]  /*13b90*/  SHF.R.S32.HI R8, RZ, 0x1f, R120 ;  /* 0x0000001fff087819 */ /* 0x000fe20000011478 */
[----:B------:R-:W-:Y:S01]  /*13ba0*/  ULDC.U8 UR17, c[0x0][0x329] ;  /* 0x0000ca4000117ab9 */ /* 0x000fe20000000000 */
[----:B------:R-:W1:Y:S01]  /*13bb0*/  S2R R12, SR_CTAID.Z ;  /* 0x00000000000c7919 */ /* 0x000e620000002700 */
[----:B------:R-:W-:Y:S01]  /*13bc0*/  UISETP.NE.AND UP1, UPT, UR17, URZ, UPT ;  /* 0x0000003f1100728c */ /* 0x000fe2000bf25270 */
[----:B------:R-:W-:Y:S01]  /*13bd0*/  LEA.HI R8, R8, R120, RZ, 0x3 ;  /* 0x0000007808087211 */ /* 0x000fe200078f18ff */
[----:B------:R-:W-:Y:S01]  /*13be0*/  ULDC.64 UR4, c[0x0][0x1e0] ;  /* 0x0000780000047ab9 */ /* 0x000fe20000000a00 */
[----:B------:R-:W2:Y:S01]  /*13bf0*/  S2R R6, SR_CTAID.X ;  /* 0x0000000000067919 */ /* 0x000ea20000002500 */
[----:B------:R-:W-:Y:S01]  /*13c00*/  ULDC.64 UR6, c[0x0][0x1e8] ;  /* 0x00007a0000067ab9 */ /* 0x000fe20000000a00 */
[----:B------:R-:W-:Y:S01]  /*13c10*/  LOP3.LUT R0, R8, 0x1ffffff8, RZ, 0xc0, !PT ;  /* 0x1ffffff808007812 */ /* 0x000fe200078ec0ff */
[----:B------:R-:W-:Y:S01]  /*13c20*/  ULDC.U8 UR20, c[0x0][0x328] ;  /* 0x0000ca0000147ab9 */ /* 0x000fe20000000000 */
[----:B------:R-:W-:Y:S01]  /*13c30*/  SHF.R.S32.HI R8, RZ, 0x3, R8 ;  /* 0x00000003ff087819 */ /* 0x000fe20000011408 */
[----:B------:R-:W-:Y:S01]  /*13c40*/  @!UP4 USHF.R.S32.HI UR21, URZ, 0x1f, UR11 ;  /* 0x0000001f3f15c899 */ /* 0x000fe2000801140b */
[----:B------:R-:W-:Y:S01]  /*13c50*/  BSSY B0, `(.L_x_960) ;  /* 0x000003a000007945 */ /* 0x000fe20003800000 */
[----:B------:R-:W-:Y:S01]  /*13c60*/  USHF.R.S32.HI UR15, URZ, 0x1f, UR12 ;  /* 0x0000001f3f0f7899 */ /* 0x000fe2000801140c */
[----:B------:R-:W-:Y:S01]  /*13c70*/  IMAD.IADD R0, R120, 0x1, -R0 ;  /* 0x0000000178007824 */ /* 0x000fe200078e0a00 */
[----:B------:R-:W-:Y:S01]  /*13c80*/  @!UP4 UIMAD UR21, UR21, UR4, URZ ;  /* 0x000000041515c2a4 */ /* 0x000fe2000f8e023f */
[----:B------:R-:W-:Y:S01]  /*13c90*/  SHF.R.S32.HI R9, RZ, 0x1f, R8 ;  /* 0x0000001fff097819 */ /* 0x000fe20000011408 */
[----:B------:R-:W-:Y:S01]  /*13ca0*/  @UP4 UIMAD.WIDE.U32 UR8, UR10, UR6, URZ ;  /* 0x000000060a0842a5 */ /* 0x000fe2000f8e003f */
[----:B------:R-:W-:Y:S01]  /*13cb0*/  IMAD.SHL.U32 R0, R0, 0x8, RZ ;  /* 0x0000000800007824 */ /* 0x000fe200078e00ff */
[----:B------:R-:W-:-:S02]  /*13cc0*/  UISETP.NE.AND UP3, UPT, UR20, URZ, UPT ;  /* 0x0000003f1400728c */ /* 0x000fc4000bf65270 */
[----:B------:R-:W-:Y:S02]  /*13cd0*/  @!UP4 UIMAD.WIDE.U32 UR22, UR11, UR4, URZ ;  /* 0x000000040b16c2a5 */ /* 0x000fe4000f8e003f */
[----:B------:R-:W-:Y:S02]  /*13ce0*/  @!UP4 UIMAD UR21, UR11, UR5, UR21 ;  /* 0x000000050b15c2a4 */ /* 0x000fe4000f8e0215 */
[----:B------:R-:W-:Y:S02]  /*13cf0*/  UISETP.NE.OR UP2, UPT, UR17, URZ, !UP3 ;  /* 0x0000003f1100728c */ /* 0x000fe4000df45670 */
[----:B------:R-:W-:Y:S02]  /*13d00*/  ULDC.64 UR4, c[0x0][0x1f0] ;  /* 0x00007c0000047ab9 */ /* 0x000fe40000000a00 */
[----:B------:R-:W-:Y:S01]  /*13d10*/  UIMAD UR4, UR15, UR4, URZ ;  /* 0x000000040f0472a4 */ /* 0x000fe2000f8e023f */
[----:B--2---:R-:W-:Y:S01]  /*13d20*/  IMAD.WIDE R6, R6, 0x80, R8 ;  /* 0x0000008006067825 */ /* 0x004fe200078e0208 */
[----:B------:R-:W-:-:S02]  /*13d30*/  @UP4 UIMAD UR7, UR10, UR7, UR9 ;  /* 0x000000070a0742a4 */ /* 0x000fc4000f8e0209 */
        /* <DEDUP_REMOVED lines=43> */
.L_x_961:
[----:B------:R-:W-:Y:S05]  /*13ff0*/  BSYNC B0 ;  /* 0x0000000000007941 */ /* 0x000fea0003800000 */
.L_x_960:
        /* <DEDUP_REMOVED lines=16> */
.L_x_963:
[----:B------:R-:W-:Y:S05]  /*14100*/  BSYNC B0 ;  /* 0x0000000000007941 */ /* 0x000fea0003800000 */
.L_x_962:
        /* <DEDUP_REMOVED lines=16> */
.L_x_965:
[----:B------:R-:W-:Y:S05]  /*14210*/  BSYNC B0 ;  /* 0x0000000000007941 */ /* 0x000fea0003800000 */
.L_x_964:
        /* <DEDUP_REMOVED lines=16> */
.L_x_967:
[----:B------:R-:W-:Y:S05]  /*14320*/  BSYNC B0 ;  /* 0x0000000000007941 */ /* 0x000fea0003800000 */
.L_x_966:
        /* <DEDUP_REMOVED lines=16> */
.L_x_969:
[----:B------:R-:W-:Y:S05]  /*14430*/  BSYNC B0 ;  /* 0x0000000000007941 */ /* 0x000fea0003800000 */
.L_x_968:
        /* <DEDUP_REMOVED lines=16> */
.L_x_971:
[----:B------:R-:W-:Y:S05]  /*14540*/  BSYNC B0 ;  /* 0x0000000000007941 */ /* 0x000fea0003800000 */
.L_x_970:
        /* <DEDUP_REMOVED lines=16> */
.L_x_973:
[----:B------:R-:W-:Y:S05]  /*14650*/  BSYNC B0 ;  /* 0x0000000000007941 */ /* 0x000fea0003800000 */
.L_x_972:
        /* <DEDUP_REMOVED lines=16> */
.L_x_975:
[----:B------:R-:W-:Y:S05]  /*14760*/  BSYNC B0 ;  /* 0x0000000000007941 */ /* 0x000fea0003800000 */
.L_x_974:
        /* <DEDUP_REMOVED lines=67> */
.L_x_976:
        /* <DEDUP_REMOVED lines=14> */
.L_x_1412:


//--------------------- .text._ZN5flash16flash_fwd_kernelI23Flash_fwd_kernel_traitsILi128ELi128ELi32ELi4ELb0ELb0EN7cutlass10bfloat16_tE19Flash_kernel_traitsILi128ELi128ELi32ELi4ES3_EELb1ELb1ELb0ELb1ELb0ELb0ELb0ELb0EEEvNS_16Flash_fwd_paramsE --------------------------
	.section	.text._ZN5flash16flash_fwd_kernelI23Flash_fwd_kernel_traitsILi128ELi128ELi32ELi4ELb0ELb0EN7cutlass10bfloat16_tE19Flash_kernel_traitsILi128ELi128ELi32ELi4ES3_EELb1ELb1ELb0ELb1ELb0ELb0ELb0ELb0EEEvNS_16Flash_fwd_paramsE,"ax",@progbits
	.sectioninfo	@"SHI_REGISTERS=255"
	.align	128
        .global         _ZN5flash16flash_fwd_kernelI23Flash_fwd_kernel_traitsILi128ELi128ELi32ELi4ELb0ELb0EN7cutlass10bfloat16_tE19Flash_kernel_traitsILi128ELi128ELi32ELi4ES3_EELb1ELb1ELb0ELb1ELb0ELb0ELb0ELb0EEEvNS_16Flash_fwd_paramsE
        .type           _ZN5flash16flash_fwd_kernelI23Flash_fwd_kernel_traitsILi128ELi128ELi32ELi4ELb0ELb0EN7cutlass10bfloat16_tE19Flash_kernel_traitsILi128ELi128ELi32ELi4ES3_EELb1ELb1ELb0ELb1ELb0ELb0ELb0ELb0EEEvNS_16Flash_fwd_paramsE,@function
        .size           _ZN5flash16flash_fwd_kernelI23Flash_fwd_kernel_traitsILi128ELi128ELi32ELi4ELb0ELb0EN7cutlass10bfloat16_tE19Flash_kernel_traitsILi128ELi128ELi32ELi4ES3_EELb1ELb1ELb0ELb1ELb0ELb0ELb0ELb0EEEvNS_16Flash_fwd_paramsE,(.L_x_1413 - _ZN5flash16flash_fwd_kernelI23Flash_fwd_kernel_traitsILi128ELi128ELi32ELi4ELb0ELb0EN7cutlass10bfloat16_tE19Flash_kernel_traitsILi128ELi128ELi32ELi4ES3_EELb1ELb1ELb0ELb1ELb0ELb0ELb0ELb0EEEvNS_16Flash_fwd_paramsE)
        .other          _ZN5flash16flash_fwd_kernelI23Flash_fwd_kernel_traitsILi128ELi128ELi32ELi4ELb0ELb0EN7cutlass10bfloat16_tE19Flash_kernel_traitsILi128ELi128ELi32ELi4ES3_EELb1ELb1ELb0ELb1ELb0ELb0ELb0ELb0EEEvNS_16Flash_fwd_paramsE,@"STO_CUDA_ENTRY STV_DEFAULT"
_ZN5flash16flash_fwd_kernelI23Flash_fwd_kernel_traitsILi128ELi128ELi32ELi4ELb0ELb0EN7cutlass10bfloat16_tE19Flash_kernel_traitsILi128ELi128ELi32ELi4ES3_EELb1ELb1ELb0ELb1ELb0ELb0ELb0ELb0EEEvNS_16Flash_fwd_paramsE:
.text._ZN5flash16flash_fwd_kernelI23Flash_fwd_kernel_traitsILi128ELi128ELi32ELi4ELb0ELb0EN7cutlass10bfloat16_tE19Flash_kernel_traitsILi128ELi128ELi32ELi4ES3_EELb1ELb1ELb0ELb1ELb0ELb0ELb0ELb0EEEvNS_16Flash_fwd_paramsE:
        /* <DEDUP_REMOVED lines=70> */
[----:B-1----:R-:W-:-:S04]  /*0460*/  SHF.R.S32.HI R5, RZ, 0x1f, R22 ;  /* 0x0000001fff057819 */ /* 0x002fc80000011416 */
[----:B------:R-:W-:Y:S01]  /*0470*/  LEA.HI R17, R5, R22, RZ, 0x5 ;  /* 0x0000001605117211 */ /* 0x000fe200078f28ff */
[----:B---3--:R-:W1:Y:S08]  /*0480*/  @P0 R2UR UR26, R9 ;  /* 0x00000000091a03c2 */ /* 0x008e7000000e0000 */
[----:B----4-:R-:W1:Y:S08]  /*0490*/  @P0 R2UR UR11, R6 ;  /* 0x00000000060b03c2 */ /* 0x010e7000000e0000 */
[----:B--2---:R2:W3:Y:S01]  /*04a0*/  @P1 R2UR UR15, R4 ;  /* 0x00000000040f13c2 */ /* 0x0044e200000e0000 */
[----:B-1----:R-:W-:-:S07]  /*04b0*/  @UP2 UIADD3 UR11, UR11, -UR26, URZ ;  /* 0x8000001a0b0b2290 */ /* 0x002fce000fffe03f */
[----:B-----5:R1:W4:Y:S01]  /*04c0*/  @!P2 R2UR UR16, R0 ;  /* 0x000000000010a3c2 */ /* 0x02032200000e0000 */
[----:B------:R-:W-:Y:S01]  /*04d0*/  ISETP.NE.U32.AND P2, PT, RZ, c[0x0][0x248], PT ;  /* 0x00009200ff007a0c */ /* 0x000fe20003f45070 */
[----:B------:R-:W-:-:S03]  /*04e0*/  @!UP2 ULDC UR11, c[0x0][0x214] ;  /* 0x00008500000baab9 */ /* 0x000fc60000000800 */
[----:B------:R-:W-:Y:S02]  /*04f0*/  ISETP.NE.AND.EX P2, PT, RZ, c[0x0][0x24c], PT, P2 ;  /* 0x00009300ff007a0c */ /* 0x000fe40003f45320 */
[----:B-1----:R-:W-:-:S05]  /*0500*/  LOP3.LUT R0, R17, 0xffffffe0, RZ, 0xc0, !PT ;  /* 0xffffffe011007812 */ /* 0x002fca00078ec0ff */
[----:B------:R-:W-:-:S05]  /*0510*/  IMAD.IADD R16, R22, 0x1, -R0 ;  /* 0x0000000116107824 */ /* 0x000fca00078e0a00 */
[--C-:B------:R-:W-:Y:S02]  /*0520*/  IADD3 R94, P1, P0, R7, UR5, R16.reuse ;  /* 0x00000005075e7c10 */ /* 0x100fe4000f83e010 */
[----:B------:R-:W-:-:S03]  /*0530*/  SHF.R.S32.HI R0, RZ, 0x1f, R16 ;  /* 0x0000001fff007819 */ /* 0x000fc60000011410 */
[----:B------:R2:W-:Y:S01]  /*0540*/  STL [R1+0x48], R94 ;  /* 0x0000485e01007387 */ /* 0x0005e20000100800 */
[----:B------:R-:W-:Y:S01]  /*0550*/  IADD3.X R92, R8, UR4, R0, P1, P0 ;  /* 0x00000004085c7c10 */ /* 0x000fe20008fe0400 */
[----:B--234-:R-:W-:Y:S05]  /*0560*/  @!P2 BRA `(.L_x_977) ;  /* 0x000000700000a947 */ /* 0x01cfea0003800000 */
[----:B------:R-:W-:-:S13]  /*0570*/  PLOP3.LUT P0, PT, PT, PT, UP3, 0x80, 0x0 ;  /* 0x000000000000781c */ /* 0x000fda0003f0f038 */
[----:B------:R-:W2:Y:S04]  /*0580*/  @P0 LDG.E R0, [R2.64+0x4] ;  /* 0x0000041c02000981 */ /* 0x000ea8000c1e1900 */
[----:B------:R-:W3:Y:S01]  /*0590*/  @!P0 LDG.E R2, [R2.64] ;  /* 0x0000001c02028981 */ /* 0x000ee2000c1e1900 */
[----:B--2---:R-:W1:Y:S02]  /*05a0*/  @P0 R2UR UR7, R0 ;  /* 0x00000000000703c2 */ /* 0x004e6400000e0000 */
[----:B-1----:R-:W-:-:S11]  /*05b0*/  @UP3 UIADD3 UR7, UR7, -UR16, URZ ;  /* 0x8000001007073290 */ /* 0x002fd6000fffe03f */
[----:B---3--:R1:W2:Y:S02]  /*05c0*/  @!P0 R2UR UR7, R2 ;  /* 0x00000000020783c2 */ /* 0x0082a400000e0000 */
[----:B-12---:R-:W-:Y:S05]  /*05d0*/  BRA `(.L_x_978) ;  /* 0x0000001000007947 */ /* 0x006fea0003800000 */
.L_x_977:
[----:B------:R-:W-:Y:S02]  /*05e0*/  ULDC UR7, c[0x0][0x218] ;  /* 0x0000860000077ab9 */ /* 0x000fe40000000800 */
.L_x_978:
        /* <DEDUP_REMOVED lines=42> */
[----:B------:R-:W-:Y:S02]  /*0890*/  @UP1 UIMAD.WIDE.U32 UR18, UR26, UR4, URZ ;  /* 0x000000041a1212a5 */ /* 0x000fe4000f8e003f */
[----:B------:R-:W-:Y:S02]  /*08a0*/  @!UP1 USHF.R.S32.HI UR17, URZ, 0x1f, UR13 ;  /* 0x0000001f3f119899 */ /* 0x000fe4000801140d */
[----:B------:R-:W-:Y:S02]  /*08b0*/  @UP1 UIMAD UR12, UR26, UR5, UR19 ;  /* 0x000000051a0c12a4 */ /* 0x000fe4000f8e0213 */
[----:B------:R-:W-:Y:S02]  /*08c0*/  @UP0 UIADD3 UR19, UR15, UR16, URZ ;  /* 0x000000100f130290 */ /* 0x000fe4000fffe03f */
[----:B------:R-:W-:Y:S02]  /*08d0*/  ULDC.64 UR4, c[0x0][0x198] ;  /* 0x0000660000047ab9 */ /* 0x000fe40000000a00 */
[----:B------:R-:W-:-:S02]  /*08e0*/  @!UP1 UIMAD UR17, UR17, UR6, URZ ;  /* 0x00000006111192a4 */ /* 0x000fc4000f8e023f */
[----:B------:R-:W-:Y:S02]  /*08f0*/  @UP0 UIMAD.WIDE.U32 UR20, UR19, UR4, URZ ;  /* 0x00000004131402a5 */ /* 0x000fe4000f8e003f */
[----:B------:R-:W-:Y:S02]  /*0900*/  @!UP1 UIMAD.WIDE.U32 UR22, UR13, UR6, URZ ;  /* 0x000000060d1692a5 */ /* 0x000fe4000f8e003f */
[----:B------:R-:W-:Y:S02]  /*0910*/  @!UP1 UIMAD UR4, UR13, UR7, UR17 ;  /* 0x000000070d0492a4 */ /* 0x000fe4000f8e0211 */
[----:B------:R-:W-:Y:S02]  /*0920*/  @UP1 UMOV UR6, UR18 ;  /* 0x0000001200061c82 */ /* 0x000fe40008000000 */
[----:B------:R-:W-:Y:S02]  /*0930*/  @UP0 UIMAD UR7, UR19, UR5, UR21 ;  /* 0x00000005130702a4 */ /* 0x000fe4000f8e0215 */
[----:B------:R-:W-:-:S02]  /*0940*/  USHF.R.S32.HI UR17, URZ, 0x1f, UR14 ;  /* 0x0000001f3f117899 */ /* 0x000fc4000801140e */
[----:B------:R-:W-:Y:S02]  /*0950*/  @!UP1 UIADD3 UR12, UR23, UR4, URZ ;  /* 0x00000004170c9290 */ /* 0x000fe4000fffe03f */
[----:B------:R-:W-:Y:S02]  /*0960*/  @!UP1 UMOV UR6, UR22 ;  /* 0x0000001600069c82 */ /* 0x000fe40008000000 */
[----:B------:R-:W-:Y:S01]  /*0970*/  @UP0 UMOV UR18, UR20 ;  /* 0x0000001400120c82 */ /* 0x000fe20008000000 */
[----:B------:R-:W-:Y:S05]  /*0980*/  @P0 BRA `(.L_x_980) ;  /* 0x000000d000000947 */ /* 0x000fea0003800000 */
[----:B-1----:R-:W-:Y:S02]  /*0990*/  USHF.R.S32.HI UR18, URZ, 0x1f, UR15 ;  /* 0x0000001f3f127899 */ /* 0x002fe4000801140f */
[----:B------:R-:W-:Y:S02]  /*09a0*/  ULDC.64 UR4, c[0x0][0x198] ;  /* 0x0000660000047ab9 */ /* 0x000fe40000000a00 */
[----:B------:R-:W-:Y:S02]  /*09b0*/  UIMAD UR18, UR18, UR4, URZ ;  /* 0x00000004121272a4 */ /* 0x000fe4000f8e023f */
[----:B------:R-:W-:-:S02]  /*09c0*/  UIMAD.WIDE.U32 UR20, UR15, UR4, URZ ;  /* 0x000000040f1472a5 */ /* 0x000fc4000f8e003f */
[----:B------:R-:W-:Y:S02]  /*09d0*/  UIMAD UR18, UR15, UR5, UR18 ;  /* 0x000000050f1272a4 */ /* 0x000fe4000f8e0212 */
[----:B------:R-:W-:Y:S02]  /*09e0*/  USHF.R.S32.HI UR7, URZ, 0x1f, UR13 ;  /* 0x0000001f3f077899 */ /* 0x000fe4000801140d */
[----:B------:R-:W-:Y:S02]  /*09f0*/  ULDC.64 UR4, c[0x0][0x180] ;  /* 0x0000600000047ab9 */ /* 0x000fe40000000a00 */
[----:B------:R-:W-:Y:S02]  /*0a00*/  UIADD3 UR19, UR21, UR18, URZ ;  /* 0x0000001215137290 */ /* 0x000fe4000fffe03f */
[----:B------:R-:W-:Y:S02]  /*0a10*/  UIMAD UR7, UR7, UR4, URZ ;  /* 0x00000004070772a4 */ /* 0x000fe4000f8e023f */
[----:B------:R-:W-:-:S02]  /*0a20*/  UMOV UR18, UR20 ;  /* 0x0000001400127c82 */ /* 0x000fc40008000000 */
[----:B------:R-:W-:Y:S02]  /*0a30*/  UIMAD UR7, UR13, UR5, UR7 ;  /* 0x000000050d0772a4 */ /* 0x000fe4000f8e0207 */
[----:B------:R-:W-:-:S04]  /*0a40*/  UIMAD.WIDE.U32 UR18, UR13, UR4, UR18 ;  /* 0x000000040d1272a5 */ /* 0x000fc8000f8e0012 */
[----:B------:R-:W-:Y:S02]  /*0a50*/  UIADD3 UR7, UR19, UR7, URZ ;  /* 0x0000000713077290 */ /* 0x000fe4000fffe03f */
.L_x_980:
        /* <DEDUP_REMOVED lines=10> */
[----:B--2---:R-:W2:Y:S02]  /*0b00*/  MUFU.RCP R2, R2 ;  /* 0x0000000200027308 */ /* 0x004ea40000001000 */
        /* <DEDUP_REMOVED lines=35> */
.L_x_981:
        /* <DEDUP_REMOVED lines=91> */
.L_x_983:
[----:B------:R-:W-:Y:S05]  /*12f0*/  BSYNC B0 ;  /* 0x0000000000007941 */ /* 0x000fea0003800000 */
.L_x_982:
        /* <DEDUP_REMOVED lines=29> */
.L_x_985:
[----:B------:R-:W-:Y:S05]  /*14d0*/  BSYNC B0 ;  /* 0x0000000000007941 */ /* 0x000fea0003800000 */
.L_x_984:
        /* <DEDUP_REMOVED lines=29> */
.L_x_987:
[----:B------:R-:W-:Y:S05]  /*16b0*/  BSYNC B0 ;  /* 0x0000000000007941 */ /* 0x000fea0003800000 */
.L_x_986:
        /* <DEDUP_REMOVED lines=29> */
.L_x_989:
[----:B------:R-:W-:Y:S05]  /*1890*/  BSYNC B0 ;  /* 0x0000000000007941 */ /* 0x000fea0003800000 */
.L_x_988:
[----:B------:R-:W-:Y:S01]  /*18a0*/  IADD3 R0, R12, 0x40, RZ ;  /* 0x000000400c007810 */ /* 0x000fe20007ffe0ff */
[----:B------:R-:W-:Y:S03]  /*18b0*/  BSSY B0, `(.L_x_990) ;  /* 0x000001d000007945 */ /* 0x000fe60003800000 */
[----:B------:R-:W-:Y:S01]  /*18c0*/  ISETP.GE.AND P0, PT, R0, UR19, PT ;  /* 0x0000001300007c0c */ /* 0x000fe2000bf06270 */
[----:B------:R3:W-:-:S12]  /*18d0*/  STL [R1+0x5c], R0 ;  /* 0x00005c0001007387 */ /* 0x0007d80000100800 */
        /* <DEDUP_REMOVED lines=26> */
.L_x_991:
[----:B------:R-:W-:Y:S05]  /*1a80*/  BSYNC B0 ;  /* 0x0000000000007941 */ /* 0x000fea0003800000 */
.L_x_990:
[----:B---3--:R-:W-:Y:S01]  /*1a90*/  IADD3 R0, R12, 0x50, RZ ;  /* 0x000000500c007810 */ /* 0x008fe20007ffe0ff */
        /* <DEDUP_REMOVED lines=29> */
.L_x_993:
[----:B------:R-:W-:Y:S05]  /*1c70*/  BSYNC B0 ;  /* 0x0000000000007941 */ /* 0x000fea0003800000 */
.L_x_992:
        /* <DEDUP_REMOVED lines=30> */
.L_x_995:
[----:B------:R-:W-:Y:S05]  /*1e60*/  BSYNC B0 ;  /* 0x0000000000007941 */ /* 0x000fea0003800000 */
.L_x_994:
        /* <DEDUP_REMOVED lines=34> */
.L_x_997:
[----:B------:R-:W-:Y:S05]  /*2090*/  BSYNC B0 ;  /* 0x0000000000007941 */ /* 0x000fea0003800000 */
.L_x_996:
        /* <DEDUP_REMOVED lines=32> */
.L_x_999:
[----:B------:R-:W-:Y:S05]  /*22a0*/  BSYNC B0 ;  /* 0x0000000000007941 */ /* 0x000fea0003800000 */
.L_x_998:
[----:B------:R-:W-:Y:S01]  /*22b0*/  ISETP.GE.AND P0, PT, R5, UR12, PT ;  /* 0x0000000c05007c0c */ /* 0x000fe2000bf06270 */
[----:B------:R-:W-:Y:S01]  /*22c0*/  ULDC UR4, c[0x0][0x19c] ;  /* 0x0000670000047ab9 */ /* 0x000fe20000000800 */
[----:B------:R-:W-:Y:S01]  /*22d0*/  BSSY B0, `(.L_x_1000) ;  /* 0x0000017000007945 */ /* 0x000fe20003800000 */
[----:B------:R-:W-:Y:S02]  /*22e0*/  USHF.L.U32 UR21, UR20, 0x4, URZ ;  /* 0x0000000414157899 */ /* 0x000fe4000800063f */
[----:B------:R-:W-:-:S08]  /*22f0*/  USHF.L.U64.HI UR20, UR20, UR9, UR4 ;  /* 0x0000000914147299 */ /* 0x000fd00008010204 */
        /* <DEDUP_REMOVED lines=20> */
.L_x_1001:
[----:B------:R-:W-:Y:S05]  /*2440*/  BSYNC B0 ;  /* 0x0000000000007941 */ /* 0x000fea0003800000 */
.L_x_1000:
[----:B------:R-:W-:Y:S01]  /*2450*/  ULDC.64 UR4, c[0x0][0x318] ;  /* 0x0000c60000047ab9 */ /* 0x000fe20000000a00 */
[----:B------:R-:W0:Y:S01]  /*2460*/  LDGDEPBAR ;  /* 0x00000000000079af */ /* 0x000e220000000000 */
[----:B------:R-:W-:Y:S01]  /*2470*/  UISETP.NE.U32.AND UP1, UPT, URZ, UR4, UPT ;  /* 0x000000043f00728c */ /* 0x000fe2000bf25070 */
[----:B-1----:R-:W-:Y:S02]  /*2480*/  IMAD.MOV.U32 R8, RZ, RZ, R26 ;  /* 0x000000ffff087224 */ /* 0x002fe400078e001a */
        /* <DEDUP_REMOVED lines=9> */
[----:B------:R-:W-:-:S04]  /*2520*/  DEPBAR.LE SB0, 0x0 ;  /* 0x000080000000791a */ /* 0x000fc80000000000 */
[----:B------:R-:W-:Y:S02]  /*2530*/  @UP1 UIMAD UR5, UR13, UR5, UR16 ;  /* 0x000000050d0512a4 */ /* 0x000fe4000f8e0210 */
[----:B------:R-:W-:Y:S02]  /*2540*/  ULDC UR4, c[0x0][0x318] ;  /* 0x0000c60000047ab9 */ /* 0x000fe40000000800 */
[----:B------:R-:W-:Y:S02]  /*2550*/  @UP1 ULEA UR16, UP0, UR24, UR4, 0x2 ;  /* 0x0000000418101291 */ /* 0x000fe4000f80103f */
[----:B------:R-:W-:Y:S02]  /*2560*/  @UP1 UIADD3 UR5, UR25, UR5, URZ ;  /* 0x0000000519051290 */ /* 0x000fe4000fffe03f */
[----:B------:R-:W-:Y:S02]  /*2570*/  ULDC UR4, c[0x0][0x31c] ;  /* 0x0000c70000047ab9 */ /* 0x000fe40000000800 */
[----:B------:R-:W-:Y:S01]  /*2580*/  @UP1 ULEA.HI.X UR17, UR24, UR4, UR5, 0x2, UP0 ;  /* 0x0000000418111291 */ /* 0x000fe200080f1405 */
[----:B---3--:R-:W-:Y:S01]  /*2590*/  MOV R6, UR16 ;  /* 0x0000001000067c02 */ /* 0x008fe20008000f00 */
[----:B------:R-:W1:Y:S01]  /*25a0*/  @P0 MUFU.RCP R3, c[0x0][0x238] ;  /* 0x00008e0000030b08 */ /* 0x000e620000001000 */
[----:B------:R-:W-:Y:S01]  /*25b0*/  ISETP.GE.AND P1, PT, R12, UR12, PT ;  /* 0x0000000c0c007c0c */ /* 0x000fe2000bf26270 */
[----:B------:R-:W-:Y:S01]  /*25c0*/  IMAD.MOV.U32 R8, RZ, RZ, R24 ;  /* 0x000000ffff087224 */ /* 0x000fe200078e0018 */
[----:B------:R-:W-:Y:S01]  /*25d0*/  LEA R243, R23, R17, 0x3 ;  /* 0x0000001117f37211 */ /* 0x000fe200078e18ff */
[----:B------:R-:W-:Y:S01]  /*25e0*/  IMAD.U32 R7, RZ, RZ, UR17 ;  /* 0x00000011ff077e24 */ /* 0x000fe2000f8e00ff */
[----:B------:R-:W-:-:S04]  /*25f0*/  ULDC.64 UR24, c[0x0][0x1a0] ;  /* 0x0000680000187ab9 */ /* 0x000fc80000000a00 */
[----:B------:R3:W1:Y:S01]  /*2600*/  @P0 LDG.E R0, [R6.64] ;  /* 0x0000001c06000981 */ /* 0x000662000c1e1900 */
[----:B------:R-:W-:Y:S01]  /*2610*/  USHF.L.U64.HI UR22, UR24, UR22, UR25 ;  /* 0x0000001618167299 */ /* 0x000fe20008010219 */
[----:B------:R-:W-:Y:S01]  /*2620*/  SHF.L.U32 R22, R22, 0x1, RZ ;  /* 0x0000000116167819 */ /* 0x000fe200000006ff */
[----:B------:R-:W-:Y:S01]  /*2630*/  USHF.L.U32 UR23, UR24, 0x5, URZ ;  /* 0x0000000518177899 */ /* 0x000fe2000800063f */
[----:B------:R-:W-:Y:S01]  /*2640*/  BAR.SYNC.DEFER_BLOCKING 0x0 ;  /* 0x0000000000007b1d */ /* 0x000fe20000010000 */
[----:B------:R-:W-:Y:S01]  /*2650*/  UIMAD UR4, UR22, UR32, URZ ;  /* 0x00000020160472a4 */ /* 0x000fe2000f8e023f */
[----:B------:R-:W-:-:S03]  /*2660*/  LOP3.LUT R95, R22, 0x6, RZ, 0xc0, !PT ;  /* 0x00000006165f7812 */ /* 0x000fc600078ec0ff */
[----:B------:R-:W-:Y:S01]  /*2670*/  UIMAD UR15, UR15, UR23, UR4 ;  /* 0x000000170f0f72a4 */ /* 0x000fe2000f8e0204 */
[----:B------:R2:W-:Y:S01]  /*2680*/  STL.64 [R1+0x30], R8 ;  /* 0x0000300801007387 */ /* 0x0005e20000100a00 */
[----:B------:R-:W-:Y:S01]  /*2690*/  BSSY B0, `(.L_x_1002) ;  /* 0x0000021000007945 */ /* 0x000fe20003800000 */
[----:B------:R-:W-:Y:S02]  /*26a0*/  UMOV UR4, URZ ;  /* 0x0000003f00047c82 */ /* 0x000fe40008000000 */
[----:B------:R2:W-:Y:S01]  /*26b0*/  STL [R1+0x28], R243 ;  /* 0x000028f301007387 */ /* 0x0005e20000100800 */
[----:B---3--:R-:W-:-:S03]  /*26c0*/  IMAD.U32 R6, RZ, RZ, UR32 ;  /* 0x00000020ff067e24 */ /* 0x008fc6000f8e00ff */
[----:B------:R2:W-:Y:S01]  /*26d0*/  @P1 STS.128 [R219+0xa000], RZ ;  /* 0x00a000ffdb001388 */ /* 0x0005e20000000c00 */
[----:B------:R-:W-:-:S03]  /*26e0*/  IMAD.WIDE.U32 R6, R6, UR23, R8 ;  /* 0x0000001706067c25 */ /* 0x000fc6000f8e0008 */
[----:B------:R2:W-:Y:S01]  /*26f0*/  @P1 STS.128 [R219+0xb000], RZ ;  /* 0x00b000ffdb001388 */ /* 0x0005e20000000c00 */
[----:B-1----:R-:W-:Y:S01]  /*2700*/  @P0 FMUL.FTZ R0, R0, R3 ;  /* 0x0000000300000220 */ /* 0x002fe20000410000 */
[----:B------:R-:W-:-:S03]  /*2710*/  IADD3 R3, R7, UR15, RZ ;  /* 0x0000000f07037c10 */ /* 0x000fc6000fffe0ff */
[----:B------:R1:W3:Y:S02]  /*2720*/  @P0 R2UR UR5, R0 ;  /* 0x00000000000503c2 */ /* 0x0002e400000e0000 */
[----:B-1----:R-:W-:Y:S01]  /*2730*/  SHF.R.S32.HI R0, RZ, 0x1f, R16 ;  /* 0x0000001fff007819 */ /* 0x002fe20000011410 */
[----:B---3--:R-:W-:-:S03]  /*2740*/  @UP1 UMOV UR4, UR5 ;  /* 0x0000000500041c82 */ /* 0x008fc60008000000 */
[----:B------:R-:W-:-:S04]  /*2750*/  LEA.HI R0, R0, R16, RZ, 0x2 ;  /* 0x0000001000007211 */ /* 0x000fc800078f10ff */
[----:B------:R-:W-:-:S05]  /*2760*/  SHF.R.S32.HI R10, RZ, 0x2, R0 ;  /* 0x00000002ff0a7819 */ /* 0x000fca0000011400 */
[----:B------:R2:W-:Y:S01]  /*2770*/  STL [R1+0x60], R10 ;  /* 0x0000600a01007387 */ /* 0x0005e20000100800 */
[----:B------:R-:W-:Y:S05]  /*2780*/  @P1 BRA `(.L_x_1003) ;  /* 0x0000011000001947 */ /* 0x000fea0003800000 */
[----:B------:R-:W-:Y:S02]  /*2790*/  ISETP.GE.AND P1, PT, R98, c[0x0][0x220], PT ;  /* 0x0000880062007a0c */ /* 0x000fe40003f26270 */
[----:B------:R-:W-:-:S11]  /*27a0*/  ISETP.GE.AND P0, PT, R252, c[0x0][0x220], PT ;  /* 0x00008800fc007a0c */ /* 0x000fd60003f06270 */
        /* <DEDUP_REMOVED lines=15> */
.L_x_1003:
[----:B------:R-:W-:Y:S05]  /*28a0*/  BSYNC B0 ;  /* 0x0000000000007941 */ /* 0x000fea0003800000 */
.L_x_1002:
        /* <DEDUP_REMOVED lines=32> */
.L_x_1005:
[----:B------:R-:W-:Y:S05]  /*2ab0*/  BSYNC B0 ;  /* 0x0000000000007941 */ /* 0x000fea0003800000 */
.L_x_1004:
        /* <DEDUP_REMOVED lines=22> */
[----:B------:R-:W-:-:S03]  /*2c20*/  LOP3.LUT R89, R6, R5, RZ, 0x3c, !PT ;  /* 0x0000000506597212 */ /* 0x000fc600078e3cff */
        /* <DEDUP_REMOVED lines=29> */
[----:B------:R-:W-:Y:S01]  /*2e00*/  LDSM.16.M88.4 R44, [R213+0x8000] ;  /* 0x00800000d52c783b */ /* 0x000fe20000000200 */
[----:B------:R-:W-:-:S03]  /*2e10*/  IADD3 R5, R0, 0x1, RZ ;  /* 0x0000000100057810 */ /* 0x000fc60007ffe0ff */
[----:B------:R-:W3:Y:S01]  /*2e20*/  LDSM.16.M88.4 R20, [R214+0x2000] ;  /* 0x00200000d614783b */ /* 0x000ee20000000200 */
[----:B------:R-:W3:Y:S03]  /*2e30*/  I2F R6, R5 ;  /* 0x0000000500067306 */ /* 0x000ee60000201400 */
[----:B------:R-:W3:Y:S01]  /*2e40*/  LDSM.16.M88.4 R64, [R213+0x8800] ;  /* 0x00880000d540783b */ /* 0x000ee20000000200 */
[C---:B-1----:R-:W-:Y:S08]  /*2e50*/  HMMA.16816.F32.BF16 R56, R8.reuse, R28, RZ ;  /* 0x0000001c0838723c */ /* 0x042ff000000418ff */
[C---:B--2---:R-:W-:Y:S08]  /*2e60*/  HMMA.16816.F32.BF16 R52, R8.reuse, R32, RZ ;  /* 0x000000200834723c */ /* 0x044ff000000418ff */
[C---:B------:R-:W-:Y:S08]  /*2e70*/  HMMA.16816.F32.BF16 R60, R8.reuse, R30, RZ ;  /* 0x0000001e083c723c */ /* 0x040ff000000418ff */
[----:B------:R-:W-:Y:S08]  /*2e80*/  HMMA.16816.F32.BF16 R48, R8, R34, RZ ;  /* 0x000000220830723c */ /* 0x000ff000000418ff */
[C---:B-----5:R-:W-:Y:S08]  /*2e90*/  HMMA.16816.F32.BF16 R68, R16.reuse, R28, RZ ;  /* 0x0000001c1044723c */ /* 0x060ff000000418ff */
[C---:B------:R-:W-:Y:S08]  /*2ea0*/  HMMA.16816.F32.BF16 R8, R16.reuse, R32, RZ ;  /* 0x000000201008723c */ /* 0x040ff000000418ff */
[C---:B------:R-:W-:Y:S08]  /*2eb0*/  HMMA.16816.F32.BF16 R28, R16.reuse, R30, RZ ;  /* 0x0000001e101c723c */ /* 0x040ff000000418ff */
[----:B------:R-:W-:Y:S01]  /*2ec0*/  HMMA.16816.F32.BF16 R76, R16, R34, RZ ;  /* 0x00000022104c723c */ /* 0x000fe200000418ff */
[----:B------:R-:W1:Y:S04]  /*2ed0*/  LDSM.16.M88.4 R16, [R214] ;  /* 0x00000000d610783b */ /* 0x000e680000000200 */
[----:B------:R-:W-:Y:S03]  /*2ee0*/  LDSM.16.M88.4 R32, [R211] ;  /* 0x00000000d320783b */ /* 0x000fe60000000200 */
[C---:B---3--:R-:W-:Y:S08]  /*2ef0*/  HMMA.16816.F32.BF16 R72, R12.reuse, R36, R56 ;  /* 0x000000240c48723c */ /* 0x048ff00000041838 */
[C---:B----4-:R-:W-:Y:S08]  /*2f00*/  HMMA.16816.F32.BF16 R56, R12.reuse, R40, R52 ;  /* 0x000000280c38723c */ /* 0x050ff00000041834 */
[C---:B------:R-:W-:Y:S08]  /*2f10*/  HMMA.16816.F32.BF16 R60, R12.reuse, R38, R60 ;  /* 0x000000260c3c723c */ /* 0x040ff0000004183c */
[----:B------:R-:W-:Y:S08]  /*2f20*/  HMMA.16816.F32.BF16 R52, R12, R42, R48 ;  /* 0x0000002a0c34723c */ /* 0x000ff00000041830 */
[C---:B------:R-:W-:Y:S08]  /*2f30*/  HMMA.16816.F32.BF16 R12, R24.reuse, R36, R68 ;  /* 0x00000024180c723c */ /* 0x040ff00000041844 */
[C---:B------:R-:W-:Y:S01]  /*2f40*/  HMMA.16816.F32.BF16 R84, R24.reuse, R40, R8 ;  /* 0x000000281854723c */ /* 0x040fe20000041808 */
[----:B------:R-:W2:Y:S07]  /*2f50*/  LDSM.16.M88.4 R8, [R212+0x2000] ;  /* 0x00200000d408783b */ /* 0x000eae0000000200 */
[C---:B------:R-:W-:Y:S01]  /*2f60*/  HMMA.16816.F32.BF16 R36, R24.reuse, R38, R28 ;  /* 0x000000261824723c */ /* 0x040fe2000004181c */
[----:B------:R-:W3:Y:S07]  /*2f70*/  LDSM.16.M88.4 R28, [R211+0x800] ;  /* 0x00080000d31c783b */ /* 0x000eee0000000200 */
[----:B------:R-:W-:Y:S01]  /*2f80*/  HMMA.16816.F32.BF16 R40, R24, R42, R76 ;  /* 0x0000002a1828723c */ /* 0x000fe2000004184c */
[----:B------:R-:W4:Y:S07]  /*2f90*/  LDSM.16.M88.4 R24, [R212] ;  /* 0x00000000d418783b */ /* 0x000f2e0000000200 */
[C---:B------:R-:W-:Y:S08]  /*2fa0*/  HMMA.16816.F32.BF16 R48, R20.reuse, R44, R72 ;  /* 0x0000002c1430723c */ /* 0x040ff00000041848 */
[C---:B------:R-:W-:Y:S08]  /*2fb0*/  HMMA.16816.F32.BF16 R60, R20.reuse, R46, R60 ;  /* 0x0000002e143c723c */ /* 0x040ff0000004183c */
[C---:B------:R-:W-:Y:S01]  /*2fc0*/  HMMA.16816.F32.BF16 R68, R20.reuse, R64, R56 ;  /* 0x000000401444723c */ /* 0x040fe20000041838 */
[----:B------:R-:W-:Y:S07]  /*2fd0*/  LDSM.16.M88.4 R56, [R204+0x9000] ;  /* 0x00900000cc38783b */ /* 0x000fee0000000200 */
[----:B------:R-:W-:Y:S08]  /*2fe0*/  HMMA.16816.F32.BF16 R52, R20, R66, R52 ;  /* 0x000000421434723c */ /* 0x000ff00000041834 */
[C---:B-1----:R-:W-:Y:S01]  /*2ff0*/  HMMA.16816.F32.BF16 R72, R16.reuse, R44, R12 ;  /* 0x0000002c1048723c */ /* 0x042fe2000004180c */
[----:B------:R-:W1:Y:S07]  /*3000*/  LDSM.16.M88.4 R12, [R206+0x6000] ;  /* 0x00600000ce0c783b */ /* 0x000e6e0000000200 */
[C---:B------:R-:W-:Y:S01]  /*3010*/  HMMA.16816.F32.BF16 R80, R16.reuse, R46, R36 ;  /* 0x0000002e1050723c */ /* 0x040fe20000041824 */
[----:B------:R-:W5:Y:S07]  /*3020*/  LDSM.16.M88.4 R44, [R204+0x9800] ;  /* 0x00980000cc2c783b */ /* 0x000f6e0000000200 */
[C---:B------:R-:W-:Y:S08]  /*3030*/  HMMA.16816.F32.BF16 R84, R16.reuse, R64, R84 ;  /* 0x000000401054723c */ /* 0x040ff00000041854 */
[----:B------:R-:W-:Y:S01]  /*3040*/  HMMA.16816.F32.BF16 R20, R16, R66, R40 ;  /* 0x000000421014723c */ /* 0x000fe20000041828 */
[----:B------:R-:W1:Y:S04]  /*3050*/  LDSM.16.M88.4 R16, [R206+0x4000] ;  /* 0x00400000ce10783b */ /* 0x000e680000000200 */
[----:B------:R-:W-:Y:S03]  /*3060*/  LDSM.16.M88.4 R64, [R215+0x1800] ;  /* 0x00180000d740783b */ /* 0x000fe60000000200 */
[C---:B--2---:R-:W-:Y:S01]  /*3070*/  HMMA.16816.F32.BF16 R36, R8.reuse, R32, R48 ;  /* 0x000000200824723c */ /* 0x044fe20000041830 */
[----:B------:R-:W-:Y:S07]  /*3080*/  LDSM.16.M88.4 R48, [R215+0x1000] ;  /* 0x00100000d730783b */ /* 0x000fee0000000200 */
[C---:B------:R-:W-:Y:S08]  /*3090*/  HMMA.16816.F32.BF16 R40, R8.reuse, R34, R60 ;  /* 0x000000220828723c */ /* 0x040ff0000004183c */
[C---:B---3--:R-:W-:Y:S08]  /*30a0*/  HMMA.16816.F32.BF16 R76, R8.reuse, R28, R68 ;  /* 0x0000001c084c723c */ /* 0x048ff00000041844 */
[----:B------:R-:W-:Y:S01]  /*30b0*/  HMMA.16816.F32.BF16 R52, R8, R30, R52 ;  /* 0x0000001e0834723c */ /* 0x000fe20000041834 */
[----:B------:R-:W2:Y:S07]  /*30c0*/  LDSM.16.M88.4 R8, [R208+0x6000] ;  /* 0x00600000d008783b */ /* 0x000eae0000000200 */
[C---:B----4-:R-:W-:Y:S08]  /*30d0*/  HMMA.16816.F32.BF16 R60, R24.reuse, R32, R72 ;  /* 0x00000020183c723c */ /* 0x050ff00000041848 */
[C---:B------:R-:W-:Y:S08]  /*30e0*/  HMMA.16816.F32.BF16 R68, R24.reuse, R34, R80 ;  /* 0x000000221844723c */ /* 0x040ff00000041850 */
[C---:B------:R-:W-:Y:S08]  /*30f0*/  HMMA.16816.F32.BF16 R72, R24.reuse, R28, R84 ;  /* 0x0000001c1848723c */ /* 0x040ff00000041854 */
[----:B------:R-:W-:Y:S01]  /*3100*/  HMMA.16816.F32.BF16 R32, R24, R30, R20 ;  /* 0x0000001e1820723c */ /* 0x000fe20000041814 */
[----:B------:R-:W3:Y:S07]  /*3110*/  LDSM.16.M88.4 R24, [R208+0x4000] ;  /* 0x00400000d018783b */ /* 0x000eee0000000200 */
[C---:B-1----:R-:W-:Y:S08]  /*3120*/  HMMA.16816.F32.BF16 R28, R12.reuse, R56, R36 ;  /* 0x000000380c1c723c */ /* 0x042ff00000041824 */
[C---:B------:R-:W-:Y:S08]  /*3130*/  HMMA.16816.F32.BF16 R20, R12.reuse, R58, R40 ;  /* 0x0000003a0c14723c */ /* 0x040ff00000041828 */
[C---:B-----5:R-:W-:Y:S08]  /*3140*/  HMMA.16816.F32.BF16 R40, R12.reuse, R44, R76 ;  /* 0x0000002c0c28723c */ /* 0x060ff0000004184c */
[----:B------:R-:W-:Y:S01]  /*3150*/  HMMA.16816.F32.BF16 R36, R12, R46, R52 ;  /* 0x0000002e0c24723c */ /* 0x000fe20000041834 */
[----:B------:R-:W-:Y:S07]  /*3160*/  LDSM.16.M88.4 R12, [R214+0x4000] ;  /* 0x00400000d60c783b */ /* 0x000fee0000000200 */
[C---:B------:R-:W-:Y:S08]  /*3170*/  HMMA.16816.F32.BF16 R52, R16.reuse, R56, R60 ;  /* 0x000000381034723c */ /* 0x040ff0000004183c */
[C---:B------:R-:W-:Y:S08]  /*3180*/  HMMA.16816.F32.BF16 R60, R16.reuse, R58, R68 ;  /* 0x0000003a103c723c */ /* 0x040ff00000041844 */
[C---:B------:R-:W-:Y:S08]  /*3190*/  HMMA.16816.F32.BF16 R68, R16.reuse, R44, R72 ;  /* 0x0000002c1044723c */ /* 0x040ff00000041848 */
[----:B------:R-:W-:Y:S01]  /*31a0*/  HMMA.16816.F32.BF16 R16, R16, R46, R32 ;  /* 0x0000002e1010723c */ /* 0x000fe20000041820 */
[----:B------:R-:W1:Y:S07]  /*31b0*/  LDSM.16.M88.4 R32, [R213+0x9000] ;  /* 0x00900000d520783b */ /* 0x000e6e0000000200 */
[C---:B--2---:R-:W-:Y:S01]  /*31c0*/  HMMA.16816.F32.BF16 R80, R8.reuse, R48, R28 ;  /* 0x000000300850723c */ /* 0x044fe2000004181c */
[----:B------:R-:W-:Y:S07]  /*31d0*/  LDSM.16.M88.4 R28, [R213+0x9800] ;  /* 0x00980000d51c783b */ /* 0x000fee0000000200 */
[C---:B------:R-:W-:Y:S01]  /*31e0*/  HMMA.16816.F32.BF16 R76, R8.reuse, R50, R20 ;  /* 0x00000032084c723c */ /* 0x040fe20000041814 */
[----:B------:R-:W-:Y:S07]  /*31f0*/  LDSM.16.M88.4 R20, [R212+0x4000] ;  /* 0x00400000d414783b */ /* 0x000fee0000000200 */
[C---:B------:R-:W-:Y:S08]  /*3200*/  HMMA.16816.F32.BF16 R72, R8.reuse, R64, R40 ;  /* 0x000000400848723c */ /* 0x040ff00000041828 */
[----:B------:R-:W-:Y:S01]  /*3210*/  HMMA.16816.F32.BF16 R56, R8, R66, R36 ;  /* 0x000000420838723c */ /* 0x000fe20000041824 */
[----:B------:R-:W2:Y:S04]  /*3220*/  LDSM.16.M88.4 R8, [R214+0x6000] ;  /* 0x00600000d608783b */ /* 0x000ea80000000200 */
[----:B------:R-:W4:Y:S03]  /*3230*/  LDSM.16.M88.4 R36, [R211+0x1000] ;  /* 0x00100000d324783b */ /* 0x000f260000000200 */
[C---:B---3--:R-:W-:Y:S08]  /*3240*/  HMMA.16816.F32.BF16 R44, R24.reuse, R48, R52 ;  /* 0x00000030182c723c */ /* 0x048ff00000041834 */
[C---:B------:R-:W-:Y:S08]  /*3250*/  HMMA.16816.F32.BF16 R40, R24.reuse, R50, R60 ;  /* 0x000000321828723c */ /* 0x040ff0000004183c */
[C---:B------:R-:W-:Y:S08]  /*3260*/  HMMA.16816.F32.BF16 R52, R24.reuse, R64, R68 ;  /* 0x000000401834723c */ /* 0x040ff00000041844 */
[----:B------:R-:W-:Y:S01]  /*3270*/  HMMA.16816.F32.BF16 R24, R24, R66, R16 ;  /* 0x000000421818723c */ /* 0x000fe20000041810 */
[----:B------:R-:W3:Y:S07]  /*3280*/  LDSM.16.M88.4 R16, [R212+0x6000] ;  /* 0x00600000d410783b */ /* 0x000eee0000000200 */
[-C--:B-1----:R-:W-:Y:S08]  /*3290*/  HMMA.16816.F32.BF16 R48, R12, R32.reuse, R44 ;  /* 0x000000200c30723c */ /* 0x082ff0000004182c */
[----:B--2---:R-:W-:Y:S08]  /*32a0*/  HMMA.16816.F32.BF16 R44, R8, R32, R80 ;  /* 0x00000020082c723c */ /* 0x004ff00000041850 */
[-C--:B------:R-:W-:Y:S08]  /*32b0*/  HMMA.16816.F32.BF16 R40, R12, R34.reuse, R40 ;  /* 0x000000220c28723c */ /* 0x080ff00000041828 */
[----:B------:R-:W-:Y:S08]  /*32c0*/  HMMA.16816.F32.BF16 R60, R8, R34, R76 ;  /* 0x00000022083c723c */ /* 0x000ff0000004184c */
[----:B------:R-:W-:Y:S08]  /*32d0*/  HMMA.16816.F32.BF16 R32, R12, R28, R52 ;  /* 0x0000001c0c20723c */ /* 0x000ff00000041834 */
[----:B----4-:R-:W-:Y:S08]  /*32e0*/  HMMA.16816.F32.BF16 R48, R20, R36, R48 ;  /* 0x000000241430723c */ /* 0x010ff00000041830 */
[----:B------:R-:W-:Y:S01]  /*32f0*/  HMMA.16816.F32.BF16 R52, R12, R30, R24 ;  /* 0x0000001e0c34723c */ /* 0x000fe20000041818 */
[----:B------:R-:W1:Y:S01]  /*3300*/  LDSM.16.M88.4 R24, [R211+0x1800] ;  /* 0x00180000d318783b */ /* 0x000e620000000200 */
[----:B------:R-:W-:-:S05]  /*3310*/  DEPBAR.LE SB0, 0x0 ;  /* 0x000080000000791a */ /* 0x000fca0000000000 */
[----:B------:R-:W-:Y:S01]  /*3320*/  IMNMX R12, R7, UR8, PT ;  /* 0x00000008070c7c17 */ /* 0x000fe2000b800200 */
[----:B---3--:R-:W-:Y:S01]  /*3330*/  HMMA.16816.F32.BF16 R44, R16, R36, R44 ;  /* 0x00000024102c723c */ /* 0x008fe2000004182c */
[----:B------:R-:W-:Y:S02]  /*3340*/  BAR.SYNC.DEFER_BLOCKING 0x0 ;  /* 0x0000000000007b1d */ /* 0x000fe40000010000 */
[----:B------:R-:W-:-:S05]  /*3350*/  ISETP.GE.AND P3, PT, R5, R12, PT ;  /* 0x0000000c0500720c */ /* 0x000fca0003f66270 */
[C---:B------:R-:W-:Y:S08]  /*3360*/  HMMA.16816.F32.BF16 R72, R8.reuse, R28, R72 ;  /* 0x0000001c0848723c */ /* 0x040ff00000041848 */
[----:B------:R-:W-:Y:S07]  /*3370*/  HMMA.16816.F32.BF16 R56, R8, R30, R56 ;  /* 0x0000001e0838723c */ /* 0x000fee0000041838 */
[----:B------:R-:W-:Y:S01]  /*3380*/  IADD3 R11, R88, 0x48, RZ ;  /* 0x00000048580b7810 */ /* 0x000fe20007ffe0ff */
[----:B------:R-:W-:Y:S01]  /*3390*/  HMMA.16816.F32.BF16 R40, R20, R38, R40 ;  /* 0x000000261428723c */ /* 0x000fe20000041828 */
[----:B------:R-:W-:Y:S01]  /*33a0*/  IMNMX R10, R3, UR8, PT ;  /* 0x00000008030a7c17 */ /* 0x000fe2000b800200 */
[----:B------:R-:W-:Y:S01]  /*33b0*/  FFMA.FTZ R8, R6, UR4, R51 ;  /* 0x0000000406087c23 */ /* 0x000fe20008010033 */
[----:B------:R-:W-:Y:S01]  /*33c0*/  IMNMX R9, R88, UR8, PT ;  /* 0x0000000858097c17 */ /* 0x000fe2000b800200 */
[----:B------:R-:W-:Y:S01]  /*33d0*/  FFMA.FTZ R13, R6, UR4, R45 ;  /* 0x00000004060d7c23 */ /* 0x000fe2000801002d */
[----:B------:R-:W-:-:S02]  /*33e0*/  IMNMX R11, R11, UR8, PT ;  /* 0x000000080b0b7c17 */ /* 0x000fc4000b800200 */
[----:B------:R-:W-:Y:S01]  /*33f0*/  IADD3 R3, R0, 0x8, RZ ;  /* 0x0000000800037810 */ /* 0x000fe20007ffe0ff */
[----:B------:R-:W-:Y:S01]  /*3400*/  HMMA.16816.F32.BF16 R36, R16, R38, R60 ;  /* 0x000000261024723c */ /* 0x000fe2000004183c */
[C---:B------:R-:W-:Y:S02]  /*3410*/  ISETP.GE.AND P6, PT, R5.reuse, R9, PT ;  /* 0x000000090500720c */ /* 0x040fe40003fc6270 */
[CC--:B------:R-:W-:Y:S01]  /*3420*/  ISETP.GE.AND P5, PT, R5.reuse, R10.reuse, PT ;  /* 0x0000000a0500720c */ /* 0x0c0fe20003fa6270 */
[----:B------:R-:W2:Y:S01]  /*3430*/  I2F R7, R3 ;  /* 0x0000000300077306 */ /* 0x000ea20000201400 */
[----:B------:R-:W-:Y:S01]  /*3440*/  ISETP.GE.AND P1, PT, R5, R11, PT ;  /* 0x0000000b0500720c */ /* 0x000fe20003f26270 */
[C---:B------:R-:W-:Y:S01]  /*3450*/  FFMA.FTZ R5, R6.reuse, UR4, R49 ;  /* 0x0000000406057c23 */ /* 0x040fe20008010031 */
[C---:B------:R-:W-:Y:S01]  /*3460*/  ISETP.GE.AND P0, PT, R3.reuse, R9, PT ;  /* 0x000000090300720c */ /* 0x040fe20003f06270 */
[----:B------:R-:W-:Y:S01]  /*3470*/  FFMA.FTZ R6, R6, UR4, R47 ;  /* 0x0000000406067c23 */ /* 0x000fe2000801002f */
[----:B------:R-:W-:Y:S01]  /*3480*/  ISETP.GE.AND P4, PT, R3, R10, PT ;  /* 0x0000000a0300720c */ /* 0x000fe20003f86270 */
[----:B-1----:R-:W-:Y:S01]  /*3490*/  HMMA.16816.F32.BF16 R32, R20, R24, R32 ;  /* 0x000000181420723c */ /* 0x002fe20000041820 */
[----:B------:R-:W-:-:S02]  /*34a0*/  FSEL R49, R5, -INF , !P6 ;  /* 0xff80000005317808 */ /* 0x000fc40007000000 */
[C---:B------:R-:W-:Y:S02]  /*34b0*/  ISETP.GE.AND P2, PT, R3.reuse, R12, PT ;  /* 0x0000000c0300720c */ /* 0x040fe40003f46270 */
[----:B------:R-:W-:Y:S02]  /*34c0*/  ISETP.GE.AND P6, PT, R3, R11, PT ;  /* 0x0000000b0300720c */ /* 0x000fe40003fc6270 */
[----:B------:R-:W-:Y:S01]  /*34d0*/  FSEL R45, R8, -INF , !P5 ;  /* 0xff800000082d7808 */ /* 0x000fe20006800000 */
[----:B------:R-:W-:Y:S01]  /*34e0*/  HMMA.16816.F32.BF16 R28, R16, R24, R72 ;  /* 0x00000018101c723c */ /* 0x000fe20000041848 */
[----:B------:R-:W-:Y:S01]  /*34f0*/  FSEL R60, R13, -INF , !P3 ;  /* 0xff8000000d3c7808 */ /* 0x000fe20005800000 */
[C---:B--2---:R-:W-:Y:S01]  /*3500*/  FFMA.FTZ R8, R7.reuse, UR4, R40 ;  /* 0x0000000407087c23 */ /* 0x044fe20008010028 */
[----:B------:R-:W-:Y:S02]  /*3510*/  IADD3 R3, R0, 0x9, RZ ;  /* 0x0000000900037810 */ /* 0x000fe40007ffe0ff */
[----:B------:R-:W-:Y:S01]  /*3520*/  FSEL R124, R6, -INF , !P1 ;  /* 0xff800000067c7808 */ /* 0x000fe20004800000 */
[C---:B------:R-:W-:Y:S01]  /*3530*/  FFMA.FTZ R13, R7.reuse, UR4, R36 ;  /* 0x00000004070d7c23 */ /* 0x040fe20008010024 */
[----:B------:R-:W1:Y:S01]  /*3540*/  I2F R5, R3 ;  /* 0x0000000300057306 */ /* 0x000e620000201400 */
[----:B------:R-:W-:Y:S01]  /*3550*/  FSEL R40, R8, -INF , !P0 ;  /* 0xff80000008287808 */ /* 0x000fe20004000000 */
[----:B------:R-:W-:Y:S01]  /*3560*/  FFMA.FTZ R8, R7, UR4, R42 ;  /* 0x0000000407087c23 */ /* 0x000fe2000801002a */
[----:B------:R-:W-:Y:S01]  /*3570*/  ISETP.GE.AND P5, PT, R3, R9, PT ;  /* 0x000000090300720c */ /* 0x000fe20003fa6270 */
[----:B------:R-:W-:Y:S01]  /*3580*/  FFMA.FTZ R6, R7, UR4, R38 ;  /* 0x0000000407067c23 */ /* 0x000fe20008010026 */
[C---:B------:R-:W-:Y:S01]  /*3590*/  ISETP.GE.AND P3, PT, R3.reuse, R10, PT ;  /* 0x0000000a0300720c */ /* 0x040fe20003f66270 */
[----:B------:R-:W-:Y:S01]  /*35a0*/  HMMA.16816.F32.BF16 R20, R20, R26, R52 ;  /* 0x0000001a1414723c */ /* 0x000fe20000041834 */
[----:B------:R-:W-:-:S02]  /*35b0*/  ISETP.GE.AND P1, PT, R3, R12, PT ;  /* 0x0000000c0300720c */ /* 0x000fc40003f26270 */
[----:B------:R-:W-:Y:S02]  /*35c0*/  ISETP.GE.AND P0, PT, R3, R11, PT ;  /* 0x0000000b0300720c */ /* 0x000fe40003f06270 */
[----:B------:R-:W-:Y:S02]  /*35d0*/  FSEL R36, R8, -INF , !P4 ;  /* 0xff80000008247808 */ /* 0x000fe40006000000 */
[----:B------:R-:W-:Y:S01]  /*35e0*/  FSEL R63, R6, -INF , !P6 ;  /* 0xff800000063f7808 */ /* 0x000fe20007000000 */
[----:B------:R-:W-:Y:S01]  /*35f0*/  HMMA.16816.F32.BF16 R16, R16, R26, R56 ;  /* 0x0000001a1010723c */ /* 0x000fe20000041838 */
[----:B------:R-:W-:Y:S01]  /*3600*/  FSEL R61, R13, -INF , !P2 ;  /* 0xff8000000d3d7808 */ /* 0x000fe20005000000 */
[C---:B-1----:R-:W-:Y:S01]  /*3610*/  FFMA.FTZ R8, R5.reuse, UR4, R41 ;  /* 0x0000000405087c23 */ /* 0x042fe20008010029 */
[----:B------:R-:W-:Y:S01]  /*3620*/  IADD3 R3, R0, 0x10, RZ ;  /* 0x0000001000037810 */ /* 0x000fe20007ffe0ff */
[C---:B------:R-:W-:Y:S02]  /*3630*/  FFMA.FTZ R6, R5.reuse, UR4, R43 ;  /* 0x0000000405067c23 */ /* 0x040fe4000801002b */
[C---:B------:R-:W-:Y:S01]  /*3640*/  FFMA.FTZ R13, R5.reuse, UR4, R37 ;  /* 0x00000004050d7c23 */ /* 0x040fe20008010025 */
[----:B------:R-:W1:Y:S01]  /*3650*/  I2F R7, R3 ;  /* 0x0000000300077306 */ /* 0x000e620000201400 */
[----:B------:R-:W-:Y:S01]  /*3660*/  FSEL R24, R8, -INF , !P5 ;  /* 0xff80000008187808 */ /* 0x000fe20006800000 */
[----:B------:R-:W-:Y:S01]  /*3670*/  FFMA.FTZ R5, R5, UR4, R39 ;  /* 0x0000000405057c23 */ /* 0x000fe20008010027 */
[----:B------:R-:W-:-:S02]  /*3680*/  ISETP.GE.AND P4, PT, R3, R9, PT ;  /* 0x000000090300720c */ /* 0x000fc40003f86270 */
[C---:B------:R-:W-:Y:S02]  /*3690*/  ISETP.GE.AND P2, PT, R3.reuse, R10, PT ;  /* 0x0000000a0300720c */ /* 0x040fe40003f46270 */
[C---:B------:R-:W-:Y:S02]  /*36a0*/  ISETP.GE.AND P6, PT, R3.reuse, R12, PT ;  /* 0x0000000c0300720c */ /* 0x040fe40003fc6270 */
[----:B------:R-:W-:Y:S02]  /*36b0*/  ISETP.GE.AND P5, PT, R3, R11, PT ;  /* 0x0000000b0300720c */ /* 0x000fe40003fa6270 */
[----:B------:R-:W-:Y:S02]  /*36c0*/  FSEL R25, R6, -INF , !P3 ;  /* 0xff80000006197808 */ /* 0x000fe40005800000 */
[----:B------:R-:W-:Y:S02]  /*36d0*/  FSEL R62, R5, -INF , !P0 ;  /* 0xff800000053e7808 */ /* 0x000fe40004000000 */
[C---:B------:R-:W-:Y:S01]  /*36e0*/  IADD3 R5, R0.reuse, 0x18, RZ ;  /* 0x0000001800057810 */ /* 0x040fe20007ffe0ff */
[----:B-1----:R-:W-:Y:S01]  /*36f0*/  FFMA.FTZ R8, R7, UR4, R32 ;  /* 0x0000000407087c23 */ /* 0x002fe20008010020 */
[----:B------:R-:W-:-:S02]  /*3700*/  IADD3 R3, R0, 0x11, RZ ;  /* 0x0000001100037810 */ /* 0x000fc40007ffe0ff */
[----:B------:R-:W-:Y:S01]  /*3710*/  FSEL R47, R13, -INF , !P1 ;  /* 0xff8000000d2f7808 */ /* 0x000fe20004800000 */
[C---:B------:R-:W-:Y:S01]  /*3720*/  FFMA.FTZ R13, R7.reuse, UR4, R28 ;  /* 0x00000004070d7c23 */ /* 0x040fe2000801001c */
[----:B------:R-:W1:Y:S01]  /*3730*/  I2F R6, R3 ;  /* 0x0000000300067306 */ /* 0x000e620000201400 */
[----:B------:R-:W-:Y:S01]  /*3740*/  FSEL R41, R8, -INF , !P4 ;  /* 0xff80000008297808 */ /* 0x000fe20006000000 */
[----:B------:R-:W-:Y:S01]  /*3750*/  FFMA.FTZ R8, R7, UR4, R34 ;  /* 0x0000000407087c23 */ /* 0x000fe20008010022 */
[----:B------:R-:W-:Y:S01]  /*3760*/  ISETP.GE.AND P3, PT, R3, R9, PT ;  /* 0x000000090300720c */ /* 0x000fe20003f66270 */
[----:B------:R-:W-:Y:S01]  /*3770*/  FFMA.FTZ R7, R7, UR4, R30 ;  /* 0x0000000407077c23 */ /* 0x000fe2000801001e */
[C---:B------:R-:W-:Y:S02]  /*3780*/  ISETP.GE.AND P1, PT, R3.reuse, R10, PT ;  /* 0x0000000a0300720c */ /* 0x040fe40003f26270 */
[C---:B------:R-:W-:Y:S02]  /*3790*/  ISETP.GE.AND P0, PT, R3.reuse, R12, PT ;  /* 0x0000000c0300720c */ /* 0x040fe40003f06270 */
[----:B------:R-:W-:-:S02]  /*37a0*/  ISETP.GE.AND P4, PT, R3, R11, PT ;  /* 0x0000000b0300720c */ /* 0x000fc40003f86270 */
[----:B------:R2:W3:Y:S01]  /*37b0*/  I2F R3, R5 ;  /* 0x0000000500037306 */ /* 0x0004e20000201400 */
[----:B------:R-:W-:Y:S02]  /*37c0*/  FSEL R32, R8, -INF , !P2 ;  /* 0xff80000008207808 */ /* 0x000fe40005000000 */
[----:B------:R-:W-:Y:S01]  /*37d0*/  FSEL R34, R13, -INF , !P6 ;  /* 0xff8000000d227808 */ /* 0x000fe20007000000 */
[C---:B-1----:R-:W-:Y:S01]  /*37e0*/  FFMA.FTZ R8, R6.reuse, UR4, R33 ;  /* 0x0000000406087c23 */ /* 0x042fe20008010021 */
[----:B------:R-:W-:Y:S01]  /*37f0*/  FSEL R57, R7, -INF , !P5 ;  /* 0xff80000007397808 */ /* 0x000fe20006800000 */
[----:B------:R-:W-:Y:S01]  /*3800*/  FFMA.FTZ R7, R6, UR4, R29 ;  /* 0x0000000406077c23 */ /* 0x000fe2000801001d */
[C---:B------:R-:W-:Y:S02]  /*3810*/  ISETP.GE.AND P2, PT, R5.reuse, R9, PT ;  /* 0x000000090500720c */ /* 0x040fe40003f46270 */
[----:B------:R-:W-:Y:S02]  /*3820*/  FSEL R30, R8, -INF , !P3 ;  /* 0xff800000081e7808 */ /* 0x000fe40005800000 */
[C---:B------:R-:W-:Y:S01]  /*3830*/  ISETP.GE.AND P6, PT, R5.reuse, R10, PT ;  /* 0x0000000a0500720c */ /* 0x040fe20003fc6270 */
[----:B------:R-:W1:Y:S01]  /*3840*/  I2F R8, R0 ;  /* 0x0000000000087306 */ /* 0x000e620000201400 */
[----:B------:R-:W-:-:S02]  /*3850*/  ISETP.GE.AND P5, PT, R5, R12, PT ;  /* 0x0000000c0500720c */ /* 0x000fc40003fa6270 */
[----:B------:R-:W-:Y:S01]  /*3860*/  ISETP.GE.AND P3, PT, R5, R11, PT ;  /* 0x0000000b0500720c */ /* 0x000fe20003f66270 */
[C---:B--2---:R-:W-:Y:S01]  /*3870*/  FFMA.FTZ R5, R6.reuse, UR4, R35 ;  /* 0x0000000406057c23 */ /* 0x044fe20008010023 */
[----:B------:R-:W-:Y:S01]  /*3880*/  FSEL R35, R7, -INF , !P0 ;  /* 0xff80000007237808 */ /* 0x000fe20004000000 */
[----:B------:R-:W-:Y:S01]  /*3890*/  FFMA.FTZ R6, R6, UR4, R31 ;  /* 0x0000000406067c23 */ /* 0x000fe2000801001f */
[----:B------:R-:W-:Y:S01]  /*38a0*/  ISETP.GE.AND P0, PT, R0, R10, PT ;  /* 0x0000000a0000720c */ /* 0x000fe20003f06270 */
[----:B---3--:R-:W-:Y:S01]  /*38b0*/  FFMA.FTZ R7, R3, UR4, R16 ;  /* 0x0000000403077c23 */ /* 0x008fe20008010010 */
[----:B------:R-:W-:Y:S01]  /*38c0*/  FSEL R29, R5, -INF , !P1 ;  /* 0xff800000051d7808 */ /* 0x000fe20004800000 */
[C---:B------:R-:W-:Y:S01]  /*38d0*/  FFMA.FTZ R5, R3.reuse, UR4, R20 ;  /* 0x0000000403057c23 */ /* 0x040fe20008010014 */
[----:B------:R-:W-:Y:S01]  /*38e0*/  FSEL R58, R6, -INF , !P4 ;  /* 0xff800000063a7808 */ /* 0x000fe20006000000 */
[----:B------:R-:W-:Y:S01]  /*38f0*/  FFMA.FTZ R6, R3, UR4, R22 ;  /* 0x0000000403067c23 */ /* 0x000fe20008010016 */
[----:B------:R-:W-:-:S02]  /*3900*/  ISETP.GE.AND P1, PT, R0, R9, PT ;  /* 0x000000090000720c */ /* 0x000fc40003f26270 */
[----:B------:R-:W-:Y:S01]  /*3910*/  FSEL R27, R5, -INF , !P2 ;  /* 0xff800000051b7808 */ /* 0x000fe20005000000 */
[----:B------:R-:W-:Y:S01]  /*3920*/  FFMA.FTZ R5, R3, UR4, R18 ;  /* 0x0000000403057c23 */ /* 0x000fe20008010012 */
[----:B------:R-:W-:Y:S01]  /*3930*/  ISETP.GE.AND P4, PT, R0, R12, PT ;  /* 0x0000000c0000720c */ /* 0x000fe20003f86270 */
[----:B-1----:R-:W-:Y:S01]  /*3940*/  FFMA.FTZ R14, R8, UR4, R44 ;  /* 0x00000004080e7c23 */ /* 0x002fe2000801002c */
[C---:B------:R-:W-:Y:S02]  /*3950*/  ISETP.GE.AND P2, PT, R0.reuse, R11, PT ;  /* 0x0000000b0000720c */ /* 0x040fe40003f46270 */
[----:B------:R-:W-:Y:S02]  /*3960*/  IADD3 R0, R0, 0x19, RZ ;  /* 0x0000001900007810 */ /* 0x000fe40007ffe0ff */
[----:B------:R-:W-:Y:S01]  /*3970*/  FSEL R56, R5, -INF , !P3 ;  /* 0xff80000005387808 */ /* 0x000fe20005800000 */
[----:B------:R-:W-:Y:S01]  /*3980*/  FFMA.FTZ R5, R8, UR4, R50 ;  /* 0x0000000408057c23 */ /* 0x000fe20008010032 */
[----:B------:R-:W1:Y:S01]  /*3990*/  I2F R3, R0 ;  /* 0x0000000000037306 */ /* 0x000e620000201400 */
[----:B------:R-:W-:Y:S01]  /*39a0*/  FSEL R28, R6, -INF , !P6 ;  /* 0xff800000061c7808 */ /* 0x000fe20007000000 */
[----:B------:R-:W-:Y:S01]  /*39b0*/  FFMA.FTZ R6, R8, UR4, R48 ;  /* 0x0000000408067c23 */ /* 0x000fe20008010030 */
[----:B------:R-:W-:-:S02]  /*39c0*/  FSEL R43, R7, -INF , !P5 ;  /* 0xff800000072b7808 */ /* 0x000fc40006800000 */
[----:B------:R-:W-:Y:S02]  /*39d0*/  FSEL R22, R5, -INF , !P0 ;  /* 0xff80000005167808 */ /* 0x000fe40004000000 */
[----:B------:R-:W-:Y:S02]  /*39e0*/  PLOP3.LUT P0, PT, PT, PT, UP0, 0x80, 0x0 ;  /* 0x000000000000781c */ /* 0x000fe40003f0f008 */
[----:B------:R-:W-:Y:S01]  /*39f0*/  FSEL R20, R6, -INF , !P1 ;  /* 0xff80000006147808 */ /* 0x000fe20004800000 */
[----:B------:R-:W-:Y:S01]  /*3a00*/  FFMA.FTZ R6, R8, UR4, R46 ;  /* 0x0000000408067c23 */ /* 0x000fe2000801002e */
[C---:B------:R-:W-:Y:S02]  /*3a10*/  ISETP.GE.AND P6, PT, R0.reuse, R9, PT ;  /* 0x000000090000720c */ /* 0x040fe40003fc6270 */
[C---:B------:R-:W-:Y:S02]  /*3a20*/  ISETP.GE.AND P5, PT, R0.reuse, R10, PT ;  /* 0x0000000a0000720c */ /* 0x040fe40003fa6270 */
[C---:B------:R-:W-:Y:S01]  /*3a30*/  ISETP.GE.AND P3, PT, R0.reuse, R12, PT ;  /* 0x0000000c0000720c */ /* 0x040fe20003f66270 */
[C---:B-1----:R-:W-:Y:S01]  /*3a40*/  FFMA.FTZ R13, R3.reuse, UR4, R21 ;  /* 0x00000004030d7c23 */ /* 0x042fe20008010015 */
[----:B------:R-:W-:Y:S01]  /*3a50*/  ISETP.GE.AND P1, PT, R0, R11, PT ;  /* 0x0000000b0000720c */ /* 0x000fe20003f26270 */
[----:B------:R-:W-:Y:S01]  /*3a60*/  FFMA.FTZ R8, R3, UR4, R23 ;  /* 0x0000000403087c23 */ /* 0x000fe20008010017 */
[----:B------:R-:W-:Y:S01]  /*3a70*/  LOP3.LUT R0, R89, R90, RZ, 0xfc, !PT ;  /* 0x0000005a59007212 */ /* 0x000fe200078efcff */
[C---:B------:R-:W-:Y:S01]  /*3a80*/  FFMA.FTZ R7, R3.reuse, UR4, R17 ;  /* 0x0000000403077c23 */ /* 0x040fe20008010011 */
[----:B------:R-:W-:Y:S01]  /*3a90*/  FSEL R31, R14, -INF , !P4 ;  /* 0xff8000000e1f7808 */ /* 0x000fe20006000000 */
[----:B------:R-:W-:Y:S01]  /*3aa0*/  FFMA.FTZ R3, R3, UR4, R19 ;  /* 0x0000000403037c23 */ /* 0x000fe20008010013 */
[----:B------:R-:W-:-:S02]  /*3ab0*/  FSEL R33, R6, -INF , !P2 ;  /* 0xff80000006217808 */ /* 0x000fc40005000000 */
        /* <DEDUP_REMOVED lines=45> */
.L_x_1008:
[----:B------:R-:W-:Y:S05]  /*3d90*/  BSYNC B0 ;  /* 0x0000000000007941 */ /* 0x000fea0003800000 */
.L_x_1007:
[----:B------:R-:W0:Y:S02]  /*3da0*/  LDGDEPBAR ;  /* 0x00000000000079af */ /* 0x000e240000000000 */
.L_x_1006:
[----:B------:R-:W-:Y:S01]  /*3db0*/  FMNMX.FTZ R136, R20, R49, !PT ;  /* 0x0000003114887209 */ /* 0x000fe20007810000 */
[----:B-1----:R-:W-:Y:S01]  /*3dc0*/  IMAD.WIDE.U32 R14, R243, -0x326172a9, RZ ;  /* 0xcd9e8d57f30e7825 */ /* 0x002fe200078e00ff */
[----:B------:R-:W-:Y:S01]  /*3dd0*/  FMNMX.FTZ R3, R22, R45, !PT ;  /* 0x0000002d16037209 */ /* 0x000fe20007810000 */
[----:B------:R-:W-:Y:S01]  /*3de0*/  UIADD3 UR15, UR31, -0x4498517b, URZ ;  /* 0xbb67ae851f0f7890 */ /* 0x000fe2000fffe03f */
[----:B------:R-:W-:Y:S01]  /*3df0*/  FMNMX.FTZ R136, R40, R136, !PT ;  /* 0x0000008828887209 */ /* 0x000fe20007810000 */
[----:B--2---:R-:W-:Y:S01]  /*3e00*/  IMAD.U32 R7, RZ, RZ, UR31 ;  /* 0x0000001fff077e24 */ /* 0x004fe2000f8e00ff */
        /* <DEDUP_REMOVED lines=19> */
[----:B------:R-:W-:Y:S01]  /*3f40*/  IMAD.SHL.U32 R205, R0, 0x2, RZ ;  /* 0x0000000200cd7824 */ /* 0x000fe200078e00ff */
[----:B------:R-:W-:Y:S01]  /*3f50*/  FMNMX.FTZ R3, R26, R3, !PT ;  /* 0x000000031a037209 */ /* 0x000fe20007810000 */
[----:B------:R-:W-:Y:S01]  /*3f60*/  UIADD3 UR17, UR30, -0x4ab325aa, URZ ;  /* 0xb54cda561e117890 */ /* 0x000fe2000fffe03f */
[----:B------:R-:W-:Y:S01]  /*3f70*/  LOP3.LUT R46, R92, UR30, RZ, 0x3c, !PT ;  /* 0x0000001e5c2e7c12 */ /* 0x000fe2000f8e3cff */
[----:B------:R-:W1:Y:S01]  /*3f80*/  SHFL.BFLY PT, R5, R136, 0x2, 0x1f ;  /* 0x0c401f0088057f89 */ /* 0x000e6200000e0000 */
[--C-:B------:R-:W-:Y:S01]  /*3f90*/  IMAD R207, R4, 0x2, R205.reuse ;  /* 0x0000000204cf7824 */ /* 0x100fe200078e02cd */
[----:B------:R-:W-:Y:S01]  /*3fa0*/  UIADD3 UR8, UR30, 0x1715609d, URZ ;  /* 0x1715609d1e087890 */ /* 0x000fe2000fffe03f */
[C---:B------:R-:W-:Y:S01]  /*3fb0*/  IMAD R210, R2.reuse, 0x2, R205 ;  /* 0x0000000202d27824 */ /* 0x040fe200078e02cd */
[----:B------:R-:W2:Y:S01]  /*3fc0*/  SHFL.BFLY PT, R6, R3, 0x2, 0x1f ;  /* 0x0c401f0003067f89 */ /* 0x000ea200000e0000 */
[----:B------:R-:W-:Y:S01]  /*3fd0*/  IMAD R209, R2, 0x2, R207 ;  /* 0x0000000202d17824 */ /* 0x000fe200078e02cf */
[----:B------:R-:W-:-:S02]  /*3fe0*/  IADD3 R59, R243, 0x4, RZ ;  /* 0x00000004f33b7810 */ /* 0x000fc40007ffe0ff */
[----:B------:R-:W-:Y:S03]  /*3ff0*/  LDSM.16.MT88.4 R148, [R205+0xa000] ;  /* 0x00a00000cd94783b */ /* 0x000fe60000004200 */
[----:B------:R-:W-:Y:S01]  /*4000*/  IMAD.WIDE.U32 R238, R59, -0x326172a9, RZ ;  /* 0xcd9e8d573bee7825 */ /* 0x000fe200078e00ff */
[----:B------:R-:W-:Y:S04]  /*4010*/  LDSM.16.MT88.4 R76, [R207+0xa000] ;  /* 0x00a00000cf4c783b */ /* 0x000fe80000004200 */
[----:B------:R-:W-:Y:S04]  /*4020*/  LDSM.16.MT88.4 R92, [R210+0xa000] ;  /* 0x00a00000d25c783b */ /* 0x000fe80000004200 */
[----:B------:R-:W-:Y:S01]  /*4030*/  LDSM.16.MT88.4 R104, [R205+0xb000] ;  /* 0x00b00000cd68783b */ /* 0x000fe20000004200 */
[----:B-1----:R-:W-:-:S03]  /*4040*/  FMNMX.FTZ R136, R136, R5, !PT ;  /* 0x0000000588887209 */ /* 0x002fc60007810000 */
[----:B------:R-:W-:Y:S01]  /*4050*/  LDSM.16.MT88.4 R200, [R207+0xb000] ;  /* 0x00b00000cfc8783b */ /* 0x000fe20000004200 */
[----:B------:R-:W-:Y:S02]  /*4060*/  LOP3.LUT R5, R15, R46, RZ, 0x3c, !PT ;  /* 0x0000002e0f057212 */ /* 0x000fe400078e3cff */
[----:B--2---:R-:W-:Y:S01]  /*4070*/  FMNMX.FTZ R3, R6, R3, !PT ;  /* 0x0000000306037209 */ /* 0x004fe20007810000 */
[----:B------:R-:W1:Y:S01]  /*4080*/  SHFL.BFLY PT, R8, R136, 0x1, 0x1f ;  /* 0x0c201f0088087f89 */ /* 0x000e6200000e0000 */
[----:B------:R-:W-:Y:S01]  /*4090*/  LOP3.LUT R6, R237, UR32, R7, 0x96, !PT ;  /* 0x00000020ed067c12 */ /* 0x000fe2000f8e9607 */
[----:B------:R-:W-:Y:S02]  /*40a0*/  IMAD.WIDE.U32 R246, R5, -0x2daee0ad, RZ ;  /* 0xd2511f5305f67825 */ /* 0x000fe400078e00ff */
[----:B------:R-:W2:Y:S02]  /*40b0*/  SHFL.BFLY PT, R135, R3, 0x1, 0x1f ;  /* 0x0c201f0003877f89 */ /* 0x000ea400000e0000 */
[----:B------:R-:W-:Y:S01]  /*40c0*/  IMAD.WIDE.U32 R72, R6, -0x326172a9, RZ ;  /* 0xcd9e8d5706487825 */ /* 0x000fe200078e00ff */
[----:B------:R-:W-:Y:S01]  /*40d0*/  LOP3.LUT R5, R247, UR15, R236, 0x96, !PT ;  /* 0x0000000ff7057c12 */ /* 0x000fe2000f8e96ec */
[----:B------:R-:W-:Y:S04]  /*40e0*/  LDSM.16.MT88.4 R116, [R210+0xb000] ;  /* 0x00b00000d274783b */ /* 0x000fe80000004200 */
[----:B------:R-:W-:Y:S01]  /*40f0*/  IMAD.WIDE.U32 R244, R5, -0x326172a9, RZ ;  /* 0xcd9e8d5705f47825 */ /* 0x000fe200078e00ff */
[----:B------:R-:W-:Y:S01]  /*4100*/  LOP3.LUT R5, R73, UR16, R14, 0x96, !PT ;  /* 0x0000001049057c12 */ /* 0x000fe2000f8e960e */
[----:B------:R-:W-:Y:S03]  /*4110*/  LDSM.16.MT88.4 R220, [R209+0xb000] ;  /* 0x00b00000d1dc783b */ /* 0x000fe60000004200 */
[----:B------:R-:W-:Y:S01]  /*4120*/  LOP3.LUT R14, R245, UR14, R72, 0x96, !PT ;  /* 0x0000000ef50e7c12 */ /* 0x000fe2000f8e9648 */
[----:B------:R-:W-:Y:S01]  /*4130*/  IMAD.WIDE.U32 R16, R5, -0x2daee0ad, RZ ;  /* 0xd2511f5305107825 */ /* 0x000fe200078e00ff */
[----:B------:R-:W-:Y:S03]  /*4140*/  LDSM.16.MT88.4 R184, [R205+0xa800] ;  /* 0x00a80000cdb8783b */ /* 0x000fe60000004200 */
[----:B------:R-:W-:Y:S01]  /*4150*/  IMAD.WIDE.U32 R14, R14, -0x2daee0ad, RZ ;  /* 0xd2511f530e0e7825 */ /* 0x000fe200078e00ff */
[----:B------:R-:W-:Y:S01]  /*4160*/  LOP3.LUT R6, R17, UR13, R246, 0x96, !PT ;  /* 0x0000000d11067c12 */ /* 0x000fe2000f8e96f6 */
[----:B------:R-:W-:Y:S01]  /*4170*/  LDSM.16.MT88.4 R176, [R207+0xa800] ;  /* 0x00a80000cfb0783b */ /* 0x000fe20000004200 */
[----:B-1----:R-:W-:-:S02]  /*4180*/  FMNMX.FTZ R136, R136, R8, !PT ;  /* 0x0000000888887209 */ /* 0x002fc40007810000 */
[----:B--2---:R-:W-:Y:S01]  /*4190*/  FMNMX.FTZ R135, R3, R135, !PT ;  /* 0x0000008703877209 */ /* 0x004fe20007810000 */
[----:B------:R-:W-:Y:S02]  /*41a0*/  LDSM.16.MT88.4 R180, [R210+0xa800] ;  /* 0x00a80000d2b4783b */ /* 0x000fe40000004200 */
[C---:B------:R-:W-:Y:S01]  /*41b0*/  FMUL.FTZ R8, R136.reuse, c[0x0][0x23c] ;  /* 0x00008f0088087a20 */ /* 0x040fe20000410000 */
[----:B------:R-:W-:Y:S01]  /*41c0*/  FSETP.NEU.FTZ.AND P1, PT, R136, -INF , PT ;  /* 0xff8000008800780b */ /* 0x000fe20003f3d000 */
[----:B------:R-:W-:Y:S03]  /*41d0*/  LDSM.16.MT88.4 R172, [R209+0xa800] ;  /* 0x00a80000d1ac783b */ /* 0x000fe60000004200 */
[----:B------:R-:W-:Y:S02]  /*41e0*/  FSEL R8, R8, RZ, P1 ;  /* 0x000000ff08087208 */ /* 0x000fe40000800000 */
[----:B------:R-:W-:Y:S01]  /*41f0*/  FSETP.NEU.FTZ.AND P1, PT, R135, -INF , PT ;  /* 0xff8000008700780b */ /* 0x000fe20003f3d000 */
[----:B------:R-:W-:Y:S02]  /*4200*/  LDSM.16.MT88.4 R196, [R205+0xb800] ;  /* 0x00b80000cdc4783b */ /* 0x000fe40000004200 */
[----:B------:R-:W-:-:S02]  /*4210*/  FFMA.FTZ R5, R20, c[0x0][0x23c], -R8 ;  /* 0x00008f0014057a23 */ /* 0x000fc40000010808 */
[----:B------:R-:W-:Y:S01]  /*4220*/  FFMA.FTZ R3, R40, c[0x0][0x23c], -R8 ;  /* 0x00008f0028037a23 */ /* 0x000fe20000010808 */
[----:B------:R-:W-:Y:S01]  /*4230*/  LDSM.16.MT88.4 R188, [R207+0xb800] ;  /* 0x00b80000cfbc783b */ /* 0x000fe20000004200 */
[----:B------:R1:W-:Y:S03]  /*4240*/  MUFU.EX2 R242, R5 ;  /* 0x0000000500f27308 */ /* 0x0003e60000000800 */
[----:B------:R-:W-:Y:S04]  /*4250*/  LDSM.16.MT88.4 R192, [R210+0xb800] ;  /* 0x00b80000d2c0783b */ /* 0x000fe80000004200 */
[----:B------:R-:W-:Y:S01]  /*4260*/  STL [R1+0x2c], R46 ;  /* 0x00002c2e01007387 */ /* 0x000fe20000100800 */
[----:B------:R2:W-:Y:S03]  /*4270*/  MUFU.EX2 R241, R3 ;  /* 0x0000000300f17308 */ /* 0x0005e60000000800 */
[----:B------:R-:W-:Y:S04]  /*4280*/  STL.64 [R1+0x38], R246 ;  /* 0x000038f601007387 */ /* 0x000fe80000100a00 */
[----:B------:R-:W-:Y:S01]  /*4290*/  STL.64 [R1+0x20], R244 ;  /* 0x000020f401007387 */ /* 0x000fe20000100a00 */
[----:B-1----:R-:W-:Y:S01]  /*42a0*/  LOP3.LUT R5, R15, UR11, R16, 0x96, !PT ;  /* 0x0000000b0f057c12 */ /* 0x002fe2000f8e9610 */
[----:B------:R-:W-:-:S02]  /*42b0*/  IMAD.WIDE.U32 R16, R6, -0x326172a9, RZ ;  /* 0xcd9e8d5706107825 */ /* 0x000fc400078e00ff */
[----:B------:R-:W-:Y:S02]  /*42c0*/  STL [R1+0x4c], R59 ;  /* 0x00004c3b01007387 */ /* 0x000fe40000100800 */
[----:B------:R-:W-:Y:S02]  /*42d0*/  FFMA.FTZ R6, R49, c[0x0][0x23c], -R8 ;  /* 0x00008f0031067a23 */ /* 0x000fe40000010808 */
[----:B------:R-:W-:Y:S02]  /*42e0*/  IMAD.WIDE.U32 R18, R5, -0x326172a9, RZ ;  /* 0xcd9e8d5705127825 */ /* 0x000fe400078e00ff */
[----:B------:R1:W-:Y:S02]  /*42f0*/  MUFU.EX2 R235, R6 ;  /* 0x0000000600eb7308 */ /* 0x0003e40000000800 */
[----:B--2---:R-:W-:Y:S01]  /*4300*/  FMUL.FTZ R3, R135, c[0x0][0x23c] ;  /* 0x00008f0087037a20 */ /* 0x004fe20000410000 */
[----:B------:R-:W-:-:S04]  /*4310*/  LOP3.LUT R5, R19, UR10, R16, 0x96, !PT ;  /* 0x0000000a13057c12 */ /* 0x000fc8000f8e9610 */
[----:B------:R-:W-:Y:S01]  /*4320*/  FSEL R3, R3, RZ, P1 ;  /* 0x000000ff03037208 */ /* 0x000fe20000800000 */
[----:B------:R-:W-:-:S04]  /*4330*/  IMAD.WIDE.U32 R20, R5, -0x2daee0ad, RZ ;  /* 0xd2511f5305147825 */ /* 0x000fc800078e00ff */
[----:B------:R-:W-:Y:S02]  /*4340*/  FFMA.FTZ R5, R24, c[0x0][0x23c], -R8 ;  /* 0x00008f0018057a23 */ /* 0x000fe40000010808 */
[--C-:B------:R-:W-:Y:S01]  /*4350*/  FFMA.FTZ R13, R36, c[0x0][0x23c], -R3.reuse ;  /* 0x00008f00240d7a23 */ /* 0x100fe20000010803 */
[----:B-1----:R-:W-:Y:S01]  /*4360*/  LOP3.LUT R6, R17, UR12, R244, 0x96, !PT ;  /* 0x0000000c11067c12 */ /* 0x002fe2000f8e96f4 */
[----:B------:R1:W2:Y:S01]  /*4370*/  MUFU.EX2 R240, R5 ;  /* 0x0000000500f07308 */ /* 0x0002a20000000800 */
[--C-:B------:R-:W-:Y:S02]  /*4380*/  FFMA.FTZ R4, R25, c[0x0][0x23c], -R3.reuse ;  /* 0x00008f0019047a23 */ /* 0x100fe40000010803 */
[----:B------:R-:W-:Y:S02]  /*4390*/  FFMA.FTZ R19, R29, c[0x0][0x23c], -R3 ;  /* 0x00008f001d137a23 */ /* 0x000fe40000010803 */
[----:B------:R-:W-:-:S03]  /*43a0*/  IMAD.WIDE.U32 R16, R6, -0x2daee0ad, RZ ;  /* 0xd2511f5306107825 */ /* 0x000fc600078e00ff */
[----:B------:R-:W-:Y:S02]  /*43b0*/  MUFU.EX2 R232, R13 ;  /* 0x0000000d00e87308 */ /* 0x000fe40000000800 */
[----:B------:R-:W-:Y:S02]  /*43c0*/  LOP3.LUT R6, R21, UR5, R16, 0x96, !PT ;  /* 0x0000000515067c12 */ /* 0x000fe4000f8e9610 */
[----:B------:R-:W-:-:S03]  /*43d0*/  LOP3.LUT R14, R17, UR9, R14, 0x96, !PT ;  /* 0x00000009110e7c12 */ /* 0x000fc6000f8e960e */
[----:B------:R-:W-:Y:S01]  /*43e0*/  IMAD.WIDE.U32 R6, R6, -0x326172a9, RZ ;  /* 0xcd9e8d5706067825 */ /* 0x000fe200078e00ff */
[----:B------:R-:W3:Y:S03]  /*43f0*/  MUFU.EX2 R231, R4 ;  /* 0x0000000400e77308 */ /* 0x000ee60000000800 */
[--C-:B-1----:R-:W-:Y:S01]  /*4400*/  FFMA.FTZ R5, R22, c[0x0][0x23c], -R3.reuse ;  /* 0x00008f0016057a23 */ /* 0x102fe20000010803 */
[----:B------:R-:W-:Y:S01]  /*4410*/  LOP3.LUT R0, R6, 0xffff, RZ, 0xc0, !PT ;  /* 0x0000ffff06007812 */ /* 0x000fe200078ec0ff */
[----:B------:R-:W-:Y:S01]  /*4420*/  IMAD.WIDE.U32 R16, R14, -0x326172a9, RZ ;  /* 0xcd9e8d570e107825 */ /* 0x000fe200078e00ff */
[----:B------:R-:W-:Y:S02]  /*4430*/  LOP3.LUT R14, R6, 0xff, RZ, 0xc0, !PT ;  /* 0x000000ff060e7812 */ /* 0x000fe400078ec0ff */
[----:B------:R1:W-:Y:S08]  /*4440*/  MUFU.EX2 R234, R5 ;  /* 0x0000000500ea7308 */ /* 0x0003f00000000800 */
[----:B------:R-:W-:Y:S01]  /*4450*/  MUFU.EX2 R225, R19 ;  /* 0x0000001300e17308 */ /* 0x000fe20000000800 */
[----:B-1----:R-:W-:-:S02]  /*4460*/  FFMA.FTZ R5, R45, c[0x0][0x23c], -R3 ;  /* 0x00008f002d057a23 */ /* 0x002fc40000010803 */
[----:B------:R-:W-:-:S05]  /*4470*/  IMAD R45, R91, 0x10000, R91 ;  /* 0x000100005b2d7824 */ /* 0x000fca00078e025b */
[----:B------:R1:W4:Y:S01]  /*4480*/  MUFU.EX2 R233, R5 ;  /* 0x0000000500e97308 */ /* 0x0003220000000800 */
[----:B------:R-:W5:Y:S01]  /*4490*/  LDSM.16.MT88.4 R88, [R209+0xa000] ;  /* 0x00a00000d158783b */ /* 0x000f620000004200 */
[----:B-1----:R-:W-:Y:S02]  /*44a0*/  SHF.R.U32.HI R5, RZ, 0x8, R0 ;  /* 0x00000008ff057819 */ /* 0x002fe40000011600 */
[----:B------:R-:W-:Y:S02]  /*44b0*/  LOP3.LUT R0, R7, UR17, R16, 0x96, !PT ;  /* 0x0000001107007c12 */ /* 0x000fe4000f8e9610 */
[----:B------:R-:W-:Y:S02]  /*44c0*/  SHF.R.U32.HI R7, RZ, 0x10, R6 ;  /* 0x00000010ff077819 */ /* 0x000fe40000011606 */
[----:B------:R-:W-:Y:S02]  /*44d0*/  PRMT R15, R14, 0x5410, R5 ;  /* 0x000054100e0f7816 */ /* 0x000fe40000000005 */
[----:B------:R-:W-:-:S02]  /*44e0*/  LOP3.LUT R2, R0, 0xffff, RZ, 0xc0, !PT ;  /* 0x0000ffff00027812 */ /* 0x000fc400078ec0ff */
[----:B------:R-:W-:Y:S02]  /*44f0*/  SHF.R.U32.HI R4, RZ, 0x10, R0 ;  /* 0x00000010ff047819 */ /* 0x000fe40000011600 */
[----:B------:R-:W-:Y:S02]  /*4500*/  SHF.R.U32.HI R16, RZ, 0x18, R6 ;  /* 0x00000018ff107819 */ /* 0x000fe40000011606 */
[----:B------:R-:W-:Y:S02]  /*4510*/  LOP3.LUT R7, R7, 0xff, RZ, 0xc0, !PT ;  /* 0x000000ff07077812 */ /* 0x000fe400078ec0ff */
[----:B------:R-:W-:Y:S02]  /*4520*/  LOP3.LUT R14, R0, 0xff, RZ, 0xc0, !PT ;  /* 0x000000ff000e7812 */ /* 0x000fe400078ec0ff */
[----:B------:R-:W-:Y:S01]  /*4530*/  SHF.R.U32.HI R6, RZ, 0x18, R0 ;  /* 0x00000018ff067819 */ /* 0x000fe20000011600 */
[----:B------:R-:W-:Y:S01]  /*4540*/  HSET2.LE.AND R0, R15, R45, PT ;  /* 0x0000002d0f007233 */ /* 0x000fe20003803000 */
[----:B------:R-:W-:-:S02]  /*4550*/  SHF.R.U32.HI R5, RZ, 0x8, R2 ;  /* 0x00000008ff057819 */ /* 0x000fc40000011602 */
[----:B------:R-:W-:Y:S02]  /*4560*/  LOP3.LUT R4, R4, 0xff, RZ, 0xc0, !PT ;  /* 0x000000ff04047812 */ /* 0x000fe400078ec0ff */
[----:B--2---:R-:W-:Y:S02]  /*4570*/  F2FP.BF16.PACK_AB R2, R240, R241 ;  /* 0x000000f1f002723e */ /* 0x004fe400000010ff */
[----:B------:R-:W-:Y:S02]  /*4580*/  PRMT R7, R7, 0x5410, R16 ;  /* 0x0000541007077816 */ /* 0x000fe40000000010 */
[----:B------:R-:W-:Y:S02]  /*4590*/  PRMT R13, R4, 0x5410, R6 ;  /* 0x00005410040d7816 */ /* 0x000fe40000000006 */
[----:B------:R-:W-:Y:S01]  /*45a0*/  LOP3.LUT R6, R0, R2, RZ, 0xc0, !PT ;  /* 0x0000000200067212 */ /* 0x000fe200078ec0ff */
[--C-:B------:R-:W-:Y:S01]  /*45b0*/  HSET2.LE.AND R0, R7, R45.reuse, PT ;  /* 0x0000002d07007233 */ /* 0x100fe20003803000 */
[----:B---3--:R-:W-:Y:S01]  /*45c0*/  F2FP.BF16.PACK_AB R2, R231, R232 ;  /* 0x000000e8e702723e */ /* 0x008fe200000010ff */
[----:B------:R-:W-:Y:S01]  /*45d0*/  HSET2.LE.AND R13, R13, R45, PT ;  /* 0x0000002d0d0d7233 */ /* 0x000fe20003803000 */
[----:B------:R-:W-:-:S02]  /*45e0*/  PRMT R14, R14, 0x5410, R5 ;  /* 0x000054100e0e7816 */ /* 0x000fc40000000005 */
[----:B------:R-:W-:Y:S01]  /*45f0*/  LOP3.LUT R7, R0, R2, RZ, 0xc0, !PT ;  /* 0x0000000200077212 */ /* 0x000fe200078ec0ff */
[----:B------:R-:W-:Y:S01]  /*4600*/  FFMA.FTZ R2, R41, c[0x0][0x23c], -R8 ;  /* 0x00008f0029027a23 */ /* 0x000fe20000010808 */
[----:B------:R-:W-:Y:S01]  /*4610*/  FMNMX.FTZ R0, R31, R60, !PT ;  /* 0x0000003c1f007209 */ /* 0x000fe20007810000 */
[----:B------:R-:W-:Y:S01]  /*4620*/  HSET2.LE.AND R4, R14, R45, PT ;  /* 0x0000002d0e047233 */ /* 0x000fe20003803000 */
[----:B------:R-:W-:Y:S01]  /*4630*/  F2FP.BF16.PACK_AB R5, R235, R242 ;  /* 0x000000f2eb05723e */ /* 0x000fe200000010ff */
[----:B------:R1:W-:Y:S01]  /*4640*/  MUFU.EX2 R229, R2 ;  /* 0x0000000200e57308 */ /* 0x0003e20000000800 */
[----:B------:R-:W-:Y:S02]  /*4650*/  FMNMX.FTZ R0, R61, R0, !PT ;  /* 0x000000003d007209 */ /* 0x000fe40007810000 */
[----:B----4-:R-:W-:Y:S02]  /*4660*/  F2FP.BF16.PACK_AB R14, R233, R234 ;  /* 0x000000eae90e723e */ /* 0x010fe400000010ff */
[----:B------:R-:W-:-:S02]  /*4670*/  FMNMX.FTZ R0, R47, R0, !PT ;  /* 0x000000002f007209 */ /* 0x000fc40007810000 */
[----:B------:R-:W-:Y:S02]  /*4680*/  LOP3.LUT R4, R4, R5, RZ, 0xc0, !PT ;  /* 0x0000000504047212 */ /* 0x000fe400078ec0ff */
[----:B------:R-:W-:Y:S02]  /*4690*/  FMNMX.FTZ R0, R34, R0, !PT ;  /* 0x0000000022007209 */ /* 0x000fe40007810000 */
[----:B------:R-:W-:Y:S01]  /*46a0*/  LOP3.LUT R5, R13, R14, RZ, 0xc0, !PT ;  /* 0x0000000e0d057212 */ /* 0x000fe200078ec0ff */
[--C-:B------:R-:W-:Y:S01]  /*46b0*/  FFMA.FTZ R13, R27, c[0x0][0x23c], -R8.reuse ;  /* 0x00008f001b0d7a23 */ /* 0x100fe20000010808 */
[----:B------:R-:W-:Y:S01]  /*46c0*/  FMNMX.FTZ R0, R35, R0, !PT ;  /* 0x0000000023007209 */ /* 0x000fe20007810000 */
[----:B-1----:R-:W-:-:S03]  /*46d0*/  FFMA.FTZ R2, R30, c[0x0][0x23c], -R8 ;  /* 0x00008f001e027a23 */ /* 0x002fc60000010808 */
[----:B------:R-:W-:Y:S01]  /*46e0*/  FMNMX.FTZ R0, R43, R0, !PT ;  /* 0x000000002b007209 */ /* 0x000fe20007810000 */
[----:B------:R-:W-:Y:S01]  /*46f0*/  MUFU.EX2 R228, R13 ;  /* 0x0000000d00e47308 */ /* 0x000fe20000000800 */
[----:B------:R-:W-:Y:S02]  /*4700*/  HMMA.16816.F32.BF16 R140, R4, R148, RZ ;  /* 0x00000094048c723c */ /* 0x000fe400000418ff */
[----:B------:R-:W-:-:S05]  /*4710*/  FMNMX.FTZ R0, R42, R0, !PT ;  /* 0x000000002a007209 */ /* 0x000fca0007810000 */
[----:B------:R-:W1:Y:S01]  /*4720*/  SHFL.BFLY PT, R16, R0, 0x2, 0x1f ;  /* 0x0c401f0000107f89 */ /* 0x000e6200000e0000 */
[----:B------:R2:W-:Y:S01]  /*4730*/  MUFU.EX2 R230, R2 ;  /* 0x0000000200e67308 */ /* 0x0005e20000000800 */
[C---:B------:R-:W-:Y:S08]  /*4740*/  HMMA.16816.F32.BF16 R36, R4.reuse, R76, RZ ;  /* 0x0000004c0424723c */ /* 0x040ff000000418ff */
[----:B------:R-:W-:Y:S01]  /*4750*/  HMMA.16816.F32.BF16 R52, R4, R92, RZ ;  /* 0x0000005c0434723c */ /* 0x000fe200000418ff */
[----:B--2---:R-:W-:-:S07]  /*4760*/  LOP3.LUT R2, R17, UR8, R18, 0x96, !PT ;  /* 0x0000000811027c12 */ /* 0x004fce000f8e9612 */
[----:B-----5:R-:W-:Y:S01]  /*4770*/  HMMA.16816.F32.BF16 R68, R4, R88, RZ ;  /* 0x000000580444723c */ /* 0x020fe200000418ff */
[----:B------:R-:W-:Y:S01]  /*4780*/  IMAD.WIDE.U32 R14, R2, -0x2daee0ad, RZ ;  /* 0xd2511f53020e7825 */ /* 0x000fe200078e00ff */
[----:B-1----:R-:W-:-:S03]  /*4790*/  FMNMX.FTZ R18, R16, R0, !PT ;  /* 0x0000000010127209 */ /* 0x002fc60007810000 */
[----:B------:R-:W-:Y:S01]  /*47a0*/  FFMA.FTZ R2, R23, c[0x0][0x23c], -R8 ;  /* 0x00008f0017027a23 */ /* 0x000fe20000010808 */
[----:B------:R-:W-:Y:S01]  /*47b0*/  LOP3.LUT R0, R15, UR18, R20, 0x96, !PT ;  /* 0x000000120f007c12 */ /* 0x000fe2000f8e9614 */
[----:B------:R-:W-:Y:S01]  /*47c0*/  FFMA.FTZ R20, R32, c[0x0][0x23c], -R3 ;  /* 0x00008f0020147a23 */ /* 0x000fe20000010803 */
[C---:B------:R-:W-:Y:S01]  /*47d0*/  LOP3.LUT R8, R14.reuse, 0xffff, RZ, 0xc0, !PT ;  /* 0x0000ffff0e087812 */ /* 0x040fe200078ec0ff */
[----:B------:R1:W2:Y:S01]  /*47e0*/  MUFU.EX2 R248, R2 ;  /* 0x0000000200f87308 */ /* 0x0002a20000000800 */
[----:B------:R-:W-:Y:S01]  /*47f0*/  SHF.R.U32.HI R15, RZ, 0x10, R14 ;  /* 0x00000010ff0f7819 */ /* 0x000fe2000001160e */
[C---:B------:R-:W-:Y:S01]  /*4800*/  HMMA.16816.F32.BF16 R84, R4.reuse, R104, RZ ;  /* 0x000000680454723c */ /* 0x040fe200000418ff */
[----:B------:R-:W-:Y:S02]  /*4810*/  LOP3.LUT R16, R14, 0xff, RZ, 0xc0, !PT ;  /* 0x000000ff0e107812 */ /* 0x000fe400078ec0ff */
[----:B------:R-:W-:Y:S02]  /*4820*/  SHF.R.U32.HI R13, RZ, 0x8, R8 ;  /* 0x00000008ff0d7819 */ /* 0x000fe40000011608 */
[----:B------:R-:W-:Y:S01]  /*4830*/  SHF.R.U32.HI R14, RZ, 0x18, R14 ;  /* 0x00000018ff0e7819 */ /* 0x000fe2000001160e */
[----:B------:R3:W-:Y:S01]  /*4840*/  MUFU.EX2 R226, R20 ;  /* 0x0000001400e27308 */ /* 0x0007e20000000800 */
[----:B------:R-:W-:Y:S01]  /*4850*/  LOP3.LUT R8, R15, 0xff, RZ, 0xc0, !PT ;  /* 0x000000ff0f087812 */ /* 0x000fe200078ec0ff */
[----:B------:R-:W-:Y:S01]  /*4860*/  HMMA.16816.F32.BF16 R100, R4, R200, RZ ;  /* 0x000000c80464723c */ /* 0x000fe200000418ff */
[----:B------:R-:W-:-:S02]  /*4870*/  PRMT R17, R16, 0x5410, R13 ;  /* 0x0000541010117816 */ /* 0x000fc4000000000d */
[----:B------:R-:W-:Y:S02]  /*4880*/  PRMT R16, R8, 0x5410, R14 ;  /* 0x0000541008107816 */ /* 0x000fe4000000000e */
[----:B------:R-:W-:Y:S01]  /*4890*/  FMNMX.FTZ R14, R33, R124, !PT ;  /* 0x0000007c210e7209 */ /* 0x000fe20007810000 */
[--C-:B-1----:R-:W-:Y:S01]  /*48a0*/  FFMA.FTZ R2, R28, c[0x0][0x23c], -R3.reuse ;  /* 0x00008f001c027a23 */ /* 0x102fe20000010803 */
[----:B------:R-:W-:Y:S01]  /*48b0*/  LOP3.LUT R15, R0, 0xff, RZ, 0xc0, !PT ;  /* 0x000000ff000f7812 */ /* 0x000fe200078ec0ff */
[----:B------:R-:W-:Y:S01]  /*48c0*/  FFMA.FTZ R3, R26, c[0x0][0x23c], -R3 ;  /* 0x00008f001a037a23 */ /* 0x000fe20000010803 */
[----:B------:R-:W-:Y:S01]  /*48d0*/  SHF.R.U32.HI R13, RZ, 0x18, R0 ;  /* 0x00000018ff0d7819 */ /* 0x000fe20000011600 */
[----:B------:R1:W-:Y:S01]  /*48e0*/  MUFU.EX2 R227, R2 ;  /* 0x0000000200e37308 */ /* 0x0003e20000000800 */
[C---:B------:R-:W-:Y:S01]  /*48f0*/  HMMA.16816.F32.BF16 R112, R4.reuse, R116, RZ ;  /* 0x000000740470723c */ /* 0x040fe200000418ff */
[----:B---3--:R-:W3:Y:S06]  /*4900*/  SHFL.BFLY PT, R20, R18, 0x1, 0x1f ;  /* 0x0c201f0012147f89 */ /* 0x008eec00000e0000 */
[----:B------:R4:W5:Y:S01]  /*4910*/  MUFU.EX2 R249, R3 ;  /* 0x0000000300f97308 */ /* 0x0009620000000800 */
[----:B------:R-:W-:Y:S01]  /*4920*/  HMMA.16816.F32.BF16 R164, R4, R220, RZ ;  /* 0x000000dc04a4723c */ /* 0x000fe200000418ff */
[----:B-1----:R-:W-:-:S07]  /*4930*/  LOP3.LUT R2, R0, 0xffff, RZ, 0xc0, !PT ;  /* 0x0000ffff00027812 */ /* 0x002fce00078ec0ff */
[----:B------:R-:W-:Y:S01]  /*4940*/  HMMA.16816.F32.BF16 R152, R4, R150, RZ ;  /* 0x000000960498723c */ /* 0x000fe200000418ff */
[----:B------:R-:W-:Y:S02]  /*4950*/  SHF.R.U32.HI R8, RZ, 0x8, R2 ;  /* 0x00000008ff087819 */ /* 0x000fe40000011602 */
[----:B----4-:R-:W-:-:S05]  /*4960*/  SHF.R.U32.HI R3, RZ, 0x10, R0 ;  /* 0x00000010ff037819 */ /* 0x010fca0000011600 */
[C---:B------:R-:W-:Y:S01]  /*4970*/  HMMA.16816.F32.BF16 R48, R4.reuse, R78, RZ ;  /* 0x0000004e0430723c */ /* 0x040fe200000418ff */
[----:B------:R-:W-:Y:S02]  /*4980*/  FMNMX.FTZ R0, R63, R14, !PT ;  /* 0x0000000e3f007209 */ /* 0x000fe40007810000 */
[----:B------:R-:W-:Y:S01]  /*4990*/  LOP3.LUT R2, R3, 0xff, RZ, 0xc0, !PT ;  /* 0x000000ff03027812 */ /* 0x000fe200078ec0ff */
[--C-:B------:R-:W-:Y:S01]  /*49a0*/  HSET2.LE.AND R3, R16, R45.reuse, PT ;  /* 0x0000002d10037233 */ /* 0x100fe20003803000 */
[----:B------:R-:W-:Y:S02]  /*49b0*/  FMNMX.FTZ R0, R62, R0, !PT ;  /* 0x000000003e007209 */ /* 0x000fe40007810000 */
[----:B------:R-:W-:Y:S01]  /*49c0*/  PRMT R14, R2, 0x5410, R13 ;  /* 0x00005410020e7816 */ /* 0x000fe2000000000d */
[----:B------:R-:W-:Y:S01]  /*49d0*/  HMMA.16816.F32.BF16 R64, R4, R94, RZ ;  /* 0x0000005e0440723c */ /* 0x000fe200000418ff */
[----:B------:R-:W-:Y:S01]  /*49e0*/  FMNMX.FTZ R13, R57, R0, !PT ;  /* 0x00000000390d7209 */ /* 0x000fe20007810000 */
[----:B------:R-:W-:Y:S01]  /*49f0*/  HSET2.LE.AND R0, R17, R45, PT ;  /* 0x0000002d11007233 */ /* 0x000fe20003803000 */
[----:B------:R-:W-:-:S02]  /*4a00*/  PRMT R15, R15, 0x5410, R8 ;  /* 0x000054100f0f7816 */ /* 0x000fc40000000008 */
[----:B--2---:R-:W-:Y:S02]  /*4a10*/  F2FP.BF16.PACK_AB R2, R248, R228 ;  /* 0x000000e4f802723e */ /* 0x004fe400000010ff */
[----:B------:R-:W-:Y:S01]  /*4a20*/  FMNMX.FTZ R13, R58, R13, !PT ;  /* 0x0000000d3a0d7209 */ /* 0x000fe20007810000 */
[C---:B------:R-:W-:Y:S01]  /*4a30*/  HMMA.16816.F32.BF16 R80, R4.reuse, R90, RZ ;  /* 0x0000005a0450723c */ /* 0x040fe200000418ff */
[----:B------:R-:W-:Y:S01]  /*4a40*/  LOP3.LUT R170, R0, R2, RZ, 0xc0, !PT ;  /* 0x0000000200aa7212 */ /* 0x000fe200078ec0ff */
[----:B------:R-:W-:Y:S01]  /*4a50*/  HSET2.LE.AND R0, R15, R45, PT ;  /* 0x0000002d0f007233 */ /* 0x000fe20003803000 */
[----:B------:R-:W-:Y:S02]  /*4a60*/  F2FP.BF16.PACK_AB R2, R230, R229 ;  /* 0x000000e5e602723e */ /* 0x000fe400000010ff */
[----:B------:R-:W-:Y:S02]  /*4a70*/  FMNMX.FTZ R13, R56, R13, !PT ;  /* 0x0000000d380d7209 */ /* 0x000fe40007810000 */
[----:B------:R-:W-:Y:S01]  /*4a80*/  LOP3.LUT R168, R0, R2, RZ, 0xc0, !PT ;  /* 0x0000000200a87212 */ /* 0x000fe200078ec0ff */
[----:B------:R-:W-:Y:S01]  /*4a90*/  HMMA.16816.F32.BF16 R96, R4, R106, RZ ;  /* 0x0000006a0460723c */ /* 0x000fe200000418ff */
[----:B------:R-:W-:-:S02]  /*4aa0*/  FMNMX.FTZ R2, R44, R13, !PT ;  /* 0x0000000d2c027209 */ /* 0x000fc40007810000 */
[----:B-----5:R-:W-:Y:S02]  /*4ab0*/  F2FP.BF16.PACK_AB R8, R249, R227 ;  /* 0x000000e3f908723e */ /* 0x020fe400000010ff */
[----:B---3--:R-:W-:Y:S02]  /*4ac0*/  FMNMX.FTZ R134, R18, R20, !PT ;  /* 0x0000001412867209 */ /* 0x008fe40007810000 */
[----:B------:R-:W-:Y:S01]  /*4ad0*/  LOP3.LUT R171, R3, R8, RZ, 0xc0, !PT ;  /* 0x0000000803ab7212 */ /* 0x000fe200078ec0ff */
[----:B------:R-:W-:Y:S01]  /*4ae0*/  HMMA.16816.F32.BF16 R108, R4, R202, RZ ;  /* 0x000000ca046c723c */ /* 0x000fe200000418ff */
[----:B------:R-:W-:Y:S01]  /*4af0*/  HSET2.LE.AND R3, R14, R45, PT ;  /* 0x0000002d0e037233 */ /* 0x000fe20003803000 */
[----:B------:R-:W-:Y:S01]  /*4b00*/  F2FP.BF16.PACK_AB R8, R225, R226 ;  /* 0x000000e2e108723e */ /* 0x000fe200000010ff */
[C---:B------:R-:W-:Y:S01]  /*4b10*/  FMUL.FTZ R0, R134.reuse, c[0x0][0x23c] ;  /* 0x00008f0086007a20 */ /* 0x040fe20000410000 */
[----:B------:R-:W-:Y:S02]  /*4b20*/  FSETP.NEU.FTZ.AND P1, PT, R134, -INF , PT ;  /* 0xff8000008600780b */ /* 0x000fe40003f3d000 */
[----:B------:R-:W-:-:S02]  /*4b30*/  LOP3.LUT R169, R3, R8, RZ, 0xc0, !PT ;  /* 0x0000000803a97212 */ /* 0x000fc400078ec0ff */
[----:B------:R-:W-:Y:S01]  /*4b40*/  HMMA.16816.F32.BF16 R120, R4, R118, RZ ;  /* 0x000000760478723c */ /* 0x000fe200000418ff */
[----:B------:R-:W-:Y:S02]  /*4b50*/  LOP3.LUT R3, R239, R46, RZ, 0x3c, !PT ;  /* 0x0000002eef037212 */ /* 0x000fe400078e3cff */
[----:B------:R-:W-:-:S05]  /*4b60*/  FSEL R0, R0, RZ, P1 ;  /* 0x000000ff00007208 */ /* 0x000fca0000800000 */
[----:B------:R-:W-:Y:S01]  /*4b70*/  HMMA.16816.F32.BF16 R24, R4, R222, RZ ;  /* 0x000000de0418723c */ /* 0x000fe200000418ff */
[----:B------:R-:W1:Y:S01]  /*4b80*/  SHFL.BFLY PT, R6, R2, 0x2, 0x1f ;  /* 0x0c401f0002067f89 */ /* 0x000e6200000e0000 */
[----:B------:R-:W-:-:S04]  /*4b90*/  FFMA.FTZ R8, R61, c[0x0][0x23c], -R0 ;  /* 0x00008f003d087a23 */ /* 0x000fc80000010800 */
[----:B------:R-:W-:Y:S01]  /*4ba0*/  MUFU.EX2 R138, R8 ;  /* 0x00000008008a7308 */ /* 0x000fe20000000800 */
[----:B------:R-:W-:Y:S01]  /*4bb0*/  IMAD.WIDE.U32 R4, R3, -0x2daee0ad, RZ ;  /* 0xd2511f5303047825 */ /* 0x000fe200078e00ff */
[C---:B------:R-:W-:Y:S03]  /*4bc0*/  HMMA.16816.F32.BF16 R140, R168.reuse, R184, R140 ;  /* 0x000000b8a88c723c */ /* 0x040fe6000004188c */
[----:B------:R-:W-:Y:S02]  /*4bd0*/  FFMA.FTZ R3, R31, c[0x0][0x23c], -R0 ;  /* 0x00008f001f037a23 */ /* 0x000fe40000010800 */
[----:B------:R-:W-:Y:S02]  /*4be0*/  LDSM.16.MT88.4 R28, [R209+0xb800] ;  /* 0x00b80000d11c783b */ /* 0x000fe40000004200 */
[----:B------:R2:W-:Y:S01]  /*4bf0*/  MUFU.EX2 R224, R3 ;  /* 0x0000000300e07308 */ /* 0x0005e20000000800 */
[C---:B------:R-:W-:Y:S08]  /*4c00*/  HMMA.16816.F32.BF16 R36, R168.reuse, R176, R36 ;  /* 0x000000b0a824723c */ /* 0x040ff00000041824 */
[----:B------:R-:W-:Y:S01]  /*4c10*/  HMMA.16816.F32.BF16 R52, R168, R180, R52 ;  /* 0x000000b4a834723c */ /* 0x000fe20000041834 */
[----:B-1----:R-:W-:-:S05]  /*4c20*/  FMNMX.FTZ R2, R6, R2, !PT ;  /* 0x0000000206027209 */ /* 0x002fca0007810000 */
[----:B------:R-:W1:Y:S01]  /*4c30*/  SHFL.BFLY PT, R13, R2, 0x1, 0x1f ;  /* 0x0c201f00020d7f89 */ /* 0x000e6200000e0000 */
[----:B--2---:R-:W-:Y:S01]  /*4c40*/  LOP3.LUT R3, R5, UR15, R236, 0x96, !PT ;  /* 0x0000000f05037c12 */ /* 0x004fe2000f8e96ec */
[----:B------:R-:W-:Y:S01]  /*4c50*/  FFMA.FTZ R5, R60, c[0x0][0x23c], -R0 ;  /* 0x00008f003c057a23 */ /* 0x000fe20000010800 */
[C---:B------:R-:W-:Y:S03]  /*4c60*/  HMMA.16816.F32.BF16 R68, R168.reuse, R172, R68 ;  /* 0x000000aca844723c */ /* 0x040fe60000041844 */
[----:B------:R-:W-:Y:S01]  /*4c70*/  IMAD.WIDE.U32 R6, R3, -0x326172a9, RZ ;  /* 0xcd9e8d5703067825 */ /* 0x000fe200078e00ff */
[----:B------:R2:W-:Y:S04]  /*4c80*/  MUFU.EX2 R139, R5 ;  /* 0x00000005008b7308 */ /* 0x0005e80000000800 */
[----:B------:R-:W-:Y:S01]  /*4c90*/  LOP3.LUT R3, R7, UR14, R72, 0x96, !PT ;  /* 0x0000000e07037c12 */ /* 0x000fe2000f8e9648 */
[----:B------:R-:W-:Y:S04]  /*4ca0*/  HMMA.16816.F32.BF16 R84, R168, R196, R84 ;  /* 0x000000c4a854723c */ /* 0x000fe80000041854 */
[----:B------:R-:W-:-:S04]  /*4cb0*/  IMAD.WIDE.U32 R14, R3, -0x2daee0ad, RZ ;  /* 0xd2511f53030e7825 */ /* 0x000fc800078e00ff */
[----:B------:R-:W-:Y:S01]  /*4cc0*/  FFMA.FTZ R3, R47, c[0x0][0x23c], -R0 ;  /* 0x00008f002f037a23 */ /* 0x000fe20000010800 */
[C---:B------:R-:W-:Y:S01]  /*4cd0*/  HMMA.16816.F32.BF16 R100, R168.reuse, R188, R100 ;  /* 0x000000bca864723c */ /* 0x040fe20000041864 */
[----:B--2---:R-:W-:Y:S02]  /*4ce0*/  LOP3.LUT R5, R73, UR16, R238, 0x96, !PT ;  /* 0x0000001049057c12 */ /* 0x004fe4000f8e96ee */
[----:B------:R2:W3:Y:S01]  /*4cf0*/  MUFU.EX2 R137, R3 ;  /* 0x0000000300897308 */ /* 0x0004e20000000800 */
[----:B-1----:R-:W-:Y:S02]  /*4d00*/  FMNMX.FTZ R2, R2, R13, !PT ;  /* 0x0000000d02027209 */ /* 0x002fe40007810000 */
[----:B------:R-:W-:Y:S02]  /*4d10*/  IMAD.WIDE.U32 R16, R5, -0x2daee0ad, RZ ;  /* 0xd2511f5305107825 */ /* 0x000fe400078e00ff */
[----:B------:R-:W-:Y:S01]  /*4d20*/  FSETP.NEU.FTZ.AND P1, PT, R2, -INF , PT ;  /* 0xff8000000200780b */ /* 0x000fe20003f3d000 */
[----:B------:R-:W-:Y:S01]  /*4d30*/  HMMA.16816.F32.BF16 R112, R168, R192, R112 ;  /* 0x000000c0a870723c */ /* 0x000fe20000041870 */
[----:B------:R-:W-:Y:S01]  /*4d40*/  FFMA.FTZ R5, R34, c[0x0][0x23c], -R0 ;  /* 0x00008f0022057a23 */ /* 0x000fe20000010800 */
[----:B------:R-:W-:Y:S01]  /*4d50*/  LOP3.LUT R4, R17, UR13, R4, 0x96, !PT ;  /* 0x0000000d11047c12 */ /* 0x000fe2000f8e9604 */
[----:B------:R-:W-:-:S02]  /*4d60*/  FMUL.FTZ R7, R2, c[0x0][0x23c] ;  /* 0x00008f0002077a20 */ /* 0x000fc40000410000 */
[----:B------:R-:W-:Y:S03]  /*4d70*/  MUFU.EX2 R133, R5 ;  /* 0x0000000500857308 */ /* 0x000fe60000000800 */
[----:B------:R-:W-:Y:S01]  /*4d80*/  HMMA.16816.F32.BF16 R164, R168, R28, R164 ;  /* 0x0000001ca8a4723c */ /* 0x000fe200000418a4 */
[----:B--2---:R-:W-:Y:S01]  /*4d90*/  LOP3.LUT R3, R15, UR11, R16, 0x96, !PT ;  /* 0x0000000b0f037c12 */ /* 0x004fe2000f8e9610 */
[----:B------:R-:W-:-:S04]  /*4da0*/  IMAD.WIDE.U32 R16, R4, -0x326172a9, RZ ;  /* 0xcd9e8d5704107825 */ /* 0x000fc800078e00ff */
[----:B------:R-:W-:Y:S01]  /*4db0*/  IMAD.WIDE.U32 R18, R3, -0x326172a9, RZ ;  /* 0xcd9e8d5703127825 */ /* 0x000fe200078e00ff */
[----:B------:R-:W-:Y:S01]  /*4dc0*/  LOP3.LUT R3, R17, UR12, R6, 0x96, !PT ;  /* 0x0000000c11037c12 */ /* 0x000fe2000f8e9606 */
[----:B------:R-:W-:Y:S02]  /*4dd0*/  HMMA.16816.F32.BF16 R152, R168, R186, R152 ;  /* 0x000000baa898723c */ /* 0x000fe40000041898 */
[----:B------:R-:W-:Y:S01]  /*4de0*/  FFMA.FTZ R4, R35, c[0x0][0x23c], -R0 ;  /* 0x00008f0023047a23 */ /* 0x000fe20000010800 */
[----:B------:R-:W-:-:S03]  /*4df0*/  LOP3.LUT R6, R19, UR10, R16, 0x96, !PT ;  /* 0x0000000a13067c12 */ /* 0x000fc6000f8e9610 */
[----:B------:R1:W-:Y:S02]  /*4e00*/  MUFU.EX2 R132, R4 ;  /* 0x0000000400847308 */ /* 0x0003e40000000800 */
[----:B------:R-:W-:Y:S01]  /*4e10*/  IMAD.WIDE.U32 R16, R6, -0x2daee0ad, RZ ;  /* 0xd2511f5306107825 */ /* 0x000fe200078e00ff */
[----:B------:R-:W-:Y:S03]  /*4e20*/  HMMA.16816.F32.BF16 R48, R168, R178, R48 ;  /* 0x000000b2a830723c */ /* 0x000fe60000041830 */
[----:B------:R-:W-:-:S04]  /*4e30*/  FFMA.FTZ R6, R43, c[0x0][0x23c], -R0 ;  /* 0x00008f002b067a23 */ /* 0x000fc80000010800 */
[----:B------:R2:W-:Y:S01]  /*4e40*/  MUFU.EX2 R35, R6 ;  /* 0x0000000600237308 */ /* 0x0005e20000000800 */
[----:B------:R-:W-:Y:S01]  /*4e50*/  HMMA.16816.F32.BF16 R64, R168, R182, R64 ;  /* 0x000000b6a840723c */ /* 0x000fe20000041840 */
[----:B-1----:R-:W-:Y:S01]  /*4e60*/  IMAD.WIDE.U32 R4, R3, -0x2daee0ad, RZ ;  /* 0xd2511f5303047825 */ /* 0x002fe200078e00ff */
[----:B------:R-:W-:-:S06]  /*4e70*/  FSEL R3, R7, RZ, P1 ;  /* 0x000000ff07037208 */ /* 0x000fcc0000800000 */
[C---:B------:R-:W-:Y:S01]  /*4e80*/  HMMA.16816.F32.BF16 R80, R168.reuse, R174, R80 ;  /* 0x000000aea850723c */ /* 0x040fe20000041850 */
[----:B------:R-:W-:Y:S01]  /*4e90*/  LOP3.LUT R4, R17, UR5, R4, 0x96, !PT ;  /* 0x0000000511047c12 */ /* 0x000fe2000f8e9604 */
[----:B------:R-:W-:Y:S02]  /*4ea0*/  FFMA.FTZ R7, R33, c[0x0][0x23c], -R3 ;  /* 0x00008f0021077a23 */ /* 0x000fe40000010803 */
[----:B------:R-:W-:Y:S01]  /*4eb0*/  FFMA.FTZ R17, R42, c[0x0][0x23c], -R0 ;  /* 0x00008f002a117a23 */ /* 0x000fe20000010800 */
[----:B--2---:R-:W-:Y:S01]  /*4ec0*/  LOP3.LUT R6, R5, UR9, R14, 0x96, !PT ;  /* 0x0000000905067c12 */ /* 0x004fe2000f8e960e */
[----:B------:R-:W-:Y:S01]  /*4ed0*/  IMAD.WIDE.U32 R4, R4, -0x326172a9, RZ ;  /* 0xcd9e8d5704047825 */ /* 0x000fe200078e00ff */
[----:B------:R1:W-:Y:S01]  /*4ee0*/  MUFU.EX2 R34, R7 ;  /* 0x0000000700227308 */ /* 0x0003e20000000800 */
[----:B------:R-:W-:Y:S02]  /*4ef0*/  HMMA.16816.F32.BF16 R96, R168, R198, R96 ;  /* 0x000000c6a860723c */ /* 0x000fe40000041860 */
[----:B------:R-:W-:Y:S01]  /*4f00*/  IMAD.WIDE.U32 R20, R6, -0x326172a9, RZ ;  /* 0xcd9e8d5706147825 */ /* 0x000fe200078e00ff */
[----:B------:R-:W-:-:S02]  /*4f10*/  LOP3.LUT R6, R4, 0xffff, RZ, 0xc0, !PT ;  /* 0x0000ffff04067812 */ /* 0x000fc400078ec0ff */
[----:B------:R-:W-:Y:S02]  /*4f20*/  LOP3.LUT R8, R4, 0xff, RZ, 0xc0, !PT ;  /* 0x000000ff04087812 */ /* 0x000fe400078ec0ff */
[----:B------:R-:W-:Y:S01]  /*4f30*/  LOP3.LUT R0, R5, UR17, R20, 0x96, !PT ;  /* 0x0000001105007c12 */ /* 0x000fe2000f8e9614 */
[--C-:B------:R-:W-:Y:S01]  /*4f40*/  FFMA.FTZ R5, R62, c[0x0][0x23c], -R3.reuse ;  /* 0x00008f003e057a23 */ /* 0x100fe20000010803 */
[----:B------:R-:W-:Y:S01]  /*4f50*/  SHF.R.U32.HI R6, RZ, 0x8, R6 ;  /* 0x00000008ff067819 */ /* 0x000fe20000011606 */
[----:B------:R-:W-:Y:S01]  /*4f60*/  MUFU.EX2 R251, R17 ;  /* 0x0000001100fb7308 */ /* 0x000fe20000000800 */
[----:B------:R-:W-:Y:S01]  /*4f70*/  SHF.R.U32.HI R13, RZ, 0x18, R4 ;  /* 0x00000018ff0d7819 */ /* 0x000fe20000011604 */
[----:B------:R-:W-:Y:S01]  /*4f80*/  HMMA.16816.F32.BF16 R108, R168, R190, R108 ;  /* 0x000000bea86c723c */ /* 0x000fe2000004186c */
[----:B------:R-:W-:Y:S01]  /*4f90*/  PRMT R14, R8, 0x5410, R6 ;  /* 0x00005410080e7816 */ /* 0x000fe20000000006 */
[----:B-1----:R-:W-:Y:S01]  /*4fa0*/  FFMA.FTZ R7, R63, c[0x0][0x23c], -R3 ;  /* 0x00008f003f077a23 */ /* 0x002fe20000010803 */
[----:B------:R-:W-:-:S03]  /*4fb0*/  LOP3.LUT R8, R0, 0xff, RZ, 0xc0, !PT ;  /* 0x000000ff00087812 */ /* 0x000fc600078ec0ff */
[----:B------:R-:W-:Y:S02]  /*4fc0*/  MUFU.EX2 R32, R5 ;  /* 0x0000000500207308 */ /* 0x000fe40000000800 */
[C---:B------:R-:W-:Y:S06]  /*4fd0*/  HMMA.16816.F32.BF16 R120, R168.reuse, R194, R120 ;  /* 0x000000c2a878723c */ /* 0x040fec0000041878 */
[----:B------:R1:W2:Y:S02]  /*4fe0*/  MUFU.EX2 R33, R7 ;  /* 0x0000000700217308 */ /* 0x0002a40000000800 */
[----:B------:R-:W-:Y:S01]  /*4ff0*/  HMMA.16816.F32.BF16 R168, R168, R30, R24 ;  /* 0x0000001ea8a8723c */ /* 0x000fe20000041818 */
[----:B-1----:R-:W-:-:S02]  /*5000*/  SHF.R.U32.HI R7, RZ, 0x10, R4 ;  /* 0x00000010ff077819 */ /* 0x002fc40000011604 */
[----:B------:R-:W-:Y:S02]  /*5010*/  LOP3.LUT R4, R0, 0xffff, RZ, 0xc0, !PT ;  /* 0x0000ffff00047812 */ /* 0x000fe400078ec0ff */
[----:B------:R-:W-:Y:S01]  /*5020*/  LOP3.LUT R5, R7, 0xff, RZ, 0xc0, !PT ;  /* 0x000000ff07057812 */ /* 0x000fe200078ec0ff */
[----:B------:R-:W-:Y:S01]  /*5030*/  FFMA.FTZ R7, R124, c[0x0][0x23c], -R3 ;  /* 0x00008f007c077a23 */ /* 0x000fe20000010803 */
[----:B------:R-:W-:Y:S02]  /*5040*/  SHF.R.U32.HI R6, RZ, 0x8, R4 ;  /* 0x00000008ff067819 */ /* 0x000fe40000011604 */
[----:B------:R-:W-:Y:S01]  /*5050*/  SHF.R.U32.HI R4, RZ, 0x10, R0 ;  /* 0x00000010ff047819 */ /* 0x000fe20000011600 */
[----:B------:R1:W4:Y:S01]  /*5060*/  MUFU.EX2 R23, R7 ;  /* 0x0000000700177308 */ /* 0x0003220000000800 */
[----:B------:R-:W-:Y:S02]  /*5070*/  PRMT R13, R5, 0x5410, R13 ;  /* 0x00005410050d7816 */ /* 0x000fe4000000000d */
[----:B------:R-:W-:-:S02]  /*5080*/  PRMT R15, R8, 0x5410, R6 ;  /* 0x00005410080f7816 */ /* 0x000fc40000000006 */
[----:B------:R-:W-:Y:S01]  /*5090*/  SHF.R.U32.HI R8, RZ, 0x18, R0 ;  /* 0x00000018ff087819 */ /* 0x000fe20000011600 */
[--C-:B------:R-:W-:Y:S01]  /*50a0*/  HSET2.LE.AND R0, R14, R45.reuse, PT ;  /* 0x0000002d0e007233 */ /* 0x100fe20003803000 */
[----:B------:R-:W-:Y:S02]  /*50b0*/  LOP3.LUT R5, R4, 0xff, RZ, 0xc0, !PT ;  /* 0x000000ff04057812 */ /* 0x000fe400078ec0ff */
[----:B---3--:R-:W-:Y:S02]  /*50c0*/  F2FP.BF16.PACK_AB R6, R137, R138 ;  /* 0x0000008a8906723e */ /* 0x008fe400000010ff */
[----:B------:R-:W-:Y:S02]  /*50d0*/  PRMT R5, R5, 0x5410, R8 ;  /* 0x0000541005057816 */ /* 0x000fe40000000008 */
[----:B--2---:R-:W-:Y:S02]  /*50e0*/  F2FP.BF16.PACK_AB R4, R32, R33 ;  /* 0x000000212004723e */ /* 0x004fe400000010ff */
[----:B------:R-:W-:Y:S01]  /*50f0*/  LOP3.LUT R6, R0, R6, RZ, 0xc0, !PT ;  /* 0x0000000600067212 */ /* 0x000fe200078ec0ff */
[--C-:B-1----:R-:W-:Y:S01]  /*5100*/  HSET2.LE.AND R7, R13, R45.reuse, PT ;  /* 0x0000002d0d077233 */ /* 0x102fe20003803000 */
[----:B----4-:R-:W-:Y:S01]  /*5110*/  F2FP.BF16.PACK_AB R8, R23, R34 ;  /* 0x000000221708723e */ /* 0x010fe200000010ff */
[--C-:B------:R-:W-:Y:S01]  /*5120*/  HSET2.LE.AND R0, R15, R45.reuse, PT ;  /* 0x0000002d0f007233 */ /* 0x100fe20003803000 */
[----:B------:R-:W-:Y:S01]  /*5130*/  FFMA.FTZ R13, R57, c[0x0][0x23c], -R3 ;  /* 0x00008f00390d7a23 */ /* 0x000fe20000010803 */
[----:B------:R-:W-:Y:S01]  /*5140*/  HSET2.LE.AND R5, R5, R45, PT ;  /* 0x0000002d05057233 */ /* 0x000fe20003803000 */
[----:B------:R-:W-:-:S02]  /*5150*/  LOP3.LUT R7, R7, R4, RZ, 0xc0, !PT ;  /* 0x0000000407077212 */ /* 0x000fc400078ec0ff */
[----:B------:R-:W-:Y:S01]  /*5160*/  F2FP.BF16.PACK_AB R4, R139, R224 ;  /* 0x000000e08b04723e */ /* 0x000fe200000010ff */
[----:B------:R1:W-:Y:S01]  /*5170*/  MUFU.EX2 R22, R13 ;  /* 0x0000000d00167308 */ /* 0x0003e20000000800 */
[----:B------:R-:W-:Y:S01]  /*5180*/  LOP3.LUT R5, R5, R8, RZ, 0xc0, !PT ;  /* 0x0000000805057212 */ /* 0x000fe200078ec0ff */
[----:B------:R-:W-:Y:S01]  /*5190*/  FFMA.FTZ R8, R58, c[0x0][0x23c], -R3 ;  /* 0x00008f003a087a23 */ /* 0x000fe20000010803 */
[----:B------:R-:W-:Y:S02]  /*51a0*/  LOP3.LUT R4, R0, R4, RZ, 0xc0, !PT ;  /* 0x0000000400047212 */ /* 0x000fe400078ec0ff */
[----:B------:R-:W-:-:S03]  /*51b0*/  LOP3.LUT R0, R21, UR8, R18, 0x96, !PT ;  /* 0x0000000815007c12 */ /* 0x000fc6000f8e9612 */
[----:B------:R2:W3:Y:S02]  /*51c0*/  MUFU.EX2 R21, R8 ;  /* 0x0000000800157308 */ /* 0x0004e40000000800 */
[----:B------:R-:W-:Y:S01]  /*51d0*/  IMAD.WIDE.U32 R14, R0, -0x2daee0ad, RZ ;  /* 0xd2511f53000e7825 */ /* 0x000fe200078e00ff */
[C---:B------:R-:W-:Y:S04]  /*51e0*/  HMMA.16816.F32.BF16 R40, R4.reuse, R76, RZ ;  /* 0x0000004c0428723c */ /* 0x040fe800000418ff */
[----:B------:R-:W-:Y:S02]  /*51f0*/  LOP3.LUT R0, R15, UR18, R16, 0x96, !PT ;  /* 0x000000120f007c12 */ /* 0x000fe4000f8e9610 */
[----:B-1----:R-:W-:Y:S02]  /*5200*/  SHF.R.U32.HI R13, RZ, 0x10, R14 ;  /* 0x00000010ff0d7819 */ /* 0x002fe4000001160e */
[----:B------:R-:W-:Y:S01]  /*5210*/  LOP3.LUT R19, R14, 0xff, RZ, 0xc0, !PT ;  /* 0x000000ff0e137812 */ /* 0x000fe200078ec0ff */
[----:B------:R-:W-:Y:S01]  /*5220*/  HMMA.16816.F32.BF16 R72, R4, R88, RZ ;  /* 0x000000580448723c */ /* 0x000fe200000418ff */
[----:B------:R-:W-:-:S02]  /*5230*/  LOP3.LUT R17, R13, 0xff, RZ, 0xc0, !PT ;  /* 0x000000ff0d117812 */ /* 0x000fc400078ec0ff */
[----:B------:R-:W-:Y:S01]  /*5240*/  SHF.R.U32.HI R18, RZ, 0x18, R14 ;  /* 0x00000018ff127819 */ /* 0x000fe2000001160e */
[--C-:B--2---:R-:W-:Y:S02]  /*5250*/  FFMA.FTZ R8, R56, c[0x0][0x23c], -R3.reuse ;  /* 0x00008f0038087a23 */ /* 0x104fe40000010803 */
[----:B------:R-:W-:Y:S02]  /*5260*/  FFMA.FTZ R3, R44, c[0x0][0x23c], -R3 ;  /* 0x00008f002c037a23 */ /* 0x000fe40000010803 */
[----:B------:R1:W-:Y:S01]  /*5270*/  MUFU.EX2 R20, R8 ;  /* 0x0000000800147308 */ /* 0x0003e20000000800 */
[C---:B------:R-:W-:Y:S07]  /*5280*/  HMMA.16816.F32.BF16 R56, R4.reuse, R92, RZ ;  /* 0x0000005c0438723c */ /* 0x040fee00000418ff */
[----:B------:R2:W4:Y:S01]  /*5290*/  MUFU.EX2 R250, R3 ;  /* 0x0000000300fa7308 */ /* 0x0005220000000800 */
[----:B------:R-:W-:Y:S01]  /*52a0*/  HMMA.16816.F32.BF16 R60, R4, R94, RZ ;  /* 0x0000005e043c723c */ /* 0x000fe200000418ff */
[----:B-1----:R-:W-:-:S07]  /*52b0*/  LOP3.LUT R8, R14, 0xffff, RZ, 0xc0, !PT ;  /* 0x0000ffff0e087812 */ /* 0x002fce00078ec0ff */
[C---:B------:R-:W-:Y:S01]  /*52c0*/  HMMA.16816.F32.BF16 R144, R4.reuse, R148, RZ ;  /* 0x000000940490723c */ /* 0x040fe200000418ff */
[----:B------:R-:W-:Y:S02]  /*52d0*/  SHF.R.U32.HI R14, RZ, 0x18, R0 ;  /* 0x00000018ff0e7819 */ /* 0x000fe40000011600 */
[----:B------:R-:W-:Y:S02]  /*52e0*/  SHF.R.U32.HI R16, RZ, 0x8, R8 ;  /* 0x00000008ff107819 */ /* 0x000fe40000011608 */
[----:B------:R-:W-:Y:S02]  /*52f0*/  SHF.R.U32.HI R8, RZ, 0x10, R0 ;  /* 0x00000010ff087819 */ /* 0x000fe40000011600 */
[C---:B--2---:R-:W-:Y:S01]  /*5300*/  LOP3.LUT R3, R0.reuse, 0xffff, RZ, 0xc0, !PT ;  /* 0x0000ffff00037812 */ /* 0x044fe200078ec0ff */
[----:B------:R-:W-:Y:S01]  /*5310*/  HMMA.16816.F32.BF16 R92, R4, R106, RZ ;  /* 0x0000006a045c723c */ /* 0x000fe200000418ff */
[----:B------:R-:W-:Y:S02]  /*5320*/  LOP3.LUT R15, R0, 0xff, RZ, 0xc0, !PT ;  /* 0x000000ff000f7812 */ /* 0x000fe400078ec0ff */
[----:B------:R-:W-:-:S02]  /*5330*/  SHF.R.U32.HI R13, RZ, 0x8, R3 ;  /* 0x00000008ff0d7819 */ /* 0x000fc40000011603 */
[----:B------:R-:W-:Y:S02]  /*5340*/  LOP3.LUT R3, R8, 0xff, RZ, 0xc0, !PT ;  /* 0x000000ff08037812 */ /* 0x000fe400078ec0ff */
[----:B------:R-:W-:Y:S01]  /*5350*/  PRMT R0, R19, 0x5410, R16 ;  /* 0x0000541013007816 */ /* 0x000fe20000000010 */
[C---:B------:R-:W-:Y:S01]  /*5360*/  HMMA.16816.F32.BF16 R160, R4.reuse, R116, RZ ;  /* 0x0000007404a0723c */ /* 0x040fe200000418ff */
[----:B------:R-:W-:Y:S02]  /*5370*/  PRMT R3, R3, 0x5410, R14 ;  /* 0x0000541003037816 */ /* 0x000fe4000000000e */
[----:B------:R-:W-:Y:S01]  /*5380*/  PRMT R8, R17, 0x5410, R18 ;  /* 0x0000541011087816 */ /* 0x000fe20000000012 */
[--C-:B------:R-:W-:Y:S01]  /*5390*/  HSET2.LE.AND R0, R0, R45.reuse, PT ;  /* 0x0000002d00007233 */ /* 0x100fe20003803000 */
[----:B------:R-:W-:Y:S01]  /*53a0*/  PRMT R13, R15, 0x5410, R13 ;  /* 0x000054100f0d7816 */ /* 0x000fe2000000000d */
[--C-:B------:R-:W-:Y:S01]  /*53b0*/  HSET2.LE.AND R16, R3, R45.reuse, PT ;  /* 0x0000002d03107233 */ /* 0x100fe20003803000 */
[----:B------:R-:W-:Y:S01]  /*53c0*/  F2FP.BF16.PACK_AB R3, R251, R35 ;  /* 0x00000023fb03723e */ /* 0x000fe200000010ff */
[--C-:B------:R-:W-:Y:S01]  /*53d0*/  HSET2.LE.AND R8, R8, R45.reuse, PT ;  /* 0x0000002d08087233 */ /* 0x100fe20003803000 */
[----:B---3--:R-:W-:Y:S01]  /*53e0*/  F2FP.BF16.PACK_AB R17, R21, R22 ;  /* 0x000000161511723e */ /* 0x008fe200000010ff */
[----:B------:R-:W-:Y:S01]  /*53f0*/  HSET2.LE.AND R14, R13, R45, PT ;  /* 0x0000002d0d0e7233 */ /* 0x000fe20003803000 */
[----:B------:R-:W-:Y:S01]  /*5400*/  LOP3.LUT R130, R0, R3, RZ, 0xc0, !PT ;  /* 0x0000000300827212 */ /* 0x000fe200078ec0ff */
[C---:B------:R-:W-:Y:S01]  /*5410*/  HMMA.16816.F32.BF16 R44, R4.reuse, R78, RZ ;  /* 0x0000004e042c723c */ /* 0x040fe200000418ff */
[----:B------:R-:W-:Y:S01]  /*5420*/  LOP3.LUT R129, R16, R17, RZ, 0xc0, !PT ;  /* 0x0000001110817212 */ /* 0x000fe200078ec0ff */
[----:B------:R-:W-:Y:S01]  /*5430*/  FADD.FTZ R0, R242, R235 ;  /* 0x000000ebf2007221 */ /* 0x000fe20000010000 */
[----:B----4-:R-:W-:Y:S01]  /*5440*/  F2FP.BF16.PACK_AB R13, R250, R20 ;  /* 0x00000014fa0d723e */ /* 0x010fe200000010ff */
[----:B------:R-:W-:Y:S01]  /*5450*/  FADD.FTZ R3, R234, R233 ;  /* 0x000000e9ea037221 */ /* 0x000fe20000010000 */
[----:B------:R-:W-:Y:S01]  /*5460*/  F2FP.BF16.PACK_AB R15, R132, R133 ;  /* 0x00000085840f723e */ /* 0x000fe200000010ff */
[----:B------:R-:W-:Y:S01]  /*5470*/  FADD.FTZ R0, R241, R0 ;  /* 0x00000000f1007221 */ /* 0x000fe20000010000 */
[----:B------:R-:W-:Y:S01]  /*5480*/  LOP3.LUT R131, R8, R13, RZ, 0xc0, !PT ;  /* 0x0000000d08837212 */ /* 0x000fe200078ec0ff */
[----:B------:R-:W-:Y:S01]  /*5490*/  HMMA.16816.F32.BF16 R76, R4, R90, RZ ;  /* 0x0000005a044c723c */ /* 0x000fe200000418ff */
[----:B------:R-:W-:Y:S01]  /*54a0*/  FADD.FTZ R3, R232, R3 ;  /* 0x00000003e8037221 */ /* 0x000fe20000010000 */
[----:B------:R-:W-:Y:S01]  /*54b0*/  LOP3.LUT R128, R14, R15, RZ, 0xc0, !PT ;  /* 0x0000000f0e807212 */ /* 0x000fe200078ec0ff */
[----:B------:R-:W-:-:S02]  /*54c0*/  FADD.FTZ R0, R240, R0 ;  /* 0x00000000f0007221 */ /* 0x000fc40000010000 */
[----:B------:R-:W-:-:S03]  /*54d0*/  FADD.FTZ R3, R231, R3 ;  /* 0x00000003e7037221 */ /* 0x000fc60000010000 */
[----:B------:R-:W-:Y:S01]  /*54e0*/  HMMA.16816.F32.BF16 R88, R4, R104, RZ ;  /* 0x000000680458723c */ /* 0x000fe200000418ff */
[----:B------:R-:W-:-:S04]  /*54f0*/  FADD.FTZ R3, R226, R3 ;  /* 0x00000003e2037221 */ /* 0x000fc80000010000 */
[----:B------:R-:W-:-:S03]  /*5500*/  FADD.FTZ R3, R225, R3 ;  /* 0x00000003e1037221 */ /* 0x000fc60000010000 */
        /* <DEDUP_REMOVED lines=52> */
[----:B------:R-:W1:Y:S01]  /*5850*/  S2R R13, SR_TID.X ;  /* 0x00000000000d7919 */ /* 0x000e620000002100 */
[----:B------:R-:W-:Y:S02]  /*5860*/  UISETP.GE.AND UP0, UPT, UR27, 0x3, UPT ;  /* 0x000000031b00788c */ /* 0x000fe4000bf06270 */
[----:B------:R-:W-:Y:S01]  /*5870*/  UIMAD UR6, UR7, UR23, UR6 ;  /* 0x00000017070672a4 */ /* 0x000fe2000f8e0206 */
[----:B-1----:R-:W-:-:S05]  /*5880*/  IMAD.SHL.U32 R13, R13, 0x2, RZ ;  /* 0x000000020d0d7824 */ /* 0x002fca00078e00ff */
[----:B------:R-:W-:Y:S02]  /*5890*/  LOP3.LUT R13, R13, 0x6, RZ, 0xc0, !PT ;  /* 0x000000060d0d7812 */ /* 0x000fe400078ec0ff */
        /* <DEDUP_REMOVED lines=31> */
[C---:B------:R-:W-:Y:S02]  /*5a90*/  ISETP.GE.AND P4, PT, R3.reuse, R9, PT ;  /* 0x000000090300720c */ /* 0x040fe40003f86270 */
[----:B------:R-:W-:Y:S01]  /*5aa0*/  @P2 STS.128 [R219+0xb800], RZ ;  /* 0x00b800ffdb002388 */ /* 0x000fe20000000c00 */
[C---:B------:R-:W-:Y:S02]  /*5ab0*/  ISETP.GE.AND P1, PT, R3.reuse, R10, PT ;  /* 0x0000000a0300720c */ /* 0x040fe40003f26270 */
[C---:B------:R-:W-:Y:S01]  /*5ac0*/  ISETP.GE.AND P0, PT, R3.reuse, R12, PT ;  /* 0x0000000c0300720c */ /* 0x040fe20003f06270 */
[----:B------:R-:W-:Y:S01]  /*5ad0*/  @!PT LDS RZ, [RZ] ;  /* 0x00000000fffff984 */ /* 0x000fe20000000800 */
[----:B------:R-:W-:Y:S01]  /*5ae0*/  @!PT LDS RZ, [RZ] ;  /* 0x00000000fffff984 */ /* 0x000fe20000000800 */
[----:B------:R-:W-:Y:S01]  /*5af0*/  @!PT LDS RZ, [RZ] ;  /* 0x00000000fffff984 */ /* 0x000fe20000000800 */
[----:B------:R3:W-:Y:S01]  /*5b00*/  @!P2 LDGSTS.E.BYPASS.LTC128B.128 [R219+0xb800], [R6.64+0x80] ;  /* 0x0b80008006dbafae */ /* 0x0007e2000b901d5c */
[----:B------:R-:W-:-:S03]  /*5b10*/  ISETP.GE.AND P6, PT, R3, R11, PT ;  /* 0x0000000b0300720c */ /* 0x000fc60003fc6270 */
        /* <DEDUP_REMOVED lines=14> */
[C---:B---3--:R-:W-:Y:S08]  /*5c00*/  HMMA.16816.F32.BF16 R192, R4.reuse, R176, R188 ;  /* 0x000000b004c0723c */ /* 0x048ff000000418bc */
[C---:B------:R-:W-:Y:S08]  /*5c10*/  HMMA.16816.F32.BF16 R188, R4.reuse, R172, R180 ;  /* 0x000000ac04bc723c */ /* 0x040ff000000418b4 */
[C---:B------:R-:W-:Y:S08]  /*5c20*/  HMMA.16816.F32.BF16 R184, R4.reuse, R178, R184 ;  /* 0x000000b204b8723c */ /* 0x040ff000000418b8 */
[----:B------:R-:W-:Y:S01]  /*5c30*/  HMMA.16816.F32.BF16 R180, R4, R174, R32 ;  /* 0x000000ae04b4723c */ /* 0x000fe20000041820 */
[----:B------:R-:W-:Y:S04]  /*5c40*/  LDSM.16.M88.4 R4, [R214+0x2000] ;  /* 0x00200000d604783b */ /* 0x000fe80000000200 */
[----:B------:R-:W3:Y:S03]  /*5c50*/  LDSM.16.M88.4 R32, [R213+0x8800] ;  /* 0x00880000d520783b */ /* 0x000ee60000000200 */
[C---:B------:R-:W-:Y:S08]  /*5c60*/  HMMA.16816.F32.BF16 R224, R20.reuse, R30, RZ ;  /* 0x0000001e14e0723c */ /* 0x040ff000000418ff */
[C---:B------:R-:W-:Y:S08]  /*5c70*/  HMMA.16816.F32.BF16 R200, R20.reuse, R24, RZ ;  /* 0x0000001814c8723c */ /* 0x040ff000000418ff */
[----:B------:R-:W-:Y:S01]  /*5c80*/  HMMA.16816.F32.BF16 R196, R20, R26, RZ ;  /* 0x0000001a14c4723c */ /* 0x000fe200000418ff */
[----:B------:R-:W4:Y:S04]  /*5c90*/  LDSM.16.M88.4 R24, [R213+0x8000] ;  /* 0x00800000d518783b */ /* 0x000f280000000200 */
[----:B------:R-:W5:Y:S03]  /*5ca0*/  LDSM.16.M88.4 R20, [R214] ;  /* 0x00000000d614783b */ /* 0x000f660000000200 */
[C---:B-1----:R-:W-:Y:S08]  /*5cb0*/  HMMA.16816.F32.BF16 R28, R16.reuse, R176, R220 ;  /* 0x000000b0101c723c */ /* 0x042ff000000418dc */
[C---:B------:R-:W-:Y:S08]  /*5cc0*/  HMMA.16816.F32.BF16 R176, R16.reuse, R178, R224 ;  /* 0x000000b210b0723c */ /* 0x040ff000000418e0 */
[C---:B------:R-:W-:Y:S08]  /*5cd0*/  HMMA.16816.F32.BF16 R228, R16.reuse, R172, R200 ;  /* 0x000000ac10e4723c */ /* 0x040ff000000418c8 */
[----:B------:R-:W-:Y:S01]  /*5ce0*/  HMMA.16816.F32.BF16 R220, R16, R174, R196 ;  /* 0x000000ae10dc723c */ /* 0x000fe200000418c4 */
[----:B------:R-:W-:Y:S04]  /*5cf0*/  LDSM.16.M88.4 R172, [R211+0x800] ;  /* 0x00080000d3ac783b */ /* 0x000fe80000000200 */
[----:B------:R-:W-:Y:S03]  /*5d00*/  LDSM.16.M88.4 R16, [R212] ;  /* 0x00000000d410783b */ /* 0x000fe60000000200 */
[C---:B---3--:R-:W-:Y:S08]  /*5d10*/  HMMA.16816.F32.BF16 R200, R4.reuse, R32, R188 ;  /* 0x0000002004c8723c */ /* 0x048ff000000418bc */
[C---:B----4-:R-:W-:Y:S08]  /*5d20*/  HMMA.16816.F32.BF16 R192, R4.reuse, R24, R192 ;  /* 0x0000001804c0723c */ /* 0x050ff000000418c0 */
[C---:B------:R-:W-:Y:S08]  /*5d30*/  HMMA.16816.F32.BF16 R196, R4.reuse, R26, R184 ;  /* 0x0000001a04c4723c */ /* 0x040ff000000418b8 */
[----:B------:R-:W-:Y:S01]  /*5d40*/  HMMA.16816.F32.BF16 R180, R4, R34, R180 ;  /* 0x0000002204b4723c */ /* 0x000fe200000418b4 */
[----:B------:R-:W1:Y:S07]  /*5d50*/  LDSM.16.M88.4 R4, [R212+0x2000] ;  /* 0x00200000d404783b */ /* 0x000e6e0000000200 */
[C---:B-----5:R-:W-:Y:S01]  /*5d60*/  HMMA.16816.F32.BF16 R188, R20.reuse, R24, R28 ;  /* 0x0000001814bc723c */ /* 0x060fe2000004181c */
[----:B------:R-:W3:Y:S07]  /*5d70*/  LDSM.16.M88.4 R28, [R211] ;  /* 0x00000000d31c783b */ /* 0x000eee0000000200 */
[C---:B------:R-:W-:Y:S08]  /*5d80*/  HMMA.16816.F32.BF16 R184, R20.reuse, R26, R176 ;  /* 0x0000001a14b8723c */ /* 0x040ff000000418b0 */
[C---:B------:R-:W-:Y:S08]  /*5d90*/  HMMA.16816.F32.BF16 R24, R20.reuse, R32, R228 ;  /* 0x000000201418723c */ /* 0x040ff000000418e4 */
[----:B------:R-:W-:Y:S01]  /*5da0*/  HMMA.16816.F32.BF16 R176, R20, R34, R220 ;  /* 0x0000002214b0723c */ /* 0x000fe200000418dc */
[----:B------:R-:W-:Y:S04]  /*5db0*/  LDSM.16.M88.4 R20, [R206+0x6000] ;  /* 0x00600000ce14783b */ /* 0x000fe80000000200 */
[----:B------:R-:W4:Y:S03]  /*5dc0*/  LDSM.16.M88.4 R32, [R204+0x9000] ;  /* 0x00900000cc20783b */ /* 0x000f260000000200 */
[C---:B-1----:R-:W-:Y:S08]  /*5dd0*/  HMMA.16816.F32.BF16 R228, R4.reuse, R172, R200 ;  /* 0x000000ac04e4723c */ /* 0x042ff000000418c8 */
[----:B---3--:R-:W-:Y:S08]  /*5de0*/  HMMA.16816.F32.BF16 R232, R4, R30, R196 ;  /* 0x0000001e04e8723c */ /* 0x008ff000000418c4 */
[----:B------:R-:W-:Y:S01]  /*5df0*/  HMMA.16816.F32.BF16 R196, R16, R172, R24 ;  /* 0x000000ac10c4723c */ /* 0x000fe20000041818 */
[----:B------:R-:W1:Y:S07]  /*5e00*/  LDSM.16.M88.4 R24, [R204+0x9800] ;  /* 0x00980000cc18783b */ /* 0x000e6e0000000200 */
[C---:B------:R-:W-:Y:S08]  /*5e10*/  HMMA.16816.F32.BF16 R192, R4.reuse, R28, R192 ;  /* 0x0000001c04c0723c */ /* 0x040ff000000418c0 */
[----:B------:R-:W-:Y:S01]  /*5e20*/  HMMA.16816.F32.BF16 R224, R4, R174, R180 ;  /* 0x000000ae04e0723c */ /* 0x000fe200000418b4 */
[----:B------:R-:W-:Y:S07]  /*5e30*/  LDSM.16.M88.4 R4, [R208+0x6000] ;  /* 0x00600000d004783b */ /* 0x000fee0000000200 */
[C---:B------:R-:W-:Y:S08]  /*5e40*/  HMMA.16816.F32.BF16 R220, R16.reuse, R28, R188 ;  /* 0x0000001c10dc723c */ /* 0x040ff000000418bc */
[C---:B------:R-:W-:Y:S08]  /*5e50*/  HMMA.16816.F32.BF16 R200, R16.reuse, R30, R184 ;  /* 0x0000001e10c8723c */ /* 0x040ff000000418b8 */
[----:B------:R-:W-:Y:S01]  /*5e60*/  HMMA.16816.F32.BF16 R180, R16, R174, R176 ;  /* 0x000000ae10b4723c */ /* 0x000fe200000418b0 */
[----:B------:R-:W3:Y:S04]  /*5e70*/  LDSM.16.M88.4 R16, [R206+0x4000] ;  /* 0x00400000ce10783b */ /* 0x000ee80000000200 */
[----:B------:R-:W5:Y:S03]  /*5e80*/  LDSM.16.M88.4 R176, [R217] ;  /* 0x00000000d9b0783b */ /* 0x000f660000000200 */
[C---:B----4-:R-:W-:Y:S01]  /*5e90*/  HMMA.16816.F32.BF16 R192, R20.reuse, R32, R192 ;  /* 0x0000002014c0723c */ /* 0x050fe200000418c0 */
[----:B------:R-:W4:Y:S07]  /*5ea0*/  LDSM.16.M88.4 R172, [R216] ;  /* 0x00000000d8ac783b */ /* 0x000f2e0000000200 */
[C---:B------:R-:W-:Y:S08]  /*5eb0*/  HMMA.16816.F32.BF16 R188, R20.reuse, R34, R232 ;  /* 0x0000002214bc723c */ /* 0x040ff000000418e8 */
[C---:B-1----:R-:W-:Y:S08]  /*5ec0*/  HMMA.16816.F32.BF16 R184, R20.reuse, R24, R228 ;  /* 0x0000001814b8723c */ /* 0x042ff000000418e4 */
[----:B------:R-:W-:Y:S01]  /*5ed0*/  HMMA.16816.F32.BF16 R28, R20, R26, R224 ;  /* 0x0000001a141c723c */ /* 0x000fe200000418e0 */
[----:B------:R-:W1:Y:S07]  /*5ee0*/  LDSM.16.M88.4 R20, [R208+0x4000] ;  /* 0x00400000d014783b */ /* 0x000e6e0000000200 */
[C---:B---3--:R-:W-:Y:S08]  /*5ef0*/  HMMA.16816.F32.BF16 R228, R16.reuse, R32, R220 ;  /* 0x0000002010e4723c */ /* 0x048ff000000418dc */
[C---:B------:R-:W-:Y:S01]  /*5f00*/  HMMA.16816.F32.BF16 R224, R16.reuse, R34, R200 ;  /* 0x0000002210e0723c */ /* 0x040fe200000418c8 */
[----:B------:R-:W-:Y:S07]  /*5f10*/  LDSM.16.M88.4 R32, [R213+0x9800] ;  /* 0x00980000d520783b */ /* 0x000fee0000000200 */
[C---:B------:R-:W-:Y:S08]  /*5f20*/  HMMA.16816.F32.BF16 R220, R16.reuse, R24, R196 ;  /* 0x0000001810dc723c */ /* 0x040ff000000418c4 */
[----:B------:R-:W-:Y:S01]  /*5f30*/  HMMA.16816.F32.BF16 R200, R16, R26, R180 ;  /* 0x0000001a10c8723c */ /* 0x000fe200000418b4 */
[----:B------:R-:W-:Y:S07]  /*5f40*/  LDSM.16.M88.4 R16, [R214+0x4000] ;  /* 0x00400000d610783b */ /* 0x000fee0000000200 */
[C---:B-----5:R-:W-:Y:S08]  /*5f50*/  HMMA.16816.F32.BF16 R196, R4.reuse, R176, R192 ;  /* 0x000000b004c4723c */ /* 0x060ff000000418c0 */
[C---:B------:R-:W-:Y:S08]  /*5f60*/  HMMA.16816.F32.BF16 R192, R4.reuse, R178, R188 ;  /* 0x000000b204c0723c */ /* 0x040ff000000418bc */
[C---:B----4-:R-:W-:Y:S08]  /*5f70*/  HMMA.16816.F32.BF16 R184, R4.reuse, R172, R184 ;  /* 0x000000ac04b8723c */ /* 0x050ff000000418b8 */
[----:B------:R-:W-:Y:S01]  /*5f80*/  HMMA.16816.F32.BF16 R24, R4, R174, R28 ;  /* 0x000000ae0418723c */ /* 0x000fe2000004181c */
[----:B------:R-:W3:Y:S04]  /*5f90*/  LDSM.16.M88.4 R4, [R214+0x6000] ;  /* 0x00600000d604783b */ /* 0x000ee80000000200 */
[----:B------:R-:W4:Y:S03]  /*5fa0*/  LDSM.16.M88.4 R28, [R213+0x9000] ;  /* 0x00900000d51c783b */ /* 0x000f260000000200 */
[C---:B-1----:R-:W-:Y:S08]  /*5fb0*/  HMMA.16816.F32.BF16 R180, R20.reuse, R176, R228 ;  /* 0x000000b014b4723c */ /* 0x042ff000000418e4 */
[C---:B------:R-:W-:Y:S08]  /*5fc0*/  HMMA.16816.F32.BF16 R176, R20.reuse, R178, R224 ;  /* 0x000000b214b0723c */ /* 0x040ff000000418e0 */
[C---:B------:R-:W-:Y:S08]  /*5fd0*/  HMMA.16816.F32.BF16 R188, R20.reuse, R174, R200 ;  /* 0x000000ae14bc723c */ /* 0x040ff000000418c8 */
[----:B------:R-:W-:Y:S01]  /*5fe0*/  HMMA.16816.F32.BF16 R220, R20, R172, R220 ;  /* 0x000000ac14dc723c */ /* 0x000fe200000418dc */
[----:B------:R-:W-:Y:S07]  /*5ff0*/  LDSM.16.M88.4 R20, [R212+0x6000] ;  /* 0x00600000d414783b */ /* 0x000fee0000000200 */
[C---:B---3--:R-:W-:Y:S08]  /*6000*/  HMMA.16816.F32.BF16 R200, R4.reuse, R32, R184 ;  /* 0x0000002004c8723c */ /* 0x048ff000000418b8 */
[C---:B----4-:R-:W-:Y:S08]  /*6010*/  HMMA.16816.F32.BF16 R196, R4.reuse, R28, R196 ;  /* 0x0000001c04c4723c */ /* 0x050ff000000418c4 */
[C---:B------:R-:W-:Y:S08]  /*6020*/  HMMA.16816.F32.BF16 R192, R4.reuse, R30, R192 ;  /* 0x0000001e04c0723c */ /* 0x040ff000000418c0 */
[----:B------:R-:W-:Y:S01]  /*6030*/  HMMA.16816.F32.BF16 R224, R4, R34, R24 ;  /* 0x0000002204e0723c */ /* 0x000fe20000041818 */
[----:B------:R-:W1:Y:S04]  /*6040*/  LDSM.16.M88.4 R4, [R211+0x1000] ;  /* 0x00100000d304783b */ /* 0x000e680000000200 */
[----:B------:R-:W3:Y:S03]  /*6050*/  LDSM.16.M88.4 R24, [R212+0x4000] ;  /* 0x00400000d418783b */ /* 0x000ee60000000200 */
[C---:B------:R-:W-:Y:S08]  /*6060*/  HMMA.16816.F32.BF16 R172, R16.reuse, R28, R180 ;  /* 0x0000001c10ac723c */ /* 0x040ff000000418b4 */
[C---:B------:R-:W-:Y:S08]  /*6070*/  HMMA.16816.F32.BF16 R28, R16.reuse, R30, R176 ;  /* 0x0000001e101c723c */ /* 0x040ff000000418b0 */
[C---:B------:R-:W-:Y:S08]  /*6080*/  HMMA.16816.F32.BF16 R176, R16.reuse, R32, R220 ;  /* 0x0000002010b0723c */ /* 0x040ff000000418dc */
[----:B------:R-:W-:Y:S01]  /*6090*/  HMMA.16816.F32.BF16 R188, R16, R34, R188 ;  /* 0x0000002210bc723c */ /* 0x000fe200000418bc */
[----:B------:R-:W4:Y:S01]  /*60a0*/  LDSM.16.M88.4 R16, [R211+0x1800] ;  /* 0x00180000d310783b */ /* 0x000f220000000200 */
[----:B------:R-:W-:-:S06]  /*60b0*/  DEPBAR.LE SB0, 0x0 ;  /* 0x000080000000791a */ /* 0x000fcc0000000000 */
[-C--:B-1----:R-:W-:Y:S08]  /*60c0*/  HMMA.16816.F32.BF16 R184, R20, R4.reuse, R196 ;  /* 0x0000000414b8723c */ /* 0x082ff000000418c4 */
[C---:B---3--:R-:W-:Y:S01]  /*60d0*/  HMMA.16816.F32.BF16 R180, R24.reuse, R4, R172 ;  /* 0x0000000418b4723c */ /* 0x048fe200000418ac */
[----:B------:R1:W3:Y:S06]  /*60e0*/  I2F R5, R3 ;  /* 0x0000000300057306 */ /* 0x0002ec0000201400 */
[----:B------:R-:W-:Y:S01]  /*60f0*/  IADD3 R4, R0, 0x8, RZ ;  /* 0x0000000800047810 */ /* 0x000fe20007ffe0ff */
[----:B------:R-:W-:Y:S01]  /*6100*/  HMMA.16816.F32.BF16 R28, R24, R6, R28 ;  /* 0x00000006181c723c */ /* 0x000fe2000004181c */
[----:B------:R-:W-:Y:S02]  /*6110*/  BAR.SYNC.DEFER_BLOCKING 0x0 ;  /* 0x0000000000007b1d */ /* 0x000fe40000010000 */
[----:B------:R-:W-:-:S05]  /*6120*/  ISETP.GE.AND P5, PT, R4, R9, PT ;  /* 0x000000090400720c */ /* 0x000fca0003fa6270 */
[----:B------:R-:W-:Y:S01]  /*6130*/  HMMA.16816.F32.BF16 R32, R20, R6, R192 ;  /* 0x000000061420723c */ /* 0x000fe200000418c0 */
[----:B------:R-:W5:Y:S01]  /*6140*/  I2F R7, R4 ;  /* 0x0000000400077306 */ /* 0x000f620000201400 */
[----:B-1----:R-:W-:-:S05]  /*6150*/  IADD3 R3, R0, 0x9, RZ ;  /* 0x0000000900037810 */ /* 0x002fca0007ffe0ff */
[C---:B---3--:R-:W-:Y:S01]  /*6160*/  FFMA.FTZ R6, R5.reuse, UR4, R185 ;  /* 0x0000000405067c23 */ /* 0x048fe200080100b9 */
[-C--:B----4-:R-:W-:Y:S01]  /*6170*/  HMMA.16816.F32.BF16 R176, R24, R16.reuse, R176 ;  /* 0x0000001018b0723c */ /* 0x090fe200000418b0 */
[C---:B------:R-:W-:Y:S02]  /*6180*/  FFMA.FTZ R13, R5.reuse, UR4, R181 ;  /* 0x00000004050d7c23 */ /* 0x040fe400080100b5 */
[----:B------:R-:W-:Y:S01]  /*6190*/  FFMA.FTZ R8, R5, UR4, R183 ;  /* 0x0000000405087c23 */ /* 0x000fe200080100b7 */
[----:B------:R-:W-:Y:S02]  /*61a0*/  FSEL R185, R6, -INF , !P0 ;  /* 0xff80000006b97808 */ /* 0x000fe40004000000 */
[----:B------:R-:W-:Y:S01]  /*61b0*/  FSEL R132, R13, -INF , !P4 ;  /* 0xff8000000d847808 */ /* 0x000fe20006000000 */
[----:B------:R-:W1:Y:S01]  /*61c0*/  I2F R6, R3 ;  /* 0x0000000300067306 */ /* 0x000e620000201400 */
[----:B------:R-:W-:Y:S01]  /*61d0*/  FSEL R138, R8, -INF , !P1 ;  /* 0xff800000088a7808 */ /* 0x000fe20004800000 */
[C---:B-----5:R-:W-:Y:S01]  /*61e0*/  FFMA.FTZ R13, R7.reuse, UR4, R28 ;  /* 0x00000004070d7c23 */ /* 0x060fe2000801001c */
[C---:B------:R-:W-:Y:S01]  /*61f0*/  ISETP.GE.AND P4, PT, R4.reuse, R10, PT ;  /* 0x0000000a0400720c */ /* 0x040fe20003f86270 */
[----:B------:R-:W-:Y:S01]  /*6200*/  FFMA.FTZ R8, R7, UR4, R30 ;  /* 0x0000000407087c23 */ /* 0x000fe2000801001e */
[C---:B------:R-:W-:Y:S01]  /*6210*/  ISETP.GE.AND P1, PT, R4.reuse, R12, PT ;  /* 0x0000000c0400720c */ /* 0x040fe20003f26270 */
[----:B------:R-:W-:Y:S01]  /*6220*/  HMMA.16816.F32.BF16 R172, R20, R16, R200 ;  /* 0x0000001014ac723c */ /* 0x000fe200000418c8 */
[----:B------:R-:W-:Y:S01]  /*6230*/  ISETP.GE.AND P0, PT, R4, R11, PT ;  /* 0x0000000b0400720c */ /* 0x000fe20003f06270 */
[----:B------:R-:W-:Y:S01]  /*6240*/  FFMA.FTZ R4, R5, UR4, R187 ;  /* 0x0000000405047c23 */ /* 0x000fe200080100bb */
[----:B------:R-:W-:-:S02]  /*6250*/  IADD3 R5, R0, 0x10, RZ ;  /* 0x0000001000057810 */ /* 0x000fc40007ffe0ff */
[----:B------:R-:W-:Y:S02]  /*6260*/  FSEL R30, R13, -INF , !P5 ;  /* 0xff8000000d1e7808 */ /* 0x000fe40006800000 */
[----:B------:R-:W-:Y:S01]  /*6270*/  FSEL R183, R4, -INF , !P6 ;  /* 0xff80000004b77808 */ /* 0x000fe20007000000 */
[----:B------:R-:W-:Y:S01]  /*6280*/  FFMA.FTZ R4, R7, UR4, R32 ;  /* 0x0000000407047c23 */ /* 0x000fe20008010020 */
[----:B------:R-:W-:Y:S01]  /*6290*/  FSEL R133, R8, -INF , !P4 ;  /* 0xff80000008857808 */ /* 0x000fe20006000000 */
[C---:B-1----:R-:W-:Y:S01]  /*62a0*/  FFMA.FTZ R13, R6.reuse, UR4, R29 ;  /* 0x00000004060d7c23 */ /* 0x042fe2000801001d */
[C---:B------:R-:W-:Y:S01]  /*62b0*/  ISETP.GE.AND P6, PT, R3.reuse, R9, PT ;  /* 0x000000090300720c */ /* 0x040fe20003fc6270 */
[----:B------:R-:W-:Y:S01]  /*62c0*/  FFMA.FTZ R8, R6, UR4, R31 ;  /* 0x0000000406087c23 */ /* 0x000fe2000801001f */
[----:B------:R-:W-:Y:S01]  /*62d0*/  FSEL R139, R4, -INF , !P1 ;  /* 0xff800000048b7808 */ /* 0x000fe20004800000 */
[----:B------:R-:W-:Y:S01]  /*62e0*/  HMMA.16816.F32.BF16 R20, R20, R18, R224 ;  /* 0x000000121414723c */ /* 0x000fe200000418e0 */
[----:B------:R-:W-:-:S02]  /*62f0*/  ISETP.GE.AND P5, PT, R3, R10, PT ;  /* 0x0000000a0300720c */ /* 0x000fc40003fa6270 */
[C---:B------:R-:W-:Y:S02]  /*6300*/  ISETP.GE.AND P4, PT, R3.reuse, R12, PT ;  /* 0x0000000c0300720c */ /* 0x040fe40003f86270 */
[----:B------:R-:W-:Y:S01]  /*6310*/  ISETP.GE.AND P1, PT, R3, R11, PT ;  /* 0x0000000b0300720c */ /* 0x000fe20003f26270 */
[----:B------:R-:W-:Y:S01]  /*6320*/  FFMA.FTZ R3, R7, UR4, R34 ;  /* 0x0000000407037c23 */ /* 0x000fe20008010022 */
[----:B------:R-:W-:Y:S01]  /*6330*/  IADD3 R4, R0, 0x11, RZ ;  /* 0x0000001100047810 */ /* 0x000fe20007ffe0ff */
[----:B------:R-:W1:Y:S01]  /*6340*/  I2F R7, R5 ;  /* 0x0000000500077306 */ /* 0x000e620000201400 */
[----:B------:R-:W-:Y:S01]  /*6350*/  FSEL R28, R13, -INF , !P6 ;  /* 0xff8000000d1c7808 */ /* 0x000fe20007000000 */
[----:B------:R-:W-:Y:S01]  /*6360*/  HMMA.16816.F32.BF16 R24, R24, R18, R188 ;  /* 0x000000121818723c */ /* 0x000fe200000418bc */
[----:B------:R-:W-:Y:S01]  /*6370*/  FSEL R181, R3, -INF , !P0 ;  /* 0xff80000003b57808 */ /* 0x000fe20004000000 */
[----:B------:R-:W-:Y:S01]  /*6380*/  FFMA.FTZ R3, R6, UR4, R33 ;  /* 0x0000000406037c23 */ /* 0x000fe20008010021 */
[----:B------:R-:W-:Y:S01]  /*6390*/  FSEL R29, R8, -INF , !P5 ;  /* 0xff800000081d7808 */ /* 0x000fe20006800000 */
[----:B------:R-:W-:Y:S01]  /*63a0*/  FFMA.FTZ R13, R6, UR4, R35 ;  /* 0x00000004060d7c23 */ /* 0x000fe20008010023 */
[----:B------:R-:W-:-:S02]  /*63b0*/  ISETP.GE.AND P0, PT, R5, R9, PT ;  /* 0x000000090500720c */ /* 0x000fc40003f06270 */
[----:B------:R-:W-:Y:S02]  /*63c0*/  FSEL R137, R3, -INF , !P4 ;  /* 0xff80000003897808 */ /* 0x000fe40006000000 */
[C---:B------:R-:W-:Y:S02]  /*63d0*/  ISETP.GE.AND P6, PT, R5.reuse, R10, PT ;  /* 0x0000000a0500720c */ /* 0x040fe40003fc6270 */
[C---:B------:R-:W-:Y:S02]  /*63e0*/  ISETP.GE.AND P5, PT, R5.reuse, R12, PT ;  /* 0x0000000c0500720c */ /* 0x040fe40003fa6270 */
[----:B------:R-:W-:Y:S01]  /*63f0*/  ISETP.GE.AND P4, PT, R5, R11, PT ;  /* 0x0000000b0500720c */ /* 0x000fe20003f86270 */
[C---:B-1----:R-:W-:Y:S01]  /*6400*/  FFMA.FTZ R6, R7.reuse, UR4, R178 ;  /* 0x0000000407067c23 */ /* 0x042fe200080100b2 */
[----:B------:R-:W2:Y:S01]  /*6410*/  I2F R5, R4 ;  /* 0x0000000400057306 */ /* 0x000ea20000201400 */
[----:B------:R-:W-:Y:S01]  /*6420*/  IADD3 R3, R0, 0x18, RZ ;  /* 0x0000001800037810 */ /* 0x000fe20007ffe0ff */
[----:B------:R-:W-:Y:S01]  /*6430*/  FFMA.FTZ R8, R7, UR4, R176 ;  /* 0x0000000407087c23 */ /* 0x000fe200080100b0 */
[----:B------:R-:W-:Y:S01]  /*6440*/  FSEL R34, R13, -INF , !P1 ;  /* 0xff8000000d227808 */ /* 0x000fe20004800000 */
[C---:B------:R-:W-:Y:S01]  /*6450*/  FFMA.FTZ R13, R7.reuse, UR4, R172 ;  /* 0x00000004070d7c23 */ /* 0x040fe200080100ac */
[----:B------:R-:W-:Y:S01]  /*6460*/  FSEL R192, R6, -INF , !P6 ;  /* 0xff80000006c07808 */ /* 0x000fe20007000000 */
[----:B------:R-:W-:Y:S01]  /*6470*/  FFMA.FTZ R7, R7, UR4, R174 ;  /* 0x0000000407077c23 */ /* 0x000fe200080100ae */
[----:B------:R-:W-:Y:S01]  /*6480*/  FSEL R191, R8, -INF , !P0 ;  /* 0xff80000008bf7808 */ /* 0x000fe20004000000 */
[----:B------:R-:W1:Y:S01]  /*6490*/  I2F R6, R3 ;  /* 0x0000000300067306 */ /* 0x000e620000201400 */
[----:B------:R-:W-:-:S02]  /*64a0*/  FSEL R197, R13, -INF , !P5 ;  /* 0xff8000000dc57808 */ /* 0x000fc40006800000 */
[CC--:B------:R-:W-:Y:S02]  /*64b0*/  ISETP.GE.AND P1, PT, R4.reuse, R9.reuse, PT ;  /* 0x000000090400720c */ /* 0x0c0fe40003f26270 */
[C---:B------:R-:W-:Y:S02]  /*64c0*/  ISETP.GE.AND P0, PT, R4.reuse, R10, PT ;  /* 0x0000000a0400720c */ /* 0x040fe40003f06270 */
[----:B------:R-:W-:Y:S01]  /*64d0*/  ISETP.GE.AND P6, PT, R4, R12, PT ;  /* 0x0000000c0400720c */ /* 0x000fe20003fc6270 */
[----:B--2---:R-:W-:Y:S01]  /*64e0*/  FFMA.FTZ R14, R5, UR4, R177 ;  /* 0x00000004050e7c23 */ /* 0x004fe200080100b1 */
[----:B------:R-:W-:Y:S01]  /*64f0*/  FSEL R198, R7, -INF , !P4 ;  /* 0xff80000007c67808 */ /* 0x000fe20006000000 */
[----:B------:R-:W-:Y:S01]  /*6500*/  FFMA.FTZ R13, R5, UR4, R179 ;  /* 0x00000004050d7c23 */ /* 0x000fe200080100b3 */
[----:B------:R-:W-:Y:S01]  /*6510*/  ISETP.GE.AND P4, PT, R3, R9, PT ;  /* 0x000000090300720c */ /* 0x000fe20003f86270 */
[C---:B------:R-:W-:Y:S01]  /*6520*/  FFMA.FTZ R8, R5.reuse, UR4, R173 ;  /* 0x0000000405087c23 */ /* 0x040fe200080100ad */
[----:B------:R-:W-:Y:S01]  /*6530*/  FSEL R188, R14, -INF , !P1 ;  /* 0xff8000000ebc7808 */ /* 0x000fe20004800000 */
[----:B------:R-:W-:Y:S01]  /*6540*/  FFMA.FTZ R15, R5, UR4, R175 ;  /* 0x00000004050f7c23 */ /* 0x000fe200080100af */
[----:B------:R-:W-:Y:S01]  /*6550*/  FSEL R190, R13, -INF , !P0 ;  /* 0xff8000000dbe7808 */ /* 0x000fe20004000000 */
[----:B-1----:R-:W-:Y:S01]  /*6560*/  FFMA.FTZ R7, R6, UR4, R24 ;  /* 0x0000000406077c23 */ /* 0x002fe20008010018 */
[----:B------:R-:W-:Y:S01]  /*6570*/  FSEL R195, R8, -INF , !P6 ;  /* 0xff80000008c37808 */ /* 0x000fe20007000000 */
[----:B------:R-:W-:Y:S01]  /*6580*/  FFMA.FTZ R5, R6, UR4, R26 ;  /* 0x0000000406057c23 */ /* 0x000fe2000801001a */
[----:B------:R-:W-:-:S02]  /*6590*/  ISETP.GE.AND P1, PT, R3, R10, PT ;  /* 0x0000000a0300720c */ /* 0x000fc40003f26270 */
[C---:B------:R-:W-:Y:S02]  /*65a0*/  ISETP.GE.AND P0, PT, R3.reuse, R12, PT ;  /* 0x0000000c0300720c */ /* 0x040fe40003f06270 */
[-C--:B------:R-:W-:Y:S01]  /*65b0*/  ISETP.GE.AND P6, PT, R3, R11.reuse, PT ;  /* 0x0000000b0300720c */ /* 0x080fe20003fc6270 */
[----:B------:R-:W-:Y:S01]  /*65c0*/  FFMA.FTZ R3, R6, UR4, R20 ;  /* 0x0000000406037c23 */ /* 0x000fe20008010014 */
[----:B------:R-:W-:Y:S01]  /*65d0*/  ISETP.GE.AND P5, PT, R4, R11, PT ;  /* 0x0000000b0400720c */ /* 0x000fe20003fa6270 */
[----:B------:R-:W-:Y:S01]  /*65e0*/  FFMA.FTZ R6, R6, UR4, R22 ;  /* 0x0000000406067c23 */ /* 0x000fe20008010016 */
[----:B------:R-:W-:Y:S01]  /*65f0*/  FSEL R187, R7, -INF , !P4 ;  /* 0xff80000007bb7808 */ /* 0x000fe20006000000 */
[----:B------:R-:W1:Y:S01]  /*6600*/  I2F R4, R0 ;  /* 0x0000000000047306 */ /* 0x000e620000201400 */
[----:B------:R-:W-:Y:S02]  /*6610*/  FSEL R196, R15, -INF , !P5 ;  /* 0xff8000000fc47808 */ /* 0x000fe40006800000 */
[----:B------:R-:W-:-:S02]  /*6620*/  FSEL R189, R5, -INF , !P1 ;  /* 0xff80000005bd7808 */ /* 0x000fc40004800000 */
[----:B------:R-:W-:Y:S02]  /*6630*/  FSEL R194, R3, -INF , !P0 ;  /* 0xff80000003c27808 */ /* 0x000fe40004000000 */
[C---:B------:R-:W-:Y:S02]  /*6640*/  ISETP.GE.AND P5, PT, R0.reuse, R9, PT ;  /* 0x000000090000720c */ /* 0x040fe40003fa6270 */
[C---:B------:R-:W-:Y:S02]  /*6650*/  ISETP.GE.AND P4, PT, R0.reuse, R10, PT ;  /* 0x0000000a0000720c */ /* 0x040fe40003f86270 */
[C---:B------:R-:W-:Y:S02]  /*6660*/  ISETP.GE.AND P1, PT, R0.reuse, R12, PT ;  /* 0x0000000c0000720c */ /* 0x040fe40003f26270 */
[----:B------:R-:W-:Y:S02]  /*6670*/  ISETP.GE.AND P0, PT, R0, R11, PT ;  /* 0x0000000b0000720c */ /* 0x000fe40003f06270 */
[----:B------:R-:W-:Y:S01]  /*6680*/  FSEL R193, R6, -INF , !P6 ;  /* 0xff80000006c17808 */ /* 0x000fe20007000000 */
[----:B-1----:R-:W-:Y:S01]  /*6690*/  FFMA.FTZ R14, R4, UR4, R186 ;  /* 0x00000004040e7c23 */ /* 0x002fe200080100ba */
[----:B------:R-:W-:Y:S01]  /*66a0*/  IADD3 R0, R0, 0x19, RZ ;  /* 0x0000001900007810 */ /* 0x000fe20007ffe0ff */
[----:B------:R-:W-:-:S02]  /*66b0*/  FFMA.FTZ R5, R4, UR4, R180 ;  /* 0x0000000404057c23 */ /* 0x000fc400080100b4 */
[C---:B------:R-:W-:Y:S01]  /*66c0*/  FFMA.FTZ R8, R4.reuse, UR4, R182 ;  /* 0x0000000404087c23 */ /* 0x040fe200080100b6 */
[----:B------:R-:W1:Y:S01]  /*66d0*/  I2F R3, R0 ;  /* 0x0000000000037306 */ /* 0x000e620000201400 */
[----:B------:R-:W-:Y:S01]  /*66e0*/  FFMA.FTZ R7, R4, UR4, R184 ;  /* 0x0000000404077c23 */ /* 0x000fe200080100b8 */
[----:B------:R-:W-:Y:S02]  /*66f0*/  FSEL R13, R5, -INF , !P5 ;  /* 0xff800000050d7808 */ /* 0x000fe40006800000 */
[----:B------:R-:W-:Y:S02]  /*6700*/  FSEL R19, R8, -INF , !P4 ;  /* 0xff80000008137808 */ /* 0x000fe40006000000 */
[----:B------:R-:W-:Y:S02]  /*6710*/  FSEL R26, R7, -INF , !P1 ;  /* 0xff800000071a7808 */ /* 0x000fe40004800000 */
[C---:B------:R-:W-:Y:S02]  /*6720*/  ISETP.GE.AND P6, PT, R0.reuse, R9, PT ;  /* 0x000000090000720c */ /* 0x040fe40003fc6270 */
[----:B------:R-:W-:-:S02]  /*6730*/  ISETP.GE.AND P5, PT, R0, R10, PT ;  /* 0x0000000a0000720c */ /* 0x000fc40003fa6270 */
[C---:B------:R-:W-:Y:S02]  /*6740*/  ISETP.GE.AND P4, PT, R0.reuse, R12, PT ;  /* 0x0000000c0000720c */ /* 0x040fe40003f86270 */
[----:B------:R-:W-:Y:S01]  /*6750*/  ISETP.GE.AND P1, PT, R0, R11, PT ;  /* 0x0000000b0000720c */ /* 0x000fe20003f26270 */
[C---:B-1----:R-:W-:Y:S01]  /*6760*/  FFMA.FTZ R4, R3.reuse, UR4, R27 ;  /* 0x0000000403047c23 */ /* 0x042fe2000801001b */
[----:B------:R-:W-:Y:S01]  /*6770*/  FSEL R27, R14, -INF , !P0 ;  /* 0xff8000000e1b7808 */ /* 0x000fe20004000000 */
[C---:B------:R-:W-:Y:S01]  /*6780*/  FFMA.FTZ R5, R3.reuse, UR4, R25 ;  /* 0x0000000403057c23 */ /* 0x040fe20008010019 */
[----:B------:R-:W-:Y:S01]  /*6790*/  PLOP3.LUT P0, PT, PT, PT, UP0, 0x80, 0x0 ;  /* 0x000000000000781c */ /* 0x000fe20003f0f008 */
[C---:B------:R-:W-:Y:S01]  /*67a0*/  FFMA.FTZ R0, R3.reuse, UR4, R21 ;  /* 0x0000000403007c23 */ /* 0x040fe20008010015 */
[----:B------:R-:W-:Y:S01]  /*67b0*/  FSEL R182, R4, -INF , !P5 ;  /* 0xff80000004b67808 */ /* 0x000fe20006800000 */
[----:B------:R-:W-:Y:S01]  /*67c0*/  FFMA.FTZ R3, R3, UR4, R23 ;  /* 0x0000000403037c23 */ /* 0x000fe20008010017 */
[----:B------:R-:W-:-:S02]  /*67d0*/  FSEL R180, R5, -INF , !P6 ;  /* 0xff80000005b47808 */ /* 0x000fc40007000000 */
[----:B------:R-:W-:Y:S02]  /*67e0*/  FSEL R184, R0, -INF , !P4 ;  /* 0xff80000000b87808 */ /* 0x000fe40006000000 */
[----:B------:R-:W-:-:S05]  /*67f0*/  FSEL R186, R3, -INF , !P1 ;  /* 0xff80000003ba7808 */ /* 0x000fca0004800000 */
[----:B------:R-:W-:Y:S05]  /*6800*/  @!P0 BRA `(.L_x_1010) ;  /* 0x0000030000008947 */ /* 0x000fea0003800000 */
[----:B------:R-:W2:Y:S04]  /*6810*/  LDL.64 R234, [R1+0x18] ;  /* 0x0000180001ea7983 */ /* 0x000ea80000100a00 */
[----:B------:R-:W3:Y:S01]  /*6820*/  LDL.64 R240, [R1+0x10] ;  /* 0x0000100001f07983 */ /* 0x000ee20000100a00 */
[----:B------:R-:W-:Y:S01]  /*6830*/  UIADD3 UR34, UR27, -0x3, URZ ;  /* 0xfffffffd1b227890 */ /* 0x000fe2000fffe03f */
[----:B------:R-:W-:Y:S01]  /*6840*/  BSSY B0, `(.L_x_1011) ;  /* 0x000002b000007945 */ /* 0x000fe20003800000 */
[----:B------:R-:W-:Y:S01]  /*6850*/  ULDC.64 UR6, c[0x0][0x198] ;  /* 0x0000660000067ab9 */ /* 0x000fe20000000a00 */
[----:B------:R1:W-:Y:S01]  /*6860*/  @P3 STS.128 [R219+0x8000], RZ ;  /* 0x008000ffdb003388 */ /* 0x0003e20000000c00 */
[----:B------:R-:W-:Y:S02]  /*6870*/  USHF.R.S32.HI UR33, URZ, 0x1f, UR34 ;  /* 0x0000001f3f217899 */ /* 0x000fe40008011422 */
[----:B------:R-:W-:-:S02]  /*6880*/  UIMAD.WIDE.U32 UR36, UR34, UR6, URZ ;  /* 0x00000006222472a5 */ /* 0x000fc4000f8e003f */
        /* <DEDUP_REMOVED lines=38> */
.L_x_1012:
[----:B------:R-:W-:Y:S05]  /*6af0*/  BSYNC B0 ;  /* 0x0000000000007941 */ /* 0x000fea0003800000 */
.L_x_1011:
[----:B------:R-:W0:Y:S02]  /*6b00*/  LDGDEPBAR ;  /* 0x00000000000079af */ /* 0x000e240000000000 */
.L_x_1010:
[----:B--2---:R-:W2:Y:S01]  /*6b10*/  LDL R5, [R1+0x2c] ;  /* 0x00002c0001057983 */ /* 0x004ea20000100800 */
[----:B------:R-:W-:Y:S01]  /*6b20*/  FMNMX.FTZ R0, R136, R13, !PT ;  /* 0x0000000d88007209 */ /* 0x000fe20007810000 */
[----:B-1----:R-:W-:-:S03]  /*6b30*/  IMAD R14, R243, -0x326172a9, RZ ;  /* 0xcd9e8d57f30e7824 */ /* 0x002fc600078e02ff */
        /* <DEDUP_REMOVED lines=13> */
[----:B------:R-:W-:-:S04]  /*6c10*/  FMNMX.FTZ R3, R190, R3, !PT ;  /* 0x00000003be037209 */ /* 0x000fc80007810000 */
[----:B------:R-:W-:-:S04]  /*6c20*/  FMNMX.FTZ R3, R189, R3, !PT ;  /* 0x00000003bd037209 */ /* 0x000fc80007810000 */
[----:B------:R-:W-:-:S05]  /*6c30*/  FMNMX.FTZ R3, R182, R3, !PT ;  /* 0x00000003b6037209 */ /* 0x000fca0007810000 */
[----:B------:R-:W-:Y:S01]  /*6c40*/  SHFL.BFLY PT, R20, R3, 0x2, 0x1f ;  /* 0x0c401f0003147f89 */ /* 0x000fe200000e0000 */
[----:B-1----:R-:W-:-:S05]  /*6c50*/  FMNMX.FTZ R0, R0, R15, !PT ;  /* 0x0000000f00007209 */ /* 0x002fca0007810000 */
[----:B------:R-:W1:Y:S02]  /*6c60*/  SHFL.BFLY PT, R21, R0, 0x1, 0x1f ;  /* 0x0c201f0000157f89 */ /* 0x000e6400000e0000 */
[----:B-1----:R-:W-:-:S04]  /*6c70*/  FMNMX.FTZ R227, R0, R21, !PT ;  /* 0x0000001500e37209 */ /* 0x002fc80007810000 */
[----:B------:R-:W-:Y:S02]  /*6c80*/  FSETP.NEU.FTZ.AND P6, PT, R227, -INF , PT ;  /* 0xff800000e300780b */ /* 0x000fe40003fdd000 */
[----:B--2---:R-:W-:Y:S02]  /*6c90*/  LOP3.LUT R6, R239, R5, RZ, 0x3c, !PT ;  /* 0x00000005ef067212 */ /* 0x004fe400078e3cff */
[----:B------:R-:W-:-:S03]  /*6ca0*/  MOV R5, UR31 ;  /* 0x0000001f00057c02 */ /* 0x000fc60008000f00 */
[----:B------:R-:W-:Y:S01]  /*6cb0*/  IMAD.WIDE.U32 R6, R6, -0x2daee0ad, RZ ;  /* 0xd2511f5306067825 */ /* 0x000fe200078e00ff */
[----:B------:R-:W-:-:S04]  /*6cc0*/  LOP3.LUT R5, R237, UR32, R5, 0x96, !PT ;  /* 0x00000020ed057c12 */ /* 0x000fc8000f8e9605 */
[----:B------:R-:W-:Y:S01]  /*6cd0*/  LOP3.LUT R4, R7, UR15, R236, 0x96, !PT ;  /* 0x0000000f07047c12 */ /* 0x000fe2000f8e96ec */
[----:B------:R-:W-:-:S04]  /*6ce0*/  IMAD.WIDE.U32 R16, R5, -0x326172a9, RZ ;  /* 0xcd9e8d5705107825 */ /* 0x000fc800078e00ff */
[----:B------:R-:W-:Y:S01]  /*6cf0*/  IMAD.WIDE.U32 R4, R4, -0x326172a9, RZ ;  /* 0xcd9e8d5704047825 */ /* 0x000fe200078e00ff */
[----:B------:R-:W-:Y:S02]  /*6d00*/  LOP3.LUT R7, R17, UR16, R238, 0x96, !PT ;  /* 0x0000001011077c12 */ /* 0x000fe4000f8e96ee */
[--C-:B------:R-:W-:Y:S02]  /*6d10*/  LOP3.LUT R8, R245, UR14, R16.reuse, 0x96, !PT ;  /* 0x0000000ef5087c12 */ /* 0x100fe4000f8e9610 */
[----:B------:R-:W-:Y:S01]  /*6d20*/  LOP3.LUT R16, R5, UR14, R16, 0x96, !PT ;  /* 0x0000000e05107c12 */ /* 0x000fe2000f8e9610 */
        /* <DEDUP_REMOVED lines=8> */
[----:B------:R-:W-:Y:S01]  /*6db0*/  FMNMX.FTZ R8, R3, R20, !PT ;  /* 0x0000001403087209 */ /* 0x000fe20007810000 */
        /* <DEDUP_REMOVED lines=8> */
[----:B------:R-:W-:Y:S02]  /*6e40*/  LOP3.LUT R6, R23, UR12, R244, 0x96, !PT ;  /* 0x0000000c17067c12 */ /* 0x000fe4000f8e96f4 */
[----:B------:R-:W-:Y:S01]  /*6e50*/  FMNMX.FTZ R3, R185, R15, !PT ;  /* 0x0000000fb9037209 */ /* 0x000fe20007810000 */
        /* <DEDUP_REMOVED lines=17> */
[----:B------:R-:W-:Y:S01]  /*6f70*/  FMNMX.FTZ R14, R195, R3, !PT ;  /* 0x00000003c30e7209 */ /* 0x000fe20007810000 */
[----:B------:R-:W-:Y:S01]  /*6f80*/  IMAD.WIDE.U32 R6, R6, -0x326172a9, RZ ;  /* 0xcd9e8d5706067825 */ /* 0x000fe200078e00ff */
[----:B------:R-:W-:Y:S02]  /*6f90*/  FMNMX.FTZ R0, R181, R0, !PT ;  /* 0x00000000b5007209 */ /* 0x000fe40007810000 */
[----:B------:R-:W-:-:S02]  /*6fa0*/  FMNMX.FTZ R14, R194, R14, !PT ;  /* 0x0000000ec20e7209 */ /* 0x000fc40007810000 */
[----:B------:R-:W-:Y:S02]  /*6fb0*/  LOP3.LUT R173, R5, UR8, R32, 0x96, !PT ;  /* 0x0000000805ad7c12 */ /* 0x000fe4000f8e9620 */
[----:B------:R-:W-:Y:S01]  /*6fc0*/  LOP3.LUT R3, R7, UR17, R4, 0x96, !PT ;  /* 0x0000001107037c12 */ /* 0x000fe2000f8e9604 */
[----:B------:R-:W-:Y:S01]  /*6fd0*/  IMAD.WIDE.U32 R4, R15, -0x326172a9, RZ ;  /* 0xcd9e8d570f047825 */ /* 0x000fe200078e00ff */
[----:B------:R-:W-:Y:S02]  /*6fe0*/  FMNMX.FTZ R0, R34, R0, !PT ;  /* 0x0000000022007209 */ /* 0x000fe40007810000 */
[----:B------:R-:W-:Y:S02]  /*6ff0*/  LOP3.LUT R15, R6, 0xffff, RZ, 0xc0, !PT ;  /* 0x0000ffff060f7812 */ /* 0x000fe400078ec0ff */
[----:B------:R-:W-:Y:S02]  /*7000*/  FMNMX.FTZ R7, R184, R14, !PT ;  /* 0x0000000eb8077209 */ /* 0x000fe40007810000 */
[----:B------:R-:W-:Y:S01]  /*7010*/  LOP3.LUT R17, R6, 0xff, RZ, 0xc0, !PT ;  /* 0x000000ff06117812 */ /* 0x000fe200078ec0ff */
[----:B------:R-:W1:Y:S01]  /*7020*/  SHFL.BFLY PT, R14, R8, 0x1, 0x1f ;  /* 0x0c201f00080e7f89 */ /* 0x000e6200000e0000 */
[----:B------:R-:W-:-:S02]  /*7030*/  SHF.R.U32.HI R22, RZ, 0x10, R6 ;  /* 0x00000010ff167819 */ /* 0x000fc40000011606 */
[----:B------:R-:W-:Y:S02]  /*7040*/  SHF.R.U32.HI R23, RZ, 0x18, R6 ;  /* 0x00000018ff177819 */ /* 0x000fe40000011606 */
[----:B------:R-:W-:Y:S02]  /*7050*/  FMNMX.FTZ R0, R198, R0, !PT ;  /* 0x00000000c6007209 */ /* 0x000fe40007810000 */
[----:B------:R-:W-:Y:S02]  /*7060*/  LOP3.LUT R6, R5, UR17, R16, 0x96, !PT ;  /* 0x0000001105067c12 */ /* 0x000fe4000f8e9610 */
[C---:B------:R-:W-:Y:S02]  /*7070*/  LOP3.LUT R16, R4.reuse, 0xffff, RZ, 0xc0, !PT ;  /* 0x0000ffff04107812 */ /* 0x040fe400078ec0ff */
[----:B------:R-:W-:Y:S01]  /*7080*/  LOP3.LUT R21, R4, 0xff, RZ, 0xc0, !PT ;  /* 0x000000ff04157812 */ /* 0x000fe200078ec0ff */
[----:B------:R-:W2:Y:S01]  /*7090*/  SHFL.BFLY PT, R5, R7, 0x2, 0x1f ;  /* 0x0c401f0007057f89 */ /* 0x000ea200000e0000 */
[----:B------:R-:W-:-:S02]  /*70a0*/  SHF.R.U32.HI R18, RZ, 0x10, R4 ;  /* 0x00000010ff127819 */ /* 0x000fc40000011604 */
[----:B------:R-:W-:Y:S02]  /*70b0*/  SHF.R.U32.HI R20, RZ, 0x18, R4 ;  /* 0x00000018ff147819 */ /* 0x000fe40000011604 */
[----:B------:R-:W-:Y:S01]  /*70c0*/  FMNMX.FTZ R4, R196, R0, !PT ;  /* 0x00000000c4047209 */ /* 0x000fe20007810000 */
[----:B------:R-:W-:Y:S01]  /*70d0*/  FMUL.FTZ R0, R227, c[0x0][0x23c] ;  /* 0x00008f00e3007a20 */ /* 0x000fe20000410000 */
[----:B------:R-:W-:Y:S02]  /*70e0*/  SHF.R.U32.HI R15, RZ, 0x8, R15 ;  /* 0x00000008ff0f7819 */ /* 0x000fe4000001160f */
[----:B------:R-:W-:Y:S02]  /*70f0*/  FMNMX.FTZ R4, R193, R4, !PT ;  /* 0x00000004c1047209 */ /* 0x000fe40007810000 */
[----:B------:R-:W-:Y:S02]  /*7100*/  PRMT R31, R17, 0x5410, R15 ;  /* 0x00005410111f7816 */ /* 0x000fe4000000000f */
[----:B------:R-:W-:-:S02]  /*7110*/  FMNMX.FTZ R4, R186, R4, !PT ;  /* 0x00000004ba047209 */ /* 0x000fc40007810000 */
[----:B------:R-:W-:Y:S02]  /*7120*/  FSEL R0, R0, RZ, P6 ;  /* 0x000000ff00007208 */ /* 0x000fe40003000000 */
[----:B-1----:R-:W-:Y:S01]  /*7130*/  FMNMX.FTZ R226, R8, R14, !PT ;  /* 0x0000000e08e27209 */ /* 0x002fe20007810000 */
[----:B------:R-:W1:Y:S01]  /*7140*/  SHFL.BFLY PT, R15, R4, 0x2, 0x1f ;  /* 0x0c401f00040f7f89 */ /* 0x000e6200000e0000 */
[----:B------:R-:W-:Y:S01]  /*7150*/  LOP3.LUT R14, R18, 0xff, RZ, 0xc0, !PT ;  /* 0x000000ff120e7812 */ /* 0x000fe200078ec0ff */
[----:B------:R-:W-:Y:S01]  /*7160*/  FFMA.FTZ R13, R13, c[0x0][0x23c], -R0 ;  /* 0x00008f000d0d7a23 */ /* 0x000fe20000010800 */
[C---:B------:R-:W-:Y:S01]  /*7170*/  FSETP.NEU.FTZ.AND P5, PT, R226.reuse, -INF , PT ;  /* 0xff800000e200780b */ /* 0x040fe20003fbd000 */
[----:B------:R-:W-:Y:S01]  /*7180*/  FMUL.FTZ R8, R226, c[0x0][0x23c] ;  /* 0x00008f00e2087a20 */ /* 0x000fe20000410000 */
[----:B------:R-:W-:Y:S01]  /*7190*/  PRMT R24, R14, 0x5410, R20 ;  /* 0x000054100e187816 */ /* 0x000fe20000000014 */
[----:B------:R3:W-:Y:S01]  /*71a0*/  MUFU.EX2 R178, R13 ;  /* 0x0000000d00b27308 */ /* 0x0007e20000000800 */
[----:B--2---:R-:W-:Y:S01]  /*71b0*/  FMNMX.FTZ R5, R7, R5, !PT ;  /* 0x0000000507057209 */ /* 0x004fe20007810000 */
[----:B------:R-:W-:Y:S01]  /*71c0*/  FFMA.FTZ R7, R30, c[0x0][0x23c], -R0 ;  /* 0x00008f001e077a23 */ /* 0x000fe20000010800 */
[----:B------:R-:W-:-:S02]  /*71d0*/  FSEL R8, R8, RZ, P5 ;  /* 0x000000ff08087208 */ /* 0x000fc40002800000 */
[----:B------:R-:W-:Y:S01]  /*71e0*/  LOP3.LUT R14, R3, 0xff, RZ, 0xc0, !PT ;  /* 0x000000ff030e7812 */ /* 0x000fe200078ec0ff */
[----:B------:R-:W2:Y:S02]  /*71f0*/  SHFL.BFLY PT, R17, R5, 0x1, 0x1f ;  /* 0x0c201f0005117f89 */ /* 0x000ea400000e0000 */
[----:B------:R4:W-:Y:S01]  /*7200*/  MUFU.EX2 R222, R7 ;  /* 0x0000000700de7308 */ /* 0x0009e20000000800 */
[----:B---3--:R-:W-:Y:S01]  /*7210*/  FFMA.FTZ R13, R132, c[0x0][0x23c], -R0 ;  /* 0x00008f00840d7a23 */ /* 0x008fe20000010800 */
[----:B-1----:R-:W-:-:S06]  /*7220*/  FMNMX.FTZ R4, R4, R15, !PT ;  /* 0x0000000f04047209 */ /* 0x002fcc0007810000 */
[----:B------:R1:W3:Y:S01]  /*7230*/  MUFU.EX2 R35, R13 ;  /* 0x0000000d00237308 */ /* 0x0002e20000000800 */
[----:B----4-:R-:W-:-:S07]  /*7240*/  FFMA.FTZ R7, R28, c[0x0][0x23c], -R0 ;  /* 0x00008f001c077a23 */ /* 0x010fce0000010800 */
[----:B------:R4:W-:Y:S01]  /*7250*/  MUFU.EX2 R202, R7 ;  /* 0x0000000700ca7308 */ /* 0x0009e20000000800 */
[----:B--2---:R-:W-:Y:S02]  /*7260*/  FMNMX.FTZ R225, R5, R17, !PT ;  /* 0x0000001105e17209 */ /* 0x004fe40007810000 */
[----:B------:R-:W-:Y:S02]  /*7270*/  LOP3.LUT R5, R6, 0xffff, RZ, 0xc0, !PT ;  /* 0x0000ffff06057812 */ /* 0x000fe400078ec0ff */
[----:B------:R-:W-:Y:S02]  /*7280*/  FSETP.NEU.FTZ.AND P4, PT, R225, -INF , PT ;  /* 0xff800000e100780b */ /* 0x000fe40003f9d000 */
[----:B-1----:R-:W-:Y:S02]  /*7290*/  LOP3.LUT R13, R22, 0xff, RZ, 0xc0, !PT ;  /* 0x000000ff160d7812 */ /* 0x002fe400078ec0ff */
[----:B------:R-:W-:Y:S02]  /*72a0*/  SHF.R.U32.HI R5, RZ, 0x8, R5 ;  /* 0x00000008ff057819 */ /* 0x000fe40000011605 */
[----:B------:R-:W-:-:S02]  /*72b0*/  PRMT R25, R13, 0x5410, R23 ;  /* 0x000054100d197816 */ /* 0x000fc40000000017 */
[----:B------:R-:W-:Y:S02]  /*72c0*/  SHF.R.U32.HI R13, RZ, 0x8, R16 ;  /* 0x00000008ff0d7819 */ /* 0x000fe40000011610 */
[----:B----4-:R-:W-:Y:S02]  /*72d0*/  LOP3.LUT R7, R3, 0xffff, RZ, 0xc0, !PT ;  /* 0x0000ffff03077812 */ /* 0x010fe400078ec0ff */
[----:B------:R-:W-:Y:S01]  /*72e0*/  PRMT R21, R21, 0x5410, R13 ;  /* 0x0000541015157816 */ /* 0x000fe2000000000d */
[----:B------:R-:W-:Y:S01]  /*72f0*/  FFMA.FTZ R13, R19, c[0x0][0x23c], -R8 ;  /* 0x00008f00130d7a23 */ /* 0x000fe20000010808 */
[----:B------:R-:W-:Y:S02]  /*7300*/  SHF.R.U32.HI R15, RZ, 0x8, R7 ;  /* 0x00000008ff0f7819 */ /* 0x000fe40000011607 */
[----:B------:R-:W-:Y:S01]  /*7310*/  SHF.R.U32.HI R16, RZ, 0x10, R3 ;  /* 0x00000010ff107819 */ /* 0x000fe20000011603 */
[----:B------:R1:W-:Y:S01]  /*7320*/  MUFU.EX2 R179, R13 ;  /* 0x0000000d00b37308 */ /* 0x0003e20000000800 */
[----:B------:R-:W-:-:S02]  /*7330*/  PRMT R19, R14, 0x5410, R15 ;  /* 0x000054100e137816 */ /* 0x000fc4000000000f */
[----:B------:R-:W2:Y:S01]  /*7340*/  SHFL.BFLY PT, R14, R4, 0x1, 0x1f ;  /* 0x0c201f00040e7f89 */ /* 0x000ea200000e0000 */
[----:B------:R-:W-:Y:S02]  /*7350*/  SHF.R.U32.HI R7, RZ, 0x18, R3 ;  /* 0x00000018ff077819 */ /* 0x000fe40000011603 */
[----:B------:R-:W-:-:S04]  /*7360*/  LOP3.LUT R3, R16, 0xff, RZ, 0xc0, !PT ;  /* 0x000000ff10037812 */ /* 0x000fc800078ec0ff */
[----:B------:R-:W-:Y:S01]  /*7370*/  PRMT R20, R3, 0x5410, R7 ;  /* 0x0000541003147816 */ /* 0x000fe20000000007 */
[--C-:B------:R-:W-:Y:S02]  /*7380*/  FFMA.FTZ R3, R133, c[0x0][0x23c], -R8.reuse ;  /* 0x00008f0085037a23 */ /* 0x100fe40000010808 */
[--C-:B------:R-:W-:Y:S02]  /*7390*/  FFMA.FTZ R7, R29, c[0x0][0x23c], -R8.reuse ;  /* 0x00008f001d077a23 */ /* 0x100fe40000010808 */
[----:B------:R4:W-:Y:S01]  /*73a0*/  MUFU.EX2 R223, R3 ;  /* 0x0000000300df7308 */ /* 0x0009e20000000800 */
[----:B-1----:R-:W-:Y:S01]  /*73b0*/  FFMA.FTZ R13, R138, c[0x0][0x23c], -R8 ;  /* 0x00008f008a0d7a23 */ /* 0x002fe20000010808 */
[----:B---3--:R-:W-:-:S06]  /*73c0*/  MOV R138, R35 ;  /* 0x00000023008a7202 */ /* 0x008fcc0000000f00 */
[----:B------:R-:W1:Y:S01]  /*73d0*/  MUFU.EX2 R18, R13 ;  /* 0x0000000d00127308 */ /* 0x000e620000000800 */
[----:B--2---:R-:W-:Y:S02]  /*73e0*/  FMNMX.FTZ R224, R4, R14, !PT ;  /* 0x0000000e04e07209 */ /* 0x004fe40007810000 */
[----:B------:R-:W-:Y:S02]  /*73f0*/  FSEL R4, R227, RZ, P6 ;  /* 0x000000ffe3047208 */ /* 0x000fe40003000000 */
[----:B----4-:R-:W-:Y:S01]  /*7400*/  LOP3.LUT R3, R6, 0xff, RZ, 0xc0, !PT ;  /* 0x000000ff06037812 */ /* 0x010fe200078ec0ff */
[C---:B------:R-:W-:Y:S01]  /*7410*/  FMUL.FTZ R14, R224.reuse, c[0x0][0x23c] ;  /* 0x00008f00e00e7a20 */ /* 0x040fe20000410000 */
[----:B------:R-:W-:Y:S01]  /*7420*/  FSETP.NEU.FTZ.AND P1, PT, R224, -INF , PT ;  /* 0xff800000e000780b */ /* 0x000fe20003f3d000 */
[----:B------:R-:W-:Y:S01]  /*7430*/  FADD.FTZ R15, R136, -R4 ;  /* 0x80000004880f7221 */ /* 0x000fe20000010000 */
[----:B------:R-:W-:Y:S01]  /*7440*/  PRMT R16, R3, 0x5410, R5 ;  /* 0x0000541003107816 */ /* 0x000fe20000000005 */
[----:B------:R2:W-:Y:S01]  /*7450*/  MUFU.EX2 R203, R7 ;  /* 0x0000000700cb7308 */ /* 0x0005e20000000800 */
[----:B------:R-:W-:Y:S01]  /*7460*/  FSEL R14, R14, RZ, P1 ;  /* 0x000000ff0e0e7208 */ /* 0x000fe20000800000 */
[----:B------:R-:W-:Y:S01]  /*7470*/  FMUL.FTZ R15, R15, c[0x0][0x23c] ;  /* 0x00008f000f0f7a20 */ /* 0x000fe20000410000 */
[----:B-1----:R-:W-:Y:S01]  /*7480*/  MOV R133, R18 ;  /* 0x0000001200857202 */ /* 0x002fe20000000f00 */
[C---:B------:R-:W-:Y:S01]  /*7490*/  FMUL.FTZ R13, R225.reuse, c[0x0][0x23c] ;  /* 0x00008f00e10d7a20 */ /* 0x040fe20000410000 */
[----:B------:R-:W1:Y:S01]  /*74a0*/  LDC.U8 R18, c[0x0][0x2d8] ;  /* 0x0000b600ff127b82 */ /* 0x000e620000000000 */
[----:B------:R-:W-:-:S02]  /*74b0*/  FSEL R4, R225, RZ, P4 ;  /* 0x000000ffe1047208 */ /* 0x000fc40002000000 */
[--C-:B------:R-:W-:Y:S01]  /*74c0*/  SHF.R.U32.HI R5, RZ, 0x10, R6.reuse ;  /* 0x00000010ff057819 */ /* 0x100fe20000011606 */
[----:B------:R-:W3:Y:S01]  /*74d0*/  MUFU.EX2 R29, R15 ;  /* 0x0000000f001d7308 */ /* 0x000ee20000000800 */
[----:B------:R-:W-:Y:S02]  /*74e0*/  FSEL R13, R13, RZ, P4 ;  /* 0x000000ff0d0d7208 */ /* 0x000fe40002000000 */
[----:B------:R-:W-:Y:S02]  /*74f0*/  SHF.R.U32.HI R6, RZ, 0x18, R6 ;  /* 0x00000018ff067819 */ /* 0x000fe40000011606 */
[----:B------:R-:W-:Y:S01]  /*7500*/  LOP3.LUT R5, R5, 0xff, RZ, 0xc0, !PT ;  /* 0x000000ff05057812 */ /* 0x000fe200078ec0ff */
[----:B------:R-:W-:Y:S02]  /*7510*/  FFMA.FTZ R3, R26, c[0x0][0x23c], -R13 ;  /* 0x00008f001a037a23 */ /* 0x000fe4000001080d */
[----:B--2---:R-:W-:Y:S01]  /*7520*/  FADD.FTZ R7, R134, -R4 ;  /* 0x8000000486077221 */ /* 0x004fe20000010000 */
[----:B------:R-:W-:Y:S01]  /*7530*/  FSEL R4, R224, RZ, P1 ;  /* 0x000000ffe0047208 */ /* 0x000fe20000800000 */
[----:B------:R2:W-:Y:S01]  /*7540*/  MUFU.EX2 R199, R3 ;  /* 0x0000000300c77308 */ /* 0x0005e20000000800 */
[----:B------:R-:W-:Y:S01]  /*7550*/  PRMT R6, R5, 0x5410, R6 ;  /* 0x0000541005067816 */ /* 0x000fe20000000006 */
[----:B------:R-:W-:Y:S01]  /*7560*/  FMUL.FTZ R7, R7, c[0x0][0x23c] ;  /* 0x00008f0007077a20 */ /* 0x000fe20000410000 */
[----:B------:R-:W-:Y:S01]  /*7570*/  FSEL R5, R226, RZ, P5 ;  /* 0x000000ffe2057208 */ /* 0x000fe20002800000 */
[----:B---3--:R-:W-:-:S04]  /*7580*/  FMUL.FTZ R140, R140, R29 ;  /* 0x0000001d8c8c7220 */ /* 0x008fc80000410000 */
[----:B------:R-:W-:Y:S01]  /*7590*/  FADD.FTZ R17, R135, -R5 ;  /* 0x8000000587117221 */ /* 0x000fe20000010000 */
[----:B-1----:R-:W-:Y:S01]  /*75a0*/  PRMT R30, R18, 0x7054, R18 ;  /* 0x00007054121e7816 */ /* 0x002fe20000000012 */
[----:B------:R-:W-:Y:S02]  /*75b0*/  FADD.FTZ R18, R2, -R4 ;  /* 0x8000000402127221 */ /* 0x000fe40000010000 */
[----:B------:R-:W-:Y:S02]  /*75c0*/  FMUL.FTZ R17, R17, c[0x0][0x23c] ;  /* 0x00008f0011117a20 */ /* 0x000fe40000410000 */
[--C-:B------:R-:W-:Y:S01]  /*75d0*/  HSET2.LE.AND R4, R16, R30.reuse, PT ;  /* 0x0000001e10047233 */ /* 0x100fe20003803000 */
[----:B--2---:R-:W-:Y:S01]  /*75e0*/  FFMA.FTZ R3, R185, c[0x0][0x23c], -R13 ;  /* 0x00008f00b9037a23 */ /* 0x004fe2000001080d */
[--C-:B------:R-:W-:Y:S01]  /*75f0*/  HSET2.LE.AND R5, R6, R30.reuse, PT ;  /* 0x0000001e06057233 */ /* 0x100fe20003803000 */
[----:B------:R-:W-:Y:S01]  /*7600*/  FMUL.FTZ R26, R18, c[0x0][0x23c] ;  /* 0x00008f00121a7a20 */ /* 0x000fe20000410000 */
[--C-:B------:R-:W-:Y:S01]  /*7610*/  HSET2.LE.AND R6, R21, R30.reuse, PT ;  /* 0x0000001e15067233 */ /* 0x100fe20003803000 */
[----:B------:R-:W1:Y:S01]  /*7620*/  MUFU.EX2 R220, R3 ;  /* 0x0000000300dc7308 */ /* 0x000e620000000800 */
[----:B------:R-:W-:Y:S01]  /*7630*/  HSET2.LE.AND R16, R19, R30, PT ;  /* 0x0000001e13107233 */ /* 0x000fe20003803000 */
[----:B------:R-:W-:-:S02]  /*7640*/  FMUL.FTZ R141, R141, R29 ;  /* 0x0000001d8d8d7220 */ /* 0x000fc40000410000 */
[-C--:B------:R-:W-:Y:S02]  /*7650*/  FMUL.FTZ R152, R152, R29.reuse ;  /* 0x0000001d98987220 */ /* 0x080fe40000410000 */
[-C--:B------:R-:W-:Y:S02]  /*7660*/  FMUL.FTZ R153, R153, R29.reuse ;  /* 0x0000001d99997220 */ /* 0x080fe40000410000 */
[----:B------:R-:W2:Y:S01]  /*7670*/  MUFU.EX2 R28, R17 ;  /* 0x00000011001c7308 */ /* 0x000ea20000000800 */
[-C--:B------:R-:W-:Y:S02]  /*7680*/  FMUL.FTZ R48, R48, R29.reuse ;  /* 0x0000001d30307220 */ /* 0x080fe40000410000 */
[-C--:B------:R-:W-:Y:S02]  /*7690*/  FMUL.FTZ R49, R49, R29.reuse ;  /* 0x0000001d31317220 */ /* 0x080fe40000410000 */
[-C--:B------:R-:W-:Y:S02]  /*76a0*/  FMUL.FTZ R36, R36, R29.reuse ;  /* 0x0000001d24247220 */ /* 0x080fe40000410000 */
[----:B------:R-:W-:Y:S01]  /*76b0*/  FMUL.FTZ R37, R37, R29 ;  /* 0x0000001d25257220 */ /* 0x000fe20000410000 */
[----:B-1----:R-:W-:Y:S01]  /*76c0*/  F2FP.BF16.PACK_AB R2, R220, R199 ;  /* 0x000000c7dc02723e */ /* 0x002fe200000010ff */
[----:B------:R-:W-:Y:S01]  /*76d0*/  FFMA.FTZ R3, R139, c[0x0][0x23c], -R13 ;  /* 0x00008f008b037a23 */ /* 0x000fe2000001080d */
[----:B------:R-:W1:Y:S01]  /*76e0*/  MUFU.EX2 R26, R26 ;  /* 0x0000001a001a7308 */ /* 0x000e620000000800 */
[-C--:B------:R-:W-:Y:S01]  /*76f0*/  FMUL.FTZ R52, R52, R29.reuse ;  /* 0x0000001d34347220 */ /* 0x080fe20000410000 */
[----:B------:R-:W-:Y:S01]  /*7700*/  LOP3.LUT R4, R4, R2, RZ, 0xc0, !PT ;  /* 0x0000000204047212 */ /* 0x000fe200078ec0ff */
[----:B------:R-:W-:-:S02]  /*7710*/  FMUL.FTZ R53, R53, R29 ;  /* 0x0000001d35357220 */ /* 0x000fc40000410000 */
[----:B------:R-:W-:Y:S02]  /*7720*/  FMUL.FTZ R64, R64, R29 ;  /* 0x0000001d40407220 */ /* 0x000fe40000410000 */
[-C--:B--2---:R-:W-:Y:S01]  /*7730*/  FMUL.FTZ R142, R142, R28.reuse ;  /* 0x0000001c8e8e7220 */ /* 0x084fe20000410000 */
[----:B------:R2:W-:Y:S01]  /*7740*/  MUFU.EX2 R200, R3 ;  /* 0x0000000300c87308 */ /* 0x0005e20000000800 */
[-C--:B------:R-:W-:Y:S02]  /*7750*/  FMUL.FTZ R143, R143, R28.reuse ;  /* 0x0000001c8f8f7220 */ /* 0x080fe40000410000 */
[-C--:B------:R-:W-:Y:S02]  /*7760*/  FMUL.FTZ R154, R154, R28.reuse ;  /* 0x0000001c9a9a7220 */ /* 0x080fe40000410000 */
[-C--:B------:R-:W-:Y:S02]  /*7770*/  FMUL.FTZ R155, R155, R28.reuse ;  /* 0x0000001c9b9b7220 */ /* 0x080fe40000410000 */
[----:B------:R-:W-:-:S02]  /*7780*/  FMUL.FTZ R50, R50, R28 ;  /* 0x0000001c32327220 */ /* 0x000fc40000410000 */
[-C--:B-1----:R-:W-:Y:S02]  /*7790*/  FMUL.FTZ R146, R146, R26.reuse ;  /* 0x0000001a92927220 */ /* 0x082fe40000410000 */
[-C--:B------:R-:W-:Y:S02]  /*77a0*/  FMUL.FTZ R147, R147, R26.reuse ;  /* 0x0000001a93937220 */ /* 0x080fe40000410000 */
[-C--:B------:R-:W-:Y:S02]  /*77b0*/  FMUL.FTZ R150, R150, R26.reuse ;  /* 0x0000001a96967220 */ /* 0x080fe40000410000 */
[----:B------:R-:W-:Y:S02]  /*77c0*/  FMUL.FTZ R151, R151, R26 ;  /* 0x0000001a97977220 */ /* 0x000fe40000410000 */
[----:B--2---:R-:W-:Y:S02]  /*77d0*/  FFMA.FTZ R3, R27, c[0x0][0x23c], -R14 ;  /* 0x00008f001b037a23 */ /* 0x004fe4000001080e */
[----:B------:R-:W1:Y:S01]  /*77e0*/  MUFU.EX2 R27, R7 ;  /* 0x00000007001b7308 */ /* 0x000e620000000800 */
[----:B------:R-:W-:-:S02]  /*77f0*/  FMUL.FTZ R51, R51, R28 ;  /* 0x0000001c33337220 */ /* 0x000fc40000410000 */
[-C--:B------:R-:W-:Y:S02]  /*7800*/  FMUL.FTZ R38, R38, R28.reuse ;  /* 0x0000001c26267220 */ /* 0x080fe40000410000 */
[----:B------:R-:W-:Y:S02]  /*7810*/  FMUL.FTZ R39, R39, R28 ;  /* 0x0000001c27277220 */ /* 0x000fe40000410000 */
[-C--:B------:R-:W-:Y:S01]  /*7820*/  FMUL.FTZ R42, R42, R26.reuse ;  /* 0x0000001a2a2a7220 */ /* 0x080fe20000410000 */
[----:B------:R2:W-:Y:S01]  /*7830*/  MUFU.EX2 R132, R3 ;  /* 0x0000000300847308 */ /* 0x0005e20000000800 */
[-C--:B------:R-:W-:Y:S02]  /*7840*/  FMUL.FTZ R43, R43, R26.reuse ;  /* 0x0000001a2b2b7220 */ /* 0x080fe40000410000 */
[-C--:B------:R-:W-:Y:S02]  /*7850*/  FMUL.FTZ R46, R46, R26.reuse ;  /* 0x0000001a2e2e7220 */ /* 0x080fe40000410000 */
[----:B------:R-:W-:-:S02]  /*7860*/  FMUL.FTZ R47, R47, R26 ;  /* 0x0000001a2f2f7220 */ /* 0x000fc40000410000 */
[----:B------:R-:W-:Y:S02]  /*7870*/  FMUL.FTZ R54, R54, R28 ;  /* 0x0000001c36367220 */ /* 0x000fe40000410000 */
[-C--:B-1----:R-:W-:Y:S02]  /*7880*/  FMUL.FTZ R144, R144, R27.reuse ;  /* 0x0000001b90907220 */ /* 0x082fe40000410000 */
[-C--:B------:R-:W-:Y:S02]  /*7890*/  FMUL.FTZ R145, R145, R27.reuse ;  /* 0x0000001b91917220 */ /* 0x080fe40000410000 */
[-C--:B------:R-:W-:Y:S02]  /*78a0*/  FMUL.FTZ R148, R148, R27.reuse ;  /* 0x0000001b94947220 */ /* 0x080fe40000410000 */
[----:B------:R-:W-:Y:S02]  /*78b0*/  FMUL.FTZ R149, R149, R27 ;  /* 0x0000001b95957220 */ /* 0x000fe40000410000 */
[----:B--2---:R-:W-:-:S02]  /*78c0*/  FFMA.FTZ R3, R183, c[0x0][0x23c], -R14 ;  /* 0x00008f00b7037a23 */ /* 0x004fc4000001080e */
[-C--:B------:R-:W-:Y:S02]  /*78d0*/  FMUL.FTZ R40, R40, R27.reuse ;  /* 0x0000001b28287220 */ /* 0x080fe40000410000 */
[----:B------:R-:W1:Y:S01]  /*78e0*/  MUFU.EX2 R221, R3 ;  /* 0x0000000300dd7308 */ /* 0x000e620000000800 */
[-C--:B------:R-:W-:Y:S02]  /*78f0*/  FMUL.FTZ R41, R41, R27.reuse ;  /* 0x0000001b29297220 */ /* 0x080fe40000410000 */
[-C--:B------:R-:W-:Y:S02]  /*7900*/  FMUL.FTZ R44, R44, R27.reuse ;  /* 0x0000001b2c2c7220 */ /* 0x080fe40000410000 */
[-C--:B------:R-:W-:Y:S02]  /*7910*/  FMUL.FTZ R45, R45, R27.reuse ;  /* 0x0000001b2d2d7220 */ /* 0x080fe40000410000 */
[----:B------:R-:W-:Y:S02]  /*7920*/  FMUL.FTZ R55, R55, R28 ;  /* 0x0000001c37377220 */ /* 0x000fe40000410000 */
[----:B------:R-:W-:-:S02]  /*7930*/  FMUL.FTZ R56, R56, R27 ;  /* 0x0000001b38387220 */ /* 0x000fc40000410000 */
[-C--:B------:R-:W-:Y:S02]  /*7940*/  FMUL.FTZ R57, R57, R27.reuse ;  /* 0x0000001b39397220 */ /* 0x080fe40000410000 */
[-C--:B------:R-:W-:Y:S02]  /*7950*/  FMUL.FTZ R58, R58, R26.reuse ;  /* 0x0000001a3a3a7220 */ /* 0x080fe40000410000 */
[----:B------:R-:W-:Y:S01]  /*7960*/  FMUL.FTZ R59, R59, R26 ;  /* 0x0000001a3b3b7220 */ /* 0x000fe20000410000 */
[----:B-1----:R-:W-:Y:S01]  /*7970*/  F2FP.BF16.PACK_AB R2, R221, R132 ;  /* 0x00000084dd02723e */ /* 0x002fe200000010ff */
[----:B------:R-:W-:Y:S02]  /*7980*/  FFMA.FTZ R3, R137, c[0x0][0x23c], -R13 ;  /* 0x00008f0089037a23 */ /* 0x000fe4000001080d */
[-C--:B------:R-:W-:Y:S01]  /*7990*/  FMUL.FTZ R60, R60, R27.reuse ;  /* 0x0000001b3c3c7220 */ /* 0x080fe20000410000 */
[----:B------:R-:W-:Y:S01]  /*79a0*/  LOP3.LUT R5, R5, R2, RZ, 0xc0, !PT ;  /* 0x0000000205057212 */ /* 0x000fe200078ec0ff */
[----:B------:R-:W1:Y:S01]  /*79b0*/  MUFU.EX2 R32, R3 ;  /* 0x0000000300207308 */ /* 0x000e620000000800 */
[----:B------:R-:W-:-:S02]  /*79c0*/  FMUL.FTZ R61, R61, R27 ;  /* 0x0000001b3d3d7220 */ /* 0x000fc40000410000 */
[-C--:B------:R-:W-:Y:S02]  /*79d0*/  FMUL.FTZ R62, R62, R26.reuse ;  /* 0x0000001a3e3e7220 */ /* 0x080fe40000410000 */
[----:B------:R-:W-:Y:S02]  /*79e0*/  FMUL.FTZ R63, R63, R26 ;  /* 0x0000001a3f3f7220 */ /* 0x000fe40000410000 */
[----:B------:R-:W-:Y:S02]  /*79f0*/  FMUL.FTZ R65, R65, R29 ;  /* 0x0000001d41417220 */ /* 0x000fe40000410000 */
[-C--:B------:R-:W-:Y:S02]  /*7a00*/  FMUL.FTZ R66, R66, R28.reuse ;  /* 0x0000001c42427220 */ /* 0x080fe40000410000 */
[----:B------:R-:W-:Y:S02]  /*7a10*/  FMUL.FTZ R67, R67, R28 ;  /* 0x0000001c43437220 */ /* 0x000fe40000410000 */
[----:B------:R-:W-:-:S02]  /*7a20*/  FMUL.FTZ R72, R72, R27 ;  /* 0x0000001b48487220 */ /* 0x000fc40000410000 */
[-C--:B------:R-:W-:Y:S01]  /*7a30*/  FMUL.FTZ R73, R73, R27.reuse ;  /* 0x0000001b49497220 */ /* 0x080fe20000410000 */
[----:B-1----:R-:W-:Y:S01]  /*7a40*/  F2FP.BF16.PACK_AB R2, R32, R200 ;  /* 0x000000c82002723e */ /* 0x002fe200000010ff */
[----:B------:R-:W-:Y:S02]  /*7a50*/  FFMA.FTZ R3, R181, c[0x0][0x23c], -R14 ;  /* 0x00008f00b5037a23 */ /* 0x000fe4000001080e */
[----:B------:R-:W-:Y:S01]  /*7a60*/  FMUL.FTZ R74, R74, R26 ;  /* 0x0000001a4a4a7220 */ /* 0x000fe20000410000 */
[----:B------:R-:W-:Y:S01]  /*7a70*/  LOP3.LUT R6, R6, R2, RZ, 0xc0, !PT ;  /* 0x0000000206067212 */ /* 0x000fe200078ec0ff */
[----:B------:R1:W-:Y:S01]  /*7a80*/  MUFU.EX2 R201, R3 ;  /* 0x0000000300c97308 */ /* 0x0003e20000000800 */
[----:B------:R-:W-:Y:S01]  /*7a90*/  F2FP.BF16.PACK_AB R2, R138, R178 ;  /* 0x000000b28a02723e */ /* 0x000fe200000010ff */
[----:B------:R-:W-:Y:S02]  /*7aa0*/  FMUL.FTZ R75, R75, R26 ;  /* 0x0000001a4b4b7220 */ /* 0x000fe40000410000 */
[-C--:B------:R-:W-:Y:S01]  /*7ab0*/  FMUL.FTZ R76, R76, R27.reuse ;  /* 0x0000001b4c4c7220 */ /* 0x080fe20000410000 */
[----:B------:R-:W-:Y:S01]  /*7ac0*/  LOP3.LUT R16, R16, R2, RZ, 0xc0, !PT ;  /* 0x0000000210107212 */ /* 0x000fe200078ec0ff */
[----:B------:R-:W-:Y:S01]  /*7ad0*/  HSET2.LE.AND R2, R20, R30, PT ;  /* 0x0000001e14027233 */ /* 0x000fe20003803000 */
[-C--:B------:R-:W-:Y:S01]  /*7ae0*/  FMUL.FTZ R77, R77, R27.reuse ;  /* 0x0000001b4d4d7220 */ /* 0x080fe20000410000 */
[----:B------:R-:W2:Y:S01]  /*7af0*/  LDSM.16.MT88.4 R20, [R205+0xa000] ;  /* 0x00a00000cd14783b */ /* 0x000ea20000004200 */
[----:B------:R-:W-:-:S02]  /*7b00*/  FMUL.FTZ R88, R88, R27 ;  /* 0x0000001b58587220 */ /* 0x000fc40000410000 */
[-C--:B------:R-:W-:Y:S02]  /*7b10*/  FMUL.FTZ R78, R78, R26.reuse ;  /* 0x0000001a4e4e7220 */ /* 0x080fe40000410000 */
[----:B------:R-:W-:Y:S02]  /*7b20*/  FMUL.FTZ R79, R79, R26 ;  /* 0x0000001a4f4f7220 */ /* 0x000fe40000410000 */
[-C--:B------:R-:W-:Y:S02]  /*7b30*/  FMUL.FTZ R89, R89, R27.reuse ;  /* 0x0000001b59597220 */ /* 0x080fe40000410000 */
[----:B-1----:R-:W-:Y:S02]  /*7b40*/  FFMA.FTZ R3, R34, c[0x0][0x23c], -R14 ;  /* 0x00008f0022037a23 */ /* 0x002fe4000001080e */
[-C--:B------:R-:W-:Y:S02]  /*7b50*/  FMUL.FTZ R92, R92, R27.reuse ;  /* 0x0000001b5c5c7220 */ /* 0x080fe40000410000 */
[----:B------:R1:W3:Y:S01]  /*7b60*/  MUFU.EX2 R33, R3 ;  /* 0x0000000300217308 */ /* 0x0002e20000000800 */
        /* <DEDUP_REMOVED lines=8> */
[----:B-1----:R-:W-:Y:S01]  /*7bf0*/  F2FP.BF16.PACK_AB R3, R133, R179 ;  /* 0x000000b38503723e */ /* 0x002fe200000010ff */
[----:B------:R-:W-:Y:S02]  /*7c00*/  FMUL.FTZ R159, R159, R26 ;  /* 0x0000001a9f9f7220 */ /* 0x000fe40000410000 */
[----:B------:R-:W-:Y:S01]  /*7c10*/  FMUL.FTZ R104, R104, R27 ;  /* 0x0000001b68687220 */ /* 0x000fe20000410000 */
[----:B------:R-:W-:Y:S01]  /*7c20*/  LOP3.LUT R17, R2, R3, RZ, 0xc0, !PT ;  /* 0x0000000302117212 */ /* 0x000fe200078ec0ff */
[--C-:B------:R-:W-:Y:S01]  /*7c30*/  HSET2.LE.AND R2, R31, R30.reuse, PT ;  /* 0x0000001e1f027233 */ /* 0x100fe20003803000 */
[----:B------:R-:W-:Y:S01]  /*7c40*/  F2FP.BF16.PACK_AB R3, R202, R222 ;  /* 0x000000deca03723e */ /* 0x000fe200000010ff */
[----:B------:R-:W-:Y:S01]  /*7c50*/  FMUL.FTZ R105, R105, R27 ;  /* 0x0000001b69697220 */ /* 0x000fe20000410000 */
[----:B---3--:R-:W-:Y:S01]  /*7c60*/  MOV R31, R33 ;  /* 0x00000021001f7202 */ /* 0x008fe20000000f00 */
[-C--:B------:R-:W-:Y:S01]  /*7c70*/  FMUL.FTZ R106, R106, R26.reuse ;  /* 0x0000001a6a6a7220 */ /* 0x080fe20000410000 */
[----:B------:R-:W-:Y:S01]  /*7c80*/  LOP3.LUT R18, R2, R3, RZ, 0xc0, !PT ;  /* 0x0000000302127212 */ /* 0x000fe200078ec0ff */
[--C-:B------:R-:W-:Y:S01]  /*7c90*/  HSET2.LE.AND R2, R25, R30.reuse, PT ;  /* 0x0000001e19027233 */ /* 0x100fe20003803000 */
[----:B------:R-:W-:Y:S01]  /*7ca0*/  F2FP.BF16.PACK_AB R3, R203, R223 ;  /* 0x000000dfcb03723e */ /* 0x000fe200000010ff */
[----:B------:R-:W-:Y:S01]  /*7cb0*/  FMUL.FTZ R107, R107, R26 ;  /* 0x0000001a6b6b7220 */ /* 0x000fe20000410000 */
[----:B------:R-:W-:Y:S01]  /*7cc0*/  MOV R25, R32 ;  /* 0x0000002000197202 */ /* 0x000fe20000000f00 */
[----:B------:R-:W-:Y:S01]  /*7cd0*/  FMUL.FTZ R160, R160, R27 ;  /* 0x0000001ba0a07220 */ /* 0x000fe20000410000 */
[----:B------:R-:W-:Y:S01]  /*7ce0*/  LOP3.LUT R19, R2, R3, RZ, 0xc0, !PT ;  /* 0x0000000302137212 */ /* 0x000fe200078ec0ff */
[----:B------:R-:W-:Y:S01]  /*7cf0*/  HSET2.LE.AND R3, R24, R30, PT ;  /* 0x0000001e18037233 */ /* 0x000fe20003803000 */
[----:B------:R-:W-:Y:S01]  /*7d00*/  F2FP.BF16.PACK_AB R2, R31, R201 ;  /* 0x000000c91f02723e */ /* 0x000fe200000010ff */
[----:B------:R-:W1:Y:S01]  /*7d10*/  LDSM.16.MT88.4 R32, [R207+0xa000] ;  /* 0x00a00000cf20783b */ /* 0x000e620000004200 */
[----:B------:R-:W-:-:S02]  /*7d20*/  FMUL.FTZ R161, R161, R27 ;  /* 0x0000001ba1a17220 */ /* 0x000fc40000410000 */
[----:B------:R-:W-:Y:S01]  /*7d30*/  LOP3.LUT R7, R3, R2, RZ, 0xc0, !PT ;  /* 0x0000000203077212 */ /* 0x000fe200078ec0ff */
[-C--:B--2---:R-:W-:Y:S01]  /*7d40*/  HMMA.16816.F32.BF16 R140, R16, R20.reuse, R140 ;  /* 0x00000014108c723c */ /* 0x084fe2000004188c */
[----:B------:R-:W-:Y:S02]  /*7d50*/  FFMA.FTZ R2, R191, c[0x0][0x23c], -R0 ;  /* 0x00008f00bf027a23 */ /* 0x000fe40000010800 */
        /* <DEDUP_REMOVED lines=11> */
[----:B--2---:R-:W-:-:S02]  /*7e10*/  FFMA.FTZ R2, R188, c[0x0][0x23c], -R0 ;  /* 0x00008f00bc027a23 */ /* 0x004fc40000010800 */
[-C--:B------:R-:W-:Y:S01]  /*7e20*/  FMUL.FTZ R128, R128, R27.reuse ;  /* 0x0000001b80807220 */ /* 0x080fe20000410000 */
[C---:B------:R-:W-:Y:S01]  /*7e30*/  HMMA.16816.F32.BF16 R244, R16.reuse, R22, R152 ;  /* 0x0000001610f4723c */ /* 0x040fe20000041898 */
[----:B------:R-:W2:Y:S01]  /*7e40*/  LDSM.16.MT88.4 R20, [R210+0xa000] ;  /* 0x00a00000d214783b */ /* 0x000ea20000004200 */
[----:B------:R3:W-:Y:S01]  /*7e50*/  MUFU.EX2 R188, R2 ;  /* 0x0000000200bc7308 */ /* 0x0007e20000000800 */
[----:B------:R-:W-:Y:S02]  /*7e60*/  FMUL.FTZ R129, R129, R27 ;  /* 0x0000001b81817220 */ /* 0x000fe40000410000 */
[-C--:B------:R-:W-:Y:S02]  /*7e70*/  FMUL.FTZ R126, R126, R26.reuse ;  /* 0x0000001a7e7e7220 */ /* 0x080fe40000410000 */
[----:B------:R-:W-:Y:S01]  /*7e80*/  MOV R155, R203 ;  /* 0x000000cb009b7202 */ /* 0x000fe20000000f00 */
[----:B------:R-:W-:Y:S01]  /*7e90*/  FMUL.FTZ R127, R127, R26 ;  /* 0x0000001a7f7f7220 */ /* 0x000fe20000410000 */
[----:B------:R-:W-:Y:S01]  /*7ea0*/  MOV R154, R202 ;  /* 0x000000ca009a7202 */ /* 0x000fe20000000f00 */
[----:B------:R-:W-:Y:S01]  /*7eb0*/  FMUL.FTZ R130, R130, R26 ;  /* 0x0000001a82827220 */ /* 0x000fe20000410000 */
[----:B------:R-:W-:Y:S01]  /*7ec0*/  MOV R153, R201 ;  /* 0x000000c900997202 */ /* 0x000fe20000000f00 */
[----:B-1----:R-:W-:Y:S01]  /*7ed0*/  HMMA.16816.F32.BF16 R228, R16, R34, R48 ;  /* 0x0000002210e4723c */ /* 0x002fe20000041830 */
[----:B------:R-:W-:Y:S01]  /*7ee0*/  MOV R152, R200 ;  /* 0x000000c800987202 */ /* 0x000fe20000000f00 */
[----:B------:R-:W-:-:S02]  /*7ef0*/  FMUL.FTZ R131, R131, R26 ;  /* 0x0000001a83837220 */ /* 0x000fc40000410000 */
[----:B------:R-:W-:Y:S02]  /*7f00*/  FMUL.FTZ R84, R84, R29 ;  /* 0x0000001d54547220 */ /* 0x000fe40000410000 */
[--C-:B---3--:R-:W-:Y:S01]  /*7f10*/  FFMA.FTZ R2, R187, c[0x0][0x23c], -R0.reuse ;  /* 0x00008f00bb027a23 */ /* 0x108fe20000010800 */
[----:B------:R-:W-:Y:S01]  /*7f20*/  MOV R51, R223 ;  /* 0x000000df00337202 */ /* 0x000fe20000000f00 */
[----:B------:R-:W-:Y:S01]  /*7f30*/  HMMA.16816.F32.BF16 R236, R16, R32, R36 ;  /* 0x0000002010ec723c */ /* 0x000fe20000041824 */
[----:B------:R-:W-:Y:S01]  /*7f40*/  MOV R50, R222 ;  /* 0x000000de00327202 */ /* 0x000fe20000000f00 */
[----:B------:R-:W1:Y:S01]  /*7f50*/  LDSM.16.MT88.4 R36, [R209+0xa000] ;  /* 0x00a00000d124783b */ /* 0x000e620000004200 */
[----:B------:R-:W-:Y:S01]  /*7f60*/  MOV R49, R221 ;  /* 0x000000dd00317202 */ /* 0x000fe20000000f00 */
[----:B------:R-:W-:Y:S01]  /*7f70*/  FFMA.FTZ R0, R180, c[0x0][0x23c], -R0 ;  /* 0x00008f00b4007a23 */ /* 0x000fe20000010800 */
[----:B------:R-:W-:Y:S01]  /*7f80*/  MOV R48, R220 ;  /* 0x000000dc00307202 */ /* 0x000fe20000000f00 */
[----:B------:R-:W-:-:S02]  /*7f90*/  FMUL.FTZ R85, R85, R29 ;  /* 0x0000001d55557220 */ /* 0x000fc40000410000 */
[C---:B------:R-:W-:Y:S01]  /*7fa0*/  HMMA.16816.F32.BF16 R232, R4.reuse, R32, R40 ;  /* 0x0000002004e8723c */ /* 0x040fe20000041828 */
[----:B------:R-:W-:Y:S01]  /*7fb0*/  LDSM.16.MT88.4 R40, [R210+0xb000] ;  /* 0x00b00000d228783b */ /* 0x000fe20000004200 */
[----:B------:R3:W-:Y:S01]  /*7fc0*/  MUFU.EX2 R187, R0 ;  /* 0x0000000000bb7308 */ /* 0x0007e20000000800 */
[-C--:B------:R-:W-:Y:S02]  /*7fd0*/  FMUL.FTZ R86, R86, R28.reuse ;  /* 0x0000001c56567220 */ /* 0x080fe40000410000 */
[----:B------:R-:W-:Y:S02]  /*7fe0*/  FMUL.FTZ R87, R87, R28 ;  /* 0x0000001c57577220 */ /* 0x000fe40000410000 */
[-C--:B------:R-:W-:Y:S01]  /*7ff0*/  FMUL.FTZ R68, R68, R29.reuse ;  /* 0x0000001d44447220 */ /* 0x080fe20000410000 */
[----:B------:R-:W-:Y:S01]  /*8000*/  HMMA.16816.F32.BF16 R200, R4, R34, R44 ;  /* 0x0000002204c8723c */ /* 0x000fe2000004182c */
[----:B------:R-:W4:Y:S01]  /*8010*/  LDSM.16.MT88.4 R32, [R207+0xb000] ;  /* 0x00b00000cf20783b */ /* 0x000f220000004200 */
[----:B------:R-:W-:-:S02]  /*8020*/  FMUL.FTZ R69, R69, R29 ;  /* 0x0000001d45457220 */ /* 0x000fc40000410000 */
[-C--:B------:R-:W-:Y:S01]  /*8030*/  FMUL.FTZ R70, R70, R28.reuse ;  /* 0x0000001c46467220 */ /* 0x080fe20000410000 */
[----:B------:R-:W-:Y:S01]  /*8040*/  LDSM.16.MT88.4 R44, [R209+0xb000] ;  /* 0x00b00000d12c783b */ /* 0x000fe20000004200 */
[-C--:B------:R-:W-:Y:S02]  /*8050*/  FMUL.FTZ R71, R71, R28.reuse ;  /* 0x0000001c47477220 */ /* 0x080fe40000410000 */
[-C--:B--2---:R-:W-:Y:S01]  /*8060*/  HMMA.16816.F32.BF16 R240, R16, R20.reuse, R52 ;  /* 0x0000001410f0723c */ /* 0x084fe20000041834 */
[-C--:B------:R-:W-:Y:S02]  /*8070*/  FMUL.FTZ R96, R96, R29.reuse ;  /* 0x0000001d60607220 */ /* 0x080fe40000410000 */
[----:B---3--:R-:W-:Y:S02]  /*8080*/  FFMA.FTZ R0, R192, c[0x0][0x23c], -R8 ;  /* 0x00008f00c0007a23 */ /* 0x008fe40000010808 */
[----:B------:R-:W-:Y:S02]  /*8090*/  FMUL.FTZ R97, R97, R29 ;  /* 0x0000001d61617220 */ /* 0x000fe40000410000 */
[----:B------:R2:W-:Y:S01]  /*80a0*/  MUFU.EX2 R181, R0 ;  /* 0x0000000000b57308 */ /* 0x0005e20000000800 */
        /* <DEDUP_REMOVED lines=10> */
[----:B------:R-:W-:Y:S01]  /*8150*/  HMMA.16816.F32.BF16 R220, R16, R22, R64 ;  /* 0x0000001610dc723c */ /* 0x000fe20000041840 */
[----:B------:R-:W2:Y:S01]  /*8160*/  LDSM.16.MT88.4 R20, [R205+0xb000] ;  /* 0x00b00000cd14783b */ /* 0x000ea20000004200 */
[----:B------:R-:W-:Y:S01]  /*8170*/  FMUL.FTZ R109, R109, R29 ;  /* 0x0000001d6d6d7220 */ /* 0x000fe20000410000 */
[----:B------:R3:W-:Y:S01]  /*8180*/  MUFU.EX2 R183, R0 ;  /* 0x0000000000b77308 */ /* 0x0007e20000000800 */
[-C--:B------:R-:W-:Y:S02]  /*8190*/  FMUL.FTZ R110, R110, R28.reuse ;  /* 0x0000001c6e6e7220 */ /* 0x080fe40000410000 */
[----:B------:R-:W-:Y:S01]  /*81a0*/  FMUL.FTZ R111, R111, R28 ;  /* 0x0000001c6f6f7220 */ /* 0x000fe20000410000 */
[----:B------:R-:W-:Y:S01]  /*81b0*/  MOV R65, R199 ;  /* 0x000000c700417202 */ /* 0x000fe20000000f00 */
[C---:B-1----:R-:W-:Y:S01]  /*81c0*/  HMMA.16816.F32.BF16 R72, R4.reuse, R36, R72 ;  /* 0x000000240448723c */ /* 0x042fe20000041848 */
[-C--:B------:R-:W-:Y:S01]  /*81d0*/  FMUL.FTZ R80, R80, R29.reuse ;  /* 0x0000001d50507220 */ /* 0x080fe20000410000 */
[----:B------:R-:W-:Y:S01]  /*81e0*/  MOV R64, R132 ;  /* 0x0000008400407202 */ /* 0x000fe20000000f00 */
[----:B------:R1:W-:Y:S01]  /*81f0*/  MUFU.EX2 R199, R2 ;  /* 0x0000000200c77308 */ /* 0x0003e20000000800 */
[----:B------:R-:W-:Y:S01]  /*8200*/  FMUL.FTZ R81, R81, R29 ;  /* 0x0000001d51517220 */ /* 0x000fe20000410000 */
[----:B------:R-:W-:Y:S01]  /*8210*/  MOV R66, R179 ;  /* 0x000000b300427202 */ /* 0x000fe20000000f00 */
[----:B------:R-:W-:Y:S01]  /*8220*/  FMUL.FTZ R82, R82, R28 ;  /* 0x0000001c52527220 */ /* 0x000fe20000410000 */
[----:B------:R-:W-:Y:S01]  /*8230*/  MOV R67, R178 ;  /* 0x000000b200437202 */ /* 0x000fe20000000f00 */
[----:B------:R-:W-:Y:S01]  /*8240*/  HMMA.16816.F32.BF16 R76, R4, R38, R76 ;  /* 0x00000026044c723c */ /* 0x000fe2000004184c */
[----:B------:R-:W-:-:S02]  /*8250*/  FMUL.FTZ R83, R83, R28 ;  /* 0x0000001c53537220 */ /* 0x000fc40000410000 */
[----:B---3--:R-:W-:Y:S02]  /*8260*/  FFMA.FTZ R0, R189, c[0x0][0x23c], -R8 ;  /* 0x00008f00bd007a23 */ /* 0x008fe40000010808 */
[-C--:B------:R-:W-:Y:S02]  /*8270*/  FMUL.FTZ R112, R112, R29.reuse ;  /* 0x0000001d70707220 */ /* 0x080fe40000410000 */
[----:B------:R3:W-:Y:S01]  /*8280*/  MUFU.EX2 R185, R0 ;  /* 0x0000000000b97308 */ /* 0x0007e20000000800 */
[----:B----4-:R-:W-:Y:S01]  /*8290*/  HMMA.16816.F32.BF16 R156, R4, R32, R156 ;  /* 0x00000020049c723c */ /* 0x010fe2000004189c */
[----:B------:R-:W-:Y:S02]  /*82a0*/  FMUL.FTZ R113, R113, R29 ;  /* 0x0000001d71717220 */ /* 0x000fe40000410000 */
[----:B-1----:R-:W-:-:S04]  /*82b0*/  IMAD.WIDE.U32 R2, R172, -0x2daee0ad, RZ ;  /* 0xd2511f53ac027825 */ /* 0x002fc800078e00ff */
[-C--:B------:R-:W-:Y:S01]  /*82c0*/  FMUL.FTZ R114, R114, R28.reuse ;  /* 0x0000001c72727220 */ /* 0x080fe20000410000 */
[C---:B------:R-:W-:Y:S01]  /*82d0*/  HMMA.16816.F32.BF16 R104, R4.reuse, R34, R104 ;  /* 0x000000220468723c */ /* 0x040fe20000041868 */
[--C-:B------:R-:W-:Y:S01]  /*82e0*/  SHF.R.U32.HI R15, RZ, 0x10, R2.reuse ;  /* 0x00000010ff0f7819 */ /* 0x100fe20000011602 */
[----:B------:R-:W-:Y:S01]  /*82f0*/  FMUL.FTZ R115, R115, R28 ;  /* 0x0000001c73737220 */ /* 0x000fe20000410000 */
[----:B------:R-:W-:Y:S01]  /*8300*/  SHF.R.U32.HI R24, RZ, 0x18, R2 ;  /* 0x00000018ff187819 */ /* 0x000fe20000011602 */
[-C--:B------:R-:W-:Y:S02]  /*8310*/  FMUL.FTZ R120, R120, R29.reuse ;  /* 0x0000001d78787220 */ /* 0x080fe40000410000 */
[----:B------:R-:W-:Y:S02]  /*8320*/  FMUL.FTZ R121, R121, R29 ;  /* 0x0000001d79797220 */ /* 0x000fe40000410000 */
[----:B---3--:R-:W-:Y:S01]  /*8330*/  FFMA.FTZ R0, R182, c[0x0][0x23c], -R8 ;  /* 0x00008f00b6007a23 */ /* 0x008fe20000010808 */
[----:B--2---:R-:W-:Y:S01]  /*8340*/  HMMA.16816.F32.BF16 R88, R4, R20, R88 ;  /* 0x000000140458723c */ /* 0x004fe20000041858 */
[----:B------:R-:W-:-:S02]  /*8350*/  FFMA.FTZ R8, R198, c[0x0][0x23c], -R14 ;  /* 0x00008f00c6087a23 */ /* 0x000fc4000001080e */
[----:B------:R1:W-:Y:S01]  /*8360*/  MUFU.EX2 R180, R0 ;  /* 0x0000000000b47308 */ /* 0x0003e20000000800 */
[-C--:B------:R-:W-:Y:S02]  /*8370*/  FMUL.FTZ R122, R122, R28.reuse ;  /* 0x0000001c7a7a7220 */ /* 0x080fe40000410000 */
[-C--:B------:R-:W-:Y:S02]  /*8380*/  FMUL.FTZ R123, R123, R28.reuse ;  /* 0x0000001c7b7b7220 */ /* 0x080fe40000410000 */
[----:B------:R-:W-:Y:S01]  /*8390*/  HMMA.16816.F32.BF16 R92, R4, R22, R92 ;  /* 0x00000016045c723c */ /* 0x000fe2000004185c */
[-C--:B------:R-:W-:Y:S02]  /*83a0*/  FMUL.FTZ R164, R164, R29.reuse ;  /* 0x0000001da4a47220 */ /* 0x080fe40000410000 */
[----:B------:R-:W-:Y:S02]  /*83b0*/  FMUL.FTZ R165, R165, R29 ;  /* 0x0000001da5a57220 */ /* 0x000fe40000410000 */
[----:B------:R-:W-:-:S02]  /*83c0*/  FMUL.FTZ R166, R166, R28 ;  /* 0x0000001ca6a67220 */ /* 0x000fc40000410000 */
[-C--:B------:R-:W-:Y:S01]  /*83d0*/  FMUL.FTZ R167, R167, R28.reuse ;  /* 0x0000001ca7a77220 */ /* 0x080fe20000410000 */
[C---:B------:R-:W-:Y:S01]  /*83e0*/  HMMA.16816.F32.BF16 R160, R4.reuse, R40, R160 ;  /* 0x0000002804a0723c */ /* 0x040fe200000418a0 */
[-C--:B------:R-:W-:Y:S02]  /*83f0*/  FMUL.FTZ R168, R168, R29.reuse ;  /* 0x0000001da8a87220 */ /* 0x080fe40000410000 */
[----:B-1----:R-:W-:Y:S02]  /*8400*/  FFMA.FTZ R0, R197, c[0x0][0x23c], -R13 ;  /* 0x00008f00c5007a23 */ /* 0x002fe4000001080d */
[----:B------:R-:W-:Y:S02]  /*8410*/  FMUL.FTZ R169, R169, R29 ;  /* 0x0000001da9a97220 */ /* 0x000fe40000410000 */
[----:B------:R1:W-:Y:S01]  /*8420*/  MUFU.EX2 R175, R0 ;  /* 0x0000000000af7308 */ /* 0x0003e20000000800 */
[----:B------:R-:W-:Y:S01]  /*8430*/  HMMA.16816.F32.BF16 R116, R4, R42, R116 ;  /* 0x0000002a0474723c */ /* 0x000fe20000041874 */
[----:B------:R-:W-:-:S02]  /*8440*/  FMUL.FTZ R170, R170, R28 ;  /* 0x0000001caaaa7220 */ /* 0x000fc40000410000 */
[----:B------:R-:W-:-:S05]  /*8450*/  FMUL.FTZ R171, R171, R28 ;  /* 0x0000001cabab7220 */ /* 0x000fca0000410000 */
[C---:B------:R-:W-:Y:S08]  /*8460*/  HMMA.16816.F32.BF16 R124, R4.reuse, R44, R124 ;  /* 0x0000002c047c723c */ /* 0x040ff0000004187c */
[----:B------:R-:W-:Y:S07]  /*8470*/  HMMA.16816.F32.BF16 R52, R4, R46, R128 ;  /* 0x0000002e0434723c */ /* 0x000fee0000041880 */
[----:B------:R-:W-:Y:S01]  /*8480*/  LOP3.LUT R4, R3, UR18, R174, 0x96, !PT ;  /* 0x0000001203047c12 */ /* 0x000fe2000f8e96ae */
[----:B------:R-:W-:Y:S01]  /*8490*/  HMMA.16816.F32.BF16 R84, R16, R20, R84 ;  /* 0x000000141054723c */ /* 0x000fe20000041854 */
[----:B------:R-:W-:Y:S01]  /*84a0*/  LOP3.LUT R6, R2, 0xffff, RZ, 0xc0, !PT ;  /* 0x0000ffff02067812 */ /* 0x000fe200078ec0ff */
[----:B------:R-:W-:Y:S01]  /*84b0*/  FFMA.FTZ R5, R195, c[0x0][0x23c], -R13 ;  /* 0x00008f00c3057a23 */ /* 0x000fe2000001080d */
[----:B------:R-:W-:-:S02]  /*84c0*/  MOV R130, R176 ;  /* 0x000000b000827202 */ /* 0x000fc40000000f00 */
[----:B------:R-:W-:Y:S01]  /*84d0*/  MOV R131, R177 ;  /* 0x000000b100837202 */ /* 0x000fe20000000f00 */
[----:B------:R2:W-:Y:S01]  /*84e0*/  MUFU.EX2 R174, R5 ;  /* 0x0000000500ae7308 */ /* 0x0005e20000000800 */
[----:B------:R-:W-:Y:S01]  /*84f0*/  LOP3.LUT R21, R2, 0xff, RZ, 0xc0, !PT ;  /* 0x000000ff02157812 */ /* 0x000fe200078ec0ff */
[----:B------:R-:W-:Y:S01]  /*8500*/  IMAD.WIDE.U32 R2, R173, -0x2daee0ad, RZ ;  /* 0xd2511f53ad027825 */ /* 0x000fe200078e00ff */
[----:B------:R-:W-:Y:S01]  /*8510*/  HMMA.16816.F32.BF16 R68, R16, R36, R68 ;  /* 0x000000241044723c */ /* 0x000fe20000041844 */
[----:B------:R-:W-:-:S03]  /*8520*/  MOV R129, R48 ;  /* 0x0000003000817202 */ /* 0x000fc60000000f00 */
[----:B-1----:R-:W-:Y:S02]  /*8530*/  LOP3.LUT R0, R3, UR18, R130, 0x96, !PT ;  /* 0x0000001203007c12 */ /* 0x002fe4000f8e9682 */
[----:B------:R-:W-:Y:S01]  /*8540*/  LOP3.LUT R7, R2, 0xffff, RZ, 0xc0, !PT ;  /* 0x0000ffff02077812 */ /* 0x000fe200078ec0ff */
[----:B------:R-:W-:Y:S01]  /*8550*/  FFMA.FTZ R3, R184, c[0x0][0x23c], -R13 ;  /* 0x00008f00b8037a23 */ /* 0x000fe2000001080d */
[----:B------:R-:W-:Y:S01]  /*8560*/  MOV R37, R138 ;  /* 0x0000008a00257202 */ /* 0x000fe20000000f00 */
[----:B------:R-:W-:Y:S01]  /*8570*/  HMMA.16816.F32.BF16 R100, R16, R32, R100 ;  /* 0x000000201064723c */ /* 0x000fe20000041864 */
[----:B------:R-:W-:Y:S01]  /*8580*/  SHF.R.U32.HI R20, RZ, 0x10, R2 ;  /* 0x00000010ff147819 */ /* 0x000fe20000011602 */
[----:B------:R-:W-:Y:S01]  /*8590*/  MUFU.EX2 R172, R3 ;  /* 0x0000000300ac7308 */ /* 0x000fe20000000800 */
[----:B------:R-:W-:Y:S02]  /*85a0*/  SHF.R.U32.HI R7, RZ, 0x8, R7 ;  /* 0x00000008ff077819 */ /* 0x000fe40000011607 */
[----:B--2---:R-:W-:-:S02]  /*85b0*/  SHF.R.U32.HI R5, RZ, 0x8, R6 ;  /* 0x00000008ff057819 */ /* 0x004fc40000011606 */
[----:B------:R-:W-:Y:S01]  /*85c0*/  LOP3.LUT R6, R20, 0xff, RZ, 0xc0, !PT ;  /* 0x000000ff14067812 */ /* 0x000fe200078ec0ff */
[C---:B------:R-:W-:Y:S01]  /*85d0*/  HMMA.16816.F32.BF16 R136, R16.reuse, R22, R96 ;  /* 0x000000161088723c */ /* 0x040fe20000041860 */
[----:B------:R-:W-:Y:S02]  /*85e0*/  PRMT R21, R21, 0x5410, R5 ;  /* 0x0000541015157816 */ /* 0x000fe40000000005 */
[----:B------:R-:W-:Y:S02]  /*85f0*/  LOP3.LUT R5, R15, 0xff, RZ, 0xc0, !PT ;  /* 0x000000ff0f057812 */ /* 0x000fe400078ec0ff */
[----:B------:R-:W-:Y:S02]  /*8600*/  MOV R36, R133 ;  /* 0x0000008500247202 */ /* 0x000fe40000000f00 */
[----:B------:R-:W-:Y:S01]  /*8610*/  LOP3.LUT R23, R2, 0xff, RZ, 0xc0, !PT ;  /* 0x000000ff02177812 */ /* 0x000fe200078ec0ff */
[C---:B------:R-:W-:Y:S01]  /*8620*/  HMMA.16816.F32.BF16 R132, R16.reuse, R34, R108 ;  /* 0x000000221084723c */ /* 0x040fe2000004186c */
[----:B------:R-:W-:Y:S01]  /*8630*/  SHF.R.U32.HI R22, RZ, 0x18, R2 ;  /* 0x00000018ff167819 */ /* 0x000fe20000011602 */
[----:B------:R-:W-:Y:S01]  /*8640*/  FFMA.FTZ R2, R194, c[0x0][0x23c], -R13 ;  /* 0x00008f00c2027a23 */ /* 0x000fe2000001080d */
[----:B------:R-:W-:Y:S01]  /*8650*/  MOV R96, R30 ;  /* 0x0000001e00607202 */ /* 0x000fe20000000f00 */
[--C-:B------:R-:W-:Y:S01]  /*8660*/  FFMA.FTZ R30, R186, c[0x0][0x23c], -R14.reuse ;  /* 0x00008f00ba1e7a23 */ /* 0x100fe2000001080e */
[----:B------:R-:W-:Y:S01]  /*8670*/  MOV R98, R25 ;  /* 0x0000001900627202 */ /* 0x000fe20000000f00 */
[----:B------:R1:W2:Y:S01]  /*8680*/  MUFU.EX2 R173, R2 ;  /* 0x0000000200ad7308 */ /* 0x0002a20000000800 */
[----:B------:R-:W-:Y:S01]  /*8690*/  MOV R97, R31 ;  /* 0x0000001f00617202 */ /* 0x000fe20000000f00 */
[----:B------:R-:W-:Y:S01]  /*86a0*/  FFMA.FTZ R31, R196, c[0x0][0x23c], -R14 ;  /* 0x00008f00c41f7a23 */ /* 0x000fe2000001080e */
[----:B------:R-:W-:Y:S01]  /*86b0*/  PRMT R20, R5, 0x5410, R24 ;  /* 0x0000541005147816 */ /* 0x000fe20000000018 */
[----:B------:R-:W-:Y:S01]  /*86c0*/  FFMA.FTZ R25, R193, c[0x0][0x23c], -R14 ;  /* 0x00008f00c1197a23 */ /* 0x000fe2000001080e */
[----:B------:R-:W-:Y:S01]  /*86d0*/  PRMT R13, R6, 0x5410, R22 ;  /* 0x00005410060d7816 */ /* 0x000fe20000000016 */
[----:B------:R-:W-:Y:S01]  /*86e0*/  HMMA.16816.F32.BF16 R176, R16, R38, R80 ;  /* 0x0000002610b0723c */ /* 0x000fe20000041850 */
[----:B------:R-:W-:Y:S01]  /*86f0*/  PRMT R14, R23, 0x5410, R7 ;  /* 0x00005410170e7816 */ /* 0x000fe20000000007 */
[----:B------:R3:W-:Y:S01]  /*8700*/  MUFU.EX2 R22, R8 ;  /* 0x0000000800167308 */ /* 0x0007e20000000800 */
[--C-:B------:R-:W-:Y:S01]  /*8710*/  SHF.R.U32.HI R5, RZ, 0x10, R4.reuse ;  /* 0x00000010ff057819 */ /* 0x100fe20000011604 */
[----:B------:R-:W4:Y:S01]  /*8720*/  LDSM.16.MT88.4 R108, [R207+0xb800] ;  /* 0x00b80000cf6c783b */ /* 0x000f220000004200 */
[----:B------:R-:W-:-:S02]  /*8730*/  SHF.R.U32.HI R7, RZ, 0x18, R4 ;  /* 0x00000018ff077819 */ /* 0x000fc40000011604 */
[----:B------:R-:W-:Y:S01]  /*8740*/  SHF.R.U32.HI R6, RZ, 0x18, R0 ;  /* 0x00000018ff067819 */ /* 0x000fe20000011600 */
[C---:B------:R-:W-:Y:S01]  /*8750*/  HMMA.16816.F32.BF16 R112, R16.reuse, R40, R112 ;  /* 0x000000281070723c */ /* 0x040fe20000041870 */
[----:B------:R-:W-:Y:S01]  /*8760*/  LOP3.LUT R5, R5, 0xff, RZ, 0xc0, !PT ;  /* 0x000000ff05057812 */ /* 0x000fe200078ec0ff */
[----:B------:R-:W-:Y:S01]  /*8770*/  MUFU.EX2 R25, R25 ;  /* 0x0000001900197308 */ /* 0x000fe20000000800 */
[C---:B-1----:R-:W-:Y:S02]  /*8780*/  LOP3.LUT R2, R4.reuse, 0xffff, RZ, 0xc0, !PT ;  /* 0x0000ffff04027812 */ /* 0x042fe400078ec0ff */
[----:B------:R-:W-:Y:S02]  /*8790*/  PRMT R7, R5, 0x5410, R7 ;  /* 0x0000541005077816 */ /* 0x000fe40000000007 */
[----:B------:R-:W-:Y:S01]  /*87a0*/  SHF.R.U32.HI R3, RZ, 0x8, R2 ;  /* 0x00000008ff037819 */ /* 0x000fe20000011602 */
[----:B------:R-:W-:Y:S01]  /*87b0*/  HMMA.16816.F32.BF16 R32, R16, R42, R120 ;  /* 0x0000002a1020723c */ /* 0x000fe20000041878 */
[----:B------:R-:W-:Y:S01]  /*87c0*/  LOP3.LUT R2, R4, 0xff, RZ, 0xc0, !PT ;  /* 0x000000ff04027812 */ /* 0x000fe200078ec0ff */
[----:B------:R-:W1:Y:S01]  /*87d0*/  MUFU.EX2 R30, R30 ;  /* 0x0000001e001e7308 */ /* 0x000e620000000800 */
[----:B---3--:R-:W-:Y:S01]  /*87e0*/  LOP3.LUT R8, R0, 0xff, RZ, 0xc0, !PT ;  /* 0x000000ff00087812 */ /* 0x008fe200078ec0ff */
[----:B------:R-:W3:Y:S01]  /*87f0*/  LDSM.16.MT88.4 R120, [R210+0xb800] ;  /* 0x00b80000d278783b */ /* 0x000ee20000004200 */
[----:B------:R-:W-:-:S02]  /*8800*/  PRMT R15, R2, 0x5410, R3 ;  /* 0x00005410020f7816 */ /* 0x000fc40000000003 */
[----:B------:R-:W-:Y:S01]  /*8810*/  LOP3.LUT R2, R0, 0xffff, RZ, 0xc0, !PT ;  /* 0x0000ffff00027812 */ /* 0x000fe200078ec0ff */
[C---:B------:R-:W-:Y:S01]  /*8820*/  HMMA.16816.F32.BF16 R164, R16.reuse, R44, R164 ;  /* 0x0000002c10a4723c */ /* 0x040fe200000418a4 */
[----:B------:R-:W-:Y:S01]  /*8830*/  SHF.R.U32.HI R3, RZ, 0x10, R0 ;  /* 0x00000010ff037819 */ /* 0x000fe20000011600 */
[--C-:B------:R-:W-:Y:S01]  /*8840*/  HSET2.LE.AND R0, R21, R96.reuse, PT ;  /* 0x0000006015007233 */ /* 0x100fe20003803000 */
[----:B------:R-:W-:Y:S01]  /*8850*/  SHF.R.U32.HI R4, RZ, 0x8, R2 ;  /* 0x00000008ff047819 */ /* 0x000fe20000011602 */
[----:B------:R-:W5:Y:S01]  /*8860*/  MUFU.EX2 R31, R31 ;  /* 0x0000001f001f7308 */ /* 0x000f620000000800 */
[----:B--2---:R-:W-:Y:S02]  /*8870*/  F2FP.BF16.PACK_AB R2, R172, R173 ;  /* 0x000000adac02723e */ /* 0x004fe400000010ff */
[----:B------:R-:W-:Y:S01]  /*8880*/  LOP3.LUT R3, R3, 0xff, RZ, 0xc0, !PT ;  /* 0x000000ff03037812 */ /* 0x000fe200078ec0ff */
[----:B------:R-:W-:Y:S01]  /*8890*/  HMMA.16816.F32.BF16 R16, R16, R46, R168 ;  /* 0x0000002e1010723c */ /* 0x000fe200000418a8 */
[----:B------:R-:W-:Y:S01]  /*88a0*/  LOP3.LUT R130, R0, R2, RZ, 0xc0, !PT ;  /* 0x0000000200827212 */ /* 0x000fe200078ec0ff */
[--C-:B------:R-:W-:Y:S01]  /*88b0*/  HSET2.LE.AND R0, R13, R96.reuse, PT ;  /* 0x000000600d007233 */ /* 0x100fe20003803000 */
[----:B------:R-:W-:Y:S01]  /*88c0*/  PRMT R6, R3, 0x5410, R6 ;  /* 0x0000541003067816 */ /* 0x000fe20000000006 */
[----:B------:R-:W-:Y:S01]  /*88d0*/  HSET2.LE.AND R2, R14, R96, PT ;  /* 0x000000600e027233 */ /* 0x000fe20003803000 */
[----:B------:R-:W-:-:S02]  /*88e0*/  PRMT R5, R8, 0x5410, R4 ;  /* 0x0000541008057816 */ /* 0x000fc40000000004 */
[----:B------:R-:W-:Y:S02]  /*88f0*/  F2FP.BF16.PACK_AB R3, R180, R185 ;  /* 0x000000b9b403723e */ /* 0x000fe400000010ff */
[----:B------:R-:W-:Y:S02]  /*8900*/  F2FP.BF16.PACK_AB R4, R187, R199 ;  /* 0x000000c7bb04723e */ /* 0x000fe400000010ff */
[----:B------:R-:W-:Y:S01]  /*8910*/  LOP3.LUT R171, R0, R3, RZ, 0xc0, !PT ;  /* 0x0000000300ab7212 */ /* 0x000fe200078ec0ff */
[--C-:B------:R-:W-:Y:S01]  /*8920*/  HSET2.LE.AND R0, R6, R96.reuse, PT ;  /* 0x0000006006007233 */ /* 0x100fe20003803000 */
[----:B------:R-:W-:Y:S01]  /*8930*/  LOP3.LUT R170, R2, R4, RZ, 0xc0, !PT ;  /* 0x0000000402aa7212 */ /* 0x000fe200078ec0ff */
[----:B------:R-:W-:Y:S01]  /*8940*/  HSET2.LE.AND R2, R5, R96, PT ;  /* 0x0000006005027233 */ /* 0x000fe20003803000 */
[----:B------:R-:W-:Y:S02]  /*8950*/  F2FP.BF16.PACK_AB R4, R183, R181 ;  /* 0x000000b5b704723e */ /* 0x000fe400000010ff */
[----:B------:R-:W-:-:S02]  /*8960*/  F2FP.BF16.PACK_AB R3, R188, R191 ;  /* 0x000000bfbc03723e */ /* 0x000fc400000010ff */
[----:B------:R-:W-:Y:S01]  /*8970*/  LOP3.LUT R169, R0, R4, RZ, 0xc0, !PT ;  /* 0x0000000400a97212 */ /* 0x000fe200078ec0ff */
[--C-:B------:R-:W-:Y:S01]  /*8980*/  HSET2.LE.AND R0, R20, R96.reuse, PT ;  /* 0x0000006014007233 */ /* 0x100fe20003803000 */
[----:B------:R-:W-:Y:S01]  /*8990*/  LOP3.LUT R168, R2, R3, RZ, 0xc0, !PT ;  /* 0x0000000302a87212 */ /* 0x000fe200078ec0ff */
[--C-:B------:R-:W-:Y:S01]  /*89a0*/  HSET2.LE.AND R3, R15, R96.reuse, PT ;  /* 0x000000600f037233 */ /* 0x100fe20003803000 */
[----:B-1----:R-:W-:Y:S02]  /*89b0*/  F2FP.BF16.PACK_AB R2, R30, R25 ;  /* 0x000000191e02723e */ /* 0x002fe400000010ff */
[----:B------:R-:W-:Y:S02]  /*89c0*/  F2FP.BF16.PACK_AB R4, R174, R175 ;  /* 0x000000afae04723e */ /* 0x000fe400000010ff */
[----:B------:R-:W-:Y:S01]  /*89d0*/  LOP3.LUT R131, R0, R2, RZ, 0xc0, !PT ;  /* 0x0000000200837212 */ /* 0x000fe200078ec0ff */
[----:B------:R-:W-:Y:S01]  /*89e0*/  HSET2.LE.AND R0, R7, R96, PT ;  /* 0x0000006007007233 */ /* 0x000fe20003803000 */
[----:B------:R-:W-:Y:S01]  /*89f0*/  LOP3.LUT R128, R3, R4, RZ, 0xc0, !PT ;  /* 0x0000000403807212 */ /* 0x000fe200078ec0ff */
[----:B----4-:R-:W-:Y:S01]  /*8a00*/  HMMA.16816.F32.BF16 R100, R168, R108, R100 ;  /* 0x0000006ca864723c */ /* 0x010fe20000041864 */
[----:B------:R-:W1:Y:S01]  /*8a10*/  LDSM.16.MT88.4 R4, [R209+0xb800] ;  /* 0x00b80000d104783b */ /* 0x000e620000004200 */
[----:B------:R-:W-:-:S02]  /*8a20*/  MOV R83, R49 ;  /* 0x0000003100537202 */ /* 0x000fc40000000f00 */
[----:B------:R-:W-:Y:S02]  /*8a30*/  MOV R82, R50 ;  /* 0x0000003200527202 */ /* 0x000fe40000000f00 */
[----:B------:R-:W-:Y:S02]  /*8a40*/  MOV R81, R51 ;  /* 0x0000003300517202 */ /* 0x000fe40000000f00 */
[----:B------:R-:W-:Y:S01]  /*8a50*/  MOV R80, R152 ;  /* 0x0000009800507202 */ /* 0x000fe20000000f00 */
[----:B------:R-:W-:Y:S01]  /*8a60*/  LDSM.16.MT88.4 R48, [R207+0xa800] ;  /* 0x00a80000cf30783b */ /* 0x000fe20000004200 */
[----:B------:R-:W-:Y:S01]  /*8a70*/  MOV R99, R155 ;  /* 0x0000009b00637202 */ /* 0x000fe20000000f00 */
[----:B---3--:R-:W-:Y:S01]  /*8a80*/  HMMA.16816.F32.BF16 R112, R168, R120, R112 ;  /* 0x00000078a870723c */ /* 0x008fe20000041870 */
[----:B------:R-:W-:Y:S02]  /*8a90*/  MOV R39, R153 ;  /* 0x0000009900277202 */ /* 0x000fe40000000f00 */
[----:B------:R-:W-:-:S02]  /*8aa0*/  MOV R38, R154 ;  /* 0x0000009a00267202 */ /* 0x000fc40000000f00 */
[----:B------:R-:W-:Y:S01]  /*8ab0*/  MOV R192, R97 ;  /* 0x0000006100c07202 */ /* 0x000fe20000000f00 */
[----:B------:R-:W2:Y:S01]  /*8ac0*/  LDSM.16.MT88.4 R152, [R205+0xa800] ;  /* 0x00a80000cd98783b */ /* 0x000ea20000004200 */
[----:B------:R-:W-:Y:S02]  /*8ad0*/  MOV R190, R98 ;  /* 0x0000006200be7202 */ /* 0x000fe40000000f00 */
[----:B------:R-:W-:Y:S02]  /*8ae0*/  MOV R189, R99 ;  /* 0x0000006300bd7202 */ /* 0x000fe40000000f00 */
[----:B------:R-:W-:Y:S01]  /*8af0*/  MOV R195, R80 ;  /* 0x0000005000c37202 */ /* 0x000fe20000000f00 */
[----:B------:R-:W-:Y:S01]  /*8b00*/  LDSM.16.MT88.4 R96, [R205+0xb800] ;  /* 0x00b80000cd60783b */ /* 0x000fe20000004200 */
[----:B------:R-:W-:Y:S02]  /*8b10*/  MOV R194, R81 ;  /* 0x0000005100c27202 */ /* 0x000fe40000000f00 */
[----:B------:R-:W-:-:S02]  /*8b20*/  MOV R184, R82 ;  /* 0x0000005200b87202 */ /* 0x000fc40000000f00 */
[----:B------:R-:W-:Y:S02]  /*8b30*/  MOV R198, R83 ;  /* 0x0000005300c67202 */ /* 0x000fe40000000f00 */
[----:B------:R-:W-:Y:S01]  /*8b40*/  MOV R24, R64 ;  /* 0x0000004000187202 */ /* 0x000fe20000000f00 */
[----:B------:R-:W-:Y:S01]  /*8b50*/  LDSM.16.MT88.4 R80, [R209+0xa800] ;  /* 0x00a80000d150783b */ /* 0x000fe20000004200 */
[----:B------:R-:W-:Y:S02]  /*8b60*/  MOV R23, R65 ;  /* 0x0000004100177202 */ /* 0x000fe40000000f00 */
[----:B------:R-:W-:Y:S02]  /*8b70*/  MOV R21, R66 ;  /* 0x0000004200157202 */ /* 0x000fe40000000f00 */
[----:B------:R-:W-:Y:S01]  /*8b80*/  MOV R8, R67 ;  /* 0x0000004300087202 */ /* 0x000fe20000000f00 */
[----:B------:R-:W-:Y:S01]  /*8b90*/  FFMA.FTZ R3, R251, R27, R23 ;  /* 0x0000001bfb037223 */ /* 0x000fe20000010017 */
[----:B------:R-:W3:Y:S01]  /*8ba0*/  LDSM.16.MT88.4 R64, [R210+0xa800] ;  /* 0x00a80000d240783b */ /* 0x000ee20000004200 */
[----:B-----5:R-:W-:-:S02]  /*8bb0*/  F2FP.BF16.PACK_AB R2, R31, R22 ;  /* 0x000000161f02723e */ /* 0x020fc400000010ff */
[----:B------:R-:W-:Y:S01]  /*8bc0*/  MOV R196, R129 ;  /* 0x0000008100c47202 */ /* 0x000fe20000000f00 */
[-C--:B-1----:R-:W-:Y:S01]  /*8bd0*/  HMMA.16816.F32.BF16 R164, R168, R4.reuse, R164 ;  /* 0x00000004a8a4723c */ /* 0x082fe200000418a4 */
[----:B------:R-:W-:Y:S02]  /*8be0*/  MOV R186, R37 ;  /* 0x0000002500ba7202 */ /* 0x000fe40000000f00 */
[----:B------:R-:W-:Y:S01]  /*8bf0*/  LOP3.LUT R129, R0, R2, RZ, 0xc0, !PT ;  /* 0x0000000200817212 */ /* 0x000fe200078ec0ff */
[----:B------:R-:W-:Y:S01]  /*8c00*/  FFMA.FTZ R0, R248, R29, R8 ;  /* 0x0000001df8007223 */ /* 0x000fe20000010008 */
[----:B------:R-:W-:Y:S01]  /*8c10*/  MOV R193, R36 ;  /* 0x0000002400c17202 */ /* 0x000fe20000000f00 */
[----:B------:R-:W-:Y:S01]  /*8c20*/  FFMA.FTZ R8, R249, R28, R21 ;  /* 0x0000001cf9087223 */ /* 0x000fe20000010015 */
[----:B------:R-:W-:Y:S01]  /*8c30*/  MOV R197, R39 ;  /* 0x0000002700c57202 */ /* 0x000fe20000000f00 */
[----:B------:R-:W-:Y:S01]  /*8c40*/  FFMA.FTZ R2, R250, R26, R24 ;  /* 0x0000001afa027223 */ /* 0x000fe20000010018 */
[----:B------:R-:W-:Y:S01]  /*8c50*/  MOV R182, R38 ;  /* 0x0000002600b67202 */ /* 0x000fe20000000f00 */
[----:B------:R-:W-:Y:S01]  /*8c60*/  FADD.FTZ R14, R186, R0 ;  /* 0x00000000ba0e7221 */ /* 0x000fe20000010000 */
[----:B------:R-:W-:Y:S01]  /*8c70*/  HMMA.16816.F32.BF16 R124, R128, R4, R124 ;  /* 0x00000004807c723c */ /* 0x000fe2000004187c */
[----:B------:R-:W-:-:S02]  /*8c80*/  FADD.FTZ R13, R193, R8 ;  /* 0x00000008c10d7221 */ /* 0x000fc40000010000 */
[----:B------:R-:W-:Y:S02]  /*8c90*/  FADD.FTZ R0, R196, R3 ;  /* 0x00000003c4007221 */ /* 0x000fe40000010000 */
[----:B------:R-:W-:Y:S02]  /*8ca0*/  FADD.FTZ R8, R198, R2 ;  /* 0x00000002c6087221 */ /* 0x000fe40000010000 */
[----:B------:R-:W-:Y:S01]  /*8cb0*/  FADD.FTZ R3, R184, R14 ;  /* 0x0000000eb8037221 */ /* 0x000fe20000010000 */
[----:B--2---:R-:W-:Y:S01]  /*8cc0*/  HMMA.16816.F32.BF16 R144, R128, R152, R144 ;  /* 0x000000988090723c */ /* 0x004fe20000041890 */
        /* <DEDUP_REMOVED lines=19> */
[C---:B---3--:R-:W-:Y:S01]  /*8e00*/  HMMA.16816.F32.BF16 R56, R128.reuse, R64, R56 ;  /* 0x000000408038723c */ /* 0x048fe20000041838 */
[----:B------:R-:W-:Y:S02]  /*8e10*/  FADD.FTZ R3, R185, R2 ;  /* 0x00000002b9037221 */ /* 0x000fe40000010000 */
[----:B------:R-:W-:Y:S02]  /*8e20*/  FADD.FTZ R2, R173, R0 ;  /* 0x00000000ad027221 */ /* 0x000fe40000010000 */
[----:B------:R-:W-:Y:S02]  /*8e30*/  FADD.FTZ R0, R25, R4 ;  /* 0x0000000419007221 */ /* 0x000fe40000010000 */
[----:B------:R-:W-:Y:S01]  /*8e40*/  FADD.FTZ R251, R172, R2 ;  /* 0x00000002acfb7221 */ /* 0x000fe20000010000 */
[----:B------:R-:W-:Y:S01]  /*8e50*/  HMMA.16816.F32.BF16 R60, R128, R66, R60 ;  /* 0x00000042803c723c */ /* 0x000fe2000004183c */
[----:B------:R-:W-:Y:S01]  /*8e60*/  FADD.FTZ R248, R187, R5 ;  /* 0x00000005bbf87221 */ /* 0x000fe20000010000 */
[----:B------:R-:W-:Y:S01]  /*8e70*/  MOV R2, R224 ;  /* 0x000000e000027202 */ /* 0x000fe20000000f00 */
[----:B------:R-:W-:-:S02]  /*8e80*/  FADD.FTZ R249, R180, R3 ;  /* 0x00000003b4f97221 */ /* 0x000fc40000010000 */
        /* <DEDUP_REMOVED lines=69> */
[C---:B------:R-:W-:Y:S01]  /*92e0*/  IADD3 R2, R0.reuse, 0x1, RZ ;  /* 0x0000000100027810 */ /* 0x040fe20007ffe0ff */
[----:B------:R-:W-:Y:S01]  /*92f0*/  @P3 STS.128 [R219+0xa800], RZ ;  /* 0x00a800ffdb003388 */ /* 0x000fe20000000c00 */
[----:B------:R-:W-:Y:S02]  /*9300*/  IADD3 R3, R0, 0x8, RZ ;  /* 0x0000000800037810 */ /* 0x000fe40007ffe0ff */
[CC--:B------:R-:W-:Y:S01]  /*9310*/  ISETP.GE.AND P4, PT, R2.reuse, R9.reuse, PT ;  /* 0x000000090200720c */ /* 0x0c0fe20003f86270 */
[----:B------:R-:W-:Y:S01]  /*9320*/  @!PT LDS RZ, [RZ] ;  /* 0x00000000fffff984 */ /* 0x000fe20000000800 */
[----:B------:R-:W-:Y:S01]  /*9330*/  @!PT LDS RZ, [RZ] ;  /* 0x00000000fffff984 */ /* 0x000fe20000000800 */
[----:B------:R-:W-:Y:S01]  /*9340*/  @!PT LDS RZ, [RZ] ;  /* 0x00000000fffff984 */ /* 0x000fe20000000800 */
[----:B------:R3:W-:Y:S01]  /*9350*/  @!P3 LDGSTS.E.BYPASS.LTC128B.128 [R219+0xa800], [R14.64] ;  /* 0x0a8000000edbbfae */ /* 0x0007e2000b901d5c */
[C---:B------:R-:W-:Y:S02]  /*9360*/  ISETP.GE.AND P1, PT, R2.reuse, R10, PT ;  /* 0x0000000a0200720c */ /* 0x040fe40003f26270 */
[----:B------:R-:W-:Y:S01]  /*9370*/  ISETP.GE.AND P0, PT, R2, R12, PT ;  /* 0x0000000c0200720c */ /* 0x000fe20003f06270 */
[----:B------:R-:W-:Y:S01]  /*9380*/  @P2 STS.128 [R219+0xb800], RZ ;  /* 0x00b800ffdb002388 */ /* 0x000fe20000000c00 */
[----:B------:R-:W-:-:S02]  /*9390*/  ISETP.GE.AND P5, PT, R3, R9, PT ;  /* 0x000000090300720c */ /* 0x000fc40003fa6270 */
[----:B------:R-:W-:Y:S01]  /*93a0*/  ISETP.GE.AND P6, PT, R2, R11, PT ;  /* 0x0000000b0200720c */ /* 0x000fe20003fc6270 */
[----:B------:R-:W-:Y:S01]  /*93b0*/  @!PT LDS RZ, [RZ] ;  /* 0x00000000fffff984 */ /* 0x000fe20000000800 */
[----:B------:R-:W-:Y:S01]  /*93c0*/  @!PT LDS RZ, [RZ] ;  /* 0x00000000fffff984 */ /* 0x000fe20000000800 */
[----:B------:R-:W-:Y:S01]  /*93d0*/  @!PT LDS RZ, [RZ] ;  /* 0x00000000fffff984 */ /* 0x000fe20000000800 */
[----:B------:R2:W-:Y:S04]  /*93e0*/  @!P2 LDGSTS.E.BYPASS.LTC128B.128 [R219+0xb800], [R4.64+0x80] ;  /* 0x0b80008004dbafae */ /* 0x0005e8000b901d5c */
[----:B-1----:R-:W-:Y:S04]  /*93f0*/  LDSM.16.M88.4 R16, [R206+0x2000] ;  /* 0x00200000ce10783b */ /* 0x002fe80000000200 */
[----:B------:R-:W1:Y:S04]  /*9400*/  LDSM.16.M88.4 R28, [R204+0x8800] ;  /* 0x00880000cc1c783b */ /* 0x000e680000000200 */
[----:B------:R-:W4:Y:S04]  /*9410*/  LDSM.16.M88.4 R32, [R204+0x8000] ;  /* 0x00800000cc20783b */ /* 0x000f280000000200 */
[----:B------:R-:W-:Y:S04]  /*9420*/  LDSM.16.M88.4 R132, [R218] ;  /* 0x00000000da84783b */ /* 0x000fe80000000200 */
[----:B------:R-:W-:Y:S04]  /*9430*/  LDSM.16.M88.4 R20, [R206] ;  /* 0x00000000ce14783b */ /* 0x000fe80000000200 */
[----:B------:R-:W-:Y:S04]  /*9440*/  LDSM.16.M88.4 R136, [R215] ;  /* 0x00000000d788783b */ /* 0x000fe80000000200 */
[----:B--2---:R-:W2:Y:S04]  /*9450*/  LDSM.16.M88.4 R4, [R208+0x2000] ;  /* 0x00200000d004783b */ /* 0x004ea80000000200 */
[----:B------:R-:W5:Y:S04]  /*9460*/  LDSM.16.M88.4 R24, [R208] ;  /* 0x00000000d018783b */ /* 0x000f680000000200 */
[----:B------:R-:W0:Y:S01]  /*9470*/  LDGDEPBAR ;  /* 0x00000000000079af */ /* 0x000e220000000000 */
[C---:B-1----:R-:W-:Y:S08]  /*9480*/  HMMA.16816.F32.BF16 R172, R16.reuse, R28, RZ ;  /* 0x0000001c10ac723c */ /* 0x042ff000000418ff */
[C---:B----4-:R-:W-:Y:S08]  /*9490*/  HMMA.16816.F32.BF16 R180, R16.reuse, R32, RZ ;  /* 0x0000002010b4723c */ /* 0x050ff000000418ff */
[C---:B------:R-:W-:Y:S08]  /*94a0*/  HMMA.16816.F32.BF16 R176, R16.reuse, R34, RZ ;  /* 0x0000002210b0723c */ /* 0x040ff000000418ff */
[----:B------:R-:W-:Y:S08]  /*94b0*/  HMMA.16816.F32.BF16 R16, R16, R30, RZ ;  /* 0x0000001e1010723c */ /* 0x000ff000000418ff */
[----:B--2---:R-:W-:Y:S08]  /*94c0*/  HMMA.16816.F32.BF16 R220, R4, R132, R172 ;  /* 0x0000008404dc723c */ /* 0x004ff000000418ac */
[C---:B------:R-:W-:Y:S08]  /*94d0*/  HMMA.16816.F32.BF16 R184, R20.reuse, R32, RZ ;  /* 0x0000002014b8723c */ /* 0x040ff000000418ff */
[C---:B------:R-:W-:Y:S01]  /*94e0*/  HMMA.16816.F32.BF16 R172, R20.reuse, R34, RZ ;  /* 0x0000002214ac723c */ /* 0x040fe200000418ff */
[----:B------:R-:W-:Y:S07]  /*94f0*/  LDSM.16.M88.4 R32, [R213+0x8800] ;  /* 0x00880000d520783b */ /* 0x000fee0000000200 */
[----:B------:R-:W-:Y:S08]  /*9500*/  HMMA.16816.F32.BF16 R188, R20, R28, RZ ;  /* 0x0000001c14bc723c */ /* 0x000ff000000418ff */
[C---:B------:R-:W-:Y:S08]  /*9510*/  HMMA.16816.F32.BF16 R180, R4.reuse, R136, R180 ;  /* 0x0000008804b4723c */ /* 0x040ff000000418b4 */
[C---:B------:R-:W-:Y:S08]  /*9520*/  HMMA.16816.F32.BF16 R200, R4.reuse, R138, R176 ;  /* 0x0000008a04c8723c */ /* 0x040ff000000418b0 */
[----:B------:R-:W-:Y:S01]  /*9530*/  HMMA.16816.F32.BF16 R192, R4, R134, R16 ;  /* 0x0000008604c0723c */ /* 0x000fe20000041810 */
[----:B------:R-:W1:Y:S04]  /*9540*/  LDSM.16.M88.4 R4, [R214+0x2000] ;  /* 0x00200000d604783b */ /* 0x000e680000000200 */
[----:B------:R-:W2:Y:S03]  /*9550*/  LDSM.16.M88.4 R16, [R213+0x8000] ;  /* 0x00800000d510783b */ /* 0x000ea60000000200 */
[----:B------:R-:W-:Y:S01]  /*9560*/  HMMA.16816.F32.BF16 R28, R20, R30, RZ ;  /* 0x0000001e141c723c */ /* 0x000fe200000418ff */
[----:B------:R-:W4:Y:S07]  /*9570*/  LDSM.16.M88.4 R20, [R214] ;  /* 0x00000000d614783b */ /* 0x000f2e0000000200 */
[C---:B-----5:R-:W-:Y:S08]  /*9580*/  HMMA.16816.F32.BF16 R176, R24.reuse, R136, R184 ;  /* 0x0000008818b0723c */ /* 0x060ff000000418b8 */
[C---:B------:R-:W-:Y:S08]  /*9590*/  HMMA.16816.F32.BF16 R172, R24.reuse, R138, R172 ;  /* 0x0000008a18ac723c */ /* 0x040ff000000418ac */
[C---:B------:R-:W-:Y:S08]  /*95a0*/  HMMA.16816.F32.BF16 R184, R24.reuse, R132, R188 ;  /* 0x0000008418b8723c */ /* 0x040ff000000418bc */
[----:B------:R-:W-:Y:S01]  /*95b0*/  HMMA.16816.F32.BF16 R136, R24, R134, R28 ;  /* 0x000000861888723c */ /* 0x000fe2000004181c */
[----:B------:R-:W-:Y:S04]  /*95c0*/  LDSM.16.M88.4 R24, [R212+0x2000] ;  /* 0x00200000d418783b */ /* 0x000fe80000000200 */
[----:B------:R-:W5:Y:S03]  /*95d0*/  LDSM.16.M88.4 R132, [R211] ;  /* 0x00000000d384783b */ /* 0x000f660000000200 */
[C---:B-1----:R-:W-:Y:S01]  /*95e0*/  HMMA.16816.F32.BF16 R196, R4.reuse, R34, R192 ;  /* 0x0000002204c4723c */ /* 0x042fe200000418c0 */
[----:B------:R-:W1:Y:S07]  /*95f0*/  LDSM.16.M88.4 R28, [R211+0x800] ;  /* 0x00080000d31c783b */ /* 0x000e6e0000000200 */
[C---:B--2---:R-:W-:Y:S08]  /*9600*/  HMMA.16816.F32.BF16 R180, R4.reuse, R16, R180 ;  /* 0x0000001004b4723c */ /* 0x044ff000000418b4 */
[----:B------:R-:W-:Y:S08]  /*9610*/  HMMA.16816.F32.BF16 R200, R4, R18, R200 ;  /* 0x0000001204c8723c */ /* 0x000ff000000418c8 */
[C---:B----4-:R-:W-:Y:S08]  /*9620*/  HMMA.16816.F32.BF16 R192, R20.reuse, R16, R176 ;  /* 0x0000001014c0723c */ /* 0x050ff000000418b0 */
[----:B------:R-:W-:Y:S01]  /*9630*/  HMMA.16816.F32.BF16 R188, R20, R18, R172 ;  /* 0x0000001214bc723c */ /* 0x000fe200000418ac */
[----:B------:R-:W2:Y:S07]  /*9640*/  LDSM.16.M88.4 R16, [R212] ;  /* 0x00000000d410783b */ /* 0x000eae0000000200 */
[-C--:B------:R-:W-:Y:S01]  /*9650*/  HMMA.16816.F32.BF16 R220, R4, R32.reuse, R220 ;  /* 0x0000002004dc723c */ /* 0x080fe200000418dc */
[----:B------:R-:W-:Y:S07]  /*9660*/  LDSM.16.M88.4 R4, [R206+0x6000] ;  /* 0x00600000ce04783b */ /* 0x000fee0000000200 */
[C---:B------:R-:W-:Y:S08]  /*9670*/  HMMA.16816.F32.BF16 R184, R20.reuse, R32, R184 ;  /* 0x0000002014b8723c */ /* 0x040ff000000418b8 */
[----:B------:R-:W-:Y:S01]  /*9680*/  HMMA.16816.F32.BF16 R136, R20, R34, R136 ;  /* 0x000000221488723c */ /* 0x000fe20000041888 */
[----:B------:R-:W4:Y:S04]  /*9690*/  LDSM.16.M88.4 R32, [R204+0x9000] ;  /* 0x00900000cc20783b */ /* 0x000f280000000200 */
[----:B------:R-:W3:Y:S03]  /*96a0*/  LDSM.16.M88.4 R20, [R204+0x9800] ;  /* 0x00980000cc14783b */ /* 0x000ee60000000200 */
[C---:B-----5:R-:W-:Y:S08]  /*96b0*/  HMMA.16816.F32.BF16 R180, R24.reuse, R132, R180 ;  /* 0x0000008418b4723c */ /* 0x060ff000000418b4 */
[C---:B------:R-:W-:Y:S08]  /*96c0*/  HMMA.16816.F32.BF16 R176, R24.reuse, R134, R200 ;  /* 0x0000008618b0723c */ /* 0x040ff000000418c8 */
[C---:B-1----:R-:W-:Y:S08]  /*96d0*/  HMMA.16816.F32.BF16 R172, R24.reuse, R28, R220 ;  /* 0x0000001c18ac723c */ /* 0x042ff000000418dc */
[----:B------:R-:W-:Y:S08]  /*96e0*/  HMMA.16816.F32.BF16 R24, R24, R30, R196 ;  /* 0x0000001e1818723c */ /* 0x000ff000000418c4 */
[C---:B--2---:R-:W-:Y:S08]  /*96f0*/  HMMA.16816.F32.BF16 R220, R16.reuse, R132, R192 ;  /* 0x0000008410dc723c */ /* 0x044ff000000418c0 */
[C---:B------:R-:W-:Y:S08]  /*9700*/  HMMA.16816.F32.BF16 R200, R16.reuse, R134, R188 ;  /* 0x0000008610c8723c */ /* 0x040ff000000418bc */
[C---:B------:R-:W-:Y:S08]  /*9710*/  HMMA.16816.F32.BF16 R192, R16.reuse, R28, R184 ;  /* 0x0000001c10c0723c */ /* 0x040ff000000418b8 */
[----:B------:R-:W-:Y:S01]  /*9720*/  HMMA.16816.F32.BF16 R188, R16, R30, R136 ;  /* 0x0000001e10bc723c */ /* 0x000fe20000041888 */
[----:B------:R-:W1:Y:S04]  /*9730*/  LDSM.16.M88.4 R16, [R206+0x4000] ;  /* 0x00400000ce10783b */ /* 0x000e680000000200 */
[----:B------:R-:W-:Y:S03]  /*9740*/  LDSM.16.M88.4 R136, [R216] ;  /* 0x00000000d888783b */ /* 0x000fe60000000200 */
[C---:B----4-:R-:W-:Y:S08]  /*9750*/  HMMA.16816.F32.BF16 R196, R4.reuse, R32, R180 ;  /* 0x0000002004c4723c */ /* 0x050ff000000418b4 */
[C---:B------:R-:W-:Y:S08]  /*9760*/  HMMA.16816.F32.BF16 R184, R4.reuse, R34, R176 ;  /* 0x0000002204b8723c */ /* 0x040ff000000418b0 */
[C---:B---3--:R-:W-:Y:S08]  /*9770*/  HMMA.16816.F32.BF16 R132, R4.reuse, R20, R172 ;  /* 0x000000140484723c */ /* 0x048ff000000418ac */
[----:B------:R-:W-:Y:S01]  /*9780*/  HMMA.16816.F32.BF16 R28, R4, R22, R24 ;  /* 0x00000016041c723c */ /* 0x000fe20000041818 */
[----:B------:R-:W2:Y:S04]  /*9790*/  LDSM.16.M88.4 R4, [R208+0x6000] ;  /* 0x00600000d004783b */ /* 0x000ea80000000200 */
[----:B------:R-:W3:Y:S03]  /*97a0*/  LDSM.16.M88.4 R24, [R217] ;  /* 0x00000000d918783b */ /* 0x000ee60000000200 */
[C---:B-1----:R-:W-:Y:S08]  /*97b0*/  HMMA.16816.F32.BF16 R192, R16.reuse, R20, R192 ;  /* 0x0000001410c0723c */ /* 0x042ff000000418c0 */
[C---:B------:R-:W-:Y:S01]  /*97c0*/  HMMA.16816.F32.BF16 R176, R16.reuse, R22, R188 ;  /* 0x0000001610b0723c */ /* 0x040fe200000418bc */
[----:B------:R-:W1:Y:S07]  /*97d0*/  LDSM.16.M88.4 R20, [R208+0x4000] ;  /* 0x00400000d014783b */ /* 0x000e6e0000000200 */
[C---:B------:R-:W-:Y:S08]  /*97e0*/  HMMA.16816.F32.BF16 R172, R16.reuse, R32, R220 ;  /* 0x0000002010ac723c */ /* 0x040ff000000418dc */
[----:B------:R-:W-:Y:S01]  /*97f0*/  HMMA.16816.F32.BF16 R180, R16, R34, R200 ;  /* 0x0000002210b4723c */ /* 0x000fe200000418c8 */
[----:B------:R-:W-:Y:S04]  /*9800*/  LDSM.16.M88.4 R16, [R214+0x4000] ;  /* 0x00400000d610783b */ /* 0x000fe80000000200 */
[----:B------:R-:W-:Y:S03]  /*9810*/  LDSM.16.M88.4 R32, [R211+0x1000] ;  /* 0x00100000d320783b */ /* 0x000fe60000000200 */
[C---:B--2---:R-:W-:Y:S01]  /*9820*/  HMMA.16816.F32.BF16 R200, R4.reuse, R136, R132 ;  /* 0x0000008804c8723c */ /* 0x044fe20000041884 */
[----:B------:R-:W2:Y:S07]  /*9830*/  LDSM.16.M88.4 R132, [R213+0x9000] ;  /* 0x00900000d584783b */ /* 0x000eae0000000200 */
[C---:B---3--:R-:W-:Y:S08]  /*9840*/  HMMA.16816.F32.BF16 R188, R4.reuse, R24, R196 ;  /* 0x0000001804bc723c */ /* 0x048ff000000418c4 */
[C---:B------:R-:W-:Y:S08]  /*9850*/  HMMA.16816.F32.BF16 R184, R4.reuse, R26, R184 ;  /* 0x0000001a04b8723c */ /* 0x040ff000000418b8 */
[----:B------:R-:W-:Y:S01]  /*9860*/  HMMA.16816.F32.BF16 R196, R4, R138, R28 ;  /* 0x0000008a04c4723c */ /* 0x000fe2000004181c */
[----:B------:R-:W3:Y:S04]  /*9870*/  LDSM.16.M88.4 R4, [R214+0x6000] ;  /* 0x00600000d604783b */ /* 0x000ee80000000200 */
[----:B------:R-:W4:Y:S03]  /*9880*/  LDSM.16.M88.4 R28, [R213+0x9800] ;  /* 0x00980000d51c783b */ /* 0x000f260000000200 */
[C---:B-1----:R-:W-:Y:S08]  /*9890*/  HMMA.16816.F32.BF16 R172, R20.reuse, R24, R172 ;  /* 0x0000001814ac723c */ /* 0x042ff000000418ac */
[C---:B------:R-:W-:Y:S01]  /*98a0*/  HMMA.16816.F32.BF16 R180, R20.reuse, R26, R180 ;  /* 0x0000001a14b4723c */ /* 0x040fe200000418b4 */
[----:B------:R-:W1:Y:S07]  /*98b0*/  LDSM.16.M88.4 R24, [R212+0x4000] ;  /* 0x00400000d418783b */ /* 0x000e6e0000000200 */
[C---:B------:R-:W-:Y:S08]  /*98c0*/  HMMA.16816.F32.BF16 R192, R20.reuse, R136, R192 ;  /* 0x0000008814c0723c */ /* 0x040ff000000418c0 */
[----:B------:R-:W-:Y:S01]  /*98d0*/  HMMA.16816.F32.BF16 R176, R20, R138, R176 ;  /* 0x0000008a14b0723c */ /* 0x000fe200000418b0 */
[----:B------:R-:W5:Y:S07]  /*98e0*/  LDSM.16.M88.4 R20, [R212+0x6000] ;  /* 0x00600000d414783b */ /* 0x000f6e0000000200 */
[-C--:B--2---:R-:W-:Y:S08]  /*98f0*/  HMMA.16816.F32.BF16 R136, R16, R132.reuse, R172 ;  /* 0x000000841088723c */ /* 0x084ff000000418ac */
[C---:B---3--:R-:W-:Y:S08]  /*9900*/  HMMA.16816.F32.BF16 R188, R4.reuse, R132, R188 ;  /* 0x0000008404bc723c */ /* 0x048ff000000418bc */
[-C--:B------:R-:W-:Y:S08]  /*9910*/  HMMA.16816.F32.BF16 R184, R4, R134.reuse, R184 ;  /* 0x0000008604b8723c */ /* 0x080ff000000418b8 */
[C---:B------:R-:W-:Y:S08]  /*9920*/  HMMA.16816.F32.BF16 R132, R16.reuse, R134, R180 ;  /* 0x000000861084723c */ /* 0x040ff000000418b4 */
[C---:B----4-:R-:W-:Y:S08]  /*9930*/  HMMA.16816.F32.BF16 R172, R16.reuse, R28, R192 ;  /* 0x0000001c10ac723c */ /* 0x050ff000000418c0 */
[----:B------:R-:W-:Y:S01]  /*9940*/  HMMA.16816.F32.BF16 R176, R16, R30, R176 ;  /* 0x0000001e10b0723c */ /* 0x000fe200000418b0 */
[----:B------:R-:W2:Y:S01]  /*9950*/  LDSM.16.M88.4 R16, [R211+0x1800] ;  /* 0x00180000d310783b */ /* 0x000ea20000000200 */
[----:B------:R-:W-:-:S06]  /*9960*/  DEPBAR.LE SB0, 0x0 ;  /* 0x000080000000791a */ /* 0x000fcc0000000000 */
[-C--:B-1----:R-:W-:Y:S08]  /*9970*/  HMMA.16816.F32.BF16 R136, R24, R32.reuse, R136 ;  /* 0x000000201888723c */ /* 0x082ff00000041888 */
[----:B-----5:R-:W-:Y:S08]  /*9980*/  HMMA.16816.F32.BF16 R188, R20, R32, R188 ;  /* 0x0000002014bc723c */ /* 0x020ff000000418bc */
[C---:B------:R-:W-:Y:S08]  /*9990*/  HMMA.16816.F32.BF16 R200, R4.reuse, R28, R200 ;  /* 0x0000001c04c8723c */ /* 0x040ff000000418c8 */
[----:B------:R-:W-:Y:S01]  /*99a0*/  HMMA.16816.F32.BF16 R196, R4, R30, R196 ;  /* 0x0000001e04c4723c */ /* 0x000fe200000418c4 */
[----:B------:R-:W1:Y:S07]  /*99b0*/  I2F R4, R2 ;  /* 0x0000000200047306 */ /* 0x000e6e0000201400 */
[-C--:B------:R-:W-:Y:S01]  /*99c0*/  HMMA.16816.F32.BF16 R132, R24, R34.reuse, R132 ;  /* 0x000000221884723c */ /* 0x080fe20000041884 */
[----:B------:R-:W3:Y:S07]  /*99d0*/  I2F R6, R3 ;  /* 0x0000000300067306 */ /* 0x000eee0000201400 */
[----:B------:R-:W-:Y:S01]  /*99e0*/  HMMA.16816.F32.BF16 R32, R20, R34, R184 ;  /* 0x000000221420723c */ /* 0x000fe200000418b8 */
[----:B-1----:R-:W-:Y:S01]  /*99f0*/  FFMA.FTZ R8, R4, UR4, R137 ;  /* 0x0000000404087c23 */ /* 0x002fe20008010089 */
[----:B------:R-:W-:Y:S01]  /*9a00*/  IADD3 R2, R0, 0x9, RZ ;  /* 0x0000000900027810 */ /* 0x000fe20007ffe0ff */
[----:B------:R-:W-:-:S02]  /*9a10*/  FFMA.FTZ R7, R4, UR4, R139 ;  /* 0x0000000404077c23 */ /* 0x000fc4000801008b */
[----:B------:R-:W-:Y:S01]  /*9a20*/  FFMA.FTZ R5, R4, UR4, R189 ;  /* 0x0000000404057c23 */ /* 0x000fe200080100bd */
[----:B------:R-:W-:Y:S02]  /*9a30*/  FSEL R139, R8, -INF , !P4 ;  /* 0xff800000088b7808 */ /* 0x000fe40006000000 */
[----:B------:R-:W-:Y:S01]  /*9a40*/  FSEL R182, R7, -INF , !P1 ;  /* 0xff80000007b67808 */ /* 0x000fe20004800000 */
[-C--:B--2---:R-:W-:Y:S01]  /*9a50*/  HMMA.16816.F32.BF16 R172, R24, R16.reuse, R172 ;  /* 0x0000001018ac723c */ /* 0x084fe200000418ac */
[----:B------:R-:W-:Y:S02]  /*9a60*/  FSEL R184, R5, -INF , !P0 ;  /* 0xff80000005b87808 */ /* 0x000fe40004000000 */
[C---:B------:R-:W-:Y:S01]  /*9a70*/  ISETP.GE.AND P4, PT, R3.reuse, R10, PT ;  /* 0x0000000a0300720c */ /* 0x040fe20003f86270 */
[----:B------:R-:W1:Y:S01]  /*9a80*/  I2F R5, R2 ;  /* 0x0000000200057306 */ /* 0x000e620000201400 */
[----:B------:R-:W-:Y:S01]  /*9a90*/  BAR.SYNC.DEFER_BLOCKING 0x0 ;  /* 0x0000000000007b1d */ /* 0x000fe20000010000 */
[C---:B------:R-:W-:Y:S01]  /*9aa0*/  ISETP.GE.AND P1, PT, R3.reuse, R12, PT ;  /* 0x0000000c0300720c */ /* 0x040fe20003f26270 */
[----:B---3--:R-:W-:Y:S01]  /*9ab0*/  FFMA.FTZ R8, R6, UR4, R132 ;  /* 0x0000000406087c23 */ /* 0x008fe20008010084 */
[----:B------:R-:W-:Y:S01]  /*9ac0*/  ISETP.GE.AND P0, PT, R3, R11, PT ;  /* 0x0000000b0300720c */ /* 0x000fe20003f06270 */
[----:B------:R-:W-:Y:S01]  /*9ad0*/  FFMA.FTZ R3, R4, UR4, R191 ;  /* 0x0000000404037c23 */ /* 0x000fe200080100bf */
[----:B------:R-:W-:Y:S01]  /*9ae0*/  IADD3 R4, R0, 0x10, RZ ;  /* 0x0000001000047810 */ /* 0x000fe20007ffe0ff */
[----:B------:R-:W-:Y:S01]  /*9af0*/  FFMA.FTZ R7, R6, UR4, R134 ;  /* 0x0000000406077c23 */ /* 0x000fe20008010086 */
[----:B------:R-:W-:Y:S01]  /*9b00*/  FSEL R132, R8, -INF , !P5 ;  /* 0xff80000008847808 */ /* 0x000fe20006800000 */
[----:B------:R-:W-:Y:S01]  /*9b10*/  HMMA.16816.F32.BF16 R28, R20, R16, R200 ;  /* 0x00000010141c723c */ /* 0x000fe200000418c8 */
[----:B------:R-:W-:Y:S01]  /*9b20*/  FSEL R183, R3, -INF , !P6 ;  /* 0xff80000003b77808 */ /* 0x000fe20007000000 */
[----:B------:R-:W-:Y:S01]  /*9b30*/  FFMA.FTZ R3, R6, UR4, R32 ;  /* 0x0000000406037c23 */ /* 0x000fe20008010020 */
[----:B------:R-:W-:-:S02]  /*9b40*/  FSEL R137, R7, -INF , !P4 ;  /* 0xff80000007897808 */ /* 0x000fc40006000000 */
[C---:B------:R-:W-:Y:S02]  /*9b50*/  ISETP.GE.AND P6, PT, R2.reuse, R9, PT ;  /* 0x000000090200720c */ /* 0x040fe40003fc6270 */
[----:B------:R-:W-:Y:S01]  /*9b60*/  FSEL R181, R3, -INF , !P1 ;  /* 0xff80000003b57808 */ /* 0x000fe20004800000 */
[C---:B-1----:R-:W-:Y:S01]  /*9b70*/  FFMA.FTZ R8, R5.reuse, UR4, R133 ;  /* 0x0000000405087c23 */ /* 0x042fe20008010085 */
[C---:B------:R-:W-:Y:S01]  /*9b80*/  ISETP.GE.AND P5, PT, R2.reuse, R10, PT ;  /* 0x0000000a0200720c */ /* 0x040fe20003fa6270 */
[C---:B------:R-:W-:Y:S01]  /*9b90*/  FFMA.FTZ R7, R5.reuse, UR4, R135 ;  /* 0x0000000405077c23 */ /* 0x040fe20008010087 */
[C---:B------:R-:W-:Y:S01]  /*9ba0*/  ISETP.GE.AND P4, PT, R2.reuse, R12, PT ;  /* 0x0000000c0200720c */ /* 0x040fe20003f86270 */
[-C--:B------:R-:W-:Y:S01]  /*9bb0*/  HMMA.16816.F32.BF16 R20, R20, R18.reuse, R196 ;  /* 0x000000121414723c */ /* 0x080fe200000418c4 */
[----:B------:R-:W-:Y:S01]  /*9bc0*/  ISETP.GE.AND P1, PT, R2, R11, PT ;  /* 0x0000000b0200720c */ /* 0x000fe20003f26270 */
[----:B------:R-:W-:Y:S01]  /*9bd0*/  FFMA.FTZ R2, R6, UR4, R34 ;  /* 0x0000000406027c23 */ /* 0x000fe20008010022 */
[----:B------:R-:W-:Y:S01]  /*9be0*/  IADD3 R3, R0, 0x11, RZ ;  /* 0x0000001100037810 */ /* 0x000fe20007ffe0ff */
        /* <DEDUP_REMOVED lines=8> */
[----:B------:R-:W-:Y:S02]  /*9c70*/  FSEL R133, R2, -INF , !P4 ;  /* 0xff80000002857808 */ /* 0x000fe40006000000 */
[C---:B------:R-:W-:Y:S02]  /*9c80*/  ISETP.GE.AND P6, PT, R4.reuse, R10, PT ;  /* 0x0000000a0400720c */ /* 0x040fe40003fc6270 */
[C---:B------:R-:W-:Y:S02]  /*9c90*/  ISETP.GE.AND P5, PT, R4.reuse, R12, PT ;  /* 0x0000000c0400720c */ /* 0x040fe40003fa6270 */
[----:B------:R-:W-:Y:S01]  /*9ca0*/  ISETP.GE.AND P4, PT, R4, R11, PT ;  /* 0x0000000b0400720c */ /* 0x000fe20003f86270 */
[----:B-1----:R-:W-:Y:S01]  /*9cb0*/  FFMA.FTZ R5, R6, UR4, R174 ;  /* 0x0000000406057c23 */ /* 0x002fe200080100ae */
[----:B------:R-:W1:Y:S01]  /*9cc0*/  I2F R4, R3 ;  /* 0x0000000300047306 */ /* 0x000e620000201400 */
[----:B------:R-:W-:Y:S01]  /*9cd0*/  IADD3 R2, R0, 0x18, RZ ;  /* 0x0000001800027810 */ /* 0x000fe20007ffe0ff */
[----:B------:R-:W-:Y:S01]  /*9ce0*/  FFMA.FTZ R7, R6, UR4, R172 ;  /* 0x0000000406077c23 */ /* 0x000fe200080100ac */
[----:B------:R-:W-:Y:S01]  /*9cf0*/  FSEL R34, R8, -INF , !P1 ;  /* 0xff80000008227808 */ /* 0x000fe20004800000 */
[C---:B------:R-:W-:Y:S01]  /*9d00*/  FFMA.FTZ R8, R6.reuse, UR4, R28 ;  /* 0x0000000406087c23 */ /* 0x040fe2000801001c */
[----:B------:R-:W-:Y:S01]  /*9d10*/  FSEL R197, R5, -INF , !P6 ;  /* 0xff80000005c57808 */ /* 0x000fe20007000000 */
[----:B------:R-:W-:Y:S01]  /*9d20*/  FFMA.FTZ R6, R6, UR4, R30 ;  /* 0x0000000406067c23 */ /* 0x000fe2000801001e */
[----:B------:R-:W-:Y:S01]  /*9d30*/  FSEL R174, R7, -INF , !P0 ;  /* 0xff80000007ae7808 */ /* 0x000fe20004000000 */
[----:B------:R-:W2:Y:S01]  /*9d40*/  I2F R5, R2 ;  /* 0x0000000200057306 */ /* 0x000ea20000201400 */
[----:B------:R-:W-:-:S02]  /*9d50*/  FSEL R202, R8, -INF , !P5 ;  /* 0xff80000008ca7808 */ /* 0x000fc40006800000 */
[CC--:B------:R-:W-:Y:S02]  /*9d60*/  ISETP.GE.AND P1, PT, R3.reuse, R9.reuse, PT ;  /* 0x000000090300720c */ /* 0x0c0fe40003f26270 */
[C---:B------:R-:W-:Y:S02]  /*9d70*/  ISETP.GE.AND P0, PT, R3.reuse, R10, PT ;  /* 0x0000000a0300720c */ /* 0x040fe40003f06270 */
[----:B------:R-:W-:Y:S01]  /*9d80*/  ISETP.GE.AND P6, PT, R3, R12, PT ;  /* 0x0000000c0300720c */ /* 0x000fe20003fc6270 */
[----:B-1----:R-:W-:Y:S01]  /*9d90*/  FFMA.FTZ R13, R4, UR4, R173 ;  /* 0x00000004040d7c23 */ /* 0x002fe200080100ad */
[----:B------:R-:W-:Y:S01]  /*9da0*/  FSEL R203, R6, -INF , !P4 ;  /* 0xff80000006cb7808 */ /* 0x000fe20006000000 */
[----:B------:R-:W-:Y:S01]  /*9db0*/  FFMA.FTZ R8, R4, UR4, R175 ;  /* 0x0000000404087c23 */ /* 0x000fe200080100af */
[----:B------:R-:W-:Y:S01]  /*9dc0*/  ISETP.GE.AND P4, PT, R2, R9, PT ;  /* 0x000000090200720c */ /* 0x000fe20003f86270 */
[C---:B------:R-:W-:Y:S01]  /*9dd0*/  FFMA.FTZ R7, R4.reuse, UR4, R29 ;  /* 0x0000000404077c23 */ /* 0x040fe2000801001d */
[----:B------:R-:W-:Y:S01]  /*9de0*/  FSEL R173, R13, -INF , !P1 ;  /* 0xff8000000dad7808 */ /* 0x000fe20004800000 */
[----:B------:R-:W-:Y:S01]  /*9df0*/  FFMA.FTZ R14, R4, UR4, R31 ;  /* 0x00000004040e7c23 */ /* 0x000fe2000801001f */
[----:B------:R-:W-:Y:S01]  /*9e00*/  FSEL R191, R8, -INF , !P0 ;  /* 0xff80000008bf7808 */ /* 0x000fe20004000000 */
[----:B--2---:R-:W-:Y:S01]  /*9e10*/  FFMA.FTZ R6, R5, UR4, R24 ;  /* 0x0000000405067c23 */ /* 0x004fe20008010018 */
        /* <DEDUP_REMOVED lines=8> */
[----:B------:R-:W1:Y:S01]  /*9ea0*/  I2F R3, R0 ;  /* 0x0000000000037306 */ /* 0x000e620000201400 */
[----:B------:R-:W-:Y:S02]  /*9eb0*/  FSEL R172, R6, -INF , !P4 ;  /* 0xff80000006ac7808 */ /* 0x000fe40006000000 */
[----:B------:R-:W-:Y:S02]  /*9ec0*/  FSEL R201, R14, -INF , !P5 ;  /* 0xff8000000ec97808 */ /* 0x000fe40006800000 */
[----:B------:R-:W-:-:S02]  /*9ed0*/  FSEL R185, R4, -INF , !P1 ;  /* 0xff80000004b97808 */ /* 0x000fc40004800000 */
[----:B------:R-:W-:Y:S02]  /*9ee0*/  FSEL R199, R2, -INF , !P0 ;  /* 0xff80000002c77808 */ /* 0x000fe40004000000 */
[C---:B------:R-:W-:Y:S02]  /*9ef0*/  ISETP.GE.AND P5, PT, R0.reuse, R9, PT ;  /* 0x000000090000720c */ /* 0x040fe40003fa6270 */
[C---:B------:R-:W-:Y:S02]  /*9f00*/  ISETP.GE.AND P4, PT, R0.reuse, R10, PT ;  /* 0x0000000a0000720c */ /* 0x040fe40003f86270 */
[C---:B------:R-:W-:Y:S02]  /*9f10*/  ISETP.GE.AND P1, PT, R0.reuse, R12, PT ;  /* 0x0000000c0000720c */ /* 0x040fe40003f26270 */
[C---:B------:R-:W-:Y:S01]  /*9f20*/  ISETP.GE.AND P0, PT, R0.reuse, R11, PT ;  /* 0x0000000b0000720c */ /* 0x040fe20003f06270 */
[C---:B-1----:R-:W-:Y:S01]  /*9f30*/  FFMA.FTZ R4, R3.reuse, UR4, R188 ;  /* 0x0000000403047c23 */ /* 0x042fe200080100bc */
[----:B------:R-:W-:Y:S01]  /*9f40*/  IADD3 R0, R0, 0x19, RZ ;  /* 0x0000001900007810 */ /* 0x000fe20007ffe0ff */
[----:B------:R-:W-:Y:S01]  /*9f50*/  FFMA.FTZ R8, R3, UR4, R190 ;  /* 0x0000000403087c23 */ /* 0x000fe200080100be */
[----:B------:R-:W-:Y:S01]  /*9f60*/  FSEL R198, R5, -INF , !P6 ;  /* 0xff80000005c67808 */ /* 0x000fe20007000000 */
[C---:B------:R-:W-:Y:S01]  /*9f70*/  FFMA.FTZ R7, R3.reuse, UR4, R136 ;  /* 0x0000000403077c23 */ /* 0x040fe20008010088 */
[----:B------:R-:W1:Y:S01]  /*9f80*/  I2F R2, R0 ;  /* 0x0000000000027306 */ /* 0x000e620000201400 */
[----:B------:R-:W-:Y:S01]  /*9f90*/  FSEL R28, R4, -INF , !P1 ;  /* 0xff800000041c7808 */ /* 0x000fe20004800000 */
[----:B------:R-:W-:Y:S01]  /*9fa0*/  FFMA.FTZ R6, R3, UR4, R138 ;  /* 0x0000000403067c23 */ /* 0x000fe2000801008a */
[----:B------:R-:W-:-:S02]  /*9fb0*/  ISETP.GE.AND P6, PT, R0, R9, PT ;  /* 0x000000090000720c */ /* 0x000fc40003fc6270 */
[----:B------:R-:W-:Y:S02]  /*9fc0*/  FSEL R24, R7, -INF , !P5 ;  /* 0xff80000007187808 */ /* 0x000fe40006800000 */
[----:B------:R-:W-:Y:S02]  /*9fd0*/  FSEL R26, R6, -INF , !P4 ;  /* 0xff800000061a7808 */ /* 0x000fe40006000000 */
[C---:B------:R-:W-:Y:S02]  /*9fe0*/  ISETP.GE.AND P5, PT, R0.reuse, R10, PT ;  /* 0x0000000a0000720c */ /* 0x040fe40003fa6270 */
[C---:B------:R-:W-:Y:S02]  /*9ff0*/  ISETP.GE.AND P4, PT, R0.reuse, R12, PT ;  /* 0x0000000c0000720c */ /* 0x040fe40003f86270 */
[----:B------:R-:W-:Y:S01]  /*a000*/  ISETP.GE.AND P1, PT, R0, R11, PT ;  /* 0x0000000b0000720c */ /* 0x000fe20003f26270 */
[----:B-1----:R-:W-:Y:S01]  /*a010*/  FFMA.FTZ R4, R2, UR4, R25 ;  /* 0x0000000402047c23 */ /* 0x002fe20008010019 */
[----:B------:R-:W-:Y:S01]  /*a020*/  FSEL R25, R8, -INF , !P0 ;  /* 0xff80000008197808 */ /* 0x000fe20004000000 */
[C---:B------:R-:W-:Y:S01]  /*a030*/  FFMA.FTZ R3, R2.reuse, UR4, R27 ;  /* 0x0000000402037c23 */ /* 0x040fe2000801001b */
[----:B------:R-:W-:Y:S01]  /*a040*/  PLOP3.LUT P0, PT, PT, PT, UP0, 0x80, 0x0 ;  /* 0x000000000000781c */ /* 0x000fe20003f0f008 */
[----:B------:R-:W-:Y:S01]  /*a050*/  FFMA.FTZ R0, R2, UR4, R21 ;  /* 0x0000000402007c23 */ /* 0x000fe20008010015 */
        /* <DEDUP_REMOVED lines=52> */
.L_x_1015:
[----:B------:R-:W-:Y:S05]  /*a3a0*/  BSYNC B0 ;  /* 0x0000000000007941 */ /* 0x000fea0003800000 */
.L_x_1014:
[----:B------:R-:W0:Y:S02]  /*a3b0*/  LDGDEPBAR ;  /* 0x00000000000079af */ /* 0x000e240000000000 */
.L_x_1013:
[----:B-1----:R-:W2:Y:S04]  /*a3c0*/  LDL R4, [R1+0x48] ;  /* 0x0000480001047983 */ /* 0x002ea80000100800 */
[----:B------:R-:W3:Y:S04]  /*a3d0*/  LDL R6, [R1+0x4c] ;  /* 0x00004c0001067983 */ /* 0x000ee80000100800 */
[----:B------:R-:W4:Y:S04]  /*a3e0*/  LDL R3, [R1+0x2c] ;  /* 0x00002c0001037983 */ /* 0x000f280000100800 */
[----:B------:R-:W5:Y:S04]  /*a3f0*/  LDL R8, [R1+0x28] ;  /* 0x0000280001087983 */ /* 0x000f680000100800 */
[----:B------:R-:W5:Y:S04]  /*a400*/  LDL.64 R134, [R1+0x20] ;  /* 0x0000200001867983 */ /* 0x000f680000100a00 */
[----:B------:R-:W5:Y:S01]  /*a410*/  LDL.64 R18, [R1+0x38] ;  /* 0x0000380001127983 */ /* 0x000f620000100a00 */
[----:B------:R-:W-:-:S02]  /*a420*/  MOV R2, UR31 ;  /* 0x0000001f00027c02 */ /* 0x000fc40008000f00 */
        /* <DEDUP_REMOVED lines=9> */
[----:B-1----:R-:W-:-:S05]  /*a4c0*/  FMNMX.FTZ R0, R0, R13, !PT ;  /* 0x0000000d00007209 */ /* 0x002fca0007810000 */
[----:B------:R-:W1:Y:S02]  /*a4d0*/  SHFL.BFLY PT, R136, R0, 0x1, 0x1f ;  /* 0x0c201f0000887f89 */ /* 0x000e6400000e0000 */
[----:B-1----:R-:W-:-:S04]  /*a4e0*/  FMNMX.FTZ R136, R0, R136, !PT ;  /* 0x0000008800887209 */ /* 0x002fc80007810000 */
[C---:B------:R-:W-:Y:S01]  /*a4f0*/  FSETP.NEU.FTZ.AND P6, PT, R136.reuse, -INF , PT ;  /* 0xff8000008800780b */ /* 0x040fe20003fdd000 */
[----:B------:R-:W-:-:S05]  /*a500*/  FMUL.FTZ R0, R136, c[0x0][0x23c] ;  /* 0x00008f0088007a20 */ /* 0x000fca0000410000 */
[----:B------:R-:W-:Y:S01]  /*a510*/  FSEL R0, R0, RZ, P6 ;  /* 0x000000ff00007208 */ /* 0x000fe20003000000 */
[----:B------:R-:W1:Y:S08]  /*a520*/  LDC.U8 R244, c[0x0][0x2d8] ;  /* 0x0000b600fff47b82 */ /* 0x000e700000000000 */
[----:B------:R-:W1:Y:S01]  /*a530*/  LDC.U8 R175, c[0x0][0x2d8] ;  /* 0x0000b600ffaf7b82 */ /* 0x000e620000000000 */
[----:B--2---:R-:W-:-:S04]  /*a540*/  IMAD.WIDE.U32 R4, R4, -0x2daee0ad, RZ ;  /* 0xd2511f5304047825 */ /* 0x004fc800078e00ff */
[----:B---3--:R-:W-:Y:S01]  /*a550*/  IMAD.WIDE.U32 R16, R6, -0x326172a9, RZ ;  /* 0xcd9e8d5706107825 */ /* 0x008fe200078e00ff */
[----:B------:R-:W-:-:S04]  /*a560*/  LOP3.LUT R2, R5, UR32, R2, 0x96, !PT ;  /* 0x0000002005027c12 */ /* 0x000fc8000f8e9602 */
[----:B----4-:R-:W-:Y:S01]  /*a570*/  LOP3.LUT R6, R17, R3, RZ, 0x3c, !PT ;  /* 0x0000000311067212 */ /* 0x010fe200078e3cff */
[----:B------:R-:W-:-:S04]  /*a580*/  IMAD.WIDE.U32 R2, R2, -0x326172a9, RZ ;  /* 0xcd9e8d5702027825 */ /* 0x000fc800078e00ff */
[----:B------:R-:W-:Y:S01]  /*a590*/  IMAD.WIDE.U32 R6, R6, -0x2daee0ad, RZ ;  /* 0xd2511f5306067825 */ /* 0x000fe200078e00ff */
[----:B------:R-:W-:-:S03]  /*a5a0*/  LOP3.LUT R16, R3, UR16, R16, 0x96, !PT ;  /* 0x0000001003107c12 */ /* 0x000fc6000f8e9610 */
[----:B-----5:R-:W-:Y:S01]  /*a5b0*/  IMAD R5, R8, -0x326172a9, RZ ;  /* 0xcd9e8d5708057824 */ /* 0x020fe200078e02ff */
[----:B------:R-:W-:Y:S01]  /*a5c0*/  LOP3.LUT R14, R7, UR15, R4, 0x96, !PT ;  /* 0x0000000f070e7c12 */ /* 0x000fe2000f8e9604 */
[----:B------:R-:W-:Y:S01]  /*a5d0*/  IMAD.WIDE.U32 R16, R16, -0x2daee0ad, RZ ;  /* 0xd2511f5310107825 */ /* 0x000fe200078e00ff */
[----:B------:R-:W-:Y:S02]  /*a5e0*/  LOP3.LUT R22, R135, UR14, R2, 0x96, !PT ;  /* 0x0000000e87167c12 */ /* 0x000fe4000f8e9602 */
[----:B------:R-:W-:Y:S01]  /*a5f0*/  LOP3.LUT R4, R3, UR16, R5, 0x96, !PT ;  /* 0x0000001003047c12 */ /* 0x000fe2000f8e9605 */
[----:B------:R-:W-:Y:S01]  /*a600*/  IMAD.WIDE.U32 R14, R14, -0x326172a9, RZ ;  /* 0xcd9e8d570e0e7825 */ /* 0x000fe200078e00ff */
[----:B------:R-:W-:-:S03]  /*a610*/  LOP3.LUT R6, R17, UR13, R6, 0x96, !PT ;  /* 0x0000000d11067c12 */ /* 0x000fc6000f8e9606 */
[----:B------:R-:W-:Y:S01]  /*a620*/  IMAD.WIDE.U32 R4, R4, -0x2daee0ad, RZ ;  /* 0xd2511f5304047825 */ /* 0x000fe200078e00ff */
[----:B------:R-:W-:-:S03]  /*a630*/  LOP3.LUT R7, R15, UR14, R2, 0x96, !PT ;  /* 0x0000000e0f077c12 */ /* 0x000fc6000f8e9602 */
[----:B------:R-:W-:Y:S01]  /*a640*/  IMAD.WIDE.U32 R22, R22, -0x2daee0ad, RZ ;  /* 0xd2511f5316167825 */ /* 0x000fe200078e00ff */
[----:B------:R-:W-:-:S04]  /*a650*/  LOP3.LUT R2, R5, UR13, R18, 0x96, !PT ;  /* 0x0000000d05027c12 */ /* 0x000fc8000f8e9612 */
[----:B------:R-:W-:Y:S01]  /*a660*/  LOP3.LUT R20, R23, UR11, R4, 0x96, !PT ;  /* 0x0000000b17147c12 */ /* 0x000fe2000f8e9604 */
[----:B------:R-:W-:-:S04]  /*a670*/  IMAD.WIDE.U32 R4, R6, -0x326172a9, RZ ;  /* 0xcd9e8d5706047825 */ /* 0x000fc800078e00ff */
[----:B------:R-:W-:Y:S01]  /*a680*/  IMAD.WIDE.U32 R6, R7, -0x2daee0ad, RZ ;  /* 0xd2511f5307067825 */ /* 0x000fe200078e00ff */
[----:B------:R-:W-:-:S03]  /*a690*/  FMNMX.FTZ R8, R226, R26, !PT ;  /* 0x0000001ae2087209 */ /* 0x000fc60007810000 */
[----:B------:R-:W-:Y:S01]  /*a6a0*/  IMAD.WIDE.U32 R2, R2, -0x326172a9, RZ ;  /* 0xcd9e8d5702027825 */ /* 0x000fe200078e00ff */
[----:B------:R-:W-:-:S03]  /*a6b0*/  LOP3.LUT R16, R7, UR11, R16, 0x96, !PT ;  /* 0x0000000b07107c12 */ /* 0x000fc6000f8e9610 */
[----:B------:R-:W-:Y:S01]  /*a6c0*/  IMAD.WIDE.U32 R20, R20, -0x326172a9, RZ ;  /* 0xcd9e8d5714147825 */ /* 0x000fe200078e00ff */
[----:B------:R-:W-:Y:S02]  /*a6d0*/  LOP3.LUT R18, R5, UR12, R14, 0x96, !PT ;  /* 0x0000000c05127c12 */ /* 0x000fe4000f8e960e */
[----:B------:R-:W-:Y:S01]  /*a6e0*/  FMNMX.FTZ R5, R182, R8, !PT ;  /* 0x00000008b6057209 */ /* 0x000fe20007810000 */
[----:B------:R-:W-:Y:S01]  /*a6f0*/  IMAD.WIDE.U32 R16, R16, -0x326172a9, RZ ;  /* 0xcd9e8d5710107825 */ /* 0x000fe200078e00ff */
[----:B------:R-:W-:Y:S02]  /*a700*/  LOP3.LUT R7, R21, UR10, R2, 0x96, !PT ;  /* 0x0000000a15077c12 */ /* 0x000fe4000f8e9602 */
[----:B------:R-:W-:Y:S02]  /*a710*/  LOP3.LUT R3, R3, UR12, R134, 0x96, !PT ;  /* 0x0000000c03037c12 */ /* 0x000fe4000f8e9686 */
[----:B------:R-:W-:Y:S01]  /*a720*/  FMNMX.FTZ R5, R137, R5, !PT ;  /* 0x0000000589057209 */ /* 0x000fe20007810000 */
[----:B------:R-:W-:Y:S01]  /*a730*/  IMAD.WIDE.U32 R188, R7, -0x2daee0ad, RZ ;  /* 0xd2511f5307bc7825 */ /* 0x000fe200078e00ff */
[----:B------:R-:W-:-:S02]  /*a740*/  LOP3.LUT R7, R17, UR10, R4, 0x96, !PT ;  /* 0x0000000a11077c12 */ /* 0x000fc4000f8e9604 */
[----:B------:R-:W-:Y:S01]  /*a750*/  FMNMX.FTZ R5, R33, R5, !PT ;  /* 0x0000000521057209 */ /* 0x000fe20007810000 */
[----:B------:R-:W-:-:S04]  /*a760*/  IMAD.WIDE.U32 R18, R18, -0x2daee0ad, RZ ;  /* 0xd2511f5312127825 */ /* 0x000fc800078e00ff */
[----:B------:R-:W-:Y:S01]  /*a770*/  IMAD.WIDE.U32 R2, R3, -0x2daee0ad, RZ ;  /* 0xd2511f5303027825 */ /* 0x000fe200078e00ff */
[----:B------:R-:W-:Y:S02]  /*a780*/  LOP3.LUT R14, R19, UR9, R6, 0x96, !PT ;  /* 0x00000009130e7c12 */ /* 0x000fe4000f8e9606 */
[----:B------:R-:W-:Y:S01]  /*a790*/  FMNMX.FTZ R4, R197, R5, !PT ;  /* 0x00000005c5047209 */ /* 0x000fe20007810000 */
[----:B------:R-:W-:Y:S01]  /*a7a0*/  IMAD.WIDE.U32 R186, R7, -0x2daee0ad, RZ ;  /* 0xd2511f5307ba7825 */ /* 0x000fe200078e00ff */
[----:B------:R-:W-:Y:S02]  /*a7b0*/  LOP3.LUT R6, R3, UR9, R22, 0x96, !PT ;  /* 0x0000000903067c12 */ /* 0x000fe4000f8e9616 */
[----:B------:R-:W-:Y:S02]  /*a7c0*/  LOP3.LUT R5, R189, UR5, R2, 0x96, !PT ;  /* 0x00000005bd057c12 */ /* 0x000fe4000f8e9602 */
[----:B------:R-:W-:Y:S01]  /*a7d0*/  LOP3.LUT R2, R187, UR5, R18, 0x96, !PT ;  /* 0x00000005bb027c12 */ /* 0x000fe2000f8e9612 */
[----:B------:R-:W-:Y:S01]  /*a7e0*/  IMAD.WIDE.U32 R6, R6, -0x326172a9, RZ ;  /* 0xcd9e8d5706067825 */ /* 0x000fe200078e00ff */
[----:B------:R-:W-:-:S03]  /*a7f0*/  FMNMX.FTZ R135, R191, R4, !PT ;  /* 0x00000004bf877209 */ /* 0x000fc60007810000 */
[----:B------:R-:W-:-:S04]  /*a800*/  IMAD.WIDE.U32 R4, R5, -0x326172a9, RZ ;  /* 0xcd9e8d5705047825 */ /* 0x000fc800078e00ff */
[----:B------:R-:W-:Y:S01]  /*a810*/  IMAD.WIDE.U32 R14, R14, -0x326172a9, RZ ;  /* 0xcd9e8d570e0e7825 */ /* 0x000fe200078e00ff */
[----:B------:R-:W-:-:S03]  /*a820*/  LOP3.LUT R6, R5, UR17, R6, 0x96, !PT ;  /* 0x0000001105067c12 */ /* 0x000fc6000f8e9606 */
[----:B------:R-:W-:Y:S01]  /*a830*/  IMAD.WIDE.U32 R2, R2, -0x326172a9, RZ ;  /* 0xcd9e8d5702027825 */ /* 0x000fe200078e00ff */
[C---:B------:R-:W-:Y:S02]  /*a840*/  LOP3.LUT R8, R4.reuse, 0xffff, RZ, 0xc0, !PT ;  /* 0x0000ffff04087812 */ /* 0x040fe400078ec0ff */
[----:B------:R-:W-:Y:S02]  /*a850*/  FMNMX.FTZ R5, R225, R28, !PT ;  /* 0x0000001ce1057209 */ /* 0x000fe40007810000 */
[----:B------:R-:W-:Y:S02]  /*a860*/  LOP3.LUT R187, R15, UR8, R16, 0x96, !PT ;  /* 0x000000080fbb7c12 */ /* 0x000fe4000f8e9610 */
[----:B------:R-:W-:Y:S02]  /*a870*/  LOP3.LUT R189, R7, UR8, R20, 0x96, !PT ;  /* 0x0000000807bd7c12 */ /* 0x000fe4000f8e9614 */
[----:B------:R-:W-:Y:S02]  /*a880*/  LOP3.LUT R16, R4, 0xff, RZ, 0xc0, !PT ;  /* 0x000000ff04107812 */ /* 0x000fe400078ec0ff */
[----:B------:R-:W-:-:S02]  /*a890*/  SHF.R.U32.HI R13, RZ, 0x10, R4 ;  /* 0x00000010ff0d7819 */ /* 0x000fc40000011604 */
[----:B------:R-:W-:Y:S02]  /*a8a0*/  SHF.R.U32.HI R15, RZ, 0x18, R4 ;  /* 0x00000018ff0f7819 */ /* 0x000fe40000011604 */
[C---:B------:R-:W-:Y:S02]  /*a8b0*/  LOP3.LUT R17, R2.reuse, 0xffff, RZ, 0xc0, !PT ;  /* 0x0000ffff02117812 */ /* 0x040fe400078ec0ff */
[----:B------:R-:W-:Y:S02]  /*a8c0*/  LOP3.LUT R18, R2, 0xff, RZ, 0xc0, !PT ;  /* 0x000000ff02127812 */ /* 0x000fe400078ec0ff */
[--C-:B------:R-:W-:Y:S02]  /*a8d0*/  SHF.R.U32.HI R20, RZ, 0x10, R2.reuse ;  /* 0x00000010ff147819 */ /* 0x100fe40000011602 */
[----:B------:R-:W-:Y:S02]  /*a8e0*/  SHF.R.U32.HI R19, RZ, 0x18, R2 ;  /* 0x00000018ff137819 */ /* 0x000fe40000011602 */
[----:B------:R-:W-:-:S02]  /*a8f0*/  LOP3.LUT R4, R3, UR17, R14, 0x96, !PT ;  /* 0x0000001103047c12 */ /* 0x000fc4000f8e960e */
        /* <DEDUP_REMOVED lines=16> */
[----:B------:R-:W-:-:S05]  /*aa00*/  FMNMX.FTZ R2, R190, R3, !PT ;  /* 0x00000003be027209 */ /* 0x000fca0007810000 */
[----:B------:R-:W3:Y:S01]  /*aa10*/  SHFL.BFLY PT, R134, R2, 0x2, 0x1f ;  /* 0x0c401f0002867f89 */ /* 0x000ee200000e0000 */
[----:B------:R-:W-:Y:S02]  /*aa20*/  SHF.R.U32.HI R8, RZ, 0x8, R8 ;  /* 0x00000008ff087819 */ /* 0x000fe40000011608 */
[----:B------:R-:W-:Y:S02]  /*aa30*/  FMNMX.FTZ R3, R196, R5, !PT ;  /* 0x00000005c4037209 */ /* 0x000fe40007810000 */
[----:B--2---:R-:W-:Y:S02]  /*aa40*/  FMNMX.FTZ R135, R7, R135, !PT ;  /* 0x0000008707877209 */ /* 0x004fe40007810000 */
[----:B------:R-:W-:-:S04]  /*aa50*/  LOP3.LUT R7, R13, 0xff, RZ, 0xc0, !PT ;  /* 0x000000ff0d077812 */ /* 0x000fc800078ec0ff */
[----:B------:R-:W-:Y:S02]  /*aa60*/  PRMT R27, R7, 0x5410, R15 ;  /* 0x00005410071b7816 */ /* 0x000fe4000000000f */
[----:B------:R-:W2:Y:S01]  /*aa70*/  SHFL.BFLY PT, R15, R135, 0x1, 0x1f ;  /* 0x0c201f00870f7f89 */ /* 0x000ea200000e0000 */
[----:B------:R-:W-:-:S03]  /*aa80*/  PRMT R23, R16, 0x5410, R8 ;  /* 0x0000541010177816 */ /* 0x000fc60000000008 */
[----:B------:R-:W4:Y:S01]  /*aa90*/  SHFL.BFLY PT, R16, R3, 0x2, 0x1f ;  /* 0x0c401f0003107f89 */ /* 0x000f2200000e0000 */
[----:B------:R-:W-:Y:S02]  /*aaa0*/  LOP3.LUT R5, R6, 0xffff, RZ, 0xc0, !PT ;  /* 0x0000ffff06057812 */ /* 0x000fe400078ec0ff */
[--C-:B------:R-:W-:Y:S02]  /*aab0*/  SHF.R.U32.HI R7, RZ, 0x10, R6.reuse ;  /* 0x00000010ff077819 */ /* 0x100fe40000011606 */
[----:B---3--:R-:W-:Y:S02]  /*aac0*/  FMNMX.FTZ R134, R134, R2, !PT ;  /* 0x0000000286867209 */ /* 0x008fe40007810000 */
[----:B------:R-:W-:Y:S02]  /*aad0*/  SHF.R.U32.HI R8, RZ, 0x8, R5 ;  /* 0x00000008ff087819 */ /* 0x000fe40000011605 */
[----:B------:R-:W-:Y:S02]  /*aae0*/  LOP3.LUT R5, R7, 0xff, RZ, 0xc0, !PT ;  /* 0x000000ff07057812 */ /* 0x000fe400078ec0ff */
[----:B------:R-:W-:Y:S01]  /*aaf0*/  SHF.R.U32.HI R13, RZ, 0x18, R6 ;  /* 0x00000018ff0d7819 */ /* 0x000fe20000011606 */
[----:B------:R-:W3:Y:S03]  /*ab00*/  SHFL.BFLY PT, R7, R134, 0x1, 0x1f ;  /* 0x0c201f0086077f89 */ /* 0x000ee600000e0000 */
[----:B------:R-:W-:Y:S01]  /*ab10*/  PRMT R21, R5, 0x5410, R13 ;  /* 0x0000541005157816 */ /* 0x000fe2000000000d */
[----:B------:R-:W-:-:S04]  /*ab20*/  FFMA.FTZ R5, R139, c[0x0][0x23c], -R0 ;  /* 0x00008f008b057a23 */ /* 0x000fc80000010800 */
[----:B------:R5:W-:Y:S01]  /*ab30*/  MUFU.EX2 R193, R5 ;  /* 0x0000000500c17308 */ /* 0x000be20000000800 */
[----:B--2---:R-:W-:Y:S02]  /*ab40*/  FMNMX.FTZ R135, R135, R15, !PT ;  /* 0x0000000f87877209 */ /* 0x004fe40007810000 */
[----:B----4-:R-:W-:-:S03]  /*ab50*/  FMNMX.FTZ R2, R16, R3, !PT ;  /* 0x0000000310027209 */ /* 0x010fc60007810000 */
[C---:B------:R-:W-:Y:S01]  /*ab60*/  FMUL.FTZ R3, R135.reuse, c[0x0][0x23c] ;  /* 0x00008f0087037a20 */ /* 0x040fe20000410000 */
[----:B------:R-:W-:Y:S01]  /*ab70*/  FSETP.NEU.FTZ.AND P5, PT, R135, -INF , PT ;  /* 0xff8000008700780b */ /* 0x000fe20003fbd000 */
[----:B-----5:R-:W-:-:S04]  /*ab80*/  FFMA.FTZ R5, R132, c[0x0][0x23c], -R0 ;  /* 0x00008f0084057a23 */ /* 0x020fc80000010800 */
[----:B------:R2:W-:Y:S01]  /*ab90*/  MUFU.EX2 R139, R5 ;  /* 0x00000005008b7308 */ /* 0x0005e20000000800 */
[----:B------:R-:W-:Y:S01]  /*aba0*/  FSEL R3, R3, RZ, P5 ;  /* 0x000000ff03037208 */ /* 0x000fe20002800000 */
[----:B------:R-:W4:Y:S01]  /*abb0*/  SHFL.BFLY PT, R13, R2, 0x1, 0x1f ;  /* 0x0c201f00020d7f89 */ /* 0x000f2200000e0000 */
[----:B------:R-:W-:Y:S01]  /*abc0*/  LOP3.LUT R14, R6, 0xff, RZ, 0xc0, !PT ;  /* 0x000000ff060e7812 */ /* 0x000fe200078ec0ff */
[--C-:B------:R-:W-:Y:S01]  /*abd0*/  FFMA.FTZ R6, R24, c[0x0][0x23c], -R0.reuse ;  /* 0x00008f0018067a23 */ /* 0x100fe20000010800 */
[----:B---3--:R-:W-:Y:S01]  /*abe0*/  FMNMX.FTZ R134, R134, R7, !PT ;  /* 0x0000000786867209 */ /* 0x008fe20007810000 */
[----:B--2---:R-:W-:-:S04]  /*abf0*/  FFMA.FTZ R5, R32, c[0x0][0x23c], -R0 ;  /* 0x00008f0020057a23 */ /* 0x004fc80000010800 */
[----:B------:R2:W-:Y:S01]  /*ac00*/  MUFU.EX2 R179, R5 ;  /* 0x0000000500b37308 */ /* 0x0005e20000000800 */
[----:B------:R-:W-:Y:S01]  /*ac10*/  PRMT R22, R14, 0x5410, R8 ;  /* 0x000054100e167816 */ /* 0x000fe20000000008 */
[C---:B------:R-:W-:Y:S01]  /*ac20*/  FMUL.FTZ R8, R134.reuse, c[0x0][0x23c] ;  /* 0x00008f0086087a20 */ /* 0x040fe20000410000 */
[----:B------:R-:W-:-:S05]  /*ac30*/  FSETP.NEU.FTZ.AND P4, PT, R134, -INF , PT ;  /* 0xff8000008600780b */ /* 0x000fca0003f9d000 */
[----:B------:R3:W5:Y:S01]  /*ac40*/  MUFU.EX2 R29, R6 ;  /* 0x00000006001d7308 */ /* 0x0007620000000800 */
[----:B--2---:R-:W-:-:S04]  /*ac50*/  SHF.R.U32.HI R5, RZ, 0x8, R17 ;  /* 0x00000008ff057819 */ /* 0x004fc80000011611 */
[----:B------:R-:W-:Y:S01]  /*ac60*/  PRMT R18, R18, 0x5410, R5 ;  /* 0x0000541012127816 */ /* 0x000fe20000000005 */
[--C-:B------:R-:W-:Y:S02]  /*ac70*/  FFMA.FTZ R5, R182, c[0x0][0x23c], -R3.reuse ;  /* 0x00008f00b6057a23 */ /* 0x100fe40000010803 */
[----:B---3--:R-:W-:Y:S02]  /*ac80*/  FFMA.FTZ R6, R26, c[0x0][0x23c], -R3 ;  /* 0x00008f001a067a23 */ /* 0x008fe40000010803 */
[----:B------:R2:W-:Y:S01]  /*ac90*/  MUFU.EX2 R192, R5 ;  /* 0x0000000500c07308 */ /* 0x0005e20000000800 */
[----:B------:R-:W-:-:S07]  /*aca0*/  FSEL R8, R8, RZ, P4 ;  /* 0x000000ff08087208 */ /* 0x000fce0002000000 */
[----:B------:R3:W-:Y:S01]  /*acb0*/  MUFU.EX2 R30, R6 ;  /* 0x00000006001e7308 */ /* 0x0007e20000000800 */
[----:B--2---:R-:W-:-:S04]  /*acc0*/  LOP3.LUT R5, R20, 0xff, RZ, 0xc0, !PT ;  /* 0x000000ff14057812 */ /* 0x004fc800078ec0ff */
[----:B------:R-:W-:Y:S01]  /*acd0*/  PRMT R19, R5, 0x5410, R19 ;  /* 0x0000541005137816 */ /* 0x000fe20000000013 */
[--C-:B------:R-:W-:Y:S02]  /*ace0*/  FFMA.FTZ R5, R33, c[0x0][0x23c], -R3.reuse ;  /* 0x00008f0021057a23 */ /* 0x100fe40000010803 */
[----:B---3--:R-:W-:Y:S02]  /*acf0*/  FFMA.FTZ R6, R137, c[0x0][0x23c], -R3 ;  /* 0x00008f0089067a23 */ /* 0x008fe40000010803 */
[----:B------:R2:W-:Y:S01]  /*ad00*/  MUFU.EX2 R178, R5 ;  /* 0x0000000500b27308 */ /* 0x0005e20000000800 */
[----:B----4-:R-:W-:-:S07]  /*ad10*/  FMNMX.FTZ R2, R2, R13, !PT ;  /* 0x0000000d02027209 */ /* 0x010fce0007810000 */
[----:B------:R3:W-:Y:S01]  /*ad20*/  MUFU.EX2 R247, R6 ;  /* 0x0000000600f77308 */ /* 0x0007e20000000800 */
[----:B--2---:R-:W-:Y:S01]  /*ad30*/  LOP3.LUT R5, R4, 0xffff, RZ, 0xc0, !PT ;  /* 0x0000ffff04057812 */ /* 0x004fe200078ec0ff */
[----:B---3--:R-:W-:-:S06]  /*ad40*/  FFMA.FTZ R6, R28, c[0x0][0x23c], -R8 ;  /* 0x00008f001c067a23 */ /* 0x008fcc0000010808 */
[----:B------:R2:W-:Y:S01]  /*ad50*/  MUFU.EX2 R195, R6 ;  /* 0x0000000600c37308 */ /* 0x0005e20000000800 */
[C---:B------:R-:W-:Y:S01]  /*ad60*/  FMUL.FTZ R13, R2.reuse, c[0x0][0x23c] ;  /* 0x00008f00020d7a20 */ /* 0x040fe20000410000 */
[----:B------:R-:W-:Y:S01]  /*ad70*/  FSETP.NEU.FTZ.AND P1, PT, R2, -INF , PT ;  /* 0xff8000000200780b */ /* 0x000fe20003f3d000 */
[----:B------:R-:W-:Y:S01]  /*ad80*/  FFMA.FTZ R7, R181, c[0x0][0x23c], -R8 ;  /* 0x00008f00b5077a23 */ /* 0x000fe20000010808 */
[----:B--2---:R-:W-:Y:S02]  /*ad90*/  SHF.R.U32.HI R6, RZ, 0x8, R5 ;  /* 0x00000008ff067819 */ /* 0x004fe40000011605 */
[----:B------:R-:W-:-:S04]  /*ada0*/  LOP3.LUT R5, R4, 0xff, RZ, 0xc0, !PT ;  /* 0x000000ff04057812 */ /* 0x000fc800078ec0ff */
[----:B------:R-:W-:Y:S01]  /*adb0*/  PRMT R24, R5, 0x5410, R6 ;  /* 0x0000541005187816 */ /* 0x000fe20000000006 */
[----:B------:R-:W-:Y:S01]  /*adc0*/  FFMA.FTZ R6, R133, c[0x0][0x23c], -R8 ;  /* 0x00008f0085067a23 */ /* 0x000fe20000010808 */
[--C-:B------:R-:W-:Y:S02]  /*add0*/  SHF.R.U32.HI R5, RZ, 0x10, R4.reuse ;  /* 0x00000010ff057819 */ /* 0x100fe40000011604 */
[----:B------:R-:W-:Y:S01]  /*ade0*/  FSEL R13, R13, RZ, P1 ;  /* 0x000000ff0d0d7208 */ /* 0x000fe20000800000 */
[----:B------:R2:W-:Y:S08]  /*adf0*/  MUFU.EX2 R177, R6 ;  /* 0x0000000600b17308 */ /* 0x0005f00000000800 */
[----:B------:R-:W3:Y:S01]  /*ae00*/  MUFU.EX2 R246, R7 ;  /* 0x0000000700f67308 */ /* 0x000ee20000000800 */
[----:B--2---:R-:W-:-:S02]  /*ae10*/  SHF.R.U32.HI R6, RZ, 0x18, R4 ;  /* 0x00000018ff067819 */ /* 0x004fc40000011604 */
[----:B------:R-:W-:Y:S01]  /*ae20*/  LOP3.LUT R4, R5, 0xff, RZ, 0xc0, !PT ;  /* 0x000000ff05047812 */ /* 0x000fe200078ec0ff */
[----:B------:R-:W-:-:S03]  /*ae30*/  FFMA.FTZ R5, R180, c[0x0][0x23c], -R13 ;  /* 0x00008f00b4057a23 */ /* 0x000fc6000001080d */
[----:B------:R-:W-:Y:S01]  /*ae40*/  PRMT R17, R4, 0x5410, R6 ;  /* 0x0000541004117816 */ /* 0x000fe20000000006 */
[----:B------:R-:W-:Y:S01]  /*ae50*/  FFMA.FTZ R4, R34, c[0x0][0x23c], -R13 ;  /* 0x00008f0022047a23 */ /* 0x000fe2000001080d */
[----:B------:R2:W-:Y:S01]  /*ae60*/  MUFU.EX2 R245, R5 ;  /* 0x0000000500f57308 */ /* 0x0005e20000000800 */
[----:B-1----:R-:W-:Y:S01]  /*ae70*/  PRMT R175, R175, 0x7054, R244 ;  /* 0x00007054afaf7816 */ /* 0x002fe200000000f4 */
[----:B------:R-:W-:Y:S06]  /*ae80*/  LDSM.16.MT88.4 R32, [R207+0xa000] ;  /* 0x00a00000cf20783b */ /* 0x000fec0000004200 */
[----:B------:R1:W4:Y:S01]  /*ae90*/  MUFU.EX2 R176, R4 ;  /* 0x0000000400b07308 */ /* 0x0003220000000800 */
[----:B--2---:R-:W-:-:S05]  /*aea0*/  FSEL R5, R135, RZ, P5 ;  /* 0x000000ff87057208 */ /* 0x004fca0002800000 */
[----:B------:R-:W-:Y:S01]  /*aeb0*/  FADD.FTZ R15, R226, -R5 ;  /* 0x80000005e20f7221 */ /* 0x000fe20000010000 */
[----:B------:R-:W-:Y:S01]  /*aec0*/  FSEL R5, R2, RZ, P1 ;  /* 0x000000ff02057208 */ /* 0x000fe20000800000 */
[----:B-1----:R-:W-:Y:S01]  /*aed0*/  FFMA.FTZ R4, R184, c[0x0][0x23c], -R8 ;  /* 0x00008f00b8047a23 */ /* 0x002fe20000010808 */
[----:B------:R-:W-:-:S03]  /*aee0*/  HSET2.LE.AND R18, R18, R175, PT ;  /* 0x000000af12127233 */ /* 0x000fc60003803000 */
[----:B------:R-:W-:Y:S01]  /*aef0*/  FADD.FTZ R16, R224, -R5 ;  /* 0x80000005e0107221 */ /* 0x000fe20000010000 */
[----:B------:R3:W1:Y:S01]  /*af00*/  MUFU.EX2 R26, R4 ;  /* 0x00000004001a7308 */ /* 0x0006620000000800 */
[----:B------:R-:W-:Y:S01]  /*af10*/  FFMA.FTZ R5, R25, c[0x0][0x23c], -R13 ;  /* 0x00008f0019057a23 */ /* 0x000fe2000001080d */
[----:B------:R-:W-:Y:S01]  /*af20*/  HSET2.LE.AND R19, R19, R175, PT ;  /* 0x000000af13137233 */ /* 0x000fe20003803000 */
[----:B------:R-:W-:Y:S02]  /*af30*/  FSEL R6, R136, RZ, P6 ;  /* 0x000000ff88067208 */ /* 0x000fe40003000000 */
[----:B-----5:R-:W-:-:S03]  /*af40*/  MOV R137, R29 ;  /* 0x0000001d00897202 */ /* 0x020fc60000000f00 */
[----:B------:R2:W-:Y:S01]  /*af50*/  MUFU.EX2 R194, R5 ;  /* 0x0000000500c27308 */ /* 0x0005e20000000800 */
[----:B---3--:R-:W-:-:S04]  /*af60*/  F2FP.BF16.PACK_AB R4, R177, R246 ;  /* 0x000000f6b104723e */ /* 0x008fc800000010ff */
[----:B------:R-:W-:Y:S02]  /*af70*/  LOP3.LUT R18, R18, R4, RZ, 0xc0, !PT ;  /* 0x0000000412127212 */ /* 0x000fe400078ec0ff */
[----:B----4-:R-:W-:Y:S01]  /*af80*/  F2FP.BF16.PACK_AB R4, R176, R245 ;  /* 0x000000f5b004723e */ /* 0x010fe200000010ff */
[----:B--2---:R-:W-:-:S03]  /*af90*/  FFMA.FTZ R5, R183, c[0x0][0x23c], -R13 ;  /* 0x00008f00b7057a23 */ /* 0x004fc6000001080d */
[----:B------:R-:W-:Y:S01]  /*afa0*/  LOP3.LUT R19, R19, R4, RZ, 0xc0, !PT ;  /* 0x0000000413137212 */ /* 0x000fe200078ec0ff */
[----:B------:R-:W-:Y:S01]  /*afb0*/  FADD.FTZ R7, R227, -R6 ;  /* 0x80000006e3077221 */ /* 0x000fe20000010000 */
[----:B------:R2:W-:Y:S01]  /*afc0*/  MUFU.EX2 R132, R5 ;  /* 0x0000000500847308 */ /* 0x0005e20000000800 */
[----:B------:R-:W-:Y:S01]  /*afd0*/  HSET2.LE.AND R4, R22, R175, PT ;  /* 0x000000af16047233 */ /* 0x000fe20003803000 */
[----:B------:R-:W-:Y:S02]  /*afe0*/  FSEL R6, R134, RZ, P4 ;  /* 0x000000ff86067208 */ /* 0x000fe40002000000 */
[----:B------:R-:W-:-:S03]  /*aff0*/  MOV R182, R30 ;  /* 0x0000001e00b67202 */ /* 0x000fc60000000f00 */
[----:B------:R-:W-:Y:S01]  /*b000*/  FADD.FTZ R14, R225, -R6 ;  /* 0x80000006e10e7221 */ /* 0x000fe20000010000 */
[----:B------:R-:W-:Y:S02]  /*b010*/  F2FP.BF16.PACK_AB R6, R192, R182 ;  /* 0x000000b6c006723e */ /* 0x000fe400000010ff */
[----:B--2---:R-:W-:-:S04]  /*b020*/  F2FP.BF16.PACK_AB R5, R193, R137 ;  /* 0x00000089c105723e */ /* 0x004fc800000010ff */
[----:B------:R-:W-:Y:S01]  /*b030*/  LOP3.LUT R4, R4, R5, RZ, 0xc0, !PT ;  /* 0x0000000504047212 */ /* 0x000fe200078ec0ff */
[----:B------:R-:W-:-:S05]  /*b040*/  HSET2.LE.AND R5, R21, R175, PT ;  /* 0x000000af15057233 */ /* 0x000fca0003803000 */
[----:B------:R-:W-:Y:S01]  /*b050*/  LOP3.LUT R5, R5, R6, RZ, 0xc0, !PT ;  /* 0x0000000605057212 */ /* 0x000fe200078ec0ff */
[----:B------:R-:W-:Y:S02]  /*b060*/  HSET2.LE.AND R6, R23, R175, PT ;  /* 0x000000af17067233 */ /* 0x000fe40003803000 */
[----:B------:R-:W2:Y:S01]  /*b070*/  LDSM.16.MT88.4 R20, [R205+0xa000] ;  /* 0x00a00000cd14783b */ /* 0x000ea20000004200 */
[----:B------:R-:W-:Y:S02]  /*b080*/  FMUL.FTZ R7, R7, c[0x0][0x23c] ;  /* 0x00008f0007077a20 */ /* 0x000fe40000410000 */
[----:B------:R-:W-:Y:S02]  /*b090*/  FMUL.FTZ R14, R14, c[0x0][0x23c] ;  /* 0x00008f000e0e7a20 */ /* 0x000fe40000410000 */
[----:B------:R3:W4:Y:S01]  /*b0a0*/  MUFU.EX2 R30, R7 ;  /* 0x00000007001e7308 */ /* 0x0007220000000800 */
[----:B------:R-:W-:Y:S02]  /*b0b0*/  FMUL.FTZ R15, R15, c[0x0][0x23c] ;  /* 0x00008f000f0f7a20 */ /* 0x000fe40000410000 */
[----:B------:R-:W-:-:S05]  /*b0c0*/  FMUL.FTZ R16, R16, c[0x0][0x23c] ;  /* 0x00008f0010107a20 */ /* 0x000fca0000410000 */
[----:B------:R5:W-:Y:S01]  /*b0d0*/  MUFU.EX2 R28, R14 ;  /* 0x0000000e001c7308 */ /* 0x000be20000000800 */
[----:B---3--:R-:W-:-:S07]  /*b0e0*/  F2FP.BF16.PACK_AB R7, R179, R139 ;  /* 0x0000008bb307723e */ /* 0x008fce00000010ff */
[----:B------:R1:W3:Y:S01]  /*b0f0*/  MUFU.EX2 R29, R15 ;  /* 0x0000000f001d7308 */ /* 0x0002e20000000800 */
[----:B------:R-:W-:Y:S01]  /*b100*/  LOP3.LUT R6, R6, R7, RZ, 0xc0, !PT ;  /* 0x0000000706067212 */ /* 0x000fe200078ec0ff */
[----:B------:R-:W-:Y:S01]  /*b110*/  HSET2.LE.AND R7, R27, R175, PT ;  /* 0x000000af1b077233 */ /* 0x000fe20003803000 */
[----:B-----5:R-:W-:-:S05]  /*b120*/  F2FP.BF16.PACK_AB R14, R178, R247 ;  /* 0x000000f7b20e723e */ /* 0x020fca00000010ff */
[----:B------:R5:W2:Y:S01]  /*b130*/  MUFU.EX2 R27, R16 ;  /* 0x00000010001b7308 */ /* 0x000aa20000000800 */
[----:B------:R-:W-:Y:S01]  /*b140*/  LOP3.LUT R7, R7, R14, RZ, 0xc0, !PT ;  /* 0x0000000e07077212 */ /* 0x000fe200078ec0ff */
[----:B------:R-:W-:Y:S01]  /*b150*/  HSET2.LE.AND R14, R24, R175, PT ;  /* 0x000000af180e7233 */ /* 0x000fe20003803000 */
[----:B-1----:R-:W-:Y:S01]  /*b160*/  F2FP.BF16.PACK_AB R15, R26, R195 ;  /* 0x000000c31a0f723e */ /* 0x002fe200000010ff */
[----:B----4-:R-:W-:-:S03]  /*b170*/  FMUL.FTZ R140, R140, R30 ;  /* 0x0000001e8c8c7220 */ /* 0x010fc60000410000 */
[----:B-----5:R-:W-:Y:S01]  /*b180*/  LOP3.LUT R16, R14, R15, RZ, 0xc0, !PT ;  /* 0x0000000f0e107212 */ /* 0x020fe200078ec0ff */
[----:B------:R-:W-:Y:S01]  /*b190*/  HSET2.LE.AND R14, R17, R175, PT ;  /* 0x000000af110e7233 */ /* 0x000fe20003803000 */
[----:B------:R-:W-:Y:S01]  /*b1a0*/  F2FP.BF16.PACK_AB R15, R132, R194 ;  /* 0x000000c2840f723e */ /* 0x000fe200000010ff */
[----:B------:R-:W-:Y:S02]  /*b1b0*/  FMUL.FTZ R141, R141, R30 ;  /* 0x0000001e8d8d7220 */ /* 0x000fe40000410000 */
[----:B---3--:R-:W-:Y:S01]  /*b1c0*/  FMUL.FTZ R142, R142, R29 ;  /* 0x0000001d8e8e7220 */ /* 0x008fe20000410000 */
[----:B------:R-:W-:Y:S01]  /*b1d0*/  LOP3.LUT R17, R14, R15, RZ, 0xc0, !PT ;  /* 0x0000000f0e117212 */ /* 0x000fe200078ec0ff */
[----:B------:R-:W-:Y:S02]  /*b1e0*/  FMUL.FTZ R143, R143, R29 ;  /* 0x0000001d8f8f7220 */ /* 0x000fe40000410000 */
[-C--:B------:R-:W-:Y:S02]  /*b1f0*/  FMUL.FTZ R144, R144, R28.reuse ;  /* 0x0000001c90907220 */ /* 0x080fe40000410000 */
[----:B------:R-:W-:-:S02]  /*b200*/  FMUL.FTZ R145, R145, R28 ;  /* 0x0000001c91917220 */ /* 0x000fc40000410000 */
[-C--:B--2---:R-:W-:Y:S02]  /*b210*/  FMUL.FTZ R146, R146, R27.reuse ;  /* 0x0000001b92927220 */ /* 0x084fe40000410000 */
        /* <DEDUP_REMOVED lines=10> */
[----:B------:R-:W-:Y:S08]  /*b2c0*/  HMMA.16816.F32.BF16 R144, R16, R20, R144 ;  /* 0x000000141090723c */ /* 0x000ff00000041890 */
[-C--:B------:R-:W-:Y:S08]  /*b2d0*/  HMMA.16816.F32.BF16 R152, R4, R22.reuse, R152 ;  /* 0x000000160498723c */ /* 0x080ff00000041898 */
[----:B------:R-:W-:Y:S01]  /*b2e0*/  HMMA.16816.F32.BF16 R240, R16, R22, R148 ;  /* 0x0000001610f0723c */ /* 0x000fe20000041894 */
[----:B------:R-:W1:Y:S01]  /*b2f0*/  LDSM.16.MT88.4 R20, [R210+0xa000] ;  /* 0x00a00000d214783b */ /* 0x000e620000004200 */
[----:B------:R-:W-:-:S02]  /*b300*/  FMUL.FTZ R36, R36, R30 ;  /* 0x0000001e24247220 */ /* 0x000fc40000410000 */
[----:B------:R-:W-:Y:S01]  /*b310*/  FMUL.FTZ R37, R37, R30 ;  /* 0x0000001e25257220 */ /* 0x000fe20000410000 */
[----:B------:R-:W-:Y:S01]  /*b320*/  LDSM.16.MT88.4 R148, [R205+0xa800] ;  /* 0x00a80000cd94783b */ /* 0x000fe20000004200 */
        /* <DEDUP_REMOVED lines=30> */
[-C--:B------:R-:W-:Y:S01]  /*b510*/  HMMA.16816.F32.BF16 R232, R4, R32.reuse, R36 ;  /* 0x0000002004e8723c */ /* 0x080fe20000041824 */
[----:B------:R-:W2:Y:S07]  /*b520*/  LDSM.16.MT88.4 R36, [R209+0xa000] ;  /* 0x00a00000d124783b */ /* 0x000eae0000004200 */
[----:B------:R-:W-:Y:S01]  /*b530*/  HMMA.16816.F32.BF16 R228, R16, R32, R40 ;  /* 0x0000002010e4723c */ /* 0x000fe20000041828 */
[----:B------:R-:W-:Y:S07]  /*b540*/  LDSM.16.MT88.4 R40, [R210+0xb000] ;  /* 0x00b00000d228783b */ /* 0x000fee0000004200 */
[-C--:B------:R-:W-:Y:S08]  /*b550*/  HMMA.16816.F32.BF16 R48, R4, R34.reuse, R48 ;  /* 0x000000220430723c */ /* 0x080ff00000041830 */
[----:B------:R-:W-:Y:S01]  /*b560*/  HMMA.16816.F32.BF16 R224, R16, R34, R44 ;  /* 0x0000002210e0723c */ /* 0x000fe2000004182c */
[----:B------:R-:W-:Y:S04]  /*b570*/  LDSM.16.MT88.4 R32, [R207+0xb000] ;  /* 0x00b00000cf20783b */ /* 0x000fe80000004200 */
[----:B------:R-:W-:Y:S03]  /*b580*/  LDSM.16.MT88.4 R44, [R209+0xb000] ;  /* 0x00b00000d12c783b */ /* 0x000fe60000004200 */
[-C--:B-1----:R-:W-:Y:S08]  /*b590*/  HMMA.16816.F32.BF16 R52, R4, R20.reuse, R52 ;  /* 0x000000140434723c */ /* 0x082ff00000041834 */
[----:B------:R-:W-:Y:S08]  /*b5a0*/  HMMA.16816.F32.BF16 R236, R16, R20, R56 ;  /* 0x0000001410ec723c */ /* 0x000ff00000041838 */
        /* <DEDUP_REMOVED lines=51> */
[----:B--2---:R-:W-:Y:S01]  /*b8e0*/  HMMA.16816.F32.BF16 R68, R4, R36, R68 ;  /* 0x000000240444723c */ /* 0x004fe20000041844 */
[----:B------:R-:W-:-:S02]  /*b8f0*/  MOV R61, R195 ;  /* 0x000000c3003d7202 */ /* 0x000fc40000000f00 */
[----:B------:R-:W-:-:S05]  /*b900*/  MOV R60, R194 ;  /* 0x000000c2003c7202 */ /* 0x000fca0000000f00 */
        /* <DEDUP_REMOVED lines=8> */
[----:B------:R-:W-:Y:S07]  /*b990*/  HMMA.16816.F32.BF16 R56, R4, R46, R168 ;  /* 0x0000002e0438723c */ /* 0x000fee00000418a8 */
[----:B------:R-:W-:Y:S01]  /*b9a0*/  FFMA.FTZ R4, R174, c[0x0][0x23c], -R0 ;  /* 0x00008f00ae047a23 */ /* 0x000fe20000010800 */
[----:B------:R-:W-:Y:S07]  /*b9b0*/  HMMA.16816.F32.BF16 R72, R16, R36, R72 ;  /* 0x000000241048723c */ /* 0x000fee0000041848 */
[----:B------:R-:W-:-:S02]  /*b9c0*/  MOV R37, R193 ;  /* 0x000000c100257202 */ /* 0x000fc40000000f00 */
[----:B------:R-:W-:Y:S02]  /*b9d0*/  MOV R36, R192 ;  /* 0x000000c000247202 */ /* 0x000fe40000000f00 */
[----:B------:R-:W-:Y:S07]  /*b9e0*/  HMMA.16816.F32.BF16 R192, R16, R38, R76 ;  /* 0x0000002610c0723c */ /* 0x000fee000004184c */
[----:B------:R-:W-:Y:S02]  /*b9f0*/  MOV R38, R245 ;  /* 0x000000f500267202 */ /* 0x000fe40000000f00 */
[----:B------:R1:W-:Y:S01]  /*ba00*/  MUFU.EX2 R245, R4 ;  /* 0x0000000400f57308 */ /* 0x0003e20000000800 */
[----:B------:R-:W-:Y:S01]  /*ba10*/  MOV R39, R246 ;  /* 0x000000f600277202 */ /* 0x000fe20000000f00 */
[----:B-1----:R-:W-:-:S06]  /*ba20*/  FFMA.FTZ R4, R173, c[0x0][0x23c], -R0 ;  /* 0x00008f00ad047a23 */ /* 0x002fcc0000010800 */
[----:B------:R1:W-:Y:S01]  /*ba30*/  MUFU.EX2 R246, R4 ;  /* 0x0000000400f67308 */ /* 0x0003e20000000800 */
[----:B------:R-:W-:Y:S01]  /*ba40*/  MOV R63, R137 ;  /* 0x00000089003f7202 */ /* 0x000fe20000000f00 */
[----:B------:R-:W-:Y:S02]  /*ba50*/  FMUL.FTZ R88, R88, R28 ;  /* 0x0000001c58587220 */ /* 0x000fe40000410000 */
[--C-:B-1----:R-:W-:Y:S02]  /*ba60*/  FFMA.FTZ R4, R172, c[0x0][0x23c], -R0.reuse ;  /* 0x00008f00ac047a23 */ /* 0x102fe40000010800 */
[----:B------:R-:W-:-:S04]  /*ba70*/  FFMA.FTZ R0, R31, c[0x0][0x23c], -R0 ;  /* 0x00008f001f007a23 */ /* 0x000fc80000010800 */
[----:B------:R1:W-:Y:S01]  /*ba80*/  MUFU.EX2 R244, R0 ;  /* 0x0000000000f47308 */ /* 0x0003e20000000800 */
[----:B------:R-:W-:Y:S01]  /*ba90*/  MOV R77, R139 ;  /* 0x0000008b004d7202 */ /* 0x000fe20000000f00 */
[----:B------:R-:W-:Y:S01]  /*baa0*/  FMUL.FTZ R89, R89, R28 ;  /* 0x0000001c59597220 */ /* 0x000fe20000410000 */
[----:B------:R-:W-:Y:S01]  /*bab0*/  MOV R76, R247 ;  /* 0x000000f7004c7202 */ /* 0x000fe20000000f00 */
[-C--:B------:R-:W-:Y:S02]  /*bac0*/  FMUL.FTZ R90, R90, R27.reuse ;  /* 0x0000001b5a5a7220 */ /* 0x080fe40000410000 */
[----:B------:R-:W-:Y:S02]  /*bad0*/  FMUL.FTZ R91, R91, R27 ;  /* 0x0000001b5b5b7220 */ /* 0x000fe40000410000 */
[----:B-1----:R-:W-:-:S04]  /*bae0*/  FFMA.FTZ R0, R197, c[0x0][0x23c], -R3 ;  /* 0x00008f00c5007a23 */ /* 0x002fc80000010803 */
[----:B------:R1:W-:Y:S01]  /*baf0*/  MUFU.EX2 R137, R0 ;  /* 0x0000000000897308 */ /* 0x0003e20000000800 */
[-C--:B------:R-:W-:Y:S01]  /*bb00*/  FMUL.FTZ R92, R92, R28.reuse ;  /* 0x0000001c5c5c7220 */ /* 0x080fe20000410000 */
[----:B------:R-:W-:Y:S01]  /*bb10*/  HMMA.16816.F32.BF16 R88, R16, R20, R88 ;  /* 0x000000141058723c */ /* 0x000fe20000041858 */
[----:B------:R-:W-:-:S05]  /*bb20*/  FMUL.FTZ R93, R93, R28 ;  /* 0x0000001c5d5d7220 */ /* 0x000fca0000410000 */
[----:B------:R2:W-:Y:S01]  /*bb30*/  MUFU.EX2 R247, R4 ;  /* 0x0000000400f77308 */ /* 0x0005e20000000800 */
[----:B-1----:R-:W-:-:S07]  /*bb40*/  FFMA.FTZ R0, R191, c[0x0][0x23c], -R3 ;  /* 0x00008f00bf007a23 */ /* 0x002fce0000010803 */
[----:B------:R1:W-:Y:S01]  /*bb50*/  MUFU.EX2 R139, R0 ;  /* 0x00000000008b7308 */ /* 0x0003e20000000800 */
[----:B------:R-:W-:Y:S02]  /*bb60*/  FMUL.FTZ R94, R94, R27 ;  /* 0x0000001b5e5e7220 */ /* 0x000fe40000410000 */
[----:B--2---:R-:W-:-:S04]  /*bb70*/  IMAD.WIDE.U32 R4, R187, -0x2daee0ad, RZ ;  /* 0xd2511f53bb047825 */ /* 0x004fc800078e00ff */
[----:B------:R-:W-:Y:S01]  /*bb80*/  FMUL.FTZ R95, R95, R27 ;  /* 0x0000001b5f5f7220 */ /* 0x000fe20000410000 */
[C---:B------:R-:W-:Y:S01]  /*bb90*/  LOP3.LUT R14, R4.reuse, 0xffff, RZ, 0xc0, !PT ;  /* 0x0000ffff040e7812 */ /* 0x040fe200078ec0ff */
[----:B-1----:R-:W-:Y:S01]  /*bba0*/  FFMA.FTZ R0, R185, c[0x0][0x23c], -R3 ;  /* 0x00008f00b9007a23 */ /* 0x002fe20000010803 */
[----:B------:R-:W-:-:S03]  /*bbb0*/  LOP3.LUT R21, R4, 0xff, RZ, 0xc0, !PT ;  /* 0x000000ff04157812 */ /* 0x000fc600078ec0ff */
[----:B------:R1:W-:Y:S01]  /*bbc0*/  MUFU.EX2 R184, R0 ;  /* 0x0000000000b87308 */ /* 0x0003e20000000800 */
[--C-:B------:R-:W-:Y:S02]  /*bbd0*/  SHF.R.U32.HI R15, RZ, 0x10, R4.reuse ;  /* 0x00000010ff0f7819 */ /* 0x100fe40000011604 */
[----:B------:R-:W-:Y:S02]  /*bbe0*/  SHF.R.U32.HI R25, RZ, 0x18, R4 ;  /* 0x00000018ff197819 */ /* 0x000fe40000011604 */
[----:B------:R-:W-:Y:S02]  /*bbf0*/  MOV R62, R182 ;  /* 0x000000b6003e7202 */ /* 0x000fe40000000f00 */
[----:B------:R-:W-:Y:S01]  /*bc00*/  HMMA.16816.F32.BF16 R180, R16, R22, R92 ;  /* 0x0000001610b4723c */ /* 0x000fe2000004185c */
[----:B------:R-:W-:Y:S02]  /*bc10*/  FMUL.FTZ R104, R104, R28 ;  /* 0x0000001c68687220 */ /* 0x000fe40000410000 */
[----:B-1----:R-:W-:Y:S01]  /*bc20*/  FFMA.FTZ R0, R138, c[0x0][0x23c], -R3 ;  /* 0x00008f008a007a23 */ /* 0x002fe20000010803 */
[----:B------:R-:W-:Y:S01]  /*bc30*/  LOP3.LUT R3, R5, UR18, R186, 0x96, !PT ;  /* 0x0000001205037c12 */ /* 0x000fe2000f8e96ba */
[----:B------:R-:W-:-:S02]  /*bc40*/  IMAD.WIDE.U32 R4, R189, -0x2daee0ad, RZ ;  /* 0xd2511f53bd047825 */ /* 0x000fc400078e00ff */
[----:B------:R1:W2:Y:S01]  /*bc50*/  MUFU.EX2 R133, R0 ;  /* 0x0000000000857308 */ /* 0x0002a20000000800 */
[----:B------:R-:W-:Y:S01]  /*bc60*/  MOV R78, R132 ;  /* 0x00000084004e7202 */ /* 0x000fe20000000f00 */
[----:B------:R-:W-:Y:S01]  /*bc70*/  FMUL.FTZ R105, R105, R28 ;  /* 0x0000001c69697220 */ /* 0x000fe20000410000 */
[----:B------:R-:W-:Y:S01]  /*bc80*/  LOP3.LUT R7, R4, 0xffff, RZ, 0xc0, !PT ;  /* 0x0000ffff04077812 */ /* 0x000fe200078ec0ff */
[-C--:B------:R-:W-:Y:S01]  /*bc90*/  FMUL.FTZ R106, R106, R27.reuse ;  /* 0x0000001b6a6a7220 */ /* 0x080fe20000410000 */
[----:B------:R-:W-:Y:S01]  /*bca0*/  LOP3.LUT R24, R4, 0xff, RZ, 0xc0, !PT ;  /* 0x000000ff04187812 */ /* 0x000fe200078ec0ff */
[----:B------:R-:W-:Y:S01]  /*bcb0*/  FMUL.FTZ R107, R107, R27 ;  /* 0x0000001b6b6b7220 */ /* 0x000fe20000410000 */
[--C-:B------:R-:W-:Y:S02]  /*bcc0*/  SHF.R.U32.HI R20, RZ, 0x10, R4.reuse ;  /* 0x00000010ff147819 */ /* 0x100fe40000011604 */
[----:B------:R-:W-:Y:S02]  /*bcd0*/  SHF.R.U32.HI R23, RZ, 0x18, R4 ;  /* 0x00000018ff177819 */ /* 0x000fe40000011604 */
[----:B------:R-:W-:Y:S01]  /*bce0*/  SHF.R.U32.HI R4, RZ, 0x8, R14 ;  /* 0x00000008ff047819 */ /* 0x000fe2000001160e */
[----:B-1----:R-:W-:-:S03]  /*bcf0*/  FFMA.FTZ R0, R202, c[0x0][0x23c], -R8 ;  /* 0x00008f00ca007a23 */ /* 0x002fc60000010808 */
[----:B------:R-:W-:Y:S01]  /*bd00*/  PRMT R21, R21, 0x5410, R4 ;  /* 0x0000541015157816 */ /* 0x000fe20000000004 */
[-C--:B------:R-:W-:Y:S01]  /*bd10*/  FMUL.FTZ R156, R156, R28.reuse ;  /* 0x0000001c9c9c7220 */ /* 0x080fe20000410000 */
[----:B------:R1:W-:Y:S01]  /*bd20*/  MUFU.EX2 R132, R0 ;  /* 0x0000000000847308 */ /* 0x0003e20000000800 */
[----:B------:R-:W-:Y:S01]  /*bd30*/  FMUL.FTZ R157, R157, R28 ;  /* 0x0000001c9d9d7220 */ /* 0x000fe20000410000 */
[----:B------:R-:W-:Y:S01]  /*bd40*/  LOP3.LUT R4, R3, 0xffff, RZ, 0xc0, !PT ;  /* 0x0000ffff03047812 */ /* 0x000fe200078ec0ff */
[-C--:B------:R-:W-:Y:S02]  /*bd50*/  FMUL.FTZ R158, R158, R27.reuse ;  /* 0x0000001b9e9e7220 */ /* 0x080fe40000410000 */
[----:B------:R-:W-:Y:S02]  /*bd60*/  FMUL.FTZ R159, R159, R27 ;  /* 0x0000001b9f9f7220 */ /* 0x000fe40000410000 */
[----:B------:R-:W-:Y:S01]  /*bd70*/  FFMA.FTZ R6, R200, c[0x0][0x23c], -R8 ;  /* 0x00008f00c8067a23 */ /* 0x000fe20000010808 */
[----:B------:R-:W-:-:S02]  /*bd80*/  MOV R95, R179 ;  /* 0x000000b3005f7202 */ /* 0x000fc40000000f00 */
[----:B------:R-:W-:Y:S02]  /*bd90*/  MOV R94, R178 ;  /* 0x000000b2005e7202 */ /* 0x000fe40000000f00 */
[----:B------:R-:W-:Y:S02]  /*bda0*/  MOV R93, R177 ;  /* 0x000000b1005d7202 */ /* 0x000fe40000000f00 */
[----:B-1----:R-:W-:Y:S01]  /*bdb0*/  LOP3.LUT R0, R5, UR18, R188, 0x96, !PT ;  /* 0x0000001205007c12 */ /* 0x002fe2000f8e96bc */
[----:B------:R-:W-:Y:S01]  /*bdc0*/  FFMA.FTZ R5, R199, c[0x0][0x23c], -R8 ;  /* 0x00008f00c7057a23 */ /* 0x000fe20000010808 */
[----:B------:R-:W-:Y:S02]  /*bdd0*/  MOV R92, R176 ;  /* 0x000000b0005c7202 */ /* 0x000fe40000000f00 */
[----:B------:R-:W-:Y:S01]  /*bde0*/  HMMA.16816.F32.BF16 R176, R16, R34, R104 ;  /* 0x0000002210b0723c */ /* 0x000fe20000041868 */
[----:B------:R1:W-:Y:S01]  /*bdf0*/  MUFU.EX2 R35, R6 ;  /* 0x0000000600237308 */ /* 0x0003e20000000800 */
[----:B------:R-:W-:Y:S01]  /*be00*/  MOV R79, R26 ;  /* 0x0000001a004f7202 */ /* 0x000fe20000000f00 */
[----:B------:R-:W-:-:S02]  /*be10*/  FFMA.FTZ R22, R203, c[0x0][0x23c], -R13 ;  /* 0x00008f00cb167a23 */ /* 0x000fc4000001080d */
[----:B------:R-:W-:-:S04]  /*be20*/  FFMA.FTZ R26, R198, c[0x0][0x23c], -R13 ;  /* 0x00008f00c61a7a23 */ /* 0x000fc8000001080d */
[----:B------:R3:W-:Y:S01]  /*be30*/  MUFU.EX2 R34, R5 ;  /* 0x0000000500227308 */ /* 0x0007e20000000800 */
[----:B------:R-:W-:Y:S01]  /*be40*/  HMMA.16816.F32.BF16 R156, R16, R32, R156 ;  /* 0x00000020109c723c */ /* 0x000fe2000004189c */
[----:B------:R-:W-:Y:S02]  /*be50*/  FFMA.FTZ R31, R196, c[0x0][0x23c], -R13 ;  /* 0x00008f00c41f7a23 */ /* 0x000fe4000001080d */
[----:B-1----:R-:W-:Y:S01]  /*be60*/  FFMA.FTZ R6, R190, c[0x0][0x23c], -R8 ;  /* 0x00008f00be067a23 */ /* 0x002fe20000010808 */
[----:B------:R-:W-:-:S03]  /*be70*/  SHF.R.U32.HI R8, RZ, 0x8, R7 ;  /* 0x00000008ff087819 */ /* 0x000fc60000011607 */
[----:B------:R-:W-:Y:S01]  /*be80*/  FFMA.FTZ R32, R201, c[0x0][0x23c], -R13 ;  /* 0x00008f00c9207a23 */ /* 0x000fe2000001080d */
[----:B------:R-:W-:Y:S02]  /*be90*/  LOP3.LUT R13, R15, 0xff, RZ, 0xc0, !PT ;  /* 0x000000ff0f0d7812 */ /* 0x000fe400078ec0ff */
[----:B---3--:R-:W-:Y:S02]  /*bea0*/  SHF.R.U32.HI R5, RZ, 0x8, R4 ;  /* 0x00000008ff057819 */ /* 0x008fe40000011604 */
[----:B------:R-:W-:Y:S01]  /*beb0*/  LOP3.LUT R4, R3, 0xff, RZ, 0xc0, !PT ;  /* 0x000000ff03047812 */ /* 0x000fe200078ec0ff */
[----:B------:R1:W3:Y:S01]  /*bec0*/  MUFU.EX2 R33, R6 ;  /* 0x0000000600217308 */ /* 0x0002e20000000800 */
[----:B------:R-:W-:Y:S02]  /*bed0*/  LOP3.LUT R7, R20, 0xff, RZ, 0xc0, !PT ;  /* 0x000000ff14077812 */ /* 0x000fe400078ec0ff */
[----:B------:R-:W-:Y:S02]  /*bee0*/  PRMT R15, R24, 0x5410, R8 ;  /* 0x00005410180f7816 */ /* 0x000fe40000000008 */
[----:B------:R-:W-:-:S02]  /*bef0*/  PRMT R20, R4, 0x5410, R5 ;  /* 0x0000541004147816 */ /* 0x000fc40000000005 */
[--C-:B------:R-:W-:Y:S02]  /*bf00*/  SHF.R.U32.HI R5, RZ, 0x10, R3.reuse ;  /* 0x00000010ff057819 */ /* 0x100fe40000011603 */
[----:B------:R-:W-:Y:S02]  /*bf10*/  SHF.R.U32.HI R8, RZ, 0x18, R3 ;  /* 0x00000018ff087819 */ /* 0x000fe40000011603 */
[----:B------:R-:W-:Y:S02]  /*bf20*/  SHF.R.U32.HI R4, RZ, 0x10, R0 ;  /* 0x00000010ff047819 */ /* 0x000fe40000011600 */
[----:B------:R-:W-:Y:S02]  /*bf30*/  LOP3.LUT R3, R0, 0xffff, RZ, 0xc0, !PT ;  /* 0x0000ffff00037812 */ /* 0x000fe400078ec0ff */
[----:B------:R-:W-:Y:S02]  /*bf40*/  PRMT R14, R7, 0x5410, R23 ;  /* 0x00005410070e7816 */ /* 0x000fe40000000017 */
[----:B------:R-:W-:-:S02]  /*bf50*/  MOV R107, R175 ;  /* 0x000000af006b7202 */ /* 0x000fc40000000f00 */
[----:B------:R-:W-:Y:S02]  /*bf60*/  PRMT R25, R13, 0x5410, R25 ;  /* 0x000054100d197816 */ /* 0x000fe40000000019 */
[----:B------:R-:W-:Y:S02]  /*bf70*/  SHF.R.U32.HI R7, RZ, 0x18, R0 ;  /* 0x00000018ff077819 */ /* 0x000fe40000011600 */
[----:B-1----:R-:W-:Y:S02]  /*bf80*/  LOP3.LUT R6, R5, 0xff, RZ, 0xc0, !PT ;  /* 0x000000ff05067812 */ /* 0x002fe400078ec0ff */
[----:B------:R-:W-:Y:S02]  /*bf90*/  LOP3.LUT R4, R4, 0xff, RZ, 0xc0, !PT ;  /* 0x000000ff04047812 */ /* 0x000fe400078ec0ff */
[----:B------:R-:W-:Y:S02]  /*bfa0*/  LOP3.LUT R13, R0, 0xff, RZ, 0xc0, !PT ;  /* 0x000000ff000d7812 */ /* 0x000fe400078ec0ff */
[----:B------:R-:W-:-:S02]  /*bfb0*/  SHF.R.U32.HI R5, RZ, 0x8, R3 ;  /* 0x00000008ff057819 */ /* 0x000fc40000011603 */
[----:B------:R-:W-:Y:S02]  /*bfc0*/  PRMT R8, R6, 0x5410, R8 ;  /* 0x0000541006087816 */ /* 0x000fe40000000008 */
[----:B------:R-:W-:Y:S01]  /*bfd0*/  PRMT R7, R4, 0x5410, R7 ;  /* 0x0000541004077816 */ /* 0x000fe20000000007 */
[----:B------:R-:W-:Y:S01]  /*bfe0*/  HSET2.LE.AND R4, R14, R107, PT ;  /* 0x0000006b0e047233 */ /* 0x000fe20003803000 */
[----:B------:R-:W-:Y:S01]  /*bff0*/  PRMT R6, R13, 0x5410, R5 ;  /* 0x000054100d067816 */ /* 0x000fe20000000005 */
[----:B------:R-:W-:Y:S01]  /*c000*/  FMUL.FTZ R160, R160, R28 ;  /* 0x0000001ca0a07220 */ /* 0x000fe20000410000 */
[----:B--2---:R-:W-:Y:S01]  /*c010*/  F2FP.BF16.PACK_AB R5, R133, R184 ;  /* 0x000000b88505723e */ /* 0x004fe200000010ff */
        /* <DEDUP_REMOVED lines=15> */
[--C-:B------:R-:W-:Y:S01]  /*c110*/  HSET2.LE.AND R0, R21, R107.reuse, PT ;  /* 0x0000006b15007233 */ /* 0x100fe20003803000 */
[----:B------:R-:W-:Y:S01]  /*c120*/  LOP3.LUT R171, R4, R5, RZ, 0xc0, !PT ;  /* 0x0000000504ab7212 */ /* 0x000fe200078ec0ff */
[----:B------:R-:W-:Y:S01]  /*c130*/  HSET2.LE.AND R4, R7, R107, PT ;  /* 0x0000006b07047233 */ /* 0x000fe20003803000 */
[----:B---3--:R-:W-:Y:S01]  /*c140*/  F2FP.BF16.PACK_AB R3, R33, R34 ;  /* 0x000000222103723e */ /* 0x008fe200000010ff */
[----:B------:R-:W-:Y:S01]  /*c150*/  HMMA.16816.F32.BF16 R160, R16, R40, R160 ;  /* 0x0000002810a0723c */ /* 0x000fe200000418a0 */
[----:B------:R-:W-:Y:S01]  /*c160*/  F2FP.BF16.PACK_AB R5, R139, R137 ;  /* 0x000000898b05723e */ /* 0x000fe200000010ff */
[----:B------:R-:W-:Y:S03]  /*c170*/  MUFU.EX2 R26, R26 ;  /* 0x0000001a001a7308 */ /* 0x000fe60000000800 */
[----:B------:R-:W-:-:S03]  /*c180*/  LOP3.LUT R169, R4, R5, RZ, 0xc0, !PT ;  /* 0x0000000504a97212 */ /* 0x000fc600078ec0ff */
[C---:B------:R-:W-:Y:S02]  /*c190*/  HMMA.16816.F32.BF16 R172, R16.reuse, R42, R116 ;  /* 0x0000002a10ac723c */ /* 0x040fe40000041874 */
[----:B------:R-:W1:Y:S01]  /*c1a0*/  MUFU.EX2 R31, R31 ;  /* 0x0000001f001f7308 */ /* 0x000e620000000800 */
[--C-:B------:R-:W-:Y:S01]  /*c1b0*/  HSET2.LE.AND R4, R20, R107.reuse, PT ;  /* 0x0000006b14047233 */ /* 0x100fe20003803000 */
[----:B------:R-:W-:Y:S01]  /*c1c0*/  F2FP.BF16.PACK_AB R5, R35, R132 ;  /* 0x000000842305723e */ /* 0x000fe200000010ff */
[----:B------:R-:W-:Y:S03]  /*c1d0*/  LDSM.16.MT88.4 R116, [R210+0xb800] ;  /* 0x00b80000d274783b */ /* 0x000fe60000004200 */
[C---:B------:R-:W-:Y:S08]  /*c1e0*/  HMMA.16816.F32.BF16 R124, R16.reuse, R44, R124 ;  /* 0x0000002c107c723c */ /* 0x040ff0000004187c */
[----:B------:R-:W-:Y:S01]  /*c1f0*/  HMMA.16816.F32.BF16 R16, R16, R46, R128 ;  /* 0x0000002e1010723c */ /* 0x000fe20000041880 */
[----:B------:R-:W-:Y:S01]  /*c200*/  MUFU.EX2 R22, R22 ;  /* 0x0000001600167308 */ /* 0x000fe20000000800 */
[----:B------:R-:W-:Y:S01]  /*c210*/  MOV R197, R92 ;  /* 0x0000005c00c57202 */ /* 0x000fe20000000f00 */
[----:B------:R-:W-:Y:S04]  /*c220*/  LDSM.16.MT88.4 R44, [R207+0xa800] ;  /* 0x00a80000cf2c783b */ /* 0x000fe80000004200 */
[----:B------:R-:W-:Y:S01]  /*c230*/  LOP3.LUT R130, R0, R3, RZ, 0xc0, !PT ;  /* 0x0000000300827212 */ /* 0x000fe200078ec0ff */
[----:B------:R-:W-:Y:S01]  /*c240*/  HSET2.LE.AND R0, R15, R107, PT ;  /* 0x0000006b0f007233 */ /* 0x000fe20003803000 */
[----:B------:R-:W-:-:S02]  /*c250*/  F2FP.BF16.PACK_AB R3, R244, R247 ;  /* 0x000000f7f403723e */ /* 0x000fc400000010ff */
[----:B------:R-:W-:Y:S02]  /*c260*/  LOP3.LUT R128, R4, R5, RZ, 0xc0, !PT ;  /* 0x0000000504807212 */ /* 0x000fe400078ec0ff */
[----:B------:R-:W-:Y:S01]  /*c270*/  LOP3.LUT R170, R0, R3, RZ, 0xc0, !PT ;  /* 0x0000000300aa7212 */ /* 0x000fe200078ec0ff */
[----:B------:R-:W-:Y:S02]  /*c280*/  HSET2.LE.AND R0, R6, R107, PT ;  /* 0x0000006b06007233 */ /* 0x000fe40003803000 */
[----:B------:R-:W2:Y:S01]  /*c290*/  LDSM.16.MT88.4 R4, [R209+0xb800] ;  /* 0x00b80000d104783b */ /* 0x000ea20000004200 */
[----:B------:R-:W-:-:S04]  /*c2a0*/  F2FP.BF16.PACK_AB R3, R246, R245 ;  /* 0x000000f5f603723e */ /* 0x000fc800000010ff */
[----:B------:R-:W-:Y:S01]  /*c2b0*/  LOP3.LUT R168, R0, R3, RZ, 0xc0, !PT ;  /* 0x0000000300a87212 */ /* 0x000fe200078ec0ff */
[--C-:B------:R-:W-:Y:S01]  /*c2c0*/  HSET2.LE.AND R0, R25, R107.reuse, PT ;  /* 0x0000006b19007233 */ /* 0x100fe20003803000 */
[----:B-1----:R-:W-:Y:S01]  /*c2d0*/  F2FP.BF16.PACK_AB R3, R31, R26 ;  /* 0x0000001a1f03723e */ /* 0x002fe200000010ff */
[----:B------:R-:W1:Y:S01]  /*c2e0*/  MUFU.EX2 R32, R32 ;  /* 0x0000002000207308 */ /* 0x000e620000000800 */
[----:B------:R-:W-:Y:S02]  /*c2f0*/  MOV R191, R93 ;  /* 0x0000005d00bf7202 */ /* 0x000fe40000000f00 */
[----:B------:R-:W-:Y:S01]  /*c300*/  LOP3.LUT R131, R0, R3, RZ, 0xc0, !PT ;  /* 0x0000000300837212 */ /* 0x000fe200078ec0ff */
[----:B------:R-:W-:Y:S01]  /*c310*/  HSET2.LE.AND R0, R8, R107, PT ;  /* 0x0000006b08007233 */ /* 0x000fe20003803000 */
[----:B------:R-:W-:Y:S01]  /*c320*/  MOV R185, R94 ;  /* 0x0000005e00b97202 */ /* 0x000fe20000000f00 */
[----:B------:R-:W-:Y:S01]  /*c330*/  LDSM.16.MT88.4 R104, [R207+0xb800] ;  /* 0x00b80000cf68783b */ /* 0x000fe20000004200 */
[----:B------:R-:W-:-:S02]  /*c340*/  MOV R138, R95 ;  /* 0x0000005f008a7202 */ /* 0x000fc40000000f00 */
[----:B------:R-:W-:Y:S01]  /*c350*/  MOV R202, R76 ;  /* 0x0000004c00ca7202 */ /* 0x000fe20000000f00 */
[----:B------:R-:W-:Y:S01]  /*c360*/  LDSM.16.MT88.4 R92, [R205+0xb800] ;  /* 0x00b80000cd5c783b */ /* 0x000fe20000004200 */
[----:B------:R-:W-:Y:S02]  /*c370*/  MOV R189, R77 ;  /* 0x0000004d00bd7202 */ /* 0x000fe40000000f00 */
[----:B------:R-:W-:Y:S02]  /*c380*/  MOV R188, R78 ;  /* 0x0000004e00bc7202 */ /* 0x000fe40000000f00 */
[----:B------:R-:W-:Y:S02]  /*c390*/  MOV R200, R79 ;  /* 0x0000004f00c87202 */ /* 0x000fe40000000f00 */
[----:B------:R-:W-:Y:S01]  /*c3a0*/  MOV R203, R60 ;  /* 0x0000003c00cb7202 */ /* 0x000fe20000000f00 */
[----:B------:R-:W-:Y:S01]  /*c3b0*/  LDSM.16.MT88.4 R76, [R209+0xa800] ;  /* 0x00a80000d14c783b */ /* 0x000fe20000004200 */
[----:B------:R-:W-:-:S02]  /*c3c0*/  MOV R201, R61 ;  /* 0x0000003d00c97202 */ /* 0x000fc40000000f00 */
[----:B------:R-:W-:Y:S02]  /*c3d0*/  MOV R198, R62 ;  /* 0x0000003e00c67202 */ /* 0x000fe40000000f00 */
[----:B------:R-:W-:Y:S02]  /*c3e0*/  MOV R196, R63 ;  /* 0x0000003f00c47202 */ /* 0x000fe40000000f00 */
[----:B------:R-:W3:Y:S01]  /*c3f0*/  LDSM.16.MT88.4 R60, [R210+0xa800] ;  /* 0x00a80000d23c783b */ /* 0x000ee20000004200 */
[----:B-1----:R-:W-:Y:S02]  /*c400*/  F2FP.BF16.PACK_AB R3, R32, R22 ;  /* 0x000000162003723e */ /* 0x002fe400000010ff */
[----:B------:R-:W-:Y:S02]  /*c410*/  MOV R190, R37 ;  /* 0x0000002500be7202 */ /* 0x000fe40000000f00 */
[----:B------:R-:W-:Y:S01]  /*c420*/  LOP3.LUT R129, R0, R3, RZ, 0xc0, !PT ;  /* 0x0000000300817212 */ /* 0x000fe200078ec0ff */
[----:B------:R-:W-:Y:S01]  /*c430*/  FFMA.FTZ R0, R248, R30, R196 ;  /* 0x0000001ef8007223 */ /* 0x000fe200000100c4 */
[----:B------:R-:W-:Y:S01]  /*c440*/  MOV R199, R36 ;  /* 0x0000002400c77202 */ /* 0x000fe20000000f00 */
[----:B------:R-:W-:-:S02]  /*c450*/  FFMA.FTZ R13, R249, R29, R198 ;  /* 0x0000001df90d7223 */ /* 0x000fc400000100c6 */
[----:B------:R-:W-:Y:S02]  /*c460*/  FFMA.FTZ R8, R251, R28, R201 ;  /* 0x0000001cfb087223 */ /* 0x000fe400000100c9 */
[----:B------:R-:W-:Y:S01]  /*c470*/  FFMA.FTZ R3, R250, R27, R203 ;  /* 0x0000001bfa037223 */ /* 0x000fe200000100cb */
[----:B------:R-:W-:Y:S01]  /*c480*/  MOV R186, R39 ;  /* 0x0000002700ba7202 */ /* 0x000fe20000000f00 */
[----:B------:R-:W-:Y:S01]  /*c490*/  FADD.FTZ R0, R190, R0 ;  /* 0x00000000be007221 */ /* 0x000fe20000010000 */
[----:B--2---:R-:W-:Y:S01]  /*c4a0*/  HMMA.16816.F32.BF16 R164, R168, R4, R164 ;  /* 0x00000004a8a4723c */ /* 0x004fe200000418a4 */
[----:B------:R-:W-:Y:S01]  /*c4b0*/  FADD.FTZ R13, R199, R13 ;  /* 0x0000000dc70d7221 */ /* 0x000fe20000010000 */
[----:B------:R-:W-:Y:S01]  /*c4c0*/  MOV R187, R38 ;  /* 0x0000002600bb7202 */ /* 0x000fe20000000f00 */
[----:B------:R-:W-:-:S05]  /*c4d0*/  FADD.FTZ R0, R189, R0 ;  /* 0x00000000bd007221 */ /* 0x000fca0000010000 */
        /* <DEDUP_REMOVED lines=17> */
[----:B------:R-:W-:Y:S02]  /*c5f0*/  FADD.FTZ R3, R139, R3 ;  /* 0x000000038b037221 */ /* 0x000fe40000010000 */
[----:B------:R-:W-:-:S05]  /*c600*/  FADD.FTZ R0, R35, R0 ;  /* 0x0000000023007221 */ /* 0x000fca0000010000 */
[----:B------:R-:W-:Y:S01]  /*c610*/  HMMA.16816.F32.BF16 R36, R168, R44, R232 ;  /* 0x0000002ca824723c */ /* 0x000fe200000418e8 */
[----:B------:R-:W-:-:S07]  /*c620*/  FADD.FTZ R5, R32, R5 ;  /* 0x0000000520057221 */ /* 0x000fce0000010000 */
        /* <DEDUP_REMOVED lines=35> */
[----:B------:R-:W-:Y:S05]  /*c860*/  @!P0 BRA `(.L_x_1009) ;  /* 0x000070c000008947 */ /* 0x000fea0003800000 */
        /* <DEDUP_REMOVED lines=42> */
[----:B------:R-:W-:Y:S01]  /*cb10*/  IADD3 R3, R0, 0x1, RZ ;  /* 0x0000000100037810 */ /* 0x000fe20007ffe0ff */
[----:B------:R-:W-:Y:S03]  /*cb20*/  @P3 STS.128 [R219+0xa800], RZ ;  /* 0x00a800ffdb003388 */ /* 0x000fe60000000c00 */
[C---:B------:R-:W-:Y:S01]  /*cb30*/  ISETP.GE.AND P4, PT, R3.reuse, R9, PT ;  /* 0x000000090300720c */ /* 0x040fe20003f86270 */
[----:B------:R-:W-:Y:S01]  /*cb40*/  @!PT LDS RZ, [RZ] ;  /* 0x00000000fffff984 */ /* 0x000fe20000000800 */
[----:B------:R-:W-:Y:S01]  /*cb50*/  @!PT LDS RZ, [RZ] ;  /* 0x00000000fffff984 */ /* 0x000fe20000000800 */
[----:B------:R-:W-:Y:S01]  /*cb60*/  @!PT LDS RZ, [RZ] ;  /* 0x00000000fffff984 */ /* 0x000fe20000000800 */
[----:B------:R1:W-:Y:S01]  /*cb70*/  @!P3 LDGSTS.E.BYPASS.LTC128B.128 [R219+0xa800], [R16.64] ;  /* 0x0a80000010dbbfae */ /* 0x0003e2000b901d5c */
[C---:B------:R-:W-:Y:S02]  /*cb80*/  ISETP.GE.AND P1, PT, R3.reuse, R10, PT ;  /* 0x0000000a0300720c */ /* 0x040fe40003f26270 */
[C---:B------:R-:W-:Y:S01]  /*cb90*/  ISETP.GE.AND P0, PT, R3.reuse, R12, PT ;  /* 0x0000000c0300720c */ /* 0x040fe20003f06270 */
[----:B------:R-:W-:Y:S01]  /*cba0*/  @P2 STS.128 [R219+0xb800], RZ ;  /* 0x00b800ffdb002388 */ /* 0x000fe20000000c00 */
[----:B------:R-:W-:-:S03]  /*cbb0*/  ISETP.GE.AND P6, PT, R3, R11, PT ;  /* 0x0000000b0300720c */ /* 0x000fc60003fc6270 */
[----:B------:R-:W-:Y:S01]  /*cbc0*/  @!PT LDS RZ, [RZ] ;  /* 0x00000000fffff984 */ /* 0x000fe20000000800 */
[----:B------:R-:W-:Y:S01]  /*cbd0*/  @!PT LDS RZ, [RZ] ;  /* 0x00000000fffff984 */ /* 0x000fe20000000800 */
[----:B------:R-:W-:Y:S01]  /*cbe0*/  @!PT LDS RZ, [RZ] ;  /* 0x00000000fffff984 */ /* 0x000fe20000000800 */
[----:B------:R3:W-:Y:S04]  /*cbf0*/  @!P2 LDGSTS.E.BYPASS.LTC128B.128 [R219+0xb800], [R6.64+0x80] ;  /* 0x0b80008006dbafae */ /* 0x0007e8000b901d5c */
[----:B------:R-:W-:Y:S04]  /*cc00*/  LDSM.16.M88.4 R28, [R204+0x8800] ;  /* 0x00880000cc1c783b */ /* 0x000fe80000000200 */
[----:B------:R-:W-:Y:S04]  /*cc10*/  LDSM.16.M88.4 R32, [R204+0x8000] ;  /* 0x00800000cc20783b */ /* 0x000fe80000000200 */
[----:B------:R-:W-:Y:S04]  /*cc20*/  LDSM.16.M88.4 R172, [R218] ;  /* 0x00000000daac783b */ /* 0x000fe80000000200 */
[----:B------:R-:W4:Y:S04]  /*cc30*/  LDSM.16.M88.4 R20, [R206] ;  /* 0x00000000ce14783b */ /* 0x000f280000000200 */
        /* <DEDUP_REMOVED lines=9> */
[----:B------:R-:W-:Y:S08]  /*ccd0*/  HMMA.16816.F32.BF16 R16, R16, R30, RZ ;  /* 0x0000001e1010723c */ /* 0x000ff000000418ff */
[----:B---3--:R-:W-:Y:S08]  /*cce0*/  HMMA.16816.F32.BF16 R228, R4, R172, R180 ;  /* 0x000000ac04e4723c */ /* 0x008ff000000418b4 */
[C---:B------:R-:W-:Y:S01]  /*ccf0*/  HMMA.16816.F32.BF16 R180, R20.reuse, R34, RZ ;  /* 0x0000002214b4723c */ /* 0x040fe200000418ff */
[----:B------:R-:W-:Y:S07]  /*cd00*/  LDSM.16.M88.4 R32, [R213+0x8800] ;  /* 0x00880000d520783b */ /* 0x000fee0000000200 */
[----:B------:R-:W-:Y:S08]  /*cd10*/  HMMA.16816.F32.BF16 R196, R20, R28, RZ ;  /* 0x0000001c14c4723c */ /* 0x000ff000000418ff */
[C---:B------:R-:W-:Y:S08]  /*cd20*/  HMMA.16816.F32.BF16 R188, R4.reuse, R176, R188 ;  /* 0x000000b004bc723c */ /* 0x040ff000000418bc */
[C---:B------:R-:W-:Y:S08]  /*cd30*/  HMMA.16816.F32.BF16 R224, R4.reuse, R178, R184 ;  /* 0x000000b204e0723c */ /* 0x040ff000000418b8 */
[----:B------:R-:W-:Y:S01]  /*cd40*/  HMMA.16816.F32.BF16 R200, R4, R174, R16 ;  /* 0x000000ae04c8723c */ /* 0x000fe20000041810 */
[----:B------:R-:W1:Y:S04]  /*cd50*/  LDSM.16.M88.4 R4, [R214+0x2000] ;  /* 0x00200000d604783b */ /* 0x000e680000000200 */
[----:B------:R-:W3:Y:S03]  /*cd60*/  LDSM.16.M88.4 R16, [R213+0x8000] ;  /* 0x00800000d510783b */ /* 0x000ee60000000200 */
        /* <DEDUP_REMOVED lines=10> */
[C---:B---3--:R-:W-:Y:S08]  /*ce10*/  HMMA.16816.F32.BF16 R188, R4.reuse, R16, R188 ;  /* 0x0000001004bc723c */ /* 0x048ff000000418bc */
[----:B------:R-:W-:Y:S08]  /*ce20*/  HMMA.16816.F32.BF16 R224, R4, R18, R224 ;  /* 0x0000001204e0723c */ /* 0x000ff000000418e0 */
[C---:B----4-:R-:W-:Y:S08]  /*ce30*/  HMMA.16816.F32.BF16 R200, R20.reuse, R16, R184 ;  /* 0x0000001014c8723c */ /* 0x050ff000000418b8 */
[----:B------:R-:W-:Y:S01]  /*ce40*/  HMMA.16816.F32.BF16 R196, R20, R18, R180 ;  /* 0x0000001214c4723c */ /* 0x000fe200000418b4 */
[----:B------:R-:W3:Y:S07]  /*ce50*/  LDSM.16.M88.4 R16, [R212] ;  /* 0x00000000d410783b */ /* 0x000eee0000000200 */
[-C--:B------:R-:W-:Y:S01]  /*ce60*/  HMMA.16816.F32.BF16 R228, R4, R32.reuse, R228 ;  /* 0x0000002004e4723c */ /* 0x080fe200000418e4 */
[----:B------:R-:W-:Y:S07]  /*ce70*/  LDSM.16.M88.4 R4, [R206+0x6000] ;  /* 0x00600000ce04783b */ /* 0x000fee0000000200 */
[C---:B------:R-:W-:Y:S08]  /*ce80*/  HMMA.16816.F32.BF16 R192, R20.reuse, R32, R192 ;  /* 0x0000002014c0723c */ /* 0x040ff000000418c0 */
[----:B------:R-:W-:Y:S01]  /*ce90*/  HMMA.16816.F32.BF16 R176, R20, R34, R176 ;  /* 0x0000002214b0723c */ /* 0x000fe200000418b0 */
[----:B------:R-:W4:Y:S04]  /*cea0*/  LDSM.16.M88.4 R32, [R204+0x9000] ;  /* 0x00900000cc20783b */ /* 0x000f280000000200 */
[----:B------:R-:W2:Y:S03]  /*ceb0*/  LDSM.16.M88.4 R20, [R204+0x9800] ;  /* 0x00980000cc14783b */ /* 0x000ea60000000200 */
[C---:B-----5:R-:W-:Y:S08]  /*cec0*/  HMMA.16816.F32.BF16 R188, R24.reuse, R172, R188 ;  /* 0x000000ac18bc723c */ /* 0x060ff000000418bc */
[C---:B------:R-:W-:Y:S08]  /*ced0*/  HMMA.16816.F32.BF16 R184, R24.reuse, R174, R224 ;  /* 0x000000ae18b8723c */ /* 0x040ff000000418e0 */
[C---:B-1----:R-:W-:Y:S08]  /*cee0*/  HMMA.16816.F32.BF16 R180, R24.reuse, R28, R228 ;  /* 0x0000001c18b4723c */ /* 0x042ff000000418e4 */
[----:B------:R-:W-:Y:S08]  /*cef0*/  HMMA.16816.F32.BF16 R24, R24, R30, R220 ;  /* 0x0000001e1818723c */ /* 0x000ff000000418dc */
[C---:B---3--:R-:W-:Y:S08]  /*cf00*/  HMMA.16816.F32.BF16 R228, R16.reuse, R172, R200 ;  /* 0x000000ac10e4723c */ /* 0x048ff000000418c8 */
[C---:B------:R-:W-:Y:S08]  /*cf10*/  HMMA.16816.F32.BF16 R224, R16.reuse, R174, R196 ;  /* 0x000000ae10e0723c */ /* 0x040ff000000418c4 */
[C---:B------:R-:W-:Y:S08]  /*cf20*/  HMMA.16816.F32.BF16 R200, R16.reuse, R28, R192 ;  /* 0x0000001c10c8723c */ /* 0x040ff000000418c0 */
[----:B------:R-:W-:Y:S01]  /*cf30*/  HMMA.16816.F32.BF16 R196, R16, R30, R176 ;  /* 0x0000001e10c4723c */ /* 0x000fe200000418b0 */
[----:B------:R-:W1:Y:S04]  /*cf40*/  LDSM.16.M88.4 R16, [R206+0x4000] ;  /* 0x00400000ce10783b */ /* 0x000e680000000200 */
[----:B------:R-:W-:Y:S03]  /*cf50*/  LDSM.16.M88.4 R176, [R216] ;  /* 0x00000000d8b0783b */ /* 0x000fe60000000200 */
[C---:B----4-:R-:W-:Y:S08]  /*cf60*/  HMMA.16816.F32.BF16 R220, R4.reuse, R32, R188 ;  /* 0x0000002004dc723c */ /* 0x050ff000000418bc */
[C---:B------:R-:W-:Y:S08]  /*cf70*/  HMMA.16816.F32.BF16 R192, R4.reuse, R34, R184 ;  /* 0x0000002204c0723c */ /* 0x040ff000000418b8 */
[C---:B--2---:R-:W-:Y:S08]  /*cf80*/  HMMA.16816.F32.BF16 R172, R4.reuse, R20, R180 ;  /* 0x0000001404ac723c */ /* 0x044ff000000418b4 */
        /* <DEDUP_REMOVED lines=35> */
[----:B------:R-:W1:Y:S06]  /*d1c0*/  I2F R5, R3 ;  /* 0x0000000300057306 */ /* 0x000e6c0000201400 */
[----:B------:R-:W-:Y:S01]  /*d1d0*/  IADD3 R4, R0, 0x8, RZ ;  /* 0x0000000800047810 */ /* 0x000fe20007ffe0ff */
[----:B------:R-:W-:Y:S03]  /*d1e0*/  HMMA.16816.F32.BF16 R172, R24, R34, R172 ;  /* 0x0000002218ac723c */ /* 0x000fe600000418ac */
[----:B------:R-:W3:Y:S01]  /*d1f0*/  I2F R7, R4 ;  /* 0x0000000400077306 */ /* 0x000ee20000201400 */
[----:B------:R-:W-:-:S04]  /*d200*/  ISETP.GE.AND P5, PT, R4, R9, PT ;  /* 0x000000090400720c */ /* 0x000fc80003fa6270 */
[----:B------:R-:W-:Y:S01]  /*d210*/  HMMA.16816.F32.BF16 R32, R20, R34, R192 ;  /* 0x000000221420723c */ /* 0x000fe200000418c0 */
[C---:B-1----:R-:W-:Y:S01]  /*d220*/  FFMA.FTZ R13, R5.reuse, UR4, R177 ;  /* 0x00000004050d7c23 */ /* 0x042fe200080100b1 */
[----:B------:R-:W-:Y:S01]  /*d230*/  IADD3 R3, R0, 0x9, RZ ;  /* 0x0000000900037810 */ /* 0x000fe20007ffe0ff */
[C---:B------:R-:W-:Y:S02]  /*d240*/  FFMA.FTZ R8, R5.reuse, UR4, R179 ;  /* 0x0000000405087c23 */ /* 0x040fe400080100b3 */
[----:B------:R-:W-:Y:S01]  /*d250*/  FFMA.FTZ R6, R5, UR4, R197 ;  /* 0x0000000405067c23 */ /* 0x000fe200080100c5 */
[----:B------:R-:W-:Y:S02]  /*d260*/  FSEL R138, R13, -INF , !P4 ;  /* 0xff8000000d8a7808 */ /* 0x000fe40006000000 */
[----:B------:R-:W-:Y:S01]  /*d270*/  FSEL R177, R8, -INF , !P1 ;  /* 0xff80000008b17808 */ /* 0x000fe20004800000 */
[----:B--2---:R-:W-:Y:S01]  /*d280*/  HMMA.16816.F32.BF16 R180, R24, R16, R180 ;  /* 0x0000001018b4723c */ /* 0x004fe200000418b4 */
[----:B------:R-:W-:-:S02]  /*d290*/  FSEL R179, R6, -INF , !P0 ;  /* 0xff80000006b37808 */ /* 0x000fc40004000000 */
        /* <DEDUP_REMOVED lines=8> */
[C---:B------:R-:W-:Y:S01]  /*d320*/  FFMA.FTZ R13, R7.reuse, UR4, R172 ;  /* 0x00000004070d7c23 */ /* 0x040fe200080100ac */
        /* <DEDUP_REMOVED lines=9> */
[----:B------:R-:W-:Y:S01]  /*d3c0*/  FFMA.FTZ R8, R6, UR4, R175 ;  /* 0x0000000406087c23 */ /* 0x000fe200080100af */
        /* <DEDUP_REMOVED lines=17> */
[C---:B-1----:R-:W-:Y:S01]  /*d4e0*/  FFMA.FTZ R6, R7.reuse, UR4, R182 ;  /* 0x0000000407067c23 */ /* 0x042fe200080100b6 */
        /* <DEDUP_REMOVED lines=38> */
[----:B------:R-:W-:Y:S01]  /*d750*/  ISETP.GE.AND P0, PT, R0, R11, PT ;  /* 0x0000000b0000720c */ /* 0x000fe20003f06270 */
[----:B-1----:R-:W-:Y:S01]  /*d760*/  FFMA.FTZ R5, R4, UR4, R196 ;  /* 0x0000000404057c23 */ /* 0x002fe200080100c4 */
        /* <DEDUP_REMOVED lines=70> */
.L_x_1018:
[----:B------:R-:W-:Y:S05]  /*dbd0*/  BSYNC B0 ;  /* 0x0000000000007941 */ /* 0x000fea0003800000 */
.L_x_1017:
[----:B------:R-:W0:Y:S02]  /*dbe0*/  LDGDEPBAR ;  /* 0x00000000000079af */ /* 0x000e240000000000 */
.L_x_1016:
[----:B-1----:R-:W3:Y:S04]  /*dbf0*/  LDL R6, [R1+0x48] ;  /* 0x0000480001067983 */ /* 0x002ee80000100800 */
[----:B------:R-:W4:Y:S04]  /*dc00*/  LDL R8, [R1+0x4c] ;  /* 0x00004c0001087983 */ /* 0x000f280000100800 */
[----:B--2---:R-:W2:Y:S04]  /*dc10*/  LDL R5, [R1+0x2c] ;  /* 0x00002c0001057983 */ /* 0x004ea80000100800 */
[----:B------:R-:W5:Y:S04]  /*dc20*/  LDL R3, [R1+0x28] ;  /* 0x0000280001037983 */ /* 0x000f680000100800 */
[----:B------:R-:W5:Y:S04]  /*dc30*/  LDL.64 R30, [R1+0x20] ;  /* 0x00002000011e7983 */ /* 0x000f680000100a00 */
[----:B------:R-:W5:Y:S01]  /*dc40*/  LDL.64 R20, [R1+0x38] ;  /* 0x0000380001147983 */ /* 0x000f620000100a00 */
[----:B------:R-:W-:-:S04]  /*dc50*/  FMNMX.FTZ R0, R136, R24, !PT ;  /* 0x0000001888007209 */ /* 0x000fc80007810000 */
[----:B------:R-:W-:-:S04]  /*dc60*/  FMNMX.FTZ R0, R138, R0, !PT ;  /* 0x000000008a007209 */ /* 0x000fc80007810000 */
[----:B------:R-:W-:-:S04]  /*dc70*/  FMNMX.FTZ R0, R132, R0, !PT ;  /* 0x0000000084007209 */ /* 0x000fc80007810000 */
[----:B------:R-:W-:Y:S02]  /*dc80*/  FMNMX.FTZ R0, R32, R0, !PT ;  /* 0x0000000020007209 */ /* 0x000fe40007810000 */
[----:B------:R-:W-:Y:S02]  /*dc90*/  MOV R4, UR31 ;  /* 0x0000001f00047c02 */ /* 0x000fe40008000f00 */
[----:B------:R-:W-:-:S04]  /*dca0*/  FMNMX.FTZ R0, R189, R0, !PT ;  /* 0x00000000bd007209 */ /* 0x000fc80007810000 */
[----:B------:R-:W-:-:S04]  /*dcb0*/  FMNMX.FTZ R0, R185, R0, !PT ;  /* 0x00000000b9007209 */ /* 0x000fc80007810000 */
[----:B------:R-:W-:-:S04]  /*dcc0*/  FMNMX.FTZ R0, R184, R0, !PT ;  /* 0x00000000b8007209 */ /* 0x000fc80007810000 */
[----:B------:R-:W-:Y:S01]  /*dcd0*/  FMNMX.FTZ R0, R176, R0, !PT ;  /* 0x00000000b0007209 */ /* 0x000fe20007810000 */
[----:B---3--:R-:W-:-:S04]  /*dce0*/  IMAD.WIDE.U32 R6, R6, -0x2daee0ad, RZ ;  /* 0xd2511f5306067825 */ /* 0x008fc800078e00ff */
[----:B----4-:R-:W-:Y:S01]  /*dcf0*/  IMAD.WIDE.U32 R18, R8, -0x326172a9, RZ ;  /* 0xcd9e8d5708127825 */ /* 0x010fe200078e00ff */
[----:B------:R-:W-:-:S04]  /*dd00*/  LOP3.LUT R4, R7, UR32, R4, 0x96, !PT ;  /* 0x0000002007047c12 */ /* 0x000fc8000f8e9604 */
[----:B--2---:R-:W-:Y:S01]  /*dd10*/  LOP3.LUT R14, R19, R5, RZ, 0x3c, !PT ;  /* 0x00000005130e7212 */ /* 0x004fe200078e3cff */
[----:B------:R-:W-:-:S04]  /*dd20*/  IMAD.WIDE.U32 R4, R4, -0x326172a9, RZ ;  /* 0xcd9e8d5704047825 */ /* 0x000fc800078e00ff */
[----:B------:R-:W-:Y:S01]  /*dd30*/  IMAD.WIDE.U32 R14, R14, -0x2daee0ad, RZ ;  /* 0xd2511f530e0e7825 */ /* 0x000fe200078e00ff */
[----:B------:R-:W-:-:S03]  /*dd40*/  LOP3.LUT R18, R5, UR16, R18, 0x96, !PT ;  /* 0x0000001005127c12 */ /* 0x000fc6000f8e9612 */
[----:B-----5:R-:W-:Y:S01]  /*dd50*/  IMAD R3, R3, -0x326172a9, RZ ;  /* 0xcd9e8d5703037824 */ /* 0x020fe200078e02ff */
[----:B------:R-:W-:Y:S01]  /*dd60*/  LOP3.LUT R16, R15, UR15, R6, 0x96, !PT ;  /* 0x0000000f0f107c12 */ /* 0x000fe2000f8e9606 */
[----:B------:R-:W1:Y:S01]  /*dd70*/  SHFL.BFLY PT, R8, R0, 0x2, 0x1f ;  /* 0x0c401f0000087f89 */ /* 0x000e6200000e0000 */
[----:B------:R-:W-:Y:S02]  /*dd80*/  LOP3.LUT R22, R31, UR14, R4, 0x96, !PT ;  /* 0x0000000e1f167c12 */ /* 0x000fe4000f8e9604 */
[----:B------:R-:W-:Y:S01]  /*dd90*/  LOP3.LUT R6, R5, UR16, R3, 0x96, !PT ;  /* 0x0000001005067c12 */ /* 0x000fe2000f8e9603 */
[----:B------:R-:W-:-:S04]  /*dda0*/  IMAD.WIDE.U32 R18, R18, -0x2daee0ad, RZ ;  /* 0xd2511f5312127825 */ /* 0x000fc800078e00ff */
[----:B------:R-:W-:Y:S01]  /*ddb0*/  IMAD.WIDE.U32 R16, R16, -0x326172a9, RZ ;  /* 0xcd9e8d5710107825 */ /* 0x000fe200078e00ff */
[----:B------:R-:W-:-:S03]  /*ddc0*/  LOP3.LUT R14, R19, UR13, R14, 0x96, !PT ;  /* 0x0000000d130e7c12 */ /* 0x000fc6000f8e960e */
[----:B------:R-:W-:Y:S01]  /*ddd0*/  IMAD.WIDE.U32 R6, R6, -0x2daee0ad, RZ ;  /* 0xd2511f5306067825 */ /* 0x000fe200078e00ff */
[----:B------:R-:W-:-:S03]  /*dde0*/  LOP3.LUT R15, R17, UR14, R4, 0x96, !PT ;  /* 0x0000000e110f7c12 */ /* 0x000fc6000f8e9604 */
[----:B------:R-:W-:Y:S01]  /*ddf0*/  IMAD.WIDE.U32 R22, R22, -0x2daee0ad, RZ ;  /* 0xd2511f5316167825 */ /* 0x000fe200078e00ff */
[----:B------:R-:W-:Y:S02]  /*de00*/  LOP3.LUT R4, R7, UR13, R20, 0x96, !PT ;  /* 0x0000000d07047c12 */ /* 0x000fe4000f8e9614 */
[----:B------:R-:W-:Y:S02]  /*de10*/  FMNMX.FTZ R3, R135, R26, !PT ;  /* 0x0000001a87037209 */ /* 0x000fe40007810000 */
[----:B------:R-:W-:Y:S01]  /*de20*/  LOP3.LUT R20, R23, UR11, R6, 0x96, !PT ;  /* 0x0000000b17147c12 */ /* 0x000fe2000f8e9606 */
[----:B------:R-:W-:Y:S01]  /*de30*/  IMAD.WIDE.U32 R6, R14, -0x326172a9, RZ ;  /* 0xcd9e8d570e067825 */ /* 0x000fe200078e00ff */
[----:B------:R-:W-:-:S03]  /*de40*/  FMNMX.FTZ R3, R177, R3, !PT ;  /* 0x00000003b1037209 */ /* 0x000fc60007810000 */
[----:B------:R-:W-:Y:S01]  /*de50*/  IMAD.WIDE.U32 R14, R15, -0x2daee0ad, RZ ;  /* 0xd2511f530f0e7825 */ /* 0x000fe200078e00ff */
[----:B------:R-:W-:-:S03]  /*de60*/  LOP3.LUT R19, R7, UR12, R16, 0x96, !PT ;  /* 0x0000000c07137c12 */ /* 0x000fc6000f8e9610 */
[----:B------:R-:W-:Y:S01]  /*de70*/  IMAD.WIDE.U32 R4, R4, -0x326172a9, RZ ;  /* 0xcd9e8d5704047825 */ /* 0x000fe200078e00ff */
[----:B------:R-:W-:-:S03]  /*de80*/  LOP3.LUT R16, R15, UR11, R18, 0x96, !PT ;  /* 0x0000000b0f107c12 */ /* 0x000fc6000f8e9612 */
[----:B------:R-:W-:Y:S01]  /*de90*/  IMAD.WIDE.U32 R20, R20, -0x326172a9, RZ ;  /* 0xcd9e8d5714147825 */ /* 0x000fe200078e00ff */
[----:B------:R-:W-:Y:S02]  /*dea0*/  FMNMX.FTZ R3, R137, R3, !PT ;  /* 0x0000000389037209 */ /* 0x000fe40007810000 */
[----:B------:R-:W-:Y:S01]  /*deb0*/  LOP3.LUT R5, R5, UR12, R30, 0x96, !PT ;  /* 0x0000000c05057c12 */ /* 0x000fe2000f8e961e */
[----:B------:R-:W-:Y:S01]  /*dec0*/  IMAD.WIDE.U32 R16, R16, -0x326172a9, RZ ;  /* 0xcd9e8d5710107825 */ /* 0x000fe200078e00ff */
[----:B------:R-:W-:Y:S02]  /*ded0*/  LOP3.LUT R7, R21, UR10, R4, 0x96, !PT ;  /* 0x0000000a15077c12 */ /* 0x000fe4000f8e9604 */
[----:B-1----:R-:W-:Y:S02]  /*dee0*/  FMNMX.FTZ R8, R0, R8, !PT ;  /* 0x0000000800087209 */ /* 0x002fe40007810000 */
[----:B------:R-:W-:Y:S01]  /*def0*/  FMNMX.FTZ R0, R33, R3, !PT ;  /* 0x0000000321007209 */ /* 0x000fe20007810000 */
[----:B------:R-:W-:-:S03]  /*df00*/  IMAD.WIDE.U32 R4, R5, -0x2daee0ad, RZ ;  /* 0xd2511f5305047825 */ /* 0x000fc600078e00ff */
[----:B------:R-:W-:Y:S01]  /*df10*/  FMNMX.FTZ R0, R191, R0, !PT ;  /* 0x00000000bf007209 */ /* 0x000fe20007810000 */
[----:B------:R-:W-:Y:S01]  /*df20*/  IMAD.WIDE.U32 R182, R7, -0x2daee0ad, RZ ;  /* 0xd2511f5307b67825 */ /* 0x000fe200078e00ff */
[----:B------:R-:W-:-:S03]  /*df30*/  LOP3.LUT R7, R17, UR10, R6, 0x96, !PT ;  /* 0x0000000a11077c12 */ /* 0x000fc6000f8e9606 */
[----:B------:R-:W-:Y:S01]  /*df40*/  IMAD.WIDE.U32 R18, R19, -0x2daee0ad, RZ ;  /* 0xd2511f5313127825 */ /* 0x000fe200078e00ff */
[----:B------:R-:W-:Y:S02]  /*df50*/  FMNMX.FTZ R0, R188, R0, !PT ;  /* 0x00000000bc007209 */ /* 0x000fe40007810000 */
[----:B------:R-:W-:Y:S01]  /*df60*/  LOP3.LUT R5, R5, UR9, R22, 0x96, !PT ;  /* 0x0000000905057c12 */ /* 0x000fe2000f8e9616 */
[----:B------:R-:W-:Y:S01]  /*df70*/  IMAD.WIDE.U32 R180, R7, -0x2daee0ad, RZ ;  /* 0xd2511f5307b47825 */ /* 0x000fe200078e00ff */
[----:B------:R-:W-:Y:S02]  /*df80*/  LOP3.LUT R6, R183, UR5, R4, 0x96, !PT ;  /* 0x00000005b7067c12 */ /* 0x000fe4000f8e9604 */
[----:B------:R-:W-:Y:S02]  /*df90*/  LOP3.LUT R14, R19, UR9, R14, 0x96, !PT ;  /* 0x00000009130e7c12 */ /* 0x000fe4000f8e960e */
[----:B------:R-:W-:Y:S01]  /*dfa0*/  FMNMX.FTZ R0, R186, R0, !PT ;  /* 0x00000000ba007209 */ /* 0x000fe20007810000 */
[----:B------:R-:W-:Y:S01]  /*dfb0*/  IMAD.WIDE.U32 R4, R5, -0x326172a9, RZ ;  /* 0xcd9e8d5705047825 */ /* 0x000fe200078e00ff */
[----:B------:R-:W-:-:S03]  /*dfc0*/  LOP3.LUT R18, R181, UR5, R18, 0x96, !PT ;  /* 0x00000005b5127c12 */ /* 0x000fc6000f8e9612 */
[----:B------:R-:W-:Y:S01]  /*dfd0*/  IMAD.WIDE.U32 R6, R6, -0x326172a9, RZ ;  /* 0xcd9e8d5706067825 */ /* 0x000fe200078e00ff */
[----:B------:R-:W-:-:S03]  /*dfe0*/  FMNMX.FTZ R0, R178, R0, !PT ;  /* 0x00000000b2007209 */ /* 0x000fc60007810000 */
[----:B------:R-:W-:Y:S01]  /*dff0*/  IMAD.WIDE.U32 R14, R14, -0x326172a9, RZ ;  /* 0xcd9e8d570e0e7825 */ /* 0x000fe200078e00ff */
[----:B------:R-:W-:Y:S02]  /*e000*/  LOP3.LUT R183, R5, UR8, R20, 0x96, !PT ;  /* 0x0000000805b77c12 */ /* 0x000fe4000f8e9614 */
[----:B------:R-:W-:Y:S01]  /*e010*/  LOP3.LUT R3, R7, UR17, R4, 0x96, !PT ;  /* 0x0000001107037c12 */ /* 0x000fe2000f8e9604 */
[----:B------:R-:W-:Y:S01]  /*e020*/  IMAD.WIDE.U32 R4, R18, -0x326172a9, RZ ;  /* 0xcd9e8d5712047825 */ /* 0x000fe200078e00ff */
[----:B------:R-:W-:Y:S01]  /*e030*/  LOP3.LUT R181, R15, UR8, R16, 0x96, !PT ;  /* 0x000000080fb57c12 */ /* 0x000fe2000f8e9610 */
[----:B------:R-:W1:Y:S01]  /*e040*/  SHFL.BFLY PT, R13, R0, 0x2, 0x1f ;  /* 0x0c401f00000d7f89 */ /* 0x000e6200000e0000 */
[----:B------:R-:W-:Y:S02]  /*e050*/  LOP3.LUT R15, R6, 0xffff, RZ, 0xc0, !PT ;  /* 0x0000ffff060f7812 */ /* 0x000fe400078ec0ff */
[----:B------:R-:W-:Y:S02]  /*e060*/  FMNMX.FTZ R7, R134, R28, !PT ;  /* 0x0000001c86077209 */ /* 0x000fe40007810000 */
[----:B------:R-:W-:-:S02]  /*e070*/  LOP3.LUT R18, R6, 0xff, RZ, 0xc0, !PT ;  /* 0x000000ff06127812 */ /* 0x000fc400078ec0ff */
[--C-:B------:R-:W-:Y:S02]  /*e080*/  SHF.R.U32.HI R16, RZ, 0x10, R6.reuse ;  /* 0x00000010ff107819 */ /* 0x100fe40000011606 */
[----:B------:R-:W-:Y:S02]  /*e090*/  SHF.R.U32.HI R17, RZ, 0x18, R6 ;  /* 0x00000018ff117819 */ /* 0x000fe40000011606 */
[C---:B------:R-:W-:Y:S02]  /*e0a0*/  LOP3.LUT R20, R4.reuse, 0xffff, RZ, 0xc0, !PT ;  /* 0x0000ffff04147812 */ /* 0x040fe400078ec0ff */
[----:B------:R-:W-:Y:S02]  /*e0b0*/  LOP3.LUT R21, R4, 0xff, RZ, 0xc0, !PT ;  /* 0x000000ff04157812 */ /* 0x000fe400078ec0ff */
[--C-:B------:R-:W-:Y:S02]  /*e0c0*/  SHF.R.U32.HI R23, RZ, 0x10, R4.reuse ;  /* 0x00000010ff177819 */ /* 0x100fe40000011604 */
[----:B------:R-:W-:-:S02]  /*e0d0*/  SHF.R.U32.HI R22, RZ, 0x18, R4 ;  /* 0x00000018ff167819 */ /* 0x000fc40000011604 */
[----:B------:R-:W-:Y:S02]  /*e0e0*/  LOP3.LUT R6, R5, UR17, R14, 0x96, !PT ;  /* 0x0000001105067c12 */ /* 0x000fe4000f8e960e */
[----:B------:R-:W-:Y:S02]  /*e0f0*/  FMNMX.FTZ R4, R2, R25, !PT ;  /* 0x0000001902047209 */ /* 0x000fe40007810000 */
[----:B------:R-:W-:Y:S02]  /*e100*/  FMNMX.FTZ R5, R179, R7, !PT ;  /* 0x00000007b3057209 */ /* 0x000fe40007810000 */
[----:B------:R-:W-:Y:S02]  /*e110*/  FMNMX.FTZ R4, R174, R4, !PT ;  /* 0x00000004ae047209 */ /* 0x000fe40007810000 */
[----:B------:R-:W-:Y:S01]  /*e120*/  FMNMX.FTZ R5, R172, R5, !PT ;  /* 0x00000005ac057209 */ /* 0x000fe20007810000 */
[----:B------:R-:W2:Y:S01]  /*e130*/  SHFL.BFLY PT, R14, R8, 0x1, 0x1f ;  /* 0x0c201f00080e7f89 */ /* 0x000ea200000e0000 */
        /* <DEDUP_REMOVED lines=9> */
[----:B------:R-:W-:Y:S02]  /*e1d0*/  SHF.R.U32.HI R13, RZ, 0x8, R15 ;  /* 0x00000008ff0d7819 */ /* 0x000fe4000001160f */
[----:B------:R-:W-:Y:S02]  /*e1e0*/  LOP3.LUT R7, R16, 0xff, RZ, 0xc0, !PT ;  /* 0x000000ff10077812 */ /* 0x000fe400078ec0ff */
[----:B------:R-:W-:Y:S02]  /*e1f0*/  FMNMX.FTZ R4, R187, R4, !PT ;  /* 0x00000004bb047209 */ /* 0x000fe40007810000 */
[----:B------:R-:W-:-:S02]  /*e200*/  PRMT R30, R18, 0x5410, R13 ;  /* 0x00005410121e7816 */ /* 0x000fc4000000000d */
[----:B------:R-:W1:Y:S01]  /*e210*/  SHFL.BFLY PT, R18, R5, 0x1, 0x1f ;  /* 0x0c201f0005127f89 */ /* 0x000e6200000e0000 */
[----:B------:R-:W-:-:S03]  /*e220*/  PRMT R31, R7, 0x5410, R17 ;  /* 0x00005410071f7816 */ /* 0x000fc60000000011 */
[----:B------:R-:W3:Y:S01]  /*e230*/  SHFL.BFLY PT, R17, R4, 0x2, 0x1f ;  /* 0x0c401f0004117f89 */ /* 0x000ee200000e0000 */
[----:B------:R-:W-:Y:S02]  /*e240*/  FMNMX.FTZ R0, R192, R0, !PT ;  /* 0x00000000c0007209 */ /* 0x000fe40007810000 */
[----:B--2---:R-:W-:Y:S02]  /*e250*/  FMNMX.FTZ R231, R8, R14, !PT ;  /* 0x0000000e08e77209 */ /* 0x004fe40007810000 */
[----:B------:R-:W-:Y:S02]  /*e260*/  FMNMX.FTZ R7, R190, R0, !PT ;  /* 0x00000000be077209 */ /* 0x000fe40007810000 */
[C---:B------:R-:W-:Y:S01]  /*e270*/  FSETP.NEU.FTZ.AND P6, PT, R231.reuse, -INF , PT ;  /* 0xff800000e700780b */ /* 0x040fe20003fdd000 */
[----:B------:R-:W-:Y:S01]  /*e280*/  FMUL.FTZ R0, R231, c[0x0][0x23c] ;  /* 0x00008f00e7007a20 */ /* 0x000fe20000410000 */
[----:B------:R-:W-:Y:S01]  /*e290*/  LOP3.LUT R8, R3, 0xffff, RZ, 0xc0, !PT ;  /* 0x0000ffff03087812 */ /* 0x000fe200078ec0ff */
[----:B------:R-:W2:Y:S03]  /*e2a0*/  SHFL.BFLY PT, R19, R7, 0x2, 0x1f ;  /* 0x0c401f0007137f89 */ /* 0x000ea600000e0000 */
[----:B------:R-:W-:-:S02]  /*e2b0*/  FSEL R0, R0, RZ, P6 ;  /* 0x000000ff00007208 */ /* 0x000fc40003000000 */
[--C-:B------:R-:W-:Y:S02]  /*e2c0*/  SHF.R.U32.HI R13, RZ, 0x10, R3.reuse ;  /* 0x00000010ff0d7819 */ /* 0x100fe40000011603 */
[----:B------:R-:W-:Y:S01]  /*e2d0*/  SHF.R.U32.HI R14, RZ, 0x8, R8 ;  /* 0x00000008ff0e7819 */ /* 0x000fe20000011608 */
[----:B------:R-:W-:Y:S01]  /*e2e0*/  FFMA.FTZ R8, R24, c[0x0][0x23c], -R0 ;  /* 0x00008f0018087a23 */ /* 0x000fe20000010800 */
[----:B------:R-:W-:Y:S02]  /*e2f0*/  LOP3.LUT R16, R3, 0xff, RZ, 0xc0, !PT ;  /* 0x000000ff03107812 */ /* 0x000fe400078ec0ff */
[----:B------:R-:W-:Y:S02]  /*e300*/  SHF.R.U32.HI R15, RZ, 0x18, R3 ;  /* 0x00000018ff0f7819 */ /* 0x000fe40000011603 */
[----:B------:R-:W-:Y:S01]  /*e310*/  LOP3.LUT R3, R13, 0xff, RZ, 0xc0, !PT ;  /* 0x000000ff0d037812 */ /* 0x000fe200078ec0ff */
[----:B------:R4:W-:Y:S01]  /*e320*/  MUFU.EX2 R35, R8 ;  /* 0x0000000800237308 */ /* 0x0009e20000000800 */
[----:B-1----:R-:W-:-:S02]  /*e330*/  FMNMX.FTZ R230, R5, R18, !PT ;  /* 0x0000001205e67209 */ /* 0x002fc40007810000 */
[----:B------:R-:W-:Y:S02]  /*e340*/  PRMT R27, R3, 0x5410, R15 ;  /* 0x00005410031b7816 */ /* 0x000fe4000000000f */
[----:B---3--:R-:W-:Y:S02]  /*e350*/  FMNMX.FTZ R3, R4, R17, !PT ;  /* 0x0000001104037209 */ /* 0x008fe40007810000 */
[----:B------:R-:W-:Y:S01]  /*e360*/  FSETP.NEU.FTZ.AND P5, PT, R230, -INF , PT ;  /* 0xff800000e600780b */ /* 0x000fe20003fbd000 */
[--C-:B----4-:R-:W-:Y:S02]  /*e370*/  FFMA.FTZ R8, R138, c[0x0][0x23c], -R0.reuse ;  /* 0x00008f008a087a23 */ /* 0x110fe40000010800 */
[----:B------:R-:W1:Y:S02]  /*e380*/  SHFL.BFLY PT, R13, R3, 0x1, 0x1f ;  /* 0x0c201f00030d7f89 */ /* 0x000e6400000e0000 */
[----:B------:R3:W-:Y:S01]  /*e390*/  MUFU.EX2 R198, R8 ;  /* 0x0000000800c67308 */ /* 0x0007e20000000800 */
[----:B--2---:R-:W-:Y:S01]  /*e3a0*/  FMNMX.FTZ R4, R7, R19, !PT ;  /* 0x0000001307047209 */ /* 0x004fe20007810000 */
[----:B------:R-:W-:-:S02]  /*e3b0*/  FFMA.FTZ R5, R132, c[0x0][0x23c], -R0 ;  /* 0x00008f0084057a23 */ /* 0x000fc40000010800 */
[----:B---3--:R-:W-:-:S05]  /*e3c0*/  FMUL.FTZ R8, R230, c[0x0][0x23c] ;  /* 0x00008f00e6087a20 */ /* 0x008fca0000410000 */
[----:B------:R-:W-:-:S05]  /*e3d0*/  FSEL R8, R8, RZ, P5 ;  /* 0x000000ff08087208 */ /* 0x000fca0002800000 */
[----:B------:R-:W-:Y:S01]  /*e3e0*/  FFMA.FTZ R7, R26, c[0x0][0x23c], -R8 ;  /* 0x00008f001a077a23 */ /* 0x000fe20000010808 */
[----:B------:R2:W-:Y:S08]  /*e3f0*/  MUFU.EX2 R173, R5 ;  /* 0x0000000500ad7308 */ /* 0x0005f00000000800 */
[----:B------:R3:W-:Y:S01]  /*e400*/  MUFU.EX2 R196, R7 ;  /* 0x0000000700c47308 */ /* 0x0007e20000000800 */
[----:B--2---:R-:W-:-:S07]  /*e410*/  FFMA.FTZ R5, R32, c[0x0][0x23c], -R0 ;  /* 0x00008f0020057a23 */ /* 0x004fce0000010800 */
[----:B------:R2:W4:Y:S01]  /*e420*/  MUFU.EX2 R175, R5 ;  /* 0x0000000500af7308 */ /* 0x0005220000000800 */
[----:B---3--:R-:W3:Y:S01]  /*e430*/  SHFL.BFLY PT, R7, R4, 0x1, 0x1f ;  /* 0x0c201f0004077f89 */ /* 0x008ee200000e0000 */
[----:B-1----:R-:W-:Y:S02]  /*e440*/  FMNMX.FTZ R228, R3, R13, !PT ;  /* 0x0000000d03e47209 */ /* 0x002fe40007810000 */
[----:B------:R-:W-:Y:S02]  /*e450*/  LOP3.LUT R3, R23, 0xff, RZ, 0xc0, !PT ;  /* 0x000000ff17037812 */ /* 0x000fe400078ec0ff */
[C---:B------:R-:W-:Y:S01]  /*e460*/  FSETP.NEU.FTZ.AND P4, PT, R228.reuse, -INF , PT ;  /* 0xff800000e400780b */ /* 0x040fe20003f9d000 */
[----:B------:R-:W-:Y:S01]  /*e470*/  FMUL.FTZ R13, R228, c[0x0][0x23c] ;  /* 0x00008f00e40d7a20 */ /* 0x000fe20000410000 */
[----:B--2---:R-:W-:-:S04]  /*e480*/  SHF.R.U32.HI R5, RZ, 0x8, R20 ;  /* 0x00000008ff057819 */ /* 0x004fc80000011614 */
[----:B------:R-:W-:Y:S01]  /*e490*/  PRMT R18, R21, 0x5410, R5 ;  /* 0x0000541015127816 */ /* 0x000fe20000000005 */
[----:B------:R-:W-:Y:S01]  /*e4a0*/  FFMA.FTZ R5, R177, c[0x0][0x23c], -R8 ;  /* 0x00008f00b1057a23 */ /* 0x000fe20000010808 */
[----:B----4-:R-:W-:Y:S02]  /*e4b0*/  MOV R177, R175 ;  /* 0x000000af00b17202 */ /* 0x010fe40000000f00 */
[----:B------:R-:W-:Y:S01]  /*e4c0*/  PRMT R19, R3, 0x5410, R22 ;  /* 0x0000541003137816 */ /* 0x000fe20000000016 */
[----:B------:R1:W-:Y:S01]  /*e4d0*/  MUFU.EX2 R175, R5 ;  /* 0x0000000500af7308 */ /* 0x0003e20000000800 */
[----:B------:R-:W-:Y:S01]  /*e4e0*/  FSEL R13, R13, RZ, P4 ;  /* 0x000000ff0d0d7208 */ /* 0x000fe20002000000 */
[----:B------:R-:W-:Y:S01]  /*e4f0*/  FFMA.FTZ R3, R33, c[0x0][0x23c], -R8 ;  /* 0x00008f0021037a23 */ /* 0x000fe20000010808 */
[----:B---3--:R-:W-:Y:S01]  /*e500*/  FMNMX.FTZ R229, R4, R7, !PT ;  /* 0x0000000704e57209 */ /* 0x008fe20007810000 */
[----:B------:R-:W2:Y:S01]  /*e510*/  LDSM.16.MT88.4 R20, [R205+0xa000] ;  /* 0x00a00000cd14783b */ /* 0x000ea20000004200 */
[----:B------:R-:W-:Y:S01]  /*e520*/  PRMT R29, R16, 0x5410, R14 ;  /* 0x00005410101d7816 */ /* 0x000fe2000000000e */
[----:B------:R-:W-:-:S02]  /*e530*/  FFMA.FTZ R4, R28, c[0x0][0x23c], -R13 ;  /* 0x00008f001c047a23 */ /* 0x000fc4000001080d */
[----:B------:R3:W-:Y:S01]  /*e540*/  MUFU.EX2 R132, R3 ;  /* 0x0000000300847308 */ /* 0x0007e20000000800 */
[----:B-1----:R-:W-:-:S07]  /*e550*/  FFMA.FTZ R5, R137, c[0x0][0x23c], -R8 ;  /* 0x00008f0089057a23 */ /* 0x002fce0000010808 */
[----:B------:R1:W-:Y:S01]  /*e560*/  MUFU.EX2 R15, R4 ;  /* 0x00000004000f7308 */ /* 0x0003e20000000800 */
[----:B------:R-:W-:Y:S01]  /*e570*/  FMUL.FTZ R14, R229, c[0x0][0x23c] ;  /* 0x00008f00e50e7a20 */ /* 0x000fe20000410000 */
[----:B---3--:R-:W-:-:S06]  /*e580*/  LOP3.LUT R3, R6, 0xffff, RZ, 0xc0, !PT ;  /* 0x0000ffff06037812 */ /* 0x008fcc00078ec0ff */
[----:B------:R3:W-:Y:S01]  /*e590*/  MUFU.EX2 R16, R5 ;  /* 0x0000000500107308 */ /* 0x0007e20000000800 */
[----:B------:R-:W-:Y:S02]  /*e5a0*/  FSETP.NEU.FTZ.AND P1, PT, R229, -INF , PT ;  /* 0xff800000e500780b */ /* 0x000fe40003f3d000 */
[----:B-1----:R-:W-:Y:S02]  /*e5b0*/  SHF.R.U32.HI R4, RZ, 0x8, R3 ;  /* 0x00000008ff047819 */ /* 0x002fe40000011603 */
[----:B------:R-:W-:Y:S01]  /*e5c0*/  LOP3.LUT R3, R6, 0xff, RZ, 0xc0, !PT ;  /* 0x000000ff06037812 */ /* 0x000fe200078ec0ff */
[----:B---3--:R-:W-:-:S04]  /*e5d0*/  FFMA.FTZ R5, R172, c[0x0][0x23c], -R13 ;  /* 0x00008f00ac057a23 */ /* 0x008fc8000001080d */
[----:B------:R1:W3:Y:S01]  /*e5e0*/  MUFU.EX2 R17, R5 ;  /* 0x0000000500117308 */ /* 0x0002e20000000800 */
[----:B------:R-:W-:Y:S01]  /*e5f0*/  PRMT R24, R3, 0x5410, R4 ;  /* 0x0000541003187816 */ /* 0x000fe20000000004 */
[----:B------:R-:W-:Y:S01]  /*e600*/  FFMA.FTZ R4, R133, c[0x0][0x23c], -R13 ;  /* 0x00008f0085047a23 */ /* 0x000fe2000001080d */
[----:B------:R-:W-:Y:S02]  /*e610*/  FSEL R14, R14, RZ, P1 ;  /* 0x000000ff0e0e7208 */ /* 0x000fe40000800000 */
[----:B------:R-:W-:-:S03]  /*e620*/  SHF.R.U32.HI R3, RZ, 0x10, R6 ;  /* 0x00000010ff037819 */ /* 0x000fc60000011606 */
[----:B------:R4:W5:Y:S01]  /*e630*/  MUFU.EX2 R138, R4 ;  /* 0x00000004008a7308 */ /* 0x0009620000000800 */
[----:B------:R-:W-:Y:S02]  /*e640*/  SHF.R.U32.HI R6, RZ, 0x18, R6 ;  /* 0x00000018ff067819 */ /* 0x000fe40000011606 */
[----:B------:R-:W-:Y:S02]  /*e650*/  LOP3.LUT R3, R3, 0xff, RZ, 0xc0, !PT ;  /* 0x000000ff03037812 */ /* 0x000fe400078ec0ff */
[----:B-1----:R-:W-:Y:S02]  /*e660*/  FSEL R5, R231, RZ, P6 ;  /* 0x000000ffe7057208 */ /* 0x002fe40003000000 */
[----:B---3--:R-:W-:Y:S01]  /*e670*/  MOV R133, R17 ;  /* 0x0000001100857202 */ /* 0x008fe20000000f00 */
[----:B----4-:R-:W-:Y:S01]  /*e680*/  FFMA.FTZ R4, R139, c[0x0][0x23c], -R14 ;  /* 0x00008f008b047a23 */ /* 0x010fe2000001080e */
[----:B------:R-:W-:-:S03]  /*e690*/  PRMT R17, R3, 0x5410, R6 ;  /* 0x0000541003117816 */ /* 0x000fc60000000006 */
[----:B------:R1:W-:Y:S01]  /*e6a0*/  MUFU.EX2 R137, R4 ;  /* 0x0000000400897308 */ /* 0x0003e20000000800 */
[----:B------:R-:W-:Y:S01]  /*e6b0*/  FADD.FTZ R6, R136, -R5 ;  /* 0x8000000588067221 */ /* 0x000fe20000010000 */
[----:B------:R-:W-:Y:S02]  /*e6c0*/  MOV R136, R15 ;  /* 0x0000000f00887202 */ /* 0x000fe40000000f00 */
[----:B------:R-:W-:Y:S02]  /*e6d0*/  MOV R172, R198 ;  /* 0x000000c600ac7202 */ /* 0x000fe40000000f00 */
[----:B------:R-:W3:Y:S01]  /*e6e0*/  LDC.U8 R198, c[0x0][0x2d8] ;  /* 0x0000b600ffc67b82 */ /* 0x000ee20000000000 */
[----:B-1----:R-:W-:-:S05]  /*e6f0*/  FSEL R4, R230, RZ, P5 ;  /* 0x000000ffe6047208 */ /* 0x002fca0002800000 */
[----:B------:R-:W-:Y:S01]  /*e700*/  FADD.FTZ R15, R135, -R4 ;  /* 0x80000004870f7221 */ /* 0x000fe20000010000 */
[----:B------:R-:W-:Y:S02]  /*e710*/  MOV R135, R196 ;  /* 0x000000c400877202 */ /* 0x000fe40000000f00 */
[----:B------:R-:W3:Y:S01]  /*e720*/  LDC.U8 R196, c[0x0][0x2d8] ;  /* 0x0000b600ffc47b82 */ /* 0x000ee20000000000 */
[----:B------:R-:W-:-:S04]  /*e730*/  FFMA.FTZ R3, R34, c[0x0][0x23c], -R14 ;  /* 0x00008f0022037a23 */ /* 0x000fc8000001080e */
[----:B------:R1:W4:Y:S01]  /*e740*/  MUFU.EX2 R244, R3 ;  /* 0x0000000300f47308 */ /* 0x0003220000000800 */
[----:B------:R-:W-:Y:S02]  /*e750*/  FSEL R4, R229, RZ, P1 ;  /* 0x000000ffe5047208 */ /* 0x000fe40000800000 */
[----:B------:R-:W-:-:S03]  /*e760*/  MOV R139, R16 ;  /* 0x00000010008b7202 */ /* 0x000fc60000000f00 */
[----:B------:R-:W-:Y:S01]  /*e770*/  FADD.FTZ R16, R2, -R4 ;  /* 0x8000000402107221 */ /* 0x000fe20000010000 */
[----:B-----5:R-:W-:Y:S02]  /*e780*/  F2FP.BF16.PACK_AB R2, R138, R133 ;  /* 0x000000858a02723e */ /* 0x020fe400000010ff */
[----:B---3--:R-:W-:-:S05]  /*e790*/  PRMT R196, R196, 0x7054, R198 ;  /* 0x00007054c4c47816 */ /* 0x008fca00000000c6 */
[--C-:B------:R-:W-:Y:S01]  /*e7a0*/  HSET2.LE.AND R18, R18, R196.reuse, PT ;  /* 0x000000c412127233 */ /* 0x100fe20003803000 */
[----:B-1----:R-:W-:Y:S01]  /*e7b0*/  FFMA.FTZ R3, R179, c[0x0][0x23c], -R13 ;  /* 0x00008f00b3037a23 */ /* 0x002fe2000001080d */
[--C-:B------:R-:W-:Y:S01]  /*e7c0*/  HSET2.LE.AND R19, R19, R196.reuse, PT ;  /* 0x000000c413137233 */ /* 0x100fe20003803000 */
[----:B------:R-:W-:Y:S02]  /*e7d0*/  MOV R179, R35 ;  /* 0x0000002300b37202 */ /* 0x000fe40000000f00 */
[----:B------:R-:W-:Y:S01]  /*e7e0*/  LOP3.LUT R18, R18, R2, RZ, 0xc0, !PT ;  /* 0x0000000212127212 */ /* 0x000fe200078ec0ff */
[--C-:B------:R-:W-:Y:S01]  /*e7f0*/  HSET2.LE.AND R4, R29, R196.reuse, PT ;  /* 0x000000c41d047233 */ /* 0x100fe20003803000 */
[----:B----4-:R-:W-:Y:S02]  /*e800*/  F2FP.BF16.PACK_AB R2, R244, R137 ;  /* 0x00000089f402723e */ /* 0x010fe400000010ff */
[----:B------:R-:W-:Y:S01]  /*e810*/  FSEL R5, R228, RZ, P4 ;  /* 0x000000ffe4057208 */ /* 0x000fe20002000000 */
[----:B------:R1:W3:Y:S01]  /*e820*/  MUFU.EX2 R247, R3 ;  /* 0x0000000300f77308 */ /* 0x0002e20000000800 */
[----:B------:R-:W-:Y:S01]  /*e830*/  LOP3.LUT R19, R19, R2, RZ, 0xc0, !PT ;  /* 0x0000000213137212 */ /* 0x000fe200078ec0ff */
[----:B------:R-:W-:Y:S01]  /*e840*/  FMUL.FTZ R6, R6, c[0x0][0x23c] ;  /* 0x00008f0006067a20 */ /* 0x000fe20000410000 */
[----:B------:R-:W-:Y:S01]  /*e850*/  F2FP.BF16.PACK_AB R2, R172, R179 ;  /* 0x000000b3ac02723e */ /* 0x000fe200000010ff */
[----:B------:R-:W-:Y:S01]  /*e860*/  FADD.FTZ R7, R134, -R5 ;  /* 0x8000000586077221 */ /* 0x000fe20000010000 */
[----:B------:R-:W-:Y:S01]  /*e870*/  HSET2.LE.AND R5, R27, R196, PT ;  /* 0x000000c41b057233 */ /* 0x000fe20003803000 */
[----:B------:R-:W-:Y:S01]  /*e880*/  FMUL.FTZ R15, R15, c[0x0][0x23c] ;  /* 0x00008f000f0f7a20 */ /* 0x000fe20000410000 */
[----:B------:R-:W-:Y:S01]  /*e890*/  LOP3.LUT R4, R4, R2, RZ, 0xc0, !PT ;  /* 0x0000000204047212 */ /* 0x000fe200078ec0ff */
[----:B------:R-:W-:Y:S01]  /*e8a0*/  FMUL.FTZ R16, R16, c[0x0][0x23c] ;  /* 0x00008f0010107a20 */ /* 0x000fe20000410000 */
[----:B------:R-:W-:Y:S01]  /*e8b0*/  F2FP.BF16.PACK_AB R2, R175, R135 ;  /* 0x00000087af02723e */ /* 0x000fe200000010ff */
[----:B------:R-:W4:Y:S01]  /*e8c0*/  LDSM.16.MT88.4 R32, [R207+0xa000] ;  /* 0x00a00000cf20783b */ /* 0x000f220000004200 */
[----:B-1----:R-:W-:-:S04]  /*e8d0*/  FFMA.FTZ R3, R25, c[0x0][0x23c], -R14 ;  /* 0x00008f0019037a23 */ /* 0x002fc8000001080e */
[----:B------:R1:W-:Y:S01]  /*e8e0*/  MUFU.EX2 R246, R3 ;  /* 0x0000000300f67308 */ /* 0x0003e20000000800 */
[----:B------:R-:W-:Y:S01]  /*e8f0*/  LOP3.LUT R5, R5, R2, RZ, 0xc0, !PT ;  /* 0x0000000205057212 */ /* 0x000fe200078ec0ff */
[----:B------:R-:W-:Y:S01]  /*e900*/  HSET2.LE.AND R2, R30, R196, PT ;  /* 0x000000c41e027233 */ /* 0x000fe20003803000 */
[----:B------:R-:W-:-:S05]  /*e910*/  FMUL.FTZ R7, R7, c[0x0][0x23c] ;  /* 0x00008f0007077a20 */ /* 0x000fca0000410000 */
[----:B------:R-:W-:Y:S01]  /*e920*/  MUFU.EX2 R28, R6 ;  /* 0x00000006001c7308 */ /* 0x000fe20000000800 */
[----:B-1----:R-:W-:-:S07]  /*e930*/  FFMA.FTZ R3, R174, c[0x0][0x23c], -R14 ;  /* 0x00008f00ae037a23 */ /* 0x002fce000001080e */
[----:B------:R1:W5:Y:S08]  /*e940*/  MUFU.EX2 R245, R3 ;  /* 0x0000000300f57308 */ /* 0x0003700000000800 */
[----:B------:R-:W2:Y:S01]  /*e950*/  MUFU.EX2 R27, R15 ;  /* 0x0000000f001b7308 */ /* 0x000ea20000000800 */
[----:B-1----:R-:W-:-:S07]  /*e960*/  F2FP.BF16.PACK_AB R3, R177, R173 ;  /* 0x000000adb103723e */ /* 0x002fce00000010ff */
[----:B------:R1:W1:Y:S01]  /*e970*/  MUFU.EX2 R26, R7 ;  /* 0x00000007001a7308 */ /* 0x0002620000000800 */
[----:B------:R-:W-:Y:S01]  /*e980*/  LOP3.LUT R6, R2, R3, RZ, 0xc0, !PT ;  /* 0x0000000302067212 */ /* 0x000fe200078ec0ff */
[----:B------:R-:W-:Y:S01]  /*e990*/  HSET2.LE.AND R2, R31, R196, PT ;  /* 0x000000c41f027233 */ /* 0x000fe20003803000 */
[----:B------:R-:W-:-:S05]  /*e9a0*/  F2FP.BF16.PACK_AB R3, R132, R139 ;  /* 0x0000008b8403723e */ /* 0x000fca00000010ff */
[----:B------:R2:W2:Y:S01]  /*e9b0*/  MUFU.EX2 R25, R16 ;  /* 0x0000001000197308 */ /* 0x0004a20000000800 */
[----:B-1----:R-:W-:Y:S01]  /*e9c0*/  LOP3.LUT R7, R2, R3, RZ, 0xc0, !PT ;  /* 0x0000000302077212 */ /* 0x002fe200078ec0ff */
[----:B------:R-:W-:Y:S01]  /*e9d0*/  HSET2.LE.AND R2, R24, R196, PT ;  /* 0x000000c418027233 */ /* 0x000fe20003803000 */
[----:B---3--:R-:W-:-:S04]  /*e9e0*/  F2FP.BF16.PACK_AB R3, R247, R136 ;  /* 0x00000088f703723e */ /* 0x008fc800000010ff */
[----:B--2---:R-:W-:Y:S01]  /*e9f0*/  LOP3.LUT R16, R2, R3, RZ, 0xc0, !PT ;  /* 0x0000000302107212 */ /* 0x004fe200078ec0ff */
[----:B------:R-:W-:Y:S01]  /*ea00*/  HSET2.LE.AND R2, R17, R196, PT ;  /* 0x000000c411027233 */ /* 0x000fe20003803000 */
[----:B-----5:R-:W-:Y:S01]  /*ea10*/  F2FP.BF16.PACK_AB R3, R245, R246 ;  /* 0x000000f6f503723e */ /* 0x020fe200000010ff */
[-C--:B------:R-:W-:Y:S02]  /*ea20*/  FMUL.FTZ R140, R140, R28.reuse ;  /* 0x0000001c8c8c7220 */ /* 0x080fe40000410000 */
[----:B------:R-:W-:Y:S01]  /*ea30*/  FMUL.FTZ R141, R141, R28 ;  /* 0x0000001c8d8d7220 */ /* 0x000fe20000410000 */
[----:B------:R-:W-:Y:S01]  /*ea40*/  LOP3.LUT R17, R2, R3, RZ, 0xc0, !PT ;  /* 0x0000000302117212 */ /* 0x000fe200078ec0ff */
        /* <DEDUP_REMOVED lines=20> */
[-C--:B------:R-:W-:Y:S01]  /*eb90*/  FMUL.FTZ R37, R37, R28.reuse ;  /* 0x0000001c25257220 */ /* 0x080fe20000410000 */
[----:B------:R-:W-:Y:S01]  /*eba0*/  LDSM.16.MT88.4 R148, [R205+0xa800] ;  /* 0x00a80000cd94783b */ /* 0x000fe20000004200 */
        /* <DEDUP_REMOVED lines=18> */
[C---:B----4-:R-:W-:Y:S01]  /*ecd0*/  HMMA.16816.F32.BF16 R232, R4.reuse, R32, R36 ;  /* 0x0000002004e8723c */ /* 0x050fe20000041824 */
[----:B------:R-:W2:Y:S07]  /*ece0*/  LDSM.16.MT88.4 R36, [R209+0xa000] ;  /* 0x00a00000d124783b */ /* 0x000eae0000004200 */
[-C--:B-1----:R-:W-:Y:S08]  /*ecf0*/  HMMA.16816.F32.BF16 R52, R4, R20.reuse, R52 ;  /* 0x000000140434723c */ /* 0x082ff00000041834 */
[----:B------:R-:W-:Y:S08]  /*ed00*/  HMMA.16816.F32.BF16 R236, R16, R20, R56 ;  /* 0x0000001410ec723c */ /* 0x000ff00000041838 */
        /* <DEDUP_REMOVED lines=23> */
[----:B------:R-:W-:Y:S01]  /*ee80*/  HMMA.16816.F32.BF16 R224, R16, R32, R40 ;  /* 0x0000002010e0723c */ /* 0x000fe20000041828 */
[-C--:B------:R-:W-:Y:S01]  /*ee90*/  FMUL.FTZ R80, R80, R28.reuse ;  /* 0x0000001c50507220 */ /* 0x080fe20000410000 */
[----:B------:R-:W-:Y:S01]  /*eea0*/  LDSM.16.MT88.4 R40, [R210+0xb000] ;  /* 0x00b00000d228783b */ /* 0x000fe20000004200 */
[----:B------:R-:W-:Y:S02]  /*eeb0*/  FMUL.FTZ R81, R81, R28 ;  /* 0x0000001c51517220 */ /* 0x000fe40000410000 */
        /* <DEDUP_REMOVED lines=8> */
[----:B------:R-:W3:Y:S01]  /*ef40*/  LDSM.16.MT88.4 R32, [R207+0xb000] ;  /* 0x00b00000cf20783b */ /* 0x000ee20000004200 */
[-C--:B------:R-:W-:Y:S02]  /*ef50*/  FMUL.FTZ R92, R92, R26.reuse ;  /* 0x0000001a5c5c7220 */ /* 0x080fe40000410000 */
[----:B------:R-:W-:Y:S01]  /*ef60*/  FMUL.FTZ R93, R93, R26 ;  /* 0x0000001a5d5d7220 */ /* 0x000fe20000410000 */
[----:B------:R-:W4:Y:S01]  /*ef70*/  LDSM.16.MT88.4 R44, [R209+0xb000] ;  /* 0x00b00000d12c783b */ /* 0x000f220000004200 */
[----:B------:R-:W-:-:S02]  /*ef80*/  FMUL.FTZ R94, R94, R25 ;  /* 0x000000195e5e7220 */ /* 0x000fc40000410000 */
[----:B------:R-:W-:Y:S01]  /*ef90*/  FMUL.FTZ R95, R95, R25 ;  /* 0x000000195f5f7220 */ /* 0x000fe20000410000 */
[----:B--2---:R-:W-:Y:S01]  /*efa0*/  HMMA.16816.F32.BF16 R68, R4, R36, R68 ;  /* 0x000000240444723c */ /* 0x004fe20000041844 */
[----:B------:R-:W-:Y:S01]  /*efb0*/  MOV R60, R172 ;  /* 0x000000ac003c7202 */ /* 0x000fe20000000f00 */
[----:B------:R-:W-:Y:S01]  /*efc0*/  FFMA.FTZ R2, R189, c[0x0][0x23c], -R0 ;  /* 0x00008f00bd027a23 */ /* 0x000fe20000010800 */
[----:B------:R-:W-:-:S05]  /*efd0*/  MOV R61, R136 ;  /* 0x00000088003d7202 */ /* 0x000fca0000000f00 */
[----:B------:R-:W-:Y:S07]  /*efe0*/  HMMA.16816.F32.BF16 R72, R16, R36, R72 ;  /* 0x000000241048723c */ /* 0x000fee0000041848 */
[----:B------:R-:W-:Y:S01]  /*eff0*/  MOV R37, R175 ;  /* 0x000000af00257202 */ /* 0x000fe20000000f00 */
[----:B------:R-:W-:Y:S01]  /*f000*/  HMMA.16816.F32.BF16 R80, R4, R38, R80 ;  /* 0x000000260450723c */ /* 0x000fe20000041850 */
[----:B------:R-:W-:-:S07]  /*f010*/  MOV R36, R173 ;  /* 0x000000ad00247202 */ /* 0x000fce0000000f00 */
[----:B------:R-:W-:Y:S07]  /*f020*/  HMMA.16816.F32.BF16 R172, R16, R38, R76 ;  /* 0x0000002610ac723c */ /* 0x000fee000004184c */
[----:B------:R-:W-:Y:S02]  /*f030*/  MOV R79, R139 ;  /* 0x0000008b004f7202 */ /* 0x000fe40000000f00 */
[----:B------:R-:W-:Y:S02]  /*f040*/  MOV R77, R137 ;  /* 0x00000089004d7202 */ /* 0x000fe40000000f00 */
[----:B------:R-:W-:-:S02]  /*f050*/  MOV R38, R138 ;  /* 0x0000008a00267202 */ /* 0x000fc40000000f00 */
[----:B-1----:R-:W-:Y:S07]  /*f060*/  HMMA.16816.F32.BF16 R136, R16, R22, R92 ;  /* 0x000000161088723c */ /* 0x002fee000004185c */
[----:B------:R-:W-:Y:S02]  /*f070*/  MOV R94, R196 ;  /* 0x000000c4005e7202 */ /* 0x000fe40000000f00 */
[----:B------:R1:W-:Y:S02]  /*f080*/  MUFU.EX2 R196, R2 ;  /* 0x0000000200c47308 */ /* 0x0003e40000000800 */
[----:B-1----:R-:W-:-:S06]  /*f090*/  FFMA.FTZ R2, R185, c[0x0][0x23c], -R0 ;  /* 0x00008f00b9027a23 */ /* 0x002fcc0000010800 */
[----:B------:R1:W-:Y:S02]  /*f0a0*/  MUFU.EX2 R198, R2 ;  /* 0x0000000200c67308 */ /* 0x0003e40000000800 */
[--C-:B-1----:R-:W-:Y:S02]  /*f0b0*/  FFMA.FTZ R2, R184, c[0x0][0x23c], -R0.reuse ;  /* 0x00008f00b8027a23 */ /* 0x102fe40000010800 */
[----:B------:R-:W-:-:S04]  /*f0c0*/  FFMA.FTZ R0, R176, c[0x0][0x23c], -R0 ;  /* 0x00008f00b0007a23 */ /* 0x000fc80000010800 */
[----:B------:R1:W-:Y:S01]  /*f0d0*/  MUFU.EX2 R189, R0 ;  /* 0x0000000000bd7308 */ /* 0x0003e20000000800 */
[----:B------:R-:W-:Y:S01]  /*f0e0*/  FMUL.FTZ R84, R84, R28 ;  /* 0x0000001c54547220 */ /* 0x000fe20000410000 */
[----:B------:R-:W-:Y:S01]  /*f0f0*/  MOV R95, R244 ;  /* 0x000000f4005f7202 */ /* 0x000fe20000000f00 */
        /* <DEDUP_REMOVED lines=39> */
[----:B------:R-:W-:Y:S01]  /*f370*/  FMUL.FTZ R91, R91, R25 ;  /* 0x000000195b5b7220 */ /* 0x000fe20000410000 */
[----:B------:R1:W-:Y:S01]  /*f380*/  MUFU.EX2 R244, R2 ;  /* 0x0000000200f47308 */ /* 0x0003e20000000800 */
[----:B------:R-:W-:Y:S01]  /*f390*/  MOV R63, R179 ;  /* 0x000000b3003f7202 */ /* 0x000fe20000000f00 */
[C---:B------:R-:W-:Y:S06]  /*f3a0*/  HMMA.16816.F32.BF16 R84, R4.reuse, R20, R84 ;  /* 0x000000140454723c */ /* 0x040fec0000041854 */
[----:B------:R2:W-:Y:S02]  /*f3b0*/  MUFU.EX2 R186, R0 ;  /* 0x0000000000ba7308 */ /* 0x0005e40000000800 */
[----:B------:R-:W-:Y:S01]  /*f3c0*/  HMMA.16816.F32.BF16 R96, R4, R22, R96 ;  /* 0x000000160460723c */ /* 0x000fe20000041860 */
[----:B-1----:R-:W-:-:S07]  /*f3d0*/  IMAD.WIDE.U32 R2, R181, -0x2daee0ad, RZ ;  /* 0xd2511f53b5027825 */ /* 0x002fce00078e00ff */
[----:B---3--:R-:W-:Y:S01]  /*f3e0*/  HMMA.16816.F32.BF16 R100, R4, R32, R100 ;  /* 0x000000200464723c */ /* 0x008fe20000041864 */
[----:B--2---:R-:W-:Y:S01]  /*f3f0*/  FFMA.FTZ R0, R178, c[0x0][0x23c], -R8 ;  /* 0x00008f00b2007a23 */ /* 0x004fe20000010808 */
[----:B------:R-:W-:-:S06]  /*f400*/  SHF.R.U32.HI R8, RZ, 0x10, R2 ;  /* 0x00000010ff087819 */ /* 0x000fcc0000011602 */
[C---:B------:R-:W-:Y:S01]  /*f410*/  HMMA.16816.F32.BF16 R108, R4.reuse, R34, R108 ;  /* 0x00000022046c723c */ /* 0x040fe2000004186c */
[----:B------:R-:W-:Y:S01]  /*f420*/  SHF.R.U32.HI R23, RZ, 0x18, R2 ;  /* 0x00000018ff177819 */ /* 0x000fe20000011602 */
[----:B------:R1:W-:Y:S06]  /*f430*/  MUFU.EX2 R179, R0 ;  /* 0x0000000000b37308 */ /* 0x0003ec0000000800 */
[----:B------:R-:W-:Y:S01]  /*f440*/  HMMA.16816.F32.BF16 R112, R4, R40, R112 ;  /* 0x000000280470723c */ /* 0x000fe20000041870 */
[----:B------:R-:W-:-:S07]  /*f450*/  MOV R76, R177 ;  /* 0x000000b1004c7202 */ /* 0x000fce0000000f00 */
[----:B------:R-:W-:Y:S01]  /*f460*/  HMMA.16816.F32.BF16 R120, R4, R42, R120 ;  /* 0x0000002a0478723c */ /* 0x000fe20000041878 */
[----:B-1----:R-:W-:-:S07]  /*f470*/  FFMA.FTZ R0, R197, c[0x0][0x23c], -R13 ;  /* 0x00008f00c5007a23 */ /* 0x002fce000001080d */
[C---:B----4-:R-:W-:Y:S01]  /*f480*/  HMMA.16816.F32.BF16 R164, R4.reuse, R44, R164 ;  /* 0x0000002c04a4723c */ /* 0x050fe200000418a4 */
[----:B------:R1:W-:Y:S07]  /*f490*/  MUFU.EX2 R178, R0 ;  /* 0x0000000000b27308 */ /* 0x0003ee0000000800 */
[----:B------:R-:W-:Y:S07]  /*f4a0*/  HMMA.16816.F32.BF16 R56, R4, R46, R168 ;  /* 0x0000002e0438723c */ /* 0x000fee00000418a8 */
[----:B------:R-:W-:Y:S01]  /*f4b0*/  LOP3.LUT R4, R3, UR18, R180, 0x96, !PT ;  /* 0x0000001203047c12 */ /* 0x000fe2000f8e96b4 */
[----:B------:R-:W-:Y:S01]  /*f4c0*/  HMMA.16816.F32.BF16 R88, R16, R20, R88 ;  /* 0x000000141058723c */ /* 0x000fe20000041858 */
[----:B------:R-:W-:Y:S01]  /*f4d0*/  LOP3.LUT R7, R2, 0xffff, RZ, 0xc0, !PT ;  /* 0x0000ffff02077812 */ /* 0x000fe200078ec0ff */
[----:B------:R-:W-:-:S05]  /*f4e0*/  FFMA.FTZ R5, R194, c[0x0][0x23c], -R13 ;  /* 0x00008f00c2057a23 */ /* 0x000fca000001080d */
[----:B------:R-:W-:Y:S01]  /*f4f0*/  LOP3.LUT R20, R2, 0xff, RZ, 0xc0, !PT ;  /* 0x000000ff02147812 */ /* 0x000fe200078ec0ff */
[----:B------:R-:W-:Y:S01]  /*f500*/  IMAD.WIDE.U32 R2, R183, -0x2daee0ad, RZ ;  /* 0xd2511f53b7027825 */ /* 0x000fe200078e00ff */
[----:B------:R2:W-:Y:S04]  /*f510*/  MUFU.EX2 R177, R5 ;  /* 0x0000000500b17308 */ /* 0x0005e80000000800 */
[----:B-1----:R-:W-:Y:S02]  /*f520*/  LOP3.LUT R0, R3, UR18, R182, 0x96, !PT ;  /* 0x0000001203007c12 */ /* 0x002fe4000f8e96b6 */
[C---:B------:R-:W-:Y:S01]  /*f530*/  LOP3.LUT R6, R2.reuse, 0xffff, RZ, 0xc0, !PT ;  /* 0x0000ffff02067812 */ /* 0x040fe200078ec0ff */
[----:B------:R-:W-:Y:S01]  /*f540*/  FFMA.FTZ R3, R193, c[0x0][0x23c], -R13 ;  /* 0x00008f00c1037a23 */ /* 0x000fe2000001080d */
[----:B------:R-:W-:-:S02]  /*f550*/  LOP3.LUT R22, R2, 0xff, RZ, 0xc0, !PT ;  /* 0x000000ff02167812 */ /* 0x000fc400078ec0ff */
[--C-:B------:R-:W-:Y:S02]  /*f560*/  SHF.R.U32.HI R15, RZ, 0x10, R2.reuse ;  /* 0x00000010ff0f7819 */ /* 0x100fe40000011602 */
[----:B------:R-:W-:Y:S02]  /*f570*/  SHF.R.U32.HI R21, RZ, 0x18, R2 ;  /* 0x00000018ff157819 */ /* 0x000fe40000011602 */
[----:B------:R-:W-:Y:S01]  /*f580*/  SHF.R.U32.HI R2, RZ, 0x8, R7 ;  /* 0x00000008ff027819 */ /* 0x000fe20000011607 */
[----:B--2---:R-:W-:Y:S01]  /*f590*/  FFMA.FTZ R5, R187, c[0x0][0x23c], -R13 ;  /* 0x00008f00bb057a23 */ /* 0x004fe2000001080d */
[----:B------:R1:W-:Y:S02]  /*f5a0*/  MUFU.EX2 R176, R3 ;  /* 0x0000000300b07308 */ /* 0x0003e40000000800 */
[----:B------:R-:W-:Y:S02]  /*f5b0*/  PRMT R20, R20, 0x5410, R2 ;  /* 0x0000541014147816 */ /* 0x000fe40000000002 */
[----:B------:R-:W-:-:S04]  /*f5c0*/  LOP3.LUT R2, R4, 0xffff, RZ, 0xc0, !PT ;  /* 0x0000ffff04027812 */ /* 0x000fc800078ec0ff */
[----:B------:R2:W3:Y:S01]  /*f5d0*/  MUFU.EX2 R31, R5 ;  /* 0x00000005001f7308 */ /* 0x0004e20000000800 */
[----:B------:R-:W-:Y:S02]  /*f5e0*/  SHF.R.U32.HI R7, RZ, 0x8, R6 ;  /* 0x00000008ff077819 */ /* 0x000fe40000011606 */
[----:B------:R-:W-:Y:S01]  /*f5f0*/  LOP3.LUT R6, R15, 0xff, RZ, 0xc0, !PT ;  /* 0x000000ff0f067812 */ /* 0x000fe200078ec0ff */
[----:B------:R-:W-:Y:S01]  /*f600*/  FFMA.FTZ R13, R199, c[0x0][0x23c], -R14 ;  /* 0x00008f00c70d7a23 */ /* 0x000fe2000001080e */
[----:B-1----:R-:W-:Y:S02]  /*f610*/  SHF.R.U32.HI R3, RZ, 0x8, R2 ;  /* 0x00000008ff037819 */ /* 0x002fe40000011602 */
[----:B------:R-:W-:Y:S01]  /*f620*/  LOP3.LUT R2, R4, 0xff, RZ, 0xc0, !PT ;  /* 0x000000ff04027812 */ /* 0x000fe200078ec0ff */
[--C-:B------:R-:W-:Y:S01]  /*f630*/  FFMA.FTZ R30, R195, c[0x0][0x23c], -R14.reuse ;  /* 0x00008f00c31e7a23 */ /* 0x100fe2000001080e */
[----:B------:R-:W-:Y:S01]  /*f640*/  LOP3.LUT R8, R8, 0xff, RZ, 0xc0, !PT ;  /* 0x000000ff08087812 */ /* 0x000fe200078ec0ff */
[----:B------:R-:W-:-:S02]  /*f650*/  FFMA.FTZ R24, R192, c[0x0][0x23c], -R14 ;  /* 0x00008f00c0187a23 */ /* 0x000fc4000001080e */
[----:B------:R-:W-:Y:S01]  /*f660*/  FFMA.FTZ R29, R190, c[0x0][0x23c], -R14 ;  /* 0x00008f00be1d7a23 */ /* 0x000fe2000001080e */
[----:B------:R-:W-:Y:S01]  /*f670*/  PRMT R14, R6, 0x5410, R21 ;  /* 0x00005410060e7816 */ /* 0x000fe20000000015 */
[-C--:B------:R-:W-:Y:S01]  /*f680*/  FMUL.FTZ R156, R156, R26.reuse ;  /* 0x0000001a9c9c7220 */ /* 0x080fe20000410000 */
[----:B------:R-:W-:Y:S01]  /*f690*/  PRMT R21, R2, 0x5410, R3 ;  /* 0x0000541002157816 */ /* 0x000fe20000000003 */
[-C--:B------:R-:W-:Y:S01]  /*f6a0*/  FMUL.FTZ R157, R157, R26.reuse ;  /* 0x0000001a9d9d7220 */ /* 0x080fe20000410000 */
[----:B------:R-:W-:Y:S01]  /*f6b0*/  LOP3.LUT R2, R0, 0xffff, RZ, 0xc0, !PT ;  /* 0x0000ffff00027812 */ /* 0x000fe200078ec0ff */
        /* <DEDUP_REMOVED lines=17> */
[-C--:B------:R-:W-:Y:S01]  /*f7d0*/  FMUL.FTZ R127, R127, R25.reuse ;  /* 0x000000197f7f7220 */ /* 0x080fe20000410000 */
[----:B------:R-:W-:Y:S01]  /*f7e0*/  PRMT R23, R8, 0x5410, R23 ;  /* 0x0000541008177816 */ /* 0x000fe20000000017 */
[-C--:B------:R-:W-:Y:S01]  /*f7f0*/  FMUL.FTZ R128, R128, R26.reuse ;  /* 0x0000001a80807220 */ /* 0x080fe20000410000 */
[----:B------:R-:W-:Y:S01]  /*f800*/  PRMT R15, R22, 0x5410, R7 ;  /* 0x00005410160f7816 */ /* 0x000fe20000000007 */
[----:B------:R-:W-:Y:S01]  /*f810*/  FMUL.FTZ R129, R129, R26 ;  /* 0x0000001a81817220 */ /* 0x000fe20000410000 */
[----:B--2---:R-:W-:Y:S01]  /*f820*/  SHF.R.U32.HI R5, RZ, 0x10, R4 ;  /* 0x00000010ff057819 */ /* 0x004fe20000011604 */
[-C--:B------:R-:W-:Y:S01]  /*f830*/  FMUL.FTZ R130, R130, R25.reuse ;  /* 0x0000001982827220 */ /* 0x080fe20000410000 */
[----:B------:R-:W-:Y:S01]  /*f840*/  SHF.R.U32.HI R3, RZ, 0x10, R0 ;  /* 0x00000010ff037819 */ /* 0x000fe20000011600 */
[----:B------:R-:W-:Y:S01]  /*f850*/  FMUL.FTZ R131, R131, R25 ;  /* 0x0000001983837220 */ /* 0x000fe20000410000 */
[----:B------:R-:W-:-:S02]  /*f860*/  SHF.R.U32.HI R7, RZ, 0x18, R4 ;  /* 0x00000018ff077819 */ /* 0x000fc40000011604 */
[----:B------:R-:W-:Y:S02]  /*f870*/  LOP3.LUT R8, R0, 0xff, RZ, 0xc0, !PT ;  /* 0x000000ff00087812 */ /* 0x000fe400078ec0ff */
[----:B------:R-:W-:Y:S01]  /*f880*/  SHF.R.U32.HI R6, RZ, 0x18, R0 ;  /* 0x00000018ff067819 */ /* 0x000fe20000011600 */
[----:B------:R-:W-:Y:S01]  /*f890*/  HSET2.LE.AND R0, R20, R94, PT ;  /* 0x0000005e14007233 */ /* 0x000fe20003803000 */
[----:B------:R-:W-:Y:S01]  /*f8a0*/  SHF.R.U32.HI R4, RZ, 0x8, R2 ;  /* 0x00000008ff047819 */ /* 0x000fe20000011602 */
[----:B------:R-:W-:Y:S01]  /*f8b0*/  HMMA.16816.F32.BF16 R156, R16, R32, R156 ;  /* 0x00000020109c723c */ /* 0x000fe2000004189c */
[----:B------:R-:W-:Y:S02]  /*f8c0*/  MOV R62, R135 ;  /* 0x00000087003e7202 */ /* 0x000fe40000000f00 */
[----:B------:R-:W-:Y:S02]  /*f8d0*/  MOV R78, R133 ;  /* 0x00000085004e7202 */ /* 0x000fe40000000f00 */
[----:B------:R-:W-:-:S02]  /*f8e0*/  MOV R39, R132 ;  /* 0x0000008400277202 */ /* 0x000fc40000000f00 */
[----:B---3--:R-:W-:Y:S01]  /*f8f0*/  F2FP.BF16.PACK_AB R2, R31, R176 ;  /* 0x000000b01f02723e */ /* 0x008fe200000010ff */
[----:B------:R-:W-:Y:S01]  /*f900*/  HMMA.16816.F32.BF16 R132, R16, R34, R104 ;  /* 0x000000221084723c */ /* 0x000fe20000041868 */
[----:B------:R-:W-:Y:S01]  /*f910*/  LOP3.LUT R5, R5, 0xff, RZ, 0xc0, !PT ;  /* 0x000000ff05057812 */ /* 0x000fe200078ec0ff */
[----:B------:R-:W-:Y:S01]  /*f920*/  MUFU.EX2 R24, R24 ;  /* 0x0000001800187308 */ /* 0x000fe20000000800 */
[----:B------:R-:W-:Y:S01]  /*f930*/  LOP3.LUT R3, R3, 0xff, RZ, 0xc0, !PT ;  /* 0x000000ff03037812 */ /* 0x000fe200078ec0ff */
[----:B------:R-:W-:Y:S01]  /*f940*/  LDSM.16.MT88.4 R104, [R207+0xb800] ;  /* 0x00b80000cf68783b */ /* 0x000fe20000004200 */
[----:B------:R-:W-:-:S03]  /*f950*/  PRMT R7, R5, 0x5410, R7 ;  /* 0x0000541005077816 */ /* 0x000fc60000000007 */
[----:B------:R-:W-:Y:S02]  /*f960*/  HMMA.16816.F32.BF16 R160, R16, R40, R160 ;  /* 0x0000002810a0723c */ /* 0x000fe400000418a0 */
[----:B------:R-:W1:Y:S01]  /*f970*/  MUFU.EX2 R29, R29 ;  /* 0x0000001d001d7308 */ /* 0x000e620000000800 */
[----:B------:R-:W-:Y:S01]  /*f980*/  PRMT R6, R3, 0x5410, R6 ;  /* 0x0000541003067816 */ /* 0x000fe20000000006 */
[----:B------:R-:W-:-:S04]  /*f990*/  HSET2.LE.AND R3, R14, R94, PT ;  /* 0x0000005e0e037233 */ /* 0x000fc80003803000 */
[----:B------:R-:W-:Y:S01]  /*f9a0*/  HMMA.16816.F32.BF16 R32, R16, R42, R116 ;  /* 0x0000002a1020723c */ /* 0x000fe20000041874 */
[----:B------:R-:W-:-:S07]  /*f9b0*/  PRMT R5, R8, 0x5410, R4 ;  /* 0x0000541008057816 */ /* 0x000fce0000000004 */
[C---:B------:R-:W-:Y:S01]  /*f9c0*/  HMMA.16816.F32.BF16 R124, R16.reuse, R44, R124 ;  /* 0x0000002c107c723c */ /* 0x040fe2000004187c */
[----:B------:R-:W-:Y:S01]  /*f9d0*/  F2FP.BF16.PACK_AB R4, R179, R186 ;  /* 0x000000bab304723e */ /* 0x000fe200000010ff */
[----:B------:R-:W-:Y:S01]  /*f9e0*/  MUFU.EX2 R22, R13 ;  /* 0x0000000d00167308 */ /* 0x000fe20000000800 */
[----:B------:R-:W-:Y:S01]  /*f9f0*/  MOV R191, R95 ;  /* 0x0000005f00bf7202 */ /* 0x000fe20000000f00 */
[----:B------:R-:W-:Y:S04]  /*fa00*/  LDSM.16.MT88.4 R116, [R210+0xb800] ;  /* 0x00b80000d274783b */ /* 0x000fe80000004200 */
[----:B------:R-:W-:Y:S01]  /*fa10*/  HMMA.16816.F32.BF16 R16, R16, R46, R128 ;  /* 0x0000002e1010723c */ /* 0x000fe20000041880 */
[----:B------:R-:W-:Y:S01]  /*fa20*/  LOP3.LUT R171, R3, R4, RZ, 0xc0, !PT ;  /* 0x0000000403ab7212 */ /* 0x000fe200078ec0ff */
[----:B------:R-:W2:Y:S01]  /*fa30*/  MUFU.EX2 R30, R30 ;  /* 0x0000001e001e7308 */ /* 0x000ea20000000800 */
[----:B------:R-:W-:Y:S01]  /*fa40*/  MOV R180, R76 ;  /* 0x0000004c00b47202 */ /* 0x000fe20000000f00 */
[----:B------:R-:W-:Y:S03]  /*fa50*/  LDSM.16.MT88.4 R44, [R207+0xa800] ;  /* 0x00a80000cf2c783b */ /* 0x000fe60000004200 */
[----:B------:R-:W-:Y:S01]  /*fa60*/  LOP3.LUT R130, R0, R2, RZ, 0xc0, !PT ;  /* 0x0000000200827212 */ /* 0x000fe200078ec0ff */
[--C-:B------:R-:W-:Y:S01]  /*fa70*/  HSET2.LE.AND R0, R15, R94.reuse, PT ;  /* 0x0000005e0f007233 */ /* 0x100fe20003803000 */
[----:B------:R-:W-:Y:S01]  /*fa80*/  F2FP.BF16.PACK_AB R2, R189, R244 ;  /* 0x000000f4bd02723e */ /* 0x000fe200000010ff */
[----:B------:R-:W-:-:S03]  /*fa90*/  HSET2.LE.AND R3, R6, R94, PT ;  /* 0x0000005e06037233 */ /* 0x000fc60003803000 */
[----:B------:R-:W-:Y:S01]  /*faa0*/  LOP3.LUT R170, R0, R2, RZ, 0xc0, !PT ;  /* 0x0000000200aa7212 */ /* 0x000fe200078ec0ff */
[--C-:B------:R-:W-:Y:S01]  /*fab0*/  HSET2.LE.AND R0, R5, R94.reuse, PT ;  /* 0x0000005e05007233 */ /* 0x100fe20003803000 */
[----:B------:R-:W-:Y:S02]  /*fac0*/  F2FP.BF16.PACK_AB R2, R198, R196 ;  /* 0x000000c4c602723e */ /* 0x000fe400000010ff */
[----:B------:R-:W-:Y:S02]  /*fad0*/  F2FP.BF16.PACK_AB R4, R185, R184 ;  /* 0x000000b8b904723e */ /* 0x000fe400000010ff */
[----:B------:R-:W-:Y:S01]  /*fae0*/  LOP3.LUT R168, R0, R2, RZ, 0xc0, !PT ;  /* 0x0000000200a87212 */ /* 0x000fe200078ec0ff */
[--C-:B------:R-:W-:Y:S01]  /*faf0*/  HSET2.LE.AND R0, R23, R94.reuse, PT ;  /* 0x0000005e17007233 */ /* 0x100fe20003803000 */
[----:B------:R-:W-:Y:S01]  /*fb00*/  LOP3.LUT R169, R3, R4, RZ, 0xc0, !PT ;  /* 0x0000000403a97212 */ /* 0x000fe200078ec0ff */
[----:B------:R-:W-:Y:S01]  /*fb10*/  HSET2.LE.AND R3, R21, R94, PT ;  /* 0x0000005e15037233 */ /* 0x000fe20003803000 */
[----:B-1----:R-:W-:-:S02]  /*fb20*/  F2FP.BF16.PACK_AB R2, R29, R24 ;  /* 0x000000181d02723e */ /* 0x002fc400000010ff */
[----:B------:R-:W-:Y:S02]  /*fb30*/  F2FP.BF16.PACK_AB R4, R177, R178 ;  /* 0x000000b2b104723e */ /* 0x000fe400000010ff */
[----:B------:R-:W-:Y:S01]  /*fb40*/  LOP3.LUT R131, R0, R2, RZ, 0xc0, !PT ;  /* 0x0000000200837212 */ /* 0x000fe200078ec0ff */
[----:B------:R-:W-:Y:S01]  /*fb50*/  HSET2.LE.AND R0, R7, R94, PT ;  /* 0x0000005e07007233 */ /* 0x000fe20003803000 */
[----:B------:R-:W-:Y:S01]  /*fb60*/  LOP3.LUT R128, R3, R4, RZ, 0xc0, !PT ;  /* 0x0000000403807212 */ /* 0x000fe200078ec0ff */
[----:B------:R-:W-:Y:S04]  /*fb70*/  LDSM.16.MT88.4 R92, [R205+0xb800] ;  /* 0x00b80000cd5c783b */ /* 0x000fe80000004200 */
[----:B------:R-:W1:Y:S01]  /*fb80*/  LDSM.16.MT88.4 R4, [R209+0xb800] ;  /* 0x00b80000d104783b */ /* 0x000e620000004200 */
[----:B------:R-:W-:-:S02]  /*fb90*/  MOV R197, R77 ;  /* 0x0000004d00c57202 */ /* 0x000fc40000000f00 */
[----:B------:R-:W-:Y:S02]  /*fba0*/  MOV R183, R78 ;  /* 0x0000004e00b77202 */ /* 0x000fe40000000f00 */
[----:B------:R-:W-:Y:S02]  /*fbb0*/  MOV R182, R79 ;  /* 0x0000004f00b67202 */ /* 0x000fe40000000f00 */
[----:B------:R-:W-:Y:S01]  /*fbc0*/  MOV R187, R60 ;  /* 0x0000003c00bb7202 */ /* 0x000fe20000000f00 */
[----:B------:R-:W-:Y:S01]  /*fbd0*/  LDSM.16.MT88.4 R76, [R209+0xa800] ;  /* 0x00a80000d14c783b */ /* 0x000fe20000004200 */
[----:B------:R-:W-:Y:S02]  /*fbe0*/  MOV R199, R61 ;  /* 0x0000003d00c77202 */ /* 0x000fe40000000f00 */
[----:B------:R-:W-:Y:S02]  /*fbf0*/  MOV R195, R62 ;  /* 0x0000003e00c37202 */ /* 0x000fe40000000f00 */
[----:B------:R-:W-:-:S02]  /*fc00*/  MOV R192, R63 ;  /* 0x0000003f00c07202 */ /* 0x000fc40000000f00 */
[----:B------:R-:W3:Y:S01]  /*fc10*/  LDSM.16.MT88.4 R60, [R210+0xa800] ;  /* 0x00a80000d23c783b */ /* 0x000ee20000004200 */
[----:B--2---:R-:W-:Y:S01]  /*fc20*/  F2FP.BF16.PACK_AB R2, R30, R22 ;  /* 0x000000161e02723e */ /* 0x004fe200000010ff */
[----:B------:R-:W-:Y:S01]  /*fc30*/  FFMA.FTZ R8, R249, R27, R195 ;  /* 0x0000001bf9087223 */ /* 0x000fe200000100c3 */
[----:B------:R-:W-:Y:S02]  /*fc40*/  MOV R193, R37 ;  /* 0x0000002500c17202 */ /* 0x000fe40000000f00 */
[----:B------:R-:W-:Y:S01]  /*fc50*/  LOP3.LUT R129, R0, R2, RZ, 0xc0, !PT ;  /* 0x0000000200817212 */ /* 0x000fe200078ec0ff */
[----:B------:R-:W-:Y:S01]  /*fc60*/  FFMA.FTZ R0, R248, R28, R192 ;  /* 0x0000001cf8007223 */ /* 0x000fe200000100c0 */
[----:B------:R-:W-:Y:S01]  /*fc70*/  MOV R194, R36 ;  /* 0x0000002400c27202 */ /* 0x000fe20000000f00 */
[----:B------:R-:W-:Y:S02]  /*fc80*/  FFMA.FTZ R3, R251, R26, R199 ;  /* 0x0000001afb037223 */ /* 0x000fe400000100c7 */
[----:B------:R-:W-:-:S02]  /*fc90*/  FFMA.FTZ R2, R250, R25, R246 ;  /* 0x00000019fa027223 */ /* 0x000fc400000100f6 */
[----:B------:R-:W-:Y:S02]  /*fca0*/  FADD.FTZ R13, R187, R0 ;  /* 0x00000000bb0d7221 */ /* 0x000fe40000010000 */
[----:B------:R-:W-:Y:S02]  /*fcb0*/  FADD.FTZ R8, R193, R8 ;  /* 0x00000008c1087221 */ /* 0x000fe40000010000 */
[----:B------:R-:W-:Y:S01]  /*fcc0*/  FADD.FTZ R0, R247, R3 ;  /* 0x00000003f7007221 */ /* 0x000fe20000010000 */
[----:B------:R-:W-:Y:S01]  /*fcd0*/  MOV R181, R39 ;  /* 0x0000002700b57202 */ /* 0x000fe20000000f00 */
[----:B------:R-:W-:Y:S01]  /*fce0*/  FADD.FTZ R3, R194, R13 ;  /* 0x0000000dc2037221 */ /* 0x000fe20000010000 */
[----:B------:R-:W-:Y:S01]  /*fcf0*/  MOV R188, R38 ;  /* 0x0000002600bc7202 */ /* 0x000fe20000000f00 */
[----:B------:R-:W-:Y:S01]  /*fd00*/  FADD.FTZ R0, R183, R0 ;  /* 0x00000000b7007221 */ /* 0x000fe20000010000 */
[----:B-1----:R-:W-:Y:S01]  /*fd10*/  HMMA.16816.F32.BF16 R164, R168, R4, R164 ;  /* 0x00000004a8a4723c */ /* 0x002fe200000418a4 */
        /* <DEDUP_REMOVED lines=20> */
[----:B------:R-:W-:Y:S02]  /*fe60*/  FADD.FTZ R2, R176, R0 ;  /* 0x00000000b0027221 */ /* 0x000fe40000010000 */
[----:B------:R-:W-:-:S05]  /*fe70*/  FADD.FTZ R0, R24, R4 ;  /* 0x0000000418007221 */ /* 0x000fca0000010000 */
[----:B------:R-:W-:Y:S01]  /*fe80*/  HMMA.16816.F32.BF16 R36, R168, R44, R232 ;  /* 0x0000002ca824723c */ /* 0x000fe200000418e8 */
[----:B------:R-:W-:-:S07]  /*fe90*/  FADD.FTZ R251, R31, R2 ;  /* 0x000000021ffb7221 */ /* 0x000fce0000010000 */
[----:B------:R-:W-:Y:S01]  /*fea0*/  HMMA.16816.F32.BF16 R48, R168, R46, R48 ;  /* 0x0000002ea830723c */ /* 0x000fe20000041830 */
[----:B------:R-:W-:-:S07]  /*feb0*/  FADD.FTZ R248, R189, R5 ;  /* 0x00000005bdf87221 */ /* 0x000fce0000010000 */
[----:B---3--:R-:W-:Y:S01]  /*fec0*/  HMMA.16816.F32.BF16 R52, R168, R60, R52 ;  /* 0x0000003ca834723c */ /* 0x008fe20000041834 */
[----:B------:R-:W-:-:S07]  /*fed0*/  FADD.FTZ R249, R179, R3 ;  /* 0x00000003b3f97221 */ /* 0x000fce0000010000 */
[----:B------:R-:W-:Y:S01]  /*fee0*/  HMMA.16816.F32.BF16 R64, R168, R62, R64 ;  /* 0x0000003ea840723c */ /* 0x000fe20000041840 */
[----:B------:R-:W-:-:S07]  /*fef0*/  FADD.FTZ R250, R29, R0 ;  /* 0x000000001dfa7221 */ /* 0x000fce0000010000 */
        /* <DEDUP_REMOVED lines=73> */
[C---:B------:R-:W-:Y:S02]  /*10390*/  IADD3 R2, R0.reuse, 0x18, RZ ;  /* 0x0000001800027810 */ /* 0x040fe40007ffe0ff */
[C---:B------:R-:W-:Y:S01]  /*103a0*/  ISETP.GE.AND P4, PT, R0.reuse, R9, PT ;  /* 0x000000090000720c */ /* 0x040fe20003f86270 */
[----:B------:R-:W-:Y:S01]  /*103b0*/  @!PT LDS RZ, [RZ] ;  /* 0x00000000fffff984 */ /* 0x000fe20000000800 */
[----:B------:R-:W-:Y:S01]  /*103c0*/  @!PT LDS RZ, [RZ] ;  /* 0x00000000fffff984 */ /* 0x000fe20000000800 */
[----:B------:R-:W-:Y:S01]  /*103d0*/  @!PT LDS RZ, [RZ] ;  /* 0x00000000fffff984 */ /* 0x000fe20000000800 */
[----:B------:R3:W-:Y:S01]  /*103e0*/  @!P3 LDGSTS.E.BYPASS.LTC128B.128 [R219+0xa800], [R14.64] ;  /* 0x0a8000000edbbfae */ /* 0x0007e2000b901d5c */
[----:B------:R-:W-:Y:S01]  /*103f0*/  I2F R13, R2 ;  /* 0x00000002000d7306 */ /* 0x000fe20000201400 */
[----:B------:R-:W-:-:S02]  /*10400*/  ISETP.GE.AND P6, PT, R0, R10, PT ;  /* 0x0000000a0000720c */ /* 0x000fc40003fc6270 */
[----:B------:R-:W-:Y:S01]  /*10410*/  @P2 STS.128 [R219+0xb800], RZ ;  /* 0x00b800ffdb002388 */ /* 0x000fe20000000c00 */
[C---:B------:R-:W-:Y:S02]  /*10420*/  ISETP.GE.AND P1, PT, R0.reuse, R12, PT ;  /* 0x0000000c0000720c */ /* 0x040fe40003f26270 */
[----:B------:R-:W-:Y:S01]  /*10430*/  ISETP.GE.AND P0, PT, R0, R11, PT ;  /* 0x0000000b0000720c */ /* 0x000fe20003f06270 */
[----:B------:R-:W-:Y:S01]  /*10440*/  @!PT LDS RZ, [RZ] ;  /* 0x00000000fffff984 */ /* 0x000fe20000000800 */
[----:B------:R-:W-:Y:S01]  /*10450*/  @!PT LDS RZ, [RZ] ;  /* 0x00000000fffff984 */ /* 0x000fe20000000800 */
[----:B------:R-:W-:Y:S01]  /*10460*/  @!PT LDS RZ, [RZ] ;  /* 0x00000000fffff984 */ /* 0x000fe20000000800 */
[----:B------:R2:W-:Y:S04]  /*10470*/  @!P2 LDGSTS.E.BYPASS.LTC128B.128 [R219+0xb800], [R4.64+0x80] ;  /* 0x0b80008004dbafae */ /* 0x0005e8000b901d5c */
[----:B------:R-:W-:Y:S04]  /*10480*/  LDSM.16.M88.4 R24, [R204+0x8000] ;  /* 0x00800000cc18783b */ /* 0x000fe80000000200 */
[----:B-1----:R-:W1:Y:S04]  /*10490*/  LDSM.16.M88.4 R16, [R206+0x2000] ;  /* 0x00200000ce10783b */ /* 0x002e680000000200 */
[----:B------:R-:W4:Y:S04]  /*104a0*/  LDSM.16.M88.4 R32, [R204+0x8800] ;  /* 0x00880000cc20783b */ /* 0x000f280000000200 */
[----:B------:R-:W-:Y:S01]  /*104b0*/  LDSM.16.M88.4 R28, [R215] ;  /* 0x00000000d71c783b */ /* 0x000fe20000000200 */
[----:B---3--:R-:W-:Y:S03]  /*104c0*/  I2F R14, R3 ;  /* 0x00000003000e7306 */ /* 0x008fe60000201400 */
[----:B------:R-:W-:Y:S04]  /*104d0*/  LDSM.16.M88.4 R132, [R218] ;  /* 0x00000000da84783b */ /* 0x000fe80000000200 */
[----:B------:R-:W-:Y:S04]  /*104e0*/  LDSM.16.M88.4 R20, [R206] ;  /* 0x00000000ce14783b */ /* 0x000fe80000000200 */
[----:B--2---:R-:W2:Y:S04]  /*104f0*/  LDSM.16.M88.4 R4, [R208+0x2000] ;  /* 0x00200000d004783b */ /* 0x004ea80000000200 */
[----:B------:R-:W0:Y:S01]  /*10500*/  LDGDEPBAR ;  /* 0x00000000000079af */ /* 0x000e220000000000 */
[C---:B-1----:R-:W-:Y:S08]  /*10510*/  HMMA.16816.F32.BF16 R180, R16.reuse, R24, RZ ;  /* 0x0000001810b4723c */ /* 0x042ff000000418ff */
[C---:B----4-:R-:W-:Y:S08]  /*10520*/  HMMA.16816.F32.BF16 R172, R16.reuse, R32, RZ ;  /* 0x0000002010ac723c */ /* 0x050ff000000418ff */
[C---:B------:R-:W-:Y:S08]  /*10530*/  HMMA.16816.F32.BF16 R176, R16.reuse, R26, RZ ;  /* 0x0000001a10b0723c */ /* 0x040ff000000418ff */
[----:B------:R-:W-:Y:S01]  /*10540*/  HMMA.16816.F32.BF16 R136, R16, R34, RZ ;  /* 0x000000221088723c */ /* 0x000fe200000418ff */
[----:B------:R-:W1:Y:S07]  /*10550*/  LDSM.16.M88.4 R16, [R208] ;  /* 0x00000000d010783b */ /* 0x000e6e0000000200 */
[C---:B--2---:R-:W-:Y:S08]  /*10560*/  HMMA.16816.F32.BF16 R220, R4.reuse, R28, R180 ;  /* 0x0000001c04dc723c */ /* 0x044ff000000418b4 */
[C---:B------:R-:W-:Y:S01]  /*10570*/  HMMA.16816.F32.BF16 R192, R4.reuse, R132, R172 ;  /* 0x0000008404c0723c */ /* 0x040fe200000418ac */
[----:B------:R-:W-:Y:S07]  /*10580*/  LDSM.16.M88.4 R172, [R213+0x8000] ;  /* 0x00800000d5ac783b */ /* 0x000fee0000000200 */
[C---:B------:R-:W-:Y:S08]  /*10590*/  HMMA.16816.F32.BF16 R200, R4.reuse, R30, R176 ;  /* 0x0000001e04c8723c */ /* 0x040ff000000418b0 */
[----:B------:R-:W-:Y:S01]  /*105a0*/  HMMA.16816.F32.BF16 R184, R4, R134, R136 ;  /* 0x0000008604b8723c */ /* 0x000fe20000041888 */
[----:B------:R-:W2:Y:S04]  /*105b0*/  LDSM.16.M88.4 R4, [R214+0x2000] ;  /* 0x00200000d604783b */ /* 0x000ea80000000200 */
[----:B------:R-:W3:Y:S03]  /*105c0*/  LDSM.16.M88.4 R136, [R213+0x8800] ;  /* 0x00880000d588783b */ /* 0x000ee60000000200 */
[C---:B------:R-:W-:Y:S08]  /*105d0*/  HMMA.16816.F32.BF16 R180, R20.reuse, R24, RZ ;  /* 0x0000001814b4723c */ /* 0x040ff000000418ff */
[C---:B------:R-:W-:Y:S08]  /*105e0*/  HMMA.16816.F32.BF16 R176, R20.reuse, R26, RZ ;  /* 0x0000001a14b0723c */ /* 0x040ff000000418ff */
[C---:B------:R-:W-:Y:S08]  /*105f0*/  HMMA.16816.F32.BF16 R24, R20.reuse, R32, RZ ;  /* 0x000000201418723c */ /* 0x040ff000000418ff */
[----:B------:R-:W-:Y:S01]  /*10600*/  HMMA.16816.F32.BF16 R32, R20, R34, RZ ;  /* 0x000000221420723c */ /* 0x000fe200000418ff */
[----:B------:R-:W4:Y:S07]  /*10610*/  LDSM.16.M88.4 R20, [R214] ;  /* 0x00000000d614783b */ /* 0x000f2e0000000200 */
[C---:B-1----:R-:W-:Y:S08]  /*10620*/  HMMA.16816.F32.BF16 R196, R16.reuse, R28, R180 ;  /* 0x0000001c10c4723c */ /* 0x042ff000000418b4 */
[C---:B------:R-:W-:Y:S01]  /*10630*/  HMMA.16816.F32.BF16 R188, R16.reuse, R132, R24 ;  /* 0x0000008410bc723c */ /* 0x040fe20000041818 */
[----:B------:R-:W-:Y:S07]  /*10640*/  LDSM.16.M88.4 R24, [R211] ;  /* 0x00000000d318783b */ /* 0x000fee0000000200 */
[----:B------:R-:W-:Y:S08]  /*10650*/  HMMA.16816.F32.BF16 R132, R16, R134, R32 ;  /* 0x000000861084723c */ /* 0x000ff00000041820 */
[C---:B--2---:R-:W-:Y:S08]  /*10660*/  HMMA.16816.F32.BF16 R32, R4.reuse, R172, R220 ;  /* 0x000000ac0420723c */ /* 0x044ff000000418dc */
[C---:B---3--:R-:W-:Y:S08]  /*10670*/  HMMA.16816.F32.BF16 R192, R4.reuse, R136, R192 ;  /* 0x0000008804c0723c */ /* 0x048ff000000418c0 */
[C---:B------:R-:W-:Y:S08]  /*10680*/  HMMA.16816.F32.BF16 R180, R4.reuse, R174, R200 ;  /* 0x000000ae04b4723c */ /* 0x040ff000000418c8 */
[----:B------:R-:W-:Y:S01]  /*10690*/  HMMA.16816.F32.BF16 R184, R4, R138, R184 ;  /* 0x0000008a04b8723c */ /* 0x000fe200000418b8 */
[----:B------:R-:W1:Y:S07]  /*106a0*/  LDSM.16.M88.4 R4, [R212+0x2000] ;  /* 0x00200000d404783b */ /* 0x000e6e0000000200 */
[----:B------:R-:W-:Y:S01]  /*106b0*/  HMMA.16816.F32.BF16 R176, R16, R30, R176 ;  /* 0x0000001e10b0723c */ /* 0x000fe200000418b0 */
[----:B------:R-:W2:Y:S04]  /*106c0*/  LDSM.16.M88.4 R28, [R211+0x800] ;  /* 0x00080000d31c783b */ /* 0x000ea80000000200 */
[----:B------:R-:W3:Y:S03]  /*106d0*/  LDSM.16.M88.4 R16, [R212] ;  /* 0x00000000d410783b */ /* 0x000ee60000000200 */
[C---:B----4-:R-:W-:Y:S08]  /*106e0*/  HMMA.16816.F32.BF16 R220, R20.reuse, R172, R196 ;  /* 0x000000ac14dc723c */ /* 0x050ff000000418c4 */
[C---:B------:R-:W-:Y:S08]  /*106f0*/  HMMA.16816.F32.BF16 R188, R20.reuse, R136, R188 ;  /* 0x0000008814bc723c */ /* 0x040ff000000418bc */
[C---:B------:R-:W-:Y:S08]  /*10700*/  HMMA.16816.F32.BF16 R196, R20.reuse, R174, R176 ;  /* 0x000000ae14c4723c */ /* 0x040ff000000418b0 */
[----:B------:R-:W-:Y:S01]  /*10710*/  HMMA.16816.F32.BF16 R176, R20, R138, R132 ;  /* 0x0000008a14b0723c */ /* 0x000fe20000041884 */
[----:B------:R-:W-:Y:S04]  /*10720*/  LDSM.16.M88.4 R132, [R204+0x9000] ;  /* 0x00900000cc84783b */ /* 0x000fe80000000200 */
[----:B------:R-:W-:Y:S03]  /*10730*/  LDSM.16.M88.4 R136, [R204+0x9800] ;  /* 0x00980000cc88783b */ /* 0x000fe60000000200 */
[C---:B-1----:R-:W-:Y:S01]  /*10740*/  HMMA.16816.F32.BF16 R172, R4.reuse, R24, R32 ;  /* 0x0000001804ac723c */ /* 0x042fe20000041820 */
[----:B------:R-:W1:Y:S07]  /*10750*/  LDSM.16.M88.4 R20, [R206+0x4000] ;  /* 0x00400000ce14783b */ /* 0x000e6e0000000200 */
[C---:B------:R-:W-:Y:S08]  /*10760*/  HMMA.16816.F32.BF16 R32, R4.reuse, R26, R180 ;  /* 0x0000001a0420723c */ /* 0x040ff000000418b4 */
[C---:B--2---:R-:W-:Y:S08]  /*10770*/  HMMA.16816.F32.BF16 R192, R4.reuse, R28, R192 ;  /* 0x0000001c04c0723c */ /* 0x044ff000000418c0 */
[----:B------:R-:W-:Y:S01]  /*10780*/  HMMA.16816.F32.BF16 R184, R4, R30, R184 ;  /* 0x0000001e04b8723c */ /* 0x000fe200000418b8 */
[----:B------:R-:W2:Y:S07]  /*10790*/  LDSM.16.M88.4 R4, [R206+0x6000] ;  /* 0x00600000ce04783b */ /* 0x000eae0000000200 */
[C---:B---3--:R-:W-:Y:S08]  /*107a0*/  HMMA.16816.F32.BF16 R200, R16.reuse, R28, R188 ;  /* 0x0000001c10c8723c */ /* 0x048ff000000418bc */
[C---:B------:R-:W-:Y:S08]  /*107b0*/  HMMA.16816.F32.BF16 R220, R16.reuse, R24, R220 ;  /* 0x0000001810dc723c */ /* 0x040ff000000418dc */
[C---:B------:R-:W-:Y:S08]  /*107c0*/  HMMA.16816.F32.BF16 R196, R16.reuse, R26, R196 ;  /* 0x0000001a10c4723c */ /* 0x040ff000000418c4 */
[----:B------:R-:W-:Y:S01]  /*107d0*/  HMMA.16816.F32.BF16 R188, R16, R30, R176 ;  /* 0x0000001e10bc723c */ /* 0x000fe200000418b0 */
[----:B------:R-:W-:Y:S04]  /*107e0*/  LDSM.16.M88.4 R28, [R217] ;  /* 0x00000000d91c783b */ /* 0x000fe80000000200 */
[----:B------:R-:W-:Y:S03]  /*107f0*/  LDSM.16.M88.4 R16, [R208+0x4000] ;  /* 0x00400000d010783b */ /* 0x000fe60000000200 */
[-C--:B-1----:R-:W-:Y:S08]  /*10800*/  HMMA.16816.F32.BF16 R220, R20, R132.reuse, R220 ;  /* 0x0000008414dc723c */ /* 0x082ff000000418dc */
[C---:B--2---:R-:W-:Y:S08]  /*10810*/  HMMA.16816.F32.BF16 R180, R4.reuse, R132, R172 ;  /* 0x0000008404b4723c */ /* 0x044ff000000418ac */
[C---:B------:R-:W-:Y:S01]  /*10820*/  HMMA.16816.F32.BF16 R176, R4.reuse, R134, R32 ;  /* 0x0000008604b0723c */ /* 0x040fe20000041820 */
[----:B------:R-:W1:Y:S07]  /*10830*/  LDSM.16.M88.4 R32, [R216] ;  /* 0x00000000d820783b */ /* 0x000e6e0000000200 */
[C---:B------:R-:W-:Y:S08]  /*10840*/  HMMA.16816.F32.BF16 R172, R4.reuse, R136, R192 ;  /* 0x0000008804ac723c */ /* 0x040ff000000418c0 */
[----:B------:R-:W-:Y:S01]  /*10850*/  HMMA.16816.F32.BF16 R24, R4, R138, R184 ;  /* 0x0000008a0418723c */ /* 0x000fe200000418b8 */
[----:B------:R-:W2:Y:S07]  /*10860*/  LDSM.16.M88.4 R4, [R208+0x6000] ;  /* 0x00600000d004783b */ /* 0x000eae0000000200 */
[C---:B------:R-:W-:Y:S01]  /*10870*/  HMMA.16816.F32.BF16 R224, R20.reuse, R134, R196 ;  /* 0x0000008614e0723c */ /* 0x040fe200000418c4 */
[----:B------:R-:W-:Y:S07]  /*10880*/  LDSM.16.M88.4 R132, [R213+0x9800] ;  /* 0x00980000d584783b */ /* 0x000fee0000000200 */
[C---:B------:R-:W-:Y:S08]  /*10890*/  HMMA.16816.F32.BF16 R200, R20.reuse, R136, R200 ;  /* 0x0000008814c8723c */ /* 0x040ff000000418c8 */
[----:B------:R-:W-:Y:S01]  /*108a0*/  HMMA.16816.F32.BF16 R192, R20, R138, R188 ;  /* 0x0000008a14c0723c */ /* 0x000fe200000418bc */
[----:B------:R-:W-:Y:S11]  /*108b0*/  LDSM.16.M88.4 R20, [R214+0x4000] ;  /* 0x00400000d614783b */ /* 0x000ff60000000200 */
[----:B------:R-:W-:Y:S04]  /*108c0*/  @!UPT UIADD3 URZ, URZ, URZ, URZ ;  /* 0x0000003f3f3ff290 */ /* 0x000fe8000fffe03f */
[----:B-1----:R-:W-:Y:S08]  /*108d0*/  HMMA.16816.F32.BF16 R188, R16, R32, R200 ;  /* 0x0000002010bc723c */ /* 0x002ff000000418c8 */
[C---:B--2---:R-:W-:Y:S01]  /*108e0*/  HMMA.16816.F32.BF16 R136, R4.reuse, R34, R24 ;  /* 0x000000220488723c */ /* 0x044fe20000041818 */
[----:B------:R-:W1:Y:S07]  /*108f0*/  LDSM.16.M88.4 R24, [R213+0x9000] ;  /* 0x00900000d518783b */ /* 0x000e6e0000000200 */
[C---:B------:R-:W-:Y:S08]  /*10900*/  HMMA.16816.F32.BF16 R184, R4.reuse, R30, R176 ;  /* 0x0000001e04b8723c */ /* 0x040ff000000418b0 */
[C---:B------:R-:W-:Y:S08]  /*10910*/  HMMA.16816.F32.BF16 R196, R4.reuse, R28, R180 ;  /* 0x0000001c04c4723c */ /* 0x040ff000000418b4 */
[----:B------:R-:W-:Y:S01]  /*10920*/  HMMA.16816.F32.BF16 R176, R4, R32, R172 ;  /* 0x0000002004b0723c */ /* 0x000fe200000418ac */
[----:B------:R-:W2:Y:S07]  /*10930*/  LDSM.16.M88.4 R4, [R214+0x6000] ;  /* 0x00600000d604783b */ /* 0x000eae0000000200 */
[C---:B------:R-:W-:Y:S08]  /*10940*/  HMMA.16816.F32.BF16 R172, R16.reuse, R28, R220 ;  /* 0x0000001c10ac723c */ /* 0x040ff000000418dc */
[C---:B------:R-:W-:Y:S01]  /*10950*/  HMMA.16816.F32.BF16 R180, R16.reuse, R30, R224 ;  /* 0x0000001e10b4723c */ /* 0x040fe200000418e0 */
[----:B------:R-:W-:Y:S07]  /*10960*/  LDSM.16.M88.4 R28, [R211+0x1000] ;  /* 0x00100000d31c783b */ /* 0x000fee0000000200 */
[----:B------:R-:W-:Y:S01]  /*10970*/  HMMA.16816.F32.BF16 R192, R16, R34, R192 ;  /* 0x0000002210c0723c */ /* 0x000fe200000418c0 */
[----:B------:R-:W3:Y:S04]  /*10980*/  LDSM.16.M88.4 R16, [R212+0x4000] ;  /* 0x00400000d410783b */ /* 0x000ee80000000200 */
[----:B------:R-:W4:Y:S03]  /*10990*/  LDSM.16.M88.4 R32, [R211+0x1800] ;  /* 0x00180000d320783b */ /* 0x000f260000000200 */
[-C--:B-1----:R-:W-:Y:S08]  /*109a0*/  HMMA.16816.F32.BF16 R172, R20, R24.reuse, R172 ;  /* 0x0000001814ac723c */ /* 0x082ff000000418ac */
[C---:B--2---:R-:W-:Y:S08]  /*109b0*/  HMMA.16816.F32.BF16 R196, R4.reuse, R24, R196 ;  /* 0x0000001804c4723c */ /* 0x044ff000000418c4 */
[C---:B------:R-:W-:Y:S08]  /*109c0*/  HMMA.16816.F32.BF16 R200, R4.reuse, R26, R184 ;  /* 0x0000001a04c8723c */ /* 0x040ff000000418b8 */
[C---:B------:R-:W-:Y:S08]  /*109d0*/  HMMA.16816.F32.BF16 R220, R4.reuse, R132, R176 ;  /* 0x0000008404dc723c */ /* 0x040ff000000418b0 */
[----:B------:R-:W-:Y:S08]  /*109e0*/  HMMA.16816.F32.BF16 R224, R4, R134, R136 ;  /* 0x0000008604e0723c */ /* 0x000ff00000041888 */
[----:B------:R-:W-:Y:S01]  /*109f0*/  HMMA.16816.F32.BF16 R4, R20, R26, R180 ;  /* 0x0000001a1404723c */ /* 0x000fe200000418b4 */
[----:B------:R-:W1:Y:S01]  /*10a00*/  LDSM.16.M88.4 R24, [R212+0x6000] ;  /* 0x00600000d418783b */ /* 0x000e620000000200 */
[----:B------:R-:W-:-:S06]  /*10a10*/  DEPBAR.LE SB0, 0x0 ;  /* 0x000080000000791a */ /* 0x000fcc0000000000 */
[C---:B------:R-:W-:Y:S08]  /*10a20*/  HMMA.16816.F32.BF16 R136, R20.reuse, R132, R188 ;  /* 0x000000841488723c */ /* 0x040ff000000418bc */
[----:B------:R-:W-:Y:S01]  /*10a30*/  HMMA.16816.F32.BF16 R132, R20, R134, R192 ;  /* 0x000000861484723c */ /* 0x000fe200000418c0 */
[----:B------:R-:W2:Y:S07]  /*10a40*/  I2F R21, R0 ;  /* 0x0000000000157306 */ /* 0x000eae0000201400 */
[C---:B---3--:R-:W-:Y:S08]  /*10a50*/  HMMA.16816.F32.BF16 R180, R16.reuse, R28, R172 ;  /* 0x0000001c10b4723c */ /* 0x048ff000000418ac */
[C---:B------:R-:W-:Y:S07]  /*10a60*/  HMMA.16816.F32.BF16 R176, R16.reuse, R30, R4 ;  /* 0x0000001e10b0723c */ /* 0x040fee0000041804 */
[C---:B------:R-:W-:Y:S01]  /*10a70*/  IADD3 R7, R0.reuse, 0x1, RZ ;  /* 0x0000000100077810 */ /* 0x040fe20007ffe0ff */
[----:B----4-:R-:W-:Y:S01]  /*10a80*/  HMMA.16816.F32.BF16 R172, R16, R32, R136 ;  /* 0x0000002010ac723c */ /* 0x010fe20000041888 */
[----:B------:R-:W-:-:S02]  /*10a90*/  IADD3 R6, R0, 0x8, RZ ;  /* 0x0000000800067810 */ /* 0x000fc40007ffe0ff */
[----:B------:R-:W3:Y:S01]  /*10aa0*/  I2F R20, R7 ;  /* 0x0000000700147306 */ /* 0x000ee20000201400 */
[C---:B------:R-:W-:Y:S02]  /*10ab0*/  IADD3 R5, R0.reuse, 0x9, RZ ;  /* 0x0000000900057810 */ /* 0x040fe40007ffe0ff */
[C---:B------:R-:W-:Y:S02]  /*10ac0*/  IADD3 R4, R0.reuse, 0x10, RZ ;  /* 0x0000001000047810 */ /* 0x040fe40007ffe0ff */
[----:B------:R-:W-:Y:S01]  /*10ad0*/  HMMA.16816.F32.BF16 R132, R16, R34, R132 ;  /* 0x000000221084723c */ /* 0x000fe20000041884 */
[----:B--2---:R-:W-:Y:S01]  /*10ae0*/  FFMA.FTZ R8, R21, UR4, R180 ;  /* 0x0000000415087c23 */ /* 0x004fe200080100b4 */
[----:B------:R-:W-:Y:S01]  /*10af0*/  ISETP.GE.AND P5, PT, R7, R9, PT ;  /* 0x000000090700720c */ /* 0x000fe20003fa6270 */
[----:B------:R-:W2:Y:S01]  /*10b00*/  I2F R17, R6 ;  /* 0x0000000600117306 */ /* 0x000ea20000201400 */
[----:B------:R-:W-:Y:S02]  /*10b10*/  IADD3 R0, R0, 0x19, RZ ;  /* 0x0000001900007810 */ /* 0x000fe40007ffe0ff */
[----:B------:R-:W-:-:S02]  /*10b20*/  FSEL R22, R8, -INF , !P4 ;  /* 0xff80000008167808 */ /* 0x000fc40006000000 */
[----:B------:R-:W-:Y:S01]  /*10b30*/  ISETP.GE.AND P4, PT, R6, R9, PT ;  /* 0x000000090600720c */ /* 0x000fe20003f86270 */
[----:B-1----:R-:W-:Y:S02]  /*10b40*/  HMMA.16816.F32.BF16 R188, R24, R30, R200 ;  /* 0x0000001e18bc723c */ /* 0x002fe400000418c8 */
[----:B------:R-:W1:Y:S01]  /*10b50*/  I2F R16, R5 ;  /* 0x0000000500107306 */ /* 0x000e620000201400 */
[----:B---3--:R-:W-:-:S05]  /*10b60*/  FFMA.FTZ R18, R20, UR4, R181 ;  /* 0x0000000414127c23 */ /* 0x008fca00080100b5 */
[----:B------:R-:W-:Y:S01]  /*10b70*/  FSEL R137, R18, -INF , !P5 ;  /* 0xff80000012897808 */ /* 0x000fe20006800000 */
[C---:B------:R-:W-:Y:S01]  /*10b80*/  HMMA.16816.F32.BF16 R184, R24.reuse, R28, R196 ;  /* 0x0000001c18b8723c */ /* 0x040fe200000418c4 */
[----:B------:R-:W3:Y:S01]  /*10b90*/  I2F R15, R4 ;  /* 0x00000004000f7306 */ /* 0x000ee20000201400 */
[----:B--2---:R-:W-:Y:S01]  /*10ba0*/  FFMA.FTZ R8, R17, UR4, R176 ;  /* 0x0000000411087c23 */ /* 0x004fe200080100b0 */
[----:B------:R-:W-:Y:S01]  /*10bb0*/  BAR.SYNC.DEFER_BLOCKING 0x0 ;  /* 0x0000000000007b1d */ /* 0x000fe20000010000 */
[-C--:B------:R-:W-:Y:S01]  /*10bc0*/  ISETP.GE.AND P5, PT, R5, R9.reuse, PT ;  /* 0x000000090500720c */ /* 0x080fe20003fa6270 */
[----:B------:R-:W-:Y:S02]  /*10bd0*/  FFMA.FTZ R23, R17, UR4, R178 ;  /* 0x0000000411177c23 */ /* 0x000fe400080100b2 */
[----:B------:R-:W-:Y:S01]  /*10be0*/  FSEL R138, R8, -INF , !P4 ;  /* 0xff800000088a7808 */ /* 0x000fe20006000000 */
[----:B------:R-:W-:Y:S01]  /*10bf0*/  FFMA.FTZ R8, R14, UR4, R173 ;  /* 0x000000040e087c23 */ /* 0x000fe200080100ad */
[-C--:B------:R-:W-:Y:S01]  /*10c00*/  ISETP.GE.AND P4, PT, R4, R9.reuse, PT ;  /* 0x000000090400720c */ /* 0x080fe20003f86270 */
[C---:B-1----:R-:W-:Y:S01]  /*10c10*/  FFMA.FTZ R19, R16.reuse, UR4, R177 ;  /* 0x0000000410137c23 */ /* 0x042fe200080100b1 */
[C---:B------:R-:W-:Y:S04]  /*10c20*/  HMMA.16816.F32.BF16 R28, R24.reuse, R32, R220 ;  /* 0x00000020181c723c */ /* 0x040fe800000418dc */
[----:B------:R-:W-:Y:S01]  /*10c30*/  FSEL R139, R19, -INF , !P5 ;  /* 0xff800000138b7808 */ /* 0x000fe20006800000 */
[----:B------:R-:W-:Y:S01]  /*10c40*/  FFMA.FTZ R19, R16, UR4, R179 ;  /* 0x0000000410137c23 */ /* 0x000fe200080100b3 */
[-C--:B------:R-:W-:Y:S01]  /*10c50*/  ISETP.GE.AND P5, PT, R3, R9.reuse, PT ;  /* 0x000000090300720c */ /* 0x080fe20003fa6270 */
[----:B---3--:R-:W-:Y:S01]  /*10c60*/  FFMA.FTZ R18, R15, UR4, R172 ;  /* 0x000000040f127c23 */ /* 0x008fe200080100ac */
[----:B------:R-:W-:Y:S02]  /*10c70*/  HMMA.16816.F32.BF16 R24, R24, R34, R224 ;  /* 0x000000221818723c */ /* 0x000fe400000418e0 */
[----:B------:R-:W-:Y:S01]  /*10c80*/  FSEL R199, R8, -INF , !P5 ;  /* 0xff80000008c77808 */ /* 0x000fe20006800000 */
[----:B------:R-:W-:Y:S01]  /*10c90*/  FFMA.FTZ R8, R20, UR4, R183 ;  /* 0x0000000414087c23 */ /* 0x000fe200080100b7 */
[----:B------:R-:W-:Y:S01]  /*10ca0*/  FSEL R200, R18, -INF , !P4 ;  /* 0xff80000012c87808 */ /* 0x000fe20006000000 */
[----:B------:R-:W-:Y:S01]  /*10cb0*/  FFMA.FTZ R18, R13, UR4, R132 ;  /* 0x000000040d127c23 */ /* 0x000fe20008010084 */
[----:B------:R-:W-:-:S02]  /*10cc0*/  ISETP.GE.AND P4, PT, R2, R9, PT ;  /* 0x000000090200720c */ /* 0x000fc40003f86270 */
[----:B------:R-:W-:Y:S01]  /*10cd0*/  ISETP.GE.AND P5, PT, R0, R9, PT ;  /* 0x000000090000720c */ /* 0x000fe20003fa6270 */
[----:B------:R-:W-:Y:S01]  /*10ce0*/  FFMA.FTZ R9, R21, UR4, R182 ;  /* 0x0000000415097c23 */ /* 0x000fe200080100b6 */
[----:B------:R-:W-:Y:S01]  /*10cf0*/  FSEL R197, R18, -INF , !P4 ;  /* 0xff80000012c57808 */ /* 0x000fe20006000000 */
[----:B------:R-:W-:Y:S01]  /*10d00*/  FFMA.FTZ R18, R15, UR4, R174 ;  /* 0x000000040f127c23 */ /* 0x000fe200080100ae */
[-C--:B------:R-:W-:Y:S02]  /*10d10*/  ISETP.GE.AND P4, PT, R7, R10.reuse, PT ;  /* 0x0000000a0700720c */ /* 0x080fe40003f86270 */
[----:B------:R-:W-:Y:S01]  /*10d20*/  FSEL R132, R9, -INF , !P6 ;  /* 0xff80000009847808 */ /* 0x000fe20007000000 */
[----:B------:R-:W-:Y:S01]  /*10d30*/  FFMA.FTZ R9, R14, UR4, R175 ;  /* 0x000000040e097c23 */ /* 0x000fe200080100af */
[----:B------:R-:W-:Y:S02]  /*10d40*/  FSEL R172, R8, -INF , !P4 ;  /* 0xff80000008ac7808 */ /* 0x000fe40006000000 */
[----:B------:R-:W1:Y:S01]  /*10d50*/  I2F R8, R0 ;  /* 0x0000000000087306 */ /* 0x000e620000201400 */
[----:B------:R-:W-:-:S02]  /*10d60*/  ISETP.GE.AND P6, PT, R6, R10, PT ;  /* 0x0000000a0600720c */ /* 0x000fc40003fc6270 */
[-C--:B------:R-:W-:Y:S02]  /*10d70*/  ISETP.GE.AND P4, PT, R5, R10.reuse, PT ;  /* 0x0000000a0500720c */ /* 0x080fe40003f86270 */
[----:B------:R-:W-:Y:S02]  /*10d80*/  FSEL R23, R23, -INF , !P6 ;  /* 0xff80000017177808 */ /* 0x000fe40007000000 */
[----:B------:R-:W-:Y:S02]  /*10d90*/  FSEL R173, R19, -INF , !P4 ;  /* 0xff80000013ad7808 */ /* 0x000fe40006000000 */
[-C--:B------:R-:W-:Y:S02]  /*10da0*/  ISETP.GE.AND P6, PT, R4, R10.reuse, PT ;  /* 0x0000000a0400720c */ /* 0x080fe40003fc6270 */
[----:B------:R-:W-:Y:S02]  /*10db0*/  ISETP.GE.AND P4, PT, R3, R10, PT ;  /* 0x0000000a0300720c */ /* 0x000fe40003f86270 */
[----:B------:R-:W-:-:S02]  /*10dc0*/  FSEL R198, R18, -INF , !P6 ;  /* 0xff80000012c67808 */ /* 0x000fc40007000000 */
[----:B------:R-:W-:Y:S01]  /*10dd0*/  FSEL R202, R9, -INF , !P4 ;  /* 0xff80000009ca7808 */ /* 0x000fe20006000000 */
[----:B------:R-:W-:Y:S01]  /*10de0*/  FFMA.FTZ R9, R13, UR4, R134 ;  /* 0x000000040d097c23 */ /* 0x000fe20008010086 */
[-C--:B------:R-:W-:Y:S02]  /*10df0*/  ISETP.GE.AND P6, PT, R2, R10.reuse, PT ;  /* 0x0000000a0200720c */ /* 0x080fe40003fc6270 */
[----:B------:R-:W-:Y:S01]  /*10e00*/  ISETP.GE.AND P4, PT, R0, R10, PT ;  /* 0x0000000a0000720c */ /* 0x000fe20003f86270 */
[----:B-1----:R-:W-:Y:S01]  /*10e10*/  FFMA.FTZ R10, R8, UR4, R133 ;  /* 0x00000004080a7c23 */ /* 0x002fe20008010085 */
[----:B------:R-:W-:Y:S01]  /*10e20*/  FSEL R201, R9, -INF , !P6 ;  /* 0xff80000009c97808 */ /* 0x000fe20007000000 */
[----:B------:R-:W-:Y:S01]  /*10e30*/  FFMA.FTZ R9, R21, UR4, R184 ;  /* 0x0000000415097c23 */ /* 0x000fe200080100b8 */
[C---:B------:R-:W-:Y:S02]  /*10e40*/  ISETP.GE.AND P6, PT, R7.reuse, R12, PT ;  /* 0x0000000c0700720c */ /* 0x040fe40003fc6270 */
[----:B------:R-:W-:Y:S01]  /*10e50*/  FSEL R196, R10, -INF , !P5 ;  /* 0xff8000000ac47808 */ /* 0x000fe20006800000 */
[----:B------:R-:W-:Y:S01]  /*10e60*/  FFMA.FTZ R10, R8, UR4, R135 ;  /* 0x00000004080a7c23 */ /* 0x000fe20008010087 */
[----:B------:R-:W-:Y:S01]  /*10e70*/  ISETP.GE.AND P5, PT, R7, R11, PT ;  /* 0x0000000b0700720c */ /* 0x000fe20003fa6270 */
[----:B------:R-:W-:Y:S01]  /*10e80*/  FFMA.FTZ R7, R21, UR4, R186 ;  /* 0x0000000415077c23 */ /* 0x000fe200080100ba */
[----:B------:R-:W-:Y:S01]  /*10e90*/  FSEL R19, R9, -INF , !P1 ;  /* 0xff80000009137808 */ /* 0x000fe20004800000 */
[----:B------:R-:W-:Y:S01]  /*10ea0*/  FFMA.FTZ R9, R20, UR4, R185 ;  /* 0x0000000414097c23 */ /* 0x000fe200080100b9 */
[----:B------:R-:W-:-:S02]  /*10eb0*/  FSEL R186, R10, -INF , !P4 ;  /* 0xff8000000aba7808 */ /* 0x000fc40006000000 */
[CC--:B------:R-:W-:Y:S02]  /*10ec0*/  ISETP.GE.AND P4, PT, R6.reuse, R12.reuse, PT ;  /* 0x0000000c0600720c */ /* 0x0c0fe40003f86270 */
[-C--:B------:R-:W-:Y:S01]  /*10ed0*/  ISETP.GE.AND P1, PT, R6, R11.reuse, PT ;  /* 0x0000000b0600720c */ /* 0x080fe20003f26270 */
[----:B------:R-:W-:Y:S01]  /*10ee0*/  FFMA.FTZ R6, R20, UR4, R187 ;  /* 0x0000000414067c23 */ /* 0x000fe200080100bb */
[----:B------:R-:W-:Y:S01]  /*10ef0*/  FSEL R33, R7, -INF , !P0 ;  /* 0xff80000007217808 */ /* 0x000fe20004000000 */
[----:B------:R-:W-:Y:S01]  /*10f00*/  FFMA.FTZ R7, R17, UR4, R188 ;  /* 0x0000000411077c23 */ /* 0x000fe200080100bc */
[----:B------:R-:W-:Y:S02]  /*10f10*/  FSEL R20, R9, -INF , !P6 ;  /* 0xff80000009147808 */ /* 0x000fe40007000000 */
[C---:B------:R-:W-:Y:S02]  /*10f20*/  ISETP.GE.AND P0, PT, R5.reuse, R12, PT ;  /* 0x0000000c0500720c */ /* 0x040fe40003f06270 */
[----:B------:R-:W-:Y:S01]  /*10f30*/  ISETP.GE.AND P6, PT, R5, R11, PT ;  /* 0x0000000b0500720c */ /* 0x000fe20003fc6270 */
[----:B------:R-:W-:Y:S01]  /*10f40*/  FFMA.FTZ R5, R17, UR4, R190 ;  /* 0x0000000411057c23 */ /* 0x000fe200080100be */
[----:B------:R-:W-:Y:S01]  /*10f50*/  FSEL R133, R6, -INF , !P5 ;  /* 0xff80000006857808 */ /* 0x000fe20006800000 */
[----:B------:R-:W-:Y:S01]  /*10f60*/  FFMA.FTZ R6, R16, UR4, R189 ;  /* 0x0000000410067c23 */ /* 0x000fe200080100bd */
[----:B------:R-:W-:-:S02]  /*10f70*/  FSEL R32, R7, -INF , !P4 ;  /* 0xff80000007207808 */ /* 0x000fc40006000000 */
[----:B------:R-:W-:Y:S01]  /*10f80*/  FSEL R34, R5, -INF , !P1 ;  /* 0xff80000005227808 */ /* 0x000fe20004800000 */
[----:B------:R-:W-:Y:S01]  /*10f90*/  FFMA.FTZ R5, R15, UR4, R28 ;  /* 0x000000040f057c23 */ /* 0x000fe2000801001c */
[----:B------:R-:W-:Y:S02]  /*10fa0*/  FSEL R21, R6, -INF , !P0 ;  /* 0xff80000006157808 */ /* 0x000fe40004000000 */
[CC--:B------:R-:W-:Y:S02]  /*10fb0*/  ISETP.GE.AND P1, PT, R3.reuse, R12.reuse, PT ;  /* 0x0000000c0300720c */ /* 0x0c0fe40003f26270 */
[-C--:B------:R-:W-:Y:S01]  /*10fc0*/  ISETP.GE.AND P0, PT, R3, R11.reuse, PT ;  /* 0x0000000b0300720c */ /* 0x080fe20003f06270 */
[----:B------:R-:W-:Y:S01]  /*10fd0*/  FFMA.FTZ R3, R15, UR4, R30 ;  /* 0x000000040f037c23 */ /* 0x000fe2000801001e */
        /* <DEDUP_REMOVED lines=9> */
[----:B------:R-:W-:Y:S02]  /*11070*/  PLOP3.LUT P0, PT, PT, PT, UP0, 0x80, 0x0 ;  /* 0x000000000000781c */ /* 0x000fe40003f0f008 */
[----:B------:R-:W-:Y:S02]  /*11080*/  FSEL R220, R4, -INF , !P1 ;  /* 0xff80000004dc7808 */ /* 0x000fe40004800000 */
[-C--:B------:R-:W-:Y:S02]  /*11090*/  ISETP.GE.AND P6, PT, R2, R12.reuse, PT ;  /* 0x0000000c0200720c */ /* 0x080fe40003fc6270 */
[----:B------:R-:W-:-:S02]  /*110a0*/  ISETP.GE.AND P5, PT, R0, R12, PT ;  /* 0x0000000c0000720c */ /* 0x000fc40003fa6270 */
[-C--:B------:R-:W-:Y:S01]  /*110b0*/  ISETP.GE.AND P4, PT, R2, R11.reuse, PT ;  /* 0x0000000b0200720c */ /* 0x080fe20003f86270 */
[C---:B------:R-:W-:Y:S01]  /*110c0*/  FFMA.FTZ R2, R13.reuse, UR4, R24 ;  /* 0x000000040d027c23 */ /* 0x040fe20008010018 */
[----:B------:R-:W-:Y:S01]  /*110d0*/  ISETP.GE.AND P1, PT, R0, R11, PT ;  /* 0x0000000b0000720c */ /* 0x000fe20003f26270 */
[----:B------:R-:W-:Y:S02]  /*110e0*/  FFMA.FTZ R0, R8, UR4, R25 ;  /* 0x0000000408007c23 */ /* 0x000fe40008010019 */
[----:B------:R-:W-:Y:S01]  /*110f0*/  FFMA.FTZ R13, R13, UR4, R26 ;  /* 0x000000040d0d7c23 */ /* 0x000fe2000801001a */
[----:B------:R-:W-:Y:S01]  /*11100*/  FSEL R203, R2, -INF , !P6 ;  /* 0xff80000002cb7808 */ /* 0x000fe20007000000 */
[----:B------:R-:W-:Y:S01]  /*11110*/  FFMA.FTZ R8, R8, UR4, R27 ;  /* 0x0000000408087c23 */ /* 0x000fe2000801001b */
[----:B------:R-:W-:Y:S02]  /*11120*/  FSEL R187, R0, -INF , !P5 ;  /* 0xff80000000bb7808 */ /* 0x000fe40006800000 */
[----:B------:R-:W-:-:S02]  /*11130*/  FSEL R222, R13, -INF , !P4 ;  /* 0xff8000000dde7808 */ /* 0x000fc40006000000 */
        /* <DEDUP_REMOVED lines=48> */
.L_x_1021:
[----:B------:R-:W-:Y:S05]  /*11440*/  BSYNC B0 ;  /* 0x0000000000007941 */ /* 0x000fea0003800000 */
.L_x_1020:
[----:B------:R-:W0:Y:S02]  /*11450*/  LDGDEPBAR ;  /* 0x00000000000079af */ /* 0x000e240000000000 */
.L_x_1019:
[----:B------:R-:W2:Y:S04]  /*11460*/  LDL.LU.64 R24, [R1+0x20] ;  /* 0x0000200001187983 */ /* 0x000ea80000300a00 */
[----:B------:R-:W3:Y:S04]  /*11470*/  LDL.LU.64 R26, [R1+0x38] ;  /* 0x00003800011a7983 */ /* 0x000ee80000300a00 */
[----:B-1----:R-:W4:Y:S04]  /*11480*/  LDL R5, [R1+0x48] ;  /* 0x0000480001057983 */ /* 0x002f280000100800 */
[----:B------:R-:W5:Y:S04]  /*11490*/  LDL R8, [R1+0x4c] ;  /* 0x00004c0001087983 */ /* 0x000f680000100800 */
[----:B------:R-:W2:Y:S04]  /*114a0*/  LDL R6, [R1+0x2c] ;  /* 0x00002c0001067983 */ /* 0x000ea80000100800 */
[----:B------:R-:W3:Y:S01]  /*114b0*/  LDL R7, [R1+0x28] ;  /* 0x0000280001077983 */ /* 0x000ee20000100800 */
        /* <DEDUP_REMOVED lines=17> */
[----:B------:R-:W1:Y:S01]  /*115d0*/  SHFL.BFLY PT, R135, R0, 0x2, 0x1f ;  /* 0x0c401f0000877f89 */ /* 0x000e6200000e0000 */
[----:B------:R-:W-:-:S04]  /*115e0*/  FMNMX.FTZ R3, R228, R19, !PT ;  /* 0x00000013e4037209 */ /* 0x000fc80007810000 */
[----:B------:R-:W-:Y:S02]  /*115f0*/  FMNMX.FTZ R3, R20, R3, !PT ;  /* 0x0000000314037209 */ /* 0x000fe40007810000 */
[----:B-1----:R-:W-:Y:S02]  /*11600*/  FMNMX.FTZ R136, R136, R2, !PT ;  /* 0x0000000288887209 */ /* 0x002fe40007810000 */
        /* <DEDUP_REMOVED lines=15> */
[----:B------:R-:W-:-:S03]  /*11700*/  FMNMX.FTZ R13, R221, R0, !PT ;  /* 0x00000000dd0d7209 */ /* 0x000fc60007810000 */
[----:B------:R-:W1:Y:S02]  /*11710*/  SHFL.BFLY PT, R134, R12, 0x2, 0x1f ;  /* 0x0c401f000c867f89 */ /* 0x000e6400000e0000 */
[----:B-1----:R-:W-:Y:S02]  /*11720*/  FMNMX.FTZ R136, R136, R4, !PT ;  /* 0x0000000488887209 */ /* 0x002fe40007810000 */
[----:B------:R-:W-:Y:S01]  /*11730*/  MOV R3, UR31 ;  /* 0x0000001f00037c02 */ /* 0x000fe20008000f00 */
[----:B------:R-:W1:Y:S04]  /*11740*/  SHFL.BFLY PT, R18, R13, 0x2, 0x1f ;  /* 0x0c401f000d127f89 */ /* 0x000e6800000e0000 */
[----:B------:R-:W1:Y:S01]  /*11750*/  SHFL.BFLY PT, R15, R135, 0x1, 0x1f ;  /* 0x0c201f00870f7f89 */ /* 0x000e6200000e0000 */
[C---:B------:R-:W-:Y:S01]  /*11760*/  FMUL.FTZ R0, R136.reuse, c[0x0][0x23c] ;  /* 0x00008f0088007a20 */ /* 0x040fe20000410000 */
[----:B------:R-:W-:-:S04]  /*11770*/  FSETP.NEU.FTZ.AND P3, PT, R136, -INF , PT ;  /* 0xff8000008800780b */ /* 0x000fc80003f7d000 */
[----:B------:R-:W-:Y:S02]  /*11780*/  FSEL R0, R0, RZ, P3 ;  /* 0x000000ff00007208 */ /* 0x000fe40001800000 */
[----:B------:R-:W-:Y:S02]  /*11790*/  FMNMX.FTZ R134, R134, R12, !PT ;  /* 0x0000000c86867209 */ /* 0x000fe40007810000 */
[----:B-1----:R-:W-:-:S05]  /*117a0*/  FMNMX.FTZ R13, R18, R13, !PT ;  /* 0x0000000d120d7209 */ /* 0x002fca0007810000 */
[----:B------:R-:W-:Y:S01]  /*117b0*/  SHFL.BFLY PT, R18, R13, 0x1, 0x1f ;  /* 0x0c201f000d127f89 */ /* 0x000fe200000e0000 */
[----:B------:R-:W-:-:S04]  /*117c0*/  FMNMX.FTZ R135, R135, R15, !PT ;  /* 0x0000000f87877209 */ /* 0x000fc80007810000 */
[C---:B------:R-:W-:Y:S01]  /*117d0*/  FSETP.NEU.FTZ.AND P2, PT, R135.reuse, -INF , PT ;  /* 0xff8000008700780b */ /* 0x040fe20003f5d000 */
[----:B------:R-:W-:-:S05]  /*117e0*/  FMUL.FTZ R12, R135, c[0x0][0x23c] ;  /* 0x00008f00870c7a20 */ /* 0x000fca0000410000 */
[----:B------:R-:W-:Y:S01]  /*117f0*/  FSEL R12, R12, RZ, P2 ;  /* 0x000000ff0c0c7208 */ /* 0x000fe20001000000 */
[----:B------:R-:W1:Y:S08]  /*11800*/  LDC.U8 R183, c[0x0][0x2d8] ;  /* 0x0000b600ffb77b82 */ /* 0x000e700000000000 */
[----:B------:R-:W1:Y:S02]  /*11810*/  LDC.U8 R182, c[0x0][0x2d8] ;  /* 0x0000b600ffb67b82 */ /* 0x000e640000000000 */
[----:B-1----:R-:W-:Y:S01]  /*11820*/  PRMT R182, R182, 0x7054, R183 ;  /* 0x00007054b6b67816 */ /* 0x002fe200000000b7 */
[----:B----4-:R-:W-:-:S04]  /*11830*/  IMAD.WIDE.U32 R4, R5, -0x2daee0ad, RZ ;  /* 0xd2511f5305047825 */ /* 0x010fc800078e00ff */
[----:B-----5:R-:W-:Y:S01]  /*11840*/  IMAD.WIDE.U32 R10, R8, -0x326172a9, RZ ;  /* 0xcd9e8d57080a7825 */ /* 0x020fe200078e00ff */
[----:B------:R-:W-:-:S04]  /*11850*/  LOP3.LUT R2, R5, UR32, R3, 0x96, !PT ;  /* 0x0000002005027c12 */ /* 0x000fc8000f8e9603 */
[----:B--2---:R-:W-:Y:S01]  /*11860*/  LOP3.LUT R6, R11, R6, RZ, 0x3c, !PT ;  /* 0x000000060b067212 */ /* 0x004fe200078e3cff */
[----:B------:R-:W-:-:S04]  /*11870*/  IMAD.WIDE.U32 R2, R2, -0x326172a9, RZ ;  /* 0xcd9e8d5702027825 */ /* 0x000fc800078e00ff */
[----:B---3--:R-:W-:Y:S01]  /*11880*/  IMAD R8, R7, -0x326172a9, RZ ;  /* 0xcd9e8d5707087824 */ /* 0x008fe200078e02ff */
[----:B------:R-:W-:Y:S01]  /*11890*/  LOP3.LUT R16, R25, UR14, R2, 0x96, !PT ;  /* 0x0000000e19107c12 */ /* 0x000fe2000f8e9602 */
[----:B------:R-:W-:-:S03]  /*118a0*/  IMAD.WIDE.U32 R6, R6, -0x2daee0ad, RZ ;  /* 0xd2511f5306067825 */ /* 0x000fc600078e00ff */
[----:B------:R-:W-:Y:S01]  /*118b0*/  LOP3.LUT R5, R3, UR16, R8, 0x96, !PT ;  /* 0x0000001003057c12 */ /* 0x000fe2000f8e9608 */
[----:B------:R-:W-:Y:S01]  /*118c0*/  IMAD.WIDE.U32 R16, R16, -0x2daee0ad, RZ ;  /* 0xd2511f5310107825 */ /* 0x000fe200078e00ff */
[----:B------:R-:W-:-:S03]  /*118d0*/  LOP3.LUT R9, R7, UR15, R4, 0x96, !PT ;  /* 0x0000000f07097c12 */ /* 0x000fc6000f8e9604 */
[----:B------:R-:W-:Y:S01]  /*118e0*/  IMAD.WIDE.U32 R4, R5, -0x2daee0ad, RZ ;  /* 0xd2511f5305047825 */ /* 0x000fe200078e00ff */
[----:B------:R-:W-:-:S03]  /*118f0*/  LOP3.LUT R10, R3, UR16, R10, 0x96, !PT ;  /* 0x00000010030a7c12 */ /* 0x000fc6000f8e960a */
[----:B------:R-:W-:Y:S01]  /*11900*/  FFMA.FTZ R8, R22, c[0x0][0x23c], -R0 ;  /* 0x00008f0016087a23 */ /* 0x000fe20000010800 */
[----:B------:R-:W-:Y:S02]  /*11910*/  LOP3.LUT R14, R17, UR11, R4, 0x96, !PT ;  /* 0x0000000b110e7c12 */ /* 0x000fe4000f8e9604 */
[----:B------:R-:W1:Y:S01]  /*11920*/  SHFL.BFLY PT, R17, R134, 0x1, 0x1f ;  /* 0x0c201f0086117f89 */ /* 0x000e6200000e0000 */
[----:B------:R2:W-:Y:S01]  /*11930*/  MUFU.EX2 R175, R8 ;  /* 0x0000000800af7308 */ /* 0x0005e20000000800 */
[----:B------:R-:W-:Y:S01]  /*11940*/  IMAD.WIDE.U32 R10, R10, -0x2daee0ad, RZ ;  /* 0xd2511f530a0a7825 */ /* 0x000fe200078e00ff */
[----:B------:R-:W-:-:S03]  /*11950*/  LOP3.LUT R5, R5, UR13, R26, 0x96, !PT ;  /* 0x0000000d05057c12 */ /* 0x000fc6000f8e961a */
[--C-:B------:R-:W-:Y:S02]  /*11960*/  FFMA.FTZ R4, R138, c[0x0][0x23c], -R0.reuse ;  /* 0x00008f008a047a23 */ /* 0x100fe40000010800 */
[----:B------:R-:W-:Y:S01]  /*11970*/  FFMA.FTZ R3, R137, c[0x0][0x23c], -R0 ;  /* 0x00008f0089037a23 */ /* 0x000fe20000010800 */
[----:B------:R-:W-:Y:S01]  /*11980*/  LOP3.LUT R6, R11, UR13, R6, 0x96, !PT ;  /* 0x0000000d0b067c12 */ /* 0x000fe2000f8e9606 */
[----:B------:R3:W-:Y:S01]  /*11990*/  MUFU.EX2 R181, R4 ;  /* 0x0000000400b57308 */ /* 0x0007e20000000800 */
[----:B--2---:R-:W-:-:S07]  /*119a0*/  IMAD.WIDE.U32 R8, R9, -0x326172a9, RZ ;  /* 0xcd9e8d5709087825 */ /* 0x004fce00078e00ff */
[----:B------:R2:W-:Y:S01]  /*119b0*/  MUFU.EX2 R188, R3 ;  /* 0x0000000300bc7308 */ /* 0x0005e20000000800 */
[----:B------:R-:W-:Y:S01]  /*119c0*/  LOP3.LUT R7, R9, UR14, R2, 0x96, !PT ;  /* 0x0000000e09077c12 */ /* 0x000fe2000f8e9602 */
[----:B------:R-:W-:-:S04]  /*119d0*/  IMAD.WIDE.U32 R14, R14, -0x326172a9, RZ ;  /* 0xcd9e8d570e0e7825 */ /* 0x000fc800078e00ff */
[----:B---3--:R-:W-:-:S04]  /*119e0*/  FFMA.FTZ R4, R139, c[0x0][0x23c], -R0 ;  /* 0x00008f008b047a23 */ /* 0x008fc80000010800 */
[----:B------:R3:W-:Y:S01]  /*119f0*/  MUFU.EX2 R180, R4 ;  /* 0x0000000400b47308 */ /* 0x0007e20000000800 */
[----:B--2---:R-:W-:-:S05]  /*11a00*/  IMAD.WIDE.U32 R2, R5, -0x326172a9, RZ ;  /* 0xcd9e8d5705027825 */ /* 0x004fca00078e00ff */
[----:B------:R-:W-:Y:S02]  /*11a10*/  LOP3.LUT R3, R3, UR12, R24, 0x96, !PT ;  /* 0x0000000c03037c12 */ /* 0x000fe4000f8e9618 */
[----:B------:R-:W-:Y:S01]  /*11a20*/  LOP3.LUT R9, R15, UR10, R2, 0x96, !PT ;  /* 0x0000000a0f097c12 */ /* 0x000fe2000f8e9602 */
[----:B---3--:R-:W-:-:S04]  /*11a30*/  IMAD.WIDE.U32 R4, R6, -0x326172a9, RZ ;  /* 0xcd9e8d5706047825 */ /* 0x008fc800078e00ff */
[----:B------:R-:W-:Y:S01]  /*11a40*/  IMAD.WIDE.U32 R6, R7, -0x2daee0ad, RZ ;  /* 0xd2511f5307067825 */ /* 0x000fe200078e00ff */
[----:B------:R-:W-:-:S03]  /*11a50*/  LOP3.LUT R8, R5, UR12, R8, 0x96, !PT ;  /* 0x0000000c05087c12 */ /* 0x000fc6000f8e9608 */
[----:B------:R-:W-:Y:S01]  /*11a60*/  IMAD.WIDE.U32 R2, R3, -0x2daee0ad, RZ ;  /* 0xd2511f5303027825 */ /* 0x000fe200078e00ff */
[----:B------:R-:W-:-:S03]  /*11a70*/  LOP3.LUT R10, R7, UR11, R10, 0x96, !PT ;  /* 0x0000000b070a7c12 */ /* 0x000fc6000f8e960a */
[----:B------:R-:W-:Y:S01]  /*11a80*/  IMAD.WIDE.U32 R138, R9, -0x2daee0ad, RZ ;  /* 0xd2511f53098a7825 */ /* 0x000fe200078e00ff */
[----:B-1----:R-:W-:-:S03]  /*11a90*/  FMNMX.FTZ R134, R134, R17, !PT ;  /* 0x0000001186867209 */ /* 0x002fc60007810000 */
[----:B------:R-:W-:Y:S02]  /*11aa0*/  FFMA.FTZ R11, R132, c[0x0][0x23c], -R12 ;  /* 0x00008f00840b7a23 */ /* 0x000fe4000001080c */
[----:B------:R-:W-:Y:S01]  /*11ab0*/  IMAD.WIDE.U32 R8, R8, -0x2daee0ad, RZ ;  /* 0xd2511f5308087825 */ /* 0x000fe200078e00ff */
[----:B------:R-:W-:-:S03]  /*11ac0*/  LOP3.LUT R7, R3, UR9, R16, 0x96, !PT ;  /* 0x0000000903077c12 */ /* 0x000fc6000f8e9610 */
[----:B------:R-:W-:Y:S01]  /*11ad0*/  IMAD.WIDE.U32 R184, R10, -0x326172a9, RZ ;  /* 0xcd9e8d570ab87825 */ /* 0x000fe200078e00ff */
[----:B------:R-:W-:Y:S01]  /*11ae0*/  LOP3.LUT R10, R139, UR5, R2, 0x96, !PT ;  /* 0x000000058b0a7c12 */ /* 0x000fe2000f8e9602 */
[----:B------:R1:W-:Y:S02]  /*11af0*/  MUFU.EX2 R35, R11 ;  /* 0x0000000b00237308 */ /* 0x0003e40000000800 */
[--C-:B------:R-:W-:Y:S01]  /*11b00*/  FFMA.FTZ R5, R172, c[0x0][0x23c], -R12.reuse ;  /* 0x00008f00ac057a23 */ /* 0x100fe2000001080c */
[----:B------:R-:W-:Y:S01]  /*11b10*/  FMNMX.FTZ R2, R13, R18, !PT ;  /* 0x000000120d027209 */ /* 0x000fe20007810000 */
[----:B------:R-:W-:Y:S01]  /*11b20*/  FFMA.FTZ R3, R23, c[0x0][0x23c], -R12 ;  /* 0x00008f0017037a23 */ /* 0x000fe2000001080c */
[C---:B------:R-:W-:Y:S01]  /*11b30*/  FSETP.NEU.FTZ.AND P1, PT, R134.reuse, -INF , PT ;  /* 0xff8000008600780b */ /* 0x040fe20003f3d000 */
[----:B------:R-:W-:Y:S02]  /*11b40*/  FMUL.FTZ R13, R134, c[0x0][0x23c] ;  /* 0x00008f00860d7a20 */ /* 0x000fe40000410000 */
[----:B------:R2:W-:Y:S01]  /*11b50*/  MUFU.EX2 R174, R5 ;  /* 0x0000000500ae7308 */ /* 0x0005e20000000800 */
[----:B-1----:R-:W-:Y:S01]  /*11b60*/  LOP3.LUT R11, R9, UR9, R6, 0x96, !PT ;  /* 0x00000009090b7c12 */ /* 0x002fe2000f8e9606 */
[----:B------:R-:W-:Y:S01]  /*11b70*/  IMAD.WIDE.U32 R6, R7, -0x326172a9, RZ ;  /* 0xcd9e8d5707067825 */ /* 0x000fe200078e00ff */
[----:B------:R-:W-:-:S05]  /*11b80*/  LOP3.LUT R9, R185, UR10, R4, 0x96, !PT ;  /* 0x0000000ab9097c12 */ /* 0x000fca000f8e9604 */
[----:B------:R1:W-:Y:S01]  /*11b90*/  MUFU.EX2 R189, R3 ;  /* 0x0000000300bd7308 */ /* 0x0003e20000000800 */
[----:B------:R-:W-:Y:S01]  /*11ba0*/  FSEL R13, R13, RZ, P1 ;  /* 0x000000ff0d0d7208 */ /* 0x000fe20000800000 */
[----:B--2---:R-:W-:Y:S01]  /*11bb0*/  IMAD.WIDE.U32 R4, R10, -0x326172a9, RZ ;  /* 0xcd9e8d570a047825 */ /* 0x004fe200078e00ff */
[----:B------:R-:W-:-:S03]  /*11bc0*/  LOP3.LUT R132, R7, UR8, R14, 0x96, !PT ;  /* 0x0000000807847c12 */ /* 0x000fc6000f8e960e */
[----:B------:R-:W-:Y:S01]  /*11bd0*/  IMAD.WIDE.U32 R178, R9, -0x2daee0ad, RZ ;  /* 0xd2511f5309b27825 */ /* 0x000fe200078e00ff */
[----:B------:R-:W-:-:S03]  /*11be0*/  SHF.R.U32.HI R7, RZ, 0x10, R4 ;  /* 0x00000010ff077819 */ /* 0x000fc60000011604 */
[----:B-1----:R-:W-:Y:S01]  /*11bf0*/  FFMA.FTZ R3, R173, c[0x0][0x23c], -R12 ;  /* 0x00008f00ad037a23 */ /* 0x002fe2000001080c */
[----:B------:R-:W-:Y:S02]  /*11c00*/  LOP3.LUT R6, R5, UR17, R6, 0x96, !PT ;  /* 0x0000001105067c12 */ /* 0x000fe4000f8e9606 */
[----:B------:R-:W-:Y:S01]  /*11c10*/  LOP3.LUT R10, R4, 0xff, RZ, 0xc0, !PT ;  /* 0x000000ff040a7812 */ /* 0x000fe200078ec0ff */
[----:B------:R1:W2:Y:S01]  /*11c20*/  MUFU.EX2 R22, R3 ;  /* 0x0000000300167308 */ /* 0x0002a20000000800 */
[----:B------:R-:W-:Y:S02]  /*11c30*/  SHF.R.U32.HI R9, RZ, 0x18, R4 ;  /* 0x00000018ff097819 */ /* 0x000fe40000011604 */
[----:B------:R-:W-:Y:S01]  /*11c40*/  LOP3.LUT R7, R7, 0xff, RZ, 0xc0, !PT ;  /* 0x000000ff07077812 */ /* 0x000fe200078ec0ff */
[----:B------:R-:W-:Y:S02]  /*11c50*/  FMUL.FTZ R14, R2, c[0x0][0x23c] ;  /* 0x00008f00020e7a20 */ /* 0x000fe40000410000 */
[----:B------:R-:W-:Y:S01]  /*11c60*/  IMAD.WIDE.U32 R176, R11, -0x326172a9, RZ ;  /* 0xcd9e8d570bb07825 */ /* 0x000fe200078e00ff */
[----:B-1----:R-:W-:-:S03]  /*11c70*/  LOP3.LUT R3, R4, 0xffff, RZ, 0xc0, !PT ;  /* 0x0000ffff04037812 */ /* 0x002fc600078ec0ff */
[----:B------:R-:W-:Y:S01]  /*11c80*/  FFMA.FTZ R5, R19, c[0x0][0x23c], -R13 ;  /* 0x00008f0013057a23 */ /* 0x000fe2000001080d */
[----:B------:R-:W-:Y:S02]  /*11c90*/  LOP3.LUT R4, R179, UR5, R8, 0x96, !PT ;  /* 0x00000005b3047c12 */ /* 0x000fe4000f8e9608 */
[----:B------:R-:W-:Y:S01]  /*11ca0*/  PRMT R19, R7, 0x5410, R9 ;  /* 0x0000541007137816 */ /* 0x000fe20000000009 */
[----:B------:R1:W-:Y:S01]  /*11cb0*/  MUFU.EX2 R190, R5 ;  /* 0x0000000500be7308 */ /* 0x0003e20000000800 */
[----:B------:R-:W-:Y:S01]  /*11cc0*/  SHF.R.U32.HI R8, RZ, 0x8, R3 ;  /* 0x00000008ff087819 */ /* 0x000fe20000011603 */
[----:B------:R-:W-:Y:S01]  /*11cd0*/  FFMA.FTZ R3, R20, c[0x0][0x23c], -R13 ;  /* 0x00008f0014037a23 */ /* 0x000fe2000001080d */
[----:B------:R-:W-:Y:S02]  /*11ce0*/  FSEL R7, R135, RZ, P2 ;  /* 0x000000ff87077208 */ /* 0x000fe40001000000 */
[----:B------:R-:W-:-:S03]  /*11cf0*/  FSETP.NEU.FTZ.AND P2, PT, R2, -INF , PT ;  /* 0xff8000000200780b */ /* 0x000fc60003f5d000 */
[----:B------:R3:W-:Y:S01]  /*11d00*/  MUFU.EX2 R137, R3 ;  /* 0x0000000300897308 */ /* 0x0007e20000000800 */
[----:B------:R-:W-:Y:S01]  /*11d10*/  FSEL R14, R14, RZ, P2 ;  /* 0x000000ff0e0e7208 */ /* 0x000fe20001000000 */
[----:B-1----:R-:W-:-:S05]  /*11d20*/  IMAD.WIDE.U32 R4, R4, -0x326172a9, RZ ;  /* 0xcd9e8d5704047825 */ /* 0x002fca00078e00ff */
[C---:B------:R-:W-:Y:S02]  /*11d30*/  LOP3.LUT R11, R4.reuse, 0xffff, RZ, 0xc0, !PT ;  /* 0x0000ffff040b7812 */ /* 0x040fe400078ec0ff */
[----:B------:R-:W-:Y:S02]  /*11d40*/  LOP3.LUT R15, R4, 0xff, RZ, 0xc0, !PT ;  /* 0x000000ff040f7812 */ /* 0x000fe400078ec0ff */
[--C-:B------:R-:W-:Y:S02]  /*11d50*/  SHF.R.U32.HI R17, RZ, 0x10, R4.reuse ;  /* 0x00000010ff117819 */ /* 0x100fe40000011604 */
[----:B------:R-:W-:Y:S01]  /*11d60*/  SHF.R.U32.HI R18, RZ, 0x18, R4 ;  /* 0x00000018ff127819 */ /* 0x000fe20000011604 */
[--C-:B------:R-:W-:Y:S01]  /*11d70*/  FFMA.FTZ R4, R21, c[0x0][0x23c], -R13.reuse ;  /* 0x00008f0015047a23 */ /* 0x100fe2000001080d */
[----:B---3--:R-:W-:Y:S01]  /*11d80*/  LOP3.LUT R3, R5, UR17, R176, 0x96, !PT ;  /* 0x0000001105037c12 */ /* 0x008fe2000f8e96b0 */
[----:B------:R-:W-:Y:S02]  /*11d90*/  FFMA.FTZ R5, R32, c[0x0][0x23c], -R13 ;  /* 0x00008f0020057a23 */ /* 0x000fe4000001080d */
[----:B------:R1:W3:Y:S01]  /*11da0*/  MUFU.EX2 R27, R4 ;  /* 0x00000004001b7308 */ /* 0x0002e20000000800 */
[----:B------:R-:W-:Y:S01]  /*11db0*/  PRMT R23, R10, 0x5410, R8 ;  /* 0x000054100a177816 */ /* 0x000fe20000000008 */
[----:B------:R-:W-:Y:S01]  /*11dc0*/  FADD.FTZ R25, R230, -R7 ;  /* 0x80000007e6197221 */ /* 0x000fe20000010000 */
[----:B------:R-:W-:-:S05]  /*11dd0*/  LOP3.LUT R7, R6, 0xffff, RZ, 0xc0, !PT ;  /* 0x0000ffff06077812 */ /* 0x000fca00078ec0ff */
[----:B------:R4:W5:Y:S01]  /*11de0*/  MUFU.EX2 R26, R5 ;  /* 0x00000005001a7308 */ /* 0x0009620000000800 */
[----:B------:R-:W-:Y:S02]  /*11df0*/  LOP3.LUT R10, R6, 0xff, RZ, 0xc0, !PT ;  /* 0x000000ff060a7812 */ /* 0x000fe400078ec0ff */
[----:B------:R-:W-:Y:S01]  /*11e00*/  SHF.R.U32.HI R9, RZ, 0x18, R6 ;  /* 0x00000018ff097819 */ /* 0x000fe20000011606 */
[----:B-1----:R-:W-:Y:S01]  /*11e10*/  FFMA.FTZ R4, R33, c[0x0][0x23c], -R14 ;  /* 0x00008f0021047a23 */ /* 0x002fe2000001080e */
[----:B------:R-:W-:-:S03]  /*11e20*/  FSEL R8, R136, RZ, P3 ;  /* 0x000000ff88087208 */ /* 0x000fc60001800000 */
[----:B------:R1:W-:Y:S01]  /*11e30*/  MUFU.EX2 R227, R4 ;  /* 0x0000000400e37308 */ /* 0x0003e20000000800 */
[----:B----4-:R-:W-:-:S04]  /*11e40*/  SHF.R.U32.HI R5, RZ, 0x10, R6 ;  /* 0x00000010ff057819 */ /* 0x010fc80000011606 */
[----:B------:R-:W-:Y:S01]  /*11e50*/  LOP3.LUT R6, R5, 0xff, RZ, 0xc0, !PT ;  /* 0x000000ff05067812 */ /* 0x000fe200078ec0ff */
[----:B------:R-:W-:Y:S01]  /*11e60*/  FFMA.FTZ R5, R133, c[0x0][0x23c], -R14 ;  /* 0x00008f0085057a23 */ /* 0x000fe2000001080e */
[----:B--2---:R-:W-:Y:S02]  /*11e70*/  MOV R133, R22 ;  /* 0x0000001600857202 */ /* 0x004fe40000000f00 */
[----:B-1----:R-:W-:Y:S01]  /*11e80*/  SHF.R.U32.HI R4, RZ, 0x8, R11 ;  /* 0x00000008ff047819 */ /* 0x002fe2000001160b */
[----:B------:R-:W-:-:S03]  /*11e90*/  FADD.FTZ R20, R231, -R8 ;  /* 0x80000008e7147221 */ /* 0x000fc60000010000 */
[----:B------:R-:W-:Y:S02]  /*11ea0*/  PRMT R22, R15, 0x5410, R4 ;  /* 0x000054100f167816 */ /* 0x000fe40000000004 */
[C---:B------:R-:W-:Y:S02]  /*11eb0*/  LOP3.LUT R4, R3.reuse, 0xffff, RZ, 0xc0, !PT ;  /* 0x0000ffff03047812 */ /* 0x040fe400078ec0ff */
[----:B------:R-:W-:Y:S02]  /*11ec0*/  FSEL R8, R134, RZ, P1 ;  /* 0x000000ff86087208 */ /* 0x000fe40000800000 */
[----:B------:R-:W-:Y:S02]  /*11ed0*/  SHF.R.U32.HI R7, RZ, 0x8, R7 ;  /* 0x00000008ff077819 */ /* 0x000fe40000011607 */
[----:B------:R-:W-:Y:S02]  /*11ee0*/  PRMT R16, R6, 0x5410, R9 ;  /* 0x0000541006107816 */ /* 0x000fe40000000009 */
[----:B------:R-:W-:-:S02]  /*11ef0*/  LOP3.LUT R9, R3, 0xff, RZ, 0xc0, !PT ;  /* 0x000000ff03097812 */ /* 0x000fc400078ec0ff */
[----:B------:R-:W-:Y:S02]  /*11f00*/  SHF.R.U32.HI R4, RZ, 0x8, R4 ;  /* 0x00000008ff047819 */ /* 0x000fe40000011604 */
[----:B------:R-:W-:Y:S01]  /*11f10*/  SHF.R.U32.HI R6, RZ, 0x10, R3 ;  /* 0x00000010ff067819 */ /* 0x000fe20000011603 */
[----:B------:R-:W-:Y:S01]  /*11f20*/  FADD.FTZ R24, R228, -R8 ;  /* 0x80000008e4187221 */ /* 0x000fe20000010000 */
[----:B------:R-:W-:Y:S01]  /*11f30*/  PRMT R11, R10, 0x5410, R7 ;  /* 0x000054100a0b7816 */ /* 0x000fe20000000007 */
[----:B------:R1:W-:Y:S01]  /*11f40*/  MUFU.EX2 R226, R5 ;  /* 0x0000000500e27308 */ /* 0x0003e20000000800 */
[----:B------:R-:W-:Y:S02]  /*11f50*/  FSEL R7, R2, RZ, P2 ;  /* 0x000000ff02077208 */ /* 0x000fe40001000000 */
[----:B------:R-:W-:Y:S02]  /*11f60*/  SHF.R.U32.HI R8, RZ, 0x18, R3 ;  /* 0x00000018ff087819 */ /* 0x000fe40000011603 */
[----:B------:R-:W-:Y:S01]  /*11f70*/  PRMT R9, R9, 0x5410, R4 ;  /* 0x0000541009097816 */ /* 0x000fe20000000004 */
[--C-:B------:R-:W-:Y:S01]  /*11f80*/  FFMA.FTZ R4, R28, c[0x0][0x23c], -R14.reuse ;  /* 0x00008f001c047a23 */ /* 0x100fe2000001080e */
[----:B------:R-:W-:Y:S01]  /*11f90*/  LOP3.LUT R3, R6, 0xff, RZ, 0xc0, !PT ;  /* 0x000000ff06037812 */ /* 0x000fe200078ec0ff */
[--C-:B------:R-:W-:Y:S01]  /*11fa0*/  HSET2.LE.AND R6, R23, R182.reuse, PT ;  /* 0x000000b617067233 */ /* 0x100fe20003803000 */
[----:B------:R-:W-:Y:S01]  /*11fb0*/  FFMA.FTZ R10, R34, c[0x0][0x23c], -R14 ;  /* 0x00008f00220a7a23 */ /* 0x000fe2000001080e */
[----:B------:R2:W-:Y:S01]  /*11fc0*/  MUFU.EX2 R179, R4 ;  /* 0x0000000400b37308 */ /* 0x0005e20000000800 */
[----:B------:R-:W-:Y:S01]  /*11fd0*/  PRMT R21, R3, 0x5410, R8 ;  /* 0x0000541003157816 */ /* 0x000fe20000000008 */
[----:B------:R-:W4:Y:S01]  /*11fe0*/  LDSM.16.MT88.4 R28, [R205+0xa000] ;  /* 0x00a00000cd1c783b */ /* 0x000f220000004200 */
[----:B-1----:R-:W-:Y:S01]  /*11ff0*/  LOP3.LUT R5, R17, 0xff, RZ, 0xc0, !PT ;  /* 0x000000ff11057812 */ /* 0x002fe200078ec0ff */
[----:B------:R-:W-:Y:S01]  /*12000*/  FADD.FTZ R17, R229, -R7 ;  /* 0x80000007e5117221 */ /* 0x000fe20000010000 */
[----:B------:R-:W-:Y:S01]  /*12010*/  HSET2.LE.AND R7, R19, R182, PT ;  /* 0x000000b613077233 */ /* 0x000fe20003803000 */
[----:B------:R-:W-:-:S02]  /*12020*/  F2FP.BF16.PACK_AB R3, R180, R181 ;  /* 0x000000b5b403723e */ /* 0x000fc400000010ff */
[----:B------:R-:W-:Y:S01]  /*12030*/  PRMT R15, R5, 0x5410, R18 ;  /* 0x00005410050f7816 */ /* 0x000fe20000000012 */
[--C-:B------:R-:W-:Y:S01]  /*12040*/  HSET2.LE.AND R5, R11, R182.reuse, PT ;  /* 0x000000b60b057233 */ /* 0x100fe20003803000 */
[----:B------:R-:W-:Y:S02]  /*12050*/  F2FP.BF16.PACK_AB R8, R188, R175 ;  /* 0x000000afbc08723e */ /* 0x000fe400000010ff */
[----:B--2---:R-:W-:Y:S02]  /*12060*/  F2FP.BF16.PACK_AB R4, R133, R189 ;  /* 0x000000bd8504723e */ /* 0x004fe400000010ff */
[----:B------:R-:W-:Y:S01]  /*12070*/  LOP3.LUT R6, R6, R3, RZ, 0xc0, !PT ;  /* 0x0000000306067212 */ /* 0x000fe200078ec0ff */
[----:B------:R-:W-:Y:S01]  /*12080*/  HSET2.LE.AND R3, R16, R182, PT ;  /* 0x000000b610037233 */ /* 0x000fe20003803000 */
[----:B------:R-:W-:Y:S02]  /*12090*/  LOP3.LUT R7, R7, R4, RZ, 0xc0, !PT ;  /* 0x0000000407077212 */ /* 0x000fe400078ec0ff */
[----:B------:R-:W-:-:S02]  /*120a0*/  LOP3.LUT R4, R5, R8, RZ, 0xc0, !PT ;  /* 0x0000000805047212 */ /* 0x000fc400078ec0ff */
[----:B------:R-:W-:Y:S01]  /*120b0*/  F2FP.BF16.PACK_AB R5, R174, R35 ;  /* 0x00000023ae05723e */ /* 0x000fe200000010ff */
[----:B------:R-:W-:Y:S01]  /*120c0*/  FMUL.FTZ R19, R25, c[0x0][0x23c] ;  /* 0x00008f0019137a20 */ /* 0x000fe20000410000 */
[----:B---3--:R-:W-:Y:S02]  /*120d0*/  MOV R23, R27 ;  /* 0x0000001b00177202 */ /* 0x008fe40000000f00 */
[----:B------:R-:W-:Y:S01]  /*120e0*/  LOP3.LUT R5, R3, R5, RZ, 0xc0, !PT ;  /* 0x0000000503057212 */ /* 0x000fe200078ec0ff */
[----:B------:R-:W-:Y:S01]  /*120f0*/  HSET2.LE.AND R3, R22, R182, PT ;  /* 0x000000b616037233 */ /* 0x000fe20003803000 */
[----:B------:R-:W-:Y:S01]  /*12100*/  FMUL.FTZ R18, R24, c[0x0][0x23c] ;  /* 0x00008f0018127a20 */ /* 0x000fe20000410000 */
[----:B-----5:R-:W-:Y:S01]  /*12110*/  MOV R22, R26 ;  /* 0x0000001a00167202 */ /* 0x020fe20000000f00 */
[----:B------:R1:W2:Y:S01]  /*12120*/  MUFU.EX2 R185, R10 ;  /* 0x0000000a00b97308 */ /* 0x0002a20000000800 */
[----:B------:R-:W3:Y:S01]  /*12130*/  LDSM.16.MT88.4 R24, [R207+0xa000] ;  /* 0x00a00000cf18783b */ /* 0x000ee20000004200 */
[----:B------:R-:W-:-:S02]  /*12140*/  FMUL.FTZ R17, R17, c[0x0][0x23c] ;  /* 0x00008f0011117a20 */ /* 0x000fc40000410000 */
[----:B------:R-:W-:-:S04]  /*12150*/  FMUL.FTZ R20, R20, c[0x0][0x23c] ;  /* 0x00008f0014147a20 */ /* 0x000fc80000410000 */
[----:B------:R-:W5:Y:S01]  /*12160*/  MUFU.EX2 R18, R18 ;  /* 0x0000001200127308 */ /* 0x000f620000000800 */
[----:B-1----:R-:W-:-:S07]  /*12170*/  F2FP.BF16.PACK_AB R10, R23, R22 ;  /* 0x00000016170a723e */ /* 0x002fce00000010ff */
[----:B------:R-:W1:Y:S01]  /*12180*/  MUFU.EX2 R17, R17 ;  /* 0x0000001100117308 */ /* 0x000e620000000800 */
[----:B--2---:R-:W-:Y:S02]  /*12190*/  F2FP.BF16.PACK_AB R11, R179, R185 ;  /* 0x000000b9b30b723e */ /* 0x004fe400000010ff */
[----:B------:R-:W-:Y:S01]  /*121a0*/  LOP3.LUT R10, R3, R10, RZ, 0xc0, !PT ;  /* 0x0000000a030a7212 */ /* 0x000fe200078ec0ff */
[----:B------:R-:W-:-:S04]  /*121b0*/  HSET2.LE.AND R3, R15, R182, PT ;  /* 0x000000b60f037233 */ /* 0x000fc80003803000 */
[----:B------:R-:W2:Y:S01]  /*121c0*/  MUFU.EX2 R20, R20 ;  /* 0x0000001400147308 */ /* 0x000ea20000000800 */
[----:B------:R-:W-:Y:S01]  /*121d0*/  LOP3.LUT R11, R3, R11, RZ, 0xc0, !PT ;  /* 0x0000000b030b7212 */ /* 0x000fe200078ec0ff */
[----:B------:R-:W-:-:S06]  /*121e0*/  HSET2.LE.AND R3, R9, R182, PT ;  /* 0x000000b609037233 */ /* 0x000fcc0003803000 */
[----:B------:R-:W2:Y:S01]  /*121f0*/  MUFU.EX2 R19, R19 ;  /* 0x0000001300137308 */ /* 0x000ea20000000800 */
[----:B------:R-:W-:Y:S01]  /*12200*/  F2FP.BF16.PACK_AB R8, R137, R190 ;  /* 0x000000be8908723e */ /* 0x000fe200000010ff */
[----:B------:R-:W-:-:S03]  /*12210*/  HSET2.LE.AND R9, R21, R182, PT ;  /* 0x000000b615097233 */ /* 0x000fc60003803000 */
[----:B------:R-:W-:Y:S02]  /*12220*/  LOP3.LUT R8, R3, R8, RZ, 0xc0, !PT ;  /* 0x0000000803087212 */ /* 0x000fe400078ec0ff */
[----:B------:R-:W-:Y:S01]  /*12230*/  F2FP.BF16.PACK_AB R3, R226, R227 ;  /* 0x000000e3e203723e */ /* 0x000fe200000010ff */
[-C--:B-----5:R-:W-:Y:S02]  /*12240*/  FMUL.FTZ R144, R144, R18.reuse ;  /* 0x0000001290907220 */ /* 0x0a0fe40000410000 */
[-C--:B------:R-:W-:Y:S01]  /*12250*/  FMUL.FTZ R145, R145, R18.reuse ;  /* 0x0000001291917220 */ /* 0x080fe20000410000 */
[----:B------:R-:W-:Y:S01]  /*12260*/  LOP3.LUT R9, R9, R3, RZ, 0xc0, !PT ;  /* 0x0000000309097212 */ /* 0x000fe200078ec0ff */
[-C--:B-1----:R-:W-:Y:S02]  /*12270*/  FMUL.FTZ R146, R146, R17.reuse ;  /* 0x0000001192927220 */ /* 0x082fe40000410000 */
[----:B------:R-:W-:Y:S02]  /*12280*/  FMUL.FTZ R147, R147, R17 ;  /* 0x0000001193937220 */ /* 0x000fe40000410000 */
[----:B------:R-:W-:-:S02]  /*12290*/  FMUL.FTZ R148, R148, R18 ;  /* 0x0000001294947220 */ /* 0x000fc40000410000 */
[----:B------:R-:W-:Y:S02]  /*122a0*/  FMUL.FTZ R149, R149, R18 ;  /* 0x0000001295957220 */ /* 0x000fe40000410000 */
[-C--:B------:R-:W-:Y:S02]  /*122b0*/  FMUL.FTZ R150, R150, R17.reuse ;  /* 0x0000001196967220 */ /* 0x080fe40000410000 */
[----:B------:R-:W-:Y:S02]  /*122c0*/  FMUL.FTZ R151, R151, R17 ;  /* 0x0000001197977220 */ /* 0x000fe40000410000 */
[-C--:B--2---:R-:W-:Y:S02]  /*122d0*/  FMUL.FTZ R36, R36, R20.reuse ;  /* 0x0000001424247220 */ /* 0x084fe40000410000 */
        /* <DEDUP_REMOVED lines=23> */
[C---:B----4-:R-:W-:Y:S08]  /*12450*/  HMMA.16816.F32.BF16 R244, R8.reuse, R28, R144 ;  /* 0x0000001c08f4723c */ /* 0x050ff00000041890 */
[----:B------:R-:W-:Y:S07]  /*12460*/  HMMA.16816.F32.BF16 R240, R8, R30, R148 ;  /* 0x0000001e08f0723c */ /* 0x000fee0000041894 */
[----:B------:R-:W-:Y:S01]  /*12470*/  MOV R148, R35 ;  /* 0x0000002300947202 */ /* 0x000fe20000000f00 */
[C---:B---3--:R-:W-:Y:S01]  /*12480*/  HMMA.16816.F32.BF16 R144, R4.reuse, R24, R36 ;  /* 0x000000180490723c */ /* 0x048fe20000041824 */
[----:B------:R-:W1:Y:S04]  /*12490*/  LDSM.16.MT88.4 R36, [R210+0xa000] ;  /* 0x00a00000d224783b */ /* 0x000e680000004200 */
[----:B------:R-:W2:Y:S03]  /*124a0*/  LDSM.16.MT88.4 R32, [R209+0xa000] ;  /* 0x00a00000d120783b */ /* 0x000ea60000004200 */
[C---:B------:R-:W-:Y:S08]  /*124b0*/  HMMA.16816.F32.BF16 R140, R4.reuse, R28, R140 ;  /* 0x0000001c048c723c */ /* 0x040ff0000004188c */
[----:B------:R-:W-:Y:S01]  /*124c0*/  HMMA.16816.F32.BF16 R152, R4, R30, R152 ;  /* 0x0000001e0498723c */ /* 0x000fe20000041898 */
[----:B------:R-:W3:Y:S07]  /*124d0*/  LDSM.16.MT88.4 R28, [R205+0xb000] ;  /* 0x00b00000cd1c783b */ /* 0x000eee0000004200 */
[----:B------:R-:W-:Y:S01]  /*124e0*/  HMMA.16816.F32.BF16 R236, R8, R24, R40 ;  /* 0x0000001808ec723c */ /* 0x000fe20000041828 */
[----:B------:R-:W-:Y:S07]  /*124f0*/  LDSM.16.MT88.4 R40, [R210+0xb000] ;  /* 0x00b00000d228783b */ /* 0x000fee0000004200 */
[-C--:B------:R-:W-:Y:S08]  /*12500*/  HMMA.16816.F32.BF16 R48, R4, R26.reuse, R48 ;  /* 0x0000001a0430723c */ /* 0x080ff00000041830 */
[----:B------:R-:W-:Y:S01]  /*12510*/  HMMA.16816.F32.BF16 R232, R8, R26, R44 ;  /* 0x0000001a08e8723c */ /* 0x000fe2000004182c */
[----:B------:R-:W4:Y:S04]  /*12520*/  LDSM.16.MT88.4 R24, [R207+0xb000] ;  /* 0x00b00000cf18783b */ /* 0x000f280000004200 */
[----:B------:R-:W5:Y:S01]  /*12530*/  LDSM.16.MT88.4 R44, [R209+0xb000] ;  /* 0x00b00000d12c783b */ /* 0x000f620000004200 */
[----:B------:R-:W-:Y:S01]  /*12540*/  FFMA.FTZ R3, R200, c[0x0][0x23c], -R0 ;  /* 0x00008f00c8037a23 */ /* 0x000fe20000010800 */
[----:B------:R-:W-:Y:S01]  /*12550*/  MOV R150, R137 ;  /* 0x0000008900967202 */ /* 0x000fe20000000f00 */
[----:B------:R-:W-:-:S02]  /*12560*/  FMUL.FTZ R56, R56, R18 ;  /* 0x0000001238387220 */ /* 0x000fc40000410000 */
[----:B------:R-:W-:Y:S01]  /*12570*/  FMUL.FTZ R57, R57, R18 ;  /* 0x0000001239397220 */ /* 0x000fe20000410000 */
[----:B------:R1:W-:Y:S01]  /*12580*/  MUFU.EX2 R137, R3 ;  /* 0x0000000300897308 */ /* 0x0003e20000000800 */
        /* <DEDUP_REMOVED lines=50> */
[----:B-1----:R-:W-:Y:S02]  /*128b0*/  FFMA.FTZ R3, R199, c[0x0][0x23c], -R0 ;  /* 0x00008f00c7037a23 */ /* 0x002fe40000010800 */
[-C--:B------:R-:W-:Y:S02]  /*128c0*/  FMUL.FTZ R160, R160, R18.reuse ;  /* 0x00000012a0a07220 */ /* 0x080fe40000410000 */
[----:B------:R-:W-:Y:S01]  /*128d0*/  FMUL.FTZ R161, R161, R18 ;  /* 0x00000012a1a17220 */ /* 0x000fe20000410000 */
[----:B------:R1:W-:Y:S01]  /*128e0*/  MUFU.EX2 R176, R3 ;  /* 0x0000000300b07308 */ /* 0x0003e20000000800 */
[----:B------:R-:W-:-:S02]  /*128f0*/  FMUL.FTZ R162, R162, R17 ;  /* 0x00000011a2a27220 */ /* 0x000fc40000410000 */
[----:B------:R-:W-:Y:S01]  /*12900*/  FMUL.FTZ R163, R163, R17 ;  /* 0x00000011a3a37220 */ /* 0x000fe20000410000 */
[----:B------:R-:W-:Y:S01]  /*12910*/  HMMA.16816.F32.BF16 R228, R8, R36, R56 ;  /* 0x0000002408e4723c */ /* 0x000fe20000041838 */
[----:B------:R-:W-:Y:S02]  /*12920*/  MOV R151, R174 ;  /* 0x000000ae00977202 */ /* 0x000fe40000000f00 */
[----:B------:R-:W-:Y:S02]  /*12930*/  MOV R16, R180 ;  /* 0x000000b400107202 */ /* 0x000fe40000000f00 */
[----:B------:R-:W-:-:S03]  /*12940*/  MOV R15, R175 ;  /* 0x000000af000f7202 */ /* 0x000fc60000000f00 */
[----:B------:R-:W-:Y:S01]  /*12950*/  HMMA.16816.F32.BF16 R52, R4, R36, R52 ;  /* 0x000000240434723c */ /* 0x000fe20000041834 */
[----:B-1----:R-:W-:-:S07]  /*12960*/  FFMA.FTZ R3, R197, c[0x0][0x23c], -R0 ;  /* 0x00008f00c5037a23 */ /* 0x002fce0000010800 */
[C---:B------:R-:W-:Y:S01]  /*12970*/  HMMA.16816.F32.BF16 R64, R4.reuse, R38, R64 ;  /* 0x000000260440723c */ /* 0x040fe20000041840 */
[----:B------:R1:W-:Y:S07]  /*12980*/  MUFU.EX2 R139, R3 ;  /* 0x00000003008b7308 */ /* 0x0003ee0000000800 */
[----:B--2---:R-:W-:Y:S01]  /*12990*/  HMMA.16816.F32.BF16 R68, R4, R32, R68 ;  /* 0x000000200444723c */ /* 0x004fe20000041844 */
[----:B------:R-:W-:-:S07]  /*129a0*/  MOV R149, R15 ;  /* 0x0000000f00957202 */ /* 0x000fce0000000f00 */
[----:B------:R-:W-:Y:S01]  /*129b0*/  HMMA.16816.F32.BF16 R80, R4, R34, R80 ;  /* 0x000000220450723c */ /* 0x000fe20000041850 */
[----:B-1----:R-:W-:-:S07]  /*129c0*/  FFMA.FTZ R3, R198, c[0x0][0x23c], -R12 ;  /* 0x00008f00c6037a23 */ /* 0x002fce000001080c */
[C---:B---3--:R-:W-:Y:S08]  /*129d0*/  HMMA.16816.F32.BF16 R84, R4.reuse, R28, R84 ;  /* 0x0000001c0454723c */ /* 0x048ff00000041854 */
[C---:B------:R-:W-:Y:S08]  /*129e0*/  HMMA.16816.F32.BF16 R96, R4.reuse, R30, R96 ;  /* 0x0000001e0460723c */ /* 0x040ff00000041860 */
[C---:B----4-:R-:W-:Y:S08]  /*129f0*/  HMMA.16816.F32.BF16 R100, R4.reuse, R24, R100 ;  /* 0x000000180464723c */ /* 0x050ff00000041864 */
[C---:B------:R-:W-:Y:S08]  /*12a00*/  HMMA.16816.F32.BF16 R108, R4.reuse, R26, R108 ;  /* 0x0000001a046c723c */ /* 0x040ff0000004186c */
[C---:B------:R-:W-:Y:S08]  /*12a10*/  HMMA.16816.F32.BF16 R112, R4.reuse, R40, R112 ;  /* 0x000000280470723c */ /* 0x040ff00000041870 */
[C---:B------:R-:W-:Y:S08]  /*12a20*/  HMMA.16816.F32.BF16 R120, R4.reuse, R42, R120 ;  /* 0x0000002a0478723c */ /* 0x040ff00000041878 */
[C---:B-----5:R-:W-:Y:S08]  /*12a30*/  HMMA.16816.F32.BF16 R164, R4.reuse, R44, R164 ;  /* 0x0000002c04a4723c */ /* 0x060ff000000418a4 */
[----:B------:R-:W-:Y:S07]  /*12a40*/  HMMA.16816.F32.BF16 R56, R4, R46, R168 ;  /* 0x0000002e0438723c */ /* 0x000fee00000418a8 */
[----:B------:R-:W-:Y:S01]  /*12a50*/  IMAD.WIDE.U32 R4, R132, -0x2daee0ad, RZ ;  /* 0xd2511f5384047825 */ /* 0x000fe200078e00ff */
[----:B------:R-:W-:Y:S03]  /*12a60*/  HMMA.16816.F32.BF16 R160, R8, R40, R160 ;  /* 0x0000002808a0723c */ /* 0x000fe600000418a0 */
[----:B------:R-:W-:Y:S01]  /*12a70*/  FFMA.FTZ R6, R196, c[0x0][0x23c], -R0 ;  /* 0x00008f00c4067a23 */ /* 0x000fe20000010800 */
[----:B------:R-:W-:-:S03]  /*12a80*/  LOP3.LUT R0, R5, UR18, R138, 0x96, !PT ;  /* 0x0000001205007c12 */ /* 0x000fc6000f8e968a */
[----:B------:R-:W-:Y:S01]  /*12a90*/  MOV R41, R150 ;  /* 0x0000009600297202 */ /* 0x000fe20000000f00 */
[----:B------:R1:W2:Y:S01]  /*12aa0*/  MUFU.EX2 R138, R6 ;  /* 0x00000006008a7308 */ /* 0x0002a20000000800 */
[----:B------:R-:W-:Y:S02]  /*12ab0*/  MOV R40, R151 ;  /* 0x0000009700287202 */ /* 0x000fe40000000f00 */
[----:B------:R-:W-:Y:S02]  /*12ac0*/  MOV R150, R22 ;  /* 0x0000001600967202 */ /* 0x000fe40000000f00 */
[----:B------:R-:W-:Y:S02]  /*12ad0*/  MOV R151, R16 ;  /* 0x0000001000977202 */ /* 0x000fe40000000f00 */
[----:B------:R-:W-:Y:S02]  /*12ae0*/  MOV R22, R133 ;  /* 0x0000008500167202 */ /* 0x000fe40000000f00 */
[C---:B------:R-:W-:Y:S01]  /*12af0*/  LOP3.LUT R5, R4.reuse, 0xffff, RZ, 0xc0, !PT ;  /* 0x0000ffff04057812 */ /* 0x040fe200078ec0ff */
[----:B------:R3:W-:Y:S01]  /*12b00*/  MUFU.EX2 R133, R3 ;  /* 0x0000000300857308 */ /* 0x0007e20000000800 */
[----:B------:R-:W-:-:S02]  /*12b10*/  LOP3.LUT R16, R4, 0xff, RZ, 0xc0, !PT ;  /* 0x000000ff04107812 */ /* 0x000fc400078ec0ff */
[--C-:B------:R-:W-:Y:S02]  /*12b20*/  SHF.R.U32.HI R15, RZ, 0x18, R4.reuse ;  /* 0x00000018ff0f7819 */ /* 0x100fe40000011604 */
[----:B-1----:R-:W-:Y:S01]  /*12b30*/  SHF.R.U32.HI R6, RZ, 0x10, R4 ;  /* 0x00000010ff067819 */ /* 0x002fe20000011604 */
[--C-:B------:R-:W-:Y:S01]  /*12b40*/  FFMA.FTZ R4, R186, c[0x0][0x23c], -R12.reuse ;  /* 0x00008f00ba047a23 */ /* 0x100fe2000001080c */
[----:B------:R-:W-:Y:S02]  /*12b50*/  MOV R200, R23 ;  /* 0x0000001700c87202 */ /* 0x000fe40000000f00 */
[----:B------:R-:W-:Y:S01]  /*12b60*/  SHF.R.U32.HI R5, RZ, 0x8, R5 ;  /* 0x00000008ff057819 */ /* 0x000fe20000011605 */
[----:B------:R-:W-:Y:S01]  /*12b70*/  MUFU.EX2 R23, R4 ;  /* 0x0000000400177308 */ /* 0x000fe20000000800 */
[----:B---3--:R-:W-:-:S07]  /*12b80*/  FFMA.FTZ R3, R201, c[0x0][0x23c], -R12 ;  /* 0x00008f00c9037a23 */ /* 0x008fce000001080c */
[----:B------:R1:W3:Y:S01]  /*12b90*/  MUFU.EX2 R132, R3 ;  /* 0x0000000300847308 */ /* 0x0002e20000000800 */
[-C--:B------:R-:W-:Y:S02]  /*12ba0*/  FMUL.FTZ R88, R88, R18.reuse ;  /* 0x0000001258587220 */ /* 0x080fe40000410000 */
[-C--:B------:R-:W-:Y:S02]  /*12bb0*/  FMUL.FTZ R89, R89, R18.reuse ;  /* 0x0000001259597220 */ /* 0x080fe40000410000 */
[-C--:B------:R-:W-:Y:S02]  /*12bc0*/  FMUL.FTZ R90, R90, R17.reuse ;  /* 0x000000115a5a7220 */ /* 0x080fe40000410000 */
[-C--:B------:R-:W-:Y:S02]  /*12bd0*/  FMUL.FTZ R91, R91, R17.reuse ;  /* 0x000000115b5b7220 */ /* 0x080fe40000410000 */
[-C--:B------:R-:W-:Y:S02]  /*12be0*/  FMUL.FTZ R92, R92, R18.reuse ;  /* 0x000000125c5c7220 */ /* 0x080fe40000410000 */
[-C--:B------:R-:W-:Y:S01]  /*12bf0*/  FMUL.FTZ R93, R93, R18.reuse ;  /* 0x000000125d5d7220 */ /* 0x080fe20000410000 */
[----:B-1----:R-:W-:Y:S01]  /*12c00*/  LOP3.LUT R3, R6, 0xff, RZ, 0xc0, !PT ;  /* 0x000000ff06037812 */ /* 0x002fe200078ec0ff */
[-C--:B------:R-:W-:Y:S01]  /*12c10*/  FMUL.FTZ R94, R94, R17.reuse ;  /* 0x000000115e5e7220 */ /* 0x080fe20000410000 */
[----:B------:R-:W-:Y:S01]  /*12c20*/  PRMT R6, R16, 0x5410, R5 ;  /* 0x0000541010067816 */ /* 0x000fe20000000005 */
[----:B------:R-:W-:Y:S01]  /*12c30*/  FMUL.FTZ R95, R95, R17 ;  /* 0x000000115f5f7220 */ /* 0x000fe20000410000 */
[----:B------:R-:W-:Y:S01]  /*12c40*/  PRMT R5, R3, 0x5410, R15 ;  /* 0x0000541003057816 */ /* 0x000fe2000000000f */
[-C--:B------:R-:W-:Y:S01]  /*12c50*/  FMUL.FTZ R128, R128, R18.reuse ;  /* 0x0000001280807220 */ /* 0x080fe20000410000 */
[----:B------:R-:W-:Y:S01]  /*12c60*/  LOP3.LUT R3, R0, 0xffff, RZ, 0xc0, !PT ;  /* 0x0000ffff00037812 */ /* 0x000fe200078ec0ff */
[----:B------:R-:W-:-:S02]  /*12c70*/  FMUL.FTZ R129, R129, R18 ;  /* 0x0000001281817220 */ /* 0x000fc40000410000 */
[-C--:B------:R-:W-:Y:S02]  /*12c80*/  FMUL.FTZ R130, R130, R17.reuse ;  /* 0x0000001182827220 */ /* 0x080fe40000410000 */
[-C--:B------:R-:W-:Y:S01]  /*12c90*/  FMUL.FTZ R131, R131, R17.reuse ;  /* 0x0000001183837220 */ /* 0x080fe20000410000 */
[----:B------:R-:W-:Y:S01]  /*12ca0*/  MOV R21, R182 ;  /* 0x000000b600157202 */ /* 0x000fe20000000f00 */
[----:B------:R-:W-:Y:S01]  /*12cb0*/  FFMA.FTZ R7, R202, c[0x0][0x23c], -R12 ;  /* 0x00008f00ca077a23 */ /* 0x000fe2000001080c */
[----:B------:R-:W-:Y:S01]  /*12cc0*/  SHF.R.U32.HI R4, RZ, 0x10, R0 ;  /* 0x00000010ff047819 */ /* 0x000fe20000011600 */
[----:B------:R-:W-:Y:S01]  /*12cd0*/  FMUL.FTZ R72, R72, R18 ;  /* 0x0000001248487220 */ /* 0x000fe20000410000 */
[----:B------:R-:W-:Y:S01]  /*12ce0*/  MOV R199, R22 ;  /* 0x0000001600c77202 */ /* 0x000fe20000000f00 */
[----:B------:R-:W-:Y:S01]  /*12cf0*/  FMUL.FTZ R73, R73, R18 ;  /* 0x0000001249497220 */ /* 0x000fe20000410000 */
[----:B------:R-:W-:Y:S01]  /*12d00*/  LOP3.LUT R16, R0, 0xff, RZ, 0xc0, !PT ;  /* 0x000000ff00107812 */ /* 0x000fe200078ec0ff */
[-C--:B------:R-:W-:Y:S01]  /*12d10*/  FMUL.FTZ R74, R74, R17.reuse ;  /* 0x000000114a4a7220 */ /* 0x080fe20000410000 */
[----:B------:R-:W-:Y:S01]  /*12d20*/  SHF.R.U32.HI R12, RZ, 0x8, R3 ;  /* 0x00000008ff0c7819 */ /* 0x000fe20000011603 */
[----:B------:R-:W-:-:S02]  /*12d30*/  FMUL.FTZ R75, R75, R17 ;  /* 0x000000114b4b7220 */ /* 0x000fc40000410000 */
[-C--:B------:R-:W-:Y:S02]  /*12d40*/  FMUL.FTZ R76, R76, R18.reuse ;  /* 0x000000124c4c7220 */ /* 0x080fe40000410000 */
[-C--:B------:R-:W-:Y:S02]  /*12d50*/  FMUL.FTZ R77, R77, R18.reuse ;  /* 0x000000124d4d7220 */ /* 0x080fe40000410000 */
[-C--:B------:R-:W-:Y:S02]  /*12d60*/  FMUL.FTZ R78, R78, R17.reuse ;  /* 0x000000114e4e7220 */ /* 0x080fe40000410000 */
[----:B------:R-:W-:Y:S01]  /*12d70*/  FMUL.FTZ R79, R79, R17 ;  /* 0x000000114f4f7220 */ /* 0x000fe20000410000 */
[----:B------:R-:W-:Y:S01]  /*12d80*/  MOV R170, R181 ;  /* 0x000000b500aa7202 */ /* 0x000fe20000000f00 */
[-C--:B------:R-:W-:Y:S01]  /*12d90*/  FMUL.FTZ R116, R116, R18.reuse ;  /* 0x0000001274747220 */ /* 0x080fe20000410000 */
[----:B------:R1:W4:Y:S01]  /*12da0*/  MUFU.EX2 R22, R7 ;  /* 0x0000000700167308 */ /* 0x0003220000000800 */
[----:B------:R-:W-:-:S02]  /*12db0*/  FMUL.FTZ R117, R117, R18 ;  /* 0x0000001275757220 */ /* 0x000fc40000410000 */
[-C--:B------:R-:W-:Y:S02]  /*12dc0*/  FMUL.FTZ R118, R118, R17.reuse ;  /* 0x0000001176767220 */ /* 0x080fe40000410000 */
[----:B------:R-:W-:Y:S01]  /*12dd0*/  FMUL.FTZ R119, R119, R17 ;  /* 0x0000001177777220 */ /* 0x000fe20000410000 */
[----:B------:R-:W-:Y:S01]  /*12de0*/  HMMA.16816.F32.BF16 R88, R8, R28, R88 ;  /* 0x0000001c0858723c */ /* 0x000fe20000041858 */
[----:B------:R-:W-:Y:S01]  /*12df0*/  SHF.R.U32.HI R15, RZ, 0x18, R0 ;  /* 0x00000018ff0f7819 */ /* 0x000fe20000011600 */
[----:B------:R-:W-:Y:S01]  /*12e00*/  HSET2.LE.AND R5, R5, R21, PT ;  /* 0x0000001505057233 */ /* 0x000fe20003803000 */
[----:B------:R-:W-:Y:S02]  /*12e10*/  MOV R171, R188 ;  /* 0x000000bc00ab7202 */ /* 0x000fe40000000f00 */
[----:B--2---:R-:W-:-:S03]  /*12e20*/  F2FP.BF16.PACK_AB R0, R138, R139 ;  /* 0x0000008b8a00723e */ /* 0x004fc600000010ff */
[C---:B------:R-:W-:Y:S01]  /*12e30*/  HMMA.16816.F32.BF16 R180, R8.reuse, R30, R92 ;  /* 0x0000001e08b4723c */ /* 0x040fe2000004185c */
[----:B------:R-:W-:Y:S01]  /*12e40*/  MOV R37, R190 ;  /* 0x000000be00257202 */ /* 0x000fe20000000f00 */
[-C--:B------:R-:W-:Y:S01]  /*12e50*/  FMUL.FTZ R60, R60, R18.reuse ;  /* 0x000000123c3c7220 */ /* 0x080fe20000410000 */
[----:B-1----:R-:W-:Y:S01]  /*12e60*/  LOP3.LUT R7, R4, 0xff, RZ, 0xc0, !PT ;  /* 0x000000ff04077812 */ /* 0x002fe200078ec0ff */
[----:B------:R-:W-:Y:S01]  /*12e70*/  HSET2.LE.AND R4, R6, R21, PT ;  /* 0x0000001506047233 */ /* 0x000fe20003803000 */
[----:B------:R-:W-:Y:S01]  /*12e80*/  PRMT R6, R16, 0x5410, R12 ;  /* 0x0000541010067816 */ /* 0x000fe2000000000c */
[----:B------:R-:W-:Y:S02]  /*12e90*/  FMUL.FTZ R61, R61, R18 ;  /* 0x000000123d3d7220 */ /* 0x000fe40000410000 */
[C---:B------:R-:W-:Y:S01]  /*12ea0*/  HMMA.16816.F32.BF16 R28, R8.reuse, R46, R128 ;  /* 0x0000002e081c723c */ /* 0x040fe20000041880 */
[----:B------:R-:W-:Y:S01]  /*12eb0*/  MOV R36, R189 ;  /* 0x000000bd00247202 */ /* 0x000fe20000000f00 */
[-C--:B------:R-:W-:Y:S01]  /*12ec0*/  FMUL.FTZ R62, R62, R17.reuse ;  /* 0x000000113e3e7220 */ /* 0x080fe20000410000 */
[----:B---3--:R-:W-:Y:S01]  /*12ed0*/  F2FP.BF16.PACK_AB R3, R23, R132 ;  /* 0x000000841703723e */ /* 0x008fe200000010ff */
[----:B------:R-:W-:Y:S01]  /*12ee0*/  FMUL.FTZ R63, R63, R17 ;  /* 0x000000113f3f7220 */ /* 0x000fe20000410000 */
[----:B------:R-:W-:Y:S01]  /*12ef0*/  MOV R201, R170 ;  /* 0x000000aa00c97202 */ /* 0x000fe20000000f00 */
[----:B------:R-:W-:Y:S01]  /*12f00*/  FMUL.FTZ R156, R156, R18 ;  /* 0x000000129c9c7220 */ /* 0x000fe20000410000 */
[----:B------:R-:W-:Y:S01]  /*12f10*/  MOV R131, R21 ;  /* 0x0000001500837202 */ /* 0x000fe20000000f00 */
[----:B------:R-:W-:Y:S01]  /*12f20*/  HMMA.16816.F32.BF16 R72, R8, R32, R72 ;  /* 0x000000200848723c */ /* 0x000fe20000041848 */
[----:B------:R-:W-:Y:S01]  /*12f30*/  LOP3.LUT R170, R4, R0, RZ, 0xc0, !PT ;  /* 0x0000000004aa7212 */ /* 0x000fe200078ec0ff */
[----:B------:R-:W-:-:S02]  /*12f40*/  FMUL.FTZ R157, R157, R18 ;  /* 0x000000129d9d7220 */ /* 0x000fc40000410000 */
[-C--:B------:R-:W-:Y:S01]  /*12f50*/  FMUL.FTZ R158, R158, R17.reuse ;  /* 0x000000119e9e7220 */ /* 0x080fe20000410000 */
[----:B------:R-:W-:Y:S01]  /*12f60*/  HSET2.LE.AND R0, R6, R131, PT ;  /* 0x0000008306007233 */ /* 0x000fe20003803000 */
[-C--:B------:R-:W-:Y:S02]  /*12f70*/  FMUL.FTZ R159, R159, R17.reuse ;  /* 0x000000119f9f7220 */ /* 0x080fe40000410000 */
[-C--:B------:R-:W-:Y:S01]  /*12f80*/  FMUL.FTZ R104, R104, R18.reuse ;  /* 0x0000001268687220 */ /* 0x080fe20000410000 */
[----:B------:R-:W-:Y:S01]  /*12f90*/  HMMA.16816.F32.BF16 R188, R8, R34, R76 ;  /* 0x0000002208bc723c */ /* 0x000fe2000004184c */
[----:B------:R-:W-:Y:S01]  /*12fa0*/  PRMT R7, R7, 0x5410, R15 ;  /* 0x0000541007077816 */ /* 0x000fe2000000000f */
[----:B------:R-:W-:Y:S02]  /*12fb0*/  FMUL.FTZ R105, R105, R18 ;  /* 0x0000001269697220 */ /* 0x000fe40000410000 */
[-C--:B------:R-:W-:Y:S02]  /*12fc0*/  FMUL.FTZ R106, R106, R17.reuse ;  /* 0x000000116a6a7220 */ /* 0x080fe40000410000 */
[----:B------:R-:W-:-:S02]  /*12fd0*/  FMUL.FTZ R107, R107, R17 ;  /* 0x000000116b6b7220 */ /* 0x000fc40000410000 */
[-C--:B------:R-:W-:Y:S01]  /*12fe0*/  FMUL.FTZ R124, R124, R18.reuse ;  /* 0x000000127c7c7220 */ /* 0x080fe20000410000 */
[C---:B------:R-:W-:Y:S01]  /*12ff0*/  HMMA.16816.F32.BF16 R32, R8.reuse, R42, R116 ;  /* 0x0000002a0820723c */ /* 0x040fe20000041874 */
[----:B------:R-:W-:Y:S01]  /*13000*/  HSET2.LE.AND R4, R7, R131, PT ;  /* 0x0000008307047233 */ /* 0x000fe20003803000 */
[----:B------:R-:W-:Y:S02]  /*13010*/  FMUL.FTZ R125, R125, R18 ;  /* 0x000000127d7d7220 */ /* 0x000fe40000410000 */
[-C--:B------:R-:W-:Y:S02]  /*13020*/  FMUL.FTZ R126, R126, R17.reuse ;  /* 0x000000117e7e7220 */ /* 0x080fe40000410000 */
[----:B------:R-:W-:Y:S01]  /*13030*/  FMUL.FTZ R127, R127, R17 ;  /* 0x000000117f7f7220 */ /* 0x000fe20000410000 */
[----:B------:R-:W-:Y:S01]  /*13040*/  MOV R43, R171 ;  /* 0x000000ab002b7202 */ /* 0x000fe20000000f00 */
[C---:B------:R-:W-:Y:S01]  /*13050*/  HMMA.16816.F32.BF16 R192, R8.reuse, R38, R60 ;  /* 0x0000002608c0723c */ /* 0x040fe2000004183c */
[----:B------:R-:W-:Y:S01]  /*13060*/  LOP3.LUT R171, R5, R3, RZ, 0xc0, !PT ;  /* 0x0000000305ab7212 */ /* 0x000fe200078ec0ff */
[--C-:B------:R-:W-:Y:S01]  /*13070*/  FFMA.FTZ R6, R187, c[0x0][0x23c], -R13.reuse ;  /* 0x00008f00bb067a23 */ /* 0x100fe2000001080d */
[----:B------:R-:W-:Y:S01]  /*13080*/  F2FP.BF16.PACK_AB R3, R176, R137 ;  /* 0x00000089b003723e */ /* 0x000fe200000010ff */
[----:B------:R-:W-:Y:S01]  /*13090*/  FFMA.FTZ R7, R222, c[0x0][0x23c], -R14 ;  /* 0x00008f00de077a23 */ /* 0x000fe2000001080e */
[----:B------:R-:W-:Y:S01]  /*130a0*/  MOV R186, R148 ;  /* 0x0000009400ba7202 */ /* 0x000fe20000000f00 */
[----:B------:R-:W-:Y:S01]  /*130b0*/  LDSM.16.MT88.4 R60, [R210+0xa800] ;  /* 0x00a80000d23c783b */ /* 0x000fe20000004200 */
[----:B------:R-:W-:Y:S01]  /*130c0*/  LOP3.LUT R168, R0, R3, RZ, 0xc0, !PT ;  /* 0x0000000300a87212 */ /* 0x000fe200078ec0ff */
[----:B------:R-:W-:Y:S01]  /*130d0*/  FFMA.FTZ R0, R224, c[0x0][0x23c], -R13 ;  /* 0x00008f00e0007a23 */ /* 0x000fe2000001080d */
[----:B----4-:R-:W-:Y:S01]  /*130e0*/  F2FP.BF16.PACK_AB R5, R22, R133 ;  /* 0x000000851605723e */ /* 0x010fe200000010ff */
[----:B------:R-:W-:Y:S01]  /*130f0*/  HMMA.16816.F32.BF16 R156, R8, R24, R156 ;  /* 0x00000018089c723c */ /* 0x000fe2000004189c */
[----:B------:R-:W-:Y:S01]  /*13100*/  LOP3.LUT R3, R177, UR8, R184, 0x96, !PT ;  /* 0x00000008b1037c12 */ /* 0x000fe2000f8e96b8 */
[----:B------:R1:W-:Y:S01]  /*13110*/  MUFU.EX2 R15, R0 ;  /* 0x00000000000f7308 */ /* 0x0003e20000000800 */
[----:B------:R-:W-:Y:S01]  /*13120*/  LOP3.LUT R169, R4, R5, RZ, 0xc0, !PT ;  /* 0x0000000504a97212 */ /* 0x000fe200078ec0ff */
[----:B------:R-:W-:Y:S02]  /*13130*/  LDSM.16.MT88.4 R76, [R209+0xa800] ;  /* 0x00a80000d14c783b */ /* 0x000fe40000004200 */
[----:B------:R-:W-:-:S02]  /*13140*/  IMAD.WIDE.U32 R4, R3, -0x2daee0ad, RZ ;  /* 0xd2511f5303047825 */ /* 0x000fc400078e00ff */
[C---:B------:R-:W-:Y:S01]  /*13150*/  HMMA.16816.F32.BF16 R172, R8.reuse, R26, R104 ;  /* 0x0000001a08ac723c */ /* 0x040fe20000041868 */
[----:B------:R-:W-:Y:S01]  /*13160*/  MOV R202, R149 ;  /* 0x0000009500ca7202 */ /* 0x000fe20000000f00 */
[----:B------:R-:W-:Y:S01]  /*13170*/  LDSM.16.MT88.4 R92, [R205+0xb800] ;  /* 0x00b80000cd5c783b */ /* 0x000fe20000004200 */
[----:B------:R-:W-:Y:S02]  /*13180*/  MOV R196, R150 ;  /* 0x0000009600c47202 */ /* 0x000fe40000000f00 */
[----:B------:R-:W-:Y:S01]  /*13190*/  MOV R197, R151 ;  /* 0x0000009700c57202 */ /* 0x000fe20000000f00 */
[----:B------:R-:W-:Y:S01]  /*131a0*/  LDSM.16.MT88.4 R116, [R210+0xb800] ;  /* 0x00b80000d274783b */ /* 0x000fe20000004200 */
[----:B-1----:R-:W-:Y:S01]  /*131b0*/  FFMA.FTZ R0, R220, c[0x0][0x23c], -R13 ;  /* 0x00008f00dc007a23 */ /* 0x002fe2000001080d */
[----:B------:R-:W-:Y:S01]  /*131c0*/  HMMA.16816.F32.BF16 R124, R8, R44, R124 ;  /* 0x0000002c087c723c */ /* 0x000fe2000004187c */
[C---:B------:R-:W-:Y:S01]  /*131d0*/  LOP3.LUT R3, R4.reuse, 0xffff, RZ, 0xc0, !PT ;  /* 0x0000ffff04037812 */ /* 0x040fe200078ec0ff */
[----:B------:R-:W-:Y:S01]  /*131e0*/  MUFU.EX2 R12, R7 ;  /* 0x00000007000c7308 */ /* 0x000fe20000000800 */
[----:B------:R-:W1:Y:S04]  /*131f0*/  LDSM.16.MT88.4 R148, [R205+0xa800] ;  /* 0x00a80000cd94783b */ /* 0x000e680000004200 */
[----:B------:R-:W-:Y:S03]  /*13200*/  LDSM.16.MT88.4 R104, [R207+0xb800] ;  /* 0x00b80000cf68783b */ /* 0x000fe60000004200 */
[----:B------:R2:W-:Y:S01]  /*13210*/  MUFU.EX2 R16, R0 ;  /* 0x0000000000107308 */ /* 0x0005e20000000800 */
[----:B------:R-:W-:Y:S01]  /*13220*/  SHF.R.U32.HI R8, RZ, 0x10, R4 ;  /* 0x00000010ff087819 */ /* 0x000fe20000011604 */
[----:B------:R-:W-:Y:S01]  /*13230*/  LDSM.16.MT88.4 R24, [R209+0xb800] ;  /* 0x00b80000d118783b */ /* 0x000fe20000004200 */
[----:B------:R-:W-:Y:S01]  /*13240*/  LOP3.LUT R9, R4, 0xff, RZ, 0xc0, !PT ;  /* 0x000000ff04097812 */ /* 0x000fe200078ec0ff */
[----:B------:R-:W-:-:S02]  /*13250*/  FFMA.FTZ R10, R225, c[0x0][0x23c], -R14 ;  /* 0x00008f00e10a7a23 */ /* 0x000fc4000001080e */
[----:B------:R-:W-:Y:S01]  /*13260*/  FFMA.FTZ R11, R223, c[0x0][0x23c], -R14 ;  /* 0x00008f00df0b7a23 */ /* 0x000fe2000001080e */
[----:B------:R-:W3:Y:S01]  /*13270*/  LDSM.16.MT88.4 R44, [R207+0xa800] ;  /* 0x00a80000cf2c783b */ /* 0x000ee20000004200 */
[----:B--2---:R-:W-:-:S04]  /*13280*/  FFMA.FTZ R0, R203, c[0x0][0x23c], -R13 ;  /* 0x00008f00cb007a23 */ /* 0x004fc8000001080d */
[----:B------:R2:W-:Y:S08]  /*13290*/  MUFU.EX2 R21, R0 ;  /* 0x0000000000157308 */ /* 0x0005f00000000800 */
[----:B------:R4:W5:Y:S01]  /*132a0*/  MUFU.EX2 R13, R6 ;  /* 0x00000006000d7308 */ /* 0x0009620000000800 */
[----:B--2---:R-:W-:Y:S02]  /*132b0*/  LOP3.LUT R0, R5, UR18, R178, 0x96, !PT ;  /* 0x0000001205007c12 */ /* 0x004fe4000f8e96b2 */
[----:B------:R-:W-:-:S02]  /*132c0*/  SHF.R.U32.HI R5, RZ, 0x18, R4 ;  /* 0x00000018ff057819 */ /* 0x000fc40000011604 */
[----:B------:R-:W-:Y:S02]  /*132d0*/  SHF.R.U32.HI R4, RZ, 0x8, R3 ;  /* 0x00000008ff047819 */ /* 0x000fe40000011603 */
[----:B------:R-:W-:Y:S01]  /*132e0*/  LOP3.LUT R3, R8, 0xff, RZ, 0xc0, !PT ;  /* 0x000000ff08037812 */ /* 0x000fe200078ec0ff */
[----:B----4-:R-:W-:-:S03]  /*132f0*/  FFMA.FTZ R6, R221, c[0x0][0x23c], -R14 ;  /* 0x00008f00dd067a23 */ /* 0x010fc6000001080e */
[----:B------:R-:W-:Y:S02]  /*13300*/  PRMT R7, R3, 0x5410, R5 ;  /* 0x0000541003077816 */ /* 0x000fe40000000005 */
[C---:B------:R-:W-:Y:S02]  /*13310*/  LOP3.LUT R3, R0.reuse, 0xffff, RZ, 0xc0, !PT ;  /* 0x0000ffff00037812 */ /* 0x040fe400078ec0ff */
[----:B------:R-:W-:Y:S01]  /*13320*/  PRMT R9, R9, 0x5410, R4 ;  /* 0x0000541009097816 */ /* 0x000fe20000000004 */
[----:B------:R2:W4:Y:S01]  /*13330*/  MUFU.EX2 R8, R6 ;  /* 0x0000000600087308 */ /* 0x0005220000000800 */
[----:B------:R-:W-:Y:S02]  /*13340*/  SHF.R.U32.HI R4, RZ, 0x10, R0 ;  /* 0x00000010ff047819 */ /* 0x000fe40000011600 */
[----:B------:R-:W-:Y:S02]  /*13350*/  LOP3.LUT R5, R0, 0xff, RZ, 0xc0, !PT ;  /* 0x000000ff00057812 */ /* 0x000fe400078ec0ff */
[----:B--2---:R-:W-:-:S02]  /*13360*/  SHF.R.U32.HI R6, RZ, 0x8, R3 ;  /* 0x00000008ff067819 */ /* 0x004fc40000011603 */
[----:B------:R-:W-:Y:S02]  /*13370*/  SHF.R.U32.HI R3, RZ, 0x18, R0 ;  /* 0x00000018ff037819 */ /* 0x000fe40000011600 */
[----:B------:R-:W-:-:S04]  /*13380*/  LOP3.LUT R0, R4, 0xff, RZ, 0xc0, !PT ;  /* 0x000000ff04007812 */ /* 0x000fc800078ec0ff */
[----:B------:R-:W-:Y:S01]  /*13390*/  PRMT R3, R0, 0x5410, R3 ;  /* 0x0000541000037816 */ /* 0x000fe20000000003 */
[--C-:B------:R-:W-:Y:S01]  /*133a0*/  HSET2.LE.AND R4, R7, R131.reuse, PT ;  /* 0x0000008307047233 */ /* 0x100fe20003803000 */
[----:B------:R-:W-:Y:S01]  /*133b0*/  PRMT R5, R5, 0x5410, R6 ;  /* 0x0000541005057816 */ /* 0x000fe20000000006 */
[----:B------:R-:W-:Y:S01]  /*133c0*/  MUFU.EX2 R10, R10 ;  /* 0x0000000a000a7308 */ /* 0x000fe20000000800 */
[--C-:B------:R-:W-:Y:S02]  /*133d0*/  HSET2.LE.AND R0, R9, R131.reuse, PT ;  /* 0x0000008309007233 */ /* 0x100fe40003803000 */
[----:B------:R-:W-:Y:S01]  /*133e0*/  HSET2.LE.AND R6, R3, R131, PT ;  /* 0x0000008303067233 */ /* 0x000fe20003803000 */
[----:B-----5:R-:W-:-:S04]  /*133f0*/  F2FP.BF16.PACK_AB R3, R13, R21 ;  /* 0x000000150d03723e */ /* 0x020fc800000010ff */
[----:B------:R-:W2:Y:S01]  /*13400*/  MUFU.EX2 R7, R11 ;  /* 0x0000000b00077308 */ /* 0x000ea20000000800 */
[----:B------:R-:W-:Y:S02]  /*13410*/  LOP3.LUT R130, R0, R3, RZ, 0xc0, !PT ;  /* 0x0000000300827212 */ /* 0x000fe400078ec0ff */
[----:B----4-:R-:W-:Y:S01]  /*13420*/  F2FP.BF16.PACK_AB R0, R8, R12 ;  /* 0x0000000c0800723e */ /* 0x010fe200000010ff */
[----:B------:R-:W-:-:S03]  /*13430*/  HSET2.LE.AND R5, R5, R131, PT ;  /* 0x0000008305057233 */ /* 0x000fc60003803000 */
[----:B------:R-:W-:Y:S02]  /*13440*/  LOP3.LUT R131, R4, R0, RZ, 0xc0, !PT ;  /* 0x0000000004837212 */ /* 0x000fe400078ec0ff */
[----:B------:R-:W-:Y:S02]  /*13450*/  F2FP.BF16.PACK_AB R0, R16, R15 ;  /* 0x0000000f1000723e */ /* 0x000fe400000010ff */
[----:B------:R-:W-:Y:S02]  /*13460*/  MOV R42, R37 ;  /* 0x00000025002a7202 */ /* 0x000fe40000000f00 */
[----:B------:R-:W-:Y:S02]  /*13470*/  LOP3.LUT R128, R5, R0, RZ, 0xc0, !PT ;  /* 0x0000000005807212 */ /* 0x000fe400078ec0ff */
[----:B------:R-:W-:Y:S02]  /*13480*/  MOV R220, R202 ;  /* 0x000000ca00dc7202 */ /* 0x000fe40000000f00 */
[----:B--2---:R-:W-:-:S02]  /*13490*/  F2FP.BF16.PACK_AB R0, R7, R10 ;  /* 0x0000000a0700723e */ /* 0x004fc400000010ff */
[----:B------:R-:W-:Y:S02]  /*134a0*/  MOV R224, R186 ;  /* 0x000000ba00e07202 */ /* 0x000fe40000000f00 */
[----:B------:R-:W-:Y:S02]  /*134b0*/  MOV R177, R42 ;  /* 0x0000002a00b17202 */ /* 0x000fe40000000f00 */
        /* <DEDUP_REMOVED lines=8> */
[----:B------:R-:W-:-:S02]  /*13540*/  FFMA.FTZ R3, R250, R17, R227 ;  /* 0x00000011fa037223 */ /* 0x000fc400000100e3 */
        /* <DEDUP_REMOVED lines=19> */
[----:B-1----:R-:W-:Y:S01]  /*13680*/  HMMA.16816.F32.BF16 R140, R168, R148, R140 ;  /* 0x00000094a88c723c */ /* 0x002fe2000004188c */
[----:B------:R-:W-:Y:S02]  /*13690*/  FADD.FTZ R5, R7, R5 ;  /* 0x0000000507057221 */ /* 0x000fe40000010000 */
[----:B------:R-:W-:Y:S02]  /*136a0*/  FADD.FTZ R6, R139, R4 ;  /* 0x000000048b067221 */ /* 0x000fe40000010000 */
[----:B------:R-:W-:-:S03]  /*136b0*/  FADD.FTZ R4, R132, R3 ;  /* 0x0000000384047221 */ /* 0x000fc60000010000 */
[----:B------:R-:W-:Y:S01]  /*136c0*/  HMMA.16816.F32.BF16 R152, R168, R150, R152 ;  /* 0x00000096a898723c */ /* 0x000fe20000041898 */
[----:B------:R-:W-:Y:S01]  /*136d0*/  FADD.FTZ R3, R21, R0 ;  /* 0x0000000015037221 */ /* 0x000fe20000010000 */
[----:B------:R-:W-:Y:S01]  /*136e0*/  @UP0 UIADD3 UR27, UR27, -0x6, URZ ;  /* 0xfffffffa1b1b0890 */ /* 0x000fe2000fffe03f */
[----:B------:R-:W-:-:S05]  /*136f0*/  FADD.FTZ R0, R12, R5 ;  /* 0x000000050c007221 */ /* 0x000fca0000010000 */
        /* <DEDUP_REMOVED lines=35> */
.L_x_1009:
[----:B------:R-:W-:-:S12]  /*13930*/  UIADD3 UR27, UR32, -0x1, URZ ;  /* 0xffffffff201b7890 */ /* 0x000fd8000fffe03f */
.L_x_1022:
        /* <DEDUP_REMOVED lines=27> */
.L_x_1026:
        /* <DEDUP_REMOVED lines=46> */
.L_x_1024:
        /* <DEDUP_REMOVED lines=139> */
.L_x_1025:
[----:B------:R-:W2:Y:S01]  /*14680*/  S2R R132, SR_TID.X ;  /* 0x0000000000847919 */ /* 0x000ea20000002100 */
[----:B------:R-:W-:Y:S02]  /*14690*/  MOV R2, UR27 ;  /* 0x0000001b00027c02 */ /* 0x000fe40008000f00 */
[----:B--2---:R-:W-:Y:S04]  /*146a0*/  SHF.L.U32 R132, R132, 0x1, RZ ;  /* 0x0000000184847819 */ /* 0x004fe800000006ff */
[----:B------:R-:W-:Y:S04]  /*146b0*/  LOP3.LUT R132, R132, 0x6, RZ, 0xc0, !PT ;  /* 0x0000000684847812 */ /* 0x000fe800078ec0ff */
[----:B------:R-:W-:Y:S04]  /*146c0*/  LEA R2, R2, R132, 0x5 ;  /* 0x0000008402027211 */ /* 0x000fe800078e28ff */
[----:B------:R-:W2:Y:S01]  /*146d0*/  I2F R132, R2 ;  /* 0x0000000200847306 */ /* 0x000ea20000201400 */
[C---:B-1----:R-:W-:Y:S02]  /*146e0*/  IADD3 R134, R2.reuse, 0x1, RZ ;  /* 0x0000000102867810 */ /* 0x042fe40007ffe0ff */
[C---:B------:R-:W-:Y:S02]  /*146f0*/  IADD3 R139, R2.reuse, 0x8, RZ ;  /* 0x00000008028b7810 */ /* 0x040fe40007ffe0ff */
[C---:B------:R-:W-:Y:S02]  /*14700*/  IADD3 R172, R2.reuse, 0x9, RZ ;  /* 0x0000000902ac7810 */ /* 0x040fe40007ffe0ff */
[C---:B------:R-:W-:Y:S02]  /*14710*/  IADD3 R173, R2.reuse, 0x10, RZ ;  /* 0x0000001002ad7810 */ /* 0x040fe40007ffe0ff */
[C---:B------:R-:W-:Y:S01]  /*14720*/  IADD3 R175, R2.reuse, 0x11, RZ ;  /* 0x0000001102af7810 */ /* 0x040fe20007ffe0ff */
[----:B------:R-:W1:Y:S01]  /*14730*/  I2F R134, R134 ;  /* 0x0000008600867306 */ /* 0x000e620000201400 */
[----:B------:R-:W-:Y:S09]  /*14740*/  IADD3 R174, R2, 0x18, RZ ;  /* 0x0000001802ae7810 */ /* 0x000ff20007ffe0ff */
[----:B------:R-:W3:Y:S01]  /*14750*/  I2F R139, R139 ;  /* 0x0000008b008b7306 */ /* 0x000ee20000201400 */
[----:B--2---:R-:W-:Y:S01]  /*14760*/  FFMA.FTZ R4, R132, UR4, R4 ;  /* 0x0000000484047c23 */ /* 0x004fe20008010004 */
[----:B------:R-:W-:Y:S01]  /*14770*/  IADD3 R2, R2, 0x19, RZ ;  /* 0x0000001902027810 */ /* 0x000fe20007ffe0ff */
[C---:B------:R-:W-:Y:S02]  /*14780*/  FFMA.FTZ R6, R132.reuse, UR4, R6 ;  /* 0x0000000484067c23 */ /* 0x040fe40008010006 */
[----:B------:R-:W-:Y:S01]  /*14790*/  FFMA.FTZ R8, R132, UR4, R8 ;  /* 0x0000000484087c23 */ /* 0x000fe20008010008 */
[----:B------:R-:W-:Y:S01]  /*147a0*/  FMNMX.FTZ R136, R4, R0, !PT ;  /* 0x0000000004887209 */ /* 0x000fe20007810000 */
[----:B------:R-:W-:Y:S03]  /*147b0*/  FFMA.FTZ R10, R132, UR4, R10 ;  /* 0x00000004840a7c23 */ /* 0x000fe6000801000a */
[----:B------:R-:W2:Y:S01]  /*147c0*/  I2F R172, R172 ;  /* 0x000000ac00ac7306 */ /* 0x000ea20000201400 */
[----:B------:R-:W-:Y:S01]  /*147d0*/  FMNMX.FTZ R135, R6, R3, !PT ;  /* 0x0000000306877209 */ /* 0x000fe20007810000 */
[----:B-1----:R-:W-:Y:S01]  /*147e0*/  FFMA.FTZ R5, R134, UR4, R5 ;  /* 0x0000000486057c23 */ /* 0x002fe20008010005 */
[----:B------:R-:W-:Y:S01]  /*147f0*/  FMNMX.FTZ R133, R8, R137, !PT ;  /* 0x0000008908857209 */ /* 0x000fe20007810000 */
[C---:B------:R-:W-:Y:S02]  /*14800*/  FFMA.FTZ R7, R134.reuse, UR4, R7 ;  /* 0x0000000486077c23 */ /* 0x040fe40008010007 */
[C---:B------:R-:W-:Y:S01]  /*14810*/  FFMA.FTZ R9, R134.reuse, UR4, R9 ;  /* 0x0000000486097c23 */ /* 0x040fe20008010009 */
[----:B------:R-:W-:Y:S01]  /*14820*/  FMNMX.FTZ R136, R5, R136, !PT ;  /* 0x0000008805887209 */ /* 0x000fe20007810000 */
[----:B------:R-:W-:Y:S02]  /*14830*/  FFMA.FTZ R11, R134, UR4, R11 ;  /* 0x00000004860b7c23 */ /* 0x000fe4000801000b */
[----:B------:R-:W1:Y:S01]  /*14840*/  I2F R173, R173 ;  /* 0x000000ad00ad7306 */ /* 0x000e620000201400 */
[----:B------:R-:W-:Y:S01]  /*14850*/  FMNMX.FTZ R135, R7, R135, !PT ;  /* 0x0000008707877209 */ /* 0x000fe20007810000 */
[----:B---3--:R-:W-:Y:S01]  /*14860*/  FFMA.FTZ R16, R139, UR4, R16 ;  /* 0x000000048b107c23 */ /* 0x008fe20008010010 */
[----:B------:R-:W-:Y:S01]  /*14870*/  FMNMX.FTZ R133, R9, R133, !PT ;  /* 0x0000008509857209 */ /* 0x000fe20007810000 */
[C---:B------:R-:W-:Y:S02]  /*14880*/  FFMA.FTZ R18, R139.reuse, UR4, R18 ;  /* 0x000000048b127c23 */ /* 0x040fe40008010012 */
[C---:B------:R-:W-:Y:S01]  /*14890*/  FFMA.FTZ R12, R139.reuse, UR4, R12 ;  /* 0x000000048b0c7c23 */ /* 0x040fe2000801000c */
[----:B------:R-:W-:Y:S01]  /*148a0*/  FMNMX.FTZ R136, R16, R136, !PT ;  /* 0x0000008810887209 */ /* 0x000fe20007810000 */
[----:B------:R-:W-:Y:S02]  /*148b0*/  FFMA.FTZ R14, R139, UR4, R14 ;  /* 0x000000048b0e7c23 */ /* 0x000fe4000801000e */
[----:B------:R-:W3:Y:S01]  /*148c0*/  I2F R175, R175 ;  /* 0x000000af00af7306 */ /* 0x000ee20000201400 */
[----:B------:R-:W-:Y:S02]  /*148d0*/  FMNMX.FTZ R135, R18, R135, !PT ;  /* 0x0000008712877209 */ /* 0x000fe40007810000 */
[----:B------:R-:W-:Y:S01]  /*148e0*/  FMNMX.FTZ R133, R12, R133, !PT ;  /* 0x000000850c857209 */ /* 0x000fe20007810000 */
[C---:B--2---:R-:W-:Y:S02]  /*148f0*/  FFMA.FTZ R17, R172.reuse, UR4, R17 ;  /* 0x00000004ac117c23 */ /* 0x044fe40008010011 */
[C---:B------:R-:W-:Y:S02]  /*14900*/  FFMA.FTZ R19, R172.reuse, UR4, R19 ;  /* 0x00000004ac137c23 */ /* 0x040fe40008010013 */
[C---:B------:R-:W-:Y:S01]  /*14910*/  FFMA.FTZ R13, R172.reuse, UR4, R13 ;  /* 0x00000004ac0d7c23 */ /* 0x040fe2000801000d */
[----:B------:R-:W-:Y:S01]  /*14920*/  FMNMX.FTZ R136, R17, R136, !PT ;  /* 0x0000008811887209 */ /* 0x000fe20007810000 */
[----:B------:R-:W-:Y:S01]  /*14930*/  FFMA.FTZ R15, R172, UR4, R15 ;  /* 0x00000004ac0f7c23 */ /* 0x000fe2000801000f */
        /* <DEDUP_REMOVED lines=10> */
[C---:B---3--:R-:W-:Y:S01]  /*149e0*/  FFMA.FTZ R21, R175.reuse, UR4, R21 ;  /* 0x00000004af157c23 */ /* 0x048fe20008010015 */
[----:B------:R-:W-:Y:S01]  /*149f0*/  FMNMX.FTZ R133, R24, R133, !PT ;  /* 0x0000008518857209 */ /* 0x000fe20007810000 */
[C---:B------:R-:W-:Y:S02]  /*14a00*/  FFMA.FTZ R23, R175.reuse, UR4, R23 ;  /* 0x00000004af177c23 */ /* 0x040fe40008010017 */
[----:B------:R-:W-:Y:S01]  /*14a10*/  FFMA.FTZ R25, R175, UR4, R25 ;  /* 0x00000004af197c23 */ /* 0x000fe20008010019 */
[----:B------:R-:W-:Y:S01]  /*14a20*/  FMNMX.FTZ R136, R21, R136, !PT ;  /* 0x0000008815887209 */ /* 0x000fe20007810000 */
[----:B------:R-:W-:Y:S01]  /*14a30*/  FFMA.FTZ R27, R175, UR4, R27 ;  /* 0x00000004af1b7c23 */ /* 0x000fe2000801001b */
[----:B------:R-:W-:Y:S02]  /*14a40*/  FMNMX.FTZ R135, R23, R135, !PT ;  /* 0x0000008717877209 */ /* 0x000fe40007810000 */
[----:B------:R-:W-:Y:S01]  /*14a50*/  FMNMX.FTZ R133, R25, R133, !PT ;  /* 0x0000008519857209 */ /* 0x000fe20007810000 */
[C---:B--2---:R-:W-:Y:S02]  /*14a60*/  FFMA.FTZ R32, R174.reuse, UR4, R32 ;  /* 0x00000004ae207c23 */ /* 0x044fe40008010020 */
[C---:B------:R-:W-:Y:S02]  /*14a70*/  FFMA.FTZ R34, R174.reuse, UR4, R34 ;  /* 0x00000004ae227c23 */ /* 0x040fe40008010022 */
[----:B------:R-:W-:Y:S01]  /*14a80*/  FFMA.FTZ R28, R174, UR4, R28 ;  /* 0x00000004ae1c7c23 */ /* 0x000fe2000801001c */
[----:B------:R-:W-:Y:S01]  /*14a90*/  FMNMX.FTZ R136, R32, R136, !PT ;  /* 0x0000008820887209 */ /* 0x000fe20007810000 */
[----:B------:R-:W-:Y:S01]  /*14aa0*/  FFMA.FTZ R30, R174, UR4, R30 ;  /* 0x00000004ae1e7c23 */ /* 0x000fe2000801001e */
[----:B------:R-:W-:Y:S02]  /*14ab0*/  FMNMX.FTZ R135, R34, R135, !PT ;  /* 0x0000008722877209 */ /* 0x000fe40007810000 */
[----:B------:R-:W-:Y:S01]  /*14ac0*/  FMNMX.FTZ R133, R28, R133, !PT ;  /* 0x000000851c857209 */ /* 0x000fe20007810000 */
[C---:B-1----:R-:W-:Y:S02]  /*14ad0*/  FFMA.FTZ R33, R2.reuse, UR4, R33 ;  /* 0x0000000402217c23 */ /* 0x042fe40008010021 */
[C---:B------:R-:W-:Y:S02]  /*14ae0*/  FFMA.FTZ R35, R2.reuse, UR4, R35 ;  /* 0x0000000402237c23 */ /* 0x040fe40008010023 */
[C---:B------:R-:W-:Y:S01]  /*14af0*/  FFMA.FTZ R29, R2.reuse, UR4, R29 ;  /* 0x00000004021d7c23 */ /* 0x040fe2000801001d */
[----:B------:R-:W-:Y:S01]  /*14b00*/  FMNMX.FTZ R136, R33, R136, !PT ;  /* 0x0000008821887209 */ /* 0x000fe20007810000 */
[----:B------:R-:W-:Y:S01]  /*14b10*/  FFMA.FTZ R31, R2, UR4, R31 ;  /* 0x00000004021f7c23 */ /* 0x000fe2000801001f */
[----:B------:R-:W-:Y:S02]  /*14b20*/  FMNMX.FTZ R135, R35, R135, !PT ;  /* 0x0000008723877209 */ /* 0x000fe40007810000 */
[----:B------:R-:W-:Y:S01]  /*14b30*/  FMNMX.FTZ R133, R29, R133, !PT ;  /* 0x000000851d857209 */ /* 0x000fe20007810000 */
[----:B------:R-:W1:Y:S08]  /*14b40*/  SHFL.BFLY PT, R178, R136, 0x2, 0x1f ;  /* 0x0c401f0088b27f89 */ /* 0x000e7000000e0000 */
[----:B------:R-:W2:Y:S08]  /*14b50*/  SHFL.BFLY PT, R177, R135, 0x2, 0x1f ;  /* 0x0c401f0087b17f89 */ /* 0x000eb000000e0000 */
[----:B------:R-:W3:Y:S01]  /*14b60*/  SHFL.BFLY PT, R176, R133, 0x2, 0x1f ;  /* 0x0c401f0085b07f89 */ /* 0x000ee200000e0000 */
[----:B-1----:R-:W-:Y:S07]  /*14b70*/  FMNMX.FTZ R136, R136, R178, !PT ;  /* 0x000000b288887209 */ /* 0x002fee0007810000 */
[----:B------:R-:W1:Y:S01]  /*14b80*/  SHFL.BFLY PT, R178, R136, 0x1, 0x1f ;  /* 0x0c201f0088b27f89 */ /* 0x000e6200000e0000 */
[----:B--2---:R-:W-:Y:S07]  /*14b90*/  FMNMX.FTZ R135, R135, R177, !PT ;  /* 0x000000b187877209 */ /* 0x004fee0007810000 */
[----:B------:R-:W2:Y:S01]  /*14ba0*/  SHFL.BFLY PT, R177, R135, 0x1, 0x1f ;  /* 0x0c201f0087b17f89 */ /* 0x000ea200000e0000 */
[----:B---3--:R-:W-:Y:S07]  /*14bb0*/  FMNMX.FTZ R176, R133, R176, !PT ;  /* 0x000000b085b07209 */ /* 0x008fee0007810000 */
[----:B------:R-:W3:Y:S01]  /*14bc0*/  SHFL.BFLY PT, R179, R176, 0x1, 0x1f ;  /* 0x0c201f00b0b37f89 */ /* 0x000ee200000e0000 */
[----:B-1----:R-:W-:Y:S04]  /*14bd0*/  FMNMX.FTZ R136, R136, R178, !PT ;  /* 0x000000b288887209 */ /* 0x002fe80007810000 */
[C---:B------:R-:W-:Y:S01]  /*14be0*/  FSETP.NEU.FTZ.AND P0, PT, R136.reuse, -INF , PT ;  /* 0xff8000008800780b */ /* 0x040fe20003f1d000 */
[----:B------:R-:W-:Y:S01]  /*14bf0*/  FADD.FTZ R0, -R136, R0 ;  /* 0x0000000088007221 */ /* 0x000fe20000010100 */
[----:B--2---:R-:W-:Y:S03]  /*14c00*/  FMNMX.FTZ R135, R135, R177, !PT ;  /* 0x000000b187877209 */ /* 0x004fe60007810000 */
[----:B------:R-:W-:Y:S04]  /*14c10*/  FMUL.FTZ R0, R0, c[0x0][0x23c] ;  /* 0x00008f0000007a20 */ /* 0x000fe80000410000 */
[----:B------:R1:W2:Y:S01]  /*14c20*/  MUFU.EX2 R133, R0 ;  /* 0x0000000000857308 */ /* 0x0002a20000000800 */
[C---:B------:R-:W-:Y:S01]  /*14c30*/  FMUL.FTZ R184, R135.reuse, c[0x0][0x23c] ;  /* 0x00008f0087b87a20 */ /* 0x040fe20000410000 */
[----:B---3--:R-:W-:Y:S02]  /*14c40*/  FMNMX.FTZ R134, R176, R179, !PT ;  /* 0x000000b3b0867209 */ /* 0x008fe40007810000 */
[----:B------:R-:W-:Y:S03]  /*14c50*/  LDSM.16.MT88.4 R176, [R205+0xa000] ;  /* 0x00a00000cdb0783b */ /* 0x000fe60000004200 */
[----:B------:R-:W-:Y:S02]  /*14c60*/  FMUL.FTZ R185, R134, c[0x0][0x23c] ;  /* 0x00008f0086b97a20 */ /* 0x000fe40000410000 */
[----:B-1----:R-:W-:Y:S01]  /*14c70*/  FADD.FTZ R0, -R135, R3 ;  /* 0x0000000387007221 */ /* 0x002fe20000010100 */
[----:B------:R-:W-:Y:S01]  /*14c80*/  FMNMX.FTZ R3, R10, R138, !PT ;  /* 0x0000008a0a037209 */ /* 0x000fe20007810000 */
[----:B--2---:R-:W-:Y:S02]  /*14c90*/  FMUL.FTZ R36, R133, R36 ;  /* 0x0000002485247220 */ /* 0x004fe40000410000 */
[----:B------:R-:W-:Y:S01]  /*14ca0*/  FMUL.FTZ R0, R0, c[0x0][0x23c] ;  /* 0x00008f0000007a20 */ /* 0x000fe20000410000 */
[----:B------:R-:W-:Y:S01]  /*14cb0*/  FMNMX.FTZ R139, R11, R3, !PT ;  /* 0x000000030b8b7209 */ /* 0x000fe20007810000 */
[C---:B------:R-:W-:Y:S02]  /*14cc0*/  FMUL.FTZ R37, R133.reuse, R37 ;  /* 0x0000002585257220 */ /* 0x040fe40000410000 */
[----:B------:R1:W2:Y:S01]  /*14cd0*/  MUFU.EX2 R132, R0 ;  /* 0x0000000000847308 */ /* 0x0002a20000000800 */
[----:B------:R-:W-:Y:S01]  /*14ce0*/  FMNMX.FTZ R139, R14, R139, !PT ;  /* 0x0000008b0e8b7209 */ /* 0x000fe20007810000 */
[C---:B------:R-:W-:Y:S02]  /*14cf0*/  FMUL.FTZ R48, R133.reuse, R48 ;  /* 0x0000003085307220 */ /* 0x040fe40000410000 */
[----:B------:R-:W-:Y:S01]  /*14d00*/  FMUL.FTZ R49, R133, R49 ;  /* 0x0000003185317220 */ /* 0x000fe20000410000 */
[----:B------:R-:W-:Y:S01]  /*14d10*/  FMNMX.FTZ R139, R15, R139, !PT ;  /* 0x0000008b0f8b7209 */ /* 0x000fe20007810000 */
        /* <DEDUP_REMOVED lines=23> */
[--C-:B------:R-:W-:Y:S01]  /*14e90*/  FFMA.FTZ R18, R18, c[0x0][0x23c], -R184.reuse ;  /* 0x00008f0012127a23 */ /* 0x100fe200000108b8 */
[----:B------:R-:W-:Y:S01]  /*14ea0*/  FSEL R185, R185, RZ, P0 ;  /* 0x000000ffb9b97208 */ /* 0x000fe20000000000 */
[--C-:B------:R-:W-:Y:S02]  /*14eb0*/  FFMA.FTZ R19, R19, c[0x0][0x23c], -R184.reuse ;  /* 0x00008f0013137a23 */ /* 0x100fe400000108b8 */
[----:B------:R-:W-:Y:S02]  /*14ec0*/  FFMA.FTZ R6, R6, c[0x0][0x23c], -R184 ;  /* 0x00008f0006067a23 */ /* 0x000fe400000108b8 */
[----:B------:R-:W-:Y:S02]  /*14ed0*/  FFMA.FTZ R5, R5, c[0x0][0x23c], -R137 ;  /* 0x00008f0005057a23 */ /* 0x000fe40000010889 */
[--C-:B------:R-:W-:Y:S01]  /*14ee0*/  FFMA.FTZ R8, R8, c[0x0][0x23c], -R185.reuse ;  /* 0x00008f0008087a23 */ /* 0x100fe200000108b9 */
[----:B------:R4:W-:Y:S01]  /*14ef0*/  MUFU.EX2 R233, R17 ;  /* 0x0000001100e97308 */ /* 0x0009e20000000800 */
[--C-:B------:R-:W-:Y:S02]  /*14f00*/  FFMA.FTZ R12, R12, c[0x0][0x23c], -R185.reuse ;  /* 0x00008f000c0c7a23 */ /* 0x100fe400000108b9 */
[--C-:B------:R-:W-:Y:S01]  /*14f10*/  FFMA.FTZ R13, R13, c[0x0][0x23c], -R185.reuse ;  /* 0x00008f000d0d7a23 */ /* 0x100fe200000108b9 */
[----:B-1----:R-:W-:Y:S01]  /*14f20*/  FMNMX.FTZ R0, R26, R139, !PT ;  /* 0x0000008b1a007209 */ /* 0x002fe20007810000 */
[C---:B--2---:R-:W-:Y:S02]  /*14f30*/  FMUL.FTZ R40, R3.reuse, R40 ;  /* 0x0000002803287220 */ /* 0x044fe40000410000 */
[----:B------:R-:W-:Y:S01]  /*14f40*/  FMUL.FTZ R41, R3, R41 ;  /* 0x0000002903297220 */ /* 0x000fe20000410000 */
[----:B------:R-:W-:Y:S01]  /*14f50*/  FMNMX.FTZ R0, R27, R0, !PT ;  /* 0x000000001b007209 */ /* 0x000fe20007810000 */
[C---:B------:R-:W-:Y:S01]  /*14f60*/  FMUL.FTZ R44, R3.reuse, R44 ;  /* 0x0000002c032c7220 */ /* 0x040fe20000410000 */
[----:B------:R1:W-:Y:S01]  /*14f70*/  MUFU.EX2 R231, R18 ;  /* 0x0000001200e77308 */ /* 0x0003e20000000800 */
[----:B------:R-:W-:Y:S01]  /*14f80*/  FMUL.FTZ R45, R3, R45 ;  /* 0x0000002d032d7220 */ /* 0x000fe20000410000 */
[----:B------:R-:W-:Y:S01]  /*14f90*/  FMNMX.FTZ R0, R30, R0, !PT ;  /* 0x000000001e007209 */ /* 0x000fe20007810000 */
[C---:B------:R-:W-:Y:S01]  /*14fa0*/  FMUL.FTZ R50, R132.reuse, R50 ;  /* 0x0000003284327220 */ /* 0x040fe20000410000 */
[----:B---3--:R-:W-:Y:S01]  /*14fb0*/  MOV R16, UR31 ;  /* 0x0000001f00107c02 */ /* 0x008fe20008000f00 */
[C---:B------:R-:W-:Y:S01]  /*14fc0*/  FMUL.FTZ R51, R132.reuse, R51 ;  /* 0x0000003384337220 */ /* 0x040fe20000410000 */
[----:B------:R-:W-:Y:S01]  /*14fd0*/  FMNMX.FTZ R0, R31, R0, !PT ;  /* 0x000000001f007209 */ /* 0x000fe20007810000 */
[C---:B------:R-:W-:Y:S01]  /*14fe0*/  FMUL.FTZ R54, R132.reuse, R54 ;  /* 0x0000003684367220 */ /* 0x040fe20000410000 */
[----:B------:R-:W-:Y:S01]  /*14ff0*/  LOP3.LUT R16, R237, UR27, R16, 0x96, !PT ;  /* 0x0000001bed107c12 */ /* 0x000fe2000f8e9610 */
[----:B------:R-:W-:Y:S01]  /*15000*/  FMUL.FTZ R55, R132, R55 ;  /* 0x0000003784377220 */ /* 0x000fe20000410000 */
[----:B------:R2:W3:Y:S01]  /*15010*/  MUFU.EX2 R232, R19 ;  /* 0x0000001300e87308 */ /* 0x0004e20000000800 */
[----:B------:R-:W5:Y:S01]  /*15020*/  SHFL.BFLY PT, R2, R0, 0x2, 0x1f ;  /* 0x0c401f0000027f89 */ /* 0x000f6200000e0000 */
[----:B------:R-:W-:Y:S01]  /*15030*/  FMUL.FTZ R56, R3, R56 ;  /* 0x0000003803387220 */ /* 0x000fe20000410000 */
[----:B------:R-:W-:Y:S01]  /*15040*/  UIADD3 UR27, UR27, -0x1, URZ ;  /* 0xffffffff1b1b7890 */ /* 0x000fe2000fffe03f */
[----:B------:R-:W-:Y:S01]  /*15050*/  IMAD.WIDE.U32 R174, R16, -0x326172a9, RZ ;  /* 0xcd9e8d5710ae7825 */ /* 0x000fe200078e00ff */
[--C-:B------:R-:W-:Y:S03]  /*15060*/  LOP3.LUT R16, R239, UR15, R236.reuse, 0x96, !PT ;  /* 0x0000000fef107c12 */ /* 0x100fe6000f8e96ec */
[----:B------:R-:W-:Y:S02]  /*15070*/  FMUL.FTZ R57, R3, R57 ;  /* 0x0000003903397220 */ /* 0x000fe40000410000 */
[----:B------:R3:W-:Y:S01]  /*15080*/  MUFU.EX2 R228, R6 ;  /* 0x0000000600e47308 */ /* 0x0007e20000000800 */
[----:B----4-:R-:W-:Y:S01]  /*15090*/  IMAD.WIDE.U32 R16, R16, -0x326172a9, RZ ;  /* 0xcd9e8d5710107825 */ /* 0x010fe200078e00ff */
[----:B-1----:R-:W-:Y:S03]  /*150a0*/  LOP3.LUT R18, R241, UR15, R236, 0x96, !PT ;  /* 0x0000000ff1127c12 */ /* 0x002fe6000f8e96ec */
[C---:B------:R-:W-:Y:S02]  /*150b0*/  FMUL.FTZ R60, R3.reuse, R60 ;  /* 0x0000003c033c7220 */ /* 0x040fe40000410000 */
[----:B------:R-:W-:Y:S02]  /*150c0*/  FMUL.FTZ R61, R3, R61 ;  /* 0x0000003d033d7220 */ /* 0x000fe40000410000 */
[C---:B------:R-:W-:Y:S01]  /*150d0*/  FMUL.FTZ R66, R132.reuse, R66 ;  /* 0x0000004284427220 */ /* 0x040fe20000410000 */
[----:B------:R1:W-:Y:S01]  /*150e0*/  MUFU.EX2 R230, R4 ;  /* 0x0000000400e67308 */ /* 0x0003e20000000800 */
[C---:B------:R-:W-:Y:S02]  /*150f0*/  FMUL.FTZ R67, R132.reuse, R67 ;  /* 0x0000004384437220 */ /* 0x040fe40000410000 */
[----:B------:R-:W-:Y:S01]  /*15100*/  FMUL.FTZ R70, R132, R70 ;  /* 0x0000004684467220 */ /* 0x000fe20000410000 */
[----:B-----5:R-:W-:Y:S01]  /*15110*/  FMNMX.FTZ R0, R0, R2, !PT ;  /* 0x0000000200007209 */ /* 0x020fe20007810000 */
[----:B--2---:R-:W-:Y:S04]  /*15120*/  IMAD.WIDE.U32 R18, R18, -0x326172a9, RZ ;  /* 0xcd9e8d5712127825 */ /* 0x004fe800078e00ff */
[----:B------:R-:W2:Y:S01]  /*15130*/  SHFL.BFLY PT, R2, R0, 0x1, 0x1f ;  /* 0x0c201f0000027f89 */ /* 0x000ea200000e0000 */
[----:B------:R4:W-:Y:S01]  /*15140*/  MUFU.EX2 R229, R5 ;  /* 0x0000000500e57308 */ /* 0x0009e20000000800 */
[--C-:B------:R-:W-:Y:S01]  /*15150*/  LOP3.LUT R172, R19, UR14, R174.reuse, 0x96, !PT ;  /* 0x0000000e13ac7c12 */ /* 0x100fe2000f8e96ae */
[----:B------:R-:W-:Y:S01]  /*15160*/  FMUL.FTZ R71, R132, R71 ;  /* 0x0000004784477220 */ /* 0x000fe20000410000 */
[----:B---3--:R-:W-:Y:S01]  /*15170*/  LOP3.LUT R6, R17, UR14, R174, 0x96, !PT ;  /* 0x0000000e11067c12 */ /* 0x008fe2000f8e96ae */
[----:B------:R-:W-:Y:S01]  /*15180*/  FFMA.FTZ R17, R7, c[0x0][0x23c], -R184 ;  /* 0x00008f0007117a23 */ /* 0x000fe200000108b8 */
[C---:B------:R-:W-:Y:S01]  /*15190*/  LOP3.LUT R19, R175.reuse, UR16, R242, 0x96, !PT ;  /* 0x00000010af137c12 */ /* 0x040fe2000f8e96f2 */
[----:B------:R-:W-:Y:S04]  /*151a0*/  IMAD.WIDE.U32 R172, R172, -0x2daee0ad, RZ ;  /* 0xd2511f53acac7825 */ /* 0x000fe800078e00ff */
[----:B------:R3:W5:Y:S01]  /*151b0*/  MUFU.EX2 R227, R17 ;  /* 0x0000001100e37308 */ /* 0x0007620000000800 */
[----:B------:R-:W-:Y:S01]  /*151c0*/  IMAD.WIDE.U32 R6, R6, -0x2daee0ad, RZ ;  /* 0xd2511f5306067825 */ /* 0x000fe200078e00ff */
[----:B-1----:R-:W-:Y:S03]  /*151d0*/  LOP3.LUT R4, R175, UR16, R244, 0x96, !PT ;  /* 0x00000010af047c12 */ /* 0x002fe6000f8e96f4 */
[----:B------:R-:W-:Y:S04]  /*151e0*/  IMAD.WIDE.U32 R174, R19, -0x2daee0ad, RZ ;  /* 0xd2511f5313ae7825 */ /* 0x000fe800078e00ff */
[----:B------:R-:W-:Y:S01]  /*151f0*/  FMUL.FTZ R72, R3, R72 ;  /* 0x0000004803487220 */ /* 0x000fe20000410000 */
[----:B------:R1:W-:Y:S01]  /*15200*/  MUFU.EX2 R226, R8 ;  /* 0x0000000800e27308 */ /* 0x0003e20000000800 */
[----:B------:R-:W-:Y:S01]  /*15210*/  LOP3.LUT R7, R7, UR11, R174, 0x96, !PT ;  /* 0x0000000b07077c12 */ /* 0x000fe2000f8e96ae */
[----:B------:R-:W-:Y:S01]  /*15220*/  FMUL.FTZ R73, R3, R73 ;  /* 0x0000004903497220 */ /* 0x000fe20000410000 */
[----:B--2---:R-:W-:Y:S01]  /*15230*/  FMNMX.FTZ R2, R0, R2, !PT ;  /* 0x0000000200027209 */ /* 0x004fe20007810000 */
[----:B----4-:R-:W-:Y:S03]  /*15240*/  IMAD.WIDE.U32 R4, R4, -0x2daee0ad, RZ ;  /* 0xd2511f5304047825 */ /* 0x010fe600078e00ff */
[C---:B------:R-:W-:Y:S01]  /*15250*/  FSETP.NEU.FTZ.AND P0, PT, R2.reuse, -INF , PT ;  /* 0xff8000000200780b */ /* 0x040fe20003f1d000 */
[----:B------:R-:W-:Y:S01]  /*15260*/  FMUL.FTZ R186, R2, c[0x0][0x23c] ;  /* 0x00008f0002ba7a20 */ /* 0x000fe20000410000 */
[----:B------:R-:W-:Y:S01]  /*15270*/  LOP3.LUT R5, R5, UR13, R240, 0x96, !PT ;  /* 0x0000000d05057c12 */ /* 0x000fe2000f8e96f0 */
[----:B------:R-:W-:Y:S01]  /*15280*/  IMAD.WIDE.U32 R194, R7, -0x326172a9, RZ ;  /* 0xcd9e8d5707c27825 */ /* 0x000fe200078e00ff */
[----:B------:R-:W-:Y:S01]  /*15290*/  LOP3.LUT R139, R173, UR11, R4, 0x96, !PT ;  /* 0x0000000bad8b7c12 */ /* 0x000fe2000f8e9604 */
[----:B------:R-:W-:Y:S01]  /*152a0*/  MUFU.EX2 R222, R12 ;  /* 0x0000000c00de7308 */ /* 0x000fe20000000800 */
[----:B------:R-:W-:Y:S01]  /*152b0*/  FSEL R186, R186, RZ, P0 ;  /* 0x000000ffbaba7208 */ /* 0x000fe20000000000 */
[----:B------:R-:W-:Y:S01]  /*152c0*/  FFMA.FTZ R7, R9, c[0x0][0x23c], -R185 ;  /* 0x00008f0009077a23 */ /* 0x000fe200000108b9 */
[----:B---3--:R-:W-:Y:S01]  /*152d0*/  LOP3.LUT R17, R175, UR13, R238, 0x96, !PT ;  /* 0x0000000daf117c12 */ /* 0x008fe2000f8e96ee */
[----:B------:R-:W-:Y:S01]  /*152e0*/  IMAD.WIDE.U32 R4, R5, -0x326172a9, RZ ;  /* 0xcd9e8d5705047825 */ /* 0x000fe200078e00ff */
[----:B------:R-:W-:Y:S02]  /*152f0*/  F2FP.BF16.PACK_AB R175, R232, R231 ;  /* 0x000000e7e8af723e */ /* 0x000fe400000010ff */
[----:B-----5:R-:W-:Y:S01]  /*15300*/  F2FP.BF16.PACK_AB R173, R227, R228 ;  /* 0x000000e4e3ad723e */ /* 0x020fe200000010ff */
[----:B------:R-:W-:Y:S01]  /*15310*/  FFMA.FTZ R10, R10, c[0x0][0x23c], -R186 ;  /* 0x00008f000a0a7a23 */ /* 0x000fe200000108ba */
[----:B------:R-:W-:Y:S01]  /*15320*/  LOP3.LUT R5, R5, UR12, R18, 0x96, !PT ;  /* 0x0000000c05057c12 */ /* 0x000fe2000f8e9612 */
[----:B------:R2:W-:Y:S01]  /*15330*/  MUFU.EX2 R225, R7 ;  /* 0x0000000700e17308 */ /* 0x0005e20000000800 */
[----:B------:R-:W-:Y:S04]  /*15340*/  IMAD.WIDE.U32 R18, R17, -0x326172a9, RZ ;  /* 0xcd9e8d5711127825 */ /* 0x000fe800078e00ff */
[----:B------:R-:W-:Y:S01]  /*15350*/  IMAD.WIDE.U32 R190, R139, -0x326172a9, RZ ;  /* 0xcd9e8d578bbe7825 */ /* 0x000fe200078e00ff */
[----:B-1----:R-:W-:Y:S02]  /*15360*/  LOP3.LUT R8, R19, UR12, R16, 0x96, !PT ;  /* 0x0000000c13087c12 */ /* 0x002fe4000f8e9610 */
[----:B------:R-:W-:Y:S01]  /*15370*/  LOP3.LUT R16, R195, UR10, R18, 0x96, !PT ;  /* 0x0000000ac3107c12 */ /* 0x000fe2000f8e9612 */
[----:B------:R-:W-:Y:S01]  /*15380*/  FFMA.FTZ R11, R11, c[0x0][0x23c], -R186 ;  /* 0x00008f000b0b7a23 */ /* 0x000fe200000108ba */
[----:B------:R1:W-:Y:S01]  /*15390*/  MUFU.EX2 R224, R10 ;  /* 0x0000000a00e07308 */ /* 0x0003e20000000800 */
[----:B------:R-:W-:Y:S01]  /*153a0*/  LOP3.LUT R0, R191, UR10, R4, 0x96, !PT ;  /* 0x0000000abf007c12 */ /* 0x000fe2000f8e9604 */
[----:B------:R-:W-:Y:S04]  /*153b0*/  IMAD.WIDE.U32 R4, R5, -0x2daee0ad, RZ ;  /* 0xd2511f5305047825 */ /* 0x000fe800078e00ff */
[----:B------:R-:W-:Y:S01]  /*153c0*/  IMAD.WIDE.U32 R198, R16, -0x2daee0ad, RZ ;  /* 0xd2511f5310c67825 */ /* 0x000fe200078e00ff */
[----:B------:R-:W-:Y:S02]  /*153d0*/  LOP3.LUT R5, R5, UR9, R172, 0x96, !PT ;  /* 0x0000000905057c12 */ /* 0x000fe4000f8e96ac */
[----:B------:R-:W-:Y:S01]  /*153e0*/  F2FP.BF16.PACK_AB R172, R229, R230 ;  /* 0x000000e6e5ac723e */ /* 0x000fe200000010ff */
[----:B------:R-:W-:Y:S01]  /*153f0*/  IMAD.WIDE.U32 R8, R8, -0x2daee0ad, RZ ;  /* 0xd2511f5308087825 */ /* 0x000fe200078e00ff */
[----:B------:R-:W3:Y:S03]  /*15400*/  MUFU.EX2 R223, R11 ;  /* 0x0000000b00df7308 */ /* 0x000ee60000000800 */
[----:B------:R-:W-:Y:S04]  /*15410*/  IMAD.WIDE.U32 R192, R0, -0x2daee0ad, RZ ;  /* 0xd2511f5300c07825 */ /* 0x000fe800078e00ff */
[----:B------:R-:W-:Y:S01]  /*15420*/  IMAD.WIDE.U32 R188, R5, -0x326172a9, RZ ;  /* 0xcd9e8d5705bc7825 */ /* 0x000fe200078e00ff */
[----:B--2---:R-:W-:Y:S02]  /*15430*/  LOP3.LUT R7, R193, UR5, R4, 0x96, !PT ;  /* 0x00000005c1077c12 */ /* 0x004fe4000f8e9604 */
[----:B------:R-:W-:Y:S01]  /*15440*/  LOP3.LUT R4, R199, UR5, R8, 0x96, !PT ;  /* 0x00000005c7047c12 */ /* 0x000fe2000f8e9608 */
[----:B------:R-:W-:Y:S01]  /*15450*/  FFMA.FTZ R14, R14, c[0x0][0x23c], -R186 ;  /* 0x00008f000e0e7a23 */ /* 0x000fe200000108ba */
[----:B------:R-:W-:Y:S01]  /*15460*/  LOP3.LUT R8, R9, UR9, R6, 0x96, !PT ;  /* 0x0000000909087c12 */ /* 0x000fe2000f8e9606 */
[----:B------:R-:W-:Y:S01]  /*15470*/  IMAD.WIDE.U32 R6, R7, -0x326172a9, RZ ;  /* 0xcd9e8d5707067825 */ /* 0x000fe200078e00ff */
[----:B------:R2:W4:Y:S03]  /*15480*/  MUFU.EX2 R221, R13 ;  /* 0x0000000d00dd7308 */ /* 0x0005260000000800 */
[----:B------:R-:W-:Y:S01]  /*15490*/  IMAD.WIDE.U32 R4, R4, -0x326172a9, RZ ;  /* 0xcd9e8d5704047825 */ /* 0x000fe200078e00ff */
[C---:B------:R-:W-:Y:S02]  /*154a0*/  LOP3.LUT R18, R6.reuse, 0xff, RZ, 0xc0, !PT ;  /* 0x000000ff06127812 */ /* 0x040fe400078ec0ff */
[----:B-1----:R-:W-:Y:S01]  /*154b0*/  LOP3.LUT R10, R6, 0xffff, RZ, 0xc0, !PT ;  /* 0x0000ffff060a7812 */ /* 0x002fe200078ec0ff */
[----:B------:R-:W-:Y:S01]  /*154c0*/  IMAD.WIDE.U32 R202, R8, -0x326172a9, RZ ;  /* 0xcd9e8d5708ca7825 */ /* 0x000fe200078e00ff */
[--C-:B------:R-:W-:Y:S02]  /*154d0*/  SHF.R.U32.HI R16, RZ, 0x10, R6.reuse ;  /* 0x00000010ff107819 */ /* 0x100fe40000011606 */
[----:B------:R-:W-:Y:S01]  /*154e0*/  SHF.R.U32.HI R17, RZ, 0x18, R6 ;  /* 0x00000018ff117819 */ /* 0x000fe20000011606 */
[----:B------:R-:W-:Y:S01]  /*154f0*/  FFMA.FTZ R15, R15, c[0x0][0x23c], -R186 ;  /* 0x00008f000f0f7a23 */ /* 0x000fe200000108ba */
[----:B------:R-:W-:Y:S01]  /*15500*/  LOP3.LUT R6, R7, UR17, R188, 0x96, !PT ;  /* 0x0000001107067c12 */ /* 0x000fe2000f8e96bc */
[----:B------:R-:W-:Y:S01]  /*15510*/  MUFU.EX2 R220, R14 ;  /* 0x0000000e00dc7308 */ /* 0x000fe20000000800 */
[----:B------:R-:W-:Y:S01]  /*15520*/  LOP3.LUT R0, R5, UR17, R202, 0x96, !PT ;  /* 0x0000001105007c12 */ /* 0x000fe2000f8e96ca */
[----:B------:R-:W-:Y:S01]  /*15530*/  FMUL.FTZ R19, R132, R155 ;  /* 0x0000009b84137220 */ /* 0x000fe20000410000 */
[----:B------:R-:W-:Y:S01]  /*15540*/  LOP3.LUT R7, R4, 0xffff, RZ, 0xc0, !PT ;  /* 0x0000ffff04077812 */ /* 0x000fe200078ec0ff */
[C---:B------:R-:W-:Y:S01]  /*15550*/  FMUL.FTZ R76, R3.reuse, R76 ;  /* 0x0000004c034c7220 */ /* 0x040fe20000410000 */
[----:B------:R-:W-:Y:S01]  /*15560*/  SHF.R.U32.HI R10, RZ, 0x8, R10 ;  /* 0x00000008ff0a7819 */ /* 0x000fe2000001160a */
[C---:B------:R-:W-:Y:S01]  /*15570*/  FMUL.FTZ R77, R3.reuse, R77 ;  /* 0x0000004d034d7220 */ /* 0x040fe20000410000 */
[--C-:B------:R-:W-:Y:S01]  /*15580*/  SHF.R.U32.HI R12, RZ, 0x18, R4.reuse ;  /* 0x00000018ff0c7819 */ /* 0x100fe20000011604 */
[----:B------:R-:W-:Y:S01]  /*15590*/  FMUL.FTZ R82, R132, R82 ;  /* 0x0000005284527220 */ /* 0x000fe20000410000 */
[----:B------:R-:W-:Y:S01]  /*155a0*/  LOP3.LUT R9, R4, 0xff, RZ, 0xc0, !PT ;  /* 0x000000ff04097812 */ /* 0x000fe200078ec0ff */
[----:B------:R-:W1:Y:S01]  /*155b0*/  MUFU.EX2 R202, R15 ;  /* 0x0000000f00ca7308 */ /* 0x000e620000000800 */
[----:B------:R-:W-:Y:S01]  /*155c0*/  SHF.R.U32.HI R8, RZ, 0x10, R4 ;  /* 0x00000010ff087819 */ /* 0x000fe20000011604 */
[----:B--2---:R-:W-:Y:S01]  /*155d0*/  FMUL.FTZ R13, R3, R149 ;  /* 0x00000095030d7220 */ /* 0x004fe20000410000 */
[----:B------:R-:W-:Y:S01]  /*155e0*/  LOP3.LUT R5, R16, 0xff, RZ, 0xc0, !PT ;  /* 0x000000ff10057812 */ /* 0x000fe200078ec0ff */
[----:B------:R-:W-:Y:S01]  /*155f0*/  FMUL.FTZ R83, R132, R83 ;  /* 0x0000005384537220 */ /* 0x000fe20000410000 */
[----:B------:R-:W-:Y:S01]  /*15600*/  SHF.R.U32.HI R7, RZ, 0x8, R7 ;  /* 0x00000008ff077819 */ /* 0x000fe20000011607 */
[----:B------:R-:W-:Y:S01]  /*15610*/  FMUL.FTZ R85, R133, R85 ;  /* 0x0000005585557220 */ /* 0x000fe20000410000 */
[----:B------:R-:W-:Y:S01]  /*15620*/  LOP3.LUT R4, R0, 0xffff, RZ, 0xc0, !PT ;  /* 0x0000ffff00047812 */ /* 0x000fe200078ec0ff */
[----:B------:R-:W-:Y:S01]  /*15630*/  FMUL.FTZ R86, R132, R86 ;  /* 0x0000005684567220 */ /* 0x000fe20000410000 */
[----:B------:R-:W-:Y:S01]  /*15640*/  PRMT R18, R18, 0x5410, R10 ;  /* 0x0000541012127816 */ /* 0x000fe2000000000a */
[----:B------:R-:W-:Y:S01]  /*15650*/  FMUL.FTZ R87, R132, R87 ;  /* 0x0000005784577220 */ /* 0x000fe20000410000 */
[----:B------:R-:W-:Y:S01]  /*15660*/  PRMT R17, R5, 0x5410, R17 ;  /* 0x0000541005117816 */ /* 0x000fe20000000011 */
[----:B------:R-:W-:Y:S01]  /*15670*/  FMUL.FTZ R88, R3, R88 ;  /* 0x0000005803587220 */ /* 0x000fe20000410000 */
[----:B------:R-:W-:Y:S01]  /*15680*/  PRMT R16, R9, 0x5410, R7 ;  /* 0x0000541009107816 */ /* 0x000fe20000000007 */
[--C-:B------:R-:W-:Y:S01]  /*15690*/  HSET2.LE.AND R174, R18, R235.reuse, PT ;  /* 0x000000eb12ae7233 */ /* 0x100fe20003803000 */
[----:B------:R-:W-:Y:S01]  /*156a0*/  LOP3.LUT R10, R8, 0xff, RZ, 0xc0, !PT ;  /* 0x000000ff080a7812 */ /* 0x000fe200078ec0ff */
[----:B------:R-:W-:Y:S01]  /*156b0*/  FMUL.FTZ R18, R132, R154 ;  /* 0x0000009a84127220 */ /* 0x000fe20000410000 */
[----:B------:R-:W-:Y:S01]  /*156c0*/  LOP3.LUT R5, R6, 0xffff, RZ, 0xc0, !PT ;  /* 0x0000ffff06057812 */ /* 0x000fe200078ec0ff */
[----:B------:R-:W-:Y:S01]  /*156d0*/  FMUL.FTZ R89, R3, R89 ;  /* 0x0000005903597220 */ /* 0x000fe20000410000 */
[----:B------:R-:W-:Y:S01]  /*156e0*/  SHF.R.U32.HI R7, RZ, 0x10, R6 ;  /* 0x00000010ff077819 */ /* 0x000fe20000011606 */
[--C-:B------:R-:W-:Y:S01]  /*156f0*/  FFMA.FTZ R32, R32, c[0x0][0x23c], -R137.reuse ;  /* 0x00008f0020207a23 */ /* 0x100fe20000010889 */
[----:B------:R-:W-:Y:S01]  /*15700*/  LOP3.LUT R8, R0, 0xff, RZ, 0xc0, !PT ;  /* 0x000000ff00087812 */ /* 0x000fe200078ec0ff */
[----:B------:R-:W-:Y:S01]  /*15710*/  FFMA.FTZ R33, R33, c[0x0][0x23c], -R137 ;  /* 0x00008f0021217a23 */ /* 0x000fe20000010889 */
[----:B------:R-:W-:Y:S01]  /*15720*/  SHF.R.U32.HI R4, RZ, 0x8, R4 ;  /* 0x00000008ff047819 */ /* 0x000fe20000011604 */
[--C-:B------:R-:W-:Y:S01]  /*15730*/  FFMA.FTZ R34, R34, c[0x0][0x23c], -R184.reuse ;  /* 0x00008f0022227a23 */ /* 0x100fe200000108b8 */
[----:B------:R-:W-:Y:S01]  /*15740*/  LOP3.LUT R11, R6, 0xff, RZ, 0xc0, !PT ;  /* 0x000000ff060b7812 */ /* 0x000fe200078ec0ff */
[----:B------:R-:W-:Y:S01]  /*15750*/  FFMA.FTZ R35, R35, c[0x0][0x23c], -R184 ;  /* 0x00008f0023237a23 */ /* 0x000fe200000108b8 */
[----:B------:R-:W-:Y:S01]  /*15760*/  PRMT R8, R8, 0x5410, R4 ;  /* 0x0000541008087816 */ /* 0x000fe20000000004 */
[----:B------:R2:W-:Y:S01]  /*15770*/  MUFU.EX2 R201, R32 ;  /* 0x0000002000c97308 */ /* 0x0005e20000000800 */
[----:B------:R-:W-:Y:S01]  /*15780*/  SHF.R.U32.HI R4, RZ, 0x10, R0 ;  /* 0x00000010ff047819 */ /* 0x000fe20000011600 */
[----:B------:R-:W-:Y:S01]  /*15790*/  FMUL.FTZ R92, R3, R92 ;  /* 0x0000005c035c7220 */ /* 0x000fe20000410000 */
[----:B------:R-:W-:Y:S01]  /*157a0*/  SHF.R.U32.HI R9, RZ, 0x18, R6 ;  /* 0x00000018ff097819 */ /* 0x000fe20000011606 */
[--C-:B------:R-:W-:Y:S01]  /*157b0*/  HSET2.LE.AND R180, R8, R235.reuse, PT ;  /* 0x000000eb08b47233 */ /* 0x100fe20003803000 */
[----:B------:R-:W-:Y:S01]  /*157c0*/  SHF.R.U32.HI R6, RZ, 0x8, R5 ;  /* 0x00000008ff067819 */ /* 0x000fe20000011605 */
[--C-:B------:R-:W-:Y:S01]  /*157d0*/  HSET2.LE.AND R8, R16, R235.reuse, PT ;  /* 0x000000eb10087233 */ /* 0x100fe20003803000 */
[----:B------:R-:W-:Y:S01]  /*157e0*/  LOP3.LUT R5, R7, 0xff, RZ, 0xc0, !PT ;  /* 0x000000ff07057812 */ /* 0x000fe200078ec0ff */
[----:B------:R-:W-:Y:S01]  /*157f0*/  FMUL.FTZ R16, R133, R152 ;  /* 0x0000009885107220 */ /* 0x000fe20000410000 */
[----:B------:R-:W-:Y:S01]  /*15800*/  SHF.R.U32.HI R7, RZ, 0x18, R0 ;  /* 0x00000018ff077819 */ /* 0x000fe20000011600 */
[----:B------:R-:W-:Y:S01]  /*15810*/  FADD.FTZ R0, -R2, R138 ;  /* 0x0000008a02007221 */ /* 0x000fe20000010100 */
[----:B------:R-:W-:Y:S01]  /*15820*/  PRMT R11, R11, 0x5410, R6 ;  /* 0x000054100b0b7816 */ /* 0x000fe20000000006 */
[----:B------:R-:W-:Y:S01]  /*15830*/  FMUL.FTZ R93, R3, R93 ;  /* 0x0000005d035d7220 */ /* 0x000fe20000410000 */
[----:B------:R-:W-:Y:S01]  /*15840*/  LOP3.LUT R6, R4, 0xff, RZ, 0xc0, !PT ;  /* 0x000000ff04067812 */ /* 0x000fe200078ec0ff */
[----:B------:R-:W-:Y:S01]  /*15850*/  FMUL.FTZ R0, R0, c[0x0][0x23c] ;  /* 0x00008f0000007a20 */ /* 0x000fe20000410000 */
[----:B------:R-:W-:Y:S01]  /*15860*/  PRMT R9, R5, 0x5410, R9 ;  /* 0x0000541005097816 */ /* 0x000fe20000000009 */
[--C-:B------:R-:W-:Y:S01]  /*15870*/  HSET2.LE.AND R5, R17, R235.reuse, PT ;  /* 0x000000eb11057233 */ /* 0x100fe20003803000 */
[----:B------:R-:W-:Y:S01]  /*15880*/  PRMT R6, R6, 0x5410, R7 ;  /* 0x0000541006067816 */ /* 0x000fe20000000007 */
[----:B------:R-:W-:Y:S01]  /*15890*/  FMUL.FTZ R17, R133, R153 ;  /* 0x0000009985117220 */ /* 0x000fe20000410000 */
[----:B------:R-:W-:Y:S01]  /*158a0*/  F2FP.BF16.PACK_AB R4, R233, R234 ;  /* 0x000000eae904723e */ /* 0x000fe200000010ff */
[----:B------:R-:W5:Y:S01]  /*158b0*/  MUFU.EX2 R0, R0 ;  /* 0x0000000000007308 */ /* 0x000f620000000800 */
[----:B------:R-:W-:Y:S01]  /*158c0*/  LOP3.LUT R175, R5, R175, RZ, 0xc0, !PT ;  /* 0x000000af05af7212 */ /* 0x000fe200078ec0ff */
[--C-:B------:R-:W-:Y:S01]  /*158d0*/  HSET2.LE.AND R5, R9, R235.reuse, PT ;  /* 0x000000eb09057233 */ /* 0x100fe20003803000 */
[----:B------:R-:W-:Y:S01]  /*158e0*/  LOP3.LUT R174, R174, R4, RZ, 0xc0, !PT ;  /* 0x00000004aeae7212 */ /* 0x000fe200078ec0ff */
[--C-:B------:R-:W-:Y:S01]  /*158f0*/  HSET2.LE.AND R4, R11, R235.reuse, PT ;  /* 0x000000eb0b047233 */ /* 0x100fe20003803000 */
[----:B---3--:R-:W-:Y:S01]  /*15900*/  F2FP.BF16.PACK_AB R7, R223, R224 ;  /* 0x000000e0df07723e */ /* 0x008fe200000010ff */
[--C-:B------:R-:W-:Y:S01]  /*15910*/  HSET2.LE.AND R181, R6, R235.reuse, PT ;  /* 0x000000eb06b57233 */ /* 0x100fe20003803000 */
[----:B------:R-:W-:Y:S01]  /*15920*/  F2FP.BF16.PACK_AB R6, R225, R226 ;  /* 0x000000e2e106723e */ /* 0x000fe200000010ff */
[----:B--2---:R-:W-:Y:S01]  /*15930*/  FMUL.FTZ R32, R3, R156 ;  /* 0x0000009c03207220 */ /* 0x004fe20000410000 */
        /* <DEDUP_REMOVED lines=9> */
[----:B------:R-:W2:Y:S01]  /*159d0*/  LDSM.16.MT88.4 R140, [R207+0xa000] ;  /* 0x00a00000cf8c783b */ /* 0x000ea20000004200 */
[----:B----4-:R-:W-:Y:S01]  /*159e0*/  F2FP.BF16.PACK_AB R182, R221, R222 ;  /* 0x000000deddb6723e */ /* 0x010fe200000010ff */
[C---:B------:R-:W-:Y:S01]  /*159f0*/  FMUL.FTZ R12, R3.reuse, R148 ;  /* 0x00000094030c7220 */ /* 0x040fe20000410000 */
[----:B-1----:R-:W-:Y:S01]  /*15a00*/  F2FP.BF16.PACK_AB R183, R202, R220 ;  /* 0x000000dccab7723e */ /* 0x002fe200000010ff */
[--C-:B------:R-:W-:Y:S01]  /*15a10*/  HSET2.LE.AND R9, R10, R235.reuse, PT ;  /* 0x000000eb0a097233 */ /* 0x100fe20003803000 */
[-C--:B------:R-:W-:Y:S01]  /*15a20*/  HMMA.16816.F32.BF16 R4, R172, R176.reuse, R4 ;  /* 0x000000b0ac04723c */ /* 0x080fe20000041804 */
[----:B-----5:R-:W-:Y:S01]  /*15a30*/  FMUL.FTZ R10, R0, R146 ;  /* 0x00000092000a7220 */ /* 0x020fe20000410000 */
[----:B------:R-:W-:Y:S01]  /*15a40*/  LOP3.LUT R182, R8, R182, RZ, 0xc0, !PT ;  /* 0x000000b608b67212 */ /* 0x000fe200078ec0ff */
[----:B------:R-:W-:Y:S01]  /*15a50*/  FMUL.FTZ R8, R3, R144 ;  /* 0x0000009003087220 */ /* 0x000fe20000410000 */
[----:B------:R-:W-:Y:S01]  /*15a60*/  LOP3.LUT R183, R9, R183, RZ, 0xc0, !PT ;  /* 0x000000b709b77212 */ /* 0x000fe200078ec0ff */
[----:B------:R-:W-:Y:S01]  /*15a70*/  FMUL.FTZ R9, R3, R145 ;  /* 0x0000009103097220 */ /* 0x000fe20000410000 */
[----:B------:R1:W-:Y:S01]  /*15a80*/  MUFU.EX2 R200, R33 ;  /* 0x0000002100c87308 */ /* 0x0003e20000000800 */
[C---:B------:R-:W-:Y:S01]  /*15a90*/  FMUL.FTZ R11, R0.reuse, R147 ;  /* 0x00000093000b7220 */ /* 0x040fe20000410000 */
[----:B------:R-:W-:Y:S01]  /*15aa0*/  LOP3.LUT R138, R189, UR8, R190, 0x96, !PT ;  /* 0x00000008bd8a7c12 */ /* 0x000fe2000f8e96be */
[----:B------:R-:W3:Y:S03]  /*15ab0*/  LDSM.16.MT88.4 R144, [R210+0xa000] ;  /* 0x00a00000d290783b */ /* 0x000ee60000004200 */
[C---:B------:R-:W-:Y:S01]  /*15ac0*/  FMUL.FTZ R14, R0.reuse, R150 ;  /* 0x00000096000e7220 */ /* 0x040fe20000410000 */
[----:B------:R-:W-:Y:S01]  /*15ad0*/  LOP3.LUT R148, R203, UR8, R194, 0x96, !PT ;  /* 0x00000008cb947c12 */ /* 0x000fe2000f8e96c2 */
[C---:B------:R-:W-:Y:S01]  /*15ae0*/  HMMA.16816.F32.BF16 R8, R180.reuse, R176, R8 ;  /* 0x000000b0b408723c */ /* 0x040fe20000041808 */
[C---:B------:R-:W-:Y:S01]  /*15af0*/  FMUL.FTZ R15, R0.reuse, R151 ;  /* 0x00000097000f7220 */ /* 0x040fe20000410000 */
[----:B------:R4:W-:Y:S01]  /*15b00*/  MUFU.EX2 R197, R34 ;  /* 0x0000002200c57308 */ /* 0x0009e20000000800 */
[C---:B------:R-:W-:Y:S02]  /*15b10*/  FMUL.FTZ R42, R0.reuse, R42 ;  /* 0x0000002a002a7220 */ /* 0x040fe40000410000 */
[C---:B------:R-:W-:Y:S02]  /*15b20*/  FMUL.FTZ R43, R0.reuse, R43 ;  /* 0x0000002b002b7220 */ /* 0x040fe40000410000 */
[C---:B------:R-:W-:Y:S01]  /*15b30*/  FMUL.FTZ R46, R0.reuse, R46 ;  /* 0x0000002e002e7220 */ /* 0x040fe20000410000 */
[-C--:B------:R-:W-:Y:S01]  /*15b40*/  HMMA.16816.F32.BF16 R12, R180, R178.reuse, R12 ;  /* 0x000000b2b40c723c */ /* 0x080fe2000004180c */
[C---:B------:R-:W-:Y:S03]  /*15b50*/  FMUL.FTZ R47, R0.reuse, R47 ;  /* 0x0000002f002f7220 */ /* 0x040fe60000410000 */
[C---:B------:R-:W-:Y:S01]  /*15b60*/  FMUL.FTZ R58, R0.reuse, R58 ;  /* 0x0000003a003a7220 */ /* 0x040fe20000410000 */
[----:B------:R-:W5:Y:S01]  /*15b70*/  MUFU.EX2 R199, R35 ;  /* 0x0000002300c77308 */ /* 0x000f620000000800 */
[C---:B------:R-:W-:Y:S02]  /*15b80*/  FMUL.FTZ R59, R0.reuse, R59 ;  /* 0x0000003b003b7220 */ /* 0x040fe40000410000 */
[C---:B------:R-:W-:Y:S01]  /*15b90*/  HMMA.16816.F32.BF16 R16, R172.reuse, R178, R16 ;  /* 0x000000b2ac10723c */ /* 0x040fe20000041810 */
[----:B-1----:R-:W-:Y:S03]  /*15ba0*/  FMUL.FTZ R33, R3, R157 ;  /* 0x0000009d03217220 */ /* 0x002fe60000410000 */
[C---:B------:R-:W-:Y:S02]  /*15bb0*/  FMUL.FTZ R62, R0.reuse, R62 ;  /* 0x0000003e003e7220 */ /* 0x040fe40000410000 */
[C---:B------:R-:W-:Y:S02]  /*15bc0*/  FMUL.FTZ R63, R0.reuse, R63 ;  /* 0x0000003f003f7220 */ /* 0x040fe40000410000 */
[-C--:B--2---:R-:W-:Y:S01]  /*15bd0*/  HMMA.16816.F32.BF16 R36, R172, R140.reuse, R36 ;  /* 0x0000008cac24723c */ /* 0x084fe20000041824 */
[C---:B------:R-:W-:Y:S03]  /*15be0*/  FMUL.FTZ R74, R0.reuse, R74 ;  /* 0x0000004a004a7220 */ /* 0x040fe60000410000 */
[C---:B----4-:R-:W-:Y:S02]  /*15bf0*/  FMUL.FTZ R34, R0.reuse, R158 ;  /* 0x0000009e00227220 */ /* 0x050fe40000410000 */
[C---:B------:R-:W-:Y:S02]  /*15c00*/  FMUL.FTZ R75, R0.reuse, R75 ;  /* 0x0000004b004b7220 */ /* 0x040fe40000410000 */
[C---:B------:R-:W-:Y:S01]  /*15c10*/  HMMA.16816.F32.BF16 R40, R180.reuse, R140, R40 ;  /* 0x0000008cb428723c */ /* 0x040fe20000041828 */
[C---:B------:R-:W-:Y:S03]  /*15c20*/  FMUL.FTZ R78, R0.reuse, R78 ;  /* 0x0000004e004e7220 */ /* 0x040fe60000410000 */
[C---:B------:R-:W-:Y:S01]  /*15c30*/  FMUL.FTZ R79, R0.reuse, R79 ;  /* 0x0000004f004f7220 */ /* 0x040fe20000410000 */
[----:B-----5:R-:W-:Y:S01]  /*15c40*/  F2FP.BF16.PACK_AB R179, R199, R197 ;  /* 0x000000c5c7b3723e */ /* 0x020fe200000010ff */
[C---:B------:R-:W-:Y:S02]  /*15c50*/  FMUL.FTZ R35, R0.reuse, R159 ;  /* 0x0000009f00237220 */ /* 0x040fe40000410000 */
[-C--:B------:R-:W-:Y:S01]  /*15c60*/  HMMA.16816.F32.BF16 R44, R180, R142.reuse, R44 ;  /* 0x0000008eb42c723c */ /* 0x080fe2000004182c */
[----:B------:R-:W-:Y:S03]  /*15c70*/  LDSM.16.MT88.4 R156, [R207+0xa800] ;  /* 0x00a80000cf9c783b */ /* 0x000fe60000004200 */
[C---:B------:R-:W-:Y:S02]  /*15c80*/  FMUL.FTZ R90, R0.reuse, R90 ;  /* 0x0000005a005a7220 */ /* 0x040fe40000410000 */
[C---:B------:R-:W-:Y:S02]  /*15c90*/  FMUL.FTZ R91, R0.reuse, R91 ;  /* 0x0000005b005b7220 */ /* 0x040fe40000410000 */
[C---:B------:R-:W-:Y:S01]  /*15ca0*/  HMMA.16816.F32.BF16 R48, R172.reuse, R142, R48 ;  /* 0x0000008eac30723c */ /* 0x040fe20000041830 */
[----:B------:R-:W1:Y:S03]  /*15cb0*/  LDSM.16.MT88.4 R140, [R209+0xa000] ;  /* 0x00a00000d18c783b */ /* 0x000e660000004200 */
[C---:B------:R-:W-:Y:S02]  /*15cc0*/  FMUL.FTZ R94, R0.reuse, R94 ;  /* 0x0000005e005e7220 */ /* 0x040fe40000410000 */
[----:B------:R-:W-:Y:S02]  /*15cd0*/  FMUL.FTZ R95, R0, R95 ;  /* 0x0000005f005f7220 */ /* 0x000fe40000410000 */
[-C--:B---3--:R-:W-:Y:S01]  /*15ce0*/  HMMA.16816.F32.BF16 R52, R172, R144.reuse, R52 ;  /* 0x00000090ac34723c */ /* 0x088fe20000041834 */
        /* <DEDUP_REMOVED lines=8> */
[C---:B------:R-:W-:Y:S03]  /*15d70*/  FMUL.FTZ R102, R132.reuse, R102 ;  /* 0x0000006684667220 */ /* 0x040fe60000410000 */
[----:B------:R-:W-:Y:S02]  /*15d80*/  FMUL.FTZ R103, R132, R103 ;  /* 0x0000006784677220 */ /* 0x000fe40000410000 */
[----:B------:R-:W-:Y:S02]  /*15d90*/  IMAD.WIDE.U32 R138, R138, -0x2daee0ad, RZ ;  /* 0xd2511f538a8a7825 */ /* 0x000fe400078e00ff */
[C---:B------:R-:W-:Y:S01]  /*15da0*/  HMMA.16816.F32.BF16 R64, R172.reuse, R146, R64 ;  /* 0x00000092ac40723c */ /* 0x040fe20000041840 */
[----:B------:R-:W2:Y:S03]  /*15db0*/  LDSM.16.MT88.4 R144, [R205+0xb000] ;  /* 0x00b00000cd90783b */ /* 0x000ea60000004200 */
[----:B------:R-:W-:Y:S01]  /*15dc0*/  LOP3.LUT R153, R138, 0xff, RZ, 0xc0, !PT ;  /* 0x000000ff8a997812 */ /* 0x000fe200078ec0ff */
[C---:B------:R-:W-:Y:S01]  /*15dd0*/  FMUL.FTZ R104, R3.reuse, R104 ;  /* 0x0000006803687220 */ /* 0x040fe20000410000 */
[--C-:B------:R-:W-:Y:S01]  /*15de0*/  SHF.R.U32.HI R152, RZ, 0x18, R138.reuse ;  /* 0x00000018ff987819 */ /* 0x100fe2000001168a */
[----:B------:R-:W-:Y:S01]  /*15df0*/  FMUL.FTZ R105, R3, R105 ;  /* 0x0000006903697220 */ /* 0x000fe20000410000 */
[----:B------:R-:W-:Y:S01]  /*15e00*/  SHF.R.U32.HI R151, RZ, 0x10, R138 ;  /* 0x00000010ff977819 */ /* 0x000fe2000001168a */
[-C--:B-1----:R-:W-:Y:S03]  /*15e10*/  HMMA.16816.F32.BF16 R68, R172, R140.reuse, R68 ;  /* 0x0000008cac44723c */ /* 0x082fe60000041844 */
[C---:B------:R-:W-:Y:S01]  /*15e20*/  FMUL.FTZ R106, R0.reuse, R106 ;  /* 0x0000006a006a7220 */ /* 0x040fe20000410000 */
[----:B------:R-:W-:Y:S01]  /*15e30*/  LOP3.LUT R150, R139, UR18, R192, 0x96, !PT ;  /* 0x000000128b967c12 */ /* 0x000fe2000f8e96c0 */
[----:B------:R-:W-:Y:S01]  /*15e40*/  FMUL.FTZ R107, R0, R107 ;  /* 0x0000006b006b7220 */ /* 0x000fe20000410000 */
[----:B------:R-:W-:Y:S01]  /*15e50*/  LOP3.LUT R139, R138, 0xffff, RZ, 0xc0, !PT ;  /* 0x0000ffff8a8b7812 */ /* 0x000fe200078ec0ff */
[C---:B------:R-:W-:Y:S01]  /*15e60*/  FMUL.FTZ R108, R133.reuse, R108 ;  /* 0x0000006c856c7220 */ /* 0x040fe20000410000 */
[C---:B------:R-:W-:Y:S01]  /*15e70*/  HMMA.16816.F32.BF16 R72, R180.reuse, R140, R72 ;  /* 0x0000008cb448723c */ /* 0x040fe20000041848 */
[----:B------:R-:W-:Y:S03]  /*15e80*/  FMUL.FTZ R109, R133, R109 ;  /* 0x0000006d856d7220 */ /* 0x000fe60000410000 */
[C---:B------:R-:W-:Y:S01]  /*15e90*/  FMUL.FTZ R110, R132.reuse, R110 ;  /* 0x0000006e846e7220 */ /* 0x040fe20000410000 */
[----:B------:R-:W-:Y:S01]  /*15ea0*/  SHF.R.U32.HI R138, RZ, 0x8, R139 ;  /* 0x00000008ff8a7819 */ /* 0x000fe2000001168b */
[----:B------:R-:W-:Y:S01]  /*15eb0*/  FMUL.FTZ R111, R132, R111 ;  /* 0x0000006f846f7220 */ /* 0x000fe20000410000 */
[----:B------:R-:W-:Y:S01]  /*15ec0*/  SHF.R.U32.HI R139, RZ, 0x10, R150 ;  /* 0x00000010ff8b7819 */ /* 0x000fe20000011696 */
[-C--:B------:R-:W-:Y:S01]  /*15ed0*/  HMMA.16816.F32.BF16 R76, R180, R142.reuse, R76 ;  /* 0x0000008eb44c723c */ /* 0x080fe2000004184c */
[----:B------:R-:W-:Y:S03]  /*15ee0*/  PRMT R178, R153, 0x5410, R138 ;  /* 0x0000541099b27816 */ /* 0x000fe6000000008a */
[C---:B------:R-:W-:Y:S01]  /*15ef0*/  FMUL.FTZ R112, R133.reuse, R112 ;  /* 0x0000007085707220 */ /* 0x040fe20000410000 */
[----:B------:R-:W-:Y:S01]  /*15f00*/  LOP3.LUT R138, R150, 0xffff, RZ, 0xc0, !PT ;  /* 0x0000ffff968a7812 */ /* 0x000fe200078ec0ff */
[----:B------:R-:W-:Y:S01]  /*15f10*/  FMUL.FTZ R113, R133, R113 ;  /* 0x0000007185717220 */ /* 0x000fe20000410000 */
[--C-:B------:R-:W-:Y:S01]  /*15f20*/  HSET2.LE.AND R178, R178, R235.reuse, PT ;  /* 0x000000ebb2b27233 */ /* 0x100fe20003803000 */
[C---:B------:R-:W-:Y:S01]  /*15f30*/  HMMA.16816.F32.BF16 R80, R172.reuse, R142, R80 ;  /* 0x0000008eac50723c */ /* 0x040fe20000041850 */
[----:B------:R-:W1:Y:S03]  /*15f40*/  LDSM.16.MT88.4 R140, [R207+0xb000] ;  /* 0x00b00000cf8c783b */ /* 0x000e660000004200 */
[C---:B------:R-:W-:Y:S01]  /*15f50*/  FMUL.FTZ R114, R132.reuse, R114 ;  /* 0x0000007284727220 */ /* 0x040fe20000410000 */
[----:B------:R-:W-:Y:S01]  /*15f60*/  SHF.R.U32.HI R138, RZ, 0x8, R138 ;  /* 0x00000008ff8a7819 */ /* 0x000fe2000001168a */
[----:B------:R-:W-:Y:S02]  /*15f70*/  FMUL.FTZ R115, R132, R115 ;  /* 0x0000007384737220 */ /* 0x000fe40000410000 */
[-C--:B--2---:R-:W-:Y:S01]  /*15f80*/  HMMA.16816.F32.BF16 R84, R172, R144.reuse, R84 ;  /* 0x00000090ac54723c */ /* 0x084fe20000041854 */
[--C-:B------:R-:W-:Y:S03]  /*15f90*/  FFMA.FTZ R25, R25, c[0x0][0x23c], -R185.reuse ;  /* 0x00008f0019197a23 */ /* 0x100fe600000108b9 */
[--C-:B------:R-:W-:Y:S01]  /*15fa0*/  FFMA.FTZ R26, R26, c[0x0][0x23c], -R186.reuse ;  /* 0x00008f001a1a7a23 */ /* 0x100fe200000108ba */
[----:B------:R2:W-:Y:S01]  /*15fb0*/  MUFU.EX2 R191, R25 ;  /* 0x0000001900bf7308 */ /* 0x0005e20000000800 */
[----:B------:R-:W-:Y:S02]  /*15fc0*/  FFMA.FTZ R27, R27, c[0x0][0x23c], -R186 ;  /* 0x00008f001b1b7a23 */ /* 0x000fe400000108ba */
[C---:B------:R-:W-:Y:S01]  /*15fd0*/  HMMA.16816.F32.BF16 R88, R180.reuse, R144, R88 ;  /* 0x00000090b458723c */ /* 0x040fe20000041858 */
[C---:B------:R-:W-:Y:S03]  /*15fe0*/  FMUL.FTZ R120, R133.reuse, R120 ;  /* 0x0000007885787220 */ /* 0x040fe60000410000 */
[----:B------:R-:W-:Y:S02]  /*15ff0*/  FMUL.FTZ R121, R133, R121 ;  /* 0x0000007985797220 */ /* 0x000fe40000410000 */
[C---:B------:R-:W-:Y:S01]  /*16000*/  FMUL.FTZ R122, R132.reuse, R122 ;  /* 0x0000007a847a7220 */ /* 0x040fe20000410000 */
[----:B------:R3:W-:Y:S01]  /*16010*/  MUFU.EX2 R189, R26 ;  /* 0x0000001a00bd7308 */ /* 0x0007e20000000800 */
[-C--:B------:R-:W-:Y:S01]  /*16020*/  HMMA.16816.F32.BF16 R92, R180, R146.reuse, R92 ;  /* 0x00000092b45c723c */ /* 0x080fe2000004185c */
[----:B------:R-:W-:Y:S03]  /*16030*/  FMUL.FTZ R123, R132, R123 ;  /* 0x0000007b847b7220 */ /* 0x000fe60000410000 */
[----:B------:R-:W-:Y:S02]  /*16040*/  FFMA.FTZ R24, R24, c[0x0][0x23c], -R185 ;  /* 0x00008f0018187a23 */ /* 0x000fe400000108b9 */
[C---:B------:R-:W-:Y:S02]  /*16050*/  FMUL.FTZ R116, R3.reuse, R116 ;  /* 0x0000007403747220 */ /* 0x040fe40000410000 */
[C---:B------:R-:W-:Y:S01]  /*16060*/  HMMA.16816.F32.BF16 R96, R172.reuse, R146, R96 ;  /* 0x00000092ac60723c */ /* 0x040fe20000041860 */
[----:B------:R-:W4:Y:S01]  /*16070*/  LDSM.16.MT88.4 R144, [R210+0xb000] ;  /* 0x00b00000d290783b */ /* 0x000f220000004200 */
[----:B------:R5:W-:Y:S02]  /*16080*/  MUFU.EX2 R187, R27 ;  /* 0x0000001b00bb7308 */ /* 0x000be40000000800 */
[----:B------:R-:W-:Y:S02]  /*16090*/  FMUL.FTZ R117, R3, R117 ;  /* 0x0000007503757220 */ /* 0x000fe40000410000 */
[----:B--2---:R-:W-:Y:S02]  /*160a0*/  FMUL.FTZ R25, R133, R165 ;  /* 0x000000a585197220 */ /* 0x004fe40000410000 */
[----:B------:R-:W-:Y:S01]  /*160b0*/  FMUL.FTZ R118, R0, R118 ;  /* 0x0000007600767220 */ /* 0x000fe20000410000 */
[-C--:B-1----:R-:W-:Y:S03]  /*160c0*/  HMMA.16816.F32.BF16 R100, R172, R140.reuse, R100 ;  /* 0x0000008cac64723c */ /* 0x082fe60000041864 */
[--C-:B------:R-:W-:Y:S01]  /*160d0*/  FFMA.FTZ R20, R20, c[0x0][0x23c], -R137.reuse ;  /* 0x00008f0014147a23 */ /* 0x100fe20000010889 */
[----:B------:R1:W-:Y:S01]  /*160e0*/  MUFU.EX2 R190, R24 ;  /* 0x0000001800be7308 */ /* 0x0003e20000000800 */
[----:B------:R-:W-:Y:S02]  /*160f0*/  FFMA.FTZ R22, R22, c[0x0][0x23c], -R184 ;  /* 0x00008f0016167a23 */ /* 0x000fe400000108b8 */
[----:B---3--:R-:W-:Y:S01]  /*16100*/  FMUL.FTZ R26, R132, R166 ;  /* 0x000000a6841a7220 */ /* 0x008fe20000410000 */
[C---:B------:R-:W-:Y:S01]  /*16110*/  HMMA.16816.F32.BF16 R32, R180.reuse, R140, R32 ;  /* 0x0000008cb420723c */ /* 0x040fe20000041820 */
[----:B------:R-:W-:Y:S03]  /*16120*/  FMUL.FTZ R119, R0, R119 ;  /* 0x0000007700777220 */ /* 0x000fe60000410000 */
[--C-:B------:R-:W-:Y:S02]  /*16130*/  FFMA.FTZ R30, R30, c[0x0][0x23c], -R186.reuse ;  /* 0x00008f001e1e7a23 */ /* 0x100fe400000108ba */
[----:B------:R2:W-:Y:S01]  /*16140*/  MUFU.EX2 R196, R20 ;  /* 0x0000001400c47308 */ /* 0x0005e20000000800 */
[----:B------:R-:W-:Y:S01]  /*16150*/  IMAD.WIDE.U32 R148, R148, -0x2daee0ad, RZ ;  /* 0xd2511f5394947825 */ /* 0x000fe200078e00ff */
[-C--:B------:R-:W-:Y:S04]  /*16160*/  HMMA.16816.F32.BF16 R104, R180, R142.reuse, R104 ;  /* 0x0000008eb468723c */ /* 0x080fe80000041868 */
[C---:B-----5:R-:W-:Y:S02]  /*16170*/  FMUL.FTZ R27, R132.reuse, R167 ;  /* 0x000000a7841b7220 */ /* 0x060fe40000410000 */
[----:B------:R-:W-:Y:S02]  /*16180*/  FFMA.FTZ R186, R31, c[0x0][0x23c], -R186 ;  /* 0x00008f001fba7a23 */ /* 0x000fe400000108ba */
[C---:B------:R-:W-:Y:S01]  /*16190*/  HMMA.16816.F32.BF16 R108, R172.reuse, R142, R108 ;  /* 0x0000008eac6c723c */ /* 0x040fe2000004186c */
[----:B------:R3:W-:Y:S01]  /*161a0*/  MUFU.EX2 R192, R22 ;  /* 0x0000001600c07308 */ /* 0x0007e20000000800 */
[----:B------:R-:W5:Y:S02]  /*161b0*/  LDSM.16.MT88.4 R140, [R209+0xb000] ;  /* 0x00b00000d18c783b */ /* 0x000f640000004200 */
[----:B-1----:R-:W-:Y:S01]  /*161c0*/  LOP3.LUT R24, R151, 0xff, RZ, 0xc0, !PT ;  /* 0x000000ff97187812 */ /* 0x002fe200078ec0ff */
[----:B------:R-:W-:Y:S02]  /*161d0*/  FMUL.FTZ R31, R132, R171 ;  /* 0x000000ab841f7220 */ /* 0x000fe40000410000 */
[----:B------:R-:W-:Y:S01]  /*161e0*/  FMUL.FTZ R128, R3, R128 ;  /* 0x0000008003807220 */ /* 0x000fe20000410000 */
[-C--:B----4-:R-:W-:Y:S01]  /*161f0*/  HMMA.16816.F32.BF16 R112, R172, R144.reuse, R112 ;  /* 0x00000090ac70723c */ /* 0x090fe20000041870 */
[----:B------:R-:W-:Y:S02]  /*16200*/  FFMA.FTZ R137, R21, c[0x0][0x23c], -R137 ;  /* 0x00008f0015897a23 */ /* 0x000fe40000010889 */
[----:B------:R-:W-:Y:S01]  /*16210*/  MUFU.EX2 R186, R186 ;  /* 0x000000ba00ba7308 */ /* 0x000fe20000000800 */
[----:B------:R-:W-:Y:S01]  /*16220*/  FFMA.FTZ R184, R23, c[0x0][0x23c], -R184 ;  /* 0x00008f0017b87a23 */ /* 0x000fe200000108b8 */
[----:B------:R-:W-:Y:S01]  /*16230*/  PRMT R151, R24, 0x5410, R152 ;  /* 0x0000541018977816 */ /* 0x000fe20000000098 */
[C---:B--2---:R-:W-:Y:S01]  /*16240*/  FMUL.FTZ R20, R3.reuse, R160 ;  /* 0x000000a003147220 */ /* 0x044fe20000410000 */
[----:B------:R-:W1:Y:S01]  /*16250*/  LDSM.16.MT88.4 R152, [R205+0xa800] ;  /* 0x00a80000cd98783b */ /* 0x000e620000004200 */
[----:B------:R-:W-:Y:S04]  /*16260*/  FMUL.FTZ R21, R3, R161 ;  /* 0x000000a103157220 */ /* 0x000fe80000410000 */
[----:B------:R-:W-:Y:S01]  /*16270*/  FMUL.FTZ R23, R0, R163 ;  /* 0x000000a300177220 */ /* 0x000fe20000410000 */
[----:B------:R2:W4:Y:S01]  /*16280*/  MUFU.EX2 R195, R137 ;  /* 0x0000008900c37308 */ /* 0x0005220000000800 */
[--C-:B------:R-:W-:Y:S02]  /*16290*/  FFMA.FTZ R28, R28, c[0x0][0x23c], -R185.reuse ;  /* 0x00008f001c1c7a23 */ /* 0x100fe400000108b9 */
[----:B------:R-:W-:Y:S02]  /*162a0*/  FMUL.FTZ R24, R133, R164 ;  /* 0x000000a485187220 */ /* 0x000fe40000410000 */
[C---:B---3--:R-:W-:Y:S01]  /*162b0*/  FMUL.FTZ R22, R0.reuse, R162 ;  /* 0x000000a200167220 */ /* 0x048fe20000410000 */
[----:B------:R-:W-:Y:S01]  /*162c0*/  LDSM.16.MT88.4 R164, [R210+0xb800] ;  /* 0x00b80000d2a4783b */ /* 0x000fe20000004200 */
[C---:B------:R-:W-:Y:S02]  /*162d0*/  FMUL.FTZ R129, R3.reuse, R129 ;  /* 0x0000008103817220 */ /* 0x040fe40000410000 */
[C---:B------:R-:W-:Y:S01]  /*162e0*/  FMUL.FTZ R130, R0.reuse, R130 ;  /* 0x0000008200827220 */ /* 0x040fe20000410000 */
[----:B------:R3:W-:Y:S01]  /*162f0*/  MUFU.EX2 R188, R28 ;  /* 0x0000001c00bc7308 */ /* 0x0007e20000000800 */
[C---:B------:R-:W-:Y:S01]  /*16300*/  FMUL.FTZ R131, R0.reuse, R131 ;  /* 0x0000008300837220 */ /* 0x040fe20000410000 */
[C---:B------:R-:W-:Y:S01]  /*16310*/  HMMA.16816.F32.BF16 R20, R180.reuse, R144, R20 ;  /* 0x00000090b414723c */ /* 0x040fe20000041814 */
[C---:B------:R-:W-:Y:S02]  /*16320*/  FMUL.FTZ R124, R3.reuse, R124 ;  /* 0x0000007c037c7220 */ /* 0x040fe40000410000 */
[----:B------:R-:W-:Y:S02]  /*16330*/  FMUL.FTZ R125, R3, R125 ;  /* 0x0000007d037d7220 */ /* 0x000fe40000410000 */
[----:B------:R-:W-:Y:S02]  /*16340*/  FMUL.FTZ R126, R0, R126 ;  /* 0x0000007e007e7220 */ /* 0x000fe40000410000 */
[----:B------:R-:W-:Y:S01]  /*16350*/  LOP3.LUT R144, R148, 0xffff, RZ, 0xc0, !PT ;  /* 0x0000ffff94907812 */ /* 0x000fe200078ec0ff */
[-C--:B------:R-:W-:Y:S01]  /*16360*/  HMMA.16816.F32.BF16 R116, R180, R146.reuse, R116 ;  /* 0x00000092b474723c */ /* 0x080fe20000041874 */
[----:B------:R-:W-:Y:S01]  /*16370*/  SHF.R.U32.HI R145, RZ, 0x10, R148 ;  /* 0x00000010ff917819 */ /* 0x000fe20000011694 */
[----:B------:R-:W1:Y:S02]  /*16380*/  MUFU.EX2 R193, R184 ;  /* 0x000000b800c17308 */ /* 0x000e640000000800 */
[----:B--2---:R-:W-:Y:S01]  /*16390*/  LOP3.LUT R137, R149, UR18, R198, 0x96, !PT ;  /* 0x0000001295897c12 */ /* 0x004fe2000f8e96c6 */
[----:B------:R-:W-:Y:S01]  /*163a0*/  FMUL.FTZ R127, R0, R127 ;  /* 0x0000007f007f7220 */ /* 0x000fe20000410000 */
[----:B------:R-:W-:Y:S01]  /*163b0*/  LOP3.LUT R149, R148, 0xff, RZ, 0xc0, !PT ;  /* 0x000000ff94957812 */ /* 0x000fe200078ec0ff */
[----:B------:R-:W-:Y:S01]  /*163c0*/  FFMA.FTZ R185, R29, c[0x0][0x23c], -R185 ;  /* 0x00008f001db97a23 */ /* 0x000fe200000108b9 */
[C---:B------:R-:W-:Y:S01]  /*163d0*/  HMMA.16816.F32.BF16 R120, R172.reuse, R146, R120 ;  /* 0x00000092ac78723c */ /* 0x040fe20000041878 */
[----:B------:R-:W-:Y:S03]  /*163e0*/  SHF.R.U32.HI R148, RZ, 0x18, R148 ;  /* 0x00000018ff947819 */ /* 0x000fe60000011694 */
[----:B------:R2:W-:Y:S01]  /*163f0*/  MUFU.EX2 R184, R30 ;  /* 0x0000001e00b87308 */ /* 0x0005e20000000800 */
[----:B------:R-:W-:Y:S01]  /*16400*/  LOP3.LUT R145, R145, 0xff, RZ, 0xc0, !PT ;  /* 0x000000ff91917812 */ /* 0x000fe200078ec0ff */
[----:B------:R-:W-:Y:S01]  /*16410*/  FFMA.FTZ R3, R3, R251, R226 ;  /* 0x000000fb03037223 */ /* 0x000fe200000100e2 */
[----:B------:R-:W-:Y:S01]  /*16420*/  SHF.R.U32.HI R146, RZ, 0x8, R144 ;  /* 0x00000008ff927819 */ /* 0x000fe20000011690 */
[-C--:B-----5:R-:W-:Y:S01]  /*16430*/  HMMA.16816.F32.BF16 R24, R172, R140.reuse, R24 ;  /* 0x0000008cac18723c */ /* 0x0a0fe20000041818 */
[----:B------:R-:W-:Y:S03]  /*16440*/  LOP3.LUT R144, R150, 0xff, RZ, 0xc0, !PT ;  /* 0x000000ff96907812 */ /* 0x000fe600078ec0ff */
[----:B------:R-:W-:Y:S01]  /*16450*/  SHF.R.U32.HI R150, RZ, 0x18, R150 ;  /* 0x00000018ff967819 */ /* 0x000fe20000011696 */
[----:B------:R-:W-:Y:S01]  /*16460*/  FFMA.FTZ R0, R0, R250, R224 ;  /* 0x000000fa00007223 */ /* 0x000fe200000100e0 */
[----:B---3--:R-:W-:Y:S01]  /*16470*/  LOP3.LUT R28, R139, 0xff, RZ, 0xc0, !PT ;  /* 0x000000ff8b1c7812 */ /* 0x008fe200078ec0ff */
[----:B------:R-:W3:Y:S01]  /*16480*/  MUFU.EX2 R185, R185 ;  /* 0x000000b900b97308 */ /* 0x000ee20000000800 */
[C---:B------:R-:W-:Y:S01]  /*16490*/  HMMA.16816.F32.BF16 R124, R180.reuse, R140, R124 ;  /* 0x0000008cb47c723c */ /* 0x040fe2000004187c */
[--C-:B------:R-:W-:Y:S03]  /*164a0*/  SHF.R.U32.HI R29, RZ, 0x10, R137.reuse ;  /* 0x00000010ff1d7819 */ /* 0x100fe60000011689 */
[----:B------:R-:W-:Y:S01]  /*164b0*/  PRMT R150, R28, 0x5410, R150 ;  /* 0x000054101c967816 */ /* 0x000fe20000000096 */
[----:B------:R-:W-:Y:S01]  /*164c0*/  FADD.FTZ R0, R223, R0 ;  /* 0x00000000df007221 */ /* 0x000fe20000010000 */
[C---:B------:R-:W-:Y:S02]  /*164d0*/  LOP3.LUT R28, R137.reuse, 0xffff, RZ, 0xc0, !PT ;  /* 0x0000ffff891c7812 */ /* 0x040fe400078ec0ff */
[-C--:B------:R-:W-:Y:S01]  /*164e0*/  HMMA.16816.F32.BF16 R128, R180, R142.reuse, R128 ;  /* 0x0000008eb480723c */ /* 0x080fe20000041880 */
[----:B------:R-:W-:Y:S03]  /*164f0*/  PRMT R144, R144, 0x5410, R138 ;  /* 0x0000541090907816 */ /* 0x000fe6000000008a */
[----:B------:R-:W-:Y:S01]  /*16500*/  LOP3.LUT R139, R137, 0xff, RZ, 0xc0, !PT ;  /* 0x000000ff898b7812 */ /* 0x000fe200078ec0ff */
[C---:B--2---:R-:W-:Y:S01]  /*16510*/  FMUL.FTZ R30, R132.reuse, R170 ;  /* 0x000000aa841e7220 */ /* 0x044fe20000410000 */
[----:B------:R-:W-:Y:S01]  /*16520*/  SHF.R.U32.HI R138, RZ, 0x18, R137 ;  /* 0x00000018ff8a7819 */ /* 0x000fe20000011689 */
[----:B------:R-:W-:Y:S01]  /*16530*/  FFMA.FTZ R132, R132, R249, R228 ;  /* 0x000000f984847223 */ /* 0x000fe200000100e4 */
[----:B------:R-:W-:Y:S01]  /*16540*/  SHF.R.U32.HI R137, RZ, 0x8, R28 ;  /* 0x00000008ff897819 */ /* 0x000fe2000001161c */
[----:B------:R-:W-:Y:S03]  /*16550*/  FADD.FTZ R0, R220, R0 ;  /* 0x00000000dc007221 */ /* 0x000fe60000010000 */
[----:B------:R-:W-:Y:S01]  /*16560*/  LOP3.LUT R29, R29, 0xff, RZ, 0xc0, !PT ;  /* 0x000000ff1d1d7812 */ /* 0x000fe200078ec0ff */
[----:B------:R-:W-:Y:S01]  /*16570*/  FADD.FTZ R132, R227, R132 ;  /* 0x00000084e3847221 */ /* 0x000fe20000010000 */
[----:B------:R-:W-:Y:S01]  /*16580*/  F2FP.BF16.PACK_AB R28, R200, R201 ;  /* 0x000000c9c81c723e */ /* 0x000fe200000010ff */
[----:B------:R-:W-:Y:S01]  /*16590*/  FADD.FTZ R0, R202, R0 ;  /* 0x00000000ca007221 */ /* 0x000fe20000010000 */
[----:B------:R-:W-:Y:S01]  /*165a0*/  PRMT R141, R29, 0x5410, R138 ;  /* 0x000054101d8d7816 */ /* 0x000fe2000000008a */
[C---:B------:R-:W-:Y:S01]  /*165b0*/  FMUL.FTZ R29, R133.reuse, R169 ;  /* 0x000000a9851d7220 */ /* 0x040fe20000410000 */
[----:B------:R-:W-:Y:S01]  /*165c0*/  LOP3.LUT R178, R178, R28, RZ, 0xc0, !PT ;  /* 0x0000001cb2b27212 */ /* 0x000fe200078ec0ff */
[----:B------:R-:W-:Y:S01]  /*165d0*/  FMUL.FTZ R28, R133, R168 ;  /* 0x000000a8851c7220 */ /* 0x000fe20000410000 */
[--C-:B------:R-:W-:Y:S01]  /*165e0*/  HSET2.LE.AND R138, R144, R235.reuse, PT ;  /* 0x000000eb908a7233 */ /* 0x100fe20003803000 */
[----:B------:R-:W-:Y:S01]  /*165f0*/  PRMT R140, R139, 0x5410, R137 ;  /* 0x000054108b8c7816 */ /* 0x000fe20000000089 */
[--C-:B------:R-:W-:Y:S01]  /*16600*/  HSET2.LE.AND R137, R151, R235.reuse, PT ;  /* 0x000000eb97897233 */ /* 0x100fe20003803000 */
[----:B----4-:R-:W-:Y:S01]  /*16610*/  F2FP.BF16.PACK_AB R176, R195, R196 ;  /* 0x000000c4c3b0723e */ /* 0x010fe200000010ff */
[--C-:B------:R-:W-:Y:S01]  /*16620*/  HSET2.LE.AND R139, R150, R235.reuse, PT ;  /* 0x000000eb968b7233 */ /* 0x100fe20003803000 */
[----:B-1----:R-:W-:Y:S01]  /*16630*/  F2FP.BF16.PACK_AB R177, R193, R192 ;  /* 0x000000c0c1b1723e */ /* 0x002fe200000010ff */
[----:B------:R-:W-:Y:S01]  /*16640*/  HMMA.16816.F32.BF16 R28, R172, R142, R28 ;  /* 0x0000008eac1c723c */ /* 0x000fe2000004181c */
[----:B------:R-:W-:Y:S01]  /*16650*/  PRMT R146, R149, 0x5410, R146 ;  /* 0x0000541095927816 */ /* 0x000fe20000000092 */
[--C-:B------:R-:W-:Y:S01]  /*16660*/  HSET2.LE.AND R140, R140, R235.reuse, PT ;  /* 0x000000eb8c8c7233 */ /* 0x100fe20003803000 */
[----:B------:R-:W-:Y:S01]  /*16670*/  PRMT R145, R145, 0x5410, R148 ;  /* 0x0000541091917816 */ /* 0x000fe20000000094 */
[--C-:B------:R-:W-:Y:S01]  /*16680*/  HSET2.LE.AND R169, R141, R235.reuse, PT ;  /* 0x000000eb8da97233 */ /* 0x100fe20003803000 */
[----:B------:R-:W-:Y:S01]  /*16690*/  LOP3.LUT R179, R137, R179, RZ, 0xc0, !PT ;  /* 0x000000b389b37212 */ /* 0x000fe200078ec0ff */
[--C-:B------:R-:W-:Y:S01]  /*166a0*/  HSET2.LE.AND R170, R146, R235.reuse, PT ;  /* 0x000000eb92aa7233 */ /* 0x100fe20003803000 */
[----:B------:R-:W-:Y:S01]  /*166b0*/  LOP3.LUT R176, R138, R176, RZ, 0xc0, !PT ;  /* 0x000000b08ab07212 */ /* 0x000fe200078ec0ff */
[----:B------:R-:W-:Y:S01]  /*166c0*/  HSET2.LE.AND R171, R145, R235, PT ;  /* 0x000000eb91ab7233 */ /* 0x000fe20003803000 */
[----:B------:R-:W-:Y:S01]  /*166d0*/  LOP3.LUT R177, R139, R177, RZ, 0xc0, !PT ;  /* 0x000000b18bb17212 */ /* 0x000fe200078ec0ff */
[----:B------:R-:W-:Y:S02]  /*166e0*/  LDSM.16.MT88.4 R172, [R209+0xb800] ;  /* 0x00b80000d1ac783b */ /* 0x000fe40000004200 */
[----:B------:R-:W-:Y:S01]  /*166f0*/  F2FP.BF16.PACK_AB R168, R191, R190 ;  /* 0x000000bebfa8723e */ /* 0x000fe200000010ff */
[----:B------:R-:W-:Y:S01]  /*16700*/  FFMA.FTZ R133, R133, R248, R230 ;  /* 0x000000f885857223 */ /* 0x000fe200000100e6 */
[----:B------:R-:W-:Y:S02]  /*16710*/  F2FP.BF16.PACK_AB R137, R187, R189 ;  /* 0x000000bdbb89723e */ /* 0x000fe400000010ff */
[----:B---3--:R-:W-:Y:S02]  /*16720*/  F2FP.BF16.PACK_AB R138, R185, R188 ;  /* 0x000000bcb98a723e */ /* 0x008fe400000010ff */
[----:B------:R-:W-:Y:S02]  /*16730*/  F2FP.BF16.PACK_AB R139, R186, R184 ;  /* 0x000000b8ba8b723e */ /* 0x000fe400000010ff */
[----:B------:R-:W-:Y:S02]  /*16740*/  LOP3.LUT R168, R140, R168, RZ, 0xc0, !PT ;  /* 0x000000a88ca87212 */ /* 0x000fe400078ec0ff */
[-C--:B------:R-:W-:Y:S01]  /*16750*/  HMMA.16816.F32.BF16 R140, R176, R152.reuse, R4 ;  /* 0x00000098b08c723c */ /* 0x080fe20000041804 */
[----:B------:R-:W-:Y:S01]  /*16760*/  LOP3.LUT R169, R169, R137, RZ, 0xc0, !PT ;  /* 0x00000089a9a97212 */ /* 0x000fe200078ec0ff */
[----:B------:R-:W1:Y:S01]  /*16770*/  LDSM.16.MT88.4 R4, [R210+0xa800] ;  /* 0x00a80000d204783b */ /* 0x000e620000004200 */
[----:B------:R-:W-:Y:S02]  /*16780*/  LOP3.LUT R170, R170, R138, RZ, 0xc0, !PT ;  /* 0x0000008aaaaa7212 */ /* 0x000fe400078ec0ff */
        /* <DEDUP_REMOVED lines=9> */
[-C--:B------:R-:W-:Y:S08]  /*16820*/  HMMA.16816.F32.BF16 R36, R176, R156.reuse, R36 ;  /* 0x0000009cb024723c */ /* 0x080ff00000041824 */
[C---:B------:R-:W-:Y:S08]  /*16830*/  HMMA.16816.F32.BF16 R40, R168.reuse, R156, R40 ;  /* 0x0000009ca828723c */ /* 0x040ff00000041828 */
[-C--:B------:R-:W-:Y:S08]  /*16840*/  HMMA.16816.F32.BF16 R44, R168, R158.reuse, R44 ;  /* 0x0000009ea82c723c */ /* 0x080ff0000004182c */
[C---:B------:R-:W-:Y:S08]  /*16850*/  HMMA.16816.F32.BF16 R48, R176.reuse, R158, R48 ;  /* 0x0000009eb030723c */ /* 0x040ff00000041830 */
[-C--:B-1----:R-:W-:Y:S08]  /*16860*/  HMMA.16816.F32.BF16 R52, R176, R4.reuse, R52 ;  /* 0x00000004b034723c */ /* 0x082ff00000041834 */
[C---:B------:R-:W-:Y:S07]  /*16870*/  HMMA.16816.F32.BF16 R56, R168.reuse, R4, R56 ;  /* 0x00000004a838723c */ /* 0x040fee0000041838 */
[----:B------:R-:W-:Y:S01]  /*16880*/  FADD.FTZ R4, R229, R133 ;  /* 0x00000085e5047221 */ /* 0x000fe20000010000 */
[-C--:B------:R-:W-:Y:S01]  /*16890*/  HMMA.16816.F32.BF16 R60, R168, R6.reuse, R60 ;  /* 0x00000006a83c723c */ /* 0x080fe2000004183c */
[----:B------:R-:W-:Y:S03]  /*168a0*/  FADD.FTZ R5, R225, R3 ;  /* 0x00000003e1057221 */ /* 0x000fe60000010000 */
[----:B------:R-:W-:Y:S02]  /*168b0*/  FADD.FTZ R4, R234, R4 ;  /* 0x00000004ea047221 */ /* 0x000fe40000010000 */
[----:B------:R-:W-:Y:S02]  /*168c0*/  FADD.FTZ R3, R231, R132 ;  /* 0x00000084e7037221 */ /* 0x000fe40000010000 */
[C---:B------:R-:W-:Y:S01]  /*168d0*/  HMMA.16816.F32.BF16 R64, R176.reuse, R6, R64 ;  /* 0x00000006b040723c */ /* 0x040fe20000041840 */
[----:B------:R-:W-:Y:S03]  /*168e0*/  FADD.FTZ R5, R222, R5 ;  /* 0x00000005de057221 */ /* 0x000fe60000010000 */
[----:B------:R-:W-:Y:S03]  /*168f0*/  FADD.FTZ R4, R233, R4 ;  /* 0x00000004e9047221 */ /* 0x000fe60000010000 */
[----:B------:R-:W-:Y:S01]  /*16900*/  FADD.FTZ R7, R232, R3 ;  /* 0x00000003e8077221 */ /* 0x000fe20000010000 */
[-C--:B--2---:R-:W-:Y:S01]  /*16910*/  HMMA.16816.F32.BF16 R68, R176, R8.reuse, R68 ;  /* 0x00000008b044723c */ /* 0x084fe20000041844 */
        /* <DEDUP_REMOVED lines=17> */
[----:B------:R-:W-:Y:S02]  /*16a30*/  FADD.FTZ R248, R200, R6 ;  /* 0x00000006c8f87221 */ /* 0x000fe40000010000 */
[----:B------:R-:W-:Y:S02]  /*16a40*/  FADD.FTZ R249, R199, R5 ;  /* 0x00000005c7f97221 */ /* 0x000fe40000010000 */
[C---:B------:R-:W-:Y:S01]  /*16a50*/  HMMA.16816.F32.BF16 R88, R168.reuse, R12, R88 ;  /* 0x0000000ca858723c */ /* 0x040fe20000041858 */
[----:B------:R-:W-:Y:S03]  /*16a60*/  FADD.FTZ R251, R185, R3 ;  /* 0x00000003b9fb7221 */ /* 0x000fe60000010000 */
[----:B------:R-:W-:Y:S01]  /*16a70*/  FADD.FTZ R250, R186, R0 ;  /* 0x00000000bafa7221 */ /* 0x000fe20000010000 */
[----:B------:R-:W-:Y:S02]  /*16a80*/  MOV R3, R135 ;  /* 0x0000008700037202 */ /* 0x000fe40000000f00 */
        /* <DEDUP_REMOVED lines=16> */
.L_x_1023:
[----:B------:R-:W1:Y:S01]  /*16b90*/  SHFL.BFLY PT, R3, R248, 0x2, 0x1f ;  /* 0x0c401f00f8037f89 */ /* 0x000e6200000e0000 */
[----:B------:R-:W2:Y:S01]  /*16ba0*/  S2UR UR6, SR_CTAID.Y ;  /* 0x00000000000679c3 */ /* 0x000ea20000002600 */
[----:B------:R-:W-:Y:S01]  /*16bb0*/  UISETP.NE.AND UP0, UPT, UR26, -0x1, UPT ;  /* 0xffffffff1a00788c */ /* 0x000fe2000bf05270 */
[----:B------:R-:W-:Y:S01]  /*16bc0*/  BSSY B0, `(.L_x_1027) ;  /* 0x00001b6000007945 */ /* 0x000fe20003800000 */
[----:B------:R-:W3:Y:S01]  /*16bd0*/  SHFL.BFLY PT, R0, R249, 0x2, 0x1f ;  /* 0x0c401f00f9007f89 */ /* 0x000ee200000e0000 */
[----:B------:R-:W-:-:S02]  /*16be0*/  ULDC.64 UR4, c[0x0][0x1e8] ;  /* 0x00007a0000047ab9 */ /* 0x000fc40000000a00 */
[----:B------:R-:W-:Y:S01]  /*16bf0*/  ULDC.U8 UR9, c[0x0][0x328] ;  /* 0x0000ca0000097ab9 */ /* 0x000fe20000000000 */
[----:B------:R-:W-:Y:S01]  /*16c00*/  SHFL.BFLY PT, R4, R251, 0x2, 0x1f ;  /* 0x0c401f00fb047f89 */ /* 0x000fe200000e0000 */
[----:B------:R-:W-:Y:S01]  /*16c10*/  UISETP.NE.AND UP3, UPT, UR9, URZ, UPT ;  /* 0x0000003f0900728c */ /* 0x000fe2000bf65270 */
[----:B------:R-:W4:Y:S01]  /*16c20*/  S2UR UR10, SR_CTAID.Z ;  /* 0x00000000000a79c3 */ /* 0x000f220000002700 */
[----:B------:R-:W-:Y:S01]  /*16c30*/  ULDC UR8, c[0x0][0x214] ;  /* 0x0000850000087ab9 */ /* 0x000fe20000000800 */
[----:B------:R-:W-:Y:S01]  /*16c40*/  SHFL.BFLY PT, R6, R250, 0x2, 0x1f ;  /* 0x0c401f00fa067f89 */ /* 0x000fe200000e0000 */
[----:B------:R-:W-:-:S03]  /*16c50*/  @UP0 UIMAD.WIDE.U32 UR12, UR26, UR4, URZ ;  /* 0x000000041a0c02a5 */ /* 0x000fc6000f8e003f */
[----:B------:R-:W5:Y:S01]  /*16c60*/  S2R R172, SR_TID.X ;  /* 0x0000000000ac7919 */ /* 0x000f620000002100 */
[----:B------:R-:W-:-:S03]  /*16c70*/  @UP0 UIMAD UR7, UR26, UR5, UR13 ;  /* 0x000000051a0702a4 */ /* 0x000fc6000f8e020d */
[----:B------:R-:W-:Y:S01]  /*16c80*/  ULDC.64 UR4, c[0x0][0x1e0] ;  /* 0x0000780000047ab9 */ /* 0x000fe20000000a00 */
[----:B-1----:R-:W-:Y:S01]  /*16c90*/  FADD.FTZ R3, R3, R248 ;  /* 0x000000f803037221 */ /* 0x002fe20000010000 */
[----:B--2---:R-:W-:Y:S02]  /*16ca0*/  @!UP0 USHF.R.S32.HI UR11, URZ, 0x1f, UR6 ;  /* 0x0000001f3f0b8899 */ /* 0x004fe40008011406 */
[----:B------:R-:W-:Y:S01]  /*16cb0*/  @!UP0 UIMAD.WIDE.U32 UR20, UR6, UR4, URZ ;  /* 0x00000004061482a5 */ /* 0x000fe2000f8e003f */
[----:B---3--:R-:W-:Y:S01]  /*16cc0*/  FADD.FTZ R0, R0, R249 ;  /* 0x000000f900007221 */ /* 0x008fe20000010000 */
[----:B------:R-:W1:Y:S01]  /*16cd0*/  SHFL.BFLY PT, R7, R3, 0x1, 0x1f ;  /* 0x0c201f0003077f89 */ /* 0x000e6200000e0000 */
[----:B------:R-:W-:-:S03]  /*16ce0*/  @!UP0 UIMAD UR11, UR11, UR4, URZ ;  /* 0x000000040b0b82a4 */ /* 0x000fc6000f8e023f */
[----:B------:R-:W2:Y:S01]  /*16cf0*/  SHFL.BFLY PT, R5, R0, 0x1, 0x1f ;  /* 0x0c201f0000057f89 */ /* 0x000ea200000e0000 */
[----:B------:R-:W-:Y:S02]  /*16d00*/  ULDC.U8 UR4, c[0x0][0x329] ;  /* 0x0000ca4000047ab9 */ /* 0x000fe40000000000 */
[----:B------:R-:W-:Y:S02]  /*16d10*/  UISETP.NE.AND UP2, UPT, UR4, URZ, UPT ;  /* 0x0000003f0400728c */ /* 0x000fe4000bf45270 */
[----:B------:R-:W-:Y:S01]  /*16d20*/  UISETP.EQ.AND UP3, UPT, UR4, URZ, UP3 ;  /* 0x0000003f0400728c */ /* 0x000fe20009f62270 */
[----:B-----5:R-:W-:Y:S01]  /*16d30*/  SHF.R.S32.HI R173, RZ, 0x1f, R172 ;  /* 0x0000001fffad7819 */ /* 0x020fe200000114ac */
[----:B------:R-:W-:Y:S02]  /*16d40*/  @!UP0 UIMAD UR11, UR6, UR5, UR11 ;  /* 0x00000005060b82a4 */ /* 0x000fe4000f8e020b */
[----:B------:R-:W-:Y:S01]  /*16d50*/  ULDC UR4, c[0x0][0x1c0] ;  /* 0x0000700000047ab9 */ /* 0x000fe20000000800 */
[----:B------:R-:W-:Y:S01]  /*16d60*/  LEA.HI R139, R173, R172, RZ, 0x2 ;  /* 0x000000acad8b7211 */ /* 0x000fe200078f10ff */
[----:B------:R-:W-:-:S03]  /*16d70*/  ULDC UR5, c[0x0][0x234] ;  /* 0x00008d0000057ab9 */ /* 0x000fc60000000800 */
[----:B------:R-:W-:Y:S01]  /*16d80*/  @!UP2 UISETP.NE.AND UP1, UPT, UR9, URZ, UPT ;  /* 0x0000003f0900a28c */ /* 0x000fe2000bf25270 */
[----:B------:R-:W-:Y:S01]  /*16d90*/  SHF.R.S32.HI R26, RZ, 0x2, R139 ;  /* 0x00000002ff1a7819 */ /* 0x000fe2000001148b */
[----:B------:R-:W3:Y:S01]  /*16da0*/  S2UR UR9, SR_CTAID.X ;  /* 0x00000000000979c3 */ /* 0x000ee20000002500 */
[----:B------:R-:W-:Y:S02]  /*16db0*/  @UP2 ULDC UR14, c[0x0][0x210] ;  /* 0x00008400000e2ab9 */ /* 0x000fe40000000800 */
[----:B------:R-:W-:Y:S01]  /*16dc0*/  @UP2 UIMAD UR14, UR14, UR8, URZ ;  /* 0x000000080e0e22a4 */ /* 0x000fe2000f8e023f */
[----:B-1----:R-:W-:Y:S01]  /*16dd0*/  FADD.FTZ R133, R3, R7 ;  /* 0x0000000703857221 */ /* 0x002fe20000010000 */
[----:B------:R-:W-:Y:S01]  /*16de0*/  @!UP2 USEL UR14, UR8, UR5, !UP1 ;  /* 0x00000005080ea287 */ /* 0x000fe2000c800000 */
[----:B------:R-:W-:Y:S01]  /*16df0*/  FADD.FTZ R3, R4, R251 ;  /* 0x000000fb04037221 */ /* 0x000fe20000010000 */
[----:B------:R-:W-:Y:S01]  /*16e00*/  MOV R4, 0x3f800000 ;  /* 0x3f80000000047802 */ /* 0x000fe20000000f00 */
[----:B--2---:R-:W-:Y:S01]  /*16e10*/  FADD.FTZ R132, R0, R5 ;  /* 0x0000000500847221 */ /* 0x004fe20000010000 */
[----:B------:R-:W-:Y:S01]  /*16e20*/  FSETP.NE.FTZ.AND P6, PT, R133, RZ, PT ;  /* 0x000000ff8500720b */ /* 0x000fe20003fd5000 */
[----:B------:R-:W-:Y:S01]  /*16e30*/  FADD.FTZ R5, R6, R250 ;  /* 0x000000fa06057221 */ /* 0x000fe20000010000 */
[----:B------:R-:W1:Y:S01]  /*16e40*/  SHFL.BFLY PT, R7, R3, 0x1, 0x1f ;  /* 0x0c201f0003077f89 */ /* 0x000e6200000e0000 */
[----:B------:R-:W-:Y:S01]  /*16e50*/  MOV R0, 0x3f800000 ;  /* 0x3f80000000007802 */ /* 0x000fe20000000f00 */
[----:B------:R-:W-:Y:S01]  /*16e60*/  @UP2 UMOV UR13, 0x1 ;  /* 0x00000001000d2882 */ /* 0x000fe20000000000 */
[----:B------:R-:W-:Y:S01]  /*16e70*/  SHF.R.S32.HI R6, RZ, 0x1f, R139 ;  /* 0x0000001fff067819 */ /* 0x000fe2000001148b */
[----:B------:R-:W2:Y:S01]  /*16e80*/  SHFL.BFLY PT, R8, R5, 0x1, 0x1f ;  /* 0x0c201f0005087f89 */ /* 0x000ea200000e0000 */
[----:B------:R-:W-:Y:S01]  /*16e90*/  FSETP.NE.FTZ.AND P5, PT, R132, RZ, PT ;  /* 0x000000ff8400720b */ /* 0x000fe20003fb5000 */
[----:B------:R-:W-:Y:S01]  /*16ea0*/  @!UP2 UIMAD UR13, UR14, UR4, URZ ;  /* 0x000000040e0da2a4 */ /* 0x000fe2000f8e023f */
[----:B------:R-:W-:Y:S01]  /*16eb0*/  LEA.HI R6, R6, R26, RZ, 0x3 ;  /* 0x0000001a06067211 */ /* 0x000fe200078f18ff */
[----:B------:R-:W-:-:S02]  /*16ec0*/  @UP3 UIMAD UR16, UR6, UR8, URZ ;  /* 0x00000008061032a4 */ /* 0x000fc4000f8e023f */
[----:B------:R-:W-:Y:S01]  /*16ed0*/  @UP2 ULDC UR15, c[0x0][0x210] ;  /* 0x00008400000f2ab9 */ /* 0x000fe20000000800 */
[----:B------:R-:W5:Y:S01]  /*16ee0*/  @P6 MUFU.RCP R0, R133 ;  /* 0x0000008500006308 */ /* 0x000f620000001000 */
[----:B------:R-:W-:Y:S01]  /*16ef0*/  LOP3.LUT R6, R6, 0xfffffff8, RZ, 0xc0, !PT ;  /* 0xfffffff806067812 */ /* 0x000fe200078ec0ff */
[----:B------:R-:W-:Y:S02]  /*16f00*/  UIMAD UR4, UR6, UR13, URZ ;  /* 0x0000000d060472a4 */ /* 0x000fe4000f8e023f */
[----:B------:R-:W-:Y:S01]  /*16f10*/  @!UP2 UMOV UR15, 0x1 ;  /* 0x00000001000fa882 */ /* 0x000fe20000000000 */
[----:B------:R-:W-:Y:S01]  /*16f20*/  IADD3 R26, R26, -R6, RZ ;  /* 0x800000061a1a7210 */ /* 0x000fe20007ffe0ff */
[----:B------:R-:W-:Y:S02]  /*16f30*/  @UP3 USEL UR16, UR16, UR26, !UP0 ;  /* 0x0000001a10103287 */ /* 0x000fe4000c000000 */
[----:B------:R-:W-:Y:S01]  /*16f40*/  @P5 MUFU.RCP R4, R132 ;  /* 0x0000008400045308 */ /* 0x000fe20000001000 */
[----:B---3--:R-:W-:-:S02]  /*16f50*/  UIMAD UR9, UR9, UR15, URZ ;  /* 0x0000000f090972a4 */ /* 0x008fc4000f8e023f */
[----:B------:R-:W-:Y:S01]  /*16f60*/  USEL UR4, UR4, URZ, !UP3 ;  /* 0x0000003f04047287 */ /* 0x000fe2000d800000 */
[----:B-1----:R-:W-:Y:S01]  /*16f70*/  FADD.FTZ R138, R3, R7 ;  /* 0x00000007038a7221 */ /* 0x002fe20000010000 */
[----:B------:R-:W-:Y:S01]  /*16f80*/  MOV R3, 0x3f800000 ;  /* 0x3f80000000037802 */ /* 0x000fe20000000f00 */
[----:B------:R-:W-:Y:S01]  /*16f90*/  USHF.L.U32 UR9, UR9, 0x7, URZ ;  /* 0x0000000709097899 */ /* 0x000fe2000800063f */
[----:B-----5:R-:W-:Y:S01]  /*16fa0*/  FMUL.FTZ R0, R0, c[0x0][0x2dc] ;  /* 0x0000b70000007a20 */ /* 0x020fe20000410000 */
[----:B----4-:R-:W-:Y:S01]  /*16fb0*/  UIMAD UR14, UR10, UR14, UR4 ;  /* 0x0000000e0a0e72a4 */ /* 0x010fe2000f8e0204 */
[----:B------:R-:W-:Y:S01]  /*16fc0*/  FSETP.NE.FTZ.AND P4, PT, R138, RZ, PT ;  /* 0x000000ff8a00720b */ /* 0x000fe20003f95000 */
[----:B--2---:R-:W-:Y:S01]  /*16fd0*/  FADD.FTZ R137, R5, R8 ;  /* 0x0000000805897221 */ /* 0x004fe20000010000 */
[----:B------:R-:W-:Y:S01]  /*16fe0*/  @!UP3 UMOV UR22, URZ ;  /* 0x0000003f0016bc82 */ /* 0x000fe20008000000 */
[C---:B------:R-:W-:Y:S01]  /*16ff0*/  FMUL.FTZ R140, R0.reuse, R140 ;  /* 0x0000008c008c7220 */ /* 0x040fe20000410000 */
[----:B------:R-:W-:Y:S01]  /*17000*/  @UP3 UMOV UR22, UR16 ;  /* 0x0000001000163c82 */ /* 0x000fe20008000000 */
[C---:B------:R-:W-:Y:S01]  /*17010*/  FMUL.FTZ R6, R0.reuse, R141 ;  /* 0x0000008d00067220 */ /* 0x040fe20000410000 */
[----:B------:R-:W-:Y:S01]  /*17020*/  FSETP.NE.FTZ.AND P3, PT, R137, RZ, PT ;  /* 0x000000ff8900720b */ /* 0x000fe20003f75000 */
[C---:B------:R-:W-:Y:S01]  /*17030*/  FMUL.FTZ R152, R0.reuse, R152 ;  /* 0x0000009800987220 */ /* 0x040fe20000410000 */
[----:B------:R-:W-:Y:S01]  /*17040*/  @!UP3 UMOV UR23, URZ ;  /* 0x0000003f0017bc82 */ /* 0x000fe20008000000 */
[----:B------:R-:W-:Y:S01]  /*17050*/  FMUL.FTZ R153, R0, R153 ;  /* 0x0000009900997220 */ /* 0x000fe20000410000 */
[----:B------:R-:W-:Y:S01]  /*17060*/  R2P PR, R26, 0x6 ;  /* 0x000000061a007804 */ /* 0x000fe20000000000 */
[----:B------:R-:W-:Y:S01]  /*17070*/  FMUL.FTZ R36, R0, R36 ;  /* 0x0000002400247220 */ /* 0x000fe20000410000 */
[----:B------:R-:W-:Y:S01]  /*17080*/  F2FP.BF16.PACK_AB R6, R6, R140 ;  /* 0x0000008c0606723e */ /* 0x000fe200000010ff */
[C---:B------:R-:W-:Y:S01]  /*17090*/  FMUL.FTZ R11, R0.reuse, R37 ;  /* 0x00000025000b7220 */ /* 0x040fe20000410000 */
[----:B------:R-:W1:Y:S01]  /*170a0*/  @P4 MUFU.RCP R3, R138 ;  /* 0x0000008a00034308 */ /* 0x000e620000001000 */
[C---:B------:R-:W-:Y:S01]  /*170b0*/  FMUL.FTZ R48, R0.reuse, R48 ;  /* 0x0000003000307220 */ /* 0x040fe20000410000 */
[----:B------:R-:W-:Y:S01]  /*170c0*/  USHF.R.S32.HI UR4, URZ, 0x1f, UR9 ;  /* 0x0000001f3f047899 */ /* 0x000fe20008011409 */
[C---:B------:R-:W-:Y:S01]  /*170d0*/  FMUL.FTZ R14, R0.reuse, R49 ;  /* 0x00000031000e7220 */ /* 0x040fe20000410000 */
[----:B------:R-:W-:Y:S01]  /*170e0*/  F2FP.BF16.PACK_AB R11, R11, R36 ;  /* 0x000000240b0b723e */ /* 0x000fe200000010ff */
[C---:B------:R-:W-:Y:S01]  /*170f0*/  FMUL.FTZ R52, R0.reuse, R52 ;  /* 0x0000003400347220 */ /* 0x040fe20000410000 */
[----:B------:R-:W-:Y:S01]  /*17100*/  @UP3 USHF.R.S32.HI UR23, URZ, 0x1f, UR16 ;  /* 0x0000001f3f173899 */ /* 0x000fe20008011410 */
[----:B------:R-:W-:Y:S01]  /*17110*/  FMUL.FTZ R21, R0, R53 ;  /* 0x0000003500157220 */ /* 0x000fe20000410000 */
[----:B------:R-:W-:Y:S01]  /*17120*/  F2FP.BF16.PACK_AB R14, R14, R48 ;  /* 0x000000300e0e723e */ /* 0x000fe200000010ff */
[C---:B------:R-:W-:Y:S01]  /*17130*/  FMUL.FTZ R64, R0.reuse, R64 ;  /* 0x0000004000407220 */ /* 0x040fe20000410000 */
[----:B------:R-:W-:Y:S01]  /*17140*/  USHF.R.S32.HI UR5, URZ, 0x1f, UR14 ;  /* 0x0000001f3f057899 */ /* 0x000fe2000801140e */
[C---:B------:R-:W-:Y:S01]  /*17150*/  FMUL.FTZ R28, R0.reuse, R65 ;  /* 0x00000041001c7220 */ /* 0x040fe20000410000 */
[----:B------:R-:W-:Y:S01]  /*17160*/  F2FP.BF16.PACK_AB R21, R21, R52 ;  /* 0x000000341515723e */ /* 0x000fe200000010ff */
[C---:B------:R-:W-:Y:S01]  /*17170*/  FMUL.FTZ R32, R0.reuse, R68 ;  /* 0x0000004400207220 */ /* 0x040fe20000410000 */
[----:B------:R-:W-:Y:S01]  /*17180*/  UIADD3 UR9, UP2, UP1, UR9, UR22, UR14 ;  /* 0x0000001609097290 */ /* 0x000fe2000f95e00e */
[C---:B------:R-:W-:Y:S01]  /*17190*/  FMUL.FTZ R69, R0.reuse, R69 ;  /* 0x0000004500457220 */ /* 0x040fe20000410000 */
[----:B------:R-:W-:Y:S01]  /*171a0*/  @!UP0 UIADD3 UR7, UR21, UR11, URZ ;  /* 0x0000000b15078290 */ /* 0x000fe2000fffe03f */
[C---:B------:R-:W-:Y:S01]  /*171b0*/  FMUL.FTZ R80, R0.reuse, R80 ;  /* 0x0000005000507220 */ /* 0x040fe20000410000 */
[----:B------:R-:W-:Y:S01]  /*171c0*/  UIADD3.X UR4, UR4, UR23, UR5, UP2, UP1 ;  /* 0x0000001704047290 */ /* 0x000fe200097e2405 */
[C---:B------:R-:W-:Y:S01]  /*171d0*/  FMUL.FTZ R81, R0.reuse, R81 ;  /* 0x0000005100517220 */ /* 0x040fe20000410000 */
[----:B------:R-:W-:Y:S01]  /*171e0*/  @!UP0 UMOV UR12, UR20 ;  /* 0x00000014000c8c82 */ /* 0x000fe20008000000 */
[----:B------:R-:W-:-:S02]  /*171f0*/  FMUL.FTZ R84, R0, R84 ;  /* 0x0000005400547220 */ /* 0x000fc40000410000 */
        /* <DEDUP_REMOVED lines=19> */
[----:B-1----:R-:W-:Y:S02]  /*17330*/  FMUL.FTZ R3, R3, c[0x0][0x2dc] ;  /* 0x0000b70003037a20 */ /* 0x002fe40000410000 */
[----:B------:R-:W-:Y:S02]  /*17340*/  FMUL.FTZ R4, R4, c[0x0][0x2dc] ;  /* 0x0000b70004047a20 */ /* 0x000fe40000410000 */
[C---:B------:R-:W-:Y:S01]  /*17350*/  FMUL.FTZ R56, R3.reuse, R56 ;  /* 0x0000003803387220 */ /* 0x040fe20000410000 */
[----:B------:R-:W1:Y:S01]  /*17360*/  @P3 MUFU.RCP R0, R137 ;  /* 0x0000008900003308 */ /* 0x000e620000001000 */
[----:B------:R-:W-:-:S02]  /*17370*/  FMUL.FTZ R19, R3, R57 ;  /* 0x0000003903137220 */ /* 0x000fc40000410000 */
[C---:B------:R-:W-:Y:S02]  /*17380*/  FMUL.FTZ R13, R4.reuse, R38 ;  /* 0x00000026040d7220 */ /* 0x040fe40000410000 */
[C---:B------:R-:W-:Y:S01]  /*17390*/  FMUL.FTZ R10, R4.reuse, R39 ;  /* 0x00000027040a7220 */ /* 0x040fe20000410000 */
[----:B------:R-:W-:Y:S01]  /*173a0*/  F2FP.BF16.PACK_AB R19, R19, R56 ;  /* 0x000000381313723e */ /* 0x000fe200000010ff */
[C---:B------:R-:W-:Y:S01]  /*173b0*/  FMUL.FTZ R17, R4.reuse, R50 ;  /* 0x0000003204117220 */ /* 0x040fe20000410000 */
[----:B------:R-:W-:Y:S01]  /*173c0*/  F2FP.BF16.PACK_AB R56, R85, R84 ;  /* 0x000000545538723e */ /* 0x000fe200000010ff */
[C---:B------:R-:W-:Y:S01]  /*173d0*/  FMUL.FTZ R51, R4.reuse, R51 ;  /* 0x0000003304337220 */ /* 0x040fe20000410000 */
[----:B------:R-:W-:Y:S01]  /*173e0*/  LEA.HI R84, R173, R172, RZ, 0x5 ;  /* 0x000000acad547211 */ /* 0x000fe200078f28ff */
[----:B------:R-:W-:Y:S01]  /*173f0*/  FMUL.FTZ R27, R4, R66 ;  /* 0x00000042041b7220 */ /* 0x000fe20000410000 */
[----:B------:R-:W-:Y:S01]  /*17400*/  F2FP.BF16.PACK_AB R10, R10, R13 ;  /* 0x0000000d0a0a723e */ /* 0x000fe200000010ff */
[C---:B------:R-:W-:Y:S01]  /*17410*/  FMUL.FTZ R18, R4.reuse, R54 ;  /* 0x0000003604127220 */ /* 0x040fe20000410000 */
[----:B------:R-:W-:Y:S01]  /*17420*/  F2FP.BF16.PACK_AB R13, R51, R17 ;  /* 0x00000011330d723e */ /* 0x000fe200000010ff */
[----:B------:R-:W-:-:S02]  /*17430*/  FMUL.FTZ R24, R4, R67 ;  /* 0x0000004304187220 */ /* 0x000fc40000410000 */
[----:B-1----:R-:W-:Y:S02]  /*17440*/  FMUL.FTZ R0, R0, c[0x0][0x2dc] ;  /* 0x0000b70000007a20 */ /* 0x002fe40000410000 */
[C---:B------:R-:W-:Y:S01]  /*17450*/  FMUL.FTZ R15, R3.reuse, R41 ;  /* 0x00000029030f7220 */ /* 0x040fe20000410000 */
[----:B------:R-:W-:Y:S01]  /*17460*/  F2FP.BF16.PACK_AB R17, R24, R27 ;  /* 0x0000001b1811723e */ /* 0x000fe200000010ff */
[C---:B------:R-:W-:Y:S01]  /*17470*/  FMUL.FTZ R23, R3.reuse, R45 ;  /* 0x0000002d03177220 */ /* 0x040fe20000410000 */
[----:B------:R-:W-:Y:S01]  /*17480*/  SHF.R.S32.HI R24, RZ, 0x5, R84 ;  /* 0x00000005ff187819 */ /* 0x000fe20000011454 */
[C---:B------:R-:W-:Y:S02]  /*17490*/  FMUL.FTZ R66, R3.reuse, R61 ;  /* 0x0000003d03427220 */ /* 0x040fe40000410000 */
[C---:B------:R-:W-:Y:S02]  /*174a0*/  FMUL.FTZ R144, R3.reuse, R144 ;  /* 0x0000009003907220 */ /* 0x040fe40000410000 */
[----:B------:R-:W-:-:S02]  /*174b0*/  FMUL.FTZ R67, R3, R145 ;  /* 0x0000009103437220 */ /* 0x000fc40000410000 */
        /* <DEDUP_REMOVED lines=18> */
[----:B------:R-:W-:-:S02]  /*175e0*/  FMUL.FTZ R54, R3, R89 ;  /* 0x0000005903367220 */ /* 0x000fc40000410000 */
[C---:B------:R-:W-:Y:S02]  /*175f0*/  FMUL.FTZ R92, R3.reuse, R92 ;  /* 0x0000005c035c7220 */ /* 0x040fe40000410000 */
[C---:B------:R-:W-:Y:S01]  /*17600*/  FMUL.FTZ R50, R3.reuse, R93 ;  /* 0x0000005d03327220 */ /* 0x040fe20000410000 */
[----:B------:R-:W-:Y:S01]  /*17610*/  F2FP.BF16.PACK_AB R54, R54, R88 ;  /* 0x000000583636723e */ /* 0x000fe200000010ff */
[C---:B------:R-:W-:Y:S02]  /*17620*/  FMUL.FTZ R156, R3.reuse, R156 ;  /* 0x0000009c039c7220 */ /* 0x040fe40000410000 */
[C---:B------:R-:W-:Y:S01]  /*17630*/  FMUL.FTZ R157, R3.reuse, R157 ;  /* 0x0000009d039d7220 */ /* 0x040fe20000410000 */
[----:B------:R-:W-:Y:S01]  /*17640*/  F2FP.BF16.PACK_AB R50, R50, R92 ;  /* 0x0000005c3232723e */ /* 0x000fe200000010ff */
[C---:B------:R-:W-:Y:S02]  /*17650*/  FMUL.FTZ R104, R3.reuse, R104 ;  /* 0x0000006803687220 */ /* 0x040fe40000410000 */
[----:B------:R-:W-:-:S02]  /*17660*/  FMUL.FTZ R105, R3, R105 ;  /* 0x0000006903697220 */ /* 0x000fc40000410000 */
[C---:B------:R-:W-:Y:S02]  /*17670*/  FMUL.FTZ R160, R3.reuse, R160 ;  /* 0x000000a003a07220 */ /* 0x040fe40000410000 */
[C---:B------:R-:W-:Y:S02]  /*17680*/  FMUL.FTZ R38, R3.reuse, R161 ;  /* 0x000000a103267220 */ /* 0x040fe40000410000 */
        /* <DEDUP_REMOVED lines=8> */
[----:B------:R-:W-:Y:S01]  /*17710*/  SHF.L.U32 R3, R26, 0x6, RZ ;  /* 0x000000061a037819 */ /* 0x000fe200000006ff */
[----:B------:R-:W-:Y:S01]  /*17720*/  FMUL.FTZ R146, R0, R146 ;  /* 0x0000009200927220 */ /* 0x000fe20000410000 */
[----:B------:R-:W-:Y:S01]  /*17730*/  LOP3.LUT R26, R26, 0x1, RZ, 0xc0, !PT ;  /* 0x000000011a1a7812 */ /* 0x000fe200078ec0ff */
[C---:B------:R-:W-:Y:S01]  /*17740*/  FMUL.FTZ R8, R0.reuse, R147 ;  /* 0x0000009300087220 */ /* 0x040fe20000410000 */
[----:B------:R-:W-:Y:S01]  /*17750*/  LOP3.LUT R3, R3, 0x1c0, RZ, 0xc0, !PT ;  /* 0x000001c003037812 */ /* 0x000fe200078ec0ff */
[----:B------:R-:W-:Y:S01]  /*17760*/  FMUL.FTZ R150, R0, R150 ;  /* 0x0000009600967220 */ /* 0x000fe20000410000 */
[----:B------:R-:W-:Y:S01]  /*17770*/  ISETP.NE.U32.AND P0, PT, R26, 0x1, PT ;  /* 0x000000011a00780c */ /* 0x000fe20003f05070 */
        /* <DEDUP_REMOVED lines=50> */
[----:B------:R-:W-:Y:S01]  /*17aa0*/  LOP3.LUT R0, R139, 0x3ffffffc, RZ, 0xc0, !PT ;  /* 0x3ffffffc8b007812 */ /* 0x000fe200078ec0ff */
[C---:B------:R-:W-:Y:S01]  /*17ab0*/  FMUL.FTZ R142, R4.reuse, R142 ;  /* 0x0000008e048e7220 */ /* 0x040fe20000410000 */
[----:B------:R-:W-:Y:S01]  /*17ac0*/  F2FP.BF16.PACK_AB R29, R29, R126 ;  /* 0x0000007e1d1d723e */ /* 0x000fe200000010ff */
[----:B------:R-:W-:Y:S01]  /*17ad0*/  FMUL.FTZ R5, R4, R143 ;  /* 0x0000008f04057220 */ /* 0x000fe20000410000 */
[----:B------:R-:W-:Y:S01]  /*17ae0*/  IADD3 R0, -R0, R172, RZ ;  /* 0x000000ac00007210 */ /* 0x000fe20007ffe1ff */
[----:B------:R-:W-:Y:S01]  /*17af0*/  FMUL.FTZ R20, R4, R55 ;  /* 0x0000003704147220 */ /* 0x000fe20000410000 */
[----:B------:R-:W-:Y:S01]  /*17b00*/  F2FP.BF16.PACK_AB R68, R68, R130 ;  /* 0x000000824444723e */ /* 0x000fe200000010ff */
[----:B------:R-:W-:Y:S01]  /*17b10*/  FMUL.FTZ R154, R4, R154 ;  /* 0x0000009a049a7220 */ /* 0x000fe20000410000 */
[----:B------:R-:W-:Y:S01]  /*17b20*/  LEA R0, R24, R0, 0x9 ;  /* 0x0000000018007211 */ /* 0x000fe200078e48ff */
[C---:B------:R-:W-:Y:S01]  /*17b30*/  FMUL.FTZ R7, R4.reuse, R155 ;  /* 0x0000009b04077220 */ /* 0x040fe20000410000 */
[----:B------:R-:W-:Y:S01]  /*17b40*/  F2FP.BF16.PACK_AB R5, R5, R142 ;  /* 0x0000008e0505723e */ /* 0x000fe200000010ff */
[----:B------:R-:W-:Y:S01]  /*17b50*/  FMUL.FTZ R70, R4, R70 ;  /* 0x0000004604467220 */ /* 0x000fe20000410000 */
[----:B------:R-:W-:Y:S01]  /*17b60*/  LEA R0, R0, R3, 0x1 ;  /* 0x0000000300007211 */ /* 0x000fe200078e08ff */
[----:B------:R-:W-:Y:S01]  /*17b70*/  FMUL.FTZ R71, R4, R71 ;  /* 0x0000004704477220 */ /* 0x000fe20000410000 */
[----:B------:R-:W-:Y:S01]  /*17b80*/  F2FP.BF16.PACK_AB R20, R20, R18 ;  /* 0x000000121414723e */ /* 0x000fe200000010ff */
[----:B------:R-:W-:Y:S01]  /*17b90*/  FMUL.FTZ R82, R4, R82 ;  /* 0x0000005204527220 */ /* 0x000fe20000410000 */
[----:B------:R-:W-:Y:S01]  /*17ba0*/  SHF.L.U32 R0, R0, 0x1, RZ ;  /* 0x0000000100007819 */ /* 0x000fe200000006ff */
[----:B------:R-:W-:Y:S01]  /*17bb0*/  FMUL.FTZ R83, R4, R83 ;  /* 0x0000005304537220 */ /* 0x000fe20000410000 */
[----:B------:R-:W-:Y:S01]  /*17bc0*/  F2FP.BF16.PACK_AB R18, R28, R64 ;  /* 0x000000401c12723e */ /* 0x000fe200000010ff */
[----:B------:R-:W-:Y:S01]  /*17bd0*/  FMUL.FTZ R86, R4, R86 ;  /* 0x0000005604567220 */ /* 0x000fe20000410000 */
[----:B------:R-:W-:Y:S01]  /*17be0*/  IADD3 R3, R0, -0x10, RZ ;  /* 0xfffffff000037810 */ /* 0x000fe20007ffe0ff */
[----:B------:R-:W-:Y:S01]  /*17bf0*/  FMUL.FTZ R55, R4, R87 ;  /* 0x0000005704377220 */ /* 0x000fe20000410000 */
[----:B------:R-:W-:Y:S01]  /*17c00*/  @P0 IADD3 R3, R0, 0x10, RZ ;  /* 0x0000001000030810 */ /* 0x000fe20007ffe0ff */
[C---:B------:R-:W-:Y:S01]  /*17c10*/  FMUL.FTZ R98, R4.reuse, R98 ;  /* 0x0000006204627220 */ /* 0x040fe20000410000 */
[----:B------:R-:W-:Y:S01]  /*17c20*/  F2FP.BF16.PACK_AB R64, R69, R32 ;  /* 0x000000204540723e */ /* 0x000fe200000010ff */
[C---:B------:R-:W-:Y:S01]  /*17c30*/  FMUL.FTZ R99, R4.reuse, R99 ;  /* 0x0000006304637220 */ /* 0x040fe20000410000 */
[----:B------:R-:W-:Y:S01]  /*17c40*/  MOV R69, 0x20 ;  /* 0x0000002000457802 */ /* 0x000fe20000000f00 */
[C---:B------:R-:W-:Y:S01]  /*17c50*/  FMUL.FTZ R102, R4.reuse, R102 ;  /* 0x0000006604667220 */ /* 0x040fe20000410000 */
[----:B------:R1:W-:Y:S01]  /*17c60*/  STS [R0], R6 ;  /* 0x0000000600007388 */ /* 0x0003e20000000800 */
        /* <DEDUP_REMOVED lines=23> */
[----:B-1----:R-:W-:Y:S01]  /*17de0*/  MOV R6, 0x40 ;  /* 0x0000004000067802 */ /* 0x002fe20000000f00 */
[----:B------:R1:W-:Y:S01]  /*17df0*/  STS [R3], R4 ;  /* 0x0000000403007388 */ /* 0x0003e20000000800 */
[----:B------:R-:W-:Y:S02]  /*17e00*/  F2FP.BF16.PACK_AB R32, R165, R164 ;  /* 0x000000a4a520723e */ /* 0x000fe400000010ff */
[----:B------:R-:W-:Y:S01]  /*17e10*/  SEL R6, R6, 0xffffffc0, !P2 ;  /* 0xffffffc006067807 */ /* 0x000fe20005000000 */
[----:B------:R-:W-:Y:S01]  /*17e20*/  STS [R0+0x2000], R67 ;  /* 0x0020004300007388 */ /* 0x000fe20000000800 */
[----:B------:R-:W-:Y:S02]  /*17e30*/  F2FP.BF16.PACK_AB R31, R31, R166 ;  /* 0x000000a61f1f723e */ /* 0x000fe400000010ff */
[----:B------:R-:W-:Y:S01]  /*17e40*/  F2FP.BF16.PACK_AB R28, R169, R168 ;  /* 0x000000a8a91c723e */ /* 0x000fe200000010ff */
[----:B------:R2:W-:Y:S01]  /*17e50*/  STS [R0+0x2400], R8 ;  /* 0x0024000800007388 */ /* 0x0005e20000000800 */
[----:B------:R-:W-:-:S03]  /*17e60*/  F2FP.BF16.PACK_AB R27, R171, R170 ;  /* 0x000000aaab1b723e */ /* 0x000fc600000010ff */
[----:B------:R3:W-:Y:S04]  /*17e70*/  STS [R3+0x2000], R9 ;  /* 0x0020000903007388 */ /* 0x0007e80000000800 */
[----:B------:R4:W-:Y:S01]  /*17e80*/  STS [R3+0x2400], R12 ;  /* 0x0024000c03007388 */ /* 0x0009e20000000800 */
[----:B-1----:R-:W-:-:S04]  /*17e90*/  SEL R4, R69, 0xffffffe0, !P1 ;  /* 0xffffffe045047807 */ /* 0x002fc80004800000 */
[----:B------:R-:W-:Y:S02]  /*17ea0*/  IADD3 R5, R0, R4, RZ ;  /* 0x0000000400057210 */ /* 0x000fe40007ffe0ff */
[-C--:B------:R-:W-:Y:S02]  /*17eb0*/  IADD3 R4, R4, R3.reuse, RZ ;  /* 0x0000000304047210 */ /* 0x080fe40007ffe0ff */
[-C--:B--2---:R-:W-:Y:S01]  /*17ec0*/  IADD3 R8, R0, R6.reuse, RZ ;  /* 0x0000000600087210 */ /* 0x084fe20007ffe0ff */
[----:B------:R-:W-:Y:S01]  /*17ed0*/  STS [R5], R11 ;  /* 0x0000000b05007388 */ /* 0x000fe20000000800 */
[-C--:B------:R-:W-:Y:S02]  /*17ee0*/  IADD3 R7, R5, R6.reuse, RZ ;  /* 0x0000000605077210 */ /* 0x080fe40007ffe0ff */
[----:B---3--:R-:W-:Y:S01]  /*17ef0*/  IADD3 R9, R6, R3, RZ ;  /* 0x0000000306097210 */ /* 0x008fe20007ffe0ff */
[----:B------:R-:W-:Y:S01]  /*17f00*/  STS [R5+0x400], R10 ;  /* 0x0004000a05007388 */ /* 0x000fe20000000800 */
[----:B------:R-:W-:-:S02]  /*17f10*/  IADD3 R6, R4, R6, RZ ;  /* 0x0000000604067210 */ /* 0x000fc40007ffe0ff */
[----:B----4-:R-:W-:Y:S01]  /*17f20*/  MOV R12, 0x7f800000 ;  /* 0x7f800000000c7802 */ /* 0x010fe20000000f00 */
[----:B------:R1:W-:Y:S04]  /*17f30*/  STS [R4], R14 ;  /* 0x0000000e04007388 */ /* 0x0003e80000000800 */
[----:B------:R2:W-:Y:S04]  /*17f40*/  STS [R4+0x400], R13 ;  /* 0x0004000d04007388 */ /* 0x0005e80000000800 */
[----:B------:R-:W-:Y:S04]  /*17f50*/  STS [R5+0x2000], R15 ;  /* 0x0020000f05007388 */ /* 0x000fe80000000800 */
[----:B------:R-:W-:Y:S04]  /*17f60*/  STS [R5+0x2400], R16 ;  /* 0x0024001005007388 */ /* 0x000fe80000000800 */
[----:B------:R-:W-:Y:S04]  /*17f70*/  STS [R4+0x2000], R23 ;  /* 0x0020001704007388 */ /* 0x000fe80000000800 */
[----:B------:R-:W-:Y:S04]  /*17f80*/  STS [R4+0x2400], R22 ;  /* 0x0024001604007388 */ /* 0x000fe80000000800 */
[----:B------:R-:W-:Y:S01]  /*17f90*/  STS [R8], R21 ;  /* 0x0000001508007388 */ /* 0x000fe20000000800 */
[----:B-1----:R-:W-:-:S03]  /*17fa0*/  MOV R14, 0x7f800000 ;  /* 0x7f800000000e7802 */ /* 0x002fc60000000f00 */
        /* <DEDUP_REMOVED lines=119> */
.L_x_1028:
[----:B--234-:R-:W-:Y:S05]  /*18720*/  BSYNC B0 ;  /* 0x0000000000007941 */ /* 0x01cfea0003800000 */
.L_x_1027:
        /* <DEDUP_REMOVED lines=30> */
.L_x_1030:
[----:B-1----:R-:W-:Y:S05]  /*18910*/  BSYNC B0 ;  /* 0x0000000000007941 */ /* 0x002fea0003800000 */
.L_x_1029:
        /* <DEDUP_REMOVED lines=18> */
.L_x_1032:
[----:B------:R-:W-:Y:S05]  /*18a40*/  BSYNC B0 ;  /* 0x0000000000007941 */ /* 0x000fea0003800000 */
.L_x_1031:
        /* <DEDUP_REMOVED lines=18> */
.L_x_1034:
[----:B------:R-:W-:Y:S05]  /*18b70*/  BSYNC B0 ;  /* 0x0000000000007941 */ /* 0x000fea0003800000 */
.L_x_1033:
        /* <DEDUP_REMOVED lines=18> */
.L_x_1036:
[----:B------:R-:W-:Y:S05]  /*18ca0*/  BSYNC B0 ;  /* 0x0000000000007941 */ /* 0x000fea0003800000 */
.L_x_1035:
        /* <DEDUP_REMOVED lines=18> */
.L_x_1038:
[----:B------:R-:W-:Y:S05]  /*18dd0*/  BSYNC B0 ;  /* 0x0000000000007941 */ /* 0x000fea0003800000 */
.L_x_1037:
        /* <DEDUP_REMOVED lines=18> */
.L_x_1040:
[----:B------:R-:W-:Y:S05]  /*18f00*/  BSYNC B0 ;  /* 0x0000000000007941 */ /* 0x000fea0003800000 */
.L_x_1039:
        /* <DEDUP_REMOVED lines=18> */
.L_x_1042:
[----:B------:R-:W-:Y:S05]  /*19030*/  BSYNC B0 ;  /* 0x0000000000007941 */ /* 0x000fea0003800000 */
.L_x_1041:
        /* <DEDUP_REMOVED lines=19> */
.L_x_979:
        /* <DEDUP_REMOVED lines=8> */
[----:B------:R-:W-:Y:S01]  /*191f0*/  ULDC.64 UR6, c[0x0][0x1e8] ;  /* 0x00007a0000067ab9 */ /* 0x000fe20000000a00 */
[----:B------:R-:W-:Y:S01]  /*19200*/  SHF.R.S32.HI R8, RZ, 0x3, R8 ;  /* 0x00000003ff087819 */ /* 0x000fe20000011408 */
[----:B------:R-:W-:Y:S01]  /*19210*/  USHF.R.S32.HI UR15, URZ, 0x1f, UR14 ;  /* 0x0000001f3f0f7899 */ /* 0x000fe2000801140e */
[----:B------:R-:W-:Y:S01]  /*19220*/  IMAD.IADD R15, R22, 0x1, -R0 ;  /* 0x00000001160f7824 */ /* 0x000fe200078e0a00 */
[----:B------:R-:W-:Y:S01]  /*19230*/  @!UP4 USHF.R.S32.HI UR18, URZ, 0x1f, UR13 ;  /* 0x0000001f3f12c899 */ /* 0x000fe2000801140d */
[----:B------:R-:W-:Y:S01]  /*19240*/  SHF.R.S32.HI R9, RZ, 0x1f, R8 ;  /* 0x0000001fff097819 */ /* 0x000fe20000011408 */
[----:B------:R-:W-:Y:S01]  /*19250*/  @UP4 UIMAD.WIDE.U32 UR8, UR26, UR6, URZ ;  /* 0x000000061a0842a5 */ /* 0x000fe2000f8e003f */
[----:B------:R-:W-:Y:S01]  /*19260*/  IMAD.SHL.U32 R14, R15, 0x8, RZ ;  /* 0x000000080f0e7824 */ /* 0x000fe200078e00ff */
[----:B------:R-:W-:Y:S01]  /*19270*/  @!UP4 UIMAD UR18, UR18, UR4, URZ ;  /* 0x000000041212c2a4 */ /* 0x000fe2000f8e023f */
[----:B------:R-:W-:Y:S01]  /*19280*/  BSSY B0, `(.L_x_1043) ;  /* 0x000003a000007945 */ /* 0x000fe20003800000 */
[----:B------:R-:W-:-:S02]  /*19290*/  ULDC.U8 UR17, c[0x0][0x328] ;  /* 0x0000ca0000117ab9 */ /* 0x000fc40000000000 */
[----:B------:R-:W-:Y:S01]  /*192a0*/  @!UP4 UIMAD.WIDE.U32 UR20, UR13, UR4, URZ ;  /* 0x000000040d14c2a5 */ /* 0x000fe2000f8e003f */
[----:B------:R-:W-:Y:S01]  /*192b0*/  IADD3 R23, R14, 0x40, RZ ;  /* 0x000000400e177810 */ /* 0x000fe20007ffe0ff */
[----:B------:R-:W-:Y:S02]  /*192c0*/  @!UP4 UIMAD UR18, UR13, UR5, UR18 ;  /* 0x000000050d12c2a4 */ /* 0x000fe4000f8e0212 */
[----:B------:R-:W-:Y:S02]  /*192d0*/  UISETP.NE.AND UP2, UPT, UR17, URZ, UPT ;  /* 0x0000003f1100728c */ /* 0x000fe4000bf45270 */
[----:B------:R-:W-:Y:S02]  /*192e0*/  ULDC.64 UR4, c[0x0][0x1f0] ;  /* 0x00007c0000047ab9 */ /* 0x000fe40000000a00 */
[----:B------:R-:W-:Y:S02]  /*192f0*/  UIMAD UR4, UR15, UR4, URZ ;  /* 0x000000040f0472a4 */ /* 0x000fe4000f8e023f */
[----:B------:R-:W-:Y:S01]  /*19300*/  @!UP3 UISETP.NE.AND UP1, UPT, UR17, URZ, UPT ;  /* 0x0000003f1100b28c */ /* 0x000fe2000bf25270 */
[----:B--2---:R-:W-:Y:S01]  /*19310*/  IMAD.WIDE R6, R6, 0x80, R8 ;  /* 0x0000008006067825 */ /* 0x004fe200078e0208 */
[----:B------:R-:W-:-:S02]  /*19320*/  @UP4 UMOV UR15, UR8 ;  /* 0x00000008000f4c82 */ /* 0x000fc40008000000 */
[----:B------:R-:W-:Y:S02]  /*19330*/  @UP4 UIMAD UR7, UR26, UR7, UR9 ;  /* 0x000000071a0742a4 */ /* 0x000fe4000f8e0209 */
[----:B------:R-:W-:Y:S02]  /*19340*/  ULDC UR12, c[0x0][0x214] ;  /* 0x00008500000c7ab9 */ /* 0x000fe40000000800 */
[----:B------:R-:W-:Y:S02]  /*19350*/  @UP3 ULDC UR8, c[0x0][0x210] ;  /* 0x0000840000083ab9 */ /* 0x000fe40000000800 */
[----:B------:R-:W-:Y:S02]  /*19360*/  UISETP.EQ.AND UP2, UPT, UR16, URZ, UP2 ;  /* 0x0000003f1000728c */ /* 0x000fe40009742270 */
[----:B------:R-:W-:Y:S02]  /*19370*/  ULDC UR9, c[0x0][0x234] ;  /* 0x00008d0000097ab9 */ /* 0x000fe40000000800 */
[----:B------:R-:W-:-:S02]  /*19380*/  @UP3 UIMAD UR8, UR8, UR12, URZ ;  /* 0x0000000c080832a4 */ /* 0x000fc4000f8e023f */
[----:B------:R-:W-:Y:S02]  /*19390*/  @!UP3 USEL UR8, UR12, UR9, !UP1 ;  /* 0x000000090c08b287 */ /* 0x000fe4000c800000 */
[----:B------:R-:W-:Y:S02]  /*193a0*/  UISETP.NE.OR UP0, UPT, UR26, -0x1, !UP2 ;  /* 0xffffffff1a00788c */ /* 0x000fe4000d705670 */
[----:B------:R-:W-:Y:S02]  /*193b0*/  ULDC UR6, c[0x0][0x1c0] ;  /* 0x0000700000067ab9 */ /* 0x000fe40000000800 */
[----:B------:R-:W-:Y:S02]  /*193c0*/  @UP3 UMOV UR19, 0x1 ;  /* 0x0000000100133882 */ /* 0x000fe40000000000 */
[----:B------:R-:W-:Y:S02]  /*193d0*/  @!UP3 UIMAD UR19, UR8, UR6, URZ ;  /* 0x000000060813b2a4 */ /* 0x000fe4000f8e023f */
[----:B------:R-:W-:-:S02]  /*193e0*/  @!UP4 UMOV UR15, UR20 ;  /* 0x00000014000fcc82 */ /* 0x000fc40008000000 */
[----:B------:R-:W-:Y:S01]  /*193f0*/  @!UP4 UIADD3 UR7, UR21, UR18, URZ ;  /* 0x000000121507c290 */ /* 0x000fe2000fffe03f */
[C---:B------:R-:W-:Y:S01]  /*19400*/  IADD3 R2, P0, R14.reuse, UR15, RZ ;  /* 0x0000000f0e027c10 */ /* 0x040fe2000ff1e0ff */
[----:B------:R-:W-:Y:S02]  /*19410*/  UIADD3 UR11, -UR10, UR11, URZ ;  /* 0x0000000b0a0b7290 */ /* 0x000fe4000fffe13f */
[----:B------:R-:W-:Y:S02]  /*19420*/  UIMAD UR19, UR13, UR19, URZ ;  /* 0x000000130d1372a4 */ /* 0x000fe4000f8e023f */
[----:B------:R-:W-:Y:S01]  /*19430*/  @!UP0 UIMAD UR26, UR13, UR12, URZ ;  /* 0x0000000c0d1a82a4 */ /* 0x000fe2000f8e023f */
[----:B------:R-:W-:Y:S01]  /*19440*/  LEA.HI.X.SX32 R3, R14, UR7, 0x1, P0 ;  /* 0x000000070e037c11 */ /* 0x000fe200080f0eff */
[----:B------:R-:W-:Y:S01]  /*19450*/  USEL UR19, UR19, URZ, !UP2 ;  /* 0x0000003f13137287 */ /* 0x000fe2000d000000 */
[----:B------:R-:W-:Y:S01]  /*19460*/  ISETP.GE.AND P0, PT, R8, UR11, PT ;  /* 0x0000000b08007c0c */ /* 0x000fe2000bf06270 */
[----:B------:R-:W-:-:S02]  /*19470*/  @UP3 ULDC UR22, c[0x0][0x210] ;  /* 0x0000840000163ab9 */ /* 0x000fc40000000800 */
[----:B------:R-:W-:Y:S01]  /*19480*/  @!UP3 UMOV UR22, 0x1 ;  /* 0x000000010016b882 */ /* 0x000fe20000000000 */
[----:B-1----:R-:W-:Y:S01]  /*19490*/  IMAD.WIDE.U32 R12, R12, c[0x0][0x1f0], R2 ;  /* 0x00007c000c0c7a25 */ /* 0x002fe200078e0002 */
[----:B------:R-:W-:Y:S02]  /*194a0*/  UIMAD UR8, UR14, UR8, UR19 ;  /* 0x000000080e0872a4 */ /* 0x000fe4000f8e0213 */
[----:B------:R-:W-:Y:S02]  /*194b0*/  UIMAD UR10, UR10, UR22, URZ ;  /* 0x000000160a0a72a4 */ /* 0x000fe4000f8e023f */
        /* <DEDUP_REMOVED lines=22> */
.L_x_1044:
[----:B------:R-:W-:Y:S05]  /*19620*/  BSYNC B0 ;  /* 0x0000000000007941 */ /* 0x000fea0003800000 */
.L_x_1043:
        /* <DEDUP_REMOVED lines=18> */
.L_x_1046:
[----:B------:R-:W-:Y:S05]  /*19750*/  BSYNC B0 ;  /* 0x0000000000007941 */ /* 0x000fea0003800000 */
.L_x_1045:
        /* <DEDUP_REMOVED lines=18> */
.L_x_1048:
[----:B------:R-:W-:Y:S05]  /*19880*/  BSYNC B0 ;  /* 0x0000000000007941 */ /* 0x000fea0003800000 */
.L_x_1047:
        /* <DEDUP_REMOVED lines=18> */
.L_x_1050:
[----:B------:R-:W-:Y:S05]  /*199b0*/  BSYNC B0 ;  /* 0x0000000000007941 */ /* 0x000fea0003800000 */
.L_x_1049:
        /* <DEDUP_REMOVED lines=18> */
.L_x_1052:
[----:B------:R-:W-:Y:S05]  /*19ae0*/  BSYNC B0 ;  /* 0x0000000000007941 */ /* 0x000fea0003800000 */
.L_x_1051:
        /* <DEDUP_REMOVED lines=18> */
.L_x_1054:
[----:B------:R-:W-:Y:S05]  /*19c10*/  BSYNC B0 ;  /* 0x0000000000007941 */ /* 0x000fea0003800000 */
.L_x_1053:
        /* <DEDUP_REMOVED lines=18> */
.L_x_1056:
[----:B------:R-:W-:Y:S05]  /*19d40*/  BSYNC B0 ;  /* 0x0000000000007941 */ /* 0x000fea0003800000 */
.L_x_1055:
        /* <DEDUP_REMOVED lines=18> */
.L_x_1058:
[----:B------:R-:W-:Y:S05]  /*19e70*/  BSYNC B0 ;  /* 0x0000000000007941 */ /* 0x000fea0003800000 */
.L_x_1057:
        /* <DEDUP_REMOVED lines=67> */
.L_x_1059:
        /* <DEDUP_REMOVED lines=13> */
.L_x_1413:


//--------------------- .text._ZN5flash16flash_fwd_kernelI23Flash_fwd_kernel_traitsILi128ELi128ELi32ELi4ELb0ELb0EN7cutlass10bfloat16_tE19Flash_kernel_traitsILi128ELi128ELi32ELi4ES3_EELb1ELb1ELb0ELb0ELb0ELb0ELb0ELb1EEEvNS_16Flash_fwd_paramsE --------------------------
	.section	.text._ZN5flash16flash_fwd_kernelI23Flash_fwd_kernel_traitsILi128ELi128ELi32ELi4ELb0ELb0EN7cutlass10bfloat16_tE19Flash_kernel_traitsILi128ELi128ELi32ELi4ES3_EELb1ELb1ELb0ELb0ELb0ELb0ELb0ELb1EEEvNS_16Flash_fwd_paramsE,"ax",@progbits
	.sectioninfo	@"SHI_REGISTERS=255"
	.align	128
        .global         _ZN5flash16flash_fwd_kernelI23Flash_fwd_kernel_traitsILi128ELi128ELi32ELi4ELb0ELb0EN7cutlass10bfloat16_tE19Flash_kernel_traitsILi128ELi128ELi32ELi4ES3_EELb1ELb1ELb0ELb0ELb0ELb0ELb0ELb1EEEvNS_16Flash_fwd_paramsE
        .type           _ZN5flash16flash_fwd_kernelI23Flash_fwd_kernel_traitsILi128ELi128ELi32ELi4ELb0ELb0EN7cutlass10bfloat16_tE19Flash_kernel_traitsILi128ELi128ELi32ELi4ES3_EELb1ELb1ELb0ELb0ELb0ELb0ELb0ELb1EEEvNS_16Flash_fwd_paramsE,@function
        .size           _ZN5flash16flash_fwd_kernelI23Flash_fwd_kernel_traitsILi128ELi128ELi32ELi4ELb0ELb0EN7cutlass10bfloat16_tE19Flash_kernel_traitsILi128ELi128ELi32ELi4ES3_EELb1ELb1ELb0ELb0ELb0ELb0ELb0ELb1EEEvNS_16Flash_fwd_paramsE,(.L_x_1414 - _ZN5flash16flash_fwd_kernelI23Flash_fwd_kernel_traitsILi128ELi128ELi32ELi4ELb0ELb0EN7cutlass10bfloat16_tE19Flash_kernel_traitsILi128ELi128ELi32ELi4ES3_EELb1ELb1ELb0ELb0ELb0ELb0ELb0ELb1EEEvNS_16Flash_fwd_paramsE)
        .other          _ZN5flash16flash_fwd_kernelI23Flash_fwd_kernel_traitsILi128ELi128ELi32ELi4ELb0ELb0EN7cutlass10bfloat16_tE19Flash_kernel_traitsILi128ELi128ELi32ELi4ES3_EELb1ELb1ELb0ELb0ELb0ELb0ELb0ELb1EEEvNS_16Flash_fwd_paramsE,@"STO_CUDA_ENTRY STV_DEFAULT"
_ZN5flash16flash_fwd_kernelI23Flash_fwd_kernel_traitsILi128ELi128ELi32ELi4ELb0ELb0EN7cutlass10bfloat16_tE19Flash_kernel_traitsILi128ELi128ELi32ELi4ES3_EELb1ELb1ELb0ELb0ELb0ELb0ELb0ELb1EEEvNS_16Flash_fwd_paramsE:
.text._ZN5flash16flash_fwd_kernelI23Flash_fwd_kernel_traitsILi128ELi128ELi32ELi4ELb0ELb0EN7cutlass10bfloat16_tE19Flash_kernel_traitsILi128ELi128ELi32ELi4ES3_EELb1ELb1ELb0ELb0ELb0ELb0ELb0ELb1EEEvNS_16Flash_fwd_paramsE:
        /* <DEDUP_REMOVED lines=12> */
[----:B------:R-:W-:-:S06]  /*00c0*/  ULDC.64 UR4, c[0x0][0x240] ;  /* 0x0000900000047ab9 */ /* 0x000fcc0000000a00 */
[----:B------:R-:W1:Y:S01]  /*00d0*/  S2UR UR12, SR_CTAID.Y ;  /* 0x00000000000c79c3 */ /* 0x000e620000002600 */
[----:B------:R3:W4:Y:S07]  /*00e0*/  @P2 LDG.E.64 R4, [R2.64] ;  /* 0x0000001c02042981 */ /* 0x00072e000c1e1b00 */
[----:B------:R-:W1:Y:S01]  /*00f0*/  S2UR UR11, SR_CTAID.Z ;  /* 0x00000000000b79c3 */ /* 0x000e620000002700 */
[----:B------:R-:W-:Y:S02]  /*0100*/  UMOV UR7, 0x4 ;  /* 0x0000000400077882 */ /* 0x000fe40000000000 */
[----:B------:R-:W-:-:S02]  /*0110*/  ULDC.64 UR14, c[0x0][0x240] ;  /* 0x00009000000e7ab9 */ /* 0x000fc40000000a00 */
[----:B------:R-:W-:Y:S01]  /*0120*/  ULDC.64 UR8, c[0x0][0x248] ;  /* 0x0000920000087ab9 */ /* 0x000fe20000000a00 */
[----:B---3--:R-:W-:Y:S01]  /*0130*/  @P2 MOV R2, R7 ;  /* 0x0000000700022202 */ /* 0x008fe20000000f00 */
[----:B------:R-:W-:-:S06]  /*0140*/  @P2 IMAD.MOV.U32 R3, RZ, RZ, R8 ;  /* 0x000000ffff032224 */ /* 0x000fcc00078e0008 */
[----:B------:R-:W3:Y:S01]  /*0150*/  @P2 LDG.E.64 R2, [R2.64] ;  /* 0x0000001c02022981 */ /* 0x000ee2000c1e1b00 */
[----:B-1----:R-:W-:Y:S02]  /*0160*/  ULOP3.LUT UR6, UR11, UR25, UR12, 0xfe, !UPT ;  /* 0x000000190b067292 */ /* 0x002fe4000f8efe0c */
[----:B------:R-:W-:Y:S02]  /*0170*/  UISETP.NE.U32.AND UP2, UPT, URZ, UR4, UPT ;  /* 0x000000043f00728c */ /* 0x000fe4000bf45070 */
[----:B------:R-:W-:Y:S02]  /*0180*/  UIMAD.WIDE UR14, UR12, UR7, UR14 ;  /* 0x000000070c0e72a5 */ /* 0x000fe4000f8e020e */
[----:B--2---:R-:W-:Y:S01]  /*0190*/  LOP3.LUT P3, RZ, R22, UR6, RZ, 0xfc, !PT ;  /* 0x0000000616ff7c12 */ /* 0x004fe2000f86fcff */
[----:B------:R-:W-:Y:S02]  /*01a0*/  UISETP.NE.AND.EX UP2, UPT, URZ, UR5, UPT, UP2 ;  /* 0x000000053f00728c */ /* 0x000fe4000bf45320 */
[----:B------:R-:W-:-:S02]  /*01b0*/  ULDC.U8 UR6, c[0x0][0x312] ;  /* 0x0000c48000067ab9 */ /* 0x000fc40000000000 */
[----:B------:R-:W-:Y:S02]  /*01c0*/  ULDC.64 UR4, c[0x0][0x250] ;  /* 0x0000940000047ab9 */ /* 0x000fe40000000a00 */
[----:B------:R-:W-:Y:S01]  /*01d0*/  PLOP3.LUT P0, PT, PT, PT, UP2, 0x80, 0x0 ;  /* 0x000000000000781c */ /* 0x000fe20003f0f028 */
[----:B------:R-:W-:Y:S02]  /*01e0*/  UISETP.NE.U32.AND UP0, UPT, URZ, UR4, UPT ;  /* 0x000000043f00728c */ /* 0x000fe4000bf05070 */
[----:B------:R-:W-:Y:S02]  /*01f0*/  UISETP.NE.AND UP3, UPT, UR6, URZ, UPT ;  /* 0x0000003f0600728c */ /* 0x000fe4000bf65270 */
[----:B------:R-:W-:Y:S01]  /*0200*/  UISETP.EQ.U32.AND UP1, UPT, URZ, UR8, UPT ;  /* 0x000000083f00728c */ /* 0x000fe2000bf22070 */
[----:B------:R-:W-:Y:S01]  /*0210*/  @!P3 IMAD.MOV.U32 R10, RZ, RZ, c[0x0][0x308] ;  /* 0x0000c200ff0ab624 */ /* 0x000fe200078e00ff */
[----:B------:R-:W-:Y:S01]  /*0220*/  UISETP.NE.AND.EX UP0, UPT, URZ, UR5, UPT, UP0 ;  /* 0x000000053f00728c */ /* 0x000fe2000bf05300 */
[----:B------:R-:W-:Y:S01]  /*0230*/  @!P3 IMAD.MOV.U32 R11, RZ, RZ, c[0x0][0x30c] ;  /* 0x0000c300ff0bb624 */ /* 0x000fe200078e00ff */
[----:B------:R-:W-:-:S02]  /*0240*/  UISETP.EQ.OR.EX UP1, UPT, URZ, UR9, !UP3, UP1 ;  /* 0x000000093f00728c */ /* 0x000fc4000df22710 */
[----:B------:R-:W-:Y:S02]  /*0250*/  ULDC.64 UR4, c[0x0][0x250] ;  /* 0x0000940000047ab9 */ /* 0x000fe40000000a00 */
[----:B------:R-:W-:Y:S02]  /*0260*/  ULDC.64 UR8, c[0x0][0x248] ;  /* 0x0000920000087ab9 */ /* 0x000fe40000000a00 */
[----:B------:R-:W-:-:S03]  /*0270*/  UIMAD.WIDE UR8, UR12, UR7, UR8 ;  /* 0x000000070c0872a5 */ /* 0x000fc6000f8e0208 */
[----:B------:R-:W-:Y:S01]  /*0280*/  @UP0 UIMAD.WIDE UR4, UR12, UR7, UR4 ;  /* 0x000000070c0402a5 */ /* 0x000fe2000f8e0204 */
[----:B----4-:R-:W1:Y:S08]  /*0290*/  @P2 R2UR UR30, R4 ;  /* 0x00000000041e23c2 */ /* 0x010e7000000e0000 */
[----:B------:R-:W2:Y:S01]  /*02a0*/  @P2 R2UR UR31, R5 ;  /* 0x00000000051f23c2 */ /* 0x000ea200000e0000 */
[----:B-1----:R-:W-:-:S02]  /*02b0*/  MOV R4, UR30 ;  /* 0x0000001e00047c02 */ /* 0x002fc40008000f00 */
[----:B---3--:R-:W-:Y:S01]  /*02c0*/  @P2 IADD3 R7, P1, R2, c[0x0][0x300], RZ ;  /* 0x0000c00002072a10 */ /* 0x008fe20007f3e0ff */
[----:B--2---:R-:W-:Y:S02]  /*02d0*/  IMAD.U32 R5, RZ, RZ, UR31 ;  /* 0x0000001fff057e24 */ /* 0x004fe4000f8e00ff */
[----:B------:R-:W-:Y:S02]  /*02e0*/  IMAD.U32 R2, RZ, RZ, UR14 ;  /* 0x0000000eff027e24 */ /* 0x000fe4000f8e00ff */
[----:B------:R-:W-:Y:S01]  /*02f0*/  @P2 IMAD.X R8, RZ, RZ, R3, P1 ;  /* 0x000000ffff082224 */ /* 0x000fe200008e0603 */
[----:B------:R1:W-:Y:S01]  /*0300*/  @!P3 STG.E.64 [R10.64], R4 ;  /* 0x000000040a00b986 */ /* 0x0003e2000c101b1c */
[----:B------:R-:W-:Y:S02]  /*0310*/  MOV R3, UR15 ;  /* 0x0000000f00037c02 */ /* 0x000fe40008000f00 */
[----:B------:R-:W-:Y:S02]  /*0320*/  PLOP3.LUT P2, PT, PT, PT, UP1, 0x80, 0x0 ;  /* 0x000000000000781c */ /* 0x000fe40003f4f018 */
[----:B------:R-:W-:Y:S01]  /*0330*/  PLOP3.LUT P1, PT, PT, PT, UP0, 0x80, 0x0 ;  /* 0x000000000000781c */ /* 0x000fe20003f2f008 */
[----:B-1----:R-:W-:-:S02]  /*0340*/  @!P3 IMAD.MOV.U32 R4, RZ, RZ, R7 ;  /* 0x000000ffff04b224 */ /* 0x002fc400078e0007 */
[----:B------:R-:W-:-:S05]  /*0350*/  @!P3 IMAD.MOV.U32 R5, RZ, RZ, R8 ;  /* 0x000000ffff05b224 */ /* 0x000fca00078e0008 */
[----:B------:R1:W-:Y:S04]  /*0360*/  @!P3 STG.E.64 [R10.64+0x8], R4 ;  /* 0x000008040a00b986 */ /* 0x0003e8000c101b1c */
[----:B------:R2:W3:Y:S04]  /*0370*/  @P0 LDG.E R9, [R2.64] ;  /* 0x0000001c02090981 */ /* 0x0004e8000c1e1900 */
[----:B------:R2:W4:Y:S01]  /*0380*/  @P0 LDG.E R6, [R2.64+0x4] ;  /* 0x0000041c02060981 */ /* 0x000522000c1e1900 */
[----:B-1----:R-:W-:Y:S01]  /*0390*/  MOV R4, UR4 ;  /* 0x0000000400047c02 */ /* 0x002fe20008000f00 */
[----:B------:R-:W-:-:S02]  /*03a0*/  IMAD.U32 R5, RZ, RZ, UR5 ;  /* 0x00000005ff057e24 */ /* 0x000fc4000f8e00ff */
[----:B--2---:R-:W-:Y:S01]  /*03b0*/  IMAD.U32 R2, RZ, RZ, UR8 ;  /* 0x00000008ff027e24 */ /* 0x004fe2000f8e00ff */
[----:B------:R-:W-:Y:S02]  /*03c0*/  MOV R3, UR9 ;  /* 0x0000000900037c02 */ /* 0x000fe40008000f00 */
[----:B------:R-:W2:Y:S04]  /*03d0*/  @P1 LDG.E R4, [R4.64] ;  /* 0x0000001c04041981 */ /* 0x000ea8000c1e1900 */
[----:B------:R-:W5:Y:S01]  /*03e0*/  @!P2 LDG.E R0, [R2.64] ;  /* 0x0000001c0200a981 */ /* 0x000f62000c1e1900 */
[----:B------:R-:W-:Y:S01]  /*03f0*/  UMOV UR24, 0xffffffff ;  /* 0xffffffff00187882 */ /* 0x000fe20000000000 */
[----:B------:R-:W1:Y:S01]  /*0400*/  LDC.U8 R165, c[0x0][0x2d8] ;  /* 0x0000b600ffa57b82 */ /* 0x000e620000000000 */
[----:B------:R-:W-:-:S02]  /*0410*/  UMOV UR15, 0xffffffff ;  /* 0xffffffff000f7882 */ /* 0x000fc40000000000 */
[----:B------:R-:W-:-:S05]  /*0420*/  UMOV UR14, URZ ;  /* 0x0000003f000e7c82 */ /* 0x000fca0008000000 */
[----:B---3--:R3:W1:Y:S08]  /*0430*/  @P0 R2UR UR24, R9 ;  /* 0x00000000091803c2 */ /* 0x00867000000e0000 */
[----:B----4-:R-:W1:Y:S01]  /*0440*/  @P0 R2UR UR26, R6 ;  /* 0x00000000061a03c2 */ /* 0x010e6200000e0000 */
[----:B------:R-:W-:-:S04]  /*0450*/  ISETP.NE.U32.AND P0, PT, RZ, c[0x0][0x248], PT ;  /* 0x00009200ff007a0c */ /* 0x000fc80003f05070 */
[----:B------:R-:W-:Y:S02]  /*0460*/  ISETP.NE.AND.EX P0, PT, RZ, c[0x0][0x24c], PT, P0 ;  /* 0x00009300ff007a0c */ /* 0x000fe40003f05300 */
[----:B---3--:R-:W-:-:S04]  /*0470*/  SHF.R.S32.HI R9, RZ, 0x1f, R22 ;  /* 0x0000001fff097819 */ /* 0x008fc80000011416 */
[----:B------:R-:W-:Y:S01]  /*0480*/  LEA.HI R16, R9, R22, RZ, 0x5 ;  /* 0x0000001609107211 */ /* 0x000fe200078f28ff */
[----:B--2---:R2:W3:Y:S01]  /*0490*/  @P1 R2UR UR14, R4 ;  /* 0x00000000040e13c2 */ /* 0x0044e200000e0000 */
[----:B-1----:R-:W-:-:S07]  /*04a0*/  @UP2 UIADD3 UR26, UR26, -UR24, URZ ;  /* 0x800000181a1a2290 */ /* 0x002fce000fffe03f */
[----:B-----5:R1:W4:Y:S01]  /*04b0*/  @!P2 R2UR UR15, R0 ;  /* 0x00000000000fa3c2 */ /* 0x02032200000e0000 */
[----:B------:R-:W-:Y:S01]  /*04c0*/  @!UP2 ULDC UR26, c[0x0][0x214] ;  /* 0x00008500001aaab9 */ /* 0x000fe20000000800 */
[----:B-1----:R-:W-:-:S05]  /*04d0*/  LOP3.LUT R0, R16, 0xffffffe0, RZ, 0xc0, !PT ;  /* 0xffffffe010007812 */ /* 0x002fca00078ec0ff */
[----:B------:R-:W-:Y:S01]  /*04e0*/  IMAD.IADD R91, R22, 0x1, -R0 ;  /* 0x00000001165b7824 */ /* 0x000fe200078e0a00 */
        /* <DEDUP_REMOVED lines=8> */
.L_x_1060:
[----:B------:R-:W-:Y:S02]  /*0570*/  ULDC UR8, c[0x0][0x218] ;  /* 0x0000860000087ab9 */ /* 0x000fe40000000800 */
.L_x_1061:
        /* <DEDUP_REMOVED lines=37> */
[----:B------:R-:W-:Y:S01]  /*07d0*/  SHF.R.S32.HI R0, RZ, 0x1f, R91 ;  /* 0x0000001fff007819 */ /* 0x000fe2000001145b */
[----:B------:R-:W-:Y:S02]  /*07e0*/  UISETP.NE.AND UP0, UPT, UR15, -0x1, UPT ;  /* 0xffffffff0f00788c */ /* 0x000fe4000bf05270 */
[----:B------:R-:W-:Y:S02]  /*07f0*/  ULDC.64 UR4, c[0x0][0x190] ;  /* 0x0000640000047ab9 */ /* 0x000fe40000000a00 */
[----:B------:R-:W-:Y:S02]  /*0800*/  ULDC.64 UR8, c[0x0][0x178] ;  /* 0x00005e0000087ab9 */ /* 0x000fe40000000a00 */
[----:B------:R-:W-:Y:S01]  /*0810*/  PLOP3.LUT P0, PT, PT, PT, UP0, 0x80, 0x0 ;  /* 0x000000000000781c */ /* 0x000fe20003f0f008 */
[----:B------:R-:W-:Y:S02]  /*0820*/  ULDC UR33, c[0x0][0x228] ;  /* 0x00008a0000217ab9 */ /* 0x000fe40000000800 */
[----:B------:R-:W-:-:S02]  /*0830*/  @UP1 UIMAD.WIDE.U32 UR18, UR24, UR4, URZ ;  /* 0x00000004181212a5 */ /* 0x000fc4000f8e003f */
[----:B------:R-:W-:Y:S02]  /*0840*/  @!UP1 USHF.R.S32.HI UR16, URZ, 0x1f, UR12 ;  /* 0x0000001f3f109899 */ /* 0x000fe4000801140c */
[----:B------:R-:W-:Y:S02]  /*0850*/  @UP0 UIADD3 UR17, UR14, UR15, URZ ;  /* 0x0000000f0e110290 */ /* 0x000fe4000fffe03f */
[----:B------:R-:W-:Y:S02]  /*0860*/  @UP1 UIMAD UR13, UR24, UR5, UR19 ;  /* 0x00000005180d12a4 */ /* 0x000fe4000f8e0213 */
[----:B------:R-:W-:Y:S02]  /*0870*/  @!UP1 UIMAD UR16, UR16, UR8, URZ ;  /* 0x00000008101092a4 */ /* 0x000fe4000f8e023f */
[----:B------:R-:W-:Y:S02]  /*0880*/  ULDC.64 UR4, c[0x0][0x198] ;  /* 0x0000660000047ab9 */ /* 0x000fe40000000a00 */
[----:B------:R-:W-:-:S02]  /*0890*/  @UP0 UIMAD.WIDE.U32 UR20, UR17, UR4, URZ ;  /* 0x00000004111402a5 */ /* 0x000fc4000f8e003f */
[----:B------:R-:W-:Y:S02]  /*08a0*/  @!UP1 UIMAD UR16, UR12, UR9, UR16 ;  /* 0x000000090c1092a4 */ /* 0x000fe4000f8e0210 */
[----:B------:R-:W-:Y:S02]  /*08b0*/  @UP0 UIMAD UR9, UR17, UR5, UR21 ;  /* 0x00000005110902a4 */ /* 0x000fe4000f8e0215 */
[----:B------:R-:W-:Y:S02]  /*08c0*/  ULDC UR4, c[0x0][0x224] ;  /* 0x0000890000047ab9 */ /* 0x000fe40000000800 */
[----:B------:R-:W-:Y:S02]  /*08d0*/  ULDC UR5, c[0x0][0x1c0] ;  /* 0x0000700000057ab9 */ /* 0x000fe40000000800 */
[----:B------:R-:W-:Y:S02]  /*08e0*/  UIMAD UR5, UR12, UR5, UR11 ;  /* 0x000000050c0572a4 */ /* 0x000fe4000f8e020b */
[----:B------:R-:W-:-:S02]  /*08f0*/  @!UP1 UIMAD.WIDE.U32 UR22, UR12, UR8, URZ ;  /* 0x000000080c1692a5 */ /* 0x000fc4000f8e003f */
[----:B------:R-:W-:Y:S02]  /*0900*/  UIMAD UR4, UR5, UR4, UR10 ;  /* 0x00000004050472a4 */ /* 0x000fe4000f8e020a */
[----:B------:R-:W-:Y:S02]  /*0910*/  USHF.L.U32 UR5, UR5, 0x5, URZ ;  /* 0x0000000505057899 */ /* 0x000fe4000800063f */
[----:B------:R-:W-:Y:S02]  /*0920*/  UIMAD UR33, UR4, UR33, URZ ;  /* 0x00000021042172a4 */ /* 0x000fe4000f8e023f */
[----:B------:R-:W-:Y:S02]  /*0930*/  USHF.R.S32.HI UR4, URZ, 0x1f, UR5 ;  /* 0x0000001f3f047899 */ /* 0x000fe40008011405 */
[----:B------:R-:W-:Y:S01]  /*0940*/  IADD3 R94, P2, P1, R7, UR5, R91 ;  /* 0x00000005075e7c10 */ /* 0x000fe2000f95e05b */
[----:B------:R-:W-:Y:S02]  /*0950*/  @UP1 UMOV UR8, UR18 ;  /* 0x0000001200081c82 */ /* 0x000fe40008000000 */
[----:B------:R-:W-:Y:S01]  /*0960*/  @!UP1 UIADD3 UR13, UR23, UR16, URZ ;  /* 0x00000010170d9290 */ /* 0x000fe2000fffe03f */
[----:B------:R-:W-:Y:S01]  /*0970*/  IADD3.X R92, R8, UR4, R0, P2, P1 ;  /* 0x00000004085c7c10 */ /* 0x000fe200097e2400 */
[----:B------:R1:W-:Y:S01]  /*0980*/  STL [R1+0xc0], R94 ;  /* 0x0000c05e01007387 */ /* 0x0003e20000100800 */
[----:B------:R-:W-:Y:S01]  /*0990*/  @!UP1 UMOV UR8, UR22 ;  /* 0x0000001600089c82 */ /* 0x000fe20008000000 */
[----:B------:R-:W-:Y:S05]  /*09a0*/  @P0 BRA `(.L_x_1063) ;  /* 0x000000d000000947 */ /* 0x000fea0003800000 */
[----:B------:R-:W-:Y:S02]  /*09b0*/  USHF.R.S32.HI UR16, URZ, 0x1f, UR14 ;  /* 0x0000001f3f107899 */ /* 0x000fe4000801140e */
[----:B------:R-:W-:-:S02]  /*09c0*/  ULDC.64 UR4, c[0x0][0x198] ;  /* 0x0000660000047ab9 */ /* 0x000fc40000000a00 */
[----:B------:R-:W-:Y:S02]  /*09d0*/  UIMAD UR16, UR16, UR4, URZ ;  /* 0x00000004101072a4 */ /* 0x000fe4000f8e023f */
[----:B------:R-:W-:Y:S02]  /*09e0*/  UIMAD.WIDE.U32 UR18, UR14, UR4, URZ ;  /* 0x000000040e1272a5 */ /* 0x000fe4000f8e003f */
[----:B------:R-:W-:Y:S02]  /*09f0*/  UIMAD UR16, UR14, UR5, UR16 ;  /* 0x000000050e1072a4 */ /* 0x000fe4000f8e0210 */
[----:B------:R-:W-:Y:S02]  /*0a00*/  USHF.R.S32.HI UR9, URZ, 0x1f, UR12 ;  /* 0x0000001f3f097899 */ /* 0x000fe4000801140c */
[----:B------:R-:W-:Y:S02]  /*0a10*/  ULDC.64 UR4, c[0x0][0x180] ;  /* 0x0000600000047ab9 */ /* 0x000fe40000000a00 */
[----:B------:R-:W-:-:S02]  /*0a20*/  UIADD3 UR17, UR19, UR16, URZ ;  /* 0x0000001013117290 */ /* 0x000fc4000fffe03f */
[----:B------:R-:W-:Y:S02]  /*0a30*/  UIMAD UR9, UR9, UR4, URZ ;  /* 0x00000004090972a4 */ /* 0x000fe4000f8e023f */
[----:B------:R-:W-:Y:S02]  /*0a40*/  UMOV UR16, UR18 ;  /* 0x0000001200107c82 */ /* 0x000fe40008000000 */
[----:B------:R-:W-:Y:S02]  /*0a50*/  UIMAD UR9, UR12, UR5, UR9 ;  /* 0x000000050c0972a4 */ /* 0x000fe4000f8e0209 */
[----:B------:R-:W-:-:S04]  /*0a60*/  UIMAD.WIDE.U32 UR20, UR12, UR4, UR16 ;  /* 0x000000040c1472a5 */ /* 0x000fc8000f8e0010 */
[----:B------:R-:W-:Y:S02]  /*0a70*/  UIADD3 UR9, UR21, UR9, URZ ;  /* 0x0000000915097290 */ /* 0x000fe4000fffe03f */
.L_x_1063:
[----:B------:R-:W-:Y:S01]  /*0a80*/  IABS R4, c[0x0][0x1c8] ;  /* 0x0000720000047a13 */ /* 0x000fe20000000000 */
[----:B------:R-:W2:Y:S01]  /*0a90*/  S2R R5, SR_CTAID.Z ;  /* 0x0000000000057919 */ /* 0x000ea20000002700 */
[----:B------:R-:W-:Y:S02]  /*0aa0*/  ULDC UR4, c[0x0][0x1c8] ;  /* 0x0000720000047ab9 */ /* 0x000fe40000000800 */
[----:B------:R-:W3:Y:S01]  /*0ab0*/  I2F.RP R2, R4 ;  /* 0x0000000400027306 */ /* 0x000ee20000209400 */
[----:B------:R-:W-:Y:S02]  /*0ac0*/  ULOP3.LUT UR4, UR11, UR4, URZ, 0x3c, !UPT ;  /* 0x000000040b047292 */ /* 0x000fe4000f8e3c3f */
[----:B------:R-:W-:-:S04]  /*0ad0*/  @UP0 UIADD3 UR15, UR14, UR15, URZ ;  /* 0x0000000f0e0f0290 */ /* 0x000fc8000fffe03f */
[----:B------:R-:W-:Y:S01]  /*0ae0*/  ISETP.LE.AND P1, PT, RZ, UR4, PT ;  /* 0x00000004ff007c0c */ /* 0x000fe2000bf23270 */
[----:B------:R-:W-:Y:S02]  /*0af0*/  ULDC.64 UR4, c[0x0][0x1a0] ;  /* 0x0000680000047ab9 */ /* 0x000fe40000000a00 */
[----:B------:R-:W-:-:S04]  /*0b00*/  @UP0 UIMAD.WIDE.U32 UR16, UR15, UR4, URZ ;  /* 0x000000040f1002a5 */ /* 0x000fc8000f8e003f */
[----:B------:R-:W-:Y:S01]  /*0b10*/  @UP0 UIMAD UR5, UR15, UR5, UR17 ;  /* 0x000000050f0502a4 */ /* 0x000fe2000f8e0211 */
[----:B---3--:R-:W3:Y:S01]  /*0b20*/  MUFU.RCP R2, R2 ;  /* 0x0000000200027308 */ /* 0x008ee20000001000 */
[----:B------:R-:W-:Y:S01]  /*0b30*/  USHF.R.S32.HI UR15, URZ, 0x1f, UR11 ;  /* 0x0000001f3f0f7899 */ /* 0x000fe2000801140b */
[----:B--2---:R-:W-:Y:S02]  /*0b40*/  IABS R5, R5 ;  /* 0x0000000500057213 */ /* 0x004fe40000000000 */
[----:B---3--:R-:W-:-:S04]  /*0b50*/  IADD3 R2, R2, 0xffffffe, RZ ;  /* 0x0ffffffe02027810 */ /* 0x008fc80007ffe0ff */
[----:B------:R-:W2:Y:S02]  /*0b60*/  F2I.FTZ.U32.TRUNC.NTZ R3, R2 ;  /* 0x0000000200037305 */ /* 0x000ea4000021f000 */
[----:B--2---:R-:W-:Y:S02]  /*0b70*/  IMAD.MOV R0, RZ, RZ, -R3 ;  /* 0x000000ffff007224 */ /* 0x004fe400078e0a03 */
        /* <DEDUP_REMOVED lines=29> */
.L_x_1064:
[CC--:B------:R-:W-:Y:S01]  /*0d50*/  LEA.HI R3, R9.reuse, R22.reuse, RZ, 0x3 ;  /* 0x0000001609037211 */ /* 0x0c0fe200078f18ff */
[----:B------:R-:W2:Y:S01]  /*0d60*/  S2R R14, SR_CTAID.Z ;  /* 0x00000000000e7919 */ /* 0x000ea20000002700 */
[-C--:B------:R-:W-:Y:S01]  /*0d70*/  LEA.HI R19, R9, R22.reuse, RZ, 0x4 ;  /* 0x0000001609137211 */ /* 0x080fe200078f20ff */
[----:B------:R-:W-:Y:S01]  /*0d80*/  IMAD.U32 R10, RZ, RZ, UR25 ;  /* 0x00000019ff0a7e24 */ /* 0x000fe2000f8e00ff */
[----:B------:R-:W-:Y:S01]  /*0d90*/  SHF.R.S32.HI R2, RZ, 0x3, R3 ;  /* 0x00000003ff027819 */ /* 0x000fe20000011403 */
[----:B------:R-:W-:Y:S01]  /*0da0*/  UIADD3 UR17, -UR10, UR26, URZ ;  /* 0x0000001a0a117290 */ /* 0x000fe2000fffe13f */
[----:B------:R-:W-:Y:S01]  /*0db0*/  LOP3.LUT R3, R3, 0xfffffff8, RZ, 0xc0, !PT ;  /* 0xfffffff803037812 */ /* 0x000fe200078ec0ff */
[----:B------:R-:W-:Y:S01]  /*0dc0*/  BSSY B0, `(.L_x_1065) ;  /* 0x000005c000007945 */ /* 0x000fe20003800000 */
        /* <DEDUP_REMOVED lines=8> */
[----:B------:R-:W-:Y:S01]  /*0e50*/  SHF.R.S32.HI R17, RZ, 0x5, R16 ;  /* 0x00000005ff117819 */ /* 0x000fe20000011410 */
[----:B------:R-:W-:Y:S01]  /*0e60*/  IMAD.SHL.U32 R9, R9, 0x8, RZ ;  /* 0x0000000809097824 */ /* 0x000fe200078e00ff */
[----:B------:R-:W-:Y:S01]  /*0e70*/  SHF.R.S32.HI R7, RZ, 0x1f, R4 ;  /* 0x0000001fff077819 */ /* 0x000fe20000011404 */
[----:B------:R-:W-:Y:S01]  /*0e80*/  IMAD R12, R3, c[0x0][0x1a0], RZ ;  /* 0x00006800030c7a24 */ /* 0x000fe200078e02ff */
[----:B------:R-:W-:Y:S01]  /*0e90*/  LOP3.LUT R6, R5, 0x38, R102, 0xf8, !PT ;  /* 0x0000003805067812 */ /* 0x000fe200078ef866 */
[----:B------:R-:W-:Y:S01]  /*0ea0*/  IMAD R13, R3, c[0x0][0x198], RZ ;  /* 0x00006600030d7a24 */ /* 0x000fe200078e02ff */
[----:B------:R-:W-:Y:S01]  /*0eb0*/  SHF.R.U32.HI R5, RZ, 0x3, R5 ;  /* 0x00000003ff057819 */ /* 0x000fe20000011605 */
[C---:B------:R-:W-:Y:S01]  /*0ec0*/  IMAD R12, R2.reuse, c[0x0][0x1a4], R12 ;  /* 0x00006900020c7a24 */ /* 0x040fe200078e020c */
[----:B------:R-:W-:Y:S01]  /*0ed0*/  LEA.HI R21, R7, R4, RZ, 0x3 ;  /* 0x0000000407157211 */ /* 0x000fe200078f18ff */
[----:B------:R-:W-:Y:S01]  /*0ee0*/  IMAD R13, R2, c[0x0][0x19c], R13 ;  /* 0x00006700020d7a24 */ /* 0x000fe200078e020d */
[----:B------:R-:W-:Y:S01]  /*0ef0*/  LOP3.LUT R8, R6, R5, RZ, 0x3c, !PT ;  /* 0x0000000506087212 */ /* 0x000fe200078e3cff */
[----:B------:R-:W-:Y:S01]  /*0f00*/  IMAD.WIDE R6, R10, 0x80, R2 ;  /* 0x000000800a067825 */ /* 0x000fe200078e0202 */
[----:B------:R-:W-:-:S02]  /*0f10*/  LOP3.LUT R5, R21, 0xfffffff8, RZ, 0xc0, !PT ;  /* 0xfffffff815057812 */ /* 0x000fc400078ec0ff */
[--C-:B------:R-:W-:Y:S02]  /*0f20*/  SHF.R.S32.HI R103, RZ, 0x1f, R102.reuse ;  /* 0x0000001fff677819 */ /* 0x100fe40000011466 */
[----:B------:R-:W-:Y:S01]  /*0f30*/  IADD3 R10, P0, R102, UR8, RZ ;  /* 0x00000008660a7c10 */ /* 0x000fe2000ff1e0ff */
[----:B------:R-:W-:Y:S01]  /*0f40*/  IMAD.IADD R20, R4, 0x1, -R5 ;  /* 0x0000000104147824 */ /* 0x000fe200078e0a05 */
[----:B------:R-:W-:Y:S01]  /*0f50*/  LOP3.LUT R215, R8, 0xfffffe00, R9, 0xf8, !PT ;  /* 0xfffffe0008d77812 */ /* 0x000fe200078ef809 */
[--C-:B------:R-:W-:Y:S01]  /*0f60*/  IMAD.WIDE.U32 R4, R2, c[0x0][0x1a0], R102.reuse ;  /* 0x0000680002047a25 */ /* 0x100fe200078e0066 */
[----:B------:R-:W-:Y:S01]  /*0f70*/  IADD3.X R11, R103, UR13, RZ, P0, !PT ;  /* 0x0000000d670b7c10 */ /* 0x000fe200087fe4ff */
[----:B------:R3:W-:Y:S01]  /*0f80*/  STL.64 [R1+0x88], R102 ;  /* 0x0000886601007387 */ /* 0x0007e20000100a00 */
[----:B------:R-:W-:Y:S01]  /*0f90*/  IADD3 R100, R102, 0x40, RZ ;  /* 0x0000004066647810 */ /* 0x000fe20007ffe0ff */
[----:B------:R-:W-:Y:S01]  /*0fa0*/  IMAD.WIDE.U32 R8, R2, c[0x0][0x198], R102 ;  /* 0x0000660002087a25 */ /* 0x000fe200078e0066 */
[----:B------:R-:W-:-:S03]  /*0fb0*/  IADD3 R4, P0, R4, UR16, RZ ;  /* 0x0000001004047c10 */ /* 0x000fc6000ff1e0ff */
[----:B--2---:R-:W-:Y:S01]  /*0fc0*/  IMAD.WIDE.U32 R14, R14, c[0x0][0x1a8], R10 ;  /* 0x00006a000e0e7a25 */ /* 0x004fe200078e000a */
[----:B------:R-:W-:Y:S02]  /*0fd0*/  SHF.R.S32.HI R10, RZ, 0x1f, R0 ;  /* 0x0000001fff0a7819 */ /* 0x000fe40000011400 */
[----:B------:R-:W-:Y:S01]  /*0fe0*/  IADD3 R8, P1, R8, UR20, RZ ;  /* 0x0000001408087c10 */ /* 0x000fe2000ff3e0ff */
[----:B------:R-:W-:Y:S01]  /*0ff0*/  IMAD.SHL.U32 R215, R215, 0x2, RZ ;  /* 0x00000002d7d77824 */ /* 0x000fe200078e00ff */
[----:B------:R-:W-:Y:S01]  /*1000*/  IADD3.X R5, R5, UR5, R12, P0, !PT ;  /* 0x0000000505057c10 */ /* 0x000fe200087fe40c */
[C---:B------:R-:W-:Y:S01]  /*1010*/  IMAD R12, R10.reuse, c[0x0][0x1b0], RZ ;  /* 0x00006c000a0c7a24 */ /* 0x040fe200078e02ff */
[----:B------:R-:W-:Y:S01]  /*1020*/  IADD3.X R9, R9, UR9, R13, P1, !PT ;  /* 0x0000000909097c10 */ /* 0x000fe20008ffe40d */
[----:B------:R-:W-:Y:S01]  /*1030*/  IMAD R10, R10, c[0x0][0x1b8], RZ ;  /* 0x00006e000a0a7a24 */ /* 0x000fe200078e02ff */
[----:B------:R-:W-:Y:S01]  /*1040*/  SHF.R.S32.HI R11, RZ, 0x1f, R16 ;  /* 0x0000001fff0b7819 */ /* 0x000fe20000011410 */
[----:B------:R-:W-:Y:S01]  /*1050*/  IMAD.WIDE.U32 R24, R0, c[0x0][0x1b8], R4 ;  /* 0x00006e0000187a25 */ /* 0x000fe200078e0004 */
[----:B------:R-:W-:Y:S01]  /*1060*/  R2P PR, R20, 0x6 ;  /* 0x0000000614007804 */ /* 0x000fe20000000000 */
[----:B------:R-:W-:Y:S01]  /*1070*/  ULDC.64 UR4, c[0x0][0x1a8] ;  /* 0x00006a0000047ab9 */ /* 0x000fe20000000a00 */
[----:B------:R-:W-:Y:S01]  /*1080*/  ISETP.GE.AND P0, PT, R2, UR17, PT ;  /* 0x0000001102007c0c */ /* 0x000fe2000bf06270 */
[C---:B------:R-:W-:Y:S01]  /*1090*/  IMAD R10, R0.reuse, c[0x0][0x1bc], R10 ;  /* 0x00006f00000a7a24 */ /* 0x040fe200078e020a */
[----:B------:R-:W-:Y:S01]  /*10a0*/  SHF.R.S32.HI R13, RZ, 0x1f, R91 ;  /* 0x0000001fff0d7819 */ /* 0x000fe2000001145b */
[C---:B------:R-:W-:Y:S01]  /*10b0*/  IMAD R12, R0.reuse, c[0x0][0x1b4], R12 ;  /* 0x00006d00000c7a24 */ /* 0x040fe200078e020c */
[----:B------:R-:W-:Y:S01]  /*10c0*/  UIMAD UR4, UR15, UR4, URZ ;  /* 0x000000040f0472a4 */ /* 0x000fe2000f8e023f */
[----:B------:R-:W-:Y:S01]  /*10d0*/  IMAD.WIDE.U32 R30, R0, c[0x0][0x1b0], R8 ;  /* 0x00006c00001e7a25 */ /* 0x000fe200078e0008 */
[----:B------:R-:W-:-:S02]  /*10e0*/  LEA.HI R11, R11, R17, RZ, 0x2 ;  /* 0x000000110b0b7211 */ /* 0x000fc400078f10ff */
[----:B------:R-:W-:Y:S01]  /*10f0*/  UIMAD UR4, UR11, UR5, UR4 ;  /* 0x000000050b0472a4 */ /* 0x000fe2000f8e0204 */
[----:B------:R-:W-:Y:S01]  /*1100*/  IMAD.IADD R27, R25, 0x1, R10 ;  /* 0x00000001191b7824 */ /* 0x000fe200078e020a */
[----:B------:R3:W-:Y:S01]  /*1110*/  STL.64 [R1+0xa0], R30 ;  /* 0x0000a01e01007387 */ /* 0x0007e20000100a00 */
[----:B------:R-:W-:Y:S01]  /*1120*/  IMAD.IADD R33, R31, 0x1, R12 ;  /* 0x000000011f217824 */ /* 0x000fe200078e020c */
[----:B------:R-:W-:Y:S01]  /*1130*/  LEA.HI R96, R13, R91, RZ, 0x2 ;  /* 0x0000005b0d607211 */ /* 0x000fe200078f10ff */
[----:B------:R-:W-:Y:S01]  /*1140*/  IMAD.MOV.U32 R4, RZ, RZ, 0x10 ;  /* 0x00000010ff047424 */ /* 0x000fe200078e00ff */
[----:B------:R3:W-:Y:S01]  /*1150*/  STL.64 [R1+0xb8], R24 ;  /* 0x0000b81801007387 */ /* 0x0007e20000100a00 */
[----:B------:R-:W-:Y:S01]  /*1160*/  LOP3.LUT R0, R11, 0xffffffc, RZ, 0xc0, !PT ;  /* 0x0ffffffc0b007812 */ /* 0x000fe200078ec0ff */
[----:B------:R-:W-:Y:S01]  /*1170*/  IMAD.MOV.U32 R5, RZ, RZ, 0x20 ;  /* 0x00000020ff057424 */ /* 0x000fe200078e00ff */
[----:B------:R-:W-:Y:S01]  /*1180*/  SHF.R.S32.HI R18, RZ, 0x2, R96 ;  /* 0x00000002ff127819 */ /* 0x000fe20000011460 */
[----:B------:R3:W-:Y:S01]  /*1190*/  STL [R1+0x98], R100 ;  /* 0x0000986401007387 */ /* 0x0007e20000100800 */
[----:B------:R-:W-:Y:S01]  /*11a0*/  IADD3 R9, R15, UR4, RZ ;  /* 0x000000040f097c10 */ /* 0x000fe2000fffe0ff */
[----:B------:R-:W-:Y:S01]  /*11b0*/  IMAD.IADD R0, R17, 0x1, -R0 ;  /* 0x0000000111007824 */ /* 0x000fe200078e0a00 */
[----:B------:R-:W-:Y:S01]  /*11c0*/  SEL R4, R4, 0xfffffff0, !P1 ;  /* 0xfffffff004047807 */ /* 0x000fe20004800000 */
[----:B------:R3:W-:Y:S01]  /*11d0*/  STL [R1+0xb4], R27 ;  /* 0x0000b41b01007387 */ /* 0x0007e20000100800 */
[----:B------:R-:W-:Y:S01]  /*11e0*/  SEL R5, R5, 0xffffffe0, !P2 ;  /* 0xffffffe005057807 */ /* 0x000fe20005000000 */
[----:B------:R-:W-:-:S02]  /*11f0*/  IMAD R97, R0, 0x10, R18 ;  /* 0x0000001000617824 */ /* 0x000fc400078e0212 */
[----:B------:R3:W-:Y:S01]  /*1200*/  STL [R1+0x94], R33 ;  /* 0x0000942101007387 */ /* 0x0007e20000100800 */
        /* <DEDUP_REMOVED lines=23> */
.L_x_1066:
[----:B------:R-:W-:Y:S05]  /*1380*/  BSYNC B0 ;  /* 0x0000000000007941 */ /* 0x000fea0003800000 */
.L_x_1065:
[----:B------:R-:W-:Y:S01]  /*1390*/  IADD3 R16, R2, 0x10, RZ ;  /* 0x0000001002107810 */ /* 0x000fe20007ffe0ff */
[----:B------:R-:W-:Y:S03]  /*13a0*/  BSSY B0, `(.L_x_1067) ;  /* 0x000001c000007945 */ /* 0x000fe60003800000 */
[----:B------:R-:W-:-:S13]  /*13b0*/  ISETP.GE.AND P0, PT, R16, UR17, PT ;  /* 0x0000001110007c0c */ /* 0x000fda000bf06270 */
[----:B------:R-:W-:Y:S05]  /*13c0*/  @P0 BRA `(.L_x_1068) ;  /* 0x0000019000000947 */ /* 0x000fea0003800000 */
[----:B------:R-:W-:Y:S02]  /*13d0*/  IADD3 R0, P0, R6, 0x10, RZ ;  /* 0x0000001006007810 */ /* 0x000fe40007f1e0ff */
[----:B------:R-:W-:Y:S02]  /*13e0*/  ISETP.GE.AND P1, PT, R102, c[0x0][0x220], PT ;  /* 0x0000880066007a0c */ /* 0x000fe40003f26270 */
[----:B--2---:R-:W-:Y:S01]  /*13f0*/  MOV R11, R9 ;  /* 0x00000009000b7202 */ /* 0x004fe20000000f00 */
        /* <DEDUP_REMOVED lines=22> */
.L_x_1068:
[----:B------:R-:W-:Y:S05]  /*1560*/  BSYNC B0 ;  /* 0x0000000000007941 */ /* 0x000fea0003800000 */
.L_x_1067:
        /* <DEDUP_REMOVED lines=29> */
.L_x_1070:
[----:B------:R-:W-:Y:S05]  /*1740*/  BSYNC B0 ;  /* 0x0000000000007941 */ /* 0x000fea0003800000 */
.L_x_1069:
        /* <DEDUP_REMOVED lines=29> */
.L_x_1072:
[----:B------:R-:W-:Y:S05]  /*1920*/  BSYNC B0 ;  /* 0x0000000000007941 */ /* 0x000fea0003800000 */
.L_x_1071:
        /* <DEDUP_REMOVED lines=29> */
.L_x_1074:
[----:B------:R-:W-:Y:S05]  /*1b00*/  BSYNC B0 ;  /* 0x0000000000007941 */ /* 0x000fea0003800000 */
.L_x_1073:
        /* <DEDUP_REMOVED lines=29> */
.L_x_1076:
[----:B------:R-:W-:Y:S05]  /*1ce0*/  BSYNC B0 ;  /* 0x0000000000007941 */ /* 0x000fea0003800000 */
.L_x_1075:
        /* <DEDUP_REMOVED lines=29> */
.L_x_1078:
[----:B------:R-:W-:Y:S05]  /*1ec0*/  BSYNC B0 ;  /* 0x0000000000007941 */ /* 0x000fea0003800000 */
.L_x_1077:
        /* <DEDUP_REMOVED lines=26> */
[----:B----4-:R-:W-:-:S04]  /*2070*/  LEA R6, P0, R8, c[0x0][0x160], 0x1 ;  /* 0x0000580008067a11 */ /* 0x010fc800078008ff */
[----:B------:R-:W-:-:S05]  /*2080*/  LEA.HI.X R7, R8, c[0x0][0x164], R0, 0x1, P0 ;  /* 0x0000590008077a11 */ /* 0x000fca00000f0c00 */
[----:B------:R-:W-:Y:S01]  /*2090*/  @!PT LDS RZ, [RZ] ;  /* 0x00000000fffff984 */ /* 0x000fe20000000800 */
[----:B------:R-:W-:Y:S01]  /*20a0*/  @!PT LDS RZ, [RZ] ;  /* 0x00000000fffff984 */ /* 0x000fe20000000800 */
[----:B------:R-:W-:Y:S01]  /*20b0*/  @!PT LDS RZ, [RZ] ;  /* 0x00000000fffff984 */ /* 0x000fe20000000800 */
[----:B------:R4:W-:Y:S04]  /*20c0*/  LDGSTS.E.BYPASS.LTC128B.128 [R215+0x7800], [R6.64+0x80] ;  /* 0x0780008006d77fae */ /* 0x0009e8000b901d5c */
.L_x_1080:
[----:B------:R-:W-:Y:S05]  /*20d0*/  BSYNC B0 ;  /* 0x0000000000007941 */ /* 0x000fea0003800000 */
.L_x_1079:
[----:B------:R-:W-:Y:S01]  /*20e0*/  IMAD.MOV.U32 R98, RZ, RZ, R32 ;  /* 0x000000ffff627224 */ /* 0x000fe200078e0020 */
[----:B------:R-:W-:Y:S01]  /*20f0*/  UIADD3 UR32, UR27, -0x1, URZ ;  /* 0xffffffff1b207890 */ /* 0x000fe2000fffe03f */
[----:B------:R-:W-:Y:S01]  /*2100*/  IMAD.MOV.U32 R99, RZ, RZ, R33 ;  /* 0x000000ffff637224 */ /* 0x000fe200078e0021 */
[----:B------:R-:W-:Y:S01]  /*2110*/  MOV R98, R30 ;  /* 0x0000001e00627202 */ /* 0x000fe20000000f00 */
[----:B------:R-:W-:Y:S01]  /*2120*/  BSSY B0, `(.L_x_1081) ;  /* 0x000001c000007945 */ /* 0x000fe20003800000 */
[----:B------:R-:W-:Y:S02]  /*2130*/  UIMAD UR8, UR32, -0x20, UR6 ;  /* 0xffffffe0200878a4 */ /* 0x000fe4000f8e0206 */
[----:B------:R-:W-:Y:S01]  /*2140*/  USHF.R.S32.HI UR9, URZ, 0x1f, UR32 ;  /* 0x0000001f3f097899 */ /* 0x000fe20008011420 */
[----:B------:R1:W-:Y:S01]  /*2150*/  STL.64 [R1+0x90], R98 ;  /* 0x0000906201007387 */ /* 0x0003e20000100a00 */
[----:B------:R-:W-:Y:S01]  /*2160*/  UIMAD UR11, UR4, UR32, URZ ;  /* 0x00000020040b72a4 */ /* 0x000fe2000f8e023f */
[----:B--2---:R-:W-:-:S02]  /*2170*/  MOV R11, UR32 ;  /* 0x00000020000b7c02 */ /* 0x004fc40008000f00 */
[----:B------:R-:W-:Y:S01]  /*2180*/  ISETP.GE.AND P0, PT, R2, UR8, PT ;  /* 0x0000000802007c0c */ /* 0x000fe2000bf06270 */
[----:B------:R-:W-:Y:S02]  /*2190*/  UIMAD UR11, UR9, UR5, UR11 ;  /* 0x00000005090b72a4 */ /* 0x000fe4000f8e020b */
[----:B----4-:R-:W-:-:S05]  /*21a0*/  IMAD.WIDE.U32 R6, R11, UR5, R98 ;  /* 0x000000050b067c25 */ /* 0x010fca000f8e0062 */
        /* <DEDUP_REMOVED lines=19> */
.L_x_1082:
[----:B------:R-:W-:Y:S05]  /*22e0*/  BSYNC B0 ;  /* 0x0000000000007941 */ /* 0x000fea0003800000 */
.L_x_1081:
        /* <DEDUP_REMOVED lines=28> */
.L_x_1084:
[----:B------:R-:W-:Y:S05]  /*24b0*/  BSYNC B0 ;  /* 0x0000000000007941 */ /* 0x000fea0003800000 */
.L_x_1083:
[----:B------:R-:W0:Y:S01]  /*24c0*/  LDGDEPBAR ;  /* 0x00000000000079af */ /* 0x000e220000000000 */
[----:B------:R-:W-:Y:S01]  /*24d0*/  ISETP.GE.AND P0, PT, R2, UR8, PT ;  /* 0x0000000802007c0c */ /* 0x000fe2000bf06270 */
[----:B--2---:R-:W-:Y:S01]  /*24e0*/  IMAD.U32 R9, RZ, RZ, UR25 ;  /* 0x00000019ff097e24 */ /* 0x004fe2000f8e00ff */
[----:B------:R-:W-:Y:S01]  /*24f0*/  LEA R8, R17, UR10, 0x4 ;  /* 0x0000000a11087c11 */ /* 0x000fe2000f8e20ff */
[----:B----4-:R-:W-:Y:S01]  /*2500*/  IMAD.MOV.U32 R6, RZ, RZ, R26 ;  /* 0x000000ffff067224 */ /* 0x010fe200078e001a */
[----:B------:R-:W-:Y:S01]  /*2510*/  UIMAD UR10, UR18, UR32, URZ ;  /* 0x00000020120a72a4 */ /* 0x000fe2000f8e023f */
[----:B------:R-:W-:Y:S01]  /*2520*/  IMAD.MOV.U32 R7, RZ, RZ, R27 ;  /* 0x000000ffff077224 */ /* 0x000fe200078e001b */
[----:B------:R-:W-:Y:S01]  /*2530*/  LEA R93, R9, R17, 0x3 ;  /* 0x00000011095d7211 */ /* 0x000fe200078e18ff */
[----:B------:R-:W-:Y:S01]  /*2540*/  IMAD.MOV.U32 R6, RZ, RZ, R24 ;  /* 0x000000ffff067224 */ /* 0x000fe200078e0018 */
[----:B------:R-:W-:Y:S01]  /*2550*/  UIMAD UR9, UR9, UR19, UR10 ;  /* 0x00000013090972a4 */ /* 0x000fe2000f8e020a */
[----:B------:R-:W-:Y:S01]  /*2560*/  IADD3 R8, R8, 0x1, R18 ;  /* 0x0000000108087810 */ /* 0x000fe20007ffe012 */
[----:B------:R-:W-:Y:S01]  /*2570*/  IMAD.SHL.U32 R22, R22, 0x2, RZ ;  /* 0x0000000216167824 */ /* 0x000fe200078e00ff */
[----:B------:R-:W-:Y:S01]  /*2580*/  MOV R0, UR6 ;  /* 0x0000000600007c02 */ /* 0x000fe20008000f00 */
[----:B------:R2:W-:Y:S01]  /*2590*/  STL.64 [R1+0xb0], R6 ;  /* 0x0000b00601007387 */ /* 0x0005e20000100a00 */
[----:B------:R-:W-:Y:S01]  /*25a0*/  UIADD3 UR16, UR31, 0x646e171e, URZ ;  /* 0x646e171e1f107890 */ /* 0x000fe2000fffe03f */
[----:B------:R-:W-:Y:S01]  /*25b0*/  BSSY B0, `(.L_x_1085) ;  /* 0x000001d000007945 */ /* 0x000fe20003800000 */
[----:B------:R-:W-:Y:S01]  /*25c0*/  IADD3 R0, R0, -UR26, R8 ;  /* 0x8000001a00007c10 */ /* 0x000fe2000fffe008 */
[----:B------:R4:W-:Y:S01]  /*25d0*/  STL [R1+0x9c], R93 ;  /* 0x00009c5d01007387 */ /* 0x0009e20000100800 */
[----:B------:R-:W-:-:S02]  /*25e0*/  LOP3.LUT R95, R22, 0x6, RZ, 0xc0, !PT ;  /* 0x00000006165f7812 */ /* 0x000fc400078ec0ff */
[----:B------:R-:W-:Y:S01]  /*25f0*/  IADD3 R88, R0, c[0x0][0x2e8], RZ ;  /* 0x0000ba0000587a10 */ /* 0x000fe20007ffe0ff */
[----:B------:R-:W-:-:S04]  /*2600*/  DEPBAR.LE SB0, 0x0 ;  /* 0x000080000000791a */ /* 0x000fc80000000000 */
[----:B------:R-:W-:Y:S01]  /*2610*/  BAR.SYNC.DEFER_BLOCKING 0x0 ;  /* 0x0000000000007b1d */ /* 0x000fe20000010000 */
[----:B--2---:R-:W-:-:S05]  /*2620*/  IMAD.WIDE.U32 R6, R11, UR19, R6 ;  /* 0x000000130b067c25 */ /* 0x004fca000f8e0006 */
[----:B------:R-:W-:Y:S01]  /*2630*/  IADD3 R10, R7, UR9, RZ ;  /* 0x00000009070a7c10 */ /* 0x000fe2000fffe0ff */
[----:B------:R4:W-:Y:S04]  /*2640*/  @P0 STS.128 [R215+0xa000], RZ ;  /* 0x00a000ffd7000388 */ /* 0x0009e80000000c00 */
        /* <DEDUP_REMOVED lines=19> */
.L_x_1086:
[----:B------:R-:W-:Y:S05]  /*2780*/  BSYNC B0 ;  /* 0x0000000000007941 */ /* 0x000fea0003800000 */
.L_x_1085:
        /* <DEDUP_REMOVED lines=27> */
.L_x_1088:
[----:B------:R-:W-:Y:S05]  /*2940*/  BSYNC B0 ;  /* 0x0000000000007941 */ /* 0x000fea0003800000 */
.L_x_1087:
[----:B-1----:R-:W-:Y:S01]  /*2950*/  SHF.R.S32.HI R7, RZ, 0x4, R19 ;  /* 0x00000004ff077819 */ /* 0x002fe20000011413 */
[----:B------:R-:W-:Y:S01]  /*2960*/  IMAD.SHL.U32 R6, R20, 0x40, RZ ;  /* 0x0000004014067824 */ /* 0x000fe200078e00ff */
[C---:B------:R-:W-:Y:S01]  /*2970*/  R2P PR, R28.reuse, 0x6 ;  /* 0x000000061c007804 */ /* 0x040fe20000000000 */
[----:B--2---:R-:W-:Y:S01]  /*2980*/  IMAD.SHL.U32 R9, R28, 0x40, RZ ;  /* 0x000000401c097824 */ /* 0x004fe200078e00ff */
[----:B------:R-:W-:Y:S01]  /*2990*/  LEA.HI R0, R19, R7, RZ, 0x1 ;  /* 0x0000000713007211 */ /* 0x000fe200078f08ff */
[----:B------:R-:W-:Y:S01]  /*29a0*/  IMAD.SHL.U32 R8, R21, 0x40, RZ ;  /* 0x0000004015087824 */ /* 0x000fe200078e00ff */
[----:B------:R-:W0:Y:S01]  /*29b0*/  LDGDEPBAR ;  /* 0x00000000000079af */ /* 0x000e220000000000 */
[----:B------:R-:W-:Y:S01]  /*29c0*/  IMAD.SHL.U32 R3, R2, 0x8, RZ ;  /* 0x0000000802037824 */ /* 0x000fe200078e00ff */
[----:B------:R-:W-:Y:S01]  /*29d0*/  LOP3.LUT R0, R0, 0xfffffffe, RZ, 0xc0, !PT ;  /* 0xfffffffe00007812 */ /* 0x000fe200078ec0ff */
[----:B------:R-:W-:Y:S01]  /*29e0*/  UISETP.GE.AND UP0, UPT, UR27, 0x2, UPT ;  /* 0x000000021b00788c */ /* 0x000fe2000bf06270 */
[----:B------:R-:W-:-:S02]  /*29f0*/  LOP3.LUT R2, R6, 0x1c0, RZ, 0xc0, !PT ;  /* 0x000001c006027812 */ /* 0x000fc400078ec0ff */
[----:B------:R-:W-:Y:S01]  /*2a00*/  LOP3.LUT R90, R8, 0xfffffe00, RZ, 0xc0, !PT ;  /* 0xfffffe00085a7812 */ /* 0x000fe200078ec0ff */
[----:B------:R-:W-:Y:S01]  /*2a10*/  IMAD.IADD R7, R7, 0x1, -R0 ;  /* 0x0000000107077824 */ /* 0x000fe200078e0a00 */
[----:B------:R-:W-:Y:S02]  /*2a20*/  LOP3.LUT R0, R9, 0x1c0, RZ, 0xc0, !PT ;  /* 0x000001c009007812 */ /* 0x000fe400078ec0ff */
[----:B------:R-:W-:Y:S01]  /*2a30*/  PLOP3.LUT P0, PT, PT, PT, UP0, 0x80, 0x0 ;  /* 0x000000000000781c */ /* 0x000fe20003f0f008 */
[----:B------:R-:W-:Y:S01]  /*2a40*/  IMAD.SHL.U32 R6, R7, 0x8, RZ ;  /* 0x0000000807067824 */ /* 0x000fe200078e00ff */
[----:B------:R-:W-:Y:S02]  /*2a50*/  LOP3.LUT R8, R0, 0x8, R3, 0xf8, !PT ;  /* 0x0000000800087812 */ /* 0x000fe400078ef803 */
[----:B------:R-:W-:Y:S02]  /*2a60*/  SHF.R.U32.HI R0, RZ, 0x3, R0 ;  /* 0x00000003ff007819 */ /* 0x000fe40000011600 */
[----:B------:R-:W-:-:S02]  /*2a70*/  LOP3.LUT R6, R2, 0x8, R6, 0xf8, !PT ;  /* 0x0000000802067812 */ /* 0x000fc400078ef806 */
[----:B------:R-:W-:Y:S01]  /*2a80*/  SHF.R.U32.HI R3, RZ, 0x3, R2 ;  /* 0x00000003ff037819 */ /* 0x000fe20000011602 */
[----:B------:R-:W-:Y:S01]  /*2a90*/  IMAD R2, R17, 0x400, R90 ;  /* 0x0000040011027824 */ /* 0x000fe200078e025a */
[----:B------:R-:W-:Y:S02]  /*2aa0*/  LOP3.LUT R0, R8, R0, RZ, 0x3c, !PT ;  /* 0x0000000008007212 */ /* 0x000fe400078e3cff */
[----:B------:R-:W-:Y:S02]  /*2ab0*/  LOP3.LUT R89, R6, R3, RZ, 0x3c, !PT ;  /* 0x0000000306597212 */ /* 0x000fe400078e3cff */
[C---:B------:R-:W-:Y:S01]  /*2ac0*/  IADD3 R3, R88.reuse, 0x8, RZ ;  /* 0x0000000858037810 */ /* 0x040fe20007ffe0ff */
[----:B------:R-:W-:Y:S01]  /*2ad0*/  IMAD R0, R7, 0x200, R0 ;  /* 0x0000020007007824 */ /* 0x000fe200078e0200 */
[----:B------:R-:W-:Y:S01]  /*2ae0*/  IMNMX R172, R88, UR6, PT ;  /* 0x0000000658ac7c17 */ /* 0x000fe2000b800200 */
[----:B------:R-:W-:Y:S01]  /*2af0*/  IMAD.IADD R2, R89, 0x1, R2 ;  /* 0x0000000159027824 */ /* 0x000fe200078e0202 */
[----:B------:R-:W-:Y:S01]  /*2b00*/  IMNMX R173, R3, UR6, PT ;  /* 0x0000000603ad7c17 */ /* 0x000fe2000b800200 */
[----:B------:R-:W-:-:S02]  /*2b10*/  IMAD.SHL.U32 R200, R0, 0x2, RZ ;  /* 0x0000000200c87824 */ /* 0x000fc400078e00ff */
[----:B------:R-:W-:Y:S01]  /*2b20*/  IMAD.SHL.U32 R202, R2, 0x2, RZ ;  /* 0x0000000202ca7824 */ /* 0x000fe200078e00ff */
[----:B------:R-:W-:Y:S02]  /*2b30*/  IADD3 R2, R88, 0x40, RZ ;  /* 0x0000004058027810 */ /* 0x000fe40007ffe0ff */
[----:B------:R-:W-:Y:S01]  /*2b40*/  LDSM.16.M88.4 R20, [R200+0x8000] ;  /* 0x00800000c814783b */ /* 0x000fe20000000200 */
[----:B------:R-:W-:Y:S01]  /*2b50*/  IADD3 R0, R200, 0x8000, RZ ;  /* 0x00008000c8007810 */ /* 0x000fe20007ffe0ff */
[--C-:B------:R-:W-:Y:S01]  /*2b60*/  IMAD R204, R4, 0x2, R202.reuse ;  /* 0x0000000204cc7824 */ /* 0x100fe200078e02ca */
[----:B------:R-:W-:Y:S01]  /*2b70*/  IADD3 R211, R200, 0x8020, RZ ;  /* 0x00008020c8d37810 */ /* 0x000fe20007ffe0ff */
[----:B------:R-:W1:Y:S01]  /*2b80*/  LDSM.16.M88.4 R12, [R202] ;  /* 0x00000000ca0c783b */ /* 0x000e620000000200 */
[----:B------:R-:W-:Y:S01]  /*2b90*/  @P1 IADD3 R211, R0, -0x20, RZ ;  /* 0xffffffe000d31810 */ /* 0x000fe20007ffe0ff */
[----:B------:R-:W-:Y:S01]  /*2ba0*/  IMAD.MOV.U32 R0, RZ, RZ, 0x40 ;  /* 0x00000040ff007424 */ /* 0x000fe200078e00ff */
[----:B------:R-:W-:Y:S01]  /*2bb0*/  IMNMX R175, R2, UR6, PT ;  /* 0x0000000602af7c17 */ /* 0x000fe2000b800200 */
[----:B------:R-:W2:Y:S01]  /*2bc0*/  LDSM.16.M88.4 R8, [R202+0x2000] ;  /* 0x00200000ca08783b */ /* 0x000ea20000000200 */
[----:B------:R-:W-:Y:S01]  /*2bd0*/  IMAD R210, R5, 0x2, R202 ;  /* 0x0000000205d27824 */ /* 0x000fe200078e02ca */
[----:B------:R-:W-:Y:S01]  /*2be0*/  IADD3 R214, R211, 0x800, RZ ;  /* 0x00000800d3d67810 */ /* 0x000fe20007ffe0ff */
[----:B------:R-:W-:Y:S01]  /*2bf0*/  IMAD R208, R5, 0x2, R204 ;  /* 0x0000000205d07824 */ /* 0x000fe200078e02cc */
[----:B---3--:R-:W3:Y:S01]  /*2c00*/  LDSM.16.M88.4 R24, [R200+0x8800] ;  /* 0x00880000c818783b */ /* 0x008ee20000000200 */
[----:B------:R-:W-:-:S02]  /*2c10*/  SEL R0, R0, 0xffffffc0, !P2 ;  /* 0xffffffc000007807 */ /* 0x000fc40005000000 */
[C---:B------:R-:W-:Y:S01]  /*2c20*/  IADD3 R213, R211.reuse, 0x1000, RZ ;  /* 0x00001000d3d57810 */ /* 0x040fe20007ffe0ff */
[----:B------:R-:W-:Y:S01]  /*2c30*/  LDSM.16.M88.4 R28, [R211] ;  /* 0x00000000d31c783b */ /* 0x000fe20000000200 */
[----:B------:R-:W-:Y:S01]  /*2c40*/  IADD3 R212, R211, 0x1800, RZ ;  /* 0x00001800d3d47810 */ /* 0x000fe20007ffe0ff */
[----:B------:R-:W-:Y:S02]  /*2c50*/  IMAD.IADD R209, R200, 0x1, R0 ;  /* 0x00000001c8d17824 */ /* 0x000fe400078e0200 */
[----:B------:R-:W5:Y:S01]  /*2c60*/  LDSM.16.M88.4 R16, [R204+0x2000] ;  /* 0x00200000cc10783b */ /* 0x000f620000000200 */
[----:B------:R-:W-:Y:S01]  /*2c70*/  IMAD.IADD R207, R0, 0x1, R211 ;  /* 0x0000000100cf7824 */ /* 0x000fe200078e02d3 */
[----:B------:R-:W-:Y:S02]  /*2c80*/  IADD3 R0, R88, 0x48, RZ ;  /* 0x0000004858007810 */ /* 0x000fe40007ffe0ff */
[----:B------:R-:W4:Y:S02]  /*2c90*/  LDSM.16.M88.4 R32, [R211+0x800] ;  /* 0x00080000d320783b */ /* 0x000f240000000200 */
[----:B------:R-:W-:-:S02]  /*2ca0*/  IMNMX R174, R0, UR6, PT ;  /* 0x0000000600ae7c17 */ /* 0x000fc4000b800200 */
[----:B------:R-:W-:Y:S04]  /*2cb0*/  LDSM.16.M88.4 R40, [R209+0x8000] ;  /* 0x00800000d128783b */ /* 0x000fe80000000200 */
[----:B------:R-:W-:Y:S01]  /*2cc0*/  LDSM.16.M88.4 R36, [R209+0x8800] ;  /* 0x00880000d124783b */ /* 0x000fe20000000200 */
[-C--:B-1----:R-:W-:Y:S08]  /*2cd0*/  HMMA.16816.F32.BF16 R64, R12, R20.reuse, RZ ;  /* 0x000000140c40723c */ /* 0x082ff000000418ff */
[C---:B--2---:R-:W-:Y:S08]  /*2ce0*/  HMMA.16816.F32.BF16 R60, R8.reuse, R20, RZ ;  /* 0x00000014083c723c */ /* 0x044ff000000418ff */
[-C--:B------:R-:W-:Y:S08]  /*2cf0*/  HMMA.16816.F32.BF16 R56, R8, R22.reuse, RZ ;  /* 0x000000160838723c */ /* 0x080ff000000418ff */
[----:B------:R-:W-:Y:S01]  /*2d00*/  HMMA.16816.F32.BF16 R68, R12, R22, RZ ;  /* 0x000000160c44723c */ /* 0x000fe200000418ff */
[----:B------:R-:W1:Y:S07]  /*2d10*/  LDSM.16.M88.4 R20, [R204] ;  /* 0x00000000cc14783b */ /* 0x000e6e0000000200 */
[C---:B---3--:R-:W-:Y:S08]  /*2d20*/  HMMA.16816.F32.BF16 R52, R8.reuse, R24, RZ ;  /* 0x000000180834723c */ /* 0x048ff000000418ff */
[----:B------:R-:W-:Y:S01]  /*2d30*/  HMMA.16816.F32.BF16 R48, R8, R26, RZ ;  /* 0x0000001a0830723c */ /* 0x000fe200000418ff */
[----:B------:R-:W2:Y:S07]  /*2d40*/  LDSM.16.M88.4 R8, [R210+0x2000] ;  /* 0x00200000d208783b */ /* 0x000eae0000000200 */
[C---:B------:R-:W-:Y:S08]  /*2d50*/  HMMA.16816.F32.BF16 R44, R12.reuse, R24, RZ ;  /* 0x000000180c2c723c */ /* 0x040ff000000418ff */
[----:B------:R-:W-:Y:S01]  /*2d60*/  HMMA.16816.F32.BF16 R24, R12, R26, RZ ;  /* 0x0000001a0c18723c */ /* 0x000fe200000418ff */
[----:B------:R-:W3:Y:S07]  /*2d70*/  LDSM.16.M88.4 R12, [R210] ;  /* 0x00000000d20c783b */ /* 0x000eee0000000200 */
[C---:B-----5:R-:W-:Y:S08]  /*2d80*/  HMMA.16816.F32.BF16 R80, R16.reuse, R28, R60 ;  /* 0x0000001c1050723c */ /* 0x060ff0000004183c */
[C---:B------:R-:W-:Y:S08]  /*2d90*/  HMMA.16816.F32.BF16 R60, R16.reuse, R30, R56 ;  /* 0x0000001e103c723c */ /* 0x040ff00000041838 */
[C---:B----4-:R-:W-:Y:S08]  /*2da0*/  HMMA.16816.F32.BF16 R72, R16.reuse, R32, R52 ;  /* 0x000000201048723c */ /* 0x050ff00000041834 */
[----:B------:R-:W-:Y:S01]  /*2db0*/  HMMA.16816.F32.BF16 R56, R16, R34, R48 ;  /* 0x000000221038723c */ /* 0x000fe20000041830 */
[----:B------:R-:W-:Y:S07]  /*2dc0*/  LDSM.16.M88.4 R16, [R208+0x2000] ;  /* 0x00200000d010783b */ /* 0x000fee0000000200 */
[C---:B-1----:R-:W-:Y:S08]  /*2dd0*/  HMMA.16816.F32.BF16 R52, R20.reuse, R28, R64 ;  /* 0x0000001c1434723c */ /* 0x042ff00000041840 */
[C---:B------:R-:W-:Y:S08]  /*2de0*/  HMMA.16816.F32.BF16 R48, R20.reuse, R32, R44 ;  /* 0x000000201430723c */ /* 0x040ff0000004182c */
[C---:B------:R-:W-:Y:S01]  /*2df0*/  HMMA.16816.F32.BF16 R44, R20.reuse, R30, R68 ;  /* 0x0000001e142c723c */ /* 0x040fe20000041844 */
[----:B------:R-:W1:Y:S07]  /*2e00*/  LDSM.16.M88.4 R28, [R207] ;  /* 0x00000000cf1c783b */ /* 0x000e6e0000000200 */
[----:B------:R-:W-:Y:S01]  /*2e10*/  HMMA.16816.F32.BF16 R32, R20, R34, R24 ;  /* 0x000000221420723c */ /* 0x000fe20000041818 */
[----:B------:R-:W4:Y:S04]  /*2e20*/  LDSM.16.M88.4 R24, [R207+0x800] ;  /* 0x00080000cf18783b */ /* 0x000f280000000200 */
[----:B------:R-:W5:Y:S03]  /*2e30*/  LDSM.16.M88.4 R20, [R208] ;  /* 0x00000000d014783b */ /* 0x000f660000000200 */
[C---:B--2---:R-:W-:Y:S08]  /*2e40*/  HMMA.16816.F32.BF16 R64, R8.reuse, R42, R60 ;  /* 0x0000002a0840723c */ /* 0x044ff0000004183c */
[C---:B------:R-:W-:Y:S08]  /*2e50*/  HMMA.16816.F32.BF16 R60, R8.reuse, R38, R56 ;  /* 0x00000026083c723c */ /* 0x040ff00000041838 */
[C---:B------:R-:W-:Y:S08]  /*2e60*/  HMMA.16816.F32.BF16 R80, R8.reuse, R40, R80 ;  /* 0x000000280850723c */ /* 0x040ff00000041850 */
[----:B------:R-:W-:Y:S01]  /*2e70*/  HMMA.16816.F32.BF16 R72, R8, R36, R72 ;  /* 0x000000240848723c */ /* 0x000fe20000041848 */
[----:B------:R-:W-:Y:S07]  /*2e80*/  LDSM.16.M88.4 R8, [R202+0x6000] ;  /* 0x00600000ca08783b */ /* 0x000fee0000000200 */
[C---:B---3--:R-:W-:Y:S08]  /*2e90*/  HMMA.16816.F32.BF16 R56, R12.reuse, R40, R52 ;  /* 0x000000280c38723c */ /* 0x048ff00000041834 */
[C---:B------:R-:W-:Y:S01]  /*2ea0*/  HMMA.16816.F32.BF16 R52, R12.reuse, R42, R44 ;  /* 0x0000002a0c34723c */ /* 0x040fe2000004182c */
[----:B------:R-:W2:Y:S04]  /*2eb0*/  LDSM.16.M88.4 R44, [R200+0x9000] ;  /* 0x00900000c82c783b */ /* 0x000ea80000000200 */
[----:B------:R-:W3:Y:S03]  /*2ec0*/  LDSM.16.M88.4 R40, [R200+0x9800] ;  /* 0x00980000c828783b */ /* 0x000ee60000000200 */
[C---:B------:R-:W-:Y:S08]  /*2ed0*/  HMMA.16816.F32.BF16 R48, R12.reuse, R36, R48 ;  /* 0x000000240c30723c */ /* 0x040ff00000041830 */
        /* <DEDUP_REMOVED lines=8> */
[C---:B------:R-:W-:Y:S01]  /*2f60*/  HMMA.16816.F32.BF16 R52, R20.reuse, R30, R52 ;  /* 0x0000001e1434723c */ /* 0x040fe20000041834 */
[----:B------:R-:W-:Y:S07]  /*2f70*/  LDSM.16.M88.4 R28, [R204+0x4000] ;  /* 0x00400000cc1c783b */ /* 0x000fee0000000200 */
[C---:B------:R-:W-:Y:S08]  /*2f80*/  HMMA.16816.F32.BF16 R16, R20.reuse, R24, R48 ;  /* 0x000000181410723c */ /* 0x040ff00000041830 */
[----:B------:R-:W-:Y:S01]  /*2f90*/  HMMA.16816.F32.BF16 R20, R20, R26, R36 ;  /* 0x0000001a1414723c */ /* 0x000fe20000041824 */
[----:B------:R-:W-:Y:S04]  /*2fa0*/  LDSM.16.M88.4 R36, [R211+0x1000] ;  /* 0x00100000d324783b */ /* 0x000fe80000000200 */
[----:B------:R-:W1:Y:S03]  /*2fb0*/  LDSM.16.M88.4 R24, [R204+0x6000] ;  /* 0x00600000cc18783b */ /* 0x000e660000000200 */
[C---:B--2---:R-:W-:Y:S08]  /*2fc0*/  HMMA.16816.F32.BF16 R64, R8.reuse, R46, R64 ;  /* 0x0000002e0840723c */ /* 0x044ff00000041840 */
[C---:B------:R-:W-:Y:S08]  /*2fd0*/  HMMA.16816.F32.BF16 R80, R8.reuse, R44, R80 ;  /* 0x0000002c0850723c */ /* 0x040ff00000041850 */
[C---:B---3--:R-:W-:Y:S08]  /*2fe0*/  HMMA.16816.F32.BF16 R84, R8.reuse, R40, R84 ;  /* 0x000000280854723c */ /* 0x048ff00000041854 */
[----:B------:R-:W-:Y:S08]  /*2ff0*/  HMMA.16816.F32.BF16 R60, R8, R42, R60 ;  /* 0x0000002a083c723c */ /* 0x000ff0000004183c */
[C---:B------:R-:W-:Y:S08]  /*3000*/  HMMA.16816.F32.BF16 R56, R12.reuse, R44, R56 ;  /* 0x0000002c0c38723c */ /* 0x040ff00000041838 */
[C---:B------:R-:W-:Y:S01]  /*3010*/  HMMA.16816.F32.BF16 R48, R12.reuse, R46, R52 ;  /* 0x0000002e0c30723c */ /* 0x040fe20000041834 */
[----:B------:R-:W-:Y:S07]  /*3020*/  LDSM.16.M88.4 R44, [R209+0x9000] ;  /* 0x00900000d12c783b */ /* 0x000fee0000000200 */
[C---:B------:R-:W-:Y:S01]  /*3030*/  HMMA.16816.F32.BF16 R8, R12.reuse, R40, R16 ;  /* 0x000000280c08723c */ /* 0x040fe20000041810 */
[----:B------:R-:W2:Y:S07]  /*3040*/  LDSM.16.M88.4 R16, [R210+0x6000] ;  /* 0x00600000d210783b */ /* 0x000eae0000000200 */
        /* <DEDUP_REMOVED lines=13> */
[----:B------:R-:W1:Y:S04]  /*3120*/  LDSM.16.M88.4 R28, [R207+0x1000] ;  /* 0x00100000cf1c783b */ /* 0x000e680000000200 */
[----:B------:R-:W5:Y:S01]  /*3130*/  LDSM.16.M88.4 R12, [R208+0x4000] ;  /* 0x00400000d00c783b */ /* 0x000f620000000200 */
[----:B------:R-:W-:-:S04]  /*3140*/  DEPBAR.LE SB0, 0x0 ;  /* 0x000080000000791a */ /* 0x000fc80000000000 */
[C---:B--2---:R-:W-:Y:S08]  /*3150*/  HMMA.16816.F32.BF16 R56, R16.reuse, R46, R52 ;  /* 0x0000002e1038723c */ /* 0x044ff00000041834 */
[C---:B------:R-:W-:Y:S08]  /*3160*/  HMMA.16816.F32.BF16 R60, R16.reuse, R44, R80 ;  /* 0x0000002c103c723c */ /* 0x040ff00000041850 */
[C---:B---3--:R-:W-:Y:S08]  /*3170*/  HMMA.16816.F32.BF16 R52, R16.reuse, R40, R84 ;  /* 0x000000281034723c */ /* 0x048ff00000041854 */
[----:B------:R-:W-:Y:S08]  /*3180*/  HMMA.16816.F32.BF16 R36, R16, R42, R76 ;  /* 0x0000002a1024723c */ /* 0x000ff0000004184c */
[C---:B----4-:R-:W-:Y:S08]  /*3190*/  HMMA.16816.F32.BF16 R32, R20.reuse, R44, R72 ;  /* 0x0000002c1420723c */ /* 0x050ff00000041848 */
[C---:B------:R-:W-:Y:S08]  /*31a0*/  HMMA.16816.F32.BF16 R44, R20.reuse, R46, R68 ;  /* 0x0000002e142c723c */ /* 0x040ff00000041844 */
[C---:B------:R-:W-:Y:S08]  /*31b0*/  HMMA.16816.F32.BF16 R16, R20.reuse, R40, R64 ;  /* 0x000000281410723c */ /* 0x040ff00000041840 */
[----:B------:R-:W-:Y:S08]  /*31c0*/  HMMA.16816.F32.BF16 R20, R20, R42, R48 ;  /* 0x0000002a1414723c */ /* 0x000ff00000041830 */
[C---:B-1----:R-:W-:Y:S08]  /*31d0*/  HMMA.16816.F32.BF16 R60, R8.reuse, R28, R60 ;  /* 0x0000001c083c723c */ /* 0x042ff0000004183c */
[----:B------:R-:W-:Y:S08]  /*31e0*/  HMMA.16816.F32.BF16 R56, R8, R30, R56 ;  /* 0x0000001e0838723c */ /* 0x000ff00000041838 */
[C---:B-----5:R-:W-:Y:S08]  /*31f0*/  HMMA.16816.F32.BF16 R32, R12.reuse, R28, R32 ;  /* 0x0000001c0c20723c */ /* 0x060ff00000041820 */
[----:B------:R-:W-:Y:S08]  /*3200*/  HMMA.16816.F32.BF16 R44, R12, R30, R44 ;  /* 0x0000001e0c2c723c */ /* 0x000ff0000004182c */
[C---:B------:R-:W-:Y:S08]  /*3210*/  HMMA.16816.F32.BF16 R52, R8.reuse, R24, R52 ;  /* 0x000000180834723c */ /* 0x040ff00000041834 */
[----:B------:R-:W-:Y:S08]  /*3220*/  HMMA.16816.F32.BF16 R48, R8, R26, R36 ;  /* 0x0000001a0830723c */ /* 0x000ff00000041824 */
[C---:B------:R-:W-:Y:S08]  /*3230*/  HMMA.16816.F32.BF16 R28, R12.reuse, R24, R16 ;  /* 0x000000180c1c723c */ /* 0x040ff00000041810 */
[----:B------:R-:W-:Y:S01]  /*3240*/  HMMA.16816.F32.BF16 R20, R12, R26, R20 ;  /* 0x0000001a0c14723c */ /* 0x000fe20000041814 */
[----:B------:R-:W-:Y:S06]  /*3250*/  BAR.SYNC.DEFER_BLOCKING 0x0 ;  /* 0x0000000000007b1d */ /* 0x000fec0000010000 */
[----:B------:R-:W-:Y:S05]  /*3260*/  @!P0 BRA `(.L_x_1089) ;  /* 0x000002b000008947 */ /* 0x000fea0003800000 */
[----:B------:R-:W-:Y:S01]  /*3270*/  UIADD3 UR8, UR27, -0x2, URZ ;  /* 0xfffffffe1b087890 */ /* 0x000fe2000fffe03f */
[----:B------:R-:W-:Y:S01]  /*3280*/  ISETP.GE.AND P3, PT, R102, c[0x0][0x220], PT ;  /* 0x0000880066007a0c */ /* 0x000fe20003f66270 */
[----:B------:R-:W-:Y:S01]  /*3290*/  BSSY B0, `(.L_x_1090) ;  /* 0x0000027000007945 */ /* 0x000fe20003800000 */
[----:B------:R-:W-:Y:S01]  /*32a0*/  ISETP.GE.AND P2, PT, R100, c[0x0][0x220], PT ;  /* 0x0000880064007a0c */ /* 0x000fe20003f46270 */
[----:B------:R-:W-:-:S02]  /*32b0*/  USHF.R.S32.HI UR7, URZ, 0x1f, UR8 ;  /* 0x0000001f3f077899 */ /* 0x000fc40008011408 */
[----:B------:R-:W-:Y:S01]  /*32c0*/  UIMAD UR6, UR4, UR8, URZ ;  /* 0x00000008040672a4 */ /* 0x000fe2000f8e023f */
[----:B------:R-:W-:-:S03]  /*32d0*/  IMAD.U32 R2, RZ, RZ, UR8 ;  /* 0x00000008ff027e24 */ /* 0x000fc6000f8e00ff */
[----:B------:R-:W-:Y:S01]  /*32e0*/  UIMAD UR6, UR7, UR5, UR6 ;  /* 0x00000005070672a4 */ /* 0x000fe2000f8e0206 */
[----:B------:R-:W-:-:S03]  /*32f0*/  IMAD.WIDE.U32 R2, R2, UR5, R98 ;  /* 0x0000000502027c25 */ /* 0x000fc6000f8e0062 */
[----:B------:R1:W-:Y:S02]  /*3300*/  @P3 STS.128 [R215+0x8000], RZ ;  /* 0x008000ffd7003388 */ /* 0x0003e40000000c00 */
[----:B------:R-:W-:Y:S02]  /*3310*/  IADD3 R3, R3, UR6, RZ ;  /* 0x0000000603037c10 */ /* 0x000fe4000fffe0ff */
[C---:B------:R-:W-:Y:S02]  /*3320*/  IADD3 R0, P4, R2.reuse, UR21, RZ ;  /* 0x0000001502007c10 */ /* 0x040fe4000ff9e0ff */
[C---:B------:R-:W-:Y:S02]  /*3330*/  @!P3 LEA R10, P5, R2.reuse, c[0x0][0x168], 0x1 ;  /* 0x00005a00020aba11 */ /* 0x040fe400078a08ff */
[----:B------:R-:W-:Y:S02]  /*3340*/  @!P2 LEA R6, P1, R2, c[0x0][0x168], 0x1 ;  /* 0x00005a000206aa11 */ /* 0x000fe400078208ff */
[----:B------:R-:W-:-:S02]  /*3350*/  IADD3.X R12, R3, UR20, RZ, P4, !PT ;  /* 0x00000014030c7c10 */ /* 0x000fc4000a7fe4ff */
[----:B------:R-:W-:Y:S02]  /*3360*/  @!P3 LEA R8, P4, R0, c[0x0][0x168], 0x1 ;  /* 0x00005a000008ba11 */ /* 0x000fe400078808ff */
        /* <DEDUP_REMOVED lines=25> */
.L_x_1091:
[----:B------:R-:W-:Y:S05]  /*3500*/  BSYNC B0 ;  /* 0x0000000000007941 */ /* 0x000fea0003800000 */
.L_x_1090:
[----:B------:R-:W0:Y:S02]  /*3510*/  LDGDEPBAR ;  /* 0x00000000000079af */ /* 0x000e240000000000 */
.L_x_1089:
[----:B--2---:R-:W-:Y:S01]  /*3520*/  IMAD.U32 R2, RZ, RZ, UR32 ;  /* 0x00000020ff027e24 */ /* 0x004fe2000f8e00ff */
[----:B------:R-:W-:Y:S01]  /*3530*/  ULOP3.LUT UR6, UR32, UR31, URZ, 0x3c, !UPT ;  /* 0x0000001f20067292 */ /* 0x000fe2000f8e3c3f */
[----:B------:R-:W-:Y:S01]  /*3540*/  IMAD.WIDE.U32 R36, R94, -0x2daee0ad, RZ ;  /* 0xd2511f535e247825 */ /* 0x000fe200078e00ff */
[----:B------:R-:W-:Y:S01]  /*3550*/  UIADD3 UR34, UR31, -0x4498517b, URZ ;  /* 0xbb67ae851f227890 */ /* 0x000fe2000fffe03f */
[----:B------:R-:W-:Y:S01]  /*3560*/  IADD3 R252, R93, 0x4, RZ ;  /* 0x000000045dfc7810 */ /* 0x000fe20007ffe0ff */
[----:B------:R-:W-:Y:S01]  /*3570*/  UIADD3 UR13, UR30, 0x3c6ef372, URZ ;  /* 0x3c6ef3721e0d7890 */ /* 0x000fe2000fffe03f */
[----:B------:R-:W-:Y:S01]  /*3580*/  IMAD R2, R2, 0x20, R95 ;  /* 0x0000002002027824 */ /* 0x000fe200078e025f */
[----:B------:R-:W-:Y:S01]  /*3590*/  UIADD3 UR14, UR30, -0x61c88647, URZ ;  /* 0x9e3779b91e0e7890 */ /* 0x000fe2000fffe03f */
[----:B------:R-:W-:Y:S01]  /*35a0*/  STL.64 [R1+0x20], R36 ;  /* 0x0000202401007387 */ /* 0x000fe20000100a00 */
[----:B-1----:R-:W-:Y:S01]  /*35b0*/  IMAD.WIDE.U32 R10, R252, -0x326172a9, RZ ;  /* 0xcd9e8d57fc0a7825 */ /* 0x002fe200078e00ff */
[----:B------:R-:W-:Y:S01]  /*35c0*/  UIADD3 UR12, UR31, 0x76cf5d0a, URZ ;  /* 0x76cf5d0a1f0c7890 */ /* 0x000fe2000fffe03f */
[C---:B------:R-:W-:Y:S01]  /*35d0*/  IADD3 R3, R2.reuse, 0x1, RZ ;  /* 0x0000000102037810 */ /* 0x040fe20007ffe0ff */
[----:B------:R-:W-:Y:S01]  /*35e0*/  UIADD3 UR10, UR31, 0x32370b8f, URZ ;  /* 0x32370b8f1f0a7890 */ /* 0x000fe2000fffe03f */
[-C--:B------:R-:W-:Y:S01]  /*35f0*/  ISETP.GE.AND P3, PT, R2, R173.reuse, PT ;  /* 0x000000ad0200720c */ /* 0x080fe20003f66270 */
[----:B------:R-:W-:Y:S01]  /*3600*/  IMAD.WIDE.U32 R16, R252, -0x326172a9, RZ ;  /* 0xcd9e8d57fc107825 */ /* 0x000fe200078e00ff */
[C---:B------:R-:W-:Y:S01]  /*3610*/  ISETP.GE.AND P5, PT, R3.reuse, R172, PT ;  /* 0x000000ac0300720c */ /* 0x040fe20003fa6270 */
[----:B------:R-:W-:Y:S01]  /*3620*/  UIADD3 UR11, UR30, -0x255992d5, URZ ;  /* 0xdaa66d2b1e0b7890 */ /* 0x000fe2000fffe03f */
[C---:B------:R-:W-:Y:S01]  /*3630*/  ISETP.GE.AND P1, PT, R3.reuse, R173, PT ;  /* 0x000000ad0300720c */ /* 0x040fe20003f26270 */
[----:B------:R-:W-:Y:S01]  /*3640*/  UIADD3 UR8, UR31, -0x126145ec, URZ ;  /* 0xed9eba141f087890 */ /* 0x000fe2000fffe03f */
[CC--:B------:R-:W-:Y:S01]  /*3650*/  ISETP.GE.AND P4, PT, R3.reuse, R175.reuse, PT ;  /* 0x000000af0300720c */ /* 0x0c0fe20003f86270 */
[----:B------:R-:W-:Y:S01]  /*3660*/  UIADD3 UR9, UR30, 0x78dde6e4, URZ ;  /* 0x78dde6e41e097890 */ /* 0x000fe2000fffe03f */
[----:B------:R-:W-:Y:S01]  /*3670*/  ISETP.GE.AND P2, PT, R3, R174, PT ;  /* 0x000000ae0300720c */ /* 0x000fe20003f46270 */
[----:B------:R-:W-:Y:S01]  /*3680*/  UIADD3 UR7, UR30, 0x1715609d, URZ ;  /* 0x1715609d1e077890 */ /* 0x000fe2000fffe03f */
[----:B------:R-:W-:Y:S01]  /*3690*/  IADD3 R3, R2, 0x8, RZ ;  /* 0x0000000802037810 */ /* 0x000fe20007ffe0ff */
[----:B------:R-:W-:Y:S01]  /*36a0*/  UIADD3 UR15, UR30, -0x4ab325aa, URZ ;  /* 0xb54cda561e0f7890 */ /* 0x000fe2000fffe03f */
[----:B------:R-:W-:Y:S01]  /*36b0*/  FSEL R34, R34, -INF , !P3 ;  /* 0xff80000022227808 */ /* 0x000fe20005800000 */
[----:B------:R-:W-:Y:S01]  /*36c0*/  IMAD.IADD R0, R90, 0x1, R89 ;  /* 0x000000015a007824 */ /* 0x000fe200078e0259 */
[----:B------:R-:W-:Y:S01]  /*36d0*/  FSEL R19, R33, -INF , !P5 ;  /* 0xff80000021137808 */ /* 0x000fe20006800000 */
[----:B------:R-:W-:Y:S01]  /*36e0*/  ULEA UR33, UR27, UR33, 0x5 ;  /* 0x000000211b217291 */ /* 0x000fe2000f8e283f */
[----:B------:R-:W-:Y:S01]  /*36f0*/  FSEL R35, R35, -INF , !P1 ;  /* 0xff80000023237808 */ /* 0x000fe20004800000 */
[----:B------:R-:W-:Y:S01]  /*3700*/  IMAD.SHL.U32 R201, R0, 0x2, RZ ;  /* 0x0000000200c97824 */ /* 0x000fe200078e00ff */
[C---:B------:R-:W-:Y:S01]  /*3710*/  ISETP.GE.AND P6, PT, R2.reuse, R172, PT ;  /* 0x000000ac0200720c */ /* 0x040fe20003fc6270 */
[----:B------:R-:W-:Y:S01]  /*3720*/  UIADD3 UR33, UR33, -0x20, URZ ;  /* 0xffffffe021217890 */ /* 0x000fe2000fffe03f */
[----:B------:R-:W-:Y:S01]  /*3730*/  ISETP.GE.AND P3, PT, R2, R175, PT ;  /* 0x000000af0200720c */ /* 0x000fe20003f66270 */
[--C-:B------:R-:W-:Y:S01]  /*3740*/  IMAD R203, R4, 0x2, R201.reuse ;  /* 0x0000000204cb7824 */ /* 0x100fe200078e02c9 */
[C---:B------:R-:W-:Y:S01]  /*3750*/  ISETP.GE.AND P1, PT, R2.reuse, R174, PT ;  /* 0x000000ae0200720c */ /* 0x040fe20003f26270 */
[----:B------:R-:W-:Y:S01]  /*3760*/  IMAD R206, R5, 0x2, R201 ;  /* 0x0000000205ce7824 */ /* 0x000fe200078e02c9 */
[----:B------:R-:W-:Y:S01]  /*3770*/  ISETP.GE.AND P5, PT, R3, R172, PT ;  /* 0x000000ac0300720c */ /* 0x000fe20003fa6270 */
[----:B------:R-:W-:Y:S01]  /*3780*/  IMAD R205, R5, 0x2, R203 ;  /* 0x0000000205cd7824 */ /* 0x000fe200078e02cb */
[----:B------:R-:W-:Y:S01]  /*3790*/  IADD3 R6, R2, 0x9, RZ ;  /* 0x0000000902067810 */ /* 0x000fe20007ffe0ff */
[----:B------:R-:W-:Y:S01]  /*37a0*/  LDSM.16.MT88.4 R148, [R201+0xa000] ;  /* 0x00a00000c994783b */ /* 0x000fe20000004200 */
[----:B------:R-:W-:-:S02]  /*37b0*/  FSEL R18, R32, -INF , !P6 ;  /* 0xff80000020127808 */ /* 0x000fc40007000000 */
[----:B------:R-:W-:Y:S01]  /*37c0*/  FSEL R38, R60, -INF , !P3 ;  /* 0xff8000003c267808 */ /* 0x000fe20005800000 */
[----:B------:R-:W-:Y:S01]  /*37d0*/  LDSM.16.MT88.4 R192, [R203+0xa000] ;  /* 0x00a00000cbc0783b */ /* 0x000fe20000004200 */
[----:B------:R-:W-:Y:S02]  /*37e0*/  FSEL R62, R62, -INF , !P1 ;  /* 0xff8000003e3e7808 */ /* 0x000fe40004800000 */
[----:B------:R-:W-:Y:S01]  /*37f0*/  FSEL R63, R63, -INF , !P2 ;  /* 0xff8000003f3f7808 */ /* 0x000fe20005000000 */
[----:B------:R-:W-:Y:S01]  /*3800*/  LDSM.16.MT88.4 R184, [R206+0xa000] ;  /* 0x00a00000ceb8783b */ /* 0x000fe20000004200 */
[----:B------:R-:W-:Y:S02]  /*3810*/  FSEL R24, R44, -INF , !P5 ;  /* 0xff8000002c187808 */ /* 0x000fe40006800000 */
[C---:B------:R-:W-:Y:S01]  /*3820*/  ISETP.GE.AND P6, PT, R3.reuse, R173, PT ;  /* 0x000000ad0300720c */ /* 0x040fe20003fc6270 */
[----:B------:R-:W-:Y:S01]  /*3830*/  LDSM.16.MT88.4 R176, [R205+0xa000] ;  /* 0x00a00000cdb0783b */ /* 0x000fe20000004200 */
[----:B------:R-:W-:-:S02]  /*3840*/  ISETP.GE.AND P3, PT, R3, R175, PT ;  /* 0x000000af0300720c */ /* 0x000fc40003f66270 */
[----:B------:R-:W-:Y:S01]  /*3850*/  ISETP.GE.AND P1, PT, R3, R174, PT ;  /* 0x000000ae0300720c */ /* 0x000fe20003f26270 */
[----:B------:R-:W-:Y:S01]  /*3860*/  LDSM.16.MT88.4 R136, [R201+0xb000] ;  /* 0x00b00000c988783b */ /* 0x000fe20000004200 */
[C---:B------:R-:W-:Y:S02]  /*3870*/  ISETP.GE.AND P2, PT, R6.reuse, R172, PT ;  /* 0x000000ac0600720c */ /* 0x040fe40003f46270 */
[----:B------:R-:W-:Y:S01]  /*3880*/  ISETP.GE.AND P5, PT, R6, R173, PT ;  /* 0x000000ad0600720c */ /* 0x000fe20003fa6270 */
[----:B------:R-:W-:Y:S01]  /*3890*/  LDSM.16.MT88.4 R188, [R201+0xa800] ;  /* 0x00a80000c9bc783b */ /* 0x000fe20000004200 */
[----:B------:R-:W-:Y:S02]  /*38a0*/  IADD3 R3, R2, 0x10, RZ ;  /* 0x0000001002037810 */ /* 0x000fe40007ffe0ff */
[----:B------:R-:W-:Y:S01]  /*38b0*/  FSEL R43, R61, -INF , !P4 ;  /* 0xff8000003d2b7808 */ /* 0x000fe20006000000 */
        /* <DEDUP_REMOVED lines=8> */
[C---:B------:R-:W-:Y:S02]  /*3940*/  ISETP.GE.AND P4, PT, R6.reuse, R175, PT ;  /* 0x000000af0600720c */ /* 0x040fe40003f86270 */
[----:B------:R-:W-:-:S02]  /*3950*/  ISETP.GE.AND P2, PT, R6, R174, PT ;  /* 0x000000ae0600720c */ /* 0x000fc40003f46270 */
[C---:B------:R-:W-:Y:S02]  /*3960*/  ISETP.GE.AND P6, PT, R3.reuse, R172, PT ;  /* 0x000000ac0300720c */ /* 0x040fe40003fc6270 */
[C---:B------:R-:W-:Y:S02]  /*3970*/  ISETP.GE.AND P5, PT, R3.reuse, R173, PT ;  /* 0x000000ad0300720c */ /* 0x040fe40003fa6270 */
[C---:B------:R-:W-:Y:S02]  /*3980*/  ISETP.GE.AND P3, PT, R3.reuse, R175, PT ;  /* 0x000000af0300720c */ /* 0x040fe40003f66270 */
[----:B------:R-:W-:Y:S02]  /*3990*/  ISETP.GE.AND P1, PT, R3, R174, PT ;  /* 0x000000ae0300720c */ /* 0x000fe40003f26270 */
[C---:B------:R-:W-:Y:S02]  /*39a0*/  IADD3 R3, R2.reuse, 0x11, RZ ;  /* 0x0000001102037810 */ /* 0x040fe40007ffe0ff */
[----:B------:R-:W-:-:S02]  /*39b0*/  IADD3 R6, R2, 0x18, RZ ;  /* 0x0000001802067810 */ /* 0x000fc40007ffe0ff */
[----:B------:R-:W-:Y:S02]  /*39c0*/  IADD3 R7, R2, 0x19, RZ ;  /* 0x0000001902077810 */ /* 0x000fe40007ffe0ff */
[----:B------:R-:W-:Y:S02]  /*39d0*/  FMNMX.FTZ R2, R18, R19, !PT ;  /* 0x0000001312027209 */ /* 0x000fe40007810000 */
[----:B------:R-:W-:Y:S02]  /*39e0*/  FSEL R60, R59, -INF , !P2 ;  /* 0xff8000003b3c7808 */ /* 0x000fe40005000000 */
[----:B------:R-:W-:Y:S02]  /*39f0*/  FMNMX.FTZ R2, R24, R2, !PT ;  /* 0x0000000218027209 */ /* 0x000fe40007810000 */
[----:B------:R-:W-:Y:S02]  /*3a00*/  ISETP.GE.AND P2, PT, R3, R172, PT ;  /* 0x000000ac0300720c */ /* 0x000fe40003f46270 */
[----:B------:R-:W-:-:S02]  /*3a10*/  FSEL R26, R28, -INF , !P6 ;  /* 0xff8000001c1a7808 */ /* 0x000fc40007000000 */
[----:B------:R-:W-:Y:S02]  /*3a20*/  FMNMX.FTZ R2, R25, R2, !PT ;  /* 0x0000000219027209 */ /* 0x000fe40007810000 */
[----:B------:R-:W-:Y:S02]  /*3a30*/  FSEL R45, R57, -INF , !P4 ;  /* 0xff800000392d7808 */ /* 0x000fe40006000000 */
[----:B------:R-:W-:Y:S02]  /*3a40*/  ISETP.GE.AND P4, PT, R6, R172, PT ;  /* 0x000000ac0600720c */ /* 0x000fe40003f86270 */
[----:B------:R-:W-:Y:S02]  /*3a50*/  FSEL R27, R29, -INF , !P2 ;  /* 0xff8000001d1b7808 */ /* 0x000fe40005000000 */
[----:B------:R-:W-:Y:S02]  /*3a60*/  FMNMX.FTZ R2, R26, R2, !PT ;  /* 0x000000021a027209 */ /* 0x000fe40007810000 */
[----:B------:R-:W-:-:S02]  /*3a70*/  ISETP.GE.AND P2, PT, R7, R172, PT ;  /* 0x000000ac0700720c */ /* 0x000fc40003f46270 */
[----:B------:R-:W-:Y:S02]  /*3a80*/  FSEL R59, R20, -INF , !P4 ;  /* 0xff800000143b7808 */ /* 0x000fe40006000000 */
[----:B------:R-:W-:Y:S02]  /*3a90*/  FMNMX.FTZ R2, R27, R2, !PT ;  /* 0x000000021b027209 */ /* 0x000fe40007810000 */
[----:B------:R-:W-:Y:S01]  /*3aa0*/  FSEL R57, R21, -INF , !P2 ;  /* 0xff80000015397808 */ /* 0x000fe20005000000 */
[----:B------:R-:W-:Y:S01]  /*3ab0*/  IMAD.WIDE.U32 R20, R93, -0x326172a9, RZ ;  /* 0xcd9e8d575d147825 */ /* 0x000fe200078e00ff */
[----:B------:R-:W-:Y:S02]  /*3ac0*/  FMNMX.FTZ R2, R59, R2, !PT ;  /* 0x000000023b027209 */ /* 0x000fe40007810000 */
[----:B------:R-:W-:Y:S02]  /*3ad0*/  ISETP.GE.AND P6, PT, R3, R173, PT ;  /* 0x000000ad0300720c */ /* 0x000fe40003fc6270 */
[----:B------:R-:W-:-:S02]  /*3ae0*/  FMNMX.FTZ R2, R57, R2, !PT ;  /* 0x0000000239027209 */ /* 0x000fc40007810000 */
[C---:B------:R-:W-:Y:S02]  /*3af0*/  ISETP.GE.AND P4, PT, R3.reuse, R175, PT ;  /* 0x000000af0300720c */ /* 0x040fe40003f86270 */
[----:B------:R-:W-:Y:S02]  /*3b00*/  ISETP.GE.AND P2, PT, R3, R174, PT ;  /* 0x000000ae0300720c */ /* 0x000fe40003f46270 */
[----:B------:R-:W-:Y:S02]  /*3b10*/  FSEL R56, R30, -INF , !P5 ;  /* 0xff8000001e387808 */ /* 0x000fe40006800000 */
[----:B------:R-:W-:Y:S02]  /*3b20*/  FSEL R40, R52, -INF , !P3 ;  /* 0xff80000034287808 */ /* 0x000fe40005800000 */
[----:B------:R-:W-:Y:S02]  /*3b30*/  FSEL R54, R54, -INF , !P1 ;  /* 0xff80000036367808 */ /* 0x000fe40004800000 */
[----:B------:R-:W-:-:S02]  /*3b40*/  ISETP.GE.AND P5, PT, R6, R173, PT ;  /* 0x000000ad0600720c */ /* 0x000fc40003fa6270 */
[C---:B------:R-:W-:Y:S02]  /*3b50*/  ISETP.GE.AND P3, PT, R6.reuse, R175, PT ;  /* 0x000000af0600720c */ /* 0x040fe40003f66270 */
[----:B------:R-:W-:Y:S02]  /*3b60*/  ISETP.GE.AND P1, PT, R6, R174, PT ;  /* 0x000000ae0600720c */ /* 0x000fe40003f26270 */
[----:B------:R-:W-:Y:S01]  /*3b70*/  LOP3.LUT R3, R37, UR6, RZ, 0x3c, !PT ;  /* 0x0000000625037c12 */ /* 0x000fe2000f8e3cff */
[----:B------:R-:W1:Y:S01]  /*3b80*/  SHFL.BFLY PT, R6, R2, 0x2, 0x1f ;  /* 0x0c401f0002067f89 */ /* 0x000e6200000e0000 */
[----:B------:R-:W-:Y:S01]  /*3b90*/  FSEL R52, R31, -INF , !P6 ;  /* 0xff8000001f347808 */ /* 0x000fe20007000000 */
[----:B------:R-:W-:Y:S01]  /*3ba0*/  UIADD3 UR6, UR31, -0x56f99767, URZ ;  /* 0xa90668991f067890 */ /* 0x000fe2000fffe03f */
[----:B------:R-:W-:Y:S01]  /*3bb0*/  LOP3.LUT R28, R92, UR30, RZ, 0x3c, !PT ;  /* 0x0000001e5c1c7c12 */ /* 0x000fe2000f8e3cff */
[----:B------:R-:W-:Y:S01]  /*3bc0*/  IMAD.WIDE.U32 R14, R3, -0x326172a9, RZ ;  /* 0xcd9e8d57030e7825 */ /* 0x000fe200078e00ff */
[----:B------:R-:W-:-:S02]  /*3bd0*/  FMNMX.FTZ R3, R34, R35, !PT ;  /* 0x0000002322037209 */ /* 0x000fc40007810000 */
[----:B------:R-:W-:Y:S01]  /*3be0*/  ISETP.GE.AND P6, PT, R7, R173, PT ;  /* 0x000000ad0700720c */ /* 0x000fe20003fc6270 */
[----:B------:R-:W-:Y:S01]  /*3bf0*/  STL [R1+0xa8], R28 ;  /* 0x0000a81c01007387 */ /* 0x000fe20000100800 */
[----:B------:R-:W-:Y:S02]  /*3c00*/  FMNMX.FTZ R3, R32, R3, !PT ;  /* 0x0000000320037209 */ /* 0x000fe40007810000 */
[----:B------:R-:W-:Y:S01]  /*3c10*/  FSEL R47, R22, -INF , !P5 ;  /* 0xff800000162f7808 */ /* 0x000fe20006800000 */
[----:B------:R2:W-:Y:S01]  /*3c20*/  STL.64 [R1+0xc8], R20 ;  /* 0x0000c81401007387 */ /* 0x0005e20000100a00 */
[----:B------:R-:W-:Y:S02]  /*3c30*/  FMNMX.FTZ R3, R33, R3, !PT ;  /* 0x0000000321037209 */ /* 0x000fe40007810000 */
[----:B------:R-:W-:Y:S02]  /*3c40*/  FSEL R42, R53, -INF , !P4 ;  /* 0xff800000352a7808 */ /* 0x000fe40006000000 */
[----:B------:R-:W-:-:S02]  /*3c50*/  FMNMX.FTZ R3, R56, R3, !PT ;  /* 0x0000000338037209 */ /* 0x000fc40007810000 */
[----:B------:R-:W-:Y:S02]  /*3c60*/  FSEL R55, R55, -INF , !P2 ;  /* 0xff80000037377808 */ /* 0x000fe40005000000 */
[----:B------:R-:W-:Y:S02]  /*3c70*/  FMNMX.FTZ R3, R52, R3, !PT ;  /* 0x0000000334037209 */ /* 0x000fe40007810000 */
[C---:B------:R-:W-:Y:S02]  /*3c80*/  ISETP.GE.AND P4, PT, R7.reuse, R175, PT ;  /* 0x000000af0700720c */ /* 0x040fe40003f86270 */
[----:B------:R-:W-:Y:S02]  /*3c90*/  ISETP.GE.AND P2, PT, R7, R174, PT ;  /* 0x000000ae0700720c */ /* 0x000fe40003f46270 */
[----:B-1----:R-:W-:Y:S02]  /*3ca0*/  FMNMX.FTZ R133, R2, R6, !PT ;  /* 0x0000000602857209 */ /* 0x002fe40007810000 */
[----:B------:R-:W-:-:S02]  /*3cb0*/  FSEL R46, R23, -INF , !P6 ;  /* 0xff800000172e7808 */ /* 0x000fc40007000000 */
[-C--:B------:R-:W-:Y:S02]  /*3cc0*/  LOP3.LUT R7, R21, R28.reuse, RZ, 0x3c, !PT ;  /* 0x0000001c15077212 */ /* 0x080fe400078e3cff */
[----:B------:R-:W-:Y:S02]  /*3cd0*/  FMNMX.FTZ R6, R47, R3, !PT ;  /* 0x000000032f067209 */ /* 0x000fe40007810000 */
[----:B------:R-:W-:Y:S01]  /*3ce0*/  LOP3.LUT R8, R11, R28, RZ, 0x3c, !PT ;  /* 0x0000001c0b087212 */ /* 0x000fe200078e3cff */
        /* <DEDUP_REMOVED lines=8> */
[----:B------:R-:W-:Y:S01]  /*3d70*/  LOP3.LUT R3, R3, UR34, R36, 0x96, !PT ;  /* 0x0000002203037c12 */ /* 0x000fe2000f8e9624 */
[----:B------:R-:W3:Y:S01]  /*3d80*/  SHFL.BFLY PT, R10, R133, 0x1, 0x1f ;  /* 0x0c201f00850a7f89 */ /* 0x000ee200000e0000 */
[----:B------:R-:W-:Y:S01]  /*3d90*/  FSEL R39, R48, -INF , !P3 ;  /* 0xff80000030277808 */ /* 0x000fe20005800000 */
[----:B------:R-:W-:Y:S01]  /*3da0*/  IMAD.WIDE.U32 R246, R7, -0x326172a9, RZ ;  /* 0xcd9e8d5707f67825 */ /* 0x000fe200078e00ff */
[----:B------:R-:W-:Y:S01]  /*3db0*/  LOP3.LUT R9, R13, UR12, R2, 0x96, !PT ;  /* 0x0000000c0d097c12 */ /* 0x000fe2000f8e9602 */
[----:B------:R4:W-:Y:S01]  /*3dc0*/  STL.64 [R1+0x28], R22 ;  /* 0x0000281601007387 */ /* 0x0009e20000100a00 */
[----:B------:R-:W-:Y:S01]  /*3dd0*/  LOP3.LUT R11, R15, UR14, R16, 0x96, !PT ;  /* 0x0000000e0f0b7c12 */ /* 0x000fe2000f8e9610 */
[----:B------:R-:W-:Y:S01]  /*3de0*/  IMAD.WIDE.U32 R2, R3, -0x326172a9, RZ ;  /* 0xcd9e8d5703027825 */ /* 0x000fe200078e00ff */
[----:B------:R-:W-:-:S02]  /*3df0*/  LOP3.LUT R7, R247, UR13, R14, 0x96, !PT ;  /* 0x0000000df7077c12 */ /* 0x000fc4000f8e960e */
[----:B------:R-:W-:Y:S01]  /*3e00*/  FSEL R41, R49, -INF , !P4 ;  /* 0xff80000031297808 */ /* 0x000fe20006000000 */
[----:B------:R-:W-:Y:S01]  /*3e10*/  IMAD.WIDE.U32 R74, R9, -0x326172a9, RZ ;  /* 0xcd9e8d57094a7825 */ /* 0x000fe200078e00ff */
[----:B------:R-:W-:Y:S02]  /*3e20*/  LOP3.LUT R3, R3, UR13, R14, 0x96, !PT ;  /* 0x0000000d03037c12 */ /* 0x000fe4000f8e960e */
[----:B------:R-:W-:Y:S01]  /*3e30*/  FSEL R50, R50, -INF , !P1 ;  /* 0xff80000032327808 */ /* 0x000fe20004800000 */
[----:B--2---:R-:W-:Y:S01]  /*3e40*/  IMAD.WIDE.U32 R20, R7, -0x2daee0ad, RZ ;  /* 0xd2511f5307147825 */ /* 0x004fe200078e00ff */
[----:B------:R-:W-:Y:S02]  /*3e50*/  FMNMX.FTZ R7, R38, R43, !PT ;  /* 0x0000002b26077209 */ /* 0x000fe40007810000 */
[----:B------:R-:W-:Y:S01]  /*3e60*/  LOP3.LUT R13, R75, UR11, R2, 0x96, !PT ;  /* 0x0000000b4b0d7c12 */ /* 0x000fe2000f8e9602 */
[----:B------:R-:W-:Y:S01]  /*3e70*/  IMAD.WIDE.U32 R8, R8, -0x2daee0ad, RZ ;  /* 0xd2511f5308087825 */ /* 0x000fe200078e00ff */
[----:B------:R-:W-:-:S02]  /*3e80*/  FMNMX.FTZ R7, R44, R7, !PT ;  /* 0x000000072c077209 */ /* 0x000fc40007810000 */
[----:B-1----:R-:W-:Y:S01]  /*3e90*/  FMNMX.FTZ R132, R132, R6, !PT ;  /* 0x0000000684847209 */ /* 0x002fe20007810000 */
[----:B------:R-:W-:Y:S01]  /*3ea0*/  IMAD.WIDE.U32 R2, R3, -0x2daee0ad, RZ ;  /* 0xd2511f5303027825 */ /* 0x000fe200078e00ff */
[----:B------:R-:W-:Y:S02]  /*3eb0*/  FMNMX.FTZ R6, R45, R7, !PT ;  /* 0x000000072d067209 */ /* 0x000fe40007810000 */
[----:B------:R-:W-:Y:S01]  /*3ec0*/  LOP3.LUT R9, R9, UR12, R22, 0x96, !PT ;  /* 0x0000000c09097c12 */ /* 0x000fe2000f8e9616 */
[----:B------:R-:W1:Y:S01]  /*3ed0*/  SHFL.BFLY PT, R14, R132, 0x1, 0x1f ;  /* 0x0c201f00840e7f89 */ /* 0x000e6200000e0000 */
[----:B------:R-:W-:Y:S01]  /*3ee0*/  FMNMX.FTZ R6, R40, R6, !PT ;  /* 0x0000000628067209 */ /* 0x000fe20007810000 */
[----:B------:R-:W-:Y:S01]  /*3ef0*/  IMAD.WIDE.U32 R70, R13, -0x2daee0ad, RZ ;  /* 0xd2511f530d467825 */ /* 0x000fe200078e00ff */
[----:B------:R-:W-:Y:S02]  /*3f00*/  LOP3.LUT R15, R21, UR10, R8, 0x96, !PT ;  /* 0x0000000a150f7c12 */ /* 0x000fe4000f8e9608 */
[----:B------:R-:W-:Y:S01]  /*3f10*/  FMNMX.FTZ R6, R42, R6, !PT ;  /* 0x000000062a067209 */ /* 0x000fe20007810000 */
[----:B------:R-:W-:Y:S01]  /*3f20*/  IMAD.WIDE.U32 R66, R9, -0x326172a9, RZ ;  /* 0xcd9e8d5709427825 */ /* 0x000fe200078e00ff */
[----:B------:R-:W-:-:S02]  /*3f30*/  LOP3.LUT R8, R17, R28, RZ, 0x3c, !PT ;  /* 0x0000001c11087212 */ /* 0x000fc400078e3cff */
[----:B------:R-:W-:Y:S01]  /*3f40*/  FMNMX.FTZ R6, R39, R6, !PT ;  /* 0x0000000627067209 */ /* 0x000fe20007810000 */
[----:B------:R-:W-:Y:S01]  /*3f50*/  IMAD.WIDE.U32 R16, R11, -0x2daee0ad, RZ ;  /* 0xd2511f530b107825 */ /* 0x000fe200078e00ff */
[----:B---3--:R-:W-:Y:S02]  /*3f60*/  FMNMX.FTZ R133, R133, R10, !PT ;  /* 0x0000000a85857209 */ /* 0x008fe40007810000 */
[----:B------:R-:W-:Y:S01]  /*3f70*/  FMNMX.FTZ R6, R41, R6, !PT ;  /* 0x0000000629067209 */ /* 0x000fe20007810000 */
[----:B----4-:R-:W-:Y:S01]  /*3f80*/  IMAD.WIDE.U32 R22, R8, -0x2daee0ad, RZ ;  /* 0xd2511f5308167825 */ /* 0x010fe200078e00ff */
[----:B------:R-:W-:Y:S02]  /*3f90*/  LOP3.LUT R9, R67, UR11, R246, 0x96, !PT ;  /* 0x0000000b43097c12 */ /* 0x000fe4000f8e96f6 */
[C---:B------:R-:W-:Y:S01]  /*3fa0*/  FSETP.NEU.FTZ.AND P1, PT, R133.reuse, -INF , PT ;  /* 0xff8000008500780b */ /* 0x040fe20003f3d000 */
[----:B------:R-:W-:Y:S01]  /*3fb0*/  FMUL.FTZ R7, R133, c[0x0][0x23c] ;  /* 0x00008f0085077a20 */ /* 0x000fe20000410000 */
[----:B------:R-:W-:Y:S01]  /*3fc0*/  LOP3.LUT R11, R23, UR34, R36, 0x96, !PT ;  /* 0x00000022170b7c12 */ /* 0x000fe2000f8e9624 */
[----:B------:R-:W2:Y:S01]  /*3fd0*/  SHFL.BFLY PT, R134, R6, 0x2, 0x1f ;  /* 0x0c401f0006867f89 */ /* 0x000ea200000e0000 */
[----:B------:R-:W-:Y:S01]  /*3fe0*/  LOP3.LUT R8, R17, UR12, R22, 0x96, !PT ;  /* 0x0000000c11087c12 */ /* 0x000fe2000f8e9616 */
[----:B------:R-:W-:Y:S01]  /*3ff0*/  IMAD.WIDE.U32 R64, R9, -0x2daee0ad, RZ ;  /* 0xd2511f5309407825 */ /* 0x000fe200078e00ff */
[----:B------:R-:W-:Y:S01]  /*4000*/  LOP3.LUT R72, R3, UR10, R12, 0x96, !PT ;  /* 0x0000000a03487c12 */ /* 0x000fe2000f8e960c */
[----:B------:R3:W-:Y:S01]  /*4010*/  STL.64 [R1+0x8], R22 ;  /* 0x0000081601007387 */ /* 0x0007e20000100a00 */
[----:B------:R-:W-:Y:S01]  /*4020*/  FSEL R7, R7, RZ, P1 ;  /* 0x000000ff07077208 */ /* 0x000fe20000800000 */
[----:B------:R-:W-:Y:S01]  /*4030*/  IMAD.WIDE.U32 R8, R8, -0x326172a9, RZ ;  /* 0xcd9e8d5708087825 */ /* 0x000fe200078e00ff */
[----:B------:R-:W-:-:S02]  /*4040*/  FMNMX.FTZ R12, R62, R63, !PT ;  /* 0x0000003f3e0c7209 */ /* 0x000fc40007810000 */
[----:B------:R-:W-:Y:S01]  /*4050*/  LOP3.LUT R53, R71, UR8, R2, 0x96, !PT ;  /* 0x0000000847357c12 */ /* 0x000fe2000f8e9602 */
[----:B------:R-:W-:Y:S01]  /*4060*/  FFMA.FTZ R10, R18, c[0x0][0x23c], -R7 ;  /* 0x00008f00120a7a23 */ /* 0x000fe20000010807 */
[----:B------:R-:W-:Y:S01]  /*4070*/  FSEL R51, R51, -INF , !P2 ;  /* 0xff80000033337808 */ /* 0x000fe20005000000 */
[----:B------:R-:W-:Y:S01]  /*4080*/  IMAD.WIDE.U32 R68, R15, -0x326172a9, RZ ;  /* 0xcd9e8d570f447825 */ /* 0x000fe200078e00ff */
[----:B-1----:R-:W-:Y:S01]  /*4090*/  FMNMX.FTZ R132, R132, R14, !PT ;  /* 0x0000000e84847209 */ /* 0x002fe20007810000 */
[----:B------:R1:W-:Y:S01]  /*40a0*/  MUFU.EX2 R116, R10 ;  /* 0x0000000a00747308 */ /* 0x0003e20000000800 */
[----:B------:R-:W-:Y:S02]  /*40b0*/  LOP3.LUT R20, R65, UR8, R20, 0x96, !PT ;  /* 0x0000000841147c12 */ /* 0x000fe4000f8e9614 */
[----:B------:R-:W-:Y:S02]  /*40c0*/  FSETP.NEU.FTZ.AND P1, PT, R132, -INF , PT ;  /* 0xff8000008400780b */ /* 0x000fe40003f3d000 */
[----:B------:R-:W-:Y:S01]  /*40d0*/  LOP3.LUT R14, R69, UR9, R66, 0x96, !PT ;  /* 0x00000009450e7c12 */ /* 0x000fe2000f8e9642 */
[----:B------:R-:W-:Y:S01]  /*40e0*/  IMAD.WIDE.U32 R36, R20, -0x326172a9, RZ ;  /* 0xcd9e8d5714247825 */ /* 0x000fe200078e00ff */
[----:B--2---:R-:W-:-:S03]  /*40f0*/  FMNMX.FTZ R134, R134, R6, !PT ;  /* 0x0000000686867209 */ /* 0x004fc60007810000 */
[----:B------:R-:W-:Y:S02]  /*4100*/  FMUL.FTZ R6, R132, c[0x0][0x23c] ;  /* 0x00008f0084067a20 */ /* 0x000fe40000410000 */
[----:B------:R-:W-:-:S03]  /*4110*/  IMAD.WIDE.U32 R14, R14, -0x2daee0ad, RZ ;  /* 0xd2511f530e0e7825 */ /* 0x000fc600078e00ff */
[----:B------:R-:W-:Y:S01]  /*4120*/  FSEL R6, R6, RZ, P1 ;  /* 0x000000ff06067208 */ /* 0x000fe20000800000 */
[----:B---3--:R-:W-:Y:S01]  /*4130*/  IMAD.WIDE.U32 R22, R11, -0x326172a9, RZ ;  /* 0xcd9e8d570b167825 */ /* 0x008fe200078e00ff */
[----:B------:R-:W-:Y:S02]  /*4140*/  LOP3.LUT R11, R3, UR10, R16, 0x96, !PT ;  /* 0x0000000a030b7c12 */ /* 0x000fe4000f8e9610 */
[----:B------:R-:W-:Y:S01]  /*4150*/  FMNMX.FTZ R3, R58, R12, !PT ;  /* 0x0000000c3a037209 */ /* 0x000fe20007810000 */
[--C-:B-1----:R-:W-:Y:S01]  /*4160*/  FFMA.FTZ R10, R19, c[0x0][0x23c], -R7.reuse ;  /* 0x00008f00130a7a23 */ /* 0x102fe20000010807 */
[----:B------:R-:W-:Y:S01]  /*4170*/  LOP3.LUT R12, R9, UR11, R22, 0x96, !PT ;  /* 0x0000000b090c7c12 */ /* 0x000fe2000f8e9616 */
[----:B------:R-:W-:Y:S01]  /*4180*/  FFMA.FTZ R9, R25, c[0x0][0x23c], -R7 ;  /* 0x00008f0019097a23 */ /* 0x000fe20000010807 */
[----:B------:R-:W-:Y:S01]  /*4190*/  FMNMX.FTZ R3, R60, R3, !PT ;  /* 0x000000033c037209 */ /* 0x000fe20007810000 */
[----:B------:R1:W2:Y:S01]  /*41a0*/  MUFU.EX2 R109, R10 ;  /* 0x0000000a006d7308 */ /* 0x0002a20000000800 */
[----:B------:R3:W-:Y:S01]  /*41b0*/  STL.64 [R1], R22 ;  /* 0x0000001601007387 */ /* 0x0007e20000100a00 */
[----:B------:R-:W-:Y:S01]  /*41c0*/  IMAD.WIDE.U32 R12, R12, -0x2daee0ad, RZ ;  /* 0xd2511f530c0c7825 */ /* 0x000fe200078e00ff */
[----:B------:R-:W-:-:S04]  /*41d0*/  FMNMX.FTZ R3, R54, R3, !PT ;  /* 0x0000000336037209 */ /* 0x000fc80007810000 */
[----:B------:R-:W-:Y:S01]  /*41e0*/  LOP3.LUT R18, R13, UR8, R2, 0x96, !PT ;  /* 0x000000080d127c12 */ /* 0x000fe2000f8e9602 */
[----:B------:R-:W-:Y:S01]  /*41f0*/  MUFU.EX2 R111, R9 ;  /* 0x00000009006f7308 */ /* 0x000fe20000000800 */
[----:B------:R-:W-:Y:S01]  /*4200*/  FMNMX.FTZ R2, R55, R3, !PT ;  /* 0x0000000337027209 */ /* 0x000fe20007810000 */
[----:B------:R-:W-:Y:S02]  /*4210*/  FFMA.FTZ R3, R26, c[0x0][0x23c], -R7 ;  /* 0x00008f001a037a23 */ /* 0x000fe40000010807 */
[----:B------:R-:W-:Y:S01]  /*4220*/  IMAD.WIDE.U32 R18, R18, -0x326172a9, RZ ;  /* 0xcd9e8d5712127825 */ /* 0x000fe200078e00ff */
[----:B------:R-:W-:-:S03]  /*4230*/  FMNMX.FTZ R2, R50, R2, !PT ;  /* 0x0000000232027209 */ /* 0x000fc60007810000 */
[----:B-1----:R-:W-:Y:S01]  /*4240*/  FFMA.FTZ R10, R24, c[0x0][0x23c], -R7 ;  /* 0x00008f00180a7a23 */ /* 0x002fe20000010807 */
[----:B------:R-:W-:Y:S01]  /*4250*/  FMNMX.FTZ R2, R51, R2, !PT ;  /* 0x0000000233027209 */ /* 0x000fe20007810000 */
[----:B------:R1:W-:Y:S01]  /*4260*/  MUFU.EX2 R110, R3 ;  /* 0x00000003006e7308 */ /* 0x0003e20000000800 */
[----:B--2---:R-:W-:-:S03]  /*4270*/  F2FP.BF16.PACK_AB R0, R109, R116 ;  /* 0x000000746d00723e */ /* 0x004fc600000010ff */
[----:B------:R-:W-:Y:S04]  /*4280*/  SHFL.BFLY PT, R13, R2, 0x2, 0x1f ;  /* 0x0c401f00020d7f89 */ /* 0x000fe800000e0000 */
[----:B------:R2:W4:Y:S01]  /*4290*/  MUFU.EX2 R108, R10 ;  /* 0x0000000a006c7308 */ /* 0x0005220000000800 */
[----:B-1----:R-:W-:-:S07]  /*42a0*/  FFMA.FTZ R3, R27, c[0x0][0x23c], -R7 ;  /* 0x00008f001b037a23 */ /* 0x002fce0000010807 */
[----:B------:R1:W-:Y:S01]  /*42b0*/  MUFU.EX2 R251, R3 ;  /* 0x0000000300fb7308 */ /* 0x0003e20000000800 */
[----:B--2---:R-:W-:-:S05]  /*42c0*/  IMAD.WIDE.U32 R10, R11, -0x326172a9, RZ ;  /* 0xcd9e8d570b0a7825 */ /* 0x004fca00078e00ff */
[----:B------:R-:W-:Y:S01]  /*42d0*/  LOP3.LUT R16, R11, UR9, R8, 0x96, !PT ;  /* 0x000000090b107c12 */ /* 0x000fe2000f8e9608 */
[----:B------:R-:W-:Y:S01]  /*42e0*/  FFMA.FTZ R8, R34, c[0x0][0x23c], -R6 ;  /* 0x00008f0022087a23 */ /* 0x000fe20000010806 */
[----:B------:R-:W2:Y:S01]  /*42f0*/  SHFL.BFLY PT, R11, R134, 0x1, 0x1f ;  /* 0x0c201f00860b7f89 */ /* 0x000ea200000e0000 */
[----:B------:R-:W-:Y:S01]  /*4300*/  LOP3.LUT R19, R19, UR7, R10, 0x96, !PT ;  /* 0x0000000713137c12 */ /* 0x000fe2000f8e960a */
[----:B------:R-:W-:Y:S01]  /*4310*/  FFMA.FTZ R10, R32, c[0x0][0x23c], -R6 ;  /* 0x00008f00200a7a23 */ /* 0x000fe20000010806 */
[----:B------:R5:W-:Y:S01]  /*4320*/  MUFU.EX2 R94, R8 ;  /* 0x00000008005e7308 */ /* 0x000be20000000800 */
[----:B------:R-:W-:Y:S01]  /*4330*/  IMAD.WIDE.U32 R16, R16, -0x2daee0ad, RZ ;  /* 0xd2511f5310107825 */ /* 0x000fe200078e00ff */
[----:B-1----:R-:W-:-:S04]  /*4340*/  LOP3.LUT R3, R67, UR11, R246, 0x96, !PT ;  /* 0x0000000b43037c12 */ /* 0x002fc8000f8e96f6 */
[----:B---3--:R-:W-:Y:S01]  /*4350*/  LOP3.LUT R23, R17, UR6, R12, 0x96, !PT ;  /* 0x0000000611177c12 */ /* 0x008fe2000f8e960c */
[----:B------:R-:W-:Y:S01]  /*4360*/  IMAD R9, R3, -0x2daee0ad, RZ ;  /* 0xd2511f5303097824 */ /* 0x000fe200078e02ff */
[----:B------:R1:W-:Y:S01]  /*4370*/  MUFU.EX2 R92, R10 ;  /* 0x0000000a005c7308 */ /* 0x0003e20000000800 */
[----:B------:R-:W-:Y:S01]  /*4380*/  FFMA.FTZ R3, R35, c[0x0][0x23c], -R6 ;  /* 0x00008f0023037a23 */ /* 0x000fe20000010806 */
[----:B------:R-:W-:-:S06]  /*4390*/  LOP3.LUT R12, R37, UR7, R68, 0x96, !PT ;  /* 0x00000007250c7c12 */ /* 0x000fcc000f8e9644 */
[----:B------:R3:W-:Y:S01]  /*43a0*/  MUFU.EX2 R93, R3 ;  /* 0x00000003005d7308 */ /* 0x0007e20000000800 */
[----:B-----5:R-:W-:Y:S02]  /*43b0*/  LOP3.LUT R8, R15, UR6, R9, 0x96, !PT ;  /* 0x000000060f087c12 */ /* 0x020fe4000f8e9609 */
[----:B--2---:R-:W-:-:S03]  /*43c0*/  FMNMX.FTZ R134, R134, R11, !PT ;  /* 0x0000000b86867209 */ /* 0x004fc60007810000 */
[----:B------:R-:W-:Y:S01]  /*43d0*/  IMAD.WIDE.U32 R8, R8, -0x326172a9, RZ ;  /* 0xcd9e8d5708087825 */ /* 0x000fe200078e00ff */
[----:B------:R-:W-:-:S03]  /*43e0*/  FSETP.NEU.FTZ.AND P1, PT, R134, -INF , PT ;  /* 0xff8000008600780b */ /* 0x000fc60003f3d000 */
[----:B-1----:R-:W-:Y:S01]  /*43f0*/  FFMA.FTZ R10, R33, c[0x0][0x23c], -R6 ;  /* 0x00008f00210a7a23 */ /* 0x002fe20000010806 */
[C---:B------:R-:W-:Y:S02]  /*4400*/  LOP3.LUT R27, R8.reuse, 0xffff, RZ, 0xc0, !PT ;  /* 0x0000ffff081b7812 */ /* 0x040fe400078ec0ff */
[----:B------:R-:W-:Y:S01]  /*4410*/  LOP3.LUT R30, R8, 0xff, RZ, 0xc0, !PT ;  /* 0x000000ff081e7812 */ /* 0x000fe200078ec0ff */
[----:B------:R1:W-:Y:S01]  /*4420*/  MUFU.EX2 R95, R10 ;  /* 0x0000000a005f7308 */ /* 0x0003e20000000800 */
[--C-:B------:R-:W-:Y:S02]  /*4430*/  SHF.R.U32.HI R26, RZ, 0x10, R8.reuse ;  /* 0x00000010ff1a7819 */ /* 0x100fe40000011608 */
[----:B---3--:R-:W-:Y:S01]  /*4440*/  FMNMX.FTZ R3, R13, R2, !PT ;  /* 0x000000020d037209 */ /* 0x008fe20007810000 */
[----:B------:R-:W-:Y:S01]  /*4450*/  FMUL.FTZ R2, R134, c[0x0][0x23c] ;  /* 0x00008f0086027a20 */ /* 0x000fe20000410000 */
[----:B------:R-:W-:Y:S01]  /*4460*/  SHF.R.U32.HI R29, RZ, 0x18, R8 ;  /* 0x00000018ff1d7819 */ /* 0x000fe20000011608 */
[----:B------:R-:W-:Y:S01]  /*4470*/  IMAD.WIDE.U32 R12, R12, -0x2daee0ad, RZ ;  /* 0xd2511f530c0c7825 */ /* 0x000fe200078e00ff */
[----:B------:R-:W-:Y:S01]  /*4480*/  LOP3.LUT R15, R9, UR15, R36, 0x96, !PT ;  /* 0x0000000f090f7c12 */ /* 0x000fe2000f8e9624 */
[----:B------:R-:W2:Y:S01]  /*4490*/  SHFL.BFLY PT, R17, R3, 0x1, 0x1f ;  /* 0x0c201f0003117f89 */ /* 0x000ea200000e0000 */
[----:B------:R-:W-:-:S02]  /*44a0*/  FSEL R2, R2, RZ, P1 ;  /* 0x000000ff02027208 */ /* 0x000fc40000800000 */
[----:B------:R-:W-:Y:S02]  /*44b0*/  LOP3.LUT R14, R13, UR16, R14, 0x96, !PT ;  /* 0x000000100d0e7c12 */ /* 0x000fe4000f8e960e */
[----:B------:R-:W-:Y:S01]  /*44c0*/  LOP3.LUT R22, R12, 0xff, RZ, 0xc0, !PT ;  /* 0x000000ff0c167812 */ /* 0x000fe200078ec0ff */
[----:B------:R-:W-:Y:S01]  /*44d0*/  FFMA.FTZ R8, R38, c[0x0][0x23c], -R2 ;  /* 0x00008f0026087a23 */ /* 0x000fe20000010802 */
[--C-:B------:R-:W-:Y:S01]  /*44e0*/  SHF.R.U32.HI R21, RZ, 0x10, R12.reuse ;  /* 0x00000010ff157819 */ /* 0x100fe2000001160c */
[----:B-1----:R-:W-:Y:S01]  /*44f0*/  IMAD.WIDE.U32 R10, R19, -0x2daee0ad, RZ ;  /* 0xd2511f53130a7825 */ /* 0x002fe200078e00ff */
[----:B------:R-:W-:Y:S01]  /*4500*/  LOP3.LUT R19, R12, 0xffff, RZ, 0xc0, !PT ;  /* 0x0000ffff0c137812 */ /* 0x000fe200078ec0ff */
[----:B------:R1:W-:Y:S01]  /*4510*/  MUFU.EX2 R78, R8 ;  /* 0x00000008004e7308 */ /* 0x0003e20000000800 */
[----:B------:R-:W-:Y:S01]  /*4520*/  SHF.R.U32.HI R20, RZ, 0x18, R12 ;  /* 0x00000018ff147819 */ /* 0x000fe2000001160c */
[----:B------:R-:W-:Y:S01]  /*4530*/  FFMA.FTZ R13, R43, c[0x0][0x23c], -R2 ;  /* 0x00008f002b0d7a23 */ /* 0x000fe20000010802 */
[----:B------:R-:W-:-:S02]  /*4540*/  LOP3.LUT R28, R10, 0xff, RZ, 0xc0, !PT ;  /* 0x000000ff0a1c7812 */ /* 0x000fc400078ec0ff */
[--C-:B------:R-:W-:Y:S02]  /*4550*/  SHF.R.U32.HI R24, RZ, 0x10, R10.reuse ;  /* 0x00000010ff187819 */ /* 0x100fe4000001160a */
[----:B------:R-:W-:Y:S01]  /*4560*/  SHF.R.U32.HI R25, RZ, 0x18, R10 ;  /* 0x00000018ff197819 */ /* 0x000fe2000001160a */
[----:B------:R3:W5:Y:S01]  /*4570*/  MUFU.EX2 R76, R13 ;  /* 0x0000000d004c7308 */ /* 0x0007620000000800 */
[----:B------:R-:W-:Y:S02]  /*4580*/  LOP3.LUT R12, R11, UR16, R16, 0x96, !PT ;  /* 0x000000100b0c7c12 */ /* 0x000fe4000f8e9610 */
[----:B------:R-:W-:Y:S02]  /*4590*/  LOP3.LUT R16, R15, 0xffff, RZ, 0xc0, !PT ;  /* 0x0000ffff0f107812 */ /* 0x000fe400078ec0ff */
[----:B--2---:R-:W-:Y:S01]  /*45a0*/  FMNMX.FTZ R3, R3, R17, !PT ;  /* 0x0000001103037209 */ /* 0x004fe20007810000 */
[----:B-1----:R-:W-:Y:S01]  /*45b0*/  IMAD.WIDE.U32 R8, R23, -0x326172a9, RZ ;  /* 0xcd9e8d5717087825 */ /* 0x002fe200078e00ff */
[----:B------:R-:W-:-:S02]  /*45c0*/  LOP3.LUT R23, R10, 0xffff, RZ, 0xc0, !PT ;  /* 0x0000ffff0a177812 */ /* 0x000fc400078ec0ff */
[----:B------:R-:W-:Y:S01]  /*45d0*/  LOP3.LUT R17, R15, 0xff, RZ, 0xc0, !PT ;  /* 0x000000ff0f117812 */ /* 0x000fe200078ec0ff */
[----:B------:R-:W-:Y:S01]  /*45e0*/  FFMA.FTZ R11, R44, c[0x0][0x23c], -R2 ;  /* 0x00008f002c0b7a23 */ /* 0x000fe20000010802 */
[----:B------:R-:W-:Y:S02]  /*45f0*/  LOP3.LUT R10, R9, UR15, R18, 0x96, !PT ;  /* 0x0000000f090a7c12 */ /* 0x000fe4000f8e9612 */
[C---:B------:R-:W-:Y:S01]  /*4600*/  LOP3.LUT R18, R8.reuse, 0xffff, RZ, 0xc0, !PT ;  /* 0x0000ffff08127812 */ /* 0x040fe200078ec0ff */
[----:B------:R1:W-:Y:S01]  /*4610*/  MUFU.EX2 R79, R11 ;  /* 0x0000000b004f7308 */ /* 0x0003e20000000800 */
[----:B------:R-:W-:Y:S02]  /*4620*/  LOP3.LUT R33, R8, 0xff, RZ, 0xc0, !PT ;  /* 0x000000ff08217812 */ /* 0x000fe400078ec0ff */
[--C-:B------:R-:W-:Y:S02]  /*4630*/  SHF.R.U32.HI R31, RZ, 0x10, R8.reuse ;  /* 0x00000010ff1f7819 */ /* 0x100fe40000011608 */
[----:B------:R-:W-:Y:S01]  /*4640*/  SHF.R.U32.HI R32, RZ, 0x18, R8 ;  /* 0x00000018ff207819 */ /* 0x000fe20000011608 */
[----:B------:R-:W-:Y:S01]  /*4650*/  FFMA.FTZ R8, R45, c[0x0][0x23c], -R2 ;  /* 0x00008f002d087a23 */ /* 0x000fe20000010802 */
[----:B------:R-:W-:-:S02]  /*4660*/  LOP3.LUT R9, R26, 0xff, RZ, 0xc0, !PT ;  /* 0x000000ff1a097812 */ /* 0x000fc400078ec0ff */
[----:B---3--:R-:W-:Y:S01]  /*4670*/  SHF.R.U32.HI R13, RZ, 0x8, R19 ;  /* 0x00000008ff0d7819 */ /* 0x008fe20000011613 */
[----:B------:R2:W3:Y:S01]  /*4680*/  MUFU.EX2 R77, R8 ;  /* 0x00000008004d7308 */ /* 0x0004e20000000800 */
[----:B------:R-:W-:Y:S01]  /*4690*/  PRMT R19, R9, 0x5410, R29 ;  /* 0x0000541009137816 */ /* 0x000fe2000000001d */
[--C-:B------:R-:W-:Y:S01]  /*46a0*/  FFMA.FTZ R9, R40, c[0x0][0x23c], -R2.reuse ;  /* 0x00008f0028097a23 */ /* 0x100fe20000010802 */
[----:B------:R-:W-:Y:S02]  /*46b0*/  PRMT R26, R22, 0x5410, R13 ;  /* 0x00005410161a7816 */ /* 0x000fe4000000000d */
[----:B------:R-:W-:Y:S02]  /*46c0*/  SHF.R.U32.HI R13, RZ, 0x10, R15 ;  /* 0x00000010ff0d7819 */ /* 0x000fe4000001160f */
[----:B-1----:R-:W-:Y:S01]  /*46d0*/  SHF.R.U32.HI R11, RZ, 0x8, R27 ;  /* 0x00000008ff0b7819 */ /* 0x002fe2000001161b */
[----:B------:R1:W-:Y:S01]  /*46e0*/  MUFU.EX2 R250, R9 ;  /* 0x0000000900fa7308 */ /* 0x0003e20000000800 */
[----:B------:R-:W-:Y:S01]  /*46f0*/  SHF.R.U32.HI R15, RZ, 0x18, R15 ;  /* 0x00000018ff0f7819 */ /* 0x000fe2000001160f */
[----:B------:R-:W-:Y:S01]  /*4700*/  FFMA.FTZ R27, R57, c[0x0][0x23c], -R7 ;  /* 0x00008f00391b7a23 */ /* 0x000fe20000010807 */
[----:B------:R-:W-:Y:S01]  /*4710*/  PRMT R38, R30, 0x5410, R11 ;  /* 0x000054101e267816 */ /* 0x000fe2000000000b */
[----:B------:R-:W-:Y:S01]  /*4720*/  FFMA.FTZ R11, R42, c[0x0][0x23c], -R2 ;  /* 0x00008f002a0b7a23 */ /* 0x000fe20000010802 */
[----:B------:R-:W-:Y:S01]  /*4730*/  SHF.R.U32.HI R16, RZ, 0x8, R16 ;  /* 0x00000008ff107819 */ /* 0x000fe20000011610 */
[----:B------:R-:W-:Y:S01]  /*4740*/  FFMA.FTZ R30, R47, c[0x0][0x23c], -R6 ;  /* 0x00008f002f1e7a23 */ /* 0x000fe20000010806 */
[----:B------:R-:W-:Y:S01]  /*4750*/  FSETP.NEU.FTZ.AND P1, PT, R3, -INF , PT ;  /* 0xff8000000300780b */ /* 0x000fe20003f3d000 */
[----:B------:R3:W3:Y:S01]  /*4760*/  MUFU.EX2 R249, R11 ;  /* 0x0000000b00f97308 */ /* 0x0006e20000000800 */
[----:B--2---:R-:W-:-:S02]  /*4770*/  LOP3.LUT R8, R21, 0xff, RZ, 0xc0, !PT ;  /* 0x000000ff15087812 */ /* 0x004fc400078ec0ff */
[----:B------:R-:W-:Y:S02]  /*4780*/  PRMT R44, R0, 0x7610, R44 ;  /* 0x00007610002c7816 */ /* 0x000fe4000000002c */
[----:B------:R-:W-:Y:S02]  /*4790*/  PRMT R35, R8, 0x5410, R20 ;  /* 0x0000541008237816 */ /* 0x000fe40000000014 */
[----:B------:R-:W-:Y:S01]  /*47a0*/  LOP3.LUT R8, R24, 0xff, RZ, 0xc0, !PT ;  /* 0x000000ff18087812 */ /* 0x000fe200078ec0ff */
[----:B------:R-:W-:Y:S01]  /*47b0*/  MUFU.EX2 R236, R30 ;  /* 0x0000001e00ec7308 */ /* 0x000fe20000000800 */
[----:B-1----:R-:W-:Y:S01]  /*47c0*/  SHF.R.U32.HI R9, RZ, 0x8, R23 ;  /* 0x00000008ff097819 */ /* 0x002fe20000011617 */
[----:B------:R-:W-:Y:S01]  /*47d0*/  FFMA.FTZ R23, R59, c[0x0][0x23c], -R7 ;  /* 0x00008f003b177a23 */ /* 0x000fe20000010807 */
[----:B------:R-:W-:Y:S01]  /*47e0*/  PRMT R34, R8, 0x5410, R25 ;  /* 0x0000541008227816 */ /* 0x000fe20000000019 */
[--C-:B------:R-:W-:Y:S01]  /*47f0*/  FFMA.FTZ R8, R39, c[0x0][0x23c], -R2.reuse ;  /* 0x00008f0027087a23 */ /* 0x100fe20000010802 */
[----:B------:R-:W-:Y:S01]  /*4800*/  PRMT R29, R28, 0x5410, R9 ;  /* 0x000054101c1d7816 */ /* 0x000fe20000000009 */
[----:B------:R-:W-:Y:S01]  /*4810*/  FFMA.FTZ R9, R41, c[0x0][0x23c], -R2 ;  /* 0x00008f0029097a23 */ /* 0x000fe20000010802 */
[----:B------:R-:W-:Y:S01]  /*4820*/  PRMT R25, R17, 0x5410, R16 ;  /* 0x0000541011197816 */ /* 0x000fe20000000010 */
[----:B------:R1:W-:Y:S01]  /*4830*/  MUFU.EX2 R245, R8 ;  /* 0x0000000800f57308 */ /* 0x0003e20000000800 */
[----:B---3--:R-:W-:Y:S01]  /*4840*/  LOP3.LUT R11, R13, 0xff, RZ, 0xc0, !PT ;  /* 0x000000ff0d0b7812 */ /* 0x008fe200078ec0ff */
[----:B------:R-:W-:Y:S01]  /*4850*/  FMUL.FTZ R2, R3, c[0x0][0x23c] ;  /* 0x00008f0003027a20 */ /* 0x000fe20000410000 */
[----:B------:R-:W-:-:S02]  /*4860*/  LOP3.LUT R16, R14, 0xff, RZ, 0xc0, !PT ;  /* 0x000000ff0e107812 */ /* 0x000fc400078ec0ff */
[----:B------:R-:W-:Y:S02]  /*4870*/  PRMT R24, R11, 0x5410, R15 ;  /* 0x000054100b187816 */ /* 0x000fe4000000000f */
[--C-:B------:R-:W-:Y:S01]  /*4880*/  SHF.R.U32.HI R11, RZ, 0x10, R14.reuse ;  /* 0x00000010ff0b7819 */ /* 0x100fe2000001160e */
[----:B------:R2:W3:Y:S01]  /*4890*/  MUFU.EX2 R248, R9 ;  /* 0x0000000900f87308 */ /* 0x0004e20000000800 */
[----:B------:R-:W-:Y:S02]  /*48a0*/  SHF.R.U32.HI R15, RZ, 0x18, R14 ;  /* 0x00000018ff0f7819 */ /* 0x000fe4000001160e */
[----:B------:R-:W-:Y:S02]  /*48b0*/  FSEL R2, R2, RZ, P1 ;  /* 0x000000ff02027208 */ /* 0x000fe40000800000 */
[----:B------:R-:W-:Y:S02]  /*48c0*/  LOP3.LUT R11, R11, 0xff, RZ, 0xc0, !PT ;  /* 0x000000ff0b0b7812 */ /* 0x000fe400078ec0ff */
[----:B------:R-:W-:Y:S01]  /*48d0*/  LOP3.LUT R17, R10, 0xff, RZ, 0xc0, !PT ;  /* 0x000000ff0a117812 */ /* 0x000fe200078ec0ff */
[--C-:B------:R-:W-:Y:S01]  /*48e0*/  FFMA.FTZ R13, R62, c[0x0][0x23c], -R2.reuse ;  /* 0x00008f003e0d7a23 */ /* 0x100fe20000010802 */
[----:B-1----:R-:W-:Y:S01]  /*48f0*/  LOP3.LUT R8, R14, 0xffff, RZ, 0xc0, !PT ;  /* 0x0000ffff0e087812 */ /* 0x002fe200078ec0ff */
[----:B------:R-:W-:Y:S01]  /*4900*/  FFMA.FTZ R7, R54, c[0x0][0x23c], -R2 ;  /* 0x00008f0036077a23 */ /* 0x000fe20000010802 */
[----:B------:R-:W-:Y:S01]  /*4910*/  PRMT R45, R0, 0x7632, R45 ;  /* 0x00007632002d7816 */ /* 0x000fe2000000002d */
[----:B------:R1:W-:Y:S01]  /*4920*/  MUFU.EX2 R62, R13 ;  /* 0x0000000d003e7308 */ /* 0x0003e20000000800 */
[----:B------:R-:W-:-:S02]  /*4930*/  SHF.R.U32.HI R14, RZ, 0x8, R8 ;  /* 0x00000008ff0e7819 */ /* 0x000fc40000011608 */
[----:B------:R-:W-:Y:S02]  /*4940*/  LOP3.LUT R8, R31, 0xff, RZ, 0xc0, !PT ;  /* 0x000000ff1f087812 */ /* 0x000fe400078ec0ff */
[----:B--2---:R-:W-:Y:S02]  /*4950*/  SHF.R.U32.HI R9, RZ, 0x8, R18 ;  /* 0x00000008ff097819 */ /* 0x004fe40000011612 */
[----:B------:R-:W-:Y:S01]  /*4960*/  PRMT R21, R8, 0x5410, R32 ;  /* 0x0000541008157816 */ /* 0x000fe20000000020 */
[----:B------:R-:W-:Y:S01]  /*4970*/  FFMA.FTZ R8, R63, c[0x0][0x23c], -R2 ;  /* 0x00008f003f087a23 */ /* 0x000fe20000010802 */
[----:B------:R-:W-:Y:S01]  /*4980*/  PRMT R18, R11, 0x5410, R15 ;  /* 0x000054100b127816 */ /* 0x000fe2000000000f */
[----:B------:R2:W-:Y:S01]  /*4990*/  MUFU.EX2 R244, R7 ;  /* 0x0000000700f47308 */ /* 0x0005e20000000800 */
[----:B------:R-:W-:Y:S01]  /*49a0*/  LOP3.LUT R11, R12, 0xffff, RZ, 0xc0, !PT ;  /* 0x0000ffff0c0b7812 */ /* 0x000fe200078ec0ff */
[----:B------:R-:W-:Y:S01]  /*49b0*/  FFMA.FTZ R32, R46, c[0x0][0x23c], -R6 ;  /* 0x00008f002e207a23 */ /* 0x000fe20000010806 */
[----:B------:R-:W-:-:S02]  /*49c0*/  PRMT R22, R16, 0x5410, R14 ;  /* 0x0000541010167816 */ /* 0x000fc4000000000e */
[----:B------:R-:W-:Y:S01]  /*49d0*/  PRMT R20, R33, 0x5410, R9 ;  /* 0x0000541021147816 */ /* 0x000fe20000000009 */
[----:B------:R-:W-:Y:S01]  /*49e0*/  FFMA.FTZ R9, R58, c[0x0][0x23c], -R2 ;  /* 0x00008f003a097a23 */ /* 0x000fe20000010802 */
[----:B------:R-:W-:Y:S01]  /*49f0*/  LOP3.LUT R14, R12, 0xff, RZ, 0xc0, !PT ;  /* 0x000000ff0c0e7812 */ /* 0x000fe200078ec0ff */
[----:B------:R3:W-:Y:S01]  /*4a00*/  MUFU.EX2 R61, R8 ;  /* 0x00000008003d7308 */ /* 0x0007e20000000800 */
[--C-:B-1----:R-:W-:Y:S02]  /*4a10*/  SHF.R.U32.HI R13, RZ, 0x10, R12.reuse ;  /* 0x00000010ff0d7819 */ /* 0x102fe4000001160c */
[----:B------:R-:W-:Y:S02]  /*4a20*/  SHF.R.U32.HI R15, RZ, 0x18, R12 ;  /* 0x00000018ff0f7819 */ /* 0x000fe4000001160c */
[--C-:B------:R-:W-:Y:S02]  /*4a30*/  SHF.R.U32.HI R12, RZ, 0x10, R10.reuse ;  /* 0x00000010ff0c7819 */ /* 0x100fe4000001160a */
[----:B------:R-:W-:Y:S01]  /*4a40*/  SHF.R.U32.HI R16, RZ, 0x18, R10 ;  /* 0x00000018ff107819 */ /* 0x000fe2000001160a */
[----:B------:R1:W-:Y:S01]  /*4a50*/  MUFU.EX2 R63, R9 ;  /* 0x00000009003f7308 */ /* 0x0003e20000000800 */
[----:B--2---:R-:W-:Y:S01]  /*4a60*/  FFMA.FTZ R7, R55, c[0x0][0x23c], -R2 ;  /* 0x00008f0037077a23 */ /* 0x004fe20000010802 */
[----:B----4-:R-:W-:-:S04]  /*4a70*/  F2FP.BF16.PACK_AB R0, R111, R108 ;  /* 0x0000006c6f00723e */ /* 0x010fc800000010ff */
[----:B------:R-:W-:Y:S02]  /*4a80*/  PRMT R222, R0, 0x7610, R222 ;  /* 0x0000761000de7816 */ /* 0x000fe400000000de */
[----:B---3--:R-:W-:Y:S01]  /*4a90*/  LOP3.LUT R8, R10, 0xffff, RZ, 0xc0, !PT ;  /* 0x0000ffff0a087812 */ /* 0x008fe200078ec0ff */
[----:B------:R2:W-:Y:S01]  /*4aa0*/  MUFU.EX2 R243, R7 ;  /* 0x0000000700f37308 */ /* 0x0005e20000000800 */
[----:B------:R-:W-:Y:S02]  /*4ab0*/  SHF.R.U32.HI R10, RZ, 0x8, R11 ;  /* 0x00000008ff0a7819 */ /* 0x000fe4000001160b */
[----:B------:R-:W-:Y:S02]  /*4ac0*/  LOP3.LUT R11, R13, 0xff, RZ, 0xc0, !PT ;  /* 0x000000ff0d0b7812 */ /* 0x000fe400078ec0ff */
[----:B------:R-:W-:Y:S01]  /*4ad0*/  PRMT R13, R14, 0x5410, R10 ;  /* 0x000054100e0d7816 */ /* 0x000fe2000000000a */
[----:B------:R-:W-:Y:S01]  /*4ae0*/  FFMA.FTZ R10, R60, c[0x0][0x23c], -R2 ;  /* 0x00008f003c0a7a23 */ /* 0x000fe20000010802 */
[----:B-1----:R-:W-:Y:S01]  /*4af0*/  SHF.R.U32.HI R9, RZ, 0x8, R8 ;  /* 0x00000008ff097819 */ /* 0x002fe20000011608 */
[--C-:B------:R-:W-:Y:S01]  /*4b00*/  FFMA.FTZ R14, R56, c[0x0][0x23c], -R6.reuse ;  /* 0x00008f00380e7a23 */ /* 0x100fe20000010806 */
[----:B------:R-:W-:Y:S01]  /*4b10*/  LOP3.LUT R8, R12, 0xff, RZ, 0xc0, !PT ;  /* 0x000000ff0c087812 */ /* 0x000fe200078ec0ff */
[----:B------:R1:W-:Y:S01]  /*4b20*/  MUFU.EX2 R60, R10 ;  /* 0x0000000a003c7308 */ /* 0x0003e20000000800 */
[----:B------:R-:W-:Y:S01]  /*4b30*/  PRMT R9, R17, 0x5410, R9 ;  /* 0x0000541011097816 */ /* 0x000fe20000000009 */
[----:B------:R-:W-:Y:S01]  /*4b40*/  FFMA.FTZ R17, R52, c[0x0][0x23c], -R6 ;  /* 0x00008f0034117a23 */ /* 0x000fe20000010806 */
[----:B------:R-:W-:Y:S01]  /*4b50*/  PRMT R12, R8, 0x5410, R16 ;  /* 0x00005410080c7816 */ /* 0x000fe20000000010 */
[--C-:B------:R-:W-:Y:S01]  /*4b60*/  FFMA.FTZ R6, R50, c[0x0][0x23c], -R2.reuse ;  /* 0x00008f0032067a23 */ /* 0x100fe20000010802 */
[----:B------:R-:W-:Y:S01]  /*4b70*/  PRMT R221, R0, 0x7632, R221 ;  /* 0x0000763200dd7816 */ /* 0x000fe200000000dd */
[----:B------:R-:W-:Y:S01]  /*4b80*/  FFMA.FTZ R8, R51, c[0x0][0x23c], -R2 ;  /* 0x00008f0033087a23 */ /* 0x000fe20000010802 */
[----:B-----5:R-:W-:Y:S01]  /*4b90*/  F2FP.BF16.PACK_AB R2, R76, R78 ;  /* 0x0000004e4c02723e */ /* 0x020fe200000010ff */
[----:B------:R-:W-:Y:S01]  /*4ba0*/  MUFU.EX2 R239, R14 ;  /* 0x0000000e00ef7308 */ /* 0x000fe20000000800 */
[----:B------:R-:W-:Y:S01]  /*4bb0*/  IMAD R16, R165, 0x10000, R165 ;  /* 0x00010000a5107824 */ /* 0x000fe200078e02a5 */
[----:B------:R-:W-:-:S02]  /*4bc0*/  PRMT R11, R11, 0x5410, R15 ;  /* 0x000054100b0b7816 */ /* 0x000fc4000000000f */
[C---:B------:R-:W-:Y:S02]  /*4bd0*/  PRMT R49, R2.reuse, 0x7610, R49 ;  /* 0x0000761002317816 */ /* 0x040fe40000000031 */
[----:B------:R-:W-:Y:S01]  /*4be0*/  PRMT R48, R2, 0x7632, R48 ;  /* 0x0000763202307816 */ /* 0x000fe20000000030 */
[--C-:B--2---:R-:W-:Y:S01]  /*4bf0*/  HSET2.LE.AND R7, R25, R16.reuse, PT ;  /* 0x0000001019077233 */ /* 0x104fe20003803000 */
[----:B------:R-:W2:Y:S01]  /*4c00*/  MUFU.EX2 R238, R17 ;  /* 0x0000001100ee7308 */ /* 0x000ea20000000800 */
[----:B------:R-:W-:Y:S01]  /*4c10*/  F2FP.BF16.PACK_AB R2, R77, R79 ;  /* 0x0000004f4d02723e */ /* 0x000fe200000010ff */
[--C-:B-1----:R-:W-:Y:S02]  /*4c20*/  HSET2.LE.AND R10, R24, R16.reuse, PT ;  /* 0x00000010180a7233 */ /* 0x102fe40003803000 */
[--C-:B------:R-:W-:Y:S01]  /*4c30*/  HSET2.LE.AND R15, R38, R16.reuse, PT ;  /* 0x00000010260f7233 */ /* 0x100fe20003803000 */
[C---:B------:R-:W-:Y:S01]  /*4c40*/  PRMT R234, R2.reuse, 0x7610, R234 ;  /* 0x0000761002ea7816 */ /* 0x040fe200000000ea */
[--C-:B------:R-:W-:Y:S01]  /*4c50*/  HSET2.LE.AND R19, R19, R16.reuse, PT ;  /* 0x0000001013137233 */ /* 0x100fe20003803000 */
[----:B------:R-:W-:Y:S01]  /*4c60*/  PRMT R233, R2, 0x7632, R233 ;  /* 0x0000763202e97816 */ /* 0x000fe200000000e9 */
[----:B------:R1:W-:Y:S01]  /*4c70*/  MUFU.EX2 R241, R6 ;  /* 0x0000000600f17308 */ /* 0x0003e20000000800 */
[----:B------:R-:W-:Y:S01]  /*4c80*/  F2FP.BF16.PACK_AB R2, R249, R250 ;  /* 0x000000faf902723e */ /* 0x000fe200000010ff */
[----:B------:R-:W-:-:S02]  /*4c90*/  HSET2.LE.AND R26, R26, R16, PT ;  /* 0x000000101a1a7233 */ /* 0x000fc40003803000 */
[--C-:B------:R-:W-:Y:S01]  /*4ca0*/  HSET2.LE.AND R28, R35, R16.reuse, PT ;  /* 0x00000010231c7233 */ /* 0x100fe20003803000 */
[C---:B------:R-:W-:Y:S01]  /*4cb0*/  PRMT R230, R2.reuse, 0x7610, R230 ;  /* 0x0000761002e67816 */ /* 0x040fe200000000e6 */
[--C-:B------:R-:W-:Y:S01]  /*4cc0*/  HSET2.LE.AND R29, R29, R16.reuse, PT ;  /* 0x000000101d1d7233 */ /* 0x100fe20003803000 */
[----:B------:R-:W-:Y:S01]  /*4cd0*/  PRMT R229, R2, 0x7632, R229 ;  /* 0x0000763202e57816 */ /* 0x000fe200000000e5 */
[----:B------:R-:W3:Y:S01]  /*4ce0*/  MUFU.EX2 R240, R8 ;  /* 0x0000000800f07308 */ /* 0x000ee20000000800 */
[----:B------:R-:W-:Y:S01]  /*4cf0*/  F2FP.BF16.PACK_AB R2, R248, R245 ;  /* 0x000000f5f802723e */ /* 0x000fe200000010ff */
[--C-:B------:R-:W-:Y:S01]  /*4d00*/  HSET2.LE.AND R31, R34, R16.reuse, PT ;  /* 0x00000010221f7233 */ /* 0x100fe20003803000 */
[----:B--2---:R-:W-:Y:S01]  /*4d10*/  F2FP.BF16.PACK_AB R0, R238, R239 ;  /* 0x000000efee00723e */ /* 0x004fe200000010ff */
[--C-:B------:R-:W-:Y:S01]  /*4d20*/  HSET2.LE.AND R22, R22, R16.reuse, PT ;  /* 0x0000001016167233 */ /* 0x100fe20003803000 */
[C---:B------:R-:W-:Y:S01]  /*4d30*/  PRMT R226, R2.reuse, 0x7610, R226 ;  /* 0x0000761002e27816 */ /* 0x040fe200000000e2 */
[--C-:B------:R-:W-:Y:S01]  /*4d40*/  HSET2.LE.AND R24, R18, R16.reuse, PT ;  /* 0x0000001012187233 */ /* 0x100fe20003803000 */
[----:B------:R-:W-:Y:S01]  /*4d50*/  PRMT R225, R2, 0x7632, R225 ;  /* 0x0000763202e17816 */ /* 0x000fe200000000e1 */
[--C-:B------:R-:W-:Y:S01]  /*4d60*/  HSET2.LE.AND R20, R20, R16.reuse, PT ;  /* 0x0000001014147233 */ /* 0x100fe20003803000 */
[----:B-1----:R-:W-:Y:S01]  /*4d70*/  F2FP.BF16.PACK_AB R6, R61, R62 ;  /* 0x0000003e3d06723e */ /* 0x002fe200000010ff */
[--C-:B------:R-:W-:Y:S01]  /*4d80*/  HSET2.LE.AND R21, R21, R16.reuse, PT ;  /* 0x0000001015157233 */ /* 0x100fe20003803000 */
[----:B------:R-:W-:Y:S01]  /*4d90*/  F2FP.BF16.PACK_AB R2, R93, R94 ;  /* 0x0000005e5d02723e */ /* 0x000fe200000010ff */
[--C-:B------:R-:W-:Y:S01]  /*4da0*/  HSET2.LE.AND R13, R13, R16.reuse, PT ;  /* 0x000000100d0d7233 */ /* 0x100fe20003803000 */
[C---:B------:R-:W-:Y:S01]  /*4db0*/  PRMT R51, R6.reuse, 0x7632, R51 ;  /* 0x0000763206337816 */ /* 0x040fe20000000033 */
[--C-:B------:R-:W-:Y:S01]  /*4dc0*/  HSET2.LE.AND R25, R11, R16.reuse, PT ;  /* 0x000000100b197233 */ /* 0x100fe20003803000 */
[----:B------:R-:W-:Y:S01]  /*4dd0*/  PRMT R50, R6, 0x7610, R50 ;  /* 0x0000761006327816 */ /* 0x000fe20000000032 */
[--C-:B------:R-:W-:Y:S01]  /*4de0*/  HSET2.LE.AND R9, R9, R16.reuse, PT ;  /* 0x0000001009097233 */ /* 0x100fe20003803000 */
[----:B------:R-:W-:Y:S01]  /*4df0*/  F2FP.BF16.PACK_AB R6, R60, R63 ;  /* 0x0000003f3c06723e */ /* 0x000fe200000010ff */
[----:B------:R-:W-:Y:S01]  /*4e00*/  HSET2.LE.AND R12, R12, R16, PT ;  /* 0x000000100c0c7233 */ /* 0x000fe20003803000 */
[----:B------:R-:W-:Y:S01]  /*4e10*/  PRMT R216, R0, 0x7610, R216 ;  /* 0x0000761000d87816 */ /* 0x000fe200000000d8 */
[----:B------:R1:W-:Y:S01]  /*4e20*/  MUFU.EX2 R235, R32 ;  /* 0x0000002000eb7308 */ /* 0x0003e20000000800 */
[----:B------:R-:W-:-:S02]  /*4e30*/  PRMT R232, R6, 0x7632, R232 ;  /* 0x0000763206e87816 */ /* 0x000fc400000000e8 */
[----:B------:R-:W-:Y:S02]  /*4e40*/  PRMT R231, R6, 0x7610, R231 ;  /* 0x0000761006e77816 */ /* 0x000fe400000000e7 */
[----:B------:R-:W-:Y:S02]  /*4e50*/  F2FP.BF16.PACK_AB R6, R243, R244 ;  /* 0x000000f4f306723e */ /* 0x000fe400000010ff */
[----:B------:R-:W-:Y:S01]  /*4e60*/  PRMT R199, R0, 0x7632, R199 ;  /* 0x0000763200c77816 */ /* 0x000fe200000000c7 */
[----:B------:R-:W-:Y:S01]  /*4e70*/  MUFU.EX2 R237, R23 ;  /* 0x0000001700ed7308 */ /* 0x000fe20000000800 */
[----:B------:R-:W-:Y:S02]  /*4e80*/  PRMT R0, R44, 0x5410, R45 ;  /* 0x000054102c007816 */ /* 0x000fe4000000002d */
[C---:B------:R-:W-:Y:S02]  /*4e90*/  PRMT R228, R6.reuse, 0x7610, R228 ;  /* 0x0000761006e47816 */ /* 0x040fe400000000e4 */
[----:B------:R-:W-:-:S02]  /*4ea0*/  PRMT R227, R6, 0x7632, R227 ;  /* 0x0000763206e37816 */ /* 0x000fc400000000e3 */
[C---:B------:R-:W-:Y:S01]  /*4eb0*/  PRMT R47, R2.reuse, 0x7610, R47 ;  /* 0x00007610022f7816 */ /* 0x040fe2000000002f */
[----:B------:R-:W2:Y:S01]  /*4ec0*/  MUFU.EX2 R242, R27 ;  /* 0x0000001b00f27308 */ /* 0x000ea20000000800 */
[----:B------:R-:W-:Y:S01]  /*4ed0*/  PRMT R46, R2, 0x7632, R46 ;  /* 0x00007632022e7816 */ /* 0x000fe2000000002e */
[----:B-1----:R-:W-:Y:S01]  /*4ee0*/  LDSM.16.MT88.4 R32, [R203+0xb000] ;  /* 0x00b00000cb20783b */ /* 0x002fe20000004200 */
[----:B---3--:R-:W-:Y:S02]  /*4ef0*/  F2FP.BF16.PACK_AB R6, R240, R241 ;  /* 0x000000f1f006723e */ /* 0x008fe400000010ff */
[----:B------:R-:W-:Y:S02]  /*4f00*/  LOP3.LUT R16, R7, R0, RZ, 0xc0, !PT ;  /* 0x0000000007107212 */ /* 0x000fe400078ec0ff */
[----:B------:R-:W-:Y:S02]  /*4f10*/  PRMT R0, R47, 0x5410, R46 ;  /* 0x000054102f007816 */ /* 0x000fe4000000002e */
[----:B------:R-:W-:-:S02]  /*4f20*/  PRMT R224, R6, 0x7610, R224 ;  /* 0x0000761006e07816 */ /* 0x000fc400000000e0 */
[----:B------:R-:W-:Y:S02]  /*4f30*/  PRMT R223, R6, 0x7632, R223 ;  /* 0x0000763206df7816 */ /* 0x000fe400000000df */
[----:B------:R-:W-:Y:S02]  /*4f40*/  F2FP.BF16.PACK_AB R6, R95, R92 ;  /* 0x0000005c5f06723e */ /* 0x000fe400000010ff */
[----:B------:R-:W-:Y:S02]  /*4f50*/  LOP3.LUT R17, R10, R0, RZ, 0xc0, !PT ;  /* 0x000000000a117212 */ /* 0x000fe400078ec0ff */
[----:B------:R-:W-:Y:S02]  /*4f60*/  PRMT R0, R222, 0x5410, R221 ;  /* 0x00005410de007816 */ /* 0x000fe400000000dd */
[C---:B------:R-:W-:Y:S02]  /*4f70*/  PRMT R220, R6.reuse, 0x7610, R220 ;  /* 0x0000761006dc7816 */ /* 0x040fe400000000dc */
[----:B------:R-:W-:Y:S01]  /*4f80*/  PRMT R219, R6, 0x7632, R219 ;  /* 0x0000763206db7816 */ /* 0x000fe200000000db */
[----:B------:R-:W-:Y:S01]  /*4f90*/  IMAD.WIDE.U32 R6, R72, -0x326172a9, RZ ;  /* 0xcd9e8d5748067825 */ /* 0x000fe200078e00ff */
[----:B------:R-:W-:-:S02]  /*4fa0*/  LOP3.LUT R18, R15, R0, RZ, 0xc0, !PT ;  /* 0x000000000f127212 */ /* 0x000fc400078ec0ff */
[----:B------:R-:W-:Y:S02]  /*4fb0*/  PRMT R0, R220, 0x5410, R219 ;  /* 0x00005410dc007816 */ /* 0x000fe400000000db */
[----:B------:R-:W-:Y:S02]  /*4fc0*/  F2FP.BF16.PACK_AB R2, R251, R110 ;  /* 0x0000006efb02723e */ /* 0x000fe400000010ff */
[----:B------:R-:W-:Y:S02]  /*4fd0*/  LOP3.LUT R19, R19, R0, RZ, 0xc0, !PT ;  /* 0x0000000013137212 */ /* 0x000fe400078ec0ff */
[----:B------:R-:W-:Y:S02]  /*4fe0*/  PRMT R0, R234, 0x5410, R233 ;  /* 0x00005410ea007816 */ /* 0x000fe400000000e9 */
[----:B------:R-:W-:Y:S02]  /*4ff0*/  PRMT R218, R2, 0x7610, R218 ;  /* 0x0000761002da7816 */ /* 0x000fe400000000da */
[----:B------:R-:W-:Y:S01]  /*5000*/  LOP3.LUT R10, R20, R0, RZ, 0xc0, !PT ;  /* 0x00000000140a7212 */ /* 0x000fe200078ec0ff */
[----:B------:R-:W-:Y:S01]  /*5010*/  HMMA.16816.F32.BF16 R144, R16, R192, RZ ;  /* 0x000000c01090723c */ /* 0x000fe200000418ff */
[----:B------:R-:W-:-:S02]  /*5020*/  PRMT R0, R231, 0x5410, R232 ;  /* 0x00005410e7007816 */ /* 0x000fc400000000e8 */
[----:B------:R-:W-:Y:S02]  /*5030*/  PRMT R217, R2, 0x7632, R217 ;  /* 0x0000763202d97816 */ /* 0x000fe400000000d9 */
[----:B------:R-:W-:Y:S01]  /*5040*/  LOP3.LUT R11, R21, R0, RZ, 0xc0, !PT ;  /* 0x00000000150b7212 */ /* 0x000fe200078ec0ff */
[----:B------:R-:W-:Y:S01]  /*5050*/  IMAD.WIDE.U32 R20, R53, -0x326172a9, RZ ;  /* 0xcd9e8d5735147825 */ /* 0x000fe200078e00ff */
[----:B------:R-:W-:Y:S01]  /*5060*/  PRMT R0, R49, 0x5410, R48 ;  /* 0x0000541031007816 */ /* 0x000fe20000000030 */
[----:B------:R-:W-:Y:S01]  /*5070*/  HMMA.16816.F32.BF16 R152, R16, R148, RZ ;  /* 0x000000941098723c */ /* 0x000fe200000418ff */
[----:B--2---:R-:W-:Y:S02]  /*5080*/  F2FP.BF16.PACK_AB R2, R242, R237 ;  /* 0x000000edf202723e */ /* 0x004fe400000010ff */
[----:B------:R-:W-:Y:S02]  /*5090*/  LOP3.LUT R8, R9, R0, RZ, 0xc0, !PT ;  /* 0x0000000009087212 */ /* 0x000fe400078ec0ff */
[----:B------:R-:W-:-:S02]  /*50a0*/  PRMT R0, R50, 0x5410, R51 ;  /* 0x0000541032007816 */ /* 0x000fc40000000033 */
[----:B------:R-:W-:Y:S01]  /*50b0*/  PRMT R198, R2, 0x7610, R198 ;  /* 0x0000761002c67816 */ /* 0x000fe200000000c6 */
[----:B------:R-:W-:Y:S01]  /*50c0*/  HMMA.16816.F32.BF16 R52, R16, R176, RZ ;  /* 0x000000b01034723c */ /* 0x000fe200000418ff */
[----:B------:R-:W-:Y:S02]  /*50d0*/  LOP3.LUT R9, R12, R0, RZ, 0xc0, !PT ;  /* 0x000000000c097212 */ /* 0x000fe400078ec0ff */
[----:B------:R-:W-:Y:S02]  /*50e0*/  F2FP.BF16.PACK_AB R0, R235, R236 ;  /* 0x000000eceb00723e */ /* 0x000fe400000010ff */
[----:B------:R-:W-:Y:S02]  /*50f0*/  PRMT R197, R2, 0x7632, R197 ;  /* 0x0000763202c57816 */ /* 0x000fe400000000c5 */
[C---:B------:R-:W-:Y:S01]  /*5100*/  PRMT R196, R0.reuse, 0x7610, R196 ;  /* 0x0000761000c47816 */ /* 0x040fe200000000c4 */
[----:B------:R-:W-:Y:S01]  /*5110*/  HMMA.16816.F32.BF16 R168, R8, R148, RZ ;  /* 0x0000009408a8723c */ /* 0x000fe200000418ff */
[----:B------:R-:W-:-:S02]  /*5120*/  PRMT R135, R0, 0x7632, R135 ;  /* 0x0000763200877816 */ /* 0x000fc40000000087 */
[----:B------:R-:W-:Y:S02]  /*5130*/  PRMT R0, R218, 0x5410, R217 ;  /* 0x00005410da007816 */ /* 0x000fe400000000d9 */
[----:B------:R-:W-:Y:S02]  /*5140*/  LOP3.LUT R12, R69, UR9, R66, 0x96, !PT ;  /* 0x00000009450c7c12 */ /* 0x000fe4000f8e9642 */
[----:B------:R-:W-:Y:S01]  /*5150*/  LOP3.LUT R128, R22, R0, RZ, 0xc0, !PT ;  /* 0x0000000016807212 */ /* 0x000fe200078ec0ff */
[----:B------:R-:W-:Y:S01]  /*5160*/  HMMA.16816.F32.BF16 R160, R8, R192, RZ ;  /* 0x000000c008a0723c */ /* 0x000fe200000418ff */
[----:B------:R-:W-:Y:S01]  /*5170*/  PRMT R0, R216, 0x5410, R199 ;  /* 0x00005410d8007816 */ /* 0x000fe200000000c7 */
[----:B------:R-:W-:Y:S01]  /*5180*/  IMAD.WIDE.U32 R22, R12, -0x2daee0ad, RZ ;  /* 0xd2511f530c167825 */ /* 0x000fe200078e00ff */
[----:B------:R-:W-:Y:S02]  /*5190*/  LOP3.LUT R2, R96, 0x7ffffffc, RZ, 0xc0, !PT ;  /* 0x7ffffffc60027812 */ /* 0x000fe400078ec0ff */
[----:B------:R-:W-:-:S02]  /*51a0*/  LOP3.LUT R129, R24, R0, RZ, 0xc0, !PT ;  /* 0x0000000018817212 */ /* 0x000fc400078ec0ff */
[----:B------:R-:W-:Y:S01]  /*51b0*/  PRMT R0, R198, 0x5410, R197 ;  /* 0x00005410c6007816 */ /* 0x000fe200000000c5 */
[----:B------:R-:W-:Y:S01]  /*51c0*/  IMAD.IADD R2, R91, 0x1, -R2 ;  /* 0x000000015b027824 */ /* 0x000fe200078e0a02 */
[----:B------:R-:W-:Y:S01]  /*51d0*/  LOP3.LUT R4, R7, UR9, R74, 0x96, !PT ;  /* 0x0000000907047c12 */ /* 0x000fe2000f8e964a */
[----:B------:R-:W-:Y:S01]  /*51e0*/  HMMA.16816.F32.BF16 R40, R8, R184, RZ ;  /* 0x000000b80828723c */ /* 0x000fe200000418ff */
[----:B------:R-:W-:Y:S01]  /*51f0*/  LOP3.LUT R130, R26, R0, RZ, 0xc0, !PT ;  /* 0x000000001a827212 */ /* 0x000fe200078ec0ff */
[----:B------:R-:W-:Y:S01]  /*5200*/  IMAD.SHL.U32 R2, R2, 0x2, RZ ;  /* 0x0000000202027824 */ /* 0x000fe200078e00ff */
[----:B------:R-:W-:-:S04]  /*5210*/  PRMT R0, R196, 0x5410, R135 ;  /* 0x00005410c4007816 */ /* 0x000fc80000000087 */
[----:B------:R-:W-:Y:S01]  /*5220*/  LOP3.LUT R131, R28, R0, RZ, 0xc0, !PT ;  /* 0x000000001c837212 */ /* 0x000fe200078ec0ff */
[----:B------:R-:W-:Y:S01]  /*5230*/  IMAD R28, R97, c[0x0][0x228], R2 ;  /* 0x00008a00611c7a24 */ /* 0x000fe200078e0202 */
[----:B------:R-:W-:Y:S01]  /*5240*/  PRMT R0, R230, 0x5410, R229 ;  /* 0x00005410e6007816 */ /* 0x000fe200000000e5 */
[----:B------:R-:W-:Y:S01]  /*5250*/  LDSM.16.MT88.4 R96, [R203+0xb800] ;  /* 0x00b80000cb60783b */ /* 0x000fe20000004200 */
[----:B------:R-:W-:Y:S02]  /*5260*/  HMMA.16816.F32.BF16 R56, R8, R176, RZ ;  /* 0x000000b00838723c */ /* 0x000fe400000418ff */
[----:B------:R-:W-:Y:S01]  /*5270*/  LOP3.LUT R124, R13, R0, RZ, 0xc0, !PT ;  /* 0x000000000d7c7212 */ /* 0x000fe200078ec0ff */
[----:B------:R-:W-:Y:S01]  /*5280*/  IMAD.WIDE.U32 R12, R4, -0x2daee0ad, RZ ;  /* 0xd2511f53040c7825 */ /* 0x000fe200078e00ff */
[----:B------:R-:W-:-:S04]  /*5290*/  PRMT R0, R228, 0x5410, R227 ;  /* 0x00005410e4007816 */ /* 0x000fc800000000e3 */
[----:B------:R-:W-:Y:S01]  /*52a0*/  LOP3.LUT R125, R25, R0, RZ, 0xc0, !PT ;  /* 0x00000000197d7212 */ /* 0x000fe200078ec0ff */
[C---:B------:R-:W-:Y:S01]  /*52b0*/  HMMA.16816.F32.BF16 R144, R128.reuse, R140, R144 ;  /* 0x0000008c8090723c */ /* 0x040fe20000041890 */
[----:B------:R-:W-:Y:S02]  /*52c0*/  PRMT R0, R226, 0x5410, R225 ;  /* 0x00005410e2007816 */ /* 0x000fe400000000e1 */
[----:B------:R-:W-:Y:S02]  /*52d0*/  LOP3.LUT R4, R13, UR6, R70, 0x96, !PT ;  /* 0x000000060d047c12 */ /* 0x000fe4000f8e9646 */
[----:B------:R-:W-:Y:S02]  /*52e0*/  LOP3.LUT R126, R29, R0, RZ, 0xc0, !PT ;  /* 0x000000001d7e7212 */ /* 0x000fe400078ec0ff */
[----:B------:R-:W-:Y:S01]  /*52f0*/  PRMT R0, R224, 0x5410, R223 ;  /* 0x00005410e0007816 */ /* 0x000fe200000000df */
[----:B------:R-:W-:Y:S03]  /*5300*/  HMMA.16816.F32.BF16 R152, R128, R188, R152 ;  /* 0x000000bc8098723c */ /* 0x000fe60000041898 */
[----:B------:R-:W-:-:S02]  /*5310*/  LOP3.LUT R127, R31, R0, RZ, 0xc0, !PT ;  /* 0x000000001f7f7212 */ /* 0x000fc400078ec0ff */
[----:B------:R-:W-:Y:S02]  /*5320*/  LOP3.LUT R0, R21, UR7, R6, 0x96, !PT ;  /* 0x0000000715007c12 */ /* 0x000fe4000f8e9606 */
[----:B------:R-:W-:Y:S02]  /*5330*/  LOP3.LUT R21, R37, UR7, R68, 0x96, !PT ;  /* 0x0000000725157c12 */ /* 0x000fe4000f8e9644 */
[----:B------:R-:W-:Y:S01]  /*5340*/  HMMA.16816.F32.BF16 R68, R16, R136, RZ ;  /* 0x000000881044723c */ /* 0x000fe200000418ff */
[----:B------:R-:W-:Y:S01]  /*5350*/  IMAD.WIDE.U32 R6, R0, -0x2daee0ad, RZ ;  /* 0xd2511f5300067825 */ /* 0x000fe200078e00ff */
[----:B------:R-:W-:Y:S02]  /*5360*/  LOP3.LUT R0, R23, UR6, R64, 0x96, !PT ;  /* 0x0000000617007c12 */ /* 0x000fe4000f8e9640 */
[----:B------:R-:W1:Y:S02]  /*5370*/  LDSM.16.MT88.4 R64, [R205+0xa800] ;  /* 0x00a80000cd40783b */ /* 0x000e640000004200 */
[----:B------:R-:W-:Y:S01]  /*5380*/  LOP3.LUT R2, R7, UR16, R12, 0x96, !PT ;  /* 0x0000001007027c12 */ /* 0x000fe2000f8e960c */
[----:B------:R-:W-:Y:S01]  /*5390*/  IMAD.WIDE.U32 R12, R4, -0x326172a9, RZ ;  /* 0xcd9e8d57040c7825 */ /* 0x000fe200078e00ff */
[C---:B------:R-:W-:Y:S01]  /*53a0*/  LOP3.LUT R23, R6.reuse, 0xff, RZ, 0xc0, !PT ;  /* 0x000000ff06177812 */ /* 0x040fe200078ec0ff */
[----:B------:R-:W-:Y:S01]  /*53b0*/  HMMA.16816.F32.BF16 R168, R124, R188, R168 ;  /* 0x000000bc7ca8723c */ /* 0x000fe200000418a8 */
[----:B------:R-:W-:Y:S01]  /*53c0*/  LOP3.LUT R24, R6, 0xffff, RZ, 0xc0, !PT ;  /* 0x0000ffff06187812 */ /* 0x000fe200078ec0ff */
[----:B------:R-:W-:Y:S01]  /*53d0*/  IMAD.WIDE.U32 R14, R0, -0x326172a9, RZ ;  /* 0xcd9e8d57000e7825 */ /* 0x000fe200078e00ff */
[----:B------:R-:W-:-:S02]  /*53e0*/  LOP3.LUT R0, R13, UR15, R20, 0x96, !PT ;  /* 0x0000000f0d007c12 */ /* 0x000fc4000f8e9614 */
[----:B------:R-:W-:Y:S02]  /*53f0*/  SHF.R.U32.HI R26, RZ, 0x10, R6 ;  /* 0x00000010ff1a7819 */ /* 0x000fe40000011606 */
[C---:B------:R-:W-:Y:S01]  /*5400*/  LOP3.LUT R27, R14.reuse, 0xff, RZ, 0xc0, !PT ;  /* 0x000000ff0e1b7812 */ /* 0x040fe200078ec0ff */
[C---:B------:R-:W-:Y:S01]  /*5410*/  HMMA.16816.F32.BF16 R160, R124.reuse, R140, R160 ;  /* 0x0000008c7ca0723c */ /* 0x040fe200000418a0 */
[----:B------:R-:W-:Y:S02]  /*5420*/  LOP3.LUT R29, R14, 0xffff, RZ, 0xc0, !PT ;  /* 0x0000ffff0e1d7812 */ /* 0x000fe400078ec0ff */
[--C-:B------:R-:W-:Y:S02]  /*5430*/  SHF.R.U32.HI R31, RZ, 0x10, R14.reuse ;  /* 0x00000010ff1f7819 */ /* 0x100fe4000001160e */
[----:B------:R-:W-:Y:S02]  /*5440*/  SHF.R.U32.HI R30, RZ, 0x18, R14 ;  /* 0x00000018ff1e7819 */ /* 0x000fe4000001160e */
[----:B------:R-:W-:Y:S01]  /*5450*/  SHF.R.U32.HI R25, RZ, 0x18, R6 ;  /* 0x00000018ff197819 */ /* 0x000fe20000011606 */
[----:B------:R-:W-:Y:S01]  /*5460*/  IMAD.WIDE.U32 R6, R21, -0x2daee0ad, RZ ;  /* 0xd2511f5315067825 */ /* 0x000fe200078e00ff */
[----:B------:R-:W-:Y:S01]  /*5470*/  LOP3.LUT R14, R0, 0xffff, RZ, 0xc0, !PT ;  /* 0x0000ffff000e7812 */ /* 0x000fe200078ec0ff */
[----:B------:R-:W-:Y:S01]  /*5480*/  HMMA.16816.F32.BF16 R40, R124, R180, R40 ;  /* 0x000000b47c28723c */ /* 0x000fe20000041828 */
[----:B------:R-:W-:-:S02]  /*5490*/  LOP3.LUT R4, R15, UR15, R36, 0x96, !PT ;  /* 0x0000000f0f047c12 */ /* 0x000fc4000f8e9624 */
[----:B------:R-:W-:Y:S02]  /*54a0*/  LOP3.LUT R15, R0, 0xff, RZ, 0xc0, !PT ;  /* 0x000000ff000f7812 */ /* 0x000fe400078ec0ff */
[----:B------:R-:W-:Y:S02]  /*54b0*/  SHF.R.U32.HI R14, RZ, 0x8, R14 ;  /* 0x00000008ff0e7819 */ /* 0x000fe4000001160e */
[----:B------:R-:W-:Y:S01]  /*54c0*/  LOP3.LUT R5, R7, UR16, R22, 0x96, !PT ;  /* 0x0000001007057c12 */ /* 0x000fe2000f8e9616 */
[----:B------:R-:W-:Y:S01]  /*54d0*/  HMMA.16816.F32.BF16 R36, R16, R184, RZ ;  /* 0x000000b81024723c */ /* 0x000fe200000418ff */
[----:B------:R-:W-:Y:S02]  /*54e0*/  LOP3.LUT R22, R6, 0xffff, RZ, 0xc0, !PT ;  /* 0x0000ffff06167812 */ /* 0x000fe400078ec0ff */
[----:B------:R-:W-:Y:S02]  /*54f0*/  ISETP.GE.U32.AND P2, PT, R165, R15, PT ;  /* 0x0000000fa500720c */ /* 0x000fe40003f46070 */
[----:B------:R-:W-:-:S02]  /*5500*/  LOP3.LUT R7, R14, 0xffff, RZ, 0xc0, !PT ;  /* 0x0000ffff0e077812 */ /* 0x000fc400078ec0ff */
[--C-:B------:R-:W-:Y:S02]  /*5510*/  SHF.R.U32.HI R14, RZ, 0x18, R0.reuse ;  /* 0x00000018ff0e7819 */ /* 0x100fe40000011600 */
[----:B------:R-:W-:Y:S01]  /*5520*/  SHF.R.U32.HI R0, RZ, 0x10, R0 ;  /* 0x00000010ff007819 */ /* 0x000fe20000011600 */
[-C--:B-1----:R-:W-:Y:S01]  /*5530*/  HMMA.16816.F32.BF16 R56, R124, R64.reuse, R56 ;  /* 0x000000407c38723c */ /* 0x082fe20000041838 */
[----:B------:R-:W-:Y:S02]  /*5540*/  LOP3.LUT R20, R6, 0xff, RZ, 0xc0, !PT ;  /* 0x000000ff06147812 */ /* 0x000fe400078ec0ff */
[--C-:B------:R-:W-:Y:S02]  /*5550*/  SHF.R.U32.HI R21, RZ, 0x10, R6.reuse ;  /* 0x00000010ff157819 */ /* 0x100fe40000011606 */
[----:B------:R-:W-:Y:S01]  /*5560*/  SHF.R.U32.HI R15, RZ, 0x18, R6 ;  /* 0x00000018ff0f7819 */ /* 0x000fe20000011606 */
[----:B------:R-:W-:Y:S01]  /*5570*/  @!P2 HFMA2.BF16_V2 R80, -RZ.H0_H0, RZ.H0_H0, -R49.H0_H0 ;  /* 0x200000ffff50a231 */ /* 0x000fe20000340931 */
[----:B------:R-:W-:Y:S01]  /*5580*/  ISETP.GE.U32.AND P5, PT, R165, R14, PT ;  /* 0x0000000ea500720c */ /* 0x000fe20003fa6070 */
[----:B------:R-:W-:Y:S01]  /*5590*/  HMMA.16816.F32.BF16 R52, R128, R64, R52 ;  /* 0x000000408034723c */ /* 0x000fe20000041834 */
[----:B------:R-:W-:-:S02]  /*55a0*/  LOP3.LUT R6, R0, 0xff, RZ, 0xc0, !PT ;  /* 0x000000ff00067812 */ /* 0x000fc400078ec0ff */
[C---:B------:R-:W-:Y:S02]  /*55b0*/  LOP3.LUT R0, R12.reuse, 0xffff, RZ, 0xc0, !PT ;  /* 0x0000ffff0c007812 */ /* 0x040fe400078ec0ff */
[C---:B------:R-:W-:Y:S02]  /*55c0*/  ISETP.GE.U32.AND P4, PT, R165.reuse, R7, PT ;  /* 0x00000007a500720c */ /* 0x040fe40003f86070 */
[----:B------:R-:W-:Y:S01]  /*55d0*/  SHF.R.U32.HI R0, RZ, 0x8, R0 ;  /* 0x00000008ff007819 */ /* 0x000fe20000011600 */
[----:B------:R-:W-:Y:S01]  /*55e0*/  HMMA.16816.F32.BF16 R36, R128, R180, R36 ;  /* 0x000000b48024723c */ /* 0x000fe20000041824 */
[----:B------:R-:W-:Y:S02]  /*55f0*/  LOP3.LUT R7, R12, 0xff, RZ, 0xc0, !PT ;  /* 0x000000ff0c077812 */ /* 0x000fe400078ec0ff */
[----:B------:R-:W-:Y:S01]  /*5600*/  ISETP.GE.U32.AND P3, PT, R165, R6, PT ;  /* 0x00000006a500720c */ /* 0x000fe20003f66070 */
[----:B------:R-:W-:Y:S01]  /*5610*/  @!P5 HFMA2.BF16_V2 R81, -RZ.H0_H0, RZ.H0_H0, -R51.H0_H0 ;  /* 0x200000ffff51d231 */ /* 0x000fe20000340933 */
[----:B------:R-:W-:-:S02]  /*5620*/  LOP3.LUT R0, R0, 0xffff, RZ, 0xc0, !PT ;  /* 0x0000ffff00007812 */ /* 0x000fc400078ec0ff */
[C---:B------:R-:W-:Y:S02]  /*5630*/  ISETP.GE.U32.AND P1, PT, R165.reuse, R7, PT ;  /* 0x00000007a500720c */ /* 0x040fe40003f26070 */
[----:B------:R-:W-:Y:S01]  /*5640*/  @!P2 PRMT R49, R80, 0x5410, RZ ;  /* 0x000054105031a816 */ /* 0x000fe200000000ff */
[----:B------:R-:W-:Y:S01]  /*5650*/  @!P4 HFMA2.BF16_V2 R73, -RZ.H0_H0, RZ.H0_H0, -R48.H0_H0 ;  /* 0x200000ffff49c231 */ /* 0x000fe20000340930 */
[----:B------:R-:W-:Y:S02]  /*5660*/  ISETP.GE.U32.AND P2, PT, R165, R0, PT ;  /* 0x00000000a500720c */ /* 0x000fe40003f46070 */
[----:B------:R-:W-:Y:S02]  /*5670*/  LOP3.LUT R0, R2, 0xff, RZ, 0xc0, !PT ;  /* 0x000000ff02007812 */ /* 0x000fe400078ec0ff */
[----:B------:R-:W-:Y:S01]  /*5680*/  @!P5 PRMT R51, R81, 0x5410, RZ ;  /* 0x000054105133d816 */ /* 0x000fe200000000ff */
[----:B------:R-:W-:Y:S01]  /*5690*/  @!P3 HFMA2.BF16_V2 R82, -RZ.H0_H0, RZ.H0_H0, -R50.H0_H0 ;  /* 0x200000ffff52b231 */ /* 0x000fe20000340932 */
[----:B------:R-:W-:-:S02]  /*56a0*/  ISETP.GE.U32.AND P5, PT, R165, R0, PT ;  /* 0x00000000a500720c */ /* 0x000fc40003fa6070 */
[----:B------:R-:W-:Y:S01]  /*56b0*/  SHF.R.U32.HI R13, RZ, 0x10, R12 ;  /* 0x00000010ff0d7819 */ /* 0x000fe2000001160c */
[----:B------:R-:W-:Y:S01]  /*56c0*/  @!P1 HFMA2.BF16_V2 R85, -RZ.H0_H0, RZ.H0_H0, -R234.H0_H0 ;  /* 0x200000ffff559231 */ /* 0x000fe200003409ea */
[----:B------:R-:W-:Y:S02]  /*56d0*/  LOP3.LUT R0, R2, 0xffff, RZ, 0xc0, !PT ;  /* 0x0000ffff02007812 */ /* 0x000fe400078ec0ff */
[----:B------:R-:W-:Y:S01]  /*56e0*/  LOP3.LUT R6, R13, 0xff, RZ, 0xc0, !PT ;  /* 0x000000ff0d067812 */ /* 0x000fe200078ec0ff */
[----:B------:R-:W-:Y:S01]  /*56f0*/  @!P2 HFMA2.BF16_V2 R84, -RZ.H0_H0, RZ.H0_H0, -R233.H0_H0 ;  /* 0x200000ffff54a231 */ /* 0x000fe200003409e9 */
[----:B------:R-:W-:Y:S02]  /*5700*/  SHF.R.U32.HI R0, RZ, 0x8, R0 ;  /* 0x00000008ff007819 */ /* 0x000fe40000011600 */
[----:B------:R-:W-:Y:S02]  /*5710*/  @!P3 PRMT R50, R82, 0x5410, RZ ;  /* 0x000054105232b816 */ /* 0x000fe400000000ff */
[----:B------:R-:W-:Y:S01]  /*5720*/  ISETP.GE.U32.AND P3, PT, R165, R6, PT ;  /* 0x00000006a500720c */ /* 0x000fe20003f66070 */
[----:B------:R-:W-:Y:S01]  /*5730*/  @!P5 HFMA2.BF16_V2 R87, -RZ.H0_H0, RZ.H0_H0, -R230.H0_H0 ;  /* 0x200000ffff57d231 */ /* 0x000fe200003409e6 */
[----:B------:R-:W-:Y:S01]  /*5740*/  LOP3.LUT R0, R0, 0xffff, RZ, 0xc0, !PT ;  /* 0x0000ffff00007812 */ /* 0x000fe200078ec0ff */
[----:B------:R-:W1:Y:S01]  /*5750*/  LDSM.16.MT88.4 R80, [R201+0xb800] ;  /* 0x00b80000c950783b */ /* 0x000e620000004200 */
[----:B------:R-:W-:-:S02]  /*5760*/  SHF.R.U32.HI R6, RZ, 0x10, R2 ;  /* 0x00000010ff067819 */ /* 0x000fc40000011602 */
[----:B------:R-:W-:Y:S02]  /*5770*/  @!P1 PRMT R234, R85, 0x5410, RZ ;  /* 0x0000541055ea9816 */ /* 0x000fe400000000ff */
[----:B------:R-:W-:Y:S02]  /*5780*/  SHF.R.U32.HI R12, RZ, 0x18, R12 ;  /* 0x00000018ff0c7819 */ /* 0x000fe4000001160c */
[----:B------:R-:W-:Y:S02]  /*5790*/  ISETP.GE.U32.AND P1, PT, R165, R0, PT ;  /* 0x00000000a500720c */ /* 0x000fe40003f26070 */
[----:B------:R-:W-:Y:S01]  /*57a0*/  LOP3.LUT R0, R6, 0xff, RZ, 0xc0, !PT ;  /* 0x000000ff06007812 */ /* 0x000fe200078ec0ff */
[----:B------:R-:W-:Y:S01]  /*57b0*/  @!P3 HFMA2.BF16_V2 R88, -RZ.H0_H0, RZ.H0_H0, -R231.H0_H0 ;  /* 0x200000ffff58b231 */ /* 0x000fe200003409e7 */
[----:B------:R-:W-:Y:S02]  /*57c0*/  @!P4 PRMT R48, R73, 0x5410, RZ ;  /* 0x000054104930c816 */ /* 0x000fe400000000ff */
[----:B------:R-:W-:Y:S01]  /*57d0*/  ISETP.GE.U32.AND P4, PT, R165, R12, PT ;  /* 0x0000000ca500720c */ /* 0x000fe20003f86070 */
[----:B------:R-:W-:Y:S01]  /*57e0*/  HMMA.16816.F32.BF16 R72, R8, R136, RZ ;  /* 0x000000880848723c */ /* 0x000fe200000418ff */
[----:B------:R-:W-:-:S02]  /*57f0*/  @!P2 PRMT R233, R84, 0x5410, RZ ;  /* 0x0000541054e9a816 */ /* 0x000fc400000000ff */
[----:B------:R-:W-:Y:S02]  /*5800*/  ISETP.GE.U32.AND P2, PT, R165, R0, PT ;  /* 0x00000000a500720c */ /* 0x000fe40003f46070 */
[----:B------:R-:W-:Y:S01]  /*5810*/  SHF.R.U32.HI R0, RZ, 0x8, R24 ;  /* 0x00000008ff007819 */ /* 0x000fe20000011618 */
[----:B------:R-:W-:Y:S01]  /*5820*/  @!P1 HFMA2.BF16_V2 R90, -RZ.H0_H0, RZ.H0_H0, -R229.H0_H0 ;  /* 0x200000ffff5a9231 */ /* 0x000fe200003409e5 */
[----:B------:R-:W-:Y:S02]  /*5830*/  @!P5 PRMT R230, R87, 0x5410, RZ ;  /* 0x0000541057e6d816 */ /* 0x000fe400000000ff */
[----:B------:R-:W-:Y:S02]  /*5840*/  LOP3.LUT R0, R0, 0xffff, RZ, 0xc0, !PT ;  /* 0x0000ffff00007812 */ /* 0x000fe400078ec0ff */
[----:B------:R-:W-:Y:S01]  /*5850*/  SHF.R.U32.HI R2, RZ, 0x18, R2 ;  /* 0x00000018ff027819 */ /* 0x000fe20000011602 */
[----:B------:R-:W-:Y:S01]  /*5860*/  @!P4 HFMA2.BF16_V2 R86, -RZ.H0_H0, RZ.H0_H0, -R232.H0_H0 ;  /* 0x200000ffff56c231 */ /* 0x000fe200003409e8 */
[----:B------:R-:W-:-:S02]  /*5870*/  ISETP.GE.U32.AND P5, PT, R165, R0, PT ;  /* 0x00000000a500720c */ /* 0x000fc40003fa6070 */
[----:B------:R-:W-:Y:S01]  /*5880*/  LOP3.LUT R0, R26, 0xff, RZ, 0xc0, !PT ;  /* 0x000000ff1a007812 */ /* 0x000fe200078ec0ff */
[----:B------:R-:W-:Y:S01]  /*5890*/  @!P2 HFMA2.BF16_V2 R89, -RZ.H0_H0, RZ.H0_H0, -R228.H0_H0 ;  /* 0x200000ffff59a231 */ /* 0x000fe200003409e4 */
[----:B------:R-:W-:Y:S02]  /*58a0*/  @!P4 PRMT R232, R86, 0x5410, RZ ;  /* 0x0000541056e8c816 */ /* 0x000fe400000000ff */
[----:B------:R-:W-:Y:S01]  /*58b0*/  ISETP.GE.U32.AND P4, PT, R165, R2, PT ;  /* 0x00000002a500720c */ /* 0x000fe20003f86070 */
[----:B------:R-:W-:Y:S01]  /*58c0*/  HMMA.16816.F32.BF16 R84, R16, R32, RZ ;  /* 0x000000201054723c */ /* 0x000fe200000418ff */
[----:B------:R-:W-:Y:S02]  /*58d0*/  @!P2 PRMT R228, R89, 0x5410, RZ ;  /* 0x0000541059e4a816 */ /* 0x000fe400000000ff */
[C---:B------:R-:W-:Y:S02]  /*58e0*/  ISETP.GE.U32.AND P2, PT, R165.reuse, R0, PT ;  /* 0x00000000a500720c */ /* 0x040fe40003f46070 */
[----:B------:R-:W-:Y:S01]  /*58f0*/  SHF.R.U32.HI R0, RZ, 0x10, R4 ;  /* 0x00000010ff007819 */ /* 0x000fe20000011604 */
[----:B------:R-:W-:Y:S01]  /*5900*/  @!P5 HFMA2.BF16_V2 R101, -RZ.H0_H0, RZ.H0_H0, -R225.H0_H0 ;  /* 0x200000ffff65d231 */ /* 0x000fe200003409e1 */
[----:B------:R-:W-:Y:S01]  /*5910*/  LOP3.LUT R2, R4, 0xffff, RZ, 0xc0, !PT ;  /* 0x0000ffff04027812 */ /* 0x000fe200078ec0ff */
[----:B-1----:R-:W-:Y:S01]  /*5920*/  HMMA.16816.F32.BF16 R72, R124, R80, R72 ;  /* 0x000000507c48723c */ /* 0x002fe20000041848 */
[----:B------:R-:W-:Y:S01]  /*5930*/  ISETP.GE.U32.AND P6, PT, R165, R23, PT ;  /* 0x00000017a500720c */ /* 0x000fe20003fc6070 */
[----:B------:R-:W-:Y:S01]  /*5940*/  FADD.FTZ R23, R62, R61 ;  /* 0x0000003d3e177221 */ /* 0x000fe20000010000 */
[----:B------:R-:W-:Y:S01]  /*5950*/  LOP3.LUT R6, R0, 0xff, RZ, 0xc0, !PT ;  /* 0x000000ff00067812 */ /* 0x000fe200078ec0ff */
[----:B------:R-:W-:Y:S01]  /*5960*/  @!P4 HFMA2.BF16_V2 R91, -RZ.H0_H0, RZ.H0_H0, -R227.H0_H0 ;  /* 0x200000ffff5bc231 */ /* 0x000fe200003409e3 */
[----:B------:R-:W-:-:S02]  /*5970*/  SHF.R.U32.HI R0, RZ, 0x8, R2 ;  /* 0x00000008ff007819 */ /* 0x000fc40000011602 */
[----:B------:R-:W-:Y:S01]  /*5980*/  @!P5 PRMT R225, R101, 0x5410, RZ ;  /* 0x0000541065e1d816 */ /* 0x000fe200000000ff */
[----:B------:R-:W-:Y:S01]  /*5990*/  @!P2 HFMA2.BF16_V2 R102, -RZ.H0_H0, RZ.H0_H0, -R224.H0_H0 ;  /* 0x200000ffff66a231 */ /* 0x000fe200003409e0 */
[----:B------:R-:W-:Y:S01]  /*59a0*/  LOP3.LUT R0, R0, 0xffff, RZ, 0xc0, !PT ;  /* 0x0000ffff00007812 */ /* 0x000fe200078ec0ff */
[C---:B------:R-:W-:Y:S01]  /*59b0*/  HMMA.16816.F32.BF16 R68, R128.reuse, R80, R68 ;  /* 0x000000508044723c */ /* 0x040fe20000041844 */
[----:B------:R-:W-:Y:S02]  /*59c0*/  LOP3.LUT R7, R4, 0xff, RZ, 0xc0, !PT ;  /* 0x000000ff04077812 */ /* 0x000fe400078ec0ff */
[----:B------:R-:W-:Y:S01]  /*59d0*/  ISETP.GE.U32.AND P5, PT, R165, R0, PT ;  /* 0x00000000a500720c */ /* 0x000fe20003fa6070 */
[----:B------:R-:W-:Y:S01]  /*59e0*/  @!P6 HFMA2.BF16_V2 R100, -RZ.H0_H0, RZ.H0_H0, -R226.H0_H0 ;  /* 0x200000ffff64e231 */ /* 0x000fe200003409e2 */
[----:B------:R-:W-:Y:S02]  /*59f0*/  SHF.R.U32.HI R0, RZ, 0x18, R4 ;  /* 0x00000018ff007819 */ /* 0x000fe40000011604 */
[----:B------:R-:W-:Y:S01]  /*5a00*/  @!P4 PRMT R227, R91, 0x5410, RZ ;  /* 0x000054105be3c816 */ /* 0x000fe200000000ff */
[----:B------:R-:W-:Y:S01]  /*5a10*/  HMMA.16816.F32.BF16 R84, R128, R96, R84 ;  /* 0x000000608054723c */ /* 0x000fe20000041854 */
[----:B------:R-:W-:-:S02]  /*5a20*/  ISETP.GE.U32.AND P4, PT, R165, R7, PT ;  /* 0x00000007a500720c */ /* 0x000fc40003f86070 */
[----:B------:R-:W-:Y:S02]  /*5a30*/  @!P2 PRMT R224, R102, 0x5410, RZ ;  /* 0x0000541066e0a816 */ /* 0x000fe400000000ff */
[C---:B------:R-:W-:Y:S02]  /*5a40*/  ISETP.GE.U32.AND P2, PT, R165.reuse, R0, PT ;  /* 0x00000000a500720c */ /* 0x040fe40003f46070 */
[----:B------:R-:W-:Y:S01]  /*5a50*/  @!P1 PRMT R229, R90, 0x5410, RZ ;  /* 0x000054105ae59816 */ /* 0x000fe200000000ff */
[----:B------:R-:W-:Y:S01]  /*5a60*/  @!P5 HFMA2.BF16_V2 R106, -RZ.H0_H0, RZ.H0_H0, -R45.H0_H0 ;  /* 0x200000ffff6ad231 */ /* 0x000fe2000034092d */
[C---:B------:R-:W-:Y:S02]  /*5a70*/  ISETP.GE.U32.AND P1, PT, R165.reuse, R27, PT ;  /* 0x0000001ba500720c */ /* 0x040fe40003f26070 */
[----:B------:R-:W-:Y:S02]  /*5a80*/  @!P6 PRMT R226, R100, 0x5410, RZ ;  /* 0x0000541064e2e816 */ /* 0x000fe400000000ff */
[----:B------:R-:W-:Y:S01]  /*5a90*/  ISETP.GE.U32.AND P6, PT, R165, R6, PT ;  /* 0x00000006a500720c */ /* 0x000fe20003fc6070 */
[----:B------:R-:W-:Y:S01]  /*5aa0*/  @!P4 HFMA2.BF16_V2 R104, -RZ.H0_H0, RZ.H0_H0, -R44.H0_H0 ;  /* 0x200000ffff68c231 */ /* 0x000fe2000034092c */
[----:B------:R-:W-:-:S02]  /*5ab0*/  @!P3 PRMT R231, R88, 0x5410, RZ ;  /* 0x0000541058e7b816 */ /* 0x000fc400000000ff */
[----:B------:R-:W-:Y:S01]  /*5ac0*/  ISETP.GE.U32.AND P3, PT, R165, R25, PT ;  /* 0x00000019a500720c */ /* 0x000fe20003f66070 */
[----:B------:R-:W-:Y:S01]  /*5ad0*/  @!P2 HFMA2.BF16_V2 R107, -RZ.H0_H0, RZ.H0_H0, -R46.H0_H0 ;  /* 0x200000ffff6ba231 */ /* 0x000fe2000034092e */
[----:B------:R-:W-:Y:S01]  /*5ae0*/  SHF.R.U32.HI R0, RZ, 0x8, R29 ;  /* 0x00000008ff007819 */ /* 0x000fe2000001161d */
[----:B------:R-:W1:Y:S01]  /*5af0*/  LDSM.16.MT88.4 R24, [R206+0xb000] ;  /* 0x00b00000ce18783b */ /* 0x000e620000004200 */
[----:B------:R-:W-:Y:S01]  /*5b00*/  @!P4 PRMT R44, R104, 0x5410, RZ ;  /* 0x00005410682cc816 */ /* 0x000fe200000000ff */
[----:B------:R-:W-:Y:S01]  /*5b10*/  @!P1 HFMA2.BF16_V2 R118, -RZ.H0_H0, RZ.H0_H0, -R222.H0_H0 ;  /* 0x200000ffff769231 */ /* 0x000fe200003409de */
[----:B------:R-:W-:Y:S01]  /*5b20*/  LOP3.LUT R0, R0, 0xffff, RZ, 0xc0, !PT ;  /* 0x0000ffff00007812 */ /* 0x000fe200078ec0ff */
[----:B------:R-:W-:Y:S01]  /*5b30*/  HMMA.16816.F32.BF16 R88, R8, R32, RZ ;  /* 0x000000200858723c */ /* 0x000fe200000418ff */
[----:B------:R-:W-:Y:S01]  /*5b40*/  @!P2 PRMT R46, R107, 0x5410, RZ ;  /* 0x000054106b2ea816 */ /* 0x000fe200000000ff */
[----:B------:R-:W-:Y:S01]  /*5b50*/  @!P6 HFMA2.BF16_V2 R105, -RZ.H0_H0, RZ.H0_H0, -R47.H0_H0 ;  /* 0x200000ffff69e231 */ /* 0x000fe2000034092f */
[----:B------:R-:W-:-:S02]  /*5b60*/  ISETP.GE.U32.AND P4, PT, R165, R0, PT ;  /* 0x00000000a500720c */ /* 0x000fc40003f86070 */
[----:B------:R-:W-:Y:S01]  /*5b70*/  LOP3.LUT R2, R5, 0xff, RZ, 0xc0, !PT ;  /* 0x000000ff05027812 */ /* 0x000fe200078ec0ff */
[----:B------:R-:W-:Y:S01]  /*5b80*/  @!P3 HFMA2.BF16_V2 R103, -RZ.H0_H0, RZ.H0_H0, -R223.H0_H0 ;  /* 0x200000ffff67b231 */ /* 0x000fe200003409df */
[----:B------:R-:W-:Y:S02]  /*5b90*/  LOP3.LUT R0, R31, 0xff, RZ, 0xc0, !PT ;  /* 0x000000ff1f007812 */ /* 0x000fe400078ec0ff */
[----:B------:R-:W-:Y:S02]  /*5ba0*/  ISETP.GE.U32.AND P2, PT, R165, R15, PT ;  /* 0x0000000fa500720c */ /* 0x000fe40003f46070 */
[----:B------:R-:W2:Y:S01]  /*5bb0*/  LDSM.16.MT88.4 R12, [R205+0xb000] ;  /* 0x00b00000cd0c783b */ /* 0x000ea20000004200 */
[----:B------:R-:W-:Y:S02]  /*5bc0*/  @!P1 PRMT R222, R118, 0x5410, RZ ;  /* 0x0000541076de9816 */ /* 0x000fe400000000ff */
[----:B------:R-:W-:Y:S02]  /*5bd0*/  @!P6 PRMT R47, R105, 0x5410, RZ ;  /* 0x00005410692fe816 */ /* 0x000fe400000000ff */
[C---:B------:R-:W-:Y:S01]  /*5be0*/  ISETP.GE.U32.AND P1, PT, R165.reuse, R2, PT ;  /* 0x00000002a500720c */ /* 0x040fe20003f26070 */
[----:B------:R-:W-:Y:S01]  /*5bf0*/  @!P4 HFMA2.BF16_V2 R117, -RZ.H0_H0, RZ.H0_H0, -R221.H0_H0 ;  /* 0x200000ffff75c231 */ /* 0x000fe200003409dd */
[----:B------:R-:W-:-:S02]  /*5c00*/  ISETP.GE.U32.AND P6, PT, R165, R0, PT ;  /* 0x00000000a500720c */ /* 0x000fc40003fc6070 */
[----:B------:R-:W-:Y:S02]  /*5c10*/  LOP3.LUT R0, R5, 0xffff, RZ, 0xc0, !PT ;  /* 0x0000ffff05007812 */ /* 0x000fe400078ec0ff */
[----:B------:R-:W-:Y:S01]  /*5c20*/  @!P3 PRMT R223, R103, 0x5410, RZ ;  /* 0x0000541067dfb816 */ /* 0x000fe200000000ff */
[----:B------:R-:W-:Y:S01]  /*5c30*/  @!P2 HFMA2.BF16_V2 R159, -RZ.H0_H0, RZ.H0_H0, -R135.H0_H0 ;  /* 0x200000ffff9fa231 */ /* 0x000fe20000340987 */
[----:B------:R-:W-:Y:S01]  /*5c40*/  ISETP.GE.U32.AND P3, PT, R165, R30, PT ;  /* 0x0000001ea500720c */ /* 0x000fe20003f66070 */
[----:B------:R-:W-:Y:S01]  /*5c50*/  HMMA.16816.F32.BF16 R88, R124, R96, R88 ;  /* 0x000000607c58723c */ /* 0x000fe20000041858 */
[----:B------:R-:W-:Y:S02]  /*5c60*/  SHF.R.U32.HI R0, RZ, 0x8, R0 ;  /* 0x00000008ff007819 */ /* 0x000fe40000011600 */
[----:B------:R-:W-:Y:S01]  /*5c70*/  SHF.R.U32.HI R2, RZ, 0x10, R5 ;  /* 0x00000010ff027819 */ /* 0x000fe20000011605 */
[----:B------:R-:W-:Y:S01]  /*5c80*/  @!P1 HFMA2.BF16_V2 R121, -RZ.H0_H0, RZ.H0_H0, -R218.H0_H0 ;  /* 0x200000ffff799231 */ /* 0x000fe200003409da */
[----:B------:R-:W-:Y:S01]  /*5c90*/  LOP3.LUT R0, R0, 0xffff, RZ, 0xc0, !PT ;  /* 0x0000ffff00007812 */ /* 0x000fe200078ec0ff */
[----:B------:R-:W-:Y:S01]  /*5ca0*/  @!P6 HFMA2.BF16_V2 R120, -RZ.H0_H0, RZ.H0_H0, -R220.H0_H0 ;  /* 0x200000ffff78e231 */ /* 0x000fe200003409dc */
[----:B------:R-:W-:-:S02]  /*5cb0*/  @!P4 PRMT R221, R117, 0x5410, RZ ;  /* 0x0000541075ddc816 */ /* 0x000fc400000000ff */
[----:B------:R-:W-:Y:S02]  /*5cc0*/  ISETP.GE.U32.AND P4, PT, R165, R0, PT ;  /* 0x00000000a500720c */ /* 0x000fe40003f86070 */
[----:B------:R-:W-:Y:S01]  /*5cd0*/  LOP3.LUT R2, R2, 0xff, RZ, 0xc0, !PT ;  /* 0x000000ff02027812 */ /* 0x000fe200078ec0ff */
[----:B------:R-:W-:Y:S01]  /*5ce0*/  @!P3 HFMA2.BF16_V2 R119, -RZ.H0_H0, RZ.H0_H0, -R219.H0_H0 ;  /* 0x200000ffff77b231 */ /* 0x000fe200003409db */
[----:B------:R-:W-:Y:S01]  /*5cf0*/  SHF.R.U32.HI R0, RZ, 0x18, R5 ;  /* 0x00000018ff007819 */ /* 0x000fe20000011605 */
[----:B-1----:R-:W-:Y:S01]  /*5d00*/  HMMA.16816.F32.BF16 R100, R16, R24, RZ ;  /* 0x000000181064723c */ /* 0x002fe200000418ff */
[----:B------:R-:W-:Y:S01]  /*5d10*/  @!P1 PRMT R218, R121, 0x5410, RZ ;  /* 0x0000541079da9816 */ /* 0x000fe200000000ff */
[----:B------:R-:W1:Y:S01]  /*5d20*/  LDSM.16.MT88.4 R4, [R205+0xb800] ;  /* 0x00b80000cd04783b */ /* 0x000e620000004200 */
[----:B------:R-:W-:Y:S02]  /*5d30*/  @!P6 PRMT R220, R120, 0x5410, RZ ;  /* 0x0000541078dce816 */ /* 0x000fe400000000ff */
[C---:B------:R-:W-:Y:S01]  /*5d40*/  ISETP.GE.U32.AND P1, PT, R165.reuse, R2, PT ;  /* 0x00000002a500720c */ /* 0x040fe20003f26070 */
[----:B------:R-:W-:Y:S01]  /*5d50*/  FADD.FTZ R2, R116, R109 ;  /* 0x0000006d74027221 */ /* 0x000fe20000010000 */
[----:B------:R-:W-:Y:S01]  /*5d60*/  ISETP.GE.U32.AND P6, PT, R165, R0, PT ;  /* 0x00000000a500720c */ /* 0x000fe20003fc6070 */
[----:B------:R-:W-:Y:S01]  /*5d70*/  @!P4 HFMA2.BF16_V2 R122, -RZ.H0_H0, RZ.H0_H0, -R217.H0_H0 ;  /* 0x200000ffff7ac231 */ /* 0x000fe200003409d9 */
[----:B------:R-:W-:-:S02]  /*5d80*/  LOP3.LUT R0, R21, 0xff, RZ, 0xc0, !PT ;  /* 0x000000ff15007812 */ /* 0x000fc400078ec0ff */
[----:B------:R-:W-:Y:S02]  /*5d90*/  @!P3 PRMT R219, R119, 0x5410, RZ ;  /* 0x0000541077dbb816 */ /* 0x000fe400000000ff */
[----:B------:R-:W-:Y:S01]  /*5da0*/  ISETP.GE.U32.AND P3, PT, R165, R0, PT ;  /* 0x00000000a500720c */ /* 0x000fe20003f66070 */
[----:B--2---:R-:W-:Y:S01]  /*5db0*/  HMMA.16816.F32.BF16 R116, R16, R12, RZ ;  /* 0x0000000c1074723c */ /* 0x004fe200000418ff */
[----:B------:R-:W-:Y:S01]  /*5dc0*/  SHF.R.U32.HI R0, RZ, 0x8, R22 ;  /* 0x00000008ff007819 */ /* 0x000fe20000011616 */
[----:B------:R-:W-:Y:S01]  /*5dd0*/  FADD.FTZ R22, R78, R76 ;  /* 0x0000004c4e167221 */ /* 0x000fe20000010000 */
[----:B------:R-:W-:Y:S01]  /*5de0*/  @!P4 PRMT R217, R122, 0x5410, RZ ;  /* 0x000054107ad9c816 */ /* 0x000fe200000000ff */
[----:B------:R-:W-:Y:S01]  /*5df0*/  @!P1 HFMA2.BF16_V2 R123, -RZ.H0_H0, RZ.H0_H0, -R216.H0_H0 ;  /* 0x200000ffff7b9231 */ /* 0x000fe200003409d8 */
[----:B------:R-:W-:Y:S01]  /*5e00*/  LOP3.LUT R0, R0, 0xffff, RZ, 0xc0, !PT ;  /* 0x0000ffff00007812 */ /* 0x000fe200078ec0ff */
[----:B------:R-:W-:Y:S01]  /*5e10*/  @!P6 HFMA2.BF16_V2 R164, -RZ.H0_H0, RZ.H0_H0, -R199.H0_H0 ;  /* 0x200000ffffa4e231 */ /* 0x000fe200003409c7 */
[----:B------:R-:W-:-:S02]  /*5e20*/  @!P5 PRMT R45, R106, 0x5410, RZ ;  /* 0x000054106a2dd816 */ /* 0x000fc400000000ff */
[----:B------:R-:W-:Y:S01]  /*5e30*/  ISETP.GE.U32.AND P4, PT, R165, R0, PT ;  /* 0x00000000a500720c */ /* 0x000fe20003f86070 */
[----:B------:R-:W-:Y:S01]  /*5e40*/  FADD.FTZ R0, R94, R93 ;  /* 0x0000005d5e007221 */ /* 0x000fe20000010000 */
[----:B------:R-:W-:Y:S01]  /*5e50*/  @!P1 PRMT R216, R123, 0x5410, RZ ;  /* 0x000054107bd89816 */ /* 0x000fe200000000ff */
[C---:B------:R-:W-:Y:S01]  /*5e60*/  HMMA.16816.F32.BF16 R104, R8.reuse, R24, RZ ;  /* 0x000000180868723c */ /* 0x040fe200000418ff */
[----:B------:R-:W-:Y:S01]  /*5e70*/  ISETP.GE.U32.AND P5, PT, R165, R20, PT ;  /* 0x00000014a500720c */ /* 0x000fe20003fa6070 */
[----:B------:R-:W-:Y:S01]  /*5e80*/  @!P3 HFMA2.BF16_V2 R156, -RZ.H0_H0, RZ.H0_H0, -R196.H0_H0 ;  /* 0x200000ffff9cb231 */ /* 0x000fe200003409c4 */
[----:B------:R-:W-:Y:S02]  /*5e90*/  @!P6 PRMT R199, R164, 0x5410, RZ ;  /* 0x00005410a4c7e816 */ /* 0x000fe400000000ff */
[----:B------:R-:W-:Y:S02]  /*5ea0*/  @!P2 PRMT R135, R159, 0x5410, RZ ;  /* 0x000054109f87a816 */ /* 0x000fe400000000ff */
[----:B------:R-:W-:Y:S01]  /*5eb0*/  FADD.FTZ R24, R108, R2 ;  /* 0x000000026c187221 */ /* 0x000fe20000010000 */
[----:B------:R-:W-:Y:S01]  /*5ec0*/  HMMA.16816.F32.BF16 R120, R8, R12, RZ ;  /* 0x0000000c0878723c */ /* 0x000fe200000418ff */
[----:B------:R-:W-:Y:S01]  /*5ed0*/  FADD.FTZ R25, R92, R0 ;  /* 0x000000005c197221 */ /* 0x000fe20000010000 */
[----:B------:R-:W-:Y:S01]  /*5ee0*/  SHF.R.S32.HI R2, RZ, 0x1f, R28 ;  /* 0x0000001fff027819 */ /* 0x000fe2000001141c */
[----:B------:R-:W-:Y:S01]  /*5ef0*/  @!P4 HFMA2.BF16_V2 R157, -RZ.H0_H0, RZ.H0_H0, -R197.H0_H0 ;  /* 0x200000ffff9dc231 */ /* 0x000fe200003409c5 */
[----:B------:R-:W-:-:S02]  /*5f00*/  IADD3 R0, P1, R28, UR33, RZ ;  /* 0x000000211c007c10 */ /* 0x000fc4000ff3e0ff */
[----:B------:R-:W-:Y:S01]  /*5f10*/  @!P5 HFMA2.BF16_V2 R158, -RZ.H0_H0, RZ.H0_H0, -R198.H0_H0 ;  /* 0x200000ffff9ed231 */ /* 0x000fe200003409c6 */
[----:B------:R-:W-:Y:S01]  /*5f20*/  IMAD.U32 R12, RZ, RZ, UR33 ;  /* 0x00000021ff0c7e24 */ /* 0x000fe2000f8e00ff */
[----:B------:R-:W-:Y:S01]  /*5f30*/  @!P4 PRMT R197, R157, 0x5410, RZ ;  /* 0x000054109dc5c816 */ /* 0x000fe200000000ff */
[C---:B------:R-:W-:Y:S01]  /*5f40*/  HMMA.16816.F32.BF16 R164, R8.reuse, R150, RZ ;  /* 0x0000009608a4723c */ /* 0x040fe200000418ff */
[----:B------:R-:W-:Y:S02]  /*5f50*/  @!P3 PRMT R196, R156, 0x5410, RZ ;  /* 0x000054109cc4b816 */ /* 0x000fe400000000ff */
[----:B------:R-:W-:Y:S01]  /*5f60*/  LEA.HI.X.SX32 R2, R12, R2, 0x1, P1 ;  /* 0x000000020c027211 */ /* 0x000fe200008f0eff */
[----:B------:R-:W-:Y:S01]  /*5f70*/  FADD.FTZ R12, R111, R24 ;  /* 0x000000186f0c7221 */ /* 0x000fe20000010000 */
[----:B------:R-:W-:Y:S02]  /*5f80*/  LEA R20, P1, R0, c[0x0][0x1f8], 0x1 ;  /* 0x00007e0000147a11 */ /* 0x000fe400078208ff */
[----:B------:R-:W-:Y:S01]  /*5f90*/  @!P5 PRMT R198, R158, 0x5410, RZ ;  /* 0x000054109ec6d816 */ /* 0x000fe200000000ff */
[----:B------:R-:W-:Y:S01]  /*5fa0*/  FADD.FTZ R12, R110, R12 ;  /* 0x0000000c6e0c7221 */ /* 0x000fe20000010000 */
[----:B------:R-:W-:Y:S01]  /*5fb0*/  LEA.HI.X R21, R0, c[0x0][0x1fc], R2, 0x1, P1 ;  /* 0x00007f0000157a11 */ /* 0x000fe200008f0c02 */
[----:B------:R-:W-:Y:S01]  /*5fc0*/  FADD.FTZ R0, R63, R23 ;  /* 0x000000173f007221 */ /* 0x000fe20000010000 */
[----:B------:R-:W-:Y:S01]  /*5fd0*/  HMMA.16816.F32.BF16 R156, R8, R194, RZ ;  /* 0x000000c2089c723c */ /* 0x000fe200000418ff */
[----:B------:R-:W-:-:S02]  /*5fe0*/  FADD.FTZ R2, R79, R22 ;  /* 0x000000164f027221 */ /* 0x000fc40000010000 */
[----:B------:R-:W-:Y:S01]  /*5ff0*/  FADD.FTZ R13, R60, R0 ;  /* 0x000000003c0d7221 */ /* 0x000fe20000010000 */
[----:B------:R-:W-:Y:S01]  /*6000*/  STG.E.U16 [R20.64], R44 ;  /* 0x0000002c14007986 */ /* 0x000fe2000c10151c */
[----:B------:R-:W-:Y:S02]  /*6010*/  IMAD.MOV.U32 R0, RZ, RZ, c[0x0][0x228] ;  /* 0x00008a00ff007624 */ /* 0x000fe400078e00ff */
[----:B------:R-:W-:Y:S01]  /*6020*/  FADD.FTZ R23, R95, R25 ;  /* 0x000000195f177221 */ /* 0x000fe20000010000 */
[----:B------:R-:W-:Y:S01]  /*6030*/  STG.E.U16 [R20.64+0x2], R45 ;  /* 0x0000022d14007986 */ /* 0x000fe2000c10151c */
[----:B------:R-:W-:Y:S01]  /*6040*/  IMAD.SHL.U32 R32, R0, 0x8, RZ ;  /* 0x0000000800207824 */ /* 0x000fe200078e00ff */
[----:B------:R-:W-:Y:S01]  /*6050*/  HMMA.16816.F32.BF16 R60, R8, R178, RZ ;  /* 0x000000b2083c723c */ /* 0x000fe200000418ff */
[----:B------:R-:W-:Y:S02]  /*6060*/  FADD.FTZ R22, R77, R2 ;  /* 0x000000024d167221 */ /* 0x000fe40000010000 */
[----:B------:R-:W-:-:S04]  /*6070*/  IMAD.WIDE R32, R32, 0x2, R20 ;  /* 0x0000000220207825 */ /* 0x000fc800078e0214 */
[C---:B------:R-:W-:Y:S01]  /*6080*/  IMAD.SHL.U32 R30, R0.reuse, 0x40, RZ ;  /* 0x00000040001e7824 */ /* 0x040fe200078e00ff */
[----:B------:R-:W-:Y:S01]  /*6090*/  STG.E.U16 [R32.64], R47 ;  /* 0x0000002f20007986 */ /* 0x000fe2000c10151c */
[----:B------:R-:W-:Y:S01]  /*60a0*/  HMMA.16816.F32.BF16 R76, R8, R138, RZ ;  /* 0x0000008a084c723c */ /* 0x000fe200000418ff */
[----:B------:R-:W-:Y:S02]  /*60b0*/  IMAD R28, R0, 0x48, RZ ;  /* 0x00000048001c7824 */ /* 0x000fe400078e02ff */
[----:B------:R2:W-:Y:S01]  /*60c0*/  STG.E.U16 [R32.64+0x2], R46 ;  /* 0x0000022e20007986 */ /* 0x0005e2000c10151c */
[----:B------:R-:W-:-:S04]  /*60d0*/  IMAD.WIDE R30, R30, 0x2, R20 ;  /* 0x000000021e1e7825 */ /* 0x000fc800078e0214 */
[C---:B------:R-:W-:Y:S01]  /*60e0*/  HMMA.16816.F32.BF16 R92, R8.reuse, R34, RZ ;  /* 0x00000022085c723c */ /* 0x040fe200000418ff */
[----:B------:R-:W-:Y:S01]  /*60f0*/  IMAD.WIDE R28, R28, 0x2, R20 ;  /* 0x000000021c1c7825 */ /* 0x000fe200078e0214 */
[----:B------:R-:W-:Y:S03]  /*6100*/  STG.E.U16 [R30.64], R49 ;  /* 0x000000311e007986 */ /* 0x000fe6000c10151c */
[----:B------:R-:W-:Y:S01]  /*6110*/  FADD.FTZ R2, R239, R23 ;  /* 0x00000017ef027221 */ /* 0x000fe20000010000 */
[----:B------:R-:W-:Y:S01]  /*6120*/  STG.E.U16 [R30.64+0x2], R48 ;  /* 0x000002301e007986 */ /* 0x000fe2000c10151c */
[----:B------:R-:W-:Y:S01]  /*6130*/  FADD.FTZ R0, R250, R22 ;  /* 0x00000016fa007221 */ /* 0x000fe20000010000 */
[----:B------:R-:W-:Y:S02]  /*6140*/  HMMA.16816.F32.BF16 R108, R8, R26, RZ ;  /* 0x0000001a086c723c */ /* 0x000fe400000418ff */
[----:B------:R-:W-:Y:S01]  /*6150*/  STG.E.U16 [R28.64], R50 ;  /* 0x000000321c007986 */ /* 0x000fe2000c10151c */
[----:B------:R-:W-:-:S03]  /*6160*/  FADD.FTZ R0, R249, R0 ;  /* 0x00000000f9007221 */ /* 0x000fc60000010000 */
[----:B------:R-:W-:Y:S01]  /*6170*/  STG.E.U16 [R28.64+0x2], R51 ;  /* 0x000002331c007986 */ /* 0x000fe2000c10151c */
[----:B------:R-:W-:Y:S01]  /*6180*/  FADD.FTZ R0, R245, R0 ;  /* 0x00000000f5007221 */ /* 0x000fe20000010000 */
[----:B------:R-:W-:Y:S02]  /*6190*/  HMMA.16816.F32.BF16 R104, R124, R112, R104 ;  /* 0x000000707c68723c */ /* 0x000fe40000041868 */
[----:B------:R-:W-:Y:S04]  /*61a0*/  STG.E.U16 [R20.64+0x10], R222 ;  /* 0x000010de14007986 */ /* 0x000fe8000c10151c */
[----:B------:R-:W-:Y:S02]  /*61b0*/  STG.E.U16 [R20.64+0x12], R221 ;  /* 0x000012dd14007986 */ /* 0x000fe4000c10151c */
[C---:B--2---:R-:W-:Y:S02]  /*61c0*/  HMMA.16816.F32.BF16 R44, R8.reuse, R186, RZ ;  /* 0x000000ba082c723c */ /* 0x044fe400000418ff */
[----:B------:R-:W-:Y:S04]  /*61d0*/  STG.E.U16 [R32.64+0x10], R220 ;  /* 0x000010dc20007986 */ /* 0x000fe8000c10151c */
[----:B------:R-:W-:Y:S02]  /*61e0*/  STG.E.U16 [R32.64+0x12], R219 ;  /* 0x000012db20007986 */ /* 0x000fe4000c10151c */
[----:B------:R-:W-:Y:S02]  /*61f0*/  HMMA.16816.F32.BF16 R8, R8, R14, RZ ;  /* 0x0000000e0808723c */ /* 0x000fe400000418ff */
[----:B------:R-:W-:Y:S04]  /*6200*/  STG.E.U16 [R30.64+0x10], R234 ;  /* 0x000010ea1e007986 */ /* 0x000fe8000c10151c */
[----:B------:R-:W-:Y:S02]  /*6210*/  STG.E.U16 [R30.64+0x12], R233 ;  /* 0x000012e91e007986 */ /* 0x000fe4000c10151c */
[C---:B-1----:R-:W-:Y:S02]  /*6220*/  HMMA.16816.F32.BF16 R120, R124.reuse, R4, R120 ;  /* 0x000000047c78723c */ /* 0x042fe40000041878 */
[----:B------:R-:W-:Y:S04]  /*6230*/  STG.E.U16 [R28.64+0x10], R231 ;  /* 0x000010e71c007986 */ /* 0x000fe8000c10151c */
[----:B------:R-:W-:Y:S02]  /*6240*/  STG.E.U16 [R28.64+0x12], R232 ;  /* 0x000012e81c007986 */ /* 0x000fe4000c10151c */
[C---:B------:R-:W-:Y:S02]  /*6250*/  HMMA.16816.F32.BF16 R164, R124.reuse, R190, R164 ;  /* 0x000000be7ca4723c */ /* 0x040fe400000418a4 */
[----:B------:R-:W-:Y:S04]  /*6260*/  STG.E.U16 [R20.64+0x20], R218 ;  /* 0x000020da14007986 */ /* 0x000fe8000c10151c */
[----:B------:R-:W-:Y:S02]  /*6270*/  STG.E.U16 [R20.64+0x22], R217 ;  /* 0x000022d914007986 */ /* 0x000fe4000c10151c */
[C---:B------:R-:W-:Y:S02]  /*6280*/  HMMA.16816.F32.BF16 R156, R124.reuse, R142, R156 ;  /* 0x0000008e7c9c723c */ /* 0x040fe4000004189c */
[----:B------:R-:W-:Y:S04]  /*6290*/  STG.E.U16 [R32.64+0x20], R216 ;  /* 0x000020d820007986 */ /* 0x000fe8000c10151c */
[----:B------:R-:W-:Y:S02]  /*62a0*/  STG.E.U16 [R32.64+0x22], R199 ;  /* 0x000022c720007986 */ /* 0x000fe4000c10151c */
[C---:B------:R-:W-:Y:S02]  /*62b0*/  HMMA.16816.F32.BF16 R44, R124.reuse, R182, R44 ;  /* 0x000000b67c2c723c */ /* 0x040fe4000004182c */
[----:B------:R1:W-:Y:S04]  /*62c0*/  STG.E.U16 [R30.64+0x20], R230 ;  /* 0x000020e61e007986 */ /* 0x0003e8000c10151c */
[----:B------:R2:W-:Y:S02]  /*62d0*/  STG.E.U16 [R30.64+0x22], R229 ;  /* 0x000022e51e007986 */ /* 0x0005e4000c10151c */
[C---:B------:R-:W-:Y:S02]  /*62e0*/  HMMA.16816.F32.BF16 R60, R124.reuse, R66, R60 ;  /* 0x000000427c3c723c */ /* 0x040fe4000004183c */
[----:B------:R2:W-:Y:S04]  /*62f0*/  STG.E.U16 [R28.64+0x20], R228 ;  /* 0x000020e41c007986 */ /* 0x0005e8000c10151c */
[----:B------:R2:W-:Y:S02]  /*6300*/  STG.E.U16 [R28.64+0x22], R227 ;  /* 0x000022e31c007986 */ /* 0x0005e4000c10151c */
[C---:B------:R-:W-:Y:S02]  /*6310*/  HMMA.16816.F32.BF16 R76, R124.reuse, R82, R76 ;  /* 0x000000527c4c723c */ /* 0x040fe4000004184c */
[----:B------:R2:W-:Y:S04]  /*6320*/  STG.E.U16 [R20.64+0x30], R198 ;  /* 0x000030c614007986 */ /* 0x0005e8000c10151c */
[----:B------:R2:W-:Y:S02]  /*6330*/  STG.E.U16 [R20.64+0x32], R197 ;  /* 0x000032c514007986 */ /* 0x0005e4000c10151c */
[----:B------:R-:W-:Y:S02]  /*6340*/  HMMA.16816.F32.BF16 R92, R124, R98, R92 ;  /* 0x000000627c5c723c */ /* 0x000fe4000004185c */
[----:B------:R2:W-:Y:S01]  /*6350*/  STG.E.U16 [R32.64+0x30], R196 ;  /* 0x000030c420007986 */ /* 0x0005e2000c10151c */
[----:B-1----:R-:W-:-:S03]  /*6360*/  FADD.FTZ R230, R248, R0 ;  /* 0x00000000f8e67221 */ /* 0x002fc60000010000 */
[----:B------:R2:W-:Y:S02]  /*6370*/  STG.E.U16 [R32.64+0x32], R135 ;  /* 0x0000328720007986 */ /* 0x0005e4000c10151c */
[C---:B------:R-:W-:Y:S02]  /*6380*/  HMMA.16816.F32.BF16 R108, R124.reuse, R114, R108 ;  /* 0x000000727c6c723c */ /* 0x040fe4000004186c */
[----:B------:R2:W-:Y:S04]  /*6390*/  STG.E.U16 [R30.64+0x30], R226 ;  /* 0x000030e21e007986 */ /* 0x0005e8000c10151c */
[----:B------:R2:W-:Y:S02]  /*63a0*/  STG.E.U16 [R30.64+0x32], R225 ;  /* 0x000032e11e007986 */ /* 0x0005e4000c10151c */
[----:B------:R-:W-:Y:S02]  /*63b0*/  HMMA.16816.F32.BF16 R124, R124, R6, R8 ;  /* 0x000000067c7c723c */ /* 0x000fe40000041808 */
[----:B------:R2:W-:Y:S04]  /*63c0*/  STG.E.U16 [R28.64+0x30], R224 ;  /* 0x000030e01c007986 */ /* 0x0005e8000c10151c */
[----:B------:R2:W-:Y:S02]  /*63d0*/  STG.E.U16 [R28.64+0x32], R223 ;  /* 0x000032df1c007986 */ /* 0x0005e4000c10151c */
[C---:B------:R-:W-:Y:S08]  /*63e0*/  HMMA.16816.F32.BF16 R8, R16.reuse, R194, RZ ;  /* 0x000000c21008723c */ /* 0x040ff000000418ff */
[C---:B------:R-:W-:Y:S08]  /*63f0*/  HMMA.16816.F32.BF16 R148, R16.reuse, R150, RZ ;  /* 0x000000961094723c */ /* 0x040ff000000418ff */
[----:B------:R-:W-:Y:S08]  /*6400*/  HMMA.16816.F32.BF16 R48, R16, R186, RZ ;  /* 0x000000ba1030723c */ /* 0x000ff000000418ff */
[----:B------:R-:W-:Y:S08]  /*6410*/  HMMA.16816.F32.BF16 R140, R128, R142, R8 ;  /* 0x0000008e808c723c */ /* 0x000ff00000041808 */
[C---:B------:R-:W-:Y:S08]  /*6420*/  HMMA.16816.F32.BF16 R176, R16.reuse, R178, RZ ;  /* 0x000000b210b0723c */ /* 0x040ff000000418ff */
[C---:B------:R-:W-:Y:S08]  /*6430*/  HMMA.16816.F32.BF16 R136, R16.reuse, R138, RZ ;  /* 0x0000008a1088723c */ /* 0x040ff000000418ff */
[C---:B------:R-:W-:Y:S08]  /*6440*/  HMMA.16816.F32.BF16 R8, R16.reuse, R34, RZ ;  /* 0x000000221008723c */ /* 0x040ff000000418ff */
[C---:B------:R-:W-:Y:S08]  /*6450*/  HMMA.16816.F32.BF16 R24, R16.reuse, R26, RZ ;  /* 0x0000001a1018723c */ /* 0x040ff000000418ff */
[----:B------:R-:W-:Y:S08]  /*6460*/  HMMA.16816.F32.BF16 R16, R16, R14, RZ ;  /* 0x0000000e1010723c */ /* 0x000ff000000418ff */
[C---:B------:R-:W-:Y:S07]  /*6470*/  HMMA.16816.F32.BF16 R116, R128.reuse, R4, R116 ;  /* 0x000000048074723c */ /* 0x040fee0000041874 */
[----:B------:R-:W-:Y:S01]  /*6480*/  FADD.FTZ R4, R244, R13 ;  /* 0x0000000df4047221 */ /* 0x000fe20000010000 */
[----:B------:R-:W-:Y:S01]  /*6490*/  HMMA.16816.F32.BF16 R100, R128, R112, R100 ;  /* 0x000000708064723c */ /* 0x000fe20000041864 */
[----:B------:R-:W-:Y:S01]  /*64a0*/  FADD.FTZ R5, R238, R2 ;  /* 0x00000002ee057221 */ /* 0x000fe20000010000 */
[----:B------:R-:W-:Y:S01]  /*64b0*/  IADD3 R244, P1, R20, -0x40, RZ ;  /* 0xffffffc014f47810 */ /* 0x000fe20007f3e0ff */
[----:B------:R-:W-:-:S02]  /*64c0*/  FADD.FTZ R2, R243, R4 ;  /* 0x00000004f3027221 */ /* 0x000fc40000010000 */
[----:B------:R-:W-:Y:S01]  /*64d0*/  FADD.FTZ R5, R236, R5 ;  /* 0x00000005ec057221 */ /* 0x000fe20000010000 */
[----:B------:R-:W-:Y:S01]  /*64e0*/  IADD3.X R243, R21, -0x1, RZ, P1, !PT ;  /* 0xffffffff15f37810 */ /* 0x000fe20000ffe4ff */
        /* <DEDUP_REMOVED lines=9> */
[----:B------:R-:W-:Y:S07]  /*6580*/  HMMA.16816.F32.BF16 R128, R128, R6, R16 ;  /* 0x000000068080723c */ /* 0x000fee0000041810 */
[----:B------:R-:W-:-:S04]  /*6590*/  FADD.FTZ R6, R251, R12 ;  /* 0x0000000cfb067221 */ /* 0x000fc80000010000 */
[----:B------:R-:W-:-:S04]  /*65a0*/  FADD.FTZ R6, R237, R6 ;  /* 0x00000006ed067221 */ /* 0x000fc80000010000 */
[----:B------:R-:W-:Y:S01]  /*65b0*/  FADD.FTZ R242, R242, R6 ;  /* 0x00000006f2f27221 */ /* 0x000fe20000010000 */
[----:B------:R-:W-:Y:S05]  /*65c0*/  @!P0 BRA `(.L_x_1092) ;  /* 0x0001470000008947 */ /* 0x000fea0003800000 */
[----:B--2---:R-:W2:Y:S01]  /*65d0*/  LDL.64 R184, [R1+0x88] ;  /* 0x0000880001b87983 */ /* 0x004ea20000100a00 */
[----:B------:R-:W-:-:S04]  /*65e0*/  DEPBAR.LE SB0, 0x0 ;  /* 0x000080000000791a */ /* 0x000fc80000000000 */
[----:B------:R-:W3:Y:S04]  /*65f0*/  LDL R193, [R1+0x98] ;  /* 0x0000980001c17983 */ /* 0x000ee80000100800 */
[----:B------:R-:W4:Y:S01]  /*6600*/  LDL.64 R188, [R1+0xb0] ;  /* 0x0000b00001bc7983 */ /* 0x000f220000100a00 */
[----:B------:R-:W-:Y:S02]  /*6610*/  UIADD3 UR32, UR27, -0x2, URZ ;  /* 0xfffffffe1b207890 */ /* 0x000fe4000fffe03f */
[----:B------:R-:W-:Y:S02]  /*6620*/  UISETP.GE.AND UP0, UPT, UR27, 0x3, UPT ;  /* 0x000000031b00788c */ /* 0x000fe4000bf06270 */
[----:B------:R-:W-:Y:S02]  /*6630*/  USHF.R.S32.HI UR33, URZ, 0x1f, UR32 ;  /* 0x0000001f3f217899 */ /* 0x000fe40008011420 */
[----:B------:R-:W-:Y:S01]  /*6640*/  UIMAD UR35, UR18, UR32, URZ ;  /* 0x00000020122372a4 */ /* 0x000fe2000f8e023f */
[----:B------:R-:W-:-:S03]  /*6650*/  IMAD.U32 R4, RZ, RZ, UR32 ;  /* 0x00000020ff047e24 */ /* 0x000fc6000f8e00ff */
[----:B------:R-:W-:Y:S01]  /*6660*/  UIMAD UR33, UR33, UR19, UR35 ;  /* 0x00000013212172a4 */ /* 0x000fe2000f8e0223 */
[----:B------:R-:W-:Y:S01]  /*6670*/  BAR.SYNC.DEFER_BLOCKING 0x0 ;  /* 0x0000000000007b1d */ /* 0x000fe20000010000 */
[----:B--2---:R-:W-:Y:S02]  /*6680*/  ISETP.GE.AND P3, PT, R184, c[0x0][0x220], PT ;  /* 0x00008800b8007a0c */ /* 0x004fe40003f66270 */
[----:B---3--:R-:W-:Y:S01]  /*6690*/  ISETP.GE.AND P2, PT, R193, c[0x0][0x220], PT ;  /* 0x00008800c1007a0c */ /* 0x008fe20003f46270 */
[----:B----4-:R-:W-:-:S10]  /*66a0*/  IMAD.WIDE.U32 R4, R4, UR19, R188 ;  /* 0x0000001304047c25 */ /* 0x010fd4000f8e00bc */
[----:B------:R-:W-:Y:S01]  /*66b0*/  @P3 STS.128 [R215+0xa000], RZ ;  /* 0x00a000ffd7003388 */ /* 0x000fe20000000c00 */
[----:B------:R-:W-:Y:S02]  /*66c0*/  IADD3 R2, R5, UR33, RZ ;  /* 0x0000002105027c10 */ /* 0x000fe4000fffe0ff */
[C---:B------:R-:W-:Y:S02]  /*66d0*/  IADD3 R0, P0, R4.reuse, UR23, RZ ;  /* 0x0000001704007c10 */ /* 0x040fe4000ff1e0ff */
[C---:B------:R-:W-:Y:S02]  /*66e0*/  @!P3 LEA R12, P5, R4.reuse, c[0x0][0x170], 0x1 ;  /* 0x00005c00040cba11 */ /* 0x040fe400078a08ff */
[----:B------:R-:W-:Y:S02]  /*66f0*/  @!P2 LEA R8, P1, R4, c[0x0][0x170], 0x1 ;  /* 0x00005c000408aa11 */ /* 0x000fe400078208ff */
[----:B------:R-:W-:Y:S02]  /*6700*/  IADD3.X R5, R2, UR22, RZ, P0, !PT ;  /* 0x0000001602057c10 */ /* 0x000fe400087fe4ff */
[----:B------:R-:W-:-:S02]  /*6710*/  @!P3 LEA R10, P4, R0, c[0x0][0x170], 0x1 ;  /* 0x00005c00000aba11 */ /* 0x000fc400078808ff */
        /* <DEDUP_REMOVED lines=27> */
[----:B-1----:R-:W1:Y:S04]  /*68d0*/  LDSM.16.M88.4 R12, [R202] ;  /* 0x00000000ca0c783b */ /* 0x002e680000000200 */
[----:B------:R-:W-:Y:S04]  /*68e0*/  LDSM.16.M88.4 R16, [R214] ;  /* 0x00000000d610783b */ /* 0x000fe80000000200 */
[----:B--2---:R-:W-:Y:S04]  /*68f0*/  LDSM.16.M88.4 R8, [R204+0x2000] ;  /* 0x00200000cc08783b */ /* 0x004fe80000000200 */
[----:B------:R-:W-:Y:S04]  /*6900*/  LDSM.16.M88.4 R24, [R211] ;  /* 0x00000000d318783b */ /* 0x000fe80000000200 */
[----:B---3--:R-:W2:Y:S04]  /*6910*/  LDSM.16.M88.4 R4, [R202+0x2000] ;  /* 0x00200000ca04783b */ /* 0x008ea80000000200 */
[----:B------:R-:W0:Y:S01]  /*6920*/  LDGDEPBAR ;  /* 0x00000000000079af */ /* 0x000e220000000000 */
[C---:B-1----:R-:W-:Y:S08]  /*6930*/  HMMA.16816.F32.BF16 R180, R12.reuse, R176, RZ ;  /* 0x000000b00cb4723c */ /* 0x042ff000000418ff */
[----:B------:R-:W-:Y:S08]  /*6940*/  HMMA.16816.F32.BF16 R220, R12, R178, RZ ;  /* 0x000000b20cdc723c */ /* 0x000ff000000418ff */
[C---:B--2---:R-:W-:Y:S08]  /*6950*/  HMMA.16816.F32.BF16 R196, R4.reuse, R176, RZ ;  /* 0x000000b004c4723c */ /* 0x044ff000000418ff */
[C---:B------:R-:W-:Y:S08]  /*6960*/  HMMA.16816.F32.BF16 R188, R4.reuse, R136, RZ ;  /* 0x0000008804bc723c */ /* 0x040ff000000418ff */
[C---:B------:R-:W-:Y:S08]  /*6970*/  HMMA.16816.F32.BF16 R192, R4.reuse, R178, RZ ;  /* 0x000000b204c0723c */ /* 0x040ff000000418ff */
[----:B------:R-:W-:Y:S01]  /*6980*/  HMMA.16816.F32.BF16 R184, R4, R138, RZ ;  /* 0x0000008a04b8723c */ /* 0x000fe200000418ff */
[----:B------:R-:W1:Y:S07]  /*6990*/  LDSM.16.M88.4 R4, [R204] ;  /* 0x00000000cc04783b */ /* 0x000e6e0000000200 */
[C---:B------:R-:W-:Y:S08]  /*69a0*/  HMMA.16816.F32.BF16 R176, R12.reuse, R136, RZ ;  /* 0x000000880cb0723c */ /* 0x040ff000000418ff */
[----:B------:R-:W-:Y:S08]  /*69b0*/  HMMA.16816.F32.BF16 R12, R12, R138, RZ ;  /* 0x0000008a0c0c723c */ /* 0x000ff000000418ff */
[C---:B------:R-:W-:Y:S08]  /*69c0*/  HMMA.16816.F32.BF16 R224, R8.reuse, R16, R188 ;  /* 0x0000001008e0723c */ /* 0x040ff000000418bc */
[C---:B------:R-:W-:Y:S08]  /*69d0*/  HMMA.16816.F32.BF16 R188, R8.reuse, R18, R184 ;  /* 0x0000001208bc723c */ /* 0x040ff000000418b8 */
[C---:B------:R-:W-:Y:S08]  /*69e0*/  HMMA.16816.F32.BF16 R196, R8.reuse, R24, R196 ;  /* 0x0000001808c4723c */ /* 0x040ff000000418c4 */
[----:B------:R-:W-:Y:S01]  /*69f0*/  HMMA.16816.F32.BF16 R192, R8, R26, R192 ;  /* 0x0000001a08c0723c */ /* 0x000fe200000418c0 */
[----:B------:R-:W-:Y:S07]  /*6a00*/  LDSM.16.M88.4 R8, [R210] ;  /* 0x00000000d208783b */ /* 0x000fee0000000200 */
[C---:B-1----:R-:W-:Y:S08]  /*6a10*/  HMMA.16816.F32.BF16 R184, R4.reuse, R24, R180 ;  /* 0x0000001804b8723c */ /* 0x042ff000000418b4 */
[C---:B------:R-:W-:Y:S08]  /*6a20*/  HMMA.16816.F32.BF16 R136, R4.reuse, R26, R220 ;  /* 0x0000001a0488723c */ /* 0x040ff000000418dc */
[C---:B------:R-:W-:Y:S08]  /*6a30*/  HMMA.16816.F32.BF16 R180, R4.reuse, R16, R176 ;  /* 0x0000001004b4723c */ /* 0x040ff000000418b0 */
[----:B------:R-:W-:Y:S01]  /*6a40*/  HMMA.16816.F32.BF16 R24, R4, R18, R12 ;  /* 0x000000120418723c */ /* 0x000fe2000004180c */
[----:B------:R-:W1:Y:S04]  /*6a50*/  LDSM.16.M88.4 R16, [R209+0x8000] ;  /* 0x00800000d110783b */ /* 0x000e680000000200 */
[----:B------:R-:W2:Y:S04]  /*6a60*/  LDSM.16.M88.4 R4, [R210+0x2000] ;  /* 0x00200000d204783b */ /* 0x000ea80000000200 */
[----:B------:R-:W3:Y:S01]  /*6a70*/  LDSM.16.M88.4 R12, [R209+0x8800] ;  /* 0x00880000d10c783b */ /* 0x000ee20000000200 */
[----:B-1----:R-:W-:Y:S08]  /*6a80*/  HMMA.16816.F32.BF16 R176, R8, R18, R136 ;  /* 0x0000001208b0723c */ /* 0x002ff00000041888 */
[C---:B--2---:R-:W-:Y:S08]  /*6a90*/  HMMA.16816.F32.BF16 R196, R4.reuse, R16, R196 ;  /* 0x0000001004c4723c */ /* 0x044ff000000418c4 */
[C---:B---3--:R-:W-:Y:S08]  /*6aa0*/  HMMA.16816.F32.BF16 R220, R4.reuse, R12, R224 ;  /* 0x0000000c04dc723c */ /* 0x048ff000000418e0 */
[C---:B------:R-:W-:Y:S08]  /*6ab0*/  HMMA.16816.F32.BF16 R192, R4.reuse, R18, R192 ;  /* 0x0000001204c0723c */ /* 0x040ff000000418c0 */
[----:B------:R-:W-:Y:S01]  /*6ac0*/  HMMA.16816.F32.BF16 R188, R4, R14, R188 ;  /* 0x0000000e04bc723c */ /* 0x000fe200000418bc */
[----:B------:R-:W-:Y:S07]  /*6ad0*/  LDSM.16.M88.4 R4, [R208+0x2000] ;  /* 0x00200000d004783b */ /* 0x000fee0000000200 */
[C---:B------:R-:W-:Y:S01]  /*6ae0*/  HMMA.16816.F32.BF16 R184, R8.reuse, R16, R184 ;  /* 0x0000001008b8723c */ /* 0x040fe200000418b8 */
[----:B------:R-:W1:Y:S07]  /*6af0*/  LDSM.16.M88.4 R16, [R207] ;  /* 0x00000000cf10783b */ /* 0x000e6e0000000200 */
[C---:B------:R-:W-:Y:S08]  /*6b00*/  HMMA.16816.F32.BF16 R136, R8.reuse, R12, R180 ;  /* 0x0000000c0888723c */ /* 0x040ff000000418b4 */
[----:B------:R-:W-:Y:S01]  /*6b10*/  HMMA.16816.F32.BF16 R24, R8, R14, R24 ;  /* 0x0000000e0818723c */ /* 0x000fe20000041818 */
[----:B------:R-:W2:Y:S04]  /*6b20*/  LDSM.16.M88.4 R12, [R207+0x800] ;  /* 0x00080000cf0c783b */ /* 0x000ea80000000200 */
[----:B------:R-:W3:Y:S03]  /*6b30*/  LDSM.16.M88.4 R8, [R208] ;  /* 0x00000000d008783b */ /* 0x000ee60000000200 */
[C---:B-1----:R-:W-:Y:S08]  /*6b40*/  HMMA.16816.F32.BF16 R196, R4.reuse, R16, R196 ;  /* 0x0000001004c4723c */ /* 0x042ff000000418c4 */
[C---:B------:R-:W-:Y:S08]  /*6b50*/  HMMA.16816.F32.BF16 R192, R4.reuse, R18, R192 ;  /* 0x0000001204c0723c */ /* 0x040ff000000418c0 */
[C---:B--2---:R-:W-:Y:S08]  /*6b60*/  HMMA.16816.F32.BF16 R220, R4.reuse, R12, R220 ;  /* 0x0000000c04dc723c */ /* 0x044ff000000418dc */
[----:B------:R-:W-:Y:S01]  /*6b70*/  HMMA.16816.F32.BF16 R188, R4, R14, R188 ;  /* 0x0000000e04bc723c */ /* 0x000fe200000418bc */
[----:B------:R-:W-:Y:S07]  /*6b80*/  LDSM.16.M88.4 R4, [R202+0x6000] ;  /* 0x00600000ca04783b */ /* 0x000fee0000000200 */
[C---:B---3--:R-:W-:Y:S08]  /*6b90*/  HMMA.16816.F32.BF16 R180, R8.reuse, R16, R184 ;  /* 0x0000001008b4723c */ /* 0x048ff000000418b8 */
[C---:B------:R-:W-:Y:S01]  /*6ba0*/  HMMA.16816.F32.BF16 R176, R8.reuse, R18, R176 ;  /* 0x0000001208b0723c */ /* 0x040fe200000418b0 */
[----:B------:R-:W1:Y:S07]  /*6bb0*/  LDSM.16.M88.4 R16, [R200+0x9000] ;  /* 0x00900000c810783b */ /* 0x000e6e0000000200 */
[C---:B------:R-:W-:Y:S08]  /*6bc0*/  HMMA.16816.F32.BF16 R136, R8.reuse, R12, R136 ;  /* 0x0000000c0888723c */ /* 0x040ff00000041888 */
[----:B------:R-:W-:Y:S01]  /*6bd0*/  HMMA.16816.F32.BF16 R24, R8, R14, R24 ;  /* 0x0000000e0818723c */ /* 0x000fe20000041818 */
[----:B------:R-:W2:Y:S04]  /*6be0*/  LDSM.16.M88.4 R12, [R200+0x9800] ;  /* 0x00980000c80c783b */ /* 0x000ea80000000200 */
[----:B------:R-:W3:Y:S03]  /*6bf0*/  LDSM.16.M88.4 R8, [R202+0x4000] ;  /* 0x00400000ca08783b */ /* 0x000ee60000000200 */
[C---:B-1----:R-:W-:Y:S08]  /*6c00*/  HMMA.16816.F32.BF16 R196, R4.reuse, R16, R196 ;  /* 0x0000001004c4723c */ /* 0x042ff000000418c4 */
[C---:B------:R-:W-:Y:S08]  /*6c10*/  HMMA.16816.F32.BF16 R192, R4.reuse, R18, R192 ;  /* 0x0000001204c0723c */ /* 0x040ff000000418c0 */
[C---:B--2---:R-:W-:Y:S08]  /*6c20*/  HMMA.16816.F32.BF16 R220, R4.reuse, R12, R220 ;  /* 0x0000000c04dc723c */ /* 0x044ff000000418dc */
[----:B------:R-:W-:Y:S01]  /*6c30*/  HMMA.16816.F32.BF16 R184, R4, R14, R188 ;  /* 0x0000000e04b8723c */ /* 0x000fe200000418bc */
[----:B------:R-:W-:Y:S07]  /*6c40*/  LDSM.16.M88.4 R4, [R204+0x6000] ;  /* 0x00600000cc04783b */ /* 0x000fee0000000200 */
[C---:B---3--:R-:W-:Y:S08]  /*6c50*/  HMMA.16816.F32.BF16 R180, R8.reuse, R16, R180 ;  /* 0x0000001008b4723c */ /* 0x048ff000000418b4 */
[C---:B------:R-:W-:Y:S01]  /*6c60*/  HMMA.16816.F32.BF16 R176, R8.reuse, R18, R176 ;  /* 0x0000001208b0723c */ /* 0x040fe200000418b0 */
[----:B------:R-:W1:Y:S07]  /*6c70*/  LDSM.16.M88.4 R16, [R213] ;  /* 0x00000000d510783b */ /* 0x000e6e0000000200 */
[C---:B------:R-:W-:Y:S08]  /*6c80*/  HMMA.16816.F32.BF16 R136, R8.reuse, R12, R136 ;  /* 0x0000000c0888723c */ /* 0x040ff00000041888 */
[----:B------:R-:W-:Y:S01]  /*6c90*/  HMMA.16816.F32.BF16 R24, R8, R14, R24 ;  /* 0x0000000e0818723c */ /* 0x000fe20000041818 */
[----:B------:R-:W2:Y:S04]  /*6ca0*/  LDSM.16.M88.4 R12, [R212] ;  /* 0x00000000d40c783b */ /* 0x000ea80000000200 */
        /* <DEDUP_REMOVED lines=24> */
[----:B------:R-:W3:Y:S01]  /*6e30*/  LDSM.16.M88.4 R8, [R208+0x4000] ;  /* 0x00400000d008783b */ /* 0x000ee20000000200 */
[----:B------:R-:W-:-:S04]  /*6e40*/  DEPBAR.LE SB0, 0x0 ;  /* 0x000080000000791a */ /* 0x000fc80000000000 */
[C---:B-1----:R-:W-:Y:S08]  /*6e50*/  HMMA.16816.F32.BF16 R196, R4.reuse, R16, R196 ;  /* 0x0000001004c4723c */ /* 0x042ff000000418c4 */
[C---:B------:R-:W-:Y:S08]  /*6e60*/  HMMA.16816.F32.BF16 R192, R4.reuse, R18, R192 ;  /* 0x0000001204c0723c */ /* 0x040ff000000418c0 */
[C---:B--2---:R-:W-:Y:S08]  /*6e70*/  HMMA.16816.F32.BF16 R188, R4.reuse, R12, R188 ;  /* 0x0000000c04bc723c */ /* 0x044ff000000418bc */
[----:B------:R-:W-:Y:S08]  /*6e80*/  HMMA.16816.F32.BF16 R184, R4, R14, R184 ;  /* 0x0000000e04b8723c */ /* 0x000ff000000418b8 */
[C---:B---3--:R-:W-:Y:S08]  /*6e90*/  HMMA.16816.F32.BF16 R180, R8.reuse, R16, R180 ;  /* 0x0000001008b4723c */ /* 0x048ff000000418b4 */
[C---:B------:R-:W-:Y:S08]  /*6ea0*/  HMMA.16816.F32.BF16 R176, R8.reuse, R18, R176 ;  /* 0x0000001208b0723c */ /* 0x040ff000000418b0 */
[C---:B------:R-:W-:Y:S08]  /*6eb0*/  HMMA.16816.F32.BF16 R136, R8.reuse, R12, R136 ;  /* 0x0000000c0888723c */ /* 0x040ff00000041888 */
[----:B------:R-:W-:Y:S01]  /*6ec0*/  HMMA.16816.F32.BF16 R24, R8, R14, R24 ;  /* 0x0000000e0818723c */ /* 0x000fe20000041818 */
[----:B------:R-:W-:Y:S06]  /*6ed0*/  BAR.SYNC.DEFER_BLOCKING 0x0 ;  /* 0x0000000000007b1d */ /* 0x000fec0000010000 */
[----:B------:R-:W-:Y:S05]  /*6ee0*/  @!P0 BRA `(.L_x_1093) ;  /* 0x000002a000008947 */ /* 0x000fea0003800000 */
[----:B------:R-:W2:Y:S01]  /*6ef0*/  LDL.64 R34, [R1+0x90] ;  /* 0x0000900001227983 */ /* 0x000ea20000100a00 */
[----:B------:R-:W-:Y:S01]  /*6f00*/  UIADD3 UR35, UR27, -0x3, URZ ;  /* 0xfffffffd1b237890 */ /* 0x000fe2000fffe03f */
[----:B------:R-:W-:Y:S02]  /*6f10*/  BSSY B0, `(.L_x_1094) ;  /* 0x0000026000007945 */ /* 0x000fe40003800000 */
[----:B------:R1:W-:Y:S01]  /*6f20*/  @P3 STS.128 [R215+0x8000], RZ ;  /* 0x008000ffd7003388 */ /* 0x0003e20000000c00 */
[----:B------:R-:W-:-:S02]  /*6f30*/  USHF.R.S32.HI UR33, URZ, 0x1f, UR35 ;  /* 0x0000001f3f217899 */ /* 0x000fc40008011423 */
[----:B------:R-:W-:Y:S01]  /*6f40*/  UIMAD UR4, UR4, UR35, URZ ;  /* 0x00000023040472a4 */ /* 0x000fe2000f8e023f */
[----:B------:R-:W-:-:S03]  /*6f50*/  IMAD.U32 R0, RZ, RZ, UR35 ;  /* 0x00000023ff007e24 */ /* 0x000fc6000f8e00ff */
[----:B------:R-:W-:Y:S01]  /*6f60*/  UIMAD UR4, UR33, UR5, UR4 ;  /* 0x00000005210472a4 */ /* 0x000fe2000f8e0204 */
[----:B--2---:R-:W-:-:S05]  /*6f70*/  IMAD.WIDE.U32 R4, R0, UR5, R34 ;  /* 0x0000000500047c25 */ /* 0x004fca000f8e0022 */
[----:B------:R-:W-:Y:S02]  /*6f80*/  IADD3 R2, R5, UR4, RZ ;  /* 0x0000000405027c10 */ /* 0x000fe4000fffe0ff */
[C---:B------:R-:W-:Y:S02]  /*6f90*/  @!P3 LEA R8, P5, R4.reuse, c[0x0][0x168], 0x1 ;  /* 0x00005a000408ba11 */ /* 0x040fe400078a08ff */
        /* <DEDUP_REMOVED lines=9> */
[----:B------:R-:W-:-:S03]  /*7030*/  @!P3 LEA R4, P1, R0, c[0x0][0x168], 0x1 ;  /* 0x00005a000004ba11 */ /* 0x000fc600078208ff */
[----:B------:R1:W-:Y:S01]  /*7040*/  @P2 STS.128 [R215+0x9000], RZ ;  /* 0x009000ffd7002388 */ /* 0x0003e20000000c00 */
[----:B------:R-:W-:-:S03]  /*7050*/  @!P3 LEA.HI.X R5, R0, c[0x0][0x16c], R2, 0x1, P1 ;  /* 0x00005b000005ba11 */ /* 0x000fc600008f0c02 */
        /* <DEDUP_REMOVED lines=17> */
.L_x_1095:
[----:B------:R-:W-:Y:S05]  /*7170*/  BSYNC B0 ;  /* 0x0000000000007941 */ /* 0x000fea0003800000 */
.L_x_1094:
[----:B------:R-:W0:Y:S02]  /*7180*/  LDGDEPBAR ;  /* 0x00000000000079af */ /* 0x000e240000000000 */
.L_x_1093:
[----:B-1----:R-:W2:Y:S04]  /*7190*/  LDL.64 R4, [R1+0x28] ;  /* 0x0000280001047983 */ /* 0x002ea80000100a00 */
[----:B------:R-:W3:Y:S04]  /*71a0*/  LDL R2, [R1+0xa8] ;  /* 0x0000a80001027983 */ /* 0x000ee80000100800 */
[----:B------:R-:W4:Y:S04]  /*71b0*/  LDL.64 R8, [R1+0xc8] ;  /* 0x0000c80001087983 */ /* 0x000f280000100a00 */
[----:B------:R-:W4:Y:S04]  /*71c0*/  LDL.64 R6, [R1+0x20] ;  /* 0x0000200001067983 */ /* 0x000f280000100a00 */
[----:B------:R-:W1:Y:S01]  /*71d0*/  S2R R10, SR_TID.X ;  /* 0x00000000000a7919 */ /* 0x000e620000002100 */
[----:B------:R-:W-:-:S02]  /*71e0*/  IMAD.U32 R0, RZ, RZ, UR32 ;  /* 0x00000020ff007e24 */ /* 0x000fc4000f8e00ff */
[----:B-1----:R-:W-:-:S05]  /*71f0*/  IMAD.SHL.U32 R10, R10, 0x2, RZ ;  /* 0x000000020a0a7824 */ /* 0x002fca00078e00ff */
[----:B------:R-:W-:-:S05]  /*7200*/  LOP3.LUT R10, R10, 0x6, RZ, 0xc0, !PT ;  /* 0x000000060a0a7812 */ /* 0x000fca00078ec0ff */
[----:B------:R-:W-:-:S05]  /*7210*/  IMAD R0, R0, 0x20, R10 ;  /* 0x0000002000007824 */ /* 0x000fca00078e020a */
[CC--:B------:R-:W-:Y:S02]  /*7220*/  ISETP.GE.AND P1, PT, R0.reuse, R172.reuse, PT ;  /* 0x000000ac0000720c */ /* 0x0c0fe40003f26270 */
[----:B------:R-:W-:Y:S02]  /*7230*/  IADD3 R11, R0, 0x8, RZ ;  /* 0x00000008000b7810 */ /* 0x000fe40007ffe0ff */
[----:B------:R-:W-:Y:S02]  /*7240*/  FSEL R12, R180, -INF , !P1 ;  /* 0xff800000b40c7808 */ /* 0x000fe40004800000 */
[----:B------:R-:W-:Y:S02]  /*7250*/  IADD3 R10, R0, 0x9, RZ ;  /* 0x00000009000a7810 */ /* 0x000fe40007ffe0ff */
[-C--:B------:R-:W-:Y:S02]  /*7260*/  ISETP.GE.AND P5, PT, R11, R172.reuse, PT ;  /* 0x000000ac0b00720c */ /* 0x080fe40003fa6270 */
[----:B------:R-:W-:-:S02]  /*7270*/  ISETP.GE.AND P4, PT, R10, R172, PT ;  /* 0x000000ac0a00720c */ /* 0x000fc40003f86270 */
[----:B------:R-:W-:Y:S02]  /*7280*/  FSEL R18, R176, -INF , !P5 ;  /* 0xff800000b0127808 */ /* 0x000fe40006800000 */
[----:B------:R-:W-:Y:S01]  /*7290*/  FSEL R17, R177, -INF , !P4 ;  /* 0xff800000b1117808 */ /* 0x000fe20006000000 */
        /* <DEDUP_REMOVED lines=16> */
[----:B--2---:R-:W-:Y:S01]  /*73a0*/  IMAD.MOV.U32 R219, RZ, RZ, R5 ;  /* 0x000000ffffdb7224 */ /* 0x004fe200078e0005 */
[----:B------:R-:W-:-:S04]  /*73b0*/  IADD3 R5, R0, 0x1, RZ ;  /* 0x0000000100057810 */ /* 0x000fc80007ffe0ff */
[----:B------:R-:W-:Y:S01]  /*73c0*/  ISETP.GE.AND P6, PT, R5, R172, PT ;  /* 0x000000ac0500720c */ /* 0x000fe20003fc6270 */
[----:B---3--:R-:W-:Y:S01]  /*73d0*/  IMAD.MOV.U32 R221, RZ, RZ, R2 ;  /* 0x000000ffffdd7224 */ /* 0x008fe200078e0002 */
[----:B------:R-:W-:Y:S02]  /*73e0*/  FMNMX.FTZ R2, R133, R12, !PT ;  /* 0x0000000c85027209 */ /* 0x000fe40007810000 */
[----:B------:R-:W-:Y:S01]  /*73f0*/  FSEL R19, R181, -INF , !P6 ;  /* 0xff800000b5137808 */ /* 0x000fe20007000000 */
[----:B----4-:R-:W-:Y:S01]  /*7400*/  IMAD.MOV.U32 R223, RZ, RZ, R9 ;  /* 0x000000ffffdf7224 */ /* 0x010fe200078e0009 */
[----:B------:R-:W-:Y:S02]  /*7410*/  IADD3 R9, R0, 0x10, RZ ;  /* 0x0000001000097810 */ /* 0x000fe40007ffe0ff */
[----:B------:R-:W-:Y:S01]  /*7420*/  FMNMX.FTZ R2, R19, R2, !PT ;  /* 0x0000000213027209 */ /* 0x000fe20007810000 */
[----:B------:R-:W-:Y:S01]  /*7430*/  IMAD.MOV.U32 R222, RZ, RZ, R8 ;  /* 0x000000ffffde7224 */ /* 0x000fe200078e0008 */
[----:B------:R-:W-:-:S02]  /*7440*/  ISETP.GE.AND P1, PT, R9, R172, PT ;  /* 0x000000ac0900720c */ /* 0x000fc40003f26270 */
[----:B------:R-:W-:Y:S02]  /*7450*/  IADD3 R8, R0, 0x11, RZ ;  /* 0x0000001100087810 */ /* 0x000fe40007ffe0ff */
[----:B------:R-:W-:Y:S01]  /*7460*/  FMNMX.FTZ R2, R18, R2, !PT ;  /* 0x0000000212027209 */ /* 0x000fe20007810000 */
[----:B------:R-:W-:Y:S01]  /*7470*/  IMAD.MOV.U32 R235, RZ, RZ, R7 ;  /* 0x000000ffffeb7224 */ /* 0x000fe200078e0007 */
[----:B------:R-:W-:Y:S02]  /*7480*/  IADD3 R7, R0, 0x18, RZ ;  /* 0x0000001800077810 */ /* 0x000fe40007ffe0ff */
[----:B------:R-:W-:Y:S02]  /*7490*/  ISETP.GE.AND P5, PT, R8, R172, PT ;  /* 0x000000ac0800720c */ /* 0x000fe40003fa6270 */
[----:B------:R-:W-:Y:S02]  /*74a0*/  FSEL R16, R136, -INF , !P1 ;  /* 0xff80000088107808 */ /* 0x000fe40004800000 */
[----:B------:R-:W-:Y:S01]  /*74b0*/  FMNMX.FTZ R2, R17, R2, !PT ;  /* 0x0000000211027209 */ /* 0x000fe20007810000 */
[----:B------:R-:W-:Y:S01]  /*74c0*/  IMAD.MOV.U32 R234, RZ, RZ, R6 ;  /* 0x000000ffffea7224 */ /* 0x000fe200078e0006 */
[----:B------:R-:W-:-:S02]  /*74d0*/  ISETP.GE.AND P4, PT, R7, R172, PT ;  /* 0x000000ac0700720c */ /* 0x000fc40003f86270 */
[----:B------:R-:W-:Y:S02]  /*74e0*/  FSEL R15, R137, -INF , !P5 ;  /* 0xff800000890f7808 */ /* 0x000fe40006800000 */
[----:B------:R-:W-:Y:S02]  /*74f0*/  IADD3 R6, R0, 0x19, RZ ;  /* 0x0000001900067810 */ /* 0x000fe40007ffe0ff */
[----:B------:R-:W-:Y:S02]  /*7500*/  FMNMX.FTZ R2, R16, R2, !PT ;  /* 0x0000000210027209 */ /* 0x000fe40007810000 */
[----:B------:R-:W-:Y:S02]  /*7510*/  ISETP.GE.AND P1, PT, R6, R172, PT ;  /* 0x000000ac0600720c */ /* 0x000fe40003f26270 */
[----:B------:R-:W-:Y:S02]  /*7520*/  FSEL R14, R24, -INF , !P4 ;  /* 0xff800000180e7808 */ /* 0x000fe40006000000 */
[----:B------:R-:W-:-:S02]  /*7530*/  FMNMX.FTZ R2, R15, R2, !PT ;  /* 0x000000020f027209 */ /* 0x000fc40007810000 */
[----:B------:R-:W-:Y:S02]  /*7540*/  FSEL R13, R25, -INF , !P1 ;  /* 0xff800000190d7808 */ /* 0x000fe40004800000 */
[----:B------:R-:W-:-:S04]  /*7550*/  FMNMX.FTZ R2, R14, R2, !PT ;  /* 0x000000020e027209 */ /* 0x000fc80007810000 */
[----:B------:R-:W-:Y:S01]  /*7560*/  FMNMX.FTZ R2, R13, R2, !PT ;  /* 0x000000020d027209 */ /* 0x000fe20007810000 */
[----:B------:R-:W-:-:S04]  /*7570*/  IMAD.MOV.U32 R218, RZ, RZ, R4 ;  /* 0x000000ffffda7224 */ /* 0x000fc800078e0004 */
[----:B------:R-:W1:Y:S02]  /*7580*/  SHFL.BFLY PT, R4, R2, 0x2, 0x1f ;  /* 0x0c401f0002047f89 */ /* 0x000e6400000e0000 */
[----:B-1----:R-:W-:-:S05]  /*7590*/  FMNMX.FTZ R2, R2, R4, !PT ;  /* 0x0000000402027209 */ /* 0x002fca0007810000 */
[----:B------:R-:W1:Y:S02]  /*75a0*/  SHFL.BFLY PT, R4, R2, 0x1, 0x1f ;  /* 0x0c201f0002047f89 */ /* 0x000e6400000e0000 */
[----:B-1----:R-:W-:-:S04]  /*75b0*/  FMNMX.FTZ R229, R2, R4, !PT ;  /* 0x0000000402e57209 */ /* 0x002fc80007810000 */
[----:B------:R-:W-:-:S04]  /*75c0*/  FSETP.NEU.FTZ.AND P1, PT, R229, -INF , PT ;  /* 0xff800000e500780b */ /* 0x000fc80003f3d000 */
[----:B------:R-:W-:-:S05]  /*75d0*/  FSEL R2, R229, RZ, P1 ;  /* 0x000000ffe5027208 */ /* 0x000fca0000800000 */
[----:B------:R-:W-:-:S04]  /*75e0*/  FADD.FTZ R2, R133, -R2 ;  /* 0x8000000285027221 */ /* 0x000fc80000010000 */
[----:B------:R-:W-:Y:S02]  /*75f0*/  FMUL.FTZ R4, R2, c[0x0][0x23c] ;  /* 0x00008f0002047a20 */ /* 0x000fe40000410000 */
[----:B------:R-:W-:-:S05]  /*7600*/  FMUL.FTZ R2, R229, c[0x0][0x23c] ;  /* 0x00008f00e5027a20 */ /* 0x000fca0000410000 */
[----:B------:R-:W-:Y:S01]  /*7610*/  FSEL R2, R2, RZ, P1 ;  /* 0x000000ff02027208 */ /* 0x000fe20000800000 */
[----:B------:R-:W1:Y:S04]  /*7620*/  MUFU.EX2 R4, R4 ;  /* 0x0000000400047308 */ /* 0x000e680000000800 */
[--C-:B------:R-:W-:Y:S02]  /*7630*/  FFMA.FTZ R12, R12, c[0x0][0x23c], -R2.reuse ;  /* 0x00008f000c0c7a23 */ /* 0x100fe40000010802 */
[--C-:B------:R-:W-:Y:S02]  /*7640*/  FFMA.FTZ R19, R19, c[0x0][0x23c], -R2.reuse ;  /* 0x00008f0013137a23 */ /* 0x100fe40000010802 */
[--C-:B------:R-:W-:Y:S02]  /*7650*/  FFMA.FTZ R133, R18, c[0x0][0x23c], -R2.reuse ;  /* 0x00008f0012857a23 */ /* 0x100fe40000010802 */
[--C-:B------:R-:W-:Y:S01]  /*7660*/  FFMA.FTZ R135, R17, c[0x0][0x23c], -R2.reuse ;  /* 0x00008f0011877a23 */ /* 0x100fe20000010802 */
[----:B------:R-:W-:Y:S01]  /*7670*/  MUFU.EX2 R12, R12 ;  /* 0x0000000c000c7308 */ /* 0x000fe20000000800 */
[----:B------:R-:W-:-:S02]  /*7680*/  FFMA.FTZ R136, R16, c[0x0][0x23c], -R2 ;  /* 0x00008f0010887a23 */ /* 0x000fc40000010802 */
[--C-:B------:R-:W-:Y:S02]  /*7690*/  FFMA.FTZ R137, R15, c[0x0][0x23c], -R2.reuse ;  /* 0x00008f000f897a23 */ /* 0x100fe40000010802 */
[--C-:B------:R-:W-:Y:S02]  /*76a0*/  FFMA.FTZ R176, R14, c[0x0][0x23c], -R2.reuse ;  /* 0x00008f000eb07a23 */ /* 0x100fe40000010802 */
[----:B------:R-:W-:Y:S02]  /*76b0*/  FFMA.FTZ R177, R13, c[0x0][0x23c], -R2 ;  /* 0x00008f000db17a23 */ /* 0x000fe40000010802 */
[----:B------:R-:W2:Y:S01]  /*76c0*/  MUFU.EX2 R2, R19 ;  /* 0x0000001300027308 */ /* 0x000ea20000000800 */
[-C--:B-1----:R-:W-:Y:S01]  /*76d0*/  FMUL.FTZ R248, R148, R4.reuse ;  /* 0x0000000494f87220 */ /* 0x082fe20000410000 */
[----:B------:R-:W-:Y:S01]  /*76e0*/  STL [R1+0x110], R229 ;  /* 0x000110e501007387 */ /* 0x000fe20000100800 */
[----:B------:R-:W-:Y:S01]  /*76f0*/  ISETP.GE.AND P4, PT, R0, R173, PT ;  /* 0x000000ad0000720c */ /* 0x000fe20003f86270 */
[----:B------:R-:W-:-:S02]  /*7700*/  FMUL.FTZ R152, R152, R4 ;  /* 0x0000000498987220 */ /* 0x000fc40000410000 */
[----:B------:R1:W-:Y:S01]  /*7710*/  STL [R1+0x114], R248 ;  /* 0x000114f801007387 */ /* 0x0003e20000100800 */
        /* <DEDUP_REMOVED lines=13> */
[----:B--2---:R-:W-:Y:S01]  /*77f0*/  F2FP.BF16.PACK_AB R64, R2, R12 ;  /* 0x0000000c0240723e */ /* 0x004fe200000010ff */
        /* <DEDUP_REMOVED lines=11> */
[-C--:B-1----:R-:W-:Y:S02]  /*78b0*/  FMUL.FTZ R248, R112, R4.reuse ;  /* 0x0000000470f87220 */ /* 0x082fe40000410000 */
[-C--:B------:R-:W-:Y:S02]  /*78c0*/  FMUL.FTZ R229, R113, R4.reuse ;  /* 0x0000000471e57220 */ /* 0x080fe40000410000 */
[-C--:B------:R-:W-:Y:S02]  /*78d0*/  FMUL.FTZ R227, R116, R4.reuse ;  /* 0x0000000474e37220 */ /* 0x080fe40000410000 */
[-C--:B------:R-:W-:Y:S02]  /*78e0*/  FMUL.FTZ R226, R117, R4.reuse ;  /* 0x0000000475e27220 */ /* 0x080fe40000410000 */
[-C--:B------:R-:W-:Y:S02]  /*78f0*/  FMUL.FTZ R238, R128, R4.reuse ;  /* 0x0000000480ee7220 */ /* 0x080fe40000410000 */
[-C--:B------:R-:W-:Y:S01]  /*7900*/  FMUL.FTZ R243, R129, R4.reuse ;  /* 0x0000000481f37220 */ /* 0x080fe20000410000 */
[----:B------:R-:W-:Y:S01]  /*7910*/  ISETP.GE.AND P1, PT, R5, R173, PT ;  /* 0x000000ad0500720c */ /* 0x000fe20003f26270 */
[----:B------:R-:W-:Y:S01]  /*7920*/  FFMA.FTZ R4, R242, R4, R12 ;  /* 0x00000004f2047223 */ /* 0x000fe2000001000c */
[----:B------:R-:W-:-:S02]  /*7930*/  FSEL R12, R182, -INF , !P4 ;  /* 0xff800000b60c7808 */ /* 0x000fc40006000000 */
[----:B------:R-:W-:Y:S01]  /*7940*/  FSEL R19, R183, -INF , !P1 ;  /* 0xff800000b7137808 */ /* 0x000fe20004800000 */
[----:B------:R-:W-:Y:S01]  /*7950*/  FADD.FTZ R52, R2, R4 ;  /* 0x0000000402347221 */ /* 0x000fe20000010000 */
[-C--:B------:R-:W-:Y:S02]  /*7960*/  ISETP.GE.AND P4, PT, R11, R173.reuse, PT ;  /* 0x000000ad0b00720c */ /* 0x080fe40003f86270 */
[----:B------:R-:W-:Y:S02]  /*7970*/  FMNMX.FTZ R2, R132, R12, !PT ;  /* 0x0000000c84027209 */ /* 0x000fe40007810000 */
[----:B------:R-:W-:Y:S02]  /*7980*/  ISETP.GE.AND P1, PT, R10, R173, PT ;  /* 0x000000ad0a00720c */ /* 0x000fe40003f26270 */
[----:B------:R-:W-:Y:S02]  /*7990*/  FSEL R18, R178, -INF , !P4 ;  /* 0xff800000b2127808 */ /* 0x000fe40006000000 */
[----:B------:R-:W-:-:S02]  /*79a0*/  FMNMX.FTZ R2, R19, R2, !PT ;  /* 0x0000000213027209 */ /* 0x000fc40007810000 */
[----:B------:R-:W-:Y:S02]  /*79b0*/  FSEL R17, R179, -INF , !P1 ;  /* 0xff800000b3117808 */ /* 0x000fe40004800000 */
        /* <DEDUP_REMOVED lines=12> */
[----:B------:R-:W-:-:S04]  /*7a80*/  FMNMX.FTZ R2, R14, R2, !PT ;  /* 0x000000020e027209 */ /* 0x000fc80007810000 */
[----:B------:R-:W-:-:S05]  /*7a90*/  FMNMX.FTZ R2, R13, R2, !PT ;  /* 0x000000020d027209 */ /* 0x000fca0007810000 */
        /* <DEDUP_REMOVED lines=11> */
[----:B------:R-:W-:-:S04]  /*7b50*/  FFMA.FTZ R12, R12, c[0x0][0x23c], -R2 ;  /* 0x00008f000c0c7a23 */ /* 0x000fc80000010802 */
[----:B------:R2:W3:Y:S01]  /*7b60*/  MUFU.EX2 R24, R12 ;  /* 0x0000000c00187308 */ /* 0x0004e20000000800 */
[----:B------:R-:W-:Y:S01]  /*7b70*/  ISETP.GE.AND P1, PT, R0, R174, PT ;  /* 0x000000ae0000720c */ /* 0x000fe20003f26270 */
[--C-:B------:R-:W-:Y:S01]  /*7b80*/  FFMA.FTZ R25, R19, c[0x0][0x23c], -R2.reuse ;  /* 0x00008f0013197a23 */ /* 0x100fe20000010802 */
[----:B------:R4:W-:Y:S01]  /*7b90*/  STL [R1+0x118], R249 ;  /* 0x000118f901007387 */ /* 0x0009e20000100800 */
[--C-:B------:R-:W-:Y:S02]  /*7ba0*/  FFMA.FTZ R65, R18, c[0x0][0x23c], -R2.reuse ;  /* 0x00008f0012417a23 */ /* 0x100fe40000010802 */
[--C-:B------:R-:W-:Y:S02]  /*7bb0*/  FFMA.FTZ R80, R17, c[0x0][0x23c], -R2.reuse ;  /* 0x00008f0011507a23 */ /* 0x100fe40000010802 */
[--C-:B------:R-:W-:Y:S02]  /*7bc0*/  FFMA.FTZ R84, R16, c[0x0][0x23c], -R2.reuse ;  /* 0x00008f0010547a23 */ /* 0x100fe40000010802 */
[----:B------:R-:W-:-:S02]  /*7bd0*/  FFMA.FTZ R85, R15, c[0x0][0x23c], -R2 ;  /* 0x00008f000f557a23 */ /* 0x000fc40000010802 */
[--C-:B------:R-:W-:Y:S02]  /*7be0*/  FFMA.FTZ R101, R14, c[0x0][0x23c], -R2.reuse ;  /* 0x00008f000e657a23 */ /* 0x100fe40000010802 */
[----:B------:R-:W-:Y:S02]  /*7bf0*/  FFMA.FTZ R112, R13, c[0x0][0x23c], -R2 ;  /* 0x00008f000d707a23 */ /* 0x000fe40000010802 */
[-C--:B-1----:R-:W-:Y:S02]  /*7c00*/  FMUL.FTZ R250, R150, R4.reuse ;  /* 0x0000000496fa7220 */ /* 0x082fe40000410000 */
[----:B------:R-:W-:Y:S02]  /*7c10*/  FMUL.FTZ R251, R151, R4 ;  /* 0x0000000497fb7220 */ /* 0x000fe40000410000 */
[----:B------:R-:W-:Y:S02]  /*7c20*/  IMAD.MOV.U32 R150, RZ, RZ, R202 ;  /* 0x000000ffff967224 */ /* 0x000fe400078e00ca */
[----:B------:R-:W-:-:S02]  /*7c30*/  IMAD.MOV.U32 R151, RZ, RZ, R200 ;  /* 0x000000ffff977224 */ /* 0x000fc400078e00c8 */
[----:B------:R-:W-:Y:S02]  /*7c40*/  IMAD.MOV.U32 R224, RZ, RZ, R218 ;  /* 0x000000ffffe07224 */ /* 0x000fe400078e00da */
[----:B------:R-:W-:Y:S02]  /*7c50*/  IMAD.MOV.U32 R225, RZ, RZ, R219 ;  /* 0x000000ffffe17224 */ /* 0x000fe400078e00db */
[-C--:B------:R-:W-:Y:S02]  /*7c60*/  FMUL.FTZ R26, R142, R4.reuse ;  /* 0x000000048e1a7220 */ /* 0x080fe40000410000 */
[-C--:B------:R-:W-:Y:S01]  /*7c70*/  FMUL.FTZ R2, R143, R4.reuse ;  /* 0x000000048f027220 */ /* 0x080fe20000410000 */
[----:B------:R-:W-:Y:S01]  /*7c80*/  ISETP.GE.AND P5, PT, R0, R175, PT ;  /* 0x000000af0000720c */ /* 0x000fe20003fa6270 */
[----:B------:R-:W-:Y:S01]  /*7c90*/  FMUL.FTZ R154, R154, R4 ;  /* 0x000000049a9a7220 */ /* 0x000fe20000410000 */
[----:B------:R-:W-:Y:S01]  /*7ca0*/  ISETP.GE.AND P4, PT, R5, R174, PT ;  /* 0x000000ae0500720c */ /* 0x000fe20003f86270 */
[----:B------:R-:W-:-:S02]  /*7cb0*/  FMUL.FTZ R155, R155, R4 ;  /* 0x000000049b9b7220 */ /* 0x000fc40000410000 */
[-C--:B------:R-:W-:Y:S02]  /*7cc0*/  FMUL.FTZ R146, R146, R4.reuse ;  /* 0x0000000492927220 */ /* 0x080fe40000410000 */
[-C--:B------:R-:W-:Y:S02]  /*7cd0*/  FMUL.FTZ R147, R147, R4.reuse ;  /* 0x0000000493937220 */ /* 0x080fe40000410000 */
[-C--:B------:R-:W-:Y:S02]  /*7ce0*/  FMUL.FTZ R129, R38, R4.reuse ;  /* 0x0000000426817220 */ /* 0x080fe40000410000 */
[-C--:B----4-:R-:W-:Y:S02]  /*7cf0*/  FMUL.FTZ R249, R39, R4.reuse ;  /* 0x0000000427f97220 */ /* 0x090fe40000410000 */
[-C--:B------:R-:W-:Y:S02]  /*7d00*/  FMUL.FTZ R27, R50, R4.reuse ;  /* 0x00000004321b7220 */ /* 0x080fe40000410000 */
[----:B--2---:R-:W-:-:S02]  /*7d10*/  FMUL.FTZ R12, R51, R4 ;  /* 0x00000004330c7220 */ /* 0x004fc40000410000 */
        /* <DEDUP_REMOVED lines=20> */
[----:B---3--:R-:W-:Y:S01]  /*7e60*/  FFMA.FTZ R97, R217, R4, R24 ;  /* 0x00000004d9617223 */ /* 0x008fe20000010018 */
[----:B------:R-:W-:Y:S02]  /*7e70*/  FSEL R4, R198, -INF , !P1 ;  /* 0xff800000c6047808 */ /* 0x000fe40004800000 */
[----:B------:R-:W-:Y:S02]  /*7e80*/  FSEL R14, R196, -INF , !P5 ;  /* 0xff800000c40e7808 */ /* 0x000fe40006800000 */
[----:B------:R-:W-:Y:S02]  /*7e90*/  ISETP.GE.AND P1, PT, R11, R174, PT ;  /* 0x000000ae0b00720c */ /* 0x000fe40003f26270 */
[----:B------:R-:W-:-:S02]  /*7ea0*/  FSEL R18, R199, -INF , !P4 ;  /* 0xff800000c7127808 */ /* 0x000fc40006000000 */
[----:B------:R-:W-:Y:S02]  /*7eb0*/  FMNMX.FTZ R0, R3, R4, !PT ;  /* 0x0000000403007209 */ /* 0x000fe40007810000 */
[-C--:B------:R-:W-:Y:S02]  /*7ec0*/  ISETP.GE.AND P5, PT, R11, R175.reuse, PT ;  /* 0x000000af0b00720c */ /* 0x080fe40003fa6270 */
[----:B------:R-:W-:Y:S02]  /*7ed0*/  ISETP.GE.AND P4, PT, R10, R174, PT ;  /* 0x000000ae0a00720c */ /* 0x000fe40003f86270 */
[----:B------:R-:W-:Y:S02]  /*7ee0*/  FSEL R17, R194, -INF , !P1 ;  /* 0xff800000c2117808 */ /* 0x000fe40004800000 */
[----:B------:R-:W-:Y:S02]  /*7ef0*/  FMNMX.FTZ R0, R18, R0, !PT ;  /* 0x0000000012007209 */ /* 0x000fe40007810000 */
[----:B------:R-:W-:Y:S01]  /*7f00*/  FSEL R19, R192, -INF , !P5 ;  /* 0xff800000c0137808 */ /* 0x000fe20006800000 */
[----:B------:R-:W-:Y:S01]  /*7f10*/  IMAD.MOV.U32 R198, RZ, RZ, R15 ;  /* 0x000000ffffc67224 */ /* 0x000fe200078e000f */
[-C--:B------:R-:W-:Y:S01]  /*7f20*/  ISETP.GE.AND P5, PT, R9, R175.reuse, PT ;  /* 0x000000af0900720c */ /* 0x080fe20003fa6270 */
[----:B------:R-:W-:Y:S01]  /*7f30*/  IMAD.MOV.U32 R199, RZ, RZ, R13 ;  /* 0x000000ffffc77224 */ /* 0x000fe200078e000d */
[----:B------:R-:W-:-:S02]  /*7f40*/  ISETP.GE.AND P6, PT, R5, R175, PT ;  /* 0x000000af0500720c */ /* 0x000fc40003fc6270 */
[----:B------:R-:W-:Y:S02]  /*7f50*/  ISETP.GE.AND P1, PT, R9, R174, PT ;  /* 0x000000ae0900720c */ /* 0x000fe40003f26270 */
[----:B------:R-:W-:Y:S02]  /*7f60*/  FSEL R15, R195, -INF , !P4 ;  /* 0xff800000c30f7808 */ /* 0x000fe40006000000 */
[----:B------:R-:W-:Y:S01]  /*7f70*/  FMNMX.FTZ R0, R17, R0, !PT ;  /* 0x0000000011007209 */ /* 0x000fe20007810000 */
[----:B------:R-:W-:Y:S01]  /*7f80*/  IMAD.MOV.U32 R119, RZ, RZ, R22 ;  /* 0x000000ffff777224 */ /* 0x000fe200078e0016 */
[----:B------:R-:W-:Y:S01]  /*7f90*/  FSEL R13, R188, -INF , !P5 ;  /* 0xff800000bc0d7808 */ /* 0x000fe20006800000 */
[----:B------:R-:W-:Y:S01]  /*7fa0*/  IMAD.MOV.U32 R188, RZ, RZ, R12 ;  /* 0x000000ffffbc7224 */ /* 0x000fe200078e000c */
[----:B------:R-:W-:Y:S01]  /*7fb0*/  FSEL R22, R197, -INF , !P6 ;  /* 0xff800000c5167808 */ /* 0x000fe20007000000 */
[----:B------:R-:W-:Y:S01]  /*7fc0*/  IMAD.MOV.U32 R130, RZ, RZ, R2 ;  /* 0x000000ffff827224 */ /* 0x000fe200078e0002 */
[----:B------:R-:W-:-:S02]  /*7fd0*/  ISETP.GE.AND P4, PT, R8, R174, PT ;  /* 0x000000ae0800720c */ /* 0x000fc40003f86270 */
[----:B------:R-:W-:Y:S02]  /*7fe0*/  FSEL R12, R190, -INF , !P1 ;  /* 0xff800000be0c7808 */ /* 0x000fe40004800000 */
[----:B------:R-:W-:Y:S02]  /*7ff0*/  FMNMX.FTZ R0, R15, R0, !PT ;  /* 0x000000000f007209 */ /* 0x000fe40007810000 */
[----:B------:R-:W-:Y:S02]  /*8000*/  ISETP.GE.AND P6, PT, R10, R175, PT ;  /* 0x000000af0a00720c */ /* 0x000fe40003fc6270 */
[----:B------:R-:W-:Y:S02]  /*8010*/  FMNMX.FTZ R2, R134, R14, !PT ;  /* 0x0000000e86027209 */ /* 0x000fe40007810000 */
[----:B------:R-:W-:Y:S02]  /*8020*/  ISETP.GE.AND P1, PT, R7, R174, PT ;  /* 0x000000ae0700720c */ /* 0x000fe40003f26270 */
[----:B------:R-:W-:-:S02]  /*8030*/  FSEL R10, R191, -INF , !P4 ;  /* 0xff800000bf0a7808 */ /* 0x000fc40006000000 */
[----:B------:R-:W-:Y:S02]  /*8040*/  FMNMX.FTZ R0, R12, R0, !PT ;  /* 0x000000000c007209 */ /* 0x000fe40007810000 */
[----:B------:R-:W-:Y:S02]  /*8050*/  FSEL R16, R193, -INF , !P6 ;  /* 0xff800000c1107808 */ /* 0x000fe40007000000 */
[----:B------:R-:W-:Y:S02]  /*8060*/  FMNMX.FTZ R2, R22, R2, !PT ;  /* 0x0000000216027209 */ /* 0x000fe40007810000 */
[-C--:B------:R-:W-:Y:S02]  /*8070*/  ISETP.GE.AND P6, PT, R8, R175.reuse, PT ;  /* 0x000000af0800720c */ /* 0x080fe40003fc6270 */
[----:B------:R-:W-:Y:S02]  /*8080*/  ISETP.GE.AND P5, PT, R7, R175, PT ;  /* 0x000000af0700720c */ /* 0x000fe40003fa6270 */
[----:B------:R-:W-:-:S02]  /*8090*/  ISETP.GE.AND P4, PT, R6, R174, PT ;  /* 0x000000ae0600720c */ /* 0x000fc40003f86270 */
[----:B------:R-:W-:Y:S02]  /*80a0*/  FSEL R7, R186, -INF , !P1 ;  /* 0xff800000ba077808 */ /* 0x000fe40004800000 */
[----:B------:R-:W-:Y:S02]  /*80b0*/  FMNMX.FTZ R0, R10, R0, !PT ;  /* 0x000000000a007209 */ /* 0x000fe40007810000 */
[----:B------:R-:W-:Y:S02]  /*80c0*/  FMNMX.FTZ R2, R19, R2, !PT ;  /* 0x0000000213027209 */ /* 0x000fe40007810000 */
[----:B------:R-:W-:Y:S02]  /*80d0*/  FSEL R11, R189, -INF , !P6 ;  /* 0xff800000bd0b7808 */ /* 0x000fe40007000000 */
[----:B------:R-:W-:Y:S02]  /*80e0*/  ISETP.GE.AND P6, PT, R6, R175, PT ;  /* 0x000000af0600720c */ /* 0x000fe40003fc6270 */
[----:B------:R-:W-:-:S02]  /*80f0*/  FSEL R6, R187, -INF , !P4 ;  /* 0xff800000bb067808 */ /* 0x000fc40006000000 */
[----:B------:R-:W-:Y:S02]  /*8100*/  FMNMX.FTZ R0, R7, R0, !PT ;  /* 0x0000000007007209 */ /* 0x000fe40007810000 */
[----:B------:R-:W-:Y:S02]  /*8110*/  FMNMX.FTZ R2, R16, R2, !PT ;  /* 0x0000000210027209 */ /* 0x000fe40007810000 */
[----:B------:R-:W-:Y:S02]  /*8120*/  FMNMX.FTZ R0, R6, R0, !PT ;  /* 0x0000000006007209 */ /* 0x000fe40007810000 */
[----:B------:R-:W-:Y:S02]  /*8130*/  FMNMX.FTZ R2, R13, R2, !PT ;  /* 0x000000020d027209 */ /* 0x000fe40007810000 */
[----:B------:R-:W-:Y:S01]  /*8140*/  FSEL R9, R184, -INF , !P5 ;  /* 0xff800000b8097808 */ /* 0x000fe20006800000 */
[----:B------:R-:W1:Y:S01]  /*8150*/  SHFL.BFLY PT, R5, R0, 0x2, 0x1f ;  /* 0x0c401f0000057f89 */ /* 0x000e6200000e0000 */
[----:B------:R-:W-:-:S02]  /*8160*/  FMNMX.FTZ R2, R11, R2, !PT ;  /* 0x000000020b027209 */ /* 0x000fc40007810000 */
[----:B------:R-:W-:Y:S02]  /*8170*/  FSEL R8, R185, -INF , !P6 ;  /* 0xff800000b9087808 */ /* 0x000fe40007000000 */
[----:B------:R-:W-:-:S04]  /*8180*/  FMNMX.FTZ R2, R9, R2, !PT ;  /* 0x0000000209027209 */ /* 0x000fc80007810000 */
[----:B------:R-:W-:Y:S01]  /*8190*/  FMNMX.FTZ R2, R8, R2, !PT ;  /* 0x0000000208027209 */ /* 0x000fe20007810000 */
[----:B------:R-:W-:-:S04]  /*81a0*/  IMAD.MOV.U32 R217, RZ, RZ, R23 ;  /* 0x000000ffffd97224 */ /* 0x000fc800078e0017 */
[----:B------:R-:W2:Y:S01]  /*81b0*/  SHFL.BFLY PT, R23, R2, 0x2, 0x1f ;  /* 0x0c401f0002177f89 */ /* 0x000ea200000e0000 */
[----:B-1----:R-:W-:-:S05]  /*81c0*/  FMNMX.FTZ R0, R0, R5, !PT ;  /* 0x0000000500007209 */ /* 0x002fca0007810000 */
[----:B------:R-:W1:Y:S01]  /*81d0*/  SHFL.BFLY PT, R5, R0, 0x1, 0x1f ;  /* 0x0c201f0000057f89 */ /* 0x000e6200000e0000 */
[----:B--2---:R-:W-:-:S05]  /*81e0*/  FMNMX.FTZ R2, R2, R23, !PT ;  /* 0x0000001702027209 */ /* 0x004fca0007810000 */
[----:B------:R-:W2:Y:S01]  /*81f0*/  SHFL.BFLY PT, R23, R2, 0x1, 0x1f ;  /* 0x0c201f0002177f89 */ /* 0x000ea200000e0000 */
[----:B------:R-:W-:Y:S01]  /*8200*/  IMAD.MOV.U32 R189, RZ, RZ, R232 ;  /* 0x000000ffffbd7224 */ /* 0x000fe200078e00e8 */
[----:B-1----:R-:W-:-:S04]  /*8210*/  FMNMX.FTZ R232, R0, R5, !PT ;  /* 0x0000000500e87209 */ /* 0x002fc80007810000 */
[C---:B------:R-:W-:Y:S01]  /*8220*/  FSETP.NEU.FTZ.AND P1, PT, R232.reuse, -INF , PT ;  /* 0xff800000e800780b */ /* 0x040fe20003f3d000 */
[----:B------:R-:W-:-:S03]  /*8230*/  FMUL.FTZ R0, R232, c[0x0][0x23c] ;  /* 0x00008f00e8007a20 */ /* 0x000fc60000410000 */
[----:B------:R-:W-:Y:S01]  /*8240*/  FSEL R5, R232, RZ, P1 ;  /* 0x000000ffe8057208 */ /* 0x000fe20000800000 */
[----:B------:R-:W-:-:S04]  /*8250*/  IMAD.MOV.U32 R195, RZ, RZ, R233 ;  /* 0x000000ffffc37224 */ /* 0x000fc800078e00e9 */
[----:B------:R-:W-:Y:S01]  /*8260*/  FADD.FTZ R3, R3, -R5 ;  /* 0x8000000503037221 */ /* 0x000fe20000010000 */
[----:B--2---:R-:W-:Y:S02]  /*8270*/  FMNMX.FTZ R233, R2, R23, !PT ;  /* 0x0000001702e97209 */ /* 0x004fe40007810000 */
[----:B------:R-:W-:Y:S01]  /*8280*/  FSEL R2, R0, RZ, P1 ;  /* 0x000000ff00027208 */ /* 0x000fe20000800000 */
[----:B------:R-:W-:-:S04]  /*8290*/  FMUL.FTZ R3, R3, c[0x0][0x23c] ;  /* 0x00008f0003037a20 */ /* 0x000fc80000410000 */
[--C-:B------:R-:W-:Y:S02]  /*82a0*/  FFMA.FTZ R0, R4, c[0x0][0x23c], -R2.reuse ;  /* 0x00008f0004007a23 */ /* 0x100fe40000010802 */
[----:B------:R-:W-:Y:S01]  /*82b0*/  FFMA.FTZ R4, R18, c[0x0][0x23c], -R2 ;  /* 0x00008f0012047a23 */ /* 0x000fe20000010802 */
[----:B------:R-:W-:Y:S01]  /*82c0*/  MUFU.EX2 R3, R3 ;  /* 0x0000000300037308 */ /* 0x000fe20000000800 */
[----:B------:R-:W-:-:S07]  /*82d0*/  FSETP.NEU.FTZ.AND P6, PT, R233, -INF , PT ;  /* 0xff800000e900780b */ /* 0x000fce0003fdd000 */
[----:B------:R1:W2:Y:S08]  /*82e0*/  MUFU.EX2 R5, R0 ;  /* 0x0000000000057308 */ /* 0x0002b00000000800 */
[----:B------:R-:W3:Y:S01]  /*82f0*/  MUFU.EX2 R4, R4 ;  /* 0x0000000400047308 */ /* 0x000ee20000000800 */
[----:B-1----:R-:W-:-:S05]  /*8300*/  FMUL.FTZ R0, R233, c[0x0][0x23c] ;  /* 0x00008f00e9007a20 */ /* 0x002fca0000410000 */
[----:B------:R-:W-:Y:S01]  /*8310*/  FSEL R0, R0, RZ, P6 ;  /* 0x000000ff00007208 */ /* 0x000fe20003000000 */
[----:B------:R-:W-:Y:S01]  /*8320*/  IMAD.MOV.U32 R194, RZ, RZ, R69 ;  /* 0x000000ffffc27224 */ /* 0x000fe200078e0045 */
[----:B------:R-:W-:-:S03]  /*8330*/  ULOP3.LUT UR4, UR32, UR31, URZ, 0x3c, !UPT ;  /* 0x0000001f20047292 */ /* 0x000fc6000f8e3c3f */
[--C-:B------:R-:W-:Y:S02]  /*8340*/  FFMA.FTZ R23, R14, c[0x0][0x23c], -R0.reuse ;  /* 0x00008f000e177a23 */ /* 0x100fe40000010800 */
[--C-:B------:R-:W-:Y:S02]  /*8350*/  FFMA.FTZ R55, R22, c[0x0][0x23c], -R0.reuse ;  /* 0x00008f0016377a23 */ /* 0x100fe40000010800 */
[--C-:B------:R-:W-:Y:S02]  /*8360*/  FFMA.FTZ R67, R19, c[0x0][0x23c], -R0.reuse ;  /* 0x00008f0013437a23 */ /* 0x100fe40000010800 */
[--C-:B------:R-:W-:Y:S02]  /*8370*/  FFMA.FTZ R69, R16, c[0x0][0x23c], -R0.reuse ;  /* 0x00008f0010457a23 */ /* 0x100fe40000010800 */
[--C-:B------:R-:W-:Y:S02]  /*8380*/  FFMA.FTZ R81, R13, c[0x0][0x23c], -R0.reuse ;  /* 0x00008f000d517a23 */ /* 0x100fe40000010800 */
[----:B------:R-:W-:-:S02]  /*8390*/  FFMA.FTZ R82, R11, c[0x0][0x23c], -R0 ;  /* 0x00008f000b527a23 */ /* 0x000fc40000010800 */
[--C-:B------:R-:W-:Y:S02]  /*83a0*/  FFMA.FTZ R86, R9, c[0x0][0x23c], -R0.reuse ;  /* 0x00008f0009567a23 */ /* 0x100fe40000010800 */
[----:B------:R-:W-:Y:S02]  /*83b0*/  FFMA.FTZ R83, R8, c[0x0][0x23c], -R0 ;  /* 0x00008f0008537a23 */ /* 0x000fe40000010800 */
[----:B--2---:R-:W-:-:S04]  /*83c0*/  FFMA.FTZ R0, R231, R3, R5 ;  /* 0x00000003e7007223 */ /* 0x004fc80000010005 */
[----:B---3--:R-:W-:Y:S01]  /*83d0*/  FADD.FTZ R11, R4, R0 ;  /* 0x00000000040b7221 */ /* 0x008fe20000010000 */
[----:B------:R-:W-:-:S05]  /*83e0*/  LOP3.LUT R0, R235, UR4, RZ, 0x3c, !PT ;  /* 0x00000004eb007c12 */ /* 0x000fca000f8e3cff */
[----:B------:R-:W-:Y:S01]  /*83f0*/  IMAD.WIDE.U32 R114, R0, -0x326172a9, RZ ;  /* 0xcd9e8d5700727825 */ /* 0x000fe200078e00ff */
[----:B------:R-:W-:-:S04]  /*8400*/  F2FP.BF16.PACK_AB R100, R4, R5 ;  /* 0x000000050464723e */ /* 0x000fc800000010ff */
[----:B------:R-:W-:-:S05]  /*8410*/  LOP3.LUT R0, R115, UR14, R222, 0x96, !PT ;  /* 0x0000000e73007c12 */ /* 0x000fca000f8e96de */
[----:B------:R-:W-:-:S05]  /*8420*/  IMAD.WIDE.U32 R4, R0, -0x2daee0ad, RZ ;  /* 0xd2511f5300047825 */ /* 0x000fca00078e00ff */
[----:B------:R-:W-:Y:S01]  /*8430*/  LOP3.LUT R0, R5, UR12, R224, 0x96, !PT ;  /* 0x0000000c05007c12 */ /* 0x000fe2000f8e96e0 */
[--C-:B------:R-:W-:Y:S02]  /*8440*/  FFMA.FTZ R87, R7, c[0x0][0x23c], -R2.reuse ;  /* 0x00008f0007577a23 */ /* 0x100fe40000010802 */
[----:B------:R-:W-:Y:S02]  /*8450*/  FFMA.FTZ R96, R6, c[0x0][0x23c], -R2 ;  /* 0x00008f0006607a23 */ /* 0x000fe40000010802 */
[----:B------:R-:W-:Y:S01]  /*8460*/  IMAD.WIDE.U32 R6, R0, -0x326172a9, RZ ;  /* 0xcd9e8d5700067825 */ /* 0x000fe200078e00ff */
[----:B------:R-:W-:-:S03]  /*8470*/  LOP3.LUT R0, R247, UR13, R114, 0x96, !PT ;  /* 0x0000000df7007c12 */ /* 0x000fc6000f8e9672 */
[--C-:B------:R-:W-:Y:S02]  /*8480*/  FFMA.FTZ R98, R12, c[0x0][0x23c], -R2.reuse ;  /* 0x00008f000c627a23 */ /* 0x100fe40000010802 */
[--C-:B------:R-:W-:Y:S02]  /*8490*/  FFMA.FTZ R9, R17, c[0x0][0x23c], -R2.reuse ;  /* 0x00008f0011097a23 */ /* 0x100fe40000010802 */
[--C-:B------:R-:W-:Y:S02]  /*84a0*/  FFMA.FTZ R15, R15, c[0x0][0x23c], -R2.reuse ;  /* 0x00008f000f0f7a23 */ /* 0x100fe40000010802 */
[----:B------:R-:W-:Y:S01]  /*84b0*/  FFMA.FTZ R99, R10, c[0x0][0x23c], -R2 ;  /* 0x00008f000a637a23 */ /* 0x000fe20000010802 */
[----:B------:R-:W-:Y:S01]  /*84c0*/  LOP3.LUT R2, R7, UR11, R246, 0x96, !PT ;  /* 0x0000000b07027c12 */ /* 0x000fe2000f8e96f6 */
[----:B------:R-:W-:-:S05]  /*84d0*/  IMAD.WIDE.U32 R12, R0, -0x2daee0ad, RZ ;  /* 0xd2511f53000c7825 */ /* 0x000fca00078e00ff */
[----:B------:R-:W-:Y:S01]  /*84e0*/  LOP3.LUT R0, R13, UR10, R4, 0x96, !PT ;  /* 0x0000000a0d007c12 */ /* 0x000fe2000f8e9604 */
[----:B------:R-:W-:-:S05]  /*84f0*/  IMAD.WIDE.U32 R4, R2, -0x2daee0ad, RZ ;  /* 0xd2511f5302047825 */ /* 0x000fca00078e00ff */
[----:B------:R-:W-:Y:S01]  /*8500*/  LOP3.LUT R2, R5, UR8, R12, 0x96, !PT ;  /* 0x0000000805027c12 */ /* 0x000fe2000f8e960c */
[----:B------:R-:W-:-:S05]  /*8510*/  IMAD.WIDE.U32 R12, R0, -0x326172a9, RZ ;  /* 0xcd9e8d57000c7825 */ /* 0x000fca00078e00ff */
[----:B------:R-:W-:Y:S01]  /*8520*/  LOP3.LUT R0, R13, UR9, R6, 0x96, !PT ;  /* 0x000000090d007c12 */ /* 0x000fe2000f8e9606 */
[----:B------:R-:W-:Y:S01]  /*8530*/  IMAD.MOV.U32 R190, RZ, RZ, R27 ;  /* 0x000000ffffbe7224 */ /* 0x000fe200078e001b */
[----:B------:R-:W1:Y:S01]  /*8540*/  LDC.U8 R113, c[0x0][0x2d8] ;  /* 0x0000b600ff717b82 */ /* 0x000e620000000000 */
[----:B------:R-:W-:Y:S02]  /*8550*/  IMAD.MOV.U32 R186, RZ, RZ, R26 ;  /* 0x000000ffffba7224 */ /* 0x000fe400078e001a */
[----:B------:R-:W-:-:S05]  /*8560*/  IMAD.WIDE.U32 R26, R0, -0x2daee0ad, RZ ;  /* 0xd2511f53001a7825 */ /* 0x000fca00078e00ff */
[----:B------:R-:W-:Y:S01]  /*8570*/  LOP3.LUT R0, R27, UR6, R4, 0x96, !PT ;  /* 0x000000061b007c12 */ /* 0x000fe2000f8e9604 */
[----:B------:R-:W-:-:S04]  /*8580*/  IMAD.WIDE.U32 R6, R2, -0x326172a9, RZ ;  /* 0xcd9e8d5702067825 */ /* 0x000fc800078e00ff */
[----:B------:R-:W-:-:S05]  /*8590*/  IMAD.WIDE.U32 R4, R0, -0x326172a9, RZ ;  /* 0xcd9e8d5700047825 */ /* 0x000fca00078e00ff */
[----:B------:R-:W-:Y:S02]  /*85a0*/  LOP3.LUT R0, R5, UR15, R6, 0x96, !PT ;  /* 0x0000000f05007c12 */ /* 0x000fe4000f8e9606 */
[----:B------:R2:W3:Y:S02]  /*85b0*/  MUFU.EX2 R6, R9 ;  /* 0x0000000900067308 */ /* 0x0004e40000000800 */
[----:B------:R-:W-:-:S04]  /*85c0*/  LOP3.LUT R2, R0, 0xff, RZ, 0xc0, !PT ;  /* 0x000000ff00027812 */ /* 0x000fc800078ec0ff */
[----:B-1----:R-:W-:Y:S02]  /*85d0*/  ISETP.GE.U32.AND P5, PT, R113, R2, PT ;  /* 0x000000027100720c */ /* 0x002fe40003fa6070 */
[----:B------:R-:W1:Y:S01]  /*85e0*/  MUFU.EX2 R8, R133 ;  /* 0x0000008500087308 */ /* 0x000e620000000800 */
[----:B--2---:R-:W-:-:S07]  /*85f0*/  LOP3.LUT R9, R0, 0xffff, RZ, 0xc0, !PT ;  /* 0x0000ffff00097812 */ /* 0x004fce00078ec0ff */
[----:B------:R-:W2:Y:S01]  /*8600*/  MUFU.EX2 R2, R15 ;  /* 0x0000000f00027308 */ /* 0x000ea20000000800 */
[----:B------:R-:W-:-:S04]  /*8610*/  SHF.R.U32.HI R9, RZ, 0x8, R9 ;  /* 0x00000008ff097819 */ /* 0x000fc80000011609 */
[----:B------:R-:W-:-:S04]  /*8620*/  LOP3.LUT R9, R9, 0xffff, RZ, 0xc0, !PT ;  /* 0x0000ffff09097812 */ /* 0x000fc800078ec0ff */
[----:B------:R-:W-:Y:S01]  /*8630*/  ISETP.GE.U32.AND P4, PT, R113, R9, PT ;  /* 0x000000097100720c */ /* 0x000fe20003f86070 */
[----:B---3--:R-:W-:Y:S02]  /*8640*/  FADD.FTZ R9, R6, R11 ;  /* 0x0000000b06097221 */ /* 0x008fe40000010000 */
[----:B------:R-:W3:Y:S01]  /*8650*/  MUFU.EX2 R11, R25 ;  /* 0x00000019000b7308 */ /* 0x000ee20000000800 */
[----:B-1----:R-:W-:Y:S01]  /*8660*/  FADD.FTZ R10, R8, R52 ;  /* 0x00000034080a7221 */ /* 0x002fe20000010000 */
[----:B------:R-:W-:Y:S01]  /*8670*/  PRMT R17, R64, 0x7610, R17 ;  /* 0x0000761040117816 */ /* 0x000fe20000000011 */
[C---:B--2---:R-:W-:Y:S01]  /*8680*/  FADD.FTZ R52, R2.reuse, R9 ;  /* 0x0000000902347221 */ /* 0x044fe20000010000 */
[----:B------:R-:W-:Y:S02]  /*8690*/  F2FP.BF16.PACK_AB R27, R2, R6 ;  /* 0x00000006021b723e */ /* 0x000fe400000010ff */
[--C-:B------:R-:W-:Y:S02]  /*86a0*/  SHF.R.U32.HI R2, RZ, 0x18, R0.reuse ;  /* 0x00000018ff027819 */ /* 0x100fe40000011600 */
[----:B------:R-:W-:Y:S01]  /*86b0*/  SHF.R.U32.HI R0, RZ, 0x10, R0 ;  /* 0x00000010ff007819 */ /* 0x000fe20000011600 */
[----:B------:R-:W-:Y:S01]  /*86c0*/  @!P5 HFMA2.BF16_V2 R48, -RZ.H0_H0, RZ.H0_H0, -R17.H0_H0 ;  /* 0x200000ffff30d231 */ /* 0x000fe20000340911 */
[----:B------:R-:W-:-:S02]  /*86d0*/  PRMT R14, R64, 0x7632, R14 ;  /* 0x00007632400e7816 */ /* 0x000fc4000000000e */
[----:B------:R-:W-:Y:S02]  /*86e0*/  LOP3.LUT R0, R0, 0xff, RZ, 0xc0, !PT ;  /* 0x000000ff00007812 */ /* 0x000fe400078ec0ff */
[----:B------:R-:W-:Y:S02]  /*86f0*/  ISETP.GE.U32.AND P1, PT, R113, R2, PT ;  /* 0x000000027100720c */ /* 0x000fe40003f26070 */
[----:B------:R-:W-:Y:S02]  /*8700*/  PRMT R103, R17, 0x5410, R14 ;  /* 0x0000541011677816 */ /* 0x000fe4000000000e */
[----:B------:R-:W-:Y:S02]  /*8710*/  @!P5 PRMT R17, R48, 0x5410, RZ ;  /* 0x000054103011d816 */ /* 0x000fe400000000ff */
[----:B------:R-:W-:Y:S02]  /*8720*/  ISETP.GE.U32.AND P5, PT, R113, R0, PT ;  /* 0x000000007100720c */ /* 0x000fe40003fa6070 */
[----:B---3--:R-:W-:-:S02]  /*8730*/  F2FP.BF16.PACK_AB R0, R11, R24 ;  /* 0x000000180b00723e */ /* 0x008fc400000010ff */
[----:B------:R-:W-:Y:S02]  /*8740*/  LOP3.LUT R2, R4, 0xffff, RZ, 0xc0, !PT ;  /* 0x0000ffff04027812 */ /* 0x000fe400078ec0ff */
[C---:B------:R-:W-:Y:S02]  /*8750*/  PRMT R15, R0.reuse, 0x7632, R15 ;  /* 0x00007632000f7816 */ /* 0x040fe4000000000f */
[----:B------:R-:W-:Y:S02]  /*8760*/  SHF.R.U32.HI R5, RZ, 0x8, R2 ;  /* 0x00000008ff057819 */ /* 0x000fe40000011602 */
[----:B------:R-:W-:Y:S01]  /*8770*/  LOP3.LUT R12, R7, UR7, R12, 0x96, !PT ;  /* 0x00000007070c7c12 */ /* 0x000fe2000f8e960c */
[----:B------:R-:W-:Y:S01]  /*8780*/  @!P1 HFMA2.BF16_V2 R50, -RZ.H0_H0, RZ.H0_H0, -R15.H0_H0 ;  /* 0x200000ffff329231 */ /* 0x000fe2000034090f */
[----:B------:R-:W1:Y:S01]  /*8790*/  MUFU.EX2 R7, R135 ;  /* 0x0000008700077308 */ /* 0x000e620000000800 */
[----:B------:R-:W-:Y:S02]  /*87a0*/  PRMT R16, R0, 0x7610, R16 ;  /* 0x0000761000107816 */ /* 0x000fe40000000010 */
[----:B------:R-:W-:-:S02]  /*87b0*/  LOP3.LUT R0, R5, 0xffff, RZ, 0xc0, !PT ;  /* 0x0000ffff05007812 */ /* 0x000fc400078ec0ff */
[----:B------:R-:W-:-:S03]  /*87c0*/  PRMT R102, R16, 0x5410, R15 ;  /* 0x0000541010667816 */ /* 0x000fc6000000000f */
[----:B------:R-:W2:Y:S01]  /*87d0*/  MUFU.EX2 R2, R136 ;  /* 0x0000008800027308 */ /* 0x000ea20000000800 */
[----:B------:R-:W-:Y:S02]  /*87e0*/  @!P1 PRMT R15, R50, 0x5410, RZ ;  /* 0x00005410320f9816 */ /* 0x000fe400000000ff */
[----:B------:R-:W-:Y:S01]  /*87f0*/  ISETP.GE.U32.AND P1, PT, R113, R0, PT ;  /* 0x000000007100720c */ /* 0x000fe20003f26070 */
[----:B------:R-:W-:-:S04]  /*8800*/  @!P4 HFMA2.BF16_V2 R49, -RZ.H0_H0, RZ.H0_H0, -R14.H0_H0 ;  /* 0x200000ffff31c231 */ /* 0x000fc8000034090e */
[----:B------:R-:W3:Y:S01]  /*8810*/  MUFU.EX2 R0, R137 ;  /* 0x0000008900007308 */ /* 0x000ee20000000800 */
[----:B------:R-:W-:Y:S01]  /*8820*/  LOP3.LUT R6, R4, 0xff, RZ, 0xc0, !PT ;  /* 0x000000ff04067812 */ /* 0x000fe200078ec0ff */
[----:B-1----:R-:W-:Y:S01]  /*8830*/  FADD.FTZ R10, R7, R10 ;  /* 0x0000000a070a7221 */ /* 0x002fe20000010000 */
[----:B------:R-:W-:Y:S02]  /*8840*/  @!P4 PRMT R14, R49, 0x5410, RZ ;  /* 0x00005410310ec816 */ /* 0x000fe400000000ff */
[----:B------:R-:W-:Y:S02]  /*8850*/  ISETP.GE.U32.AND P4, PT, R113, R6, PT ;  /* 0x000000067100720c */ /* 0x000fe40003f86070 */
[----:B------:R-:W-:Y:S02]  /*8860*/  F2FP.BF16.PACK_AB R7, R7, R8 ;  /* 0x000000080707723e */ /* 0x000fe400000010ff */
[--C-:B------:R-:W-:Y:S02]  /*8870*/  SHF.R.U32.HI R5, RZ, 0x18, R4.reuse ;  /* 0x00000018ff057819 */ /* 0x100fe40000011604 */
[----:B------:R-:W-:Y:S01]  /*8880*/  SHF.R.U32.HI R9, RZ, 0x10, R4 ;  /* 0x00000010ff097819 */ /* 0x000fe20000011604 */
[----:B--2---:R-:W-:Y:S01]  /*8890*/  FADD.FTZ R4, R2, R10 ;  /* 0x0000000a02047221 */ /* 0x004fe20000010000 */
[----:B------:R-:W1:Y:S01]  /*88a0*/  MUFU.EX2 R6, R176 ;  /* 0x000000b000067308 */ /* 0x000e620000000800 */
[----:B------:R-:W-:-:S02]  /*88b0*/  PRMT R19, R7, 0x7610, R19 ;  /* 0x0000761007137816 */ /* 0x000fc40000000013 */
[----:B------:R-:W-:Y:S01]  /*88c0*/  PRMT R18, R7, 0x7632, R18 ;  /* 0x0000763207127816 */ /* 0x000fe20000000012 */
[C---:B---3--:R-:W-:Y:S01]  /*88d0*/  FADD.FTZ R7, R0.reuse, R4 ;  /* 0x0000000400077221 */ /* 0x048fe20000010000 */
[----:B------:R-:W-:Y:S01]  /*88e0*/  F2FP.BF16.PACK_AB R8, R0, R2 ;  /* 0x000000020008723e */ /* 0x000fe200000010ff */
[----:B------:R-:W-:Y:S02]  /*88f0*/  @!P5 HFMA2.BF16_V2 R51, -RZ.H0_H0, RZ.H0_H0, -R16.H0_H0 ;  /* 0x200000ffff33d231 */ /* 0x000fe40000340910 */
[----:B------:R-:W2:Y:S01]  /*8900*/  MUFU.EX2 R0, R177 ;  /* 0x000000b100007308 */ /* 0x000ea20000000800 */
[----:B------:R-:W-:Y:S02]  /*8910*/  @!P4 HFMA2.BF16_V2 R54, -RZ.H0_H0, RZ.H0_H0, -R19.H0_H0 ;  /* 0x200000ffff36c231 */ /* 0x000fe40000340913 */
[----:B------:R-:W-:Y:S02]  /*8920*/  @!P5 PRMT R16, R51, 0x5410, RZ ;  /* 0x000054103310d816 */ /* 0x000fe400000000ff */
[----:B------:R-:W-:Y:S01]  /*8930*/  ISETP.GE.U32.AND P5, PT, R113, R5, PT ;  /* 0x000000057100720c */ /* 0x000fe20003fa6070 */
[----:B------:R-:W-:Y:S01]  /*8940*/  IMAD.WIDE.U32 R4, R12, -0x2daee0ad, RZ ;  /* 0xd2511f530c047825 */ /* 0x000fe200078e00ff */
[----:B------:R-:W-:Y:S01]  /*8950*/  LOP3.LUT R2, R9, 0xff, RZ, 0xc0, !PT ;  /* 0x000000ff09027812 */ /* 0x000fe200078ec0ff */
[----:B------:R-:W-:Y:S01]  /*8960*/  MUFU.EX2 R22, R65 ;  /* 0x0000004100167308 */ /* 0x000fe20000000800 */
[----:B------:R-:W-:Y:S01]  /*8970*/  PRMT R64, R19, 0x5410, R18 ;  /* 0x0000541013407816 */ /* 0x000fe20000000012 */
[----:B-1----:R-:W-:Y:S01]  /*8980*/  FADD.FTZ R7, R6, R7 ;  /* 0x0000000706077221 */ /* 0x002fe20000010000 */
[----:B------:R-:W-:-:S02]  /*8990*/  @!P4 PRMT R19, R54, 0x5410, RZ ;  /* 0x000054103613c816 */ /* 0x000fc400000000ff */
[----:B------:R-:W-:-:S03]  /*89a0*/  ISETP.GE.U32.AND P4, PT, R113, R2, PT ;  /* 0x000000027100720c */ /* 0x000fc60003f86070 */
[----:B------:R-:W1:Y:S01]  /*89b0*/  MUFU.EX2 R24, R80 ;  /* 0x0000005000187308 */ /* 0x000e620000000800 */
[----:B------:R-:W-:Y:S01]  /*89c0*/  LOP3.LUT R2, R5, UR16, R26, 0x96, !PT ;  /* 0x0000001005027c12 */ /* 0x000fe2000f8e961a */
[C---:B--2---:R-:W-:Y:S01]  /*89d0*/  FADD.FTZ R242, R0.reuse, R7 ;  /* 0x0000000700f27221 */ /* 0x044fe20000010000 */
[----:B------:R-:W-:Y:S02]  /*89e0*/  F2FP.BF16.PACK_AB R12, R0, R6 ;  /* 0x00000006000c723e */ /* 0x000fe400000010ff */
[----:B------:R-:W-:Y:S01]  /*89f0*/  LOP3.LUT R0, R2, 0xff, RZ, 0xc0, !PT ;  /* 0x000000ff02007812 */ /* 0x000fe200078ec0ff */
[----:B------:R-:W-:Y:S01]  /*8a00*/  @!P1 HFMA2.BF16_V2 R53, -RZ.H0_H0, RZ.H0_H0, -R18.H0_H0 ;  /* 0x200000ffff359231 */ /* 0x000fe20000340912 */
[----:B------:R-:W-:Y:S02]  /*8a10*/  FSEL R6, R233, RZ, P6 ;  /* 0x000000ffe9067208 */ /* 0x000fe40003000000 */
[----:B------:R-:W-:Y:S02]  /*8a20*/  ISETP.GE.U32.AND P6, PT, R113, R0, PT ;  /* 0x000000007100720c */ /* 0x000fe40003fc6070 */
[----:B------:R-:W-:-:S02]  /*8a30*/  SHF.R.U32.HI R0, RZ, 0x18, R2 ;  /* 0x00000018ff007819 */ /* 0x000fc40000011602 */
[----:B------:R-:W-:Y:S02]  /*8a40*/  @!P1 PRMT R18, R53, 0x5410, RZ ;  /* 0x0000541035129816 */ /* 0x000fe400000000ff */
[----:B------:R-:W-:Y:S01]  /*8a50*/  ISETP.GE.U32.AND P1, PT, R113, R0, PT ;  /* 0x000000007100720c */ /* 0x000fe20003f26070 */
[----:B------:R-:W-:Y:S01]  /*8a60*/  FADD.FTZ R6, R134, -R6 ;  /* 0x8000000686067221 */ /* 0x000fe20000010000 */
[----:B-1----:R-:W-:-:S04]  /*8a70*/  F2FP.BF16.PACK_AB R0, R24, R22 ;  /* 0x000000161800723e */ /* 0x002fc800000010ff */
[C---:B------:R-:W-:Y:S02]  /*8a80*/  PRMT R183, R0.reuse, 0x7610, R183 ;  /* 0x0000761000b77816 */ /* 0x040fe400000000b7 */
[----:B------:R-:W-:Y:S01]  /*8a90*/  PRMT R182, R0, 0x7632, R182 ;  /* 0x0000763200b67816 */ /* 0x000fe200000000b6 */
[----:B------:R-:W-:-:S06]  /*8aa0*/  FMUL.FTZ R0, R6, c[0x0][0x23c] ;  /* 0x00008f0006007a20 */ /* 0x000fcc0000410000 */
[----:B------:R-:W1:Y:S01]  /*8ab0*/  MUFU.EX2 R0, R0 ;  /* 0x0000000000007308 */ /* 0x000e620000000800 */
[----:B------:R-:W-:Y:S02]  /*8ac0*/  IMAD.MOV.U32 R246, RZ, RZ, R224 ;  /* 0x000000fffff67224 */ /* 0x000fe400078e00e0 */
[----:B------:R-:W-:Y:S02]  /*8ad0*/  IMAD.MOV.U32 R247, RZ, RZ, R225 ;  /* 0x000000fffff77224 */ /* 0x000fe400078e00e1 */
[-C--:B-1----:R-:W-:Y:S02]  /*8ae0*/  FMUL.FTZ R224, R92, R0.reuse ;  /* 0x000000005ce07220 */ /* 0x082fe40000410000 */
[-C--:B------:R-:W-:Y:S02]  /*8af0*/  FMUL.FTZ R225, R93, R0.reuse ;  /* 0x000000005de17220 */ /* 0x080fe40000410000 */
[-C--:B------:R-:W-:Y:S01]  /*8b00*/  FMUL.FTZ R192, R72, R0.reuse ;  /* 0x0000000048c07220 */ /* 0x080fe20000410000 */
[----:B------:R-:W2:Y:S01]  /*8b10*/  LDL.LU.64 R92, [R1+0x8] ;  /* 0x00000800015c7983 */ /* 0x000ea20000300a00 */
[----:B------:R-:W-:-:S03]  /*8b20*/  FMUL.FTZ R193, R73, R0 ;  /* 0x0000000049c17220 */ /* 0x000fc60000410000 */
[----:B------:R-:W3:Y:S01]  /*8b30*/  LDL.LU.64 R72, [R1] ;  /* 0x0000000001487983 */ /* 0x000ee20000300a00 */
[----:B------:R-:W1:Y:S08]  /*8b40*/  MUFU.EX2 R10, R23 ;  /* 0x00000017000a7308 */ /* 0x000e700000000800 */
[----:B------:R-:W-:Y:S08]  /*8b50*/  MUFU.EX2 R23, R84 ;  /* 0x0000005400177308 */ /* 0x000ff00000000800 */
[----:B------:R-:W4:Y:S01]  /*8b60*/  MUFU.EX2 R241, R85 ;  /* 0x0000005500f17308 */ /* 0x000f220000000800 */
[----:B------:R-:W-:Y:S01]  /*8b70*/  IMAD.MOV.U32 R191, RZ, RZ, R140 ;  /* 0x000000ffffbf7224 */ /* 0x000fe200078e008c */
[----:B------:R-:W-:Y:S01]  /*8b80*/  SHF.R.U32.HI R6, RZ, 0x10, R2 ;  /* 0x00000010ff067819 */ /* 0x000fe20000011602 */
[-C--:B-1----:R-:W-:Y:S01]  /*8b90*/  FFMA.FTZ R25, R230, R0.reuse, R10 ;  /* 0x00000000e6197223 */ /* 0x082fe2000001000a */
[----:B------:R-:W-:Y:S01]  /*8ba0*/  @!P4 HFMA2.BF16_V2 R66, -RZ.H0_H0, RZ.H0_H0, -R183.H0_H0 ;  /* 0x200000ffff42c231 */ /* 0x000fe200003409b7 */
[-C--:B------:R-:W-:Y:S01]  /*8bb0*/  FMUL.FTZ R168, R168, R0.reuse ;  /* 0x00000000a8a87220 */ /* 0x080fe20000410000 */
[----:B------:R-:W-:Y:S01]  /*8bc0*/  LOP3.LUT R2, R2, 0xffff, RZ, 0xc0, !PT ;  /* 0x0000ffff02027812 */ /* 0x000fe200078ec0ff */
        /* <DEDUP_REMOVED lines=27> */
[----:B----4-:R-:W-:Y:S02]  /*8d80*/  F2FP.BF16.PACK_AB R0, R241, R23 ;  /* 0x00000017f100723e */ /* 0x010fe400000010ff */
[----:B------:R-:W-:Y:S02]  /*8d90*/  LOP3.LUT R6, R6, 0xff, RZ, 0xc0, !PT ;  /* 0x000000ff06067812 */ /* 0x000fe400078ec0ff */
[----:B------:R-:W-:Y:S02]  /*8da0*/  PRMT R50, R183, 0x5410, R182 ;  /* 0x00005410b7327816 */ /* 0x000fe400000000b6 */
[----:B------:R-:W-:Y:S02]  /*8db0*/  SHF.R.U32.HI R2, RZ, 0x8, R2 ;  /* 0x00000008ff027819 */ /* 0x000fe40000011602 */
[----:B------:R-:W-:Y:S01]  /*8dc0*/  PRMT R178, R0, 0x7632, R178 ;  /* 0x0000763200b27816 */ /* 0x000fe200000000b2 */
[----:B------:R-:W-:Y:S01]  /*8dd0*/  @!P5 HFMA2.BF16_V2 R68, -RZ.H0_H0, RZ.H0_H0, -R182.H0_H0 ;  /* 0x200000ffff44d231 */ /* 0x000fe200003409b6 */
[----:B------:R-:W-:Y:S01]  /*8de0*/  @!P4 PRMT R183, R66, 0x5410, RZ ;  /* 0x0000541042b7c816 */ /* 0x000fe200000000ff */
[----:B------:R-:W-:Y:S01]  /*8df0*/  IMAD.WIDE.U32 R48, R252, -0x326172a9, RZ ;  /* 0xcd9e8d57fc307825 */ /* 0x000fe200078e00ff */
[----:B------:R-:W-:Y:S01]  /*8e00*/  ISETP.GE.U32.AND P4, PT, R113, R6, PT ;  /* 0x000000067100720c */ /* 0x000fe20003f86070 */
[----:B------:R-:W-:Y:S01]  /*8e10*/  @!P1 HFMA2.BF16_V2 R44, -RZ.H0_H0, RZ.H0_H0, -R178.H0_H0 ;  /* 0x200000ffff2c9231 */ /* 0x000fe200003409b2 */
[----:B------:R-:W-:-:S02]  /*8e20*/  LOP3.LUT R2, R2, 0xffff, RZ, 0xc0, !PT ;  /* 0x0000ffff02027812 */ /* 0x000fc400078ec0ff */
[----:B------:R-:W-:Y:S02]  /*8e30*/  PRMT R179, R0, 0x7610, R179 ;  /* 0x0000761000b37816 */ /* 0x000fe400000000b3 */
[----:B------:R-:W-:Y:S02]  /*8e40*/  @!P5 PRMT R182, R68, 0x5410, RZ ;  /* 0x0000541044b6d816 */ /* 0x000fe400000000ff */
[----:B------:R-:W-:Y:S02]  /*8e50*/  LOP3.LUT R0, R4, 0xff, RZ, 0xc0, !PT ;  /* 0x000000ff04007812 */ /* 0x000fe400078ec0ff */
[----:B------:R-:W-:Y:S02]  /*8e60*/  ISETP.GE.U32.AND P5, PT, R113, R2, PT ;  /* 0x000000027100720c */ /* 0x000fe40003fa6070 */
[----:B------:R-:W-:Y:S02]  /*8e70*/  LOP3.LUT R7, R115, UR14, R48, 0x96, !PT ;  /* 0x0000000e73077c12 */ /* 0x000fe4000f8e9630 */
[----:B------:R-:W-:-:S02]  /*8e80*/  PRMT R48, R179, 0x5410, R178 ;  /* 0x00005410b3307816 */ /* 0x000fc400000000b2 */
[----:B------:R-:W-:Y:S02]  /*8e90*/  LOP3.LUT R2, R4, 0xffff, RZ, 0xc0, !PT ;  /* 0x0000ffff04027812 */ /* 0x000fe400078ec0ff */
[----:B------:R-:W-:Y:S02]  /*8ea0*/  @!P1 PRMT R178, R44, 0x5410, RZ ;  /* 0x000054102cb29816 */ /* 0x000fe400000000ff */
[----:B------:R-:W-:Y:S02]  /*8eb0*/  PRMT R181, R8, 0x7610, R181 ;  /* 0x0000761008b57816 */ /* 0x000fe400000000b5 */
[----:B------:R-:W-:Y:S02]  /*8ec0*/  ISETP.GE.U32.AND P1, PT, R113, R0, PT ;  /* 0x000000007100720c */ /* 0x000fe40003f26070 */
[--C-:B------:R-:W-:Y:S02]  /*8ed0*/  SHF.R.U32.HI R6, RZ, 0x18, R4.reuse ;  /* 0x00000018ff067819 */ /* 0x100fe40000011604 */
[----:B------:R-:W-:-:S02]  /*8ee0*/  SHF.R.U32.HI R0, RZ, 0x10, R4 ;  /* 0x00000010ff007819 */ /* 0x000fc40000011604 */
[----:B------:R-:W-:Y:S01]  /*8ef0*/  SHF.R.U32.HI R4, RZ, 0x8, R2 ;  /* 0x00000008ff047819 */ /* 0x000fe20000011602 */
[----:B------:R-:W-:Y:S01]  /*8f00*/  @!P4 HFMA2.BF16_V2 R45, -RZ.H0_H0, RZ.H0_H0, -R179.H0_H0 ;  /* 0x200000ffff2dc231 */ /* 0x000fe200003409b3 */
[----:B------:R-:W-:Y:S01]  /*8f10*/  PRMT R180, R8, 0x7632, R180 ;  /* 0x0000763208b47816 */ /* 0x000fe200000000b4 */
[----:B------:R-:W-:Y:S01]  /*8f20*/  @!P6 HFMA2.BF16_V2 R37, -RZ.H0_H0, RZ.H0_H0, -R181.H0_H0 ;  /* 0x200000ffff25e231 */ /* 0x000fe200003409b5 */
[----:B------:R-:W-:Y:S02]  /*8f30*/  LOP3.LUT R2, R0, 0xff, RZ, 0xc0, !PT ;  /* 0x000000ff00027812 */ /* 0x000fe400078ec0ff */
[----:B------:R-:W-:Y:S01]  /*8f40*/  LOP3.LUT R0, R4, 0xffff, RZ, 0xc0, !PT ;  /* 0x0000ffff04007812 */ /* 0x000fe200078ec0ff */
[----:B------:R-:W-:Y:S01]  /*8f50*/  IMAD.MOV.U32 R76, RZ, RZ, R246 ;  /* 0x000000ffff4c7224 */ /* 0x000fe200078e00f6 */
[----:B------:R-:W-:Y:S01]  /*8f60*/  PRMT R49, R181, 0x5410, R180 ;  /* 0x00005410b5317816 */ /* 0x000fe200000000b4 */
[----:B------:R-:W-:Y:S01]  /*8f70*/  IMAD.MOV.U32 R77, RZ, RZ, R247 ;  /* 0x000000ffff4d7224 */ /* 0x000fe200078e00f7 */
[----:B------:R-:W-:Y:S01]  /*8f80*/  @!P4 PRMT R179, R45, 0x5410, RZ ;  /* 0x000054102db3c816 */ /* 0x000fe200000000ff */
[----:B------:R-:W-:Y:S01]  /*8f90*/  IMAD.MOV.U32 R9, RZ, RZ, R191 ;  /* 0x000000ffff097224 */ /* 0x000fe200078e00bf */
[----:B------:R-:W-:Y:S01]  /*8fa0*/  @!P6 PRMT R181, R37, 0x5410, RZ ;  /* 0x0000541025b5e816 */ /* 0x000fe200000000ff */
[----:B------:R-:W-:Y:S01]  /*8fb0*/  IMAD.MOV.U32 R66, RZ, RZ, R189 ;  /* 0x000000ffff427224 */ /* 0x000fe200078e00bd */
[----:B------:R-:W-:Y:S01]  /*8fc0*/  ISETP.GE.U32.AND P4, PT, R113, R0, PT ;  /* 0x000000007100720c */ /* 0x000fe20003f86070 */
[----:B------:R-:W-:-:S02]  /*8fd0*/  IMAD.MOV.U32 R80, RZ, RZ, R190 ;  /* 0x000000ffff507224 */ /* 0x000fc400078e00be */
[----:B------:R-:W-:Y:S01]  /*8fe0*/  IMAD.MOV.U32 R68, RZ, RZ, R188 ;  /* 0x000000ffff447224 */ /* 0x000fe200078e00bc */
[----:B------:R-:W-:Y:S01]  /*8ff0*/  ISETP.GE.U32.AND P6, PT, R113, R2, PT ;  /* 0x000000027100720c */ /* 0x000fe20003fc6070 */
        /* <DEDUP_REMOVED lines=45> */
[----:B------:R-:W-:Y:S01]  /*92d0*/  IMAD.WIDE.U32 R2, R7, -0x2daee0ad, RZ ;  /* 0xd2511f5307027825 */ /* 0x000fe200078e00ff */
[----:B------:R-:W-:-:S05]  /*92e0*/  @!P5 HFMA2.BF16_V2 R38, -RZ.H0_H0, RZ.H0_H0, -R180.H0_H0 ;  /* 0x200000ffff26d231 */ /* 0x000fca00003409b4 */
[----:B------:R-:W-:Y:S02]  /*92f0*/  @!P5 PRMT R180, R38, 0x5410, RZ ;  /* 0x0000541026b4d816 */ /* 0x000fe400000000ff */
[----:B------:R-:W-:Y:S01]  /*9300*/  ISETP.GE.U32.AND P5, PT, R113, R6, PT ;  /* 0x000000067100720c */ /* 0x000fe20003fa6070 */
[----:B------:R-:W-:Y:S02]  /*9310*/  IMAD.MOV.U32 R85, RZ, RZ, R68 ;  /* 0x000000ffff557224 */ /* 0x000fe400078e0044 */
[----:B------:R-:W-:Y:S02]  /*9320*/  IMAD.MOV.U32 R68, RZ, RZ, R9 ;  /* 0x000000ffff447224 */ /* 0x000fe400078e0009 */
[----:B------:R-:W-:Y:S01]  /*9330*/  IMAD.MOV.U32 R230, RZ, RZ, R13 ;  /* 0x000000ffffe67224 */ /* 0x000fe200078e000d */
[C---:B------:R-:W-:Y:S02]  /*9340*/  PRMT R177, R12.reuse, 0x7610, R177 ;  /* 0x000076100cb17816 */ /* 0x040fe400000000b1 */
[----:B------:R-:W-:-:S03]  /*9350*/  PRMT R176, R12, 0x7632, R176 ;  /* 0x000076320cb07816 */ /* 0x000fc600000000b0 */
[----:B------:R-:W-:Y:S01]  /*9360*/  @!P1 HFMA2.BF16_V2 R34, -RZ.H0_H0, RZ.H0_H0, -R177.H0_H0 ;  /* 0x200000ffff229231 */ /* 0x000fe200003409b1 */
[----:B---3--:R-:W-:Y:S02]  /*9370*/  LOP3.LUT R0, R73, UR13, R114, 0x96, !PT ;  /* 0x0000000d49007c12 */ /* 0x008fe4000f8e9672 */
[----:B--2---:R-:W-:-:S03]  /*9380*/  LOP3.LUT R3, R3, UR12, R92, 0x96, !PT ;  /* 0x0000000c03037c12 */ /* 0x004fc6000f8e965c */
[----:B------:R-:W-:-:S04]  /*9390*/  IMAD.WIDE.U32 R4, R0, -0x2daee0ad, RZ ;  /* 0xd2511f5300047825 */ /* 0x000fc800078e00ff */
[----:B------:R-:W-:Y:S01]  /*93a0*/  IMAD.WIDE.U32 R6, R3, -0x326172a9, RZ ;  /* 0xcd9e8d5703067825 */ /* 0x000fe200078e00ff */
[----:B------:R-:W-:-:S04]  /*93b0*/  LOP3.LUT R2, R5, UR10, R2, 0x96, !PT ;  /* 0x0000000a05027c12 */ /* 0x000fc8000f8e9602 */
[----:B------:R-:W-:Y:S01]  /*93c0*/  LOP3.LUT R0, R7, UR11, R72, 0x96, !PT ;  /* 0x0000000b07007c12 */ /* 0x000fe2000f8e9648 */
[----:B------:R-:W-:-:S05]  /*93d0*/  IMAD.WIDE.U32 R2, R2, -0x326172a9, RZ ;  /* 0xcd9e8d5702027825 */ /* 0x000fca00078e00ff */
[----:B------:R-:W-:Y:S01]  /*93e0*/  LOP3.LUT R3, R3, UR9, R6, 0x96, !PT ;  /* 0x0000000903037c12 */ /* 0x000fe2000f8e9606 */
[----:B------:R-:W-:-:S04]  /*93f0*/  IMAD.WIDE.U32 R6, R0, -0x2daee0ad, RZ ;  /* 0xd2511f5300067825 */ /* 0x000fc800078e00ff */
[----:B------:R-:W-:Y:S01]  /*9400*/  IMAD.WIDE.U32 R8, R3, -0x2daee0ad, RZ ;  /* 0xd2511f5303087825 */ /* 0x000fe200078e00ff */
[----:B------:R-:W-:-:S04]  /*9410*/  LOP3.LUT R0, R7, UR8, R4, 0x96, !PT ;  /* 0x0000000807007c12 */ /* 0x000fc8000f8e9604 */
[----:B------:R-:W-:Y:S01]  /*9420*/  LOP3.LUT R3, R9, UR6, R6, 0x96, !PT ;  /* 0x0000000609037c12 */ /* 0x000fe2000f8e9606 */
[----:B------:R-:W-:-:S05]  /*9430*/  IMAD.WIDE.U32 R4, R0, -0x326172a9, RZ ;  /* 0xcd9e8d5700047825 */ /* 0x000fca00078e00ff */
[----:B------:R-:W-:Y:S01]  /*9440*/  LOP3.LUT R13, R5, UR7, R2, 0x96, !PT ;  /* 0x00000007050d7c12 */ /* 0x000fe2000f8e9602 */
[----:B------:R-:W-:-:S05]  /*9450*/  IMAD.WIDE.U32 R2, R3, -0x326172a9, RZ ;  /* 0xcd9e8d5703027825 */ /* 0x000fca00078e00ff */
[----:B------:R-:W-:-:S04]  /*9460*/  LOP3.LUT R4, R3, UR15, R4, 0x96, !PT ;  /* 0x0000000f03047c12 */ /* 0x000fc8000f8e9604 */
[----:B------:R-:W-:-:S04]  /*9470*/  LOP3.LUT R0, R4, 0xffff, RZ, 0xc0, !PT ;  /* 0x0000ffff04007812 */ /* 0x000fc800078ec0ff */
[----:B------:R-:W-:Y:S01]  /*9480*/  SHF.R.U32.HI R0, RZ, 0x8, R0 ;  /* 0x00000008ff007819 */ /* 0x000fe20000011600 */
[----:B------:R-:W-:-:S03]  /*9490*/  IMAD.MOV.U32 R72, RZ, RZ, R130 ;  /* 0x000000ffff487224 */ /* 0x000fc600078e0082 */
[----:B------:R-:W-:Y:S01]  /*94a0*/  LOP3.LUT R0, R0, 0xffff, RZ, 0xc0, !PT ;  /* 0x0000ffff00007812 */ /* 0x000fe200078ec0ff */
[----:B------:R-:W-:Y:S01]  /*94b0*/  IMAD.MOV.U32 R130, RZ, RZ, R129 ;  /* 0x000000ffff827224 */ /* 0x000fe200078e0081 */
[----:B------:R-:W-:Y:S01]  /*94c0*/  PRMT R37, R177, 0x5410, R176 ;  /* 0x00005410b1257816 */ /* 0x000fe200000000b0 */
[----:B------:R-:W-:Y:S01]  /*94d0*/  IMAD.MOV.U32 R129, RZ, RZ, R240 ;  /* 0x000000ffff817224 */ /* 0x000fe200078e00f0 */
[----:B------:R-:W-:Y:S01]  /*94e0*/  @!P1 PRMT R177, R34, 0x5410, RZ ;  /* 0x0000541022b19816 */ /* 0x000fe200000000ff */
[----:B------:R-:W-:Y:S01]  /*94f0*/  IMAD.MOV.U32 R93, RZ, RZ, R235 ;  /* 0x000000ffff5d7224 */ /* 0x000fe200078e00eb */
[----:B------:R-:W-:Y:S01]  /*9500*/  MUFU.EX2 R240, R112 ;  /* 0x0000007000f07308 */ /* 0x000fe20000000800 */
[----:B------:R-:W-:-:S07]  /*9510*/  ISETP.GE.U32.AND P1, PT, R113, R0, PT ;  /* 0x000000007100720c */ /* 0x000fce0003f26070 */
[----:B------:R-:W1:Y:S01]  /*9520*/  MUFU.EX2 R235, R101 ;  /* 0x0000006500eb7308 */ /* 0x000e620000000800 */
[----:B------:R-:W-:-:S07]  /*9530*/  @!P4 HFMA2.BF16_V2 R35, -RZ.H0_H0, RZ.H0_H0, -R176.H0_H0 ;  /* 0x200000ffff23c231 */ /* 0x000fce00003409b0 */
[----:B------:R-:W2:Y:S01]  /*9540*/  MUFU.EX2 R0, R55 ;  /* 0x0000003700007308 */ /* 0x000ea20000000800 */
[----:B------:R-:W-:Y:S02]  /*9550*/  LOP3.LUT R5, R4, 0xff, RZ, 0xc0, !PT ;  /* 0x000000ff04057812 */ /* 0x000fe400078ec0ff */
[----:B------:R-:W-:Y:S02]  /*9560*/  @!P4 PRMT R176, R35, 0x5410, RZ ;  /* 0x0000541023b0c816 */ /* 0x000fe400000000ff */
[----:B------:R-:W-:Y:S02]  /*9570*/  ISETP.GE.U32.AND P4, PT, R113, R5, PT ;  /* 0x000000057100720c */ /* 0x000fe40003f86070 */
[----:B-1----:R-:W-:-:S04]  /*9580*/  F2FP.BF16.PACK_AB R5, R240, R235 ;  /* 0x000000ebf005723e */ /* 0x002fc800000010ff */
[C---:B------:R-:W-:Y:S02]  /*9590*/  PRMT R139, R5.reuse, 0x7610, R139 ;  /* 0x00007610058b7816 */ /* 0x040fe4000000008b */
[----:B--2---:R-:W-:Y:S02]  /*95a0*/  F2FP.BF16.PACK_AB R6, R0, R10 ;  /* 0x0000000a0006723e */ /* 0x004fe400000010ff */
[----:B------:R-:W-:Y:S02]  /*95b0*/  PRMT R138, R5, 0x7632, R138 ;  /* 0x00007632058a7816 */ /* 0x000fe4000000008a */
[C---:B------:R-:W-:Y:S01]  /*95c0*/  PRMT R12, R6.reuse, 0x7632, R12 ;  /* 0x00007632060c7816 */ /* 0x040fe2000000000c */
[----:B------:R-:W-:Y:S01]  /*95d0*/  @!P6 HFMA2.BF16_V2 R41, -RZ.H0_H0, RZ.H0_H0, -R139.H0_H0 ;  /* 0x200000ffff29e231 */ /* 0x000fe2000034098b */
[----:B------:R-:W-:Y:S01]  /*95e0*/  PRMT R5, R6, 0x7610, R5 ;  /* 0x0000761006057816 */ /* 0x000fe20000000005 */
[----:B------:R-:W-:Y:S01]  /*95f0*/  @!P5 HFMA2.BF16_V2 R40, -RZ.H0_H0, RZ.H0_H0, -R138.H0_H0 ;  /* 0x200000ffff28d231 */ /* 0x000fe2000034098a */
[----:B------:R-:W-:Y:S01]  /*9600*/  LOP3.LUT R6, R2, 0xff, RZ, 0xc0, !PT ;  /* 0x000000ff02067812 */ /* 0x000fe200078ec0ff */
[----:B------:R-:W-:Y:S01]  /*9610*/  @!P1 HFMA2.BF16_V2 R36, -RZ.H0_H0, RZ.H0_H0, -R12.H0_H0 ;  /* 0x200000ffff249231 */ /* 0x000fe2000034090c */
[----:B------:R-:W-:-:S02]  /*9620*/  PRMT R38, R139, 0x5410, R138 ;  /* 0x000054108b267816 */ /* 0x000fc4000000008a */
[----:B------:R-:W-:Y:S02]  /*9630*/  @!P6 PRMT R139, R41, 0x5410, RZ ;  /* 0x00005410298be816 */ /* 0x000fe400000000ff */
[----:B------:R-:W-:Y:S02]  /*9640*/  SHF.R.U32.HI R7, RZ, 0x18, R2 ;  /* 0x00000018ff077819 */ /* 0x000fe40000011602 */
[----:B------:R-:W-:Y:S02]  /*9650*/  PRMT R41, R5, 0x5410, R12 ;  /* 0x0000541005297816 */ /* 0x000fe4000000000c */
[----:B------:R-:W-:Y:S02]  /*9660*/  LOP3.LUT R3, R2, 0xffff, RZ, 0xc0, !PT ;  /* 0x0000ffff02037812 */ /* 0x000fe400078ec0ff */
[----:B------:R-:W-:Y:S01]  /*9670*/  @!P1 PRMT R12, R36, 0x5410, RZ ;  /* 0x00005410240c9816 */ /* 0x000fe200000000ff */
[----:B------:R-:W-:Y:S01]  /*9680*/  MUFU.EX2 R10, R69 ;  /* 0x00000045000a7308 */ /* 0x000fe20000000800 */
[----:B------:R-:W-:-:S02]  /*9690*/  @!P5 PRMT R138, R40, 0x5410, RZ ;  /* 0x00005410288ad816 */ /* 0x000fc400000000ff */
[C---:B------:R-:W-:Y:S02]  /*96a0*/  ISETP.GE.U32.AND P1, PT, R113.reuse, R6, PT ;  /* 0x000000067100720c */ /* 0x040fe40003f26070 */
[----:B------:R-:W-:Y:S02]  /*96b0*/  SHF.R.U32.HI R2, RZ, 0x10, R2 ;  /* 0x00000010ff027819 */ /* 0x000fe40000011602 */
[----:B------:R-:W-:Y:S01]  /*96c0*/  ISETP.GE.U32.AND P5, PT, R113, R7, PT ;  /* 0x000000077100720c */ /* 0x000fe20003fa6070 */
[----:B------:R-:W1:Y:S01]  /*96d0*/  MUFU.EX2 R6, R67 ;  /* 0x0000004300067308 */ /* 0x000e620000000800 */
[----:B------:R-:W-:Y:S01]  /*96e0*/  SHF.R.U32.HI R7, RZ, 0x8, R3 ;  /* 0x00000008ff077819 */ /* 0x000fe20000011603 */
[----:B------:R-:W-:Y:S01]  /*96f0*/  @!P4 HFMA2.BF16_V2 R39, -RZ.H0_H0, RZ.H0_H0, -R5.H0_H0 ;  /* 0x200000ffff27c231 */ /* 0x000fe20000340905 */
[----:B------:R-:W-:Y:S02]  /*9700*/  LOP3.LUT R3, R2, 0xff, RZ, 0xc0, !PT ;  /* 0x000000ff02037812 */ /* 0x000fe400078ec0ff */
[----:B------:R-:W-:-:S02]  /*9710*/  LOP3.LUT R2, R7, 0xffff, RZ, 0xc0, !PT ;  /* 0x0000ffff07027812 */ /* 0x000fc400078ec0ff */
[----:B------:R-:W-:Y:S02]  /*9720*/  @!P4 PRMT R5, R39, 0x5410, RZ ;  /* 0x000054102705c816 */ /* 0x000fe400000000ff */
[C---:B------:R-:W-:Y:S02]  /*9730*/  ISETP.GE.U32.AND P6, PT, R113.reuse, R3, PT ;  /* 0x000000037100720c */ /* 0x040fe40003fc6070 */
[----:B------:R-:W-:Y:S01]  /*9740*/  ISETP.GE.U32.AND P4, PT, R113, R2, PT ;  /* 0x000000027100720c */ /* 0x000fe20003f86070 */
[----:B------:R-:W-:-:S04]  /*9750*/  IMAD.WIDE.U32 R2, R13, -0x2daee0ad, RZ ;  /* 0xd2511f530d027825 */ /* 0x000fc800078e00ff */
[----:B------:R-:W-:Y:S01]  /*9760*/  FADD.FTZ R9, R0, R25 ;  /* 0x0000001900097221 */ /* 0x000fe20000010000 */
[----:B------:R-:W-:Y:S02]  /*9770*/  LOP3.LUT R0, R3, UR16, R8, 0x96, !PT ;  /* 0x0000001003007c12 */ /* 0x000fe4000f8e9608 */
[----:B-1----:R-:W-:Y:S02]  /*9780*/  F2FP.BF16.PACK_AB R8, R10, R6 ;  /* 0x000000060a08723e */ /* 0x002fe400000010ff */
[----:B------:R-:W-:Y:S01]  /*9790*/  LOP3.LUT R7, R0, 0xffff, RZ, 0xc0, !PT ;  /* 0x0000ffff00077812 */ /* 0x000fe200078ec0ff */
[----:B------:R-:W-:Y:S01]  /*97a0*/  IMAD.MOV.U32 R92, RZ, RZ, R234 ;  /* 0x000000ffff5c7224 */ /* 0x000fe200078e00ea */
[C---:B------:R-:W-:Y:S01]  /*97b0*/  PRMT R137, R8.reuse, 0x7610, R137 ;  /* 0x0000761008897816 */ /* 0x040fe20000000089 */
[----:B------:R-:W-:Y:S01]  /*97c0*/  MUFU.EX2 R234, R82 ;  /* 0x0000005200ea7308 */ /* 0x000fe20000000800 */
[----:B------:R-:W-:Y:S02]  /*97d0*/  PRMT R136, R8, 0x7632, R136 ;  /* 0x0000763208887816 */ /* 0x000fe40000000088 */
[----:B------:R-:W-:Y:S01]  /*97e0*/  SHF.R.U32.HI R7, RZ, 0x8, R7 ;  /* 0x00000008ff077819 */ /* 0x000fe20000011607 */
[----:B------:R-:W-:-:S04]  /*97f0*/  @!P1 HFMA2.BF16_V2 R42, -RZ.H0_H0, RZ.H0_H0, -R137.H0_H0 ;  /* 0x200000ffff2a9231 */ /* 0x000fc80000340989 */
[----:B------:R-:W1:Y:S01]  /*9800*/  MUFU.EX2 R8, R81 ;  /* 0x0000005100087308 */ /* 0x000e620000000800 */
[----:B------:R-:W-:Y:S02]  /*9810*/  LOP3.LUT R7, R7, 0xffff, RZ, 0xc0, !PT ;  /* 0x0000ffff07077812 */ /* 0x000fe400078ec0ff */
[----:B------:R-:W-:Y:S01]  /*9820*/  PRMT R40, R137, 0x5410, R136 ;  /* 0x0000541089287816 */ /* 0x000fe20000000088 */
[----:B------:R-:W-:Y:S01]  /*9830*/  @!P4 HFMA2.BF16_V2 R43, -RZ.H0_H0, RZ.H0_H0, -R136.H0_H0 ;  /* 0x200000ffff2bc231 */ /* 0x000fe20000340988 */
[----:B------:R-:W-:Y:S02]  /*9840*/  @!P1 PRMT R137, R42, 0x5410, RZ ;  /* 0x000054102a899816 */ /* 0x000fe400000000ff */
[----:B------:R-:W-:Y:S01]  /*9850*/  ISETP.GE.U32.AND P1, PT, R113, R7, PT ;  /* 0x000000077100720c */ /* 0x000fe20003f26070 */
[----:B------:R-:W-:Y:S01]  /*9860*/  FADD.FTZ R7, R6, R9 ;  /* 0x0000000906077221 */ /* 0x000fe20000010000 */
[----:B------:R-:W-:Y:S02]  /*9870*/  LOP3.LUT R6, R0, 0xff, RZ, 0xc0, !PT ;  /* 0x000000ff00067812 */ /* 0x000fe400078ec0ff */
[----:B------:R-:W-:-:S02]  /*9880*/  @!P4 PRMT R136, R43, 0x5410, RZ ;  /* 0x000054102b88c816 */ /* 0x000fc400000000ff */
[----:B------:R-:W-:Y:S02]  /*9890*/  ISETP.GE.U32.AND P4, PT, R113, R6, PT ;  /* 0x000000067100720c */ /* 0x000fe40003f86070 */
[C---:B------:R-:W-:Y:S02]  /*98a0*/  PRMT R135, R27.reuse, 0x7610, R135 ;  /* 0x000076101b877816 */ /* 0x040fe40000000087 */
[----:B-1----:R-:W-:Y:S02]  /*98b0*/  F2FP.BF16.PACK_AB R6, R234, R8 ;  /* 0x00000008ea06723e */ /* 0x002fe400000010ff */
[----:B------:R-:W-:Y:S01]  /*98c0*/  PRMT R134, R27, 0x7632, R134 ;  /* 0x000076321b867816 */ /* 0x000fe20000000086 */
[----:B------:R-:W-:Y:S01]  /*98d0*/  @!P6 HFMA2.BF16_V2 R46, -RZ.H0_H0, RZ.H0_H0, -R135.H0_H0 ;  /* 0x200000ffff2ee231 */ /* 0x000fe20000340987 */
[C---:B------:R-:W-:Y:S02]  /*98e0*/  PRMT R132, R6.reuse, 0x7632, R132 ;  /* 0x0000763206847816 */ /* 0x040fe40000000084 */
[----:B------:R-:W-:Y:S01]  /*98f0*/  PRMT R133, R6, 0x7610, R133 ;  /* 0x0000761006857816 */ /* 0x000fe20000000085 */
[----:B------:R-:W-:Y:S01]  /*9900*/  IMAD.MOV.U32 R94, RZ, RZ, R76 ;  /* 0x000000ffff5e7224 */ /* 0x000fe200078e004c */
[----:B------:R-:W-:Y:S01]  /*9910*/  LOP3.LUT R6, R2, 0xff, RZ, 0xc0, !PT ;  /* 0x000000ff02067812 */ /* 0x000fe200078ec0ff */
[----:B------:R-:W-:Y:S01]  /*9920*/  IMAD.MOV.U32 R76, RZ, RZ, R230 ;  /* 0x000000ffff4c7224 */ /* 0x000fe200078e00e6 */
[----:B------:R-:W-:Y:S01]  /*9930*/  PRMT R39, R135, 0x5410, R134 ;  /* 0x0000541087277816 */ /* 0x000fe20000000086 */
[----:B------:R-:W-:Y:S01]  /*9940*/  IMAD.MOV.U32 R44, RZ, RZ, R231 ;  /* 0x000000ffff2c7224 */ /* 0x000fe200078e00e7 */
[----:B------:R-:W-:Y:S01]  /*9950*/  @!P1 HFMA2.BF16_V2 R47, -RZ.H0_H0, RZ.H0_H0, -R132.H0_H0 ;  /* 0x200000ffff2f9231 */ /* 0x000fe20000340984 */
[----:B------:R-:W-:Y:S01]  /*9960*/  @!P6 PRMT R135, R46, 0x5410, RZ ;  /* 0x000054102e87e816 */ /* 0x000fe200000000ff */
[----:B------:R-:W-:Y:S01]  /*9970*/  MUFU.EX2 R230, R86 ;  /* 0x0000005600e67308 */ /* 0x000fe20000000800 */
[----:B------:R-:W-:-:S02]  /*9980*/  ISETP.GE.U32.AND P6, PT, R113, R6, PT ;  /* 0x000000067100720c */ /* 0x000fc40003fc6070 */
[----:B------:R-:W-:Y:S02]  /*9990*/  SHF.R.U32.HI R6, RZ, 0x18, R2 ;  /* 0x00000018ff067819 */ /* 0x000fe40000011602 */
[----:B------:R-:W-:-:S03]  /*99a0*/  LOP3.LUT R3, R2, 0xffff, RZ, 0xc0, !PT ;  /* 0x0000ffff02037812 */ /* 0x000fc600078ec0ff */
[----:B------:R-:W1:Y:S01]  /*99b0*/  MUFU.EX2 R231, R83 ;  /* 0x0000005300e77308 */ /* 0x000e620000000800 */
[----:B------:R-:W-:Y:S02]  /*99c0*/  PRMT R67, R133, 0x5410, R132 ;  /* 0x0000541085437816 */ /* 0x000fe40000000084 */
[----:B------:R-:W-:Y:S02]  /*99d0*/  @!P1 PRMT R132, R47, 0x5410, RZ ;  /* 0x000054102f849816 */ /* 0x000fe400000000ff */
[----:B------:R-:W-:Y:S02]  /*99e0*/  SHF.R.U32.HI R2, RZ, 0x10, R2 ;  /* 0x00000010ff027819 */ /* 0x000fe40000011602 */
[----:B------:R-:W-:Y:S02]  /*99f0*/  ISETP.GE.U32.AND P1, PT, R113, R6, PT ;  /* 0x000000067100720c */ /* 0x000fe40003f26070 */
[----:B------:R-:W-:Y:S01]  /*9a00*/  SHF.R.U32.HI R6, RZ, 0x8, R3 ;  /* 0x00000008ff067819 */ /* 0x000fe20000011603 */
[----:B------:R-:W-:Y:S01]  /*9a10*/  @!P5 HFMA2.BF16_V2 R57, -RZ.H0_H0, RZ.H0_H0, -R134.H0_H0 ;  /* 0x200000ffff39d231 */ /* 0x000fe20000340986 */
[----:B------:R-:W-:-:S02]  /*9a20*/  LOP3.LUT R3, R2, 0xff, RZ, 0xc0, !PT ;  /* 0x000000ff02037812 */ /* 0x000fc400078ec0ff */
[----:B------:R-:W-:Y:S02]  /*9a30*/  LOP3.LUT R2, R6, 0xffff, RZ, 0xc0, !PT ;  /* 0x0000ffff06027812 */ /* 0x000fe400078ec0ff */
[----:B------:R-:W-:Y:S02]  /*9a40*/  @!P5 PRMT R134, R57, 0x5410, RZ ;  /* 0x000054103986d816 */ /* 0x000fe400000000ff */
[----:B------:R-:W-:Y:S02]  /*9a50*/  ISETP.GE.U32.AND P5, PT, R113, R2, PT ;  /* 0x000000027100720c */ /* 0x000fe40003fa6070 */
[----:B-1----:R-:W-:Y:S01]  /*9a60*/  F2FP.BF16.PACK_AB R2, R231, R230 ;  /* 0x000000e6e702723e */ /* 0x002fe200000010ff */
[----:B------:R-:W-:Y:S02]  /*9a70*/  IMAD.MOV.U32 R78, RZ, RZ, R222 ;  /* 0x000000ffff4e7224 */ /* 0x000fe400078e00de */
[----:B------:R-:W-:Y:S01]  /*9a80*/  IMAD.MOV.U32 R79, RZ, RZ, R223 ;  /* 0x000000ffff4f7224 */ /* 0x000fe200078e00df */
[C---:B------:R-:W-:Y:S01]  /*9a90*/  PRMT R35, R2.reuse, 0x7610, R35 ;  /* 0x0000761002237816 */ /* 0x040fe20000000023 */
[----:B------:R-:W-:Y:S01]  /*9aa0*/  MUFU.EX2 R223, R87 ;  /* 0x0000005700df7308 */ /* 0x000fe20000000800 */
[----:B------:R-:W-:Y:S01]  /*9ab0*/  FADD.FTZ R11, R11, R97 ;  /* 0x000000610b0b7221 */ /* 0x000fe20000010000 */
[----:B------:R-:W-:Y:S01]  /*9ac0*/  PRMT R34, R2, 0x7632, R34 ;  /* 0x0000763202227816 */ /* 0x000fe20000000022 */
[----:B------:R-:W-:-:S02]  /*9ad0*/  @!P4 HFMA2.BF16_V2 R56, -RZ.H0_H0, RZ.H0_H0, -R133.H0_H0 ;  /* 0x200000ffff38c231 */ /* 0x000fc40000340985 */
[----:B------:R-:W-:-:S03]  /*9ae0*/  @!P6 HFMA2.BF16_V2 R58, -RZ.H0_H0, RZ.H0_H0, -R35.H0_H0 ;  /* 0x200000ffff3ae231 */ /* 0x000fc60000340923 */
[----:B------:R-:W1:Y:S01]  /*9af0*/  MUFU.EX2 R222, R96 ;  /* 0x0000006000de7308 */ /* 0x000e620000000800 */
[----:B------:R-:W-:Y:S01]  /*9b00*/  IMAD.MOV.U32 R95, RZ, RZ, R77 ;  /* 0x000000ffff5f7224 */ /* 0x000fe200078e004d */
[----:B------:R-:W-:Y:S01]  /*9b10*/  SHF.R.U32.HI R2, RZ, 0x18, R4 ;  /* 0x00000018ff027819 */ /* 0x000fe20000011604 */
[----:B------:R-:W-:Y:S01]  /*9b20*/  IMAD.MOV.U32 R77, RZ, RZ, R66 ;  /* 0x000000ffff4d7224 */ /* 0x000fe200078e0042 */
[----:B------:R-:W-:Y:S01]  /*9b30*/  PRMT R66, R35, 0x5410, R34 ;  /* 0x0000541023427816 */ /* 0x000fe20000000022 */
[----:B------:R-:W-:Y:S01]  /*9b40*/  FADD.FTZ R11, R22, R11 ;  /* 0x0000000b160b7221 */ /* 0x000fe20000010000 */
[----:B------:R-:W-:Y:S02]  /*9b50*/  @!P6 PRMT R35, R58, 0x5410, RZ ;  /* 0x000054103a23e816 */ /* 0x000fe400000000ff */
[----:B------:R-:W-:Y:S02]  /*9b60*/  @!P4 PRMT R133, R56, 0x5410, RZ ;  /* 0x000054103885c816 */ /* 0x000fe400000000ff */
[C---:B------:R-:W-:Y:S01]  /*9b70*/  ISETP.GE.U32.AND P6, PT, R113.reuse, R2, PT ;  /* 0x000000027100720c */ /* 0x040fe20003fc6070 */
[----:B------:R-:W-:Y:S01]  /*9b80*/  IMAD.MOV.U32 R42, RZ, RZ, R92 ;  /* 0x000000ffff2a7224 */ /* 0x000fe200078e005c */
[----:B------:R-:W-:Y:S01]  /*9b90*/  ISETP.GE.U32.AND P4, PT, R113, R3, PT ;  /* 0x000000037100720c */ /* 0x000fe20003f86070 */
[----:B------:R-:W-:Y:S01]  /*9ba0*/  FADD.FTZ R3, R24, R11 ;  /* 0x0000000b18037221 */ /* 0x000fe20000010000 */
[----:B------:R-:W-:Y:S01]  /*9bb0*/  SHF.R.U32.HI R2, RZ, 0x10, R4 ;  /* 0x00000010ff027819 */ /* 0x000fe20000011604 */
[----:B------:R-:W-:Y:S01]  /*9bc0*/  IMAD.MOV.U32 R92, RZ, RZ, R84 ;  /* 0x000000ffff5c7224 */ /* 0x000fe200078e0054 */
[----:B------:R-:W-:Y:S01]  /*9bd0*/  @!P5 HFMA2.BF16_V2 R59, -RZ.H0_H0, RZ.H0_H0, -R34.H0_H0 ;  /* 0x200000ffff3bd231 */ /* 0x000fe20000340922 */
[----:B------:R-:W-:Y:S01]  /*9be0*/  IMAD.MOV.U32 R84, RZ, RZ, R54 ;  /* 0x000000ffff547224 */ /* 0x000fe200078e0036 */
[----:B------:R-:W-:Y:S01]  /*9bf0*/  LOP3.LUT R2, R2, 0xff, RZ, 0xc0, !PT ;  /* 0x000000ff02027812 */ /* 0x000fe200078ec0ff */
[----:B------:R-:W-:-:S02]  /*9c00*/  IMAD.MOV.U32 R54, RZ, RZ, R245 ;  /* 0x000000ffff367224 */ /* 0x000fc400078e00f5 */
[----:B------:R-:W-:Y:S01]  /*9c10*/  FADD.FTZ R245, R23, R3 ;  /* 0x0000000317f57221 */ /* 0x000fe20000010000 */
[----:B-1----:R-:W-:Y:S01]  /*9c20*/  F2FP.BF16.PACK_AB R3, R222, R223 ;  /* 0x000000dfde03723e */ /* 0x002fe200000010ff */
[----:B------:R-:W-:Y:S01]  /*9c30*/  IMAD.MOV.U32 R75, RZ, RZ, R128 ;  /* 0x000000ffff4b7224 */ /* 0x000fe200078e0080 */
[----:B------:R-:W-:Y:S01]  /*9c40*/  @!P5 PRMT R34, R59, 0x5410, RZ ;  /* 0x000054103b22d816 */ /* 0x000fe200000000ff */
[----:B------:R-:W-:Y:S01]  /*9c50*/  IMAD.MOV.U32 R128, RZ, RZ, R221 ;  /* 0x000000ffff807224 */ /* 0x000fe200078e00dd */
[----:B------:R-:W-:Y:S01]  /*9c60*/  ISETP.GE.U32.AND P5, PT, R113, R2, PT ;  /* 0x000000027100720c */ /* 0x000fe20003fa6070 */
[----:B------:R-:W-:Y:S01]  /*9c70*/  MUFU.EX2 R221, R99 ;  /* 0x0000006300dd7308 */ /* 0x000fe20000000800 */
[C---:B------:R-:W-:Y:S02]  /*9c80*/  PRMT R27, R3.reuse, 0x7610, R27 ;  /* 0x00007610031b7816 */ /* 0x040fe4000000001b */
[----:B------:R-:W-:Y:S02]  /*9c90*/  PRMT R26, R3, 0x7632, R26 ;  /* 0x00007632031a7816 */ /* 0x000fe4000000001a */
[----:B------:R-:W-:-:S03]  /*9ca0*/  SHF.R.U32.HI R3, RZ, 0x10, R0 ;  /* 0x00000010ff037819 */ /* 0x000fc60000011600 */
[----:B------:R-:W1:Y:S01]  /*9cb0*/  MUFU.EX2 R2, R98 ;  /* 0x0000006200027308 */ /* 0x000e620000000800 */
[----:B------:R-:W-:Y:S01]  /*9cc0*/  @!P4 HFMA2.BF16_V2 R60, -RZ.H0_H0, RZ.H0_H0, -R27.H0_H0 ;  /* 0x200000ffff3cc231 */ /* 0x000fe2000034091b */
[----:B------:R-:W-:Y:S01]  /*9cd0*/  IMAD.MOV.U32 R73, RZ, RZ, R72 ;  /* 0x000000ffff497224 */ /* 0x000fe200078e0048 */
[----:B------:R-:W-:Y:S01]  /*9ce0*/  LOP3.LUT R3, R3, 0xff, RZ, 0xc0, !PT ;  /* 0x000000ff03037812 */ /* 0x000fe200078ec0ff */
[----:B------:R-:W-:Y:S01]  /*9cf0*/  IMAD.MOV.U32 R72, RZ, RZ, R65 ;  /* 0x000000ffff487224 */ /* 0x000fe200078e0041 */
[----:B------:R-:W-:Y:S01]  /*9d00*/  PRMT R65, R27, 0x5410, R26 ;  /* 0x000054101b417816 */ /* 0x000fe2000000001a */
[----:B------:R-:W-:Y:S01]  /*9d10*/  @!P1 HFMA2.BF16_V2 R61, -RZ.H0_H0, RZ.H0_H0, -R26.H0_H0 ;  /* 0x200000ffff3d9231 */ /* 0x000fe2000034091a */
[----:B------:R-:W-:Y:S02]  /*9d20*/  @!P4 PRMT R27, R60, 0x5410, RZ ;  /* 0x000054103c1bc816 */ /* 0x000fe400000000ff */
[----:B------:R-:W-:Y:S02]  /*9d30*/  ISETP.GE.U32.AND P4, PT, R113, R3, PT ;  /* 0x000000037100720c */ /* 0x000fe40003f86070 */
[----:B------:R-:W-:-:S02]  /*9d40*/  SHF.R.U32.HI R0, RZ, 0x18, R0 ;  /* 0x00000018ff007819 */ /* 0x000fc40000011600 */
[----:B------:R-:W-:Y:S01]  /*9d50*/  @!P1 PRMT R26, R61, 0x5410, RZ ;  /* 0x000054103d1a9816 */ /* 0x000fe200000000ff */
[----:B------:R-:W-:Y:S01]  /*9d60*/  IMAD.MOV.U32 R43, RZ, RZ, R93 ;  /* 0x000000ffff2b7224 */ /* 0x000fe200078e005d */
[----:B------:R-:W-:Y:S01]  /*9d70*/  ISETP.GE.U32.AND P1, PT, R113, R0, PT ;  /* 0x000000007100720c */ /* 0x000fe20003f26070 */
[----:B------:R-:W-:Y:S01]  /*9d80*/  IMAD.MOV.U32 R93, RZ, RZ, R85 ;  /* 0x000000ffff5d7224 */ /* 0x000fe200078e0055 */
[----:B-1----:R-:W-:Y:S01]  /*9d90*/  F2FP.BF16.PACK_AB R0, R221, R2 ;  /* 0x00000002dd00723e */ /* 0x002fe200000010ff */
[----:B------:R-:W-:Y:S02]  /*9da0*/  IMAD.MOV.U32 R85, RZ, RZ, R53 ;  /* 0x000000ffff557224 */ /* 0x000fe400078e0035 */
[----:B------:R-:W-:Y:S01]  /*9db0*/  IMAD.MOV.U32 R74, RZ, RZ, R246 ;  /* 0x000000ffff4a7224 */ /* 0x000fe200078e00f6 */
[----:B------:R-:W-:Y:S01]  /*9dc0*/  PRMT R23, R0, 0x7632, R23 ;  /* 0x0000763200177816 */ /* 0x000fe20000000017 */
[----:B------:R-:W-:Y:S02]  /*9dd0*/  IMAD.MOV.U32 R53, RZ, RZ, R247 ;  /* 0x000000ffff357224 */ /* 0x000fe400078e00f7 */
[----:B------:R-:W-:-:S02]  /*9de0*/  IMAD.MOV.U32 R45, RZ, RZ, R80 ;  /* 0x000000ffff2d7224 */ /* 0x000fc400078e0050 */
[----:B------:R-:W-:Y:S02]  /*9df0*/  IMAD.MOV.U32 R247, RZ, RZ, R243 ;  /* 0x000000fffff77224 */ /* 0x000fe400078e00f3 */
[----:B------:R-:W-:Y:S01]  /*9e00*/  FADD.FTZ R243, R2, R52 ;  /* 0x0000003402f37221 */ /* 0x000fe20000010000 */
[----:B------:R-:W-:Y:S01]  /*9e10*/  LOP3.LUT R2, R115, UR14, R78, 0x96, !PT ;  /* 0x0000000e73027c12 */ /* 0x000fe2000f8e964e */
[----:B------:R-:W-:Y:S01]  /*9e20*/  IMAD.MOV.U32 R79, RZ, RZ, R75 ;  /* 0x000000ffff4f7224 */ /* 0x000fe200078e004b */
[----:B------:R-:W-:Y:S01]  /*9e30*/  @!P4 HFMA2.BF16_V2 R62, -RZ.H0_H0, RZ.H0_H0, -R0.H0_H0 ;  /* 0x200000ffff3ec231 */ /* 0x000fe20000340900 */
[----:B------:R-:W-:Y:S01]  /*9e40*/  IMAD.MOV.U32 R80, RZ, RZ, R51 ;  /* 0x000000ffff507224 */ /* 0x000fe200078e0033 */
[C---:B------:R-:W-:Y:S01]  /*9e50*/  @P4 PRMT R220, R0.reuse, 0x7610, R220 ;  /* 0x0000761000dc4816 */ /* 0x040fe200000000dc */
[----:B------:R-:W-:Y:S01]  /*9e60*/  IMAD.MOV.U32 R78, RZ, RZ, R74 ;  /* 0x000000ffff4e7224 */ /* 0x000fe200078e004a */
[----:B------:R-:W-:Y:S01]  /*9e70*/  PRMT R51, R0, 0x5410, R23 ;  /* 0x0000541000337816 */ /* 0x000fe20000000017 */
[----:B------:R-:W-:Y:S01]  /*9e80*/  IMAD.MOV.U32 R75, RZ, RZ, R44 ;  /* 0x000000ffff4b7224 */ /* 0x000fe200078e002c */
[----:B------:R-:W-:Y:S01]  /*9e90*/  LOP3.LUT R0, R95, UR34, R42, 0x96, !PT ;  /* 0x000000225f007c12 */ /* 0x000fe2000f8e962a */
        /* <DEDUP_REMOVED lines=12> */
[----:B------:R-:W-:-:S04]  /*9f60*/  IMAD.WIDE.U32 R2, R2, -0x2daee0ad, RZ ;  /* 0xd2511f5302027825 */ /* 0x000fc800078e00ff */
[----:B------:R-:W-:Y:S01]  /*9f70*/  IMAD.WIDE.U32 R236, R0, -0x326172a9, RZ ;  /* 0xcd9e8d5700ec7825 */ /* 0x000fe200078e00ff */
[----:B------:R-:W-:Y:S01]  /*9f80*/  LOP3.LUT R0, R3, UR12, R94, 0x96, !PT ;  /* 0x0000000c03007c12 */ /* 0x000fe2000f8e965e */
[----:B------:R-:W-:Y:S03]  /*9f90*/  STG.E.U16 [R20.64+-0x40], R17 ;  /* 0xffffc01114007986 */ /* 0x000fe6000c10151c */
[----:B------:R-:W-:Y:S01]  /*9fa0*/  LOP3.LUT R3, R237, UR13, R114, 0x96, !PT ;  /* 0x0000000ded037c12 */ /* 0x000fe2000f8e9672 */
[----:B------:R-:W-:Y:S01]  /*9fb0*/  STG.E.U16 [R20.64+-0x3e], R14 ;  /* 0xffffc20e14007986 */ /* 0x000fe2000c10151c */
[----:B------:R-:W-:-:S03]  /*9fc0*/  FADD.FTZ R6, R10, R7 ;  /* 0x000000070a067221 */ /* 0x000fc60000010000 */
[----:B------:R-:W-:Y:S04]  /*9fd0*/  STG.E.U16 [R32.64+-0x40], R16 ;  /* 0xffffc01020007986 */ /* 0x000fe8000c10151c */
[----:B------:R-:W-:Y:S01]  /*9fe0*/  STG.E.U16 [R32.64+-0x3e], R15 ;  /* 0xffffc20f20007986 */ /* 0x000fe2000c10151c */
[----:B------:R-:W-:-:S03]  /*9ff0*/  IMAD.MOV.U32 R246, RZ, RZ, R244 ;  /* 0x000000fffff67224 */ /* 0x000fc600078e00f4 */
[----:B------:R1:W-:Y:S01]  /*a000*/  STG.E.U16 [R30.64+-0x40], R5 ;  /* 0xffffc0051e007986 */ /* 0x0003e2000c10151c */
[----:B------:R-:W-:Y:S02]  /*a010*/  FADD.FTZ R244, R8, R6 ;  /* 0x0000000608f47221 */ /* 0x000fe40000010000 */
[----:B------:R-:W-:-:S04]  /*a020*/  IMAD.WIDE.U32 R8, R0, -0x326172a9, RZ ;  /* 0xcd9e8d5700087825 */ /* 0x000fc800078e00ff */
[----:B-1----:R-:W-:-:S05]  /*a030*/  IMAD.WIDE.U32 R4, R3, -0x2daee0ad, RZ ;  /* 0xd2511f5303047825 */ /* 0x002fca00078e00ff */
[----:B------:R-:W-:-:S05]  /*a040*/  LOP3.LUT R0, R5, UR10, R2, 0x96, !PT ;  /* 0x0000000a05007c12 */ /* 0x000fca000f8e9602 */
[----:B------:R-:W-:Y:S01]  /*a050*/  IMAD.WIDE.U32 R6, R0, -0x326172a9, RZ ;  /* 0xcd9e8d5700067825 */ /* 0x000fe200078e00ff */
[----:B------:R-:W-:-:S04]  /*a060*/  LOP3.LUT R3, R9, UR11, R236, 0x96, !PT ;  /* 0x0000000b09037c12 */ /* 0x000fc8000f8e96ec */
[----:B------:R-:W-:Y:S01]  /*a070*/  LOP3.LUT R0, R7, UR9, R8, 0x96, !PT ;  /* 0x0000000907007c12 */ /* 0x000fe2000f8e9608 */
[----:B------:R-:W-:-:S04]  /*a080*/  IMAD.WIDE.U32 R2, R3, -0x2daee0ad, RZ ;  /* 0xd2511f5303027825 */ /* 0x000fc800078e00ff */
[----:B------:R-:W-:Y:S01]  /*a090*/  IMAD.WIDE.U32 R8, R0, -0x2daee0ad, RZ ;  /* 0xd2511f5300087825 */ /* 0x000fe200078e00ff */
[----:B------:R-:W-:-:S04]  /*a0a0*/  LOP3.LUT R3, R3, UR8, R4, 0x96, !PT ;  /* 0x0000000803037c12 */ /* 0x000fc8000f8e9604 */
[----:B------:R-:W-:Y:S01]  /*a0b0*/  LOP3.LUT R2, R9, UR6, R2, 0x96, !PT ;  /* 0x0000000609027c12 */ /* 0x000fe2000f8e9602 */
[----:B------:R-:W-:-:S04]  /*a0c0*/  IMAD.WIDE.U32 R4, R3, -0x326172a9, RZ ;  /* 0xcd9e8d5703047825 */ /* 0x000fc800078e00ff */
[----:B------:R-:W-:Y:S01]  /*a0d0*/  IMAD.WIDE.U32 R2, R2, -0x326172a9, RZ ;  /* 0xcd9e8d5702027825 */ /* 0x000fe200078e00ff */
[----:B------:R-:W-:-:S04]  /*a0e0*/  LOP3.LUT R7, R5, UR7, R6, 0x96, !PT ;  /* 0x0000000705077c12 */ /* 0x000fc8000f8e9606 */
[----:B------:R-:W-:Y:S02]  /*a0f0*/  SHF.R.U32.HI R5, RZ, 0x10, R2 ;  /* 0x00000010ff057819 */ /* 0x000fe40000011602 */
[----:B------:R-:W-:Y:S02]  /*a100*/  LOP3.LUT R0, R3, UR15, R4, 0x96, !PT ;  /* 0x0000000f03007c12 */ /* 0x000fe4000f8e9604 */
[C---:B------:R-:W-:Y:S02]  /*a110*/  LOP3.LUT R3, R2.reuse, 0xffff, RZ, 0xc0, !PT ;  /* 0x0000ffff02037812 */ /* 0x040fe400078ec0ff */
[----:B------:R-:W-:Y:S02]  /*a120*/  LOP3.LUT R6, R2, 0xff, RZ, 0xc0, !PT ;  /* 0x000000ff02067812 */ /* 0x000fe400078ec0ff */
[----:B------:R-:W-:Y:S02]  /*a130*/  SHF.R.U32.HI R4, RZ, 0x18, R2 ;  /* 0x00000018ff047819 */ /* 0x000fe40000011602 */
[----:B------:R-:W-:Y:S01]  /*a140*/  LOP3.LUT R2, R5, 0xff, RZ, 0xc0, !PT ;  /* 0x000000ff05027812 */ /* 0x000fe200078ec0ff */
[----:B------:R1:W-:Y:S01]  /*a150*/  STG.E.U16 [R30.64+-0x3e], R12 ;  /* 0xffffc20c1e007986 */ /* 0x0003e2000c10151c */
[----:B------:R-:W-:-:S04]  /*a160*/  SHF.R.U32.HI R3, RZ, 0x8, R3 ;  /* 0x00000008ff037819 */ /* 0x000fc80000011603 */
[----:B------:R-:W-:Y:S02]  /*a170*/  PRMT R13, R6, 0x5410, R3 ;  /* 0x00005410060d7816 */ /* 0x000fe40000000003 */
[----:B------:R-:W-:Y:S02]  /*a180*/  SHF.R.U32.HI R5, RZ, 0x18, R0 ;  /* 0x00000018ff057819 */ /* 0x000fe40000011600 */
[----:B-1----:R-:W-:Y:S02]  /*a190*/  PRMT R12, R2, 0x5410, R4 ;  /* 0x00005410020c7816 */ /* 0x002fe40000000004 */
[----:B------:R-:W-:-:S04]  /*a1a0*/  LOP3.LUT R2, R0, 0xffff, RZ, 0xc0, !PT ;  /* 0x0000ffff00027812 */ /* 0x000fc800078ec0ff */
[----:B------:R-:W-:Y:S02]  /*a1b0*/  SHF.R.U32.HI R3, RZ, 0x8, R2 ;  /* 0x00000008ff037819 */ /* 0x000fe40000011602 */
[----:B------:R-:W-:Y:S02]  /*a1c0*/  LOP3.LUT R2, R0, 0xff, RZ, 0xc0, !PT ;  /* 0x000000ff00027812 */ /* 0x000fe400078ec0ff */
[----:B------:R-:W-:Y:S02]  /*a1d0*/  SHF.R.U32.HI R4, RZ, 0x10, R0 ;  /* 0x00000010ff047819 */ /* 0x000fe40000011600 */
[----:B------:R-:W-:Y:S01]  /*a1e0*/  PRMT R9, R2, 0x5410, R3 ;  /* 0x0000541002097816 */ /* 0x000fe20000000003 */
[----:B------:R-:W-:Y:S01]  /*a1f0*/  IMAD.WIDE.U32 R2, R7, -0x2daee0ad, RZ ;  /* 0xd2511f5307027825 */ /* 0x000fe200078e00ff */
[----:B------:R-:W-:-:S04]  /*a200*/  LOP3.LUT R4, R4, 0xff, RZ, 0xc0, !PT ;  /* 0x000000ff04047812 */ /* 0x000fc800078ec0ff */
[----:B------:R-:W-:Y:S02]  /*a210*/  LOP3.LUT R0, R3, UR16, R8, 0x96, !PT ;  /* 0x0000001003007c12 */ /* 0x000fe4000f8e9608 */
[----:B------:R-:W-:Y:S02]  /*a220*/  PRMT R6, R4, 0x5410, R5 ;  /* 0x0000541004067816 */ /* 0x000fe40000000005 */
[----:B------:R-:W-:-:S04]  /*a230*/  LOP3.LUT R4, R0, 0xffff, RZ, 0xc0, !PT ;  /* 0x0000ffff00047812 */ /* 0x000fc800078ec0ff */
[----:B------:R-:W-:Y:S02]  /*a240*/  SHF.R.U32.HI R5, RZ, 0x8, R4 ;  /* 0x00000008ff057819 */ /* 0x000fe40000011604 */
[----:B------:R-:W-:-:S04]  /*a250*/  LOP3.LUT R4, R0, 0xff, RZ, 0xc0, !PT ;  /* 0x000000ff00047812 */ /* 0x000fc800078ec0ff */
[----:B------:R-:W-:Y:S02]  /*a260*/  PRMT R7, R4, 0x5410, R5 ;  /* 0x0000541004077816 */ /* 0x000fe40000000005 */
[--C-:B------:R-:W-:Y:S02]  /*a270*/  SHF.R.U32.HI R5, RZ, 0x10, R0.reuse ;  /* 0x00000010ff057819 */ /* 0x100fe40000011600 */
[----:B------:R-:W-:Y:S02]  /*a280*/  SHF.R.U32.HI R4, RZ, 0x18, R0 ;  /* 0x00000018ff047819 */ /* 0x000fe40000011600 */
[----:B------:R-:W-:-:S04]  /*a290*/  LOP3.LUT R0, R5, 0xff, RZ, 0xc0, !PT ;  /* 0x000000ff05007812 */ /* 0x000fc800078ec0ff */
[----:B------:R-:W-:Y:S02]  /*a2a0*/  PRMT R5, R0, 0x5410, R4 ;  /* 0x0000541000057816 */ /* 0x000fe40000000004 */
[----:B------:R-:W-:-:S04]  /*a2b0*/  LOP3.LUT R0, R2, 0xffff, RZ, 0xc0, !PT ;  /* 0x0000ffff02007812 */ /* 0x000fc800078ec0ff */
[----:B------:R-:W-:Y:S02]  /*a2c0*/  SHF.R.U32.HI R3, RZ, 0x8, R0 ;  /* 0x00000008ff037819 */ /* 0x000fe40000011600 */
[----:B------:R-:W-:Y:S02]  /*a2d0*/  LOP3.LUT R0, R2, 0xff, RZ, 0xc0, !PT ;  /* 0x000000ff02007812 */ /* 0x000fe400078ec0ff */
[----:B------:R-:W-:Y:S02]  /*a2e0*/  PRMT R10, R100, 0x7632, R10 ;  /* 0x00007632640a7816 */ /* 0x000fe4000000000a */
[----:B------:R-:W-:Y:S02]  /*a2f0*/  PRMT R4, R0, 0x5410, R3 ;  /* 0x0000541000047816 */ /* 0x000fe40000000003 */
[----:B------:R-:W-:Y:S01]  /*a300*/  SHF.R.U32.HI R0, RZ, 0x10, R2 ;  /* 0x00000010ff007819 */ /* 0x000fe20000011602 */
[----:B------:R-:W-:Y:S01]  /*a310*/  @!P6 HFMA2.BF16_V2 R71, -RZ.H0_H0, RZ.H0_H0, -R10.H0_H0 ;  /* 0x200000ffff47e231 */ /* 0x000fe2000034090a */
[----:B------:R-:W-:-:S02]  /*a320*/  PRMT R11, R100, 0x7610, R11 ;  /* 0x00007610640b7816 */ /* 0x000fc4000000000b */
[----:B------:R-:W-:Y:S02]  /*a330*/  SHF.R.U32.HI R2, RZ, 0x18, R2 ;  /* 0x00000018ff027819 */ /* 0x000fe40000011602 */
[----:B------:R-:W-:Y:S02]  /*a340*/  LOP3.LUT R0, R0, 0xff, RZ, 0xc0, !PT ;  /* 0x000000ff00007812 */ /* 0x000fe400078ec0ff */
[----:B------:R-:W-:Y:S02]  /*a350*/  PRMT R17, R113, 0x7054, R113 ;  /* 0x0000705471117816 */ /* 0x000fe40000000071 */
[----:B------:R-:W-:Y:S01]  /*a360*/  PRMT R36, R11, 0x5410, R10 ;  /* 0x000054100b247816 */ /* 0x000fe2000000000a */
[----:B------:R-:W-:Y:S01]  /*a370*/  @!P5 HFMA2.BF16_V2 R63, -RZ.H0_H0, RZ.H0_H0, -R11.H0_H0 ;  /* 0x200000ffff3fd231 */ /* 0x000fe2000034090b */
[----:B------:R-:W-:Y:S02]  /*a380*/  @!P6 PRMT R10, R71, 0x5410, RZ ;  /* 0x00005410470ae816 */ /* 0x000fe400000000ff */
[----:B------:R-:W-:Y:S01]  /*a390*/  PRMT R14, R0, 0x5410, R2 ;  /* 0x00005410000e7816 */ /* 0x000fe20000000002 */
[----:B------:R-:W-:Y:S01]  /*a3a0*/  HSET2.LE.AND R0, R13, R17, PT ;  /* 0x000000110d007233 */ /* 0x000fe20003803000 */
[----:B------:R-:W-:Y:S01]  /*a3b0*/  @!P5 PRMT R11, R63, 0x5410, RZ ;  /* 0x000054103f0bd816 */ /* 0x000fe200000000ff */
[----:B------:R1:W-:Y:S01]  /*a3c0*/  STG.E.U16 [R28.64+-0x3e], R10 ;  /* 0xffffc20a1c007986 */ /* 0x0003e2000c10151c */
[----:B------:R-:W-:-:S03]  /*a3d0*/  IMAD.MOV.U32 R101, RZ, RZ, R128 ;  /* 0x000000ffff657224 */ /* 0x000fc600078e0080 */
[----:B------:R2:W-:Y:S01]  /*a3e0*/  STG.E.U16 [R28.64+-0x40], R11 ;  /* 0xffffc00b1c007986 */ /* 0x0005e2000c10151c */
[----:B------:R-:W-:-:S04]  /*a3f0*/  IMAD.WIDE.U32 R24, R252, -0x326172a9, RZ ;  /* 0xcd9e8d57fc187825 */ /* 0x000fc800078e00ff */
[----:B------:R-:W-:Y:S02]  /*a400*/  IMAD.MOV.U32 R112, RZ, RZ, R247 ;  /* 0x000000ffff707224 */ /* 0x000fe400078e00f7 */
[----:B------:R-:W-:Y:S02]  /*a410*/  IMAD.MOV.U32 R95, RZ, RZ, R75 ;  /* 0x000000ffff5f7224 */ /* 0x000fe400078e004b */
[----:B------:R-:W-:Y:S02]  /*a420*/  IMAD.MOV.U32 R252, RZ, RZ, R101 ;  /* 0x000000fffffc7224 */ /* 0x000fe400078e0065 */
[----:B------:R-:W-:Y:S02]  /*a430*/  IMAD.MOV.U32 R75, RZ, RZ, R93 ;  /* 0x000000ffff4b7224 */ /* 0x000fe400078e005d */
[----:B------:R-:W-:Y:S01]  /*a440*/  IMAD.MOV.U32 R93, RZ, RZ, R73 ;  /* 0x000000ffff5d7224 */ /* 0x000fe200078e0049 */
[----:B-1----:R-:W-:Y:S01]  /*a450*/  LOP3.LUT R10, R0, R64, RZ, 0xc0, !PT ;  /* 0x00000040000a7212 */ /* 0x002fe200078ec0ff */
[----:B------:R-:W-:-:S05]  /*a460*/  HSET2.LE.AND R0, R12, R17, PT ;  /* 0x000000110c007233 */ /* 0x000fca0003803000 */
[----:B--2---:R-:W-:Y:S01]  /*a470*/  LOP3.LUT R11, R0, R50, RZ, 0xc0, !PT ;  /* 0x00000032000b7212 */ /* 0x004fe200078ec0ff */
[----:B------:R-:W-:Y:S01]  /*a480*/  HSET2.LE.AND R0, R4, R17, PT ;  /* 0x0000001104007233 */ /* 0x000fe20003803000 */
[----:B------:R-:W-:Y:S02]  /*a490*/  IMAD.MOV.U32 R73, RZ, RZ, R130 ;  /* 0x000000ffff497224 */ /* 0x000fe400078e0082 */
[----:B------:R-:W-:Y:S02]  /*a4a0*/  IMAD.MOV.U32 R97, RZ, RZ, R112 ;  /* 0x000000ffff617224 */ /* 0x000fe400078e0070 */
[----:B------:R-:W-:Y:S01]  /*a4b0*/  LOP3.LUT R130, R0, R37, RZ, 0xc0, !PT ;  /* 0x0000002500827212 */ /* 0x000fe200078ec0ff */
[----:B------:R-:W-:Y:S01]  /*a4c0*/  IMAD.MOV.U32 R112, RZ, RZ, R131 ;  /* 0x000000ffff707224 */ /* 0x000fe200078e0083 */
[----:B------:R-:W-:Y:S01]  /*a4d0*/  LOP3.LUT R0, R25, R252, RZ, 0x3c, !PT ;  /* 0x000000fc19007212 */ /* 0x000fe200078e3cff */
[----:B------:R-:W-:Y:S02]  /*a4e0*/  IMAD.MOV.U32 R131, RZ, RZ, R238 ;  /* 0x000000ffff837224 */ /* 0x000fe400078e00ee */
[----:B------:R-:W-:-:S02]  /*a4f0*/  IMAD.MOV.U32 R101, RZ, RZ, R53 ;  /* 0x000000ffff657224 */ /* 0x000fc400078e0035 */
[----:B------:R-:W-:Y:S02]  /*a500*/  IMAD.MOV.U32 R94, RZ, RZ, R79 ;  /* 0x000000ffff5e7224 */ /* 0x000fe400078e004f */
[----:B------:R-:W-:Y:S02]  /*a510*/  IMAD.MOV.U32 R53, RZ, RZ, R246 ;  /* 0x000000ffff357224 */ /* 0x000fe400078e00f6 */
[----:B------:R-:W-:Y:S02]  /*a520*/  IMAD.MOV.U32 R69, RZ, RZ, R131 ;  /* 0x000000ffff457224 */ /* 0x000fe400078e0083 */
[----:B------:R-:W-:Y:S02]  /*a530*/  IMAD.MOV.U32 R79, RZ, RZ, R78 ;  /* 0x000000ffff4f7224 */ /* 0x000fe400078e004e */
[----:B------:R-:W-:-:S04]  /*a540*/  IMAD.WIDE.U32 R246, R0, -0x2daee0ad, RZ ;  /* 0xd2511f5300f67825 */ /* 0x000fc800078e00ff */
[----:B------:R-:W-:Y:S02]  /*a550*/  IMAD.MOV.U32 R55, RZ, RZ, R239 ;  /* 0x000000ffff377224 */ /* 0x000fe400078e00ef */
[----:B------:R-:W-:Y:S02]  /*a560*/  IMAD.MOV.U32 R78, RZ, RZ, R45 ;  /* 0x000000ffff4e7224 */ /* 0x000fe400078e002d */
[----:B------:R-:W-:Y:S02]  /*a570*/  IMAD.MOV.U32 R45, RZ, RZ, R76 ;  /* 0x000000ffff2d7224 */ /* 0x000fe400078e004c */
[----:B------:R-:W-:Y:S02]  /*a580*/  IMAD.MOV.U32 R76, RZ, RZ, R217 ;  /* 0x000000ffff4c7224 */ /* 0x000fe400078e00d9 */
[----:B------:R-:W-:Y:S02]  /*a590*/  IMAD.MOV.U32 R96, RZ, RZ, R69 ;  /* 0x000000ffff607224 */ /* 0x000fe400078e0045 */
[----:B------:R-:W-:Y:S01]  /*a5a0*/  IMAD.MOV.U32 R81, RZ, RZ, R101 ;  /* 0x000000ffff517224 */ /* 0x000fe200078e0065 */
[----:B------:R-:W-:Y:S01]  /*a5b0*/  LOP3.LUT R0, R247, UR34, R42, 0x96, !PT ;  /* 0x00000022f7007c12 */ /* 0x000fe2000f8e962a */
[----:B------:R-:W-:-:S02]  /*a5c0*/  IMAD.MOV.U32 R98, RZ, RZ, R55 ;  /* 0x000000ffff627224 */ /* 0x000fc400078e0037 */
[----:B------:R-:W-:Y:S02]  /*a5d0*/  IMAD.MOV.U32 R69, RZ, RZ, R95 ;  /* 0x000000ffff457224 */ /* 0x000fe400078e005f */
[----:B------:R-:W-:Y:S01]  /*a5e0*/  IMAD.MOV.U32 R101, RZ, RZ, R75 ;  /* 0x000000ffff657224 */ /* 0x000fe200078e004b */
[----:B------:R1:W-:Y:S01]  /*a5f0*/  STL.64 [R1+0x70], R24 ;  /* 0x0000701801007387 */ /* 0x0003e20000100a00 */
        /* <DEDUP_REMOVED lines=9> */
[----:B------:R-:W2:Y:S01]  /*a690*/  LDL.LU R249, [R1+0x118] ;  /* 0x0001180001f97983 */ /* 0x000ea20000300800 */
[----:B------:R-:W-:-:S02]  /*a6a0*/  IMAD.MOV.U32 R79, RZ, RZ, R45 ;  /* 0x000000ffff4f7224 */ /* 0x000fc400078e002d */
[----:B------:R-:W-:Y:S02]  /*a6b0*/  IMAD.MOV.U32 R44, RZ, RZ, R76 ;  /* 0x000000ffff2c7224 */ /* 0x000fe400078e004c */
[----:B------:R-:W-:Y:S02]  /*a6c0*/  IMAD.MOV.U32 R77, RZ, RZ, R248 ;  /* 0x000000ffff4d7224 */ /* 0x000fe400078e00f8 */
[----:B------:R-:W-:Y:S01]  /*a6d0*/  IMAD.MOV.U32 R78, RZ, RZ, R93 ;  /* 0x000000ffff4e7224 */ /* 0x000fe200078e005d */
[----:B------:R-:W2:Y:S01]  /*a6e0*/  LDL.LU R248, [R1+0x114] ;  /* 0x0001140001f87983 */ /* 0x000ea20000300800 */
[----:B------:R-:W-:Y:S02]  /*a6f0*/  IMAD.MOV.U32 R45, RZ, RZ, R73 ;  /* 0x000000ffff2d7224 */ /* 0x000fe400078e0049 */
[----:B------:R-:W-:Y:S02]  /*a700*/  IMAD.MOV.U32 R76, RZ, RZ, R229 ;  /* 0x000000ffff4c7224 */ /* 0x000fe400078e00e5 */
[----:B------:R-:W-:Y:S01]  /*a710*/  IMAD.MOV.U32 R93, RZ, RZ, R68 ;  /* 0x000000ffff5d7224 */ /* 0x000fe200078e0044 */
[----:B------:R-:W3:Y:S01]  /*a720*/  LDL.LU R229, [R1+0x110] ;  /* 0x0001100001e57983 */ /* 0x000ee20000300800 */
[----:B------:R-:W-:-:S02]  /*a730*/  IMAD.MOV.U32 R73, RZ, RZ, R172 ;  /* 0x000000ffff497224 */ /* 0x000fc400078e00ac */
[----:B------:R-:W-:Y:S01]  /*a740*/  IMAD.MOV.U32 R68, RZ, RZ, R203 ;  /* 0x000000ffff447224 */ /* 0x000fe200078e00cb */
[----:B------:R4:W5:Y:S04]  /*a750*/  LDL.LU R172, [R1+0x10c] ;  /* 0x00010c0001ac7983 */ /* 0x0009680000300800 */
[----:B------:R-:W3:Y:S01]  /*a760*/  LDL.LU R203, [R1+0x108] ;  /* 0x0001080001cb7983 */ /* 0x000ee20000300800 */
[----:B------:R-:W-:Y:S02]  /*a770*/  IMAD.MOV.U32 R59, RZ, RZ, R74 ;  /* 0x000000ffff3b7224 */ /* 0x000fe400078e004a */
[----:B------:R-:W-:Y:S02]  /*a780*/  IMAD.MOV.U32 R74, RZ, RZ, R84 ;  /* 0x000000ffff4a7224 */ /* 0x000fe400078e0054 */
[----:B------:R-:W-:-:S02]  /*a790*/  IMAD.MOV.U32 R84, RZ, RZ, R206 ;  /* 0x000000ffff547224 */ /* 0x000fc400078e00ce */
[----:B------:R-:W4:Y:S01]  /*a7a0*/  LDL.LU R206, [R1+0x104] ;  /* 0x0001040001ce7983 */ /* 0x000f220000300800 */
[----:B------:R-:W-:Y:S02]  /*a7b0*/  IMAD.MOV.U32 R58, RZ, RZ, R75 ;  /* 0x000000ffff3a7224 */ /* 0x000fe400078e004b */
[----:B------:R-:W-:Y:S02]  /*a7c0*/  IMAD.MOV.U32 R75, RZ, RZ, R80 ;  /* 0x000000ffff4b7224 */ /* 0x000fe400078e0050 */
[----:B------:R-:W-:Y:S02]  /*a7d0*/  IMAD.MOV.U32 R80, RZ, RZ, R205 ;  /* 0x000000ffff507224 */ /* 0x000fe400078e00cd */
[----:B------:R-:W4:Y:S01]  /*a7e0*/  LDL.LU R205, [R1+0x100] ;  /* 0x0001000001cd7983 */ /* 0x000f220000300800 */
[----:B------:R-:W-:Y:S01]  /*a7f0*/  HSET2.LE.AND R2, R9, R17, PT ;  /* 0x0000001109027233 */ /* 0x000fe20003803000 */
[----:B------:R-:W-:-:S04]  /*a800*/  IMAD.WIDE.U32 R238, R0, -0x326172a9, RZ ;  /* 0xcd9e8d5700ee7825 */ /* 0x000fc800078e00ff */
[----:B------:R-:W-:Y:S01]  /*a810*/  LOP3.LUT R8, R2, R103, RZ, 0xc0, !PT ;  /* 0x0000006702087212 */ /* 0x000fe200078ec0ff */
[----:B------:R-:W-:Y:S01]  /*a820*/  HSET2.LE.AND R2, R5, R17, PT ;  /* 0x0000001105027233 */ /* 0x000fe20003803000 */
[----:B------:R-:W-:Y:S01]  /*a830*/  IMAD.MOV.U32 R217, RZ, RZ, R129 ;  /* 0x000000ffffd97224 */ /* 0x000fe200078e0081 */
[----:B------:R-:W-:-:S03]  /*a840*/  LOP3.LUT R0, R239, UR13, R114, 0x96, !PT ;  /* 0x0000000def007c12 */ /* 0x000fc6000f8e9672 */
[----:B------:R-:W-:Y:S02]  /*a850*/  LOP3.LUT R129, R2, R48, RZ, 0xc0, !PT ;  /* 0x0000003002817212 */ /* 0x000fe400078ec0ff */
[----:B------:R-:W-:Y:S01]  /*a860*/  LOP3.LUT R2, R115, UR14, R24, 0x96, !PT ;  /* 0x0000000e73027c12 */ /* 0x000fe2000f8e9618 */
[----:B------:R-:W-:Y:S01]  /*a870*/  HSET2.LE.AND R3, R6, R17, PT ;  /* 0x0000001106037233 */ /* 0x000fe20003803000 */
[----:B------:R-:W-:-:S04]  /*a880*/  IMAD.WIDE.U32 R12, R0, -0x2daee0ad, RZ ;  /* 0xd2511f53000c7825 */ /* 0x000fc800078e00ff */
[----:B------:R-:W-:Y:S01]  /*a890*/  IMAD.WIDE.U32 R4, R2, -0x2daee0ad, RZ ;  /* 0xd2511f5302047825 */ /* 0x000fe200078e00ff */
[----:B------:R-:W-:Y:S01]  /*a8a0*/  LOP3.LUT R9, R3, R102, RZ, 0xc0, !PT ;  /* 0x0000006603097212 */ /* 0x000fe200078ec0ff */
[----:B------:R-:W-:-:S03]  /*a8b0*/  HSET2.LE.AND R3, R7, R17, PT ;  /* 0x0000001107037233 */ /* 0x000fc60003803000 */
[----:B------:R-:W-:Y:S02]  /*a8c0*/  LOP3.LUT R2, R5, UR12, R246, 0x96, !PT ;  /* 0x0000000c05027c12 */ /* 0x000fe4000f8e96f6 */
[----:B------:R-:W-:Y:S02]  /*a8d0*/  LOP3.LUT R0, R13, UR10, R4, 0x96, !PT ;  /* 0x0000000a0d007c12 */ /* 0x000fe4000f8e9604 */
[----:B------:R-:W-:Y:S01]  /*a8e0*/  LOP3.LUT R128, R3, R49, RZ, 0xc0, !PT ;  /* 0x0000003103807212 */ /* 0x000fe200078ec0ff */
[----:B------:R-:W-:-:S04]  /*a8f0*/  IMAD.WIDE.U32 R2, R2, -0x326172a9, RZ ;  /* 0xcd9e8d5702027825 */ /* 0x000fc800078e00ff */
[----:B------:R-:W-:Y:S01]  /*a900*/  IMAD.WIDE.U32 R6, R0, -0x326172a9, RZ ;  /* 0xcd9e8d5700067825 */ /* 0x000fe200078e00ff */
[----:B------:R-:W-:-:S04]  /*a910*/  LOP3.LUT R0, R3, UR11, R238, 0x96, !PT ;  /* 0x0000000b03007c12 */ /* 0x000fc8000f8e96ee */
[----:B------:R-:W-:Y:S01]  /*a920*/  LOP3.LUT R4, R7, UR9, R2, 0x96, !PT ;  /* 0x0000000907047c12 */ /* 0x000fe2000f8e9602 */
[----:B------:R-:W-:-:S04]  /*a930*/  IMAD.WIDE.U32 R2, R0, -0x2daee0ad, RZ ;  /* 0xd2511f5300027825 */ /* 0x000fc800078e00ff */
[----:B-1----:R-:W-:Y:S01]  /*a940*/  IMAD.WIDE.U32 R24, R4, -0x2daee0ad, RZ ;  /* 0xd2511f5304187825 */ /* 0x002fe200078e00ff */
[----:B------:R-:W-:-:S04]  /*a950*/  LOP3.LUT R3, R3, UR8, R12, 0x96, !PT ;  /* 0x0000000803037c12 */ /* 0x000fc8000f8e960c */
[----:B------:R-:W-:Y:S01]  /*a960*/  LOP3.LUT R2, R25, UR6, R2, 0x96, !PT ;  /* 0x0000000619027c12 */ /* 0x000fe2000f8e9602 */
[----:B------:R-:W-:Y:S01]  /*a970*/  HSET2.LE.AND R0, R14, R17, PT ;  /* 0x000000110e007233 */ /* 0x000fe20003803000 */
[----:B------:R-:W-:Y:S01]  /*a980*/  IMAD.WIDE.U32 R4, R3, -0x326172a9, RZ ;  /* 0xcd9e8d5703047825 */ /* 0x000fe200078e00ff */
[----:B------:R-:W1:Y:S03]  /*a990*/  LDSM.16.MT88.4 R12, [R201+0xa000] ;  /* 0x00a00000c90c783b */ /* 0x000e660000004200 */
[----:B------:R-:W-:Y:S01]  /*a9a0*/  IMAD.WIDE.U32 R2, R2, -0x326172a9, RZ ;  /* 0xcd9e8d5702027825 */ /* 0x000fe200078e00ff */
[----:B------:R-:W-:-:S04]  /*a9b0*/  LOP3.LUT R131, R0, R38, RZ, 0xc0, !PT ;  /* 0x0000002600837212 */ /* 0x000fc800078ec0ff */
[----:B------:R-:W-:Y:S02]  /*a9c0*/  LOP3.LUT R0, R3, UR15, R4, 0x96, !PT ;  /* 0x0000000f03007c12 */ /* 0x000fe4000f8e9604 */
[----:B------:R-:W-:Y:S02]  /*a9d0*/  SHF.R.U32.HI R4, RZ, 0x10, R2 ;  /* 0x00000010ff047819 */ /* 0x000fe40000011602 */
[----:B------:R-:W-:Y:S02]  /*a9e0*/  LOP3.LUT R22, R5, UR7, R6, 0x96, !PT ;  /* 0x0000000705167c12 */ /* 0x000fe4000f8e9606 */
[C---:B------:R-:W-:Y:S02]  /*a9f0*/  LOP3.LUT R3, R2.reuse, 0xffff, RZ, 0xc0, !PT ;  /* 0x0000ffff02037812 */ /* 0x040fe400078ec0ff */
[----:B------:R-:W-:Y:S02]  /*aa00*/  LOP3.LUT R6, R2, 0xff, RZ, 0xc0, !PT ;  /* 0x000000ff02067812 */ /* 0x000fe400078ec0ff */
[----:B------:R-:W-:-:S02]  /*aa10*/  SHF.R.U32.HI R5, RZ, 0x18, R2 ;  /* 0x00000018ff057819 */ /* 0x000fc40000011602 */
[----:B------:R-:W-:Y:S02]  /*aa20*/  LOP3.LUT R2, R4, 0xff, RZ, 0xc0, !PT ;  /* 0x000000ff04027812 */ /* 0x000fe400078ec0ff */
[----:B------:R-:W-:Y:S02]  /*aa30*/  SHF.R.U32.HI R3, RZ, 0x8, R3 ;  /* 0x00000008ff037819 */ /* 0x000fe40000011603 */
[----:B------:R-:W-:Y:S02]  /*aa40*/  PRMT R5, R2, 0x5410, R5 ;  /* 0x0000541002057816 */ /* 0x000fe40000000005 */
[----:B------:R-:W-:Y:S02]  /*aa50*/  LOP3.LUT R2, R0, 0xffff, RZ, 0xc0, !PT ;  /* 0x0000ffff00027812 */ /* 0x000fe400078ec0ff */
[----:B------:R-:W-:Y:S02]  /*aa60*/  PRMT R6, R6, 0x5410, R3 ;  /* 0x0000541006067816 */ /* 0x000fe40000000003 */
[----:B------:R-:W-:-:S02]  /*aa70*/  SHF.R.U32.HI R3, RZ, 0x8, R2 ;  /* 0x00000008ff037819 */ /* 0x000fc40000011602 */
[----:B------:R-:W-:-:S04]  /*aa80*/  LOP3.LUT R2, R0, 0xff, RZ, 0xc0, !PT ;  /* 0x000000ff00027812 */ /* 0x000fc800078ec0ff */
[----:B------:R-:W-:Y:S02]  /*aa90*/  PRMT R4, R2, 0x5410, R3 ;  /* 0x0000541002047816 */ /* 0x000fe40000000003 */
[--C-:B------:R-:W-:Y:S02]  /*aaa0*/  SHF.R.U32.HI R3, RZ, 0x10, R0.reuse ;  /* 0x00000010ff037819 */ /* 0x100fe40000011600 */
[----:B------:R-:W-:Y:S02]  /*aab0*/  SHF.R.U32.HI R2, RZ, 0x18, R0 ;  /* 0x00000018ff027819 */ /* 0x000fe40000011600 */
[----:B------:R-:W-:-:S04]  /*aac0*/  LOP3.LUT R0, R3, 0xff, RZ, 0xc0, !PT ;  /* 0x000000ff03007812 */ /* 0x000fc800078ec0ff */
[----:B------:R-:W-:Y:S01]  /*aad0*/  PRMT R16, R0, 0x5410, R2 ;  /* 0x0000541000107816 */ /* 0x000fe20000000002 */
[--C-:B------:R-:W-:Y:S02]  /*aae0*/  HSET2.LE.AND R0, R6, R17.reuse, PT ;  /* 0x0000001106007233 */ /* 0x100fe40003803000 */
[--C-:B------:R-:W-:Y:S02]  /*aaf0*/  HSET2.LE.AND R2, R5, R17.reuse, PT ;  /* 0x0000001105027233 */ /* 0x100fe40003803000 */
[--C-:B------:R-:W-:Y:S01]  /*ab00*/  HSET2.LE.AND R3, R4, R17.reuse, PT ;  /* 0x0000001104037233 */ /* 0x100fe20003803000 */
[----:B------:R-:W-:Y:S01]  /*ab10*/  LOP3.LUT R6, R0, R40, RZ, 0xc0, !PT ;  /* 0x0000002800067212 */ /* 0x000fe200078ec0ff */
[----:B------:R-:W-:Y:S01]  /*ab20*/  HSET2.LE.AND R0, R16, R17, PT ;  /* 0x0000001110007233 */ /* 0x000fe20003803000 */
[----:B------:R-:W-:Y:S02]  /*ab30*/  LOP3.LUT R7, R2, R39, RZ, 0xc0, !PT ;  /* 0x0000002702077212 */ /* 0x000fe400078ec0ff */
[----:B------:R-:W-:-:S02]  /*ab40*/  LOP3.LUT R4, R3, R41, RZ, 0xc0, !PT ;  /* 0x0000002903047212 */ /* 0x000fc400078ec0ff */
[----:B------:R-:W-:Y:S01]  /*ab50*/  LOP3.LUT R5, R0, R36, RZ, 0xc0, !PT ;  /* 0x0000002400057212 */ /* 0x000fe200078ec0ff */
[-C--:B-1----:R-:W-:Y:S08]  /*ab60*/  HMMA.16816.F32.BF16 R152, R8, R12.reuse, R152 ;  /* 0x0000000c0898723c */ /* 0x082ff00000041898 */
[C---:B------:R-:W-:Y:S08]  /*ab70*/  HMMA.16816.F32.BF16 R168, R4.reuse, R12, R168 ;  /* 0x0000000c04a8723c */ /* 0x040ff000000418a8 */
[----:B------:R-:W-:Y:S01]  /*ab80*/  HMMA.16816.F32.BF16 R164, R4, R14, R164 ;  /* 0x0000000e04a4723c */ /* 0x000fe200000418a4 */
[----:B------:R-:W-:-:S02]  /*ab90*/  IMAD.MOV.U32 R56, RZ, RZ, R79 ;  /* 0x000000ffff387224 */ /* 0x000fc400078e004f */
[----:B------:R-:W-:Y:S02]  /*aba0*/  IMAD.MOV.U32 R57, RZ, RZ, R78 ;  /* 0x000000ffff397224 */ /* 0x000fe400078e004e */
[----:B------:R-:W-:Y:S01]  /*abb0*/  IMAD.MOV.U32 R47, RZ, RZ, R92 ;  /* 0x000000ffff2f7224 */ /* 0x000fe200078e005c */
[----:B------:R-:W-:Y:S01]  /*abc0*/  @!P4 PRMT R220, R62, 0x5410, RZ ;  /* 0x000054103edcc816 */ /* 0x000fe200000000ff */
[----:B------:R-:W-:Y:S02]  /*abd0*/  IMAD.MOV.U32 R46, RZ, RZ, R93 ;  /* 0x000000ffff2e7224 */ /* 0x000fe400078e005d */
[----:B------:R-:W-:Y:S02]  /*abe0*/  IMAD.MOV.U32 R92, RZ, RZ, R215 ;  /* 0x000000ffff5c7224 */ /* 0x000fe400078e00d7 */
[----:B------:R-:W-:Y:S01]  /*abf0*/  IMAD.MOV.U32 R63, RZ, RZ, R94 ;  /* 0x000000ffff3f7224 */ /* 0x000fe200078e005e */
[----:B------:R1:W5:Y:S01]  /*ac00*/  LDL.LU R215, [R1+0xfc] ;  /* 0x0000fc0001d77983 */ /* 0x0003620000300800 */
[----:B------:R-:W-:-:S02]  /*ac10*/  IMAD.MOV.U32 R93, RZ, RZ, R214 ;  /* 0x000000ffff5d7224 */ /* 0x000fc400078e00d6 */
[----:B------:R-:W-:Y:S01]  /*ac20*/  IMAD.MOV.U32 R62, RZ, RZ, R95 ;  /* 0x000000ffff3e7224 */ /* 0x000fe200078e005f */
[----:B------:R1:W5:Y:S01]  /*ac30*/  LDL.LU R214, [R1+0xf8] ;  /* 0x0000f80001d67983 */ /* 0x0003620000300800 */
[----:B------:R-:W-:Y:S02]  /*ac40*/  IMAD.MOV.U32 R94, RZ, RZ, R213 ;  /* 0x000000ffff5e7224 */ /* 0x000fe400078e00d5 */
[----:B------:R-:W-:Y:S01]  /*ac50*/  IMAD.MOV.U32 R95, RZ, RZ, R212 ;  /* 0x000000ffff5f7224 */ /* 0x000fe200078e00d4 */
[----:B------:R1:W5:Y:S01]  /*ac60*/  LDL.LU R213, [R1+0xf4] ;  /* 0x0000f40001d57983 */ /* 0x0003620000300800 */
[----:B------:R-:W-:Y:S02]  /*ac70*/  IMAD.MOV.U32 R61, RZ, RZ, R101 ;  /* 0x000000ffff3d7224 */ /* 0x000fe400078e0065 */
[----:B------:R-:W-:Y:S01]  /*ac80*/  IMAD.MOV.U32 R100, RZ, RZ, R211 ;  /* 0x000000ffff647224 */ /* 0x000fe200078e00d3 */
[----:B------:R1:W5:Y:S01]  /*ac90*/  LDL.LU R212, [R1+0xf0] ;  /* 0x0000f00001d47983 */ /* 0x0003620000300800 */
[----:B------:R-:W-:-:S02]  /*aca0*/  IMAD.MOV.U32 R101, RZ, RZ, R210 ;  /* 0x000000ffff657224 */ /* 0x000fc400078e00d2 */
[----:B------:R-:W-:Y:S01]  /*acb0*/  IMAD.MOV.U32 R102, RZ, RZ, R209 ;  /* 0x000000ffff667224 */ /* 0x000fe200078e00d1 */
[----:B------:R1:W5:Y:S01]  /*acc0*/  LDL.LU R211, [R1+0xec] ;  /* 0x0000ec0001d37983 */ /* 0x0003620000300800 */
[----:B------:R-:W-:-:S03]  /*acd0*/  IMAD.MOV.U32 R103, RZ, RZ, R208 ;  /* 0x000000ffff677224 */ /* 0x000fc600078e00d0 */
[----:B------:R1:W5:Y:S01]  /*ace0*/  LDL.LU R210, [R1+0xe8] ;  /* 0x0000e80001d27983 */ /* 0x0003620000300800 */
[----:B------:R-:W-:-:S03]  /*acf0*/  IMAD.MOV.U32 R16, RZ, RZ, R207 ;  /* 0x000000ffff107224 */ /* 0x000fc600078e00cf */
[----:B------:R1:W5:Y:S01]  /*ad00*/  LDL.LU R209, [R1+0xe4] ;  /* 0x0000e40001d17983 */ /* 0x0003620000300800 */
[----:B------:R-:W-:-:S03]  /*ad10*/  IMAD.MOV.U32 R17, RZ, RZ, R204 ;  /* 0x000000ffff117224 */ /* 0x000fc600078e00cc */
[----:B------:R1:W5:Y:S01]  /*ad20*/  LDL.LU R208, [R1+0xe0] ;  /* 0x0000e00001d07983 */ /* 0x0003620000300800 */
[----:B------:R-:W-:-:S03]  /*ad30*/  IMAD.MOV.U32 R60, RZ, RZ, R112 ;  /* 0x000000ffff3c7224 */ /* 0x000fc600078e0070 */
[----:B------:R1:W-:Y:S04]  /*ad40*/  STG.E.U16 [R20.64+-0x2e], R18 ;  /* 0xffffd21214007986 */ /* 0x0003e8000c10151c */
[----:B------:R1:W5:Y:S04]  /*ad50*/  LDL.LU R207, [R1+0xdc] ;  /* 0x0000dc0001cf7983 */ /* 0x0003680000300800 */
[----:B------:R2:W-:Y:S04]  /*ad60*/  STG.E.U16 [R20.64+-0x30], R19 ;  /* 0xffffd01314007986 */ /* 0x0005e8000c10151c */
[----:B------:R2:W5:Y:S01]  /*ad70*/  LDL.LU R204, [R1+0xd8] ;  /* 0x0000d80001cc7983 */ /* 0x0005620000300800 */
[----:B------:R-:W-:-:S02]  /*ad80*/  IMAD.MOV.U32 R79, RZ, RZ, R77 ;  /* 0x000000ffff4f7224 */ /* 0x000fc400078e004d */
[----:B------:R-:W-:Y:S02]  /*ad90*/  IMAD.MOV.U32 R77, RZ, RZ, R73 ;  /* 0x000000ffff4d7224 */ /* 0x000fe400078e0049 */
[----:B------:R-:W-:Y:S02]  /*ada0*/  IMAD.MOV.U32 R78, RZ, RZ, R76 ;  /* 0x000000ffff4e7224 */ /* 0x000fe400078e004c */
[----:B------:R-:W-:Y:S02]  /*adb0*/  IMAD.MOV.U32 R73, RZ, RZ, R85 ;  /* 0x000000ffff497224 */ /* 0x000fe400078e0055 */
[----:B-1----:R-:W-:Y:S02]  /*adc0*/  IMAD.MOV.U32 R18, RZ, RZ, R202 ;  /* 0x000000ffff127224 */ /* 0x002fe400078e00ca */
[----:B------:R1:W5:Y:S01]  /*add0*/  LDL.LU R202, [R1+0xd4] ;  /* 0x0000d40001ca7983 */ /* 0x0003620000300800 */
[----:B--2---:R-:W-:Y:S03]  /*ade0*/  HMMA.16816.F32.BF16 R36, R8, R14, R248 ;  /* 0x0000000e0824723c */ /* 0x004fe600000418f8 */
[----:B---3--:R-:W2:Y:S04]  /*adf0*/  LDSM.16.MT88.4 R12, [R203+0xa000] ;  /* 0x00a00000cb0c783b */ /* 0x008ea80000004200 */
[----:B------:R-:W-:-:S02]  /*ae00*/  IMAD.MOV.U32 R248, RZ, RZ, R42 ;  /* 0x000000fffff87224 */ /* 0x000fc400078e002a */
[----:B------:R-:W-:Y:S02]  /*ae10*/  IMAD.MOV.U32 R19, RZ, RZ, R200 ;  /* 0x000000ffff137224 */ /* 0x000fe400078e00c8 */
[----:B------:R1:W5:Y:S01]  /*ae20*/  LDL.LU R200, [R1+0xd0] ;  /* 0x0000d00001c87983 */ /* 0x0003620000300800 */
[-C--:B--2---:R-:W-:Y:S08]  /*ae30*/  HMMA.16816.F32.BF16 R144, R8, R12.reuse, R144 ;  /* 0x0000000c0890723c */ /* 0x084ff00000041890 */
[C---:B------:R-:W-:Y:S08]  /*ae40*/  HMMA.16816.F32.BF16 R160, R4.reuse, R12, R160 ;  /* 0x0000000c04a0723c */ /* 0x040ff000000418a0 */
[-C--:B------:R-:W-:Y:S08]  /*ae50*/  HMMA.16816.F32.BF16 R156, R4, R14.reuse, R156 ;  /* 0x0000000e049c723c */ /* 0x080ff0000004189c */
[----:B------:R-:W-:Y:S01]  /*ae60*/  HMMA.16816.F32.BF16 R40, R8, R14, R56 ;  /* 0x0000000e0828723c */ /* 0x000fe20000041838 */
[----:B----4-:R-:W2:Y:S01]  /*ae70*/  LDSM.16.MT88.4 R12, [R206+0xa000] ;  /* 0x00a00000ce0c783b */ /* 0x010ea20000004200 */
[----:B------:R-:W-:-:S02]  /*ae80*/  IMAD.MOV.U32 R251, RZ, RZ, R55 ;  /* 0x000000fffffb7224 */ /* 0x000fc400078e0037 */
[----:B------:R-:W-:Y:S02]  /*ae90*/  IMAD.MOV.U32 R76, RZ, RZ, R53 ;  /* 0x000000ffff4c7224 */ /* 0x000fe400078e0035 */
[----:B------:R-:W-:Y:S02]  /*aea0*/  IMAD.MOV.U32 R85, RZ, RZ, R54 ;  /* 0x000000ffff557224 */ /* 0x000fe400078e0036 */
[-C--:B--2---:R-:W-:Y:S08]  /*aeb0*/  HMMA.16816.F32.BF16 R44, R8, R12.reuse, R44 ;  /* 0x0000000c082c723c */ /* 0x084ff0000004182c */
[C---:B------:R-:W-:Y:S08]  /*aec0*/  HMMA.16816.F32.BF16 R52, R4.reuse, R12, R116 ;  /* 0x0000000c0434723c */ /* 0x040ff00000041874 */
[-C--:B------:R-:W-:Y:S08]  /*aed0*/  HMMA.16816.F32.BF16 R56, R4, R14.reuse, R140 ;  /* 0x0000000e0438723c */ /* 0x080ff0000004188c */
[----:B------:R-:W-:Y:S01]  /*aee0*/  HMMA.16816.F32.BF16 R60, R8, R14, R60 ;  /* 0x0000000e083c723c */ /* 0x000fe2000004183c */
[----:B------:R-:W2:Y:S01]  /*aef0*/  LDSM.16.MT88.4 R12, [R205+0xa000] ;  /* 0x00a00000cd0c783b */ /* 0x000ea20000004200 */
[----:B------:R-:W-:Y:S01]  /*af00*/  @!P1 HFMA2.BF16_V2 R70, -RZ.H0_H0, RZ.H0_H0, -R23.H0_H0 ;  /* 0x200000ffff469231 */ /* 0x000fe20000340917 */
[----:B------:R-:W-:-:S02]  /*af10*/  IMAD.MOV.U32 R250, RZ, RZ, R69 ;  /* 0x000000fffffa7224 */ /* 0x000fc400078e0045 */
[----:B------:R-:W-:Y:S02]  /*af20*/  IMAD.MOV.U32 R143, RZ, RZ, R68 ;  /* 0x000000ffff8f7224 */ /* 0x000fe400078e0044 */
[----:B------:R-:W-:Y:S01]  /*af30*/  @!P1 PRMT R23, R70, 0x5410, RZ ;  /* 0x0000541046179816 */ /* 0x000fe200000000ff */
[----:B------:R-:W-:Y:S02]  /*af40*/  IMAD.MOV.U32 R249, RZ, RZ, R81 ;  /* 0x000000fffff97224 */ /* 0x000fe400078e0051 */
[----:B------:R-:W-:Y:S02]  /*af50*/  IMAD.MOV.U32 R140, RZ, RZ, R79 ;  /* 0x000000ffff8c7224 */ /* 0x000fe400078e004f */
[----:B------:R-:W-:Y:S02]  /*af60*/  IMAD.MOV.U32 R141, RZ, RZ, R78 ;  /* 0x000000ffff8d7224 */ /* 0x000fe400078e004e */
[----:B------:R-:W-:Y:S01]  /*af70*/  IMAD.MOV.U32 R142, RZ, RZ, R77 ;  /* 0x000000ffff8e7224 */ /* 0x000fe200078e004d */
[-C--:B--2---:R-:W-:Y:S08]  /*af80*/  HMMA.16816.F32.BF16 R68, R8, R12.reuse, R72 ;  /* 0x0000000c0844723c */ /* 0x084ff00000041848 */
[----:B------:R-:W-:Y:S07]  /*af90*/  HMMA.16816.F32.BF16 R72, R4, R12, R148 ;  /* 0x0000000c0448723c */ /* 0x000fee0000041894 */
[----:B------:R-:W-:-:S02]  /*afa0*/  IMAD.MOV.U32 R148, RZ, RZ, R76 ;  /* 0x000000ffff947224 */ /* 0x000fc400078e004c */
[----:B------:R-:W-:Y:S01]  /*afb0*/  IMAD.MOV.U32 R151, RZ, RZ, R80 ;  /* 0x000000ffff977224 */ /* 0x000fe200078e0050 */
[-C--:B------:R-:W-:Y:S08]  /*afc0*/  HMMA.16816.F32.BF16 R76, R4, R14.reuse, R184 ;  /* 0x0000000e044c723c */ /* 0x080ff000000418b8 */
[----:B------:R-:W-:Y:S01]  /*afd0*/  HMMA.16816.F32.BF16 R80, R8, R14, R92 ;  /* 0x0000000e0850723c */ /* 0x000fe2000004185c */
[----:B------:R-:W2:Y:S01]  /*afe0*/  LDSM.16.MT88.4 R12, [R201+0xb000] ;  /* 0x00b00000c90c783b */ /* 0x000ea20000004200 */
[----:B------:R-:W-:-:S02]  /*aff0*/  IMAD.MOV.U32 R149, RZ, RZ, R85 ;  /* 0x000000ffff957224 */ /* 0x000fc400078e0055 */
[----:B------:R-:W-:-:S04]  /*b000*/  IMAD.MOV.U32 R150, RZ, RZ, R84 ;  /* 0x000000ffff967224 */ /* 0x000fc800078e0054 */
[-C--:B--2---:R-:W-:Y:S08]  /*b010*/  HMMA.16816.F32.BF16 R188, R8, R12.reuse, R188 ;  /* 0x0000000c08bc723c */ /* 0x084ff000000418bc */
[C---:B------:R-:W-:Y:S08]  /*b020*/  HMMA.16816.F32.BF16 R84, R4.reuse, R12, R192 ;  /* 0x0000000c0454723c */ /* 0x040ff000000418c0 */
[-C--:B------:R-:W-:Y:S08]  /*b030*/  HMMA.16816.F32.BF16 R92, R4, R14.reuse, R196 ;  /* 0x0000000e045c723c */ /* 0x080ff000000418c4 */
[----:B------:R-:W-:Y:S01]  /*b040*/  HMMA.16816.F32.BF16 R184, R8, R14, R100 ;  /* 0x0000000e08b8723c */ /* 0x000fe20000041864 */
[----:B------:R-:W2:Y:S01]  /*b050*/  LDSM.16.MT88.4 R12, [R203+0xb000] ;  /* 0x00b00000cb0c783b */ /* 0x000ea20000004200 */
[----:B------:R-:W-:-:S06]  /*b060*/  IMAD.WIDE.U32 R2, R22, -0x2daee0ad, RZ ;  /* 0xd2511f5316027825 */ /* 0x000fcc00078e00ff */
[-C--:B--2---:R-:W-:Y:S08]  /*b070*/  HMMA.16816.F32.BF16 R216, R8, R12.reuse, R216 ;  /* 0x0000000c08d8723c */ /* 0x084ff000000418d8 */
[C---:B------:R-:W-:Y:S08]  /*b080*/  HMMA.16816.F32.BF16 R88, R4.reuse, R12, R88 ;  /* 0x0000000c0458723c */ /* 0x040ff00000041858 */
[-C--:B------:R-:W-:Y:S08]  /*b090*/  HMMA.16816.F32.BF16 R100, R4, R14.reuse, R224 ;  /* 0x0000000e0464723c */ /* 0x080ff000000418e0 */
[----:B------:R-:W-:Y:S01]  /*b0a0*/  HMMA.16816.F32.BF16 R196, R8, R14, R16 ;  /* 0x0000000e08c4723c */ /* 0x000fe20000041810 */
[----:B------:R-:W2:Y:S04]  /*b0b0*/  LDSM.16.MT88.4 R16, [R206+0xb000] ;  /* 0x00b00000ce10783b */ /* 0x000ea80000004200 */
[----:B------:R-:W3:Y:S01]  /*b0c0*/  LDSM.16.MT88.4 R12, [R205+0xb000] ;  /* 0x00b00000cd0c783b */ /* 0x000ee20000004200 */
[----:B------:R-:W-:-:S02]  /*b0d0*/  LOP3.LUT R0, R3, UR16, R24, 0x96, !PT ;  /* 0x0000001003007c12 */ /* 0x000fc4000f8e9618 */
[----:B------:R-:W-:-:S04]  /*b0e0*/  LOP3.LUT R3, R2, 0xffff, RZ, 0xc0, !PT ;  /* 0x0000ffff02037812 */ /* 0x000fc800078ec0ff */
[----:B------:R-:W-:Y:S01]  /*b0f0*/  SHF.R.U32.HI R3, RZ, 0x8, R3 ;  /* 0x00000008ff037819 */ /* 0x000fe20000011603 */
[C---:B--2---:R-:W-:Y:S08]  /*b100*/  HMMA.16816.F32.BF16 R104, R4.reuse, R16, R104 ;  /* 0x000000100468723c */ /* 0x044ff00000041868 */
[C---:B------:R-:W-:Y:S08]  /*b110*/  HMMA.16816.F32.BF16 R108, R4.reuse, R18, R108 ;  /* 0x00000012046c723c */ /* 0x040ff0000004186c */
[C---:B---3--:R-:W-:Y:S08]  /*b120*/  HMMA.16816.F32.BF16 R120, R4.reuse, R12, R120 ;  /* 0x0000000c0478723c */ /* 0x048ff00000041878 */
[----:B------:R-:W-:Y:S07]  /*b130*/  HMMA.16816.F32.BF16 R116, R4, R14, R124 ;  /* 0x0000000e0474723c */ /* 0x000fee000004187c */
[----:B------:R-:W-:-:S02]  /*b140*/  SHF.R.U32.HI R5, RZ, 0x10, R2 ;  /* 0x00000010ff057819 */ /* 0x000fc40000011602 */
[----:B------:R-:W-:Y:S02]  /*b150*/  LOP3.LUT R7, R2, 0xff, RZ, 0xc0, !PT ;  /* 0x000000ff02077812 */ /* 0x000fe400078ec0ff */
[----:B------:R-:W-:Y:S02]  /*b160*/  SHF.R.U32.HI R4, RZ, 0x18, R2 ;  /* 0x00000018ff047819 */ /* 0x000fe40000011602 */
[----:B------:R-:W-:Y:S01]  /*b170*/  LOP3.LUT R2, R5, 0xff, RZ, 0xc0, !PT ;  /* 0x000000ff05027812 */ /* 0x000fe200078ec0ff */
[----:B------:R-:W-:Y:S01]  /*b180*/  HMMA.16816.F32.BF16 R192, R8, R16, R148 ;  /* 0x0000001008c0723c */ /* 0x000fe20000041894 */
[----:B------:R-:W-:Y:S01]  /*b190*/  PRMT R7, R7, 0x5410, R3 ;  /* 0x0000541007077816 */ /* 0x000fe20000000003 */
[----:B------:R-:W2:Y:S01]  /*b1a0*/  LDSM.16.MT88.4 R148, [R201+0xa800] ;  /* 0x00a80000c994783b */ /* 0x000ea20000004200 */
[----:B------:R-:W-:-:S05]  /*b1b0*/  SHF.R.U32.HI R3, RZ, 0x10, R0 ;  /* 0x00000010ff037819 */ /* 0x000fca0000011600 */
[----:B------:R-:W-:Y:S01]  /*b1c0*/  HMMA.16816.F32.BF16 R224, R8, R12, R248 ;  /* 0x0000000c08e0723c */ /* 0x000fe200000418f8 */
[----:B------:R-:W-:-:S07]  /*b1d0*/  SHF.R.U32.HI R5, RZ, 0x18, R0 ;  /* 0x00000018ff057819 */ /* 0x000fce0000011600 */
[C---:B------:R-:W-:Y:S08]  /*b1e0*/  HMMA.16816.F32.BF16 R16, R8.reuse, R18, R140 ;  /* 0x000000120810723c */ /* 0x040ff0000004188c */
[----:B------:R-:W-:Y:S01]  /*b1f0*/  HMMA.16816.F32.BF16 R12, R8, R14, R96 ;  /* 0x0000000e080c723c */ /* 0x000fe20000041860 */
[----:B------:R-:W-:Y:S01]  /*b200*/  PRMT R251, R113, 0x7054, R113 ;  /* 0x0000705471fb7816 */ /* 0x000fe20000000071 */
[----:B------:R-:W3:Y:S01]  /*b210*/  LDSM.16.MT88.4 R140, [R203+0xa800] ;  /* 0x00a80000cb8c783b */ /* 0x000ee20000004200 */
[----:B------:R-:W-:-:S03]  /*b220*/  LOP3.LUT R6, R0, 0xff, RZ, 0xc0, !PT ;  /* 0x000000ff00067812 */ /* 0x000fc600078ec0ff */
[----:B------:R-:W-:Y:S01]  /*b230*/  LDSM.16.MT88.4 R96, [R203+0xb800] ;  /* 0x00b80000cb60783b */ /* 0x000fe20000004200 */
[----:B------:R-:W-:Y:S02]  /*b240*/  PRMT R8, R2, 0x5410, R4 ;  /* 0x0000541002087816 */ /* 0x000fe40000000004 */
[----:B------:R-:W-:Y:S01]  /*b250*/  LOP3.LUT R2, R0, 0xffff, RZ, 0xc0, !PT ;  /* 0x0000ffff00027812 */ /* 0x000fe200078ec0ff */
[----:B------:R-:W-:Y:S03]  /*b260*/  LDSM.16.MT88.4 R112, [R206+0xb800] ;  /* 0x00b80000ce70783b */ /* 0x000fe60000004200 */
[----:B------:R-:W-:Y:S02]  /*b270*/  SHF.R.U32.HI R4, RZ, 0x8, R2 ;  /* 0x00000008ff047819 */ /* 0x000fe40000011602 */
[----:B------:R-:W-:Y:S01]  /*b280*/  LOP3.LUT R2, R3, 0xff, RZ, 0xc0, !PT ;  /* 0x000000ff03027812 */ /* 0x000fe200078ec0ff */
[----:B------:R-:W-:-:S03]  /*b290*/  HSET2.LE.AND R0, R7, R251, PT ;  /* 0x000000fb07007233 */ /* 0x000fc60003803000 */
[----:B------:R-:W-:Y:S02]  /*b2a0*/  PRMT R3, R2, 0x5410, R5 ;  /* 0x0000541002037816 */ /* 0x000fe40000000005 */
[----:B------:R-:W-:-:S03]  /*b2b0*/  PRMT R4, R6, 0x5410, R4 ;  /* 0x0000541006047816 */ /* 0x000fc60000000004 */
[--C-:B------:R-:W-:Y:S01]  /*b2c0*/  HSET2.LE.AND R3, R3, R251.reuse, PT ;  /* 0x000000fb03037233 */ /* 0x100fe20003803000 */
[----:B------:R-:W-:Y:S01]  /*b2d0*/  LOP3.LUT R126, R0, R66, RZ, 0xc0, !PT ;  /* 0x00000042007e7212 */ /* 0x000fe200078ec0ff */
[--C-:B------:R-:W-:Y:S02]  /*b2e0*/  HSET2.LE.AND R0, R8, R251.reuse, PT ;  /* 0x000000fb08007233 */ /* 0x100fe40003803000 */
[----:B------:R-:W-:Y:S01]  /*b2f0*/  HSET2.LE.AND R2, R4, R251, PT ;  /* 0x000000fb04027233 */ /* 0x000fe20003803000 */
[----:B------:R-:W-:Y:S01]  /*b300*/  LOP3.LUT R125, R3, R51, RZ, 0xc0, !PT ;  /* 0x00000033037d7212 */ /* 0x000fe200078ec0ff */
[-C--:B--2---:R-:W-:Y:S01]  /*b310*/  HMMA.16816.F32.BF16 R152, R128, R148.reuse, R152 ;  /* 0x000000948098723c */ /* 0x084fe20000041898 */
[----:B------:R-:W2:Y:S01]  /*b320*/  LDSM.16.MT88.4 R48, [R206+0xa800] ;  /* 0x00a80000ce30783b */ /* 0x000ea20000004200 */
[----:B------:R-:W-:Y:S02]  /*b330*/  LOP3.LUT R127, R0, R65, RZ, 0xc0, !PT ;  /* 0x00000041007f7212 */ /* 0x000fe400078ec0ff */
[----:B------:R-:W-:Y:S01]  /*b340*/  LOP3.LUT R124, R2, R67, RZ, 0xc0, !PT ;  /* 0x00000043027c7212 */ /* 0x000fe200078ec0ff */
[----:B------:R-:W-:Y:S04]  /*b350*/  LDSM.16.MT88.4 R4, [R205+0xb800] ;  /* 0x00b80000cd04783b */ /* 0x000fe80000004200 */
[----:B------:R-:W4:Y:S02]  /*b360*/  LDSM.16.MT88.4 R64, [R205+0xa800] ;  /* 0x00a80000cd40783b */ /* 0x000f240000004200 */
[C---:B------:R-:W-:Y:S08]  /*b370*/  HMMA.16816.F32.BF16 R168, R124.reuse, R148, R168 ;  /* 0x000000947ca8723c */ /* 0x040ff000000418a8 */
[-C--:B------:R-:W-:Y:S08]  /*b380*/  HMMA.16816.F32.BF16 R164, R124, R150.reuse, R164 ;  /* 0x000000967ca4723c */ /* 0x080ff000000418a4 */
[C---:B------:R-:W-:Y:S08]  /*b390*/  HMMA.16816.F32.BF16 R148, R128.reuse, R150, R36 ;  /* 0x000000968094723c */ /* 0x040ff00000041824 */
[-C--:B---3--:R-:W-:Y:S08]  /*b3a0*/  HMMA.16816.F32.BF16 R144, R128, R140.reuse, R144 ;  /* 0x0000008c8090723c */ /* 0x088ff00000041890 */
[C---:B------:R-:W-:Y:S08]  /*b3b0*/  HMMA.16816.F32.BF16 R160, R124.reuse, R140, R160 ;  /* 0x0000008c7ca0723c */ /* 0x040ff000000418a0 */
[-C--:B------:R-:W-:Y:S08]  /*b3c0*/  HMMA.16816.F32.BF16 R156, R124, R142.reuse, R156 ;  /* 0x0000008e7c9c723c */ /* 0x080ff0000004189c */
[C---:B------:R-:W-:Y:S08]  /*b3d0*/  HMMA.16816.F32.BF16 R140, R128.reuse, R142, R40 ;  /* 0x0000008e808c723c */ /* 0x040ff00000041828 */
[-C--:B--2---:R-:W-:Y:S08]  /*b3e0*/  HMMA.16816.F32.BF16 R36, R128, R48.reuse, R44 ;  /* 0x000000308024723c */ /* 0x084ff0000004182c */
[C---:B------:R-:W-:Y:S08]  /*b3f0*/  HMMA.16816.F32.BF16 R40, R124.reuse, R48, R52 ;  /* 0x000000307c28723c */ /* 0x040ff00000041834 */
[-C--:B------:R-:W-:Y:S08]  /*b400*/  HMMA.16816.F32.BF16 R44, R124, R50.reuse, R56 ;  /* 0x000000327c2c723c */ /* 0x080ff00000041838 */
[C---:B------:R-:W-:Y:S08]  /*b410*/  HMMA.16816.F32.BF16 R48, R128.reuse, R50, R60 ;  /* 0x000000328030723c */ /* 0x040ff0000004183c */
[-C--:B----4-:R-:W-:Y:S08]  /*b420*/  HMMA.16816.F32.BF16 R52, R128, R64.reuse, R68 ;  /* 0x000000408034723c */ /* 0x090ff00000041844 */
[C---:B------:R-:W-:Y:S08]  /*b430*/  HMMA.16816.F32.BF16 R56, R124.reuse, R64, R72 ;  /* 0x000000407c38723c */ /* 0x040ff00000041848 */
[-C--:B------:R-:W-:Y:S08]  /*b440*/  HMMA.16816.F32.BF16 R60, R124, R66.reuse, R76 ;  /* 0x000000427c3c723c */ /* 0x080ff0000004184c */
[----:B------:R-:W-:Y:S01]  /*b450*/  HMMA.16816.F32.BF16 R64, R128, R66, R80 ;  /* 0x000000428040723c */ /* 0x000fe20000041850 */
[----:B------:R-:W2:Y:S04]  /*b460*/  LDSM.16.MT88.4 R80, [R201+0xb800] ;  /* 0x00b80000c950783b */ /* 0x000ea80000004200 */
[----:B------:R-:W-:Y:S04]  /*b470*/  STG.E.U16 [R32.64+-0x30], R183 ;  /* 0xffffd0b720007986 */ /* 0x000fe8000c10151c */
        /* <DEDUP_REMOVED lines=10> */
[----:B------:R3:W-:Y:S04]  /*b520*/  STG.E.U16 [R30.64+-0x1e], R132 ;  /* 0xffffe2841e007986 */ /* 0x0007e8000c10151c */
        /* <DEDUP_REMOVED lines=9> */
[----:B------:R1:W-:Y:S01]  /*b5c0*/  STG.E.U16 [R28.64+-0xe], R26 ;  /* 0xfffff21a1c007986 */ /* 0x0003e2000c10151c */
[----:B------:R-:W-:-:S02]  /*b5d0*/  FADD.FTZ R3, R241, R245 ;  /* 0x000000f5f1037221 */ /* 0x000fc40000010000 */
[----:B------:R-:W-:Y:S01]  /*b5e0*/  FADD.FTZ R2, R234, R244 ;  /* 0x000000f4ea027221 */ /* 0x000fe20000010000 */
[----:B--2---:R-:W-:Y:S01]  /*b5f0*/  HMMA.16816.F32.BF16 R76, R124, R82, R92 ;  /* 0x000000527c4c723c */ /* 0x004fe2000004185c */
[----:B------:R-:W-:Y:S01]  /*b600*/  FADD.FTZ R0, R221, R243 ;  /* 0x000000f3dd007221 */ /* 0x000fe20000010000 */
[----:B------:R-:W-:Y:S01]  /*b610*/  IADD3 R244, P1, R20, -0x80, RZ ;  /* 0xffffff8014f47810 */ /* 0x000fe20007f3e0ff */
[----:B------:R-:W-:Y:S02]  /*b620*/  FADD.FTZ R3, R235, R3 ;  /* 0x00000003eb037221 */ /* 0x000fe40000010000 */
[----:B------:R-:W-:-:S03]  /*b630*/  FADD.FTZ R2, R230, R2 ;  /* 0x00000002e6027221 */ /* 0x000fc60000010000 */
[----:B------:R-:W-:Y:S01]  /*b640*/  HMMA.16816.F32.BF16 R72, R124, R80, R84 ;  /* 0x000000507c48723c */ /* 0x000fe20000041854 */
[----:B------:R-:W-:Y:S01]  /*b650*/  FADD.FTZ R0, R223, R0 ;  /* 0x00000000df007221 */ /* 0x000fe20000010000 */
[----:B------:R-:W-:Y:S01]  /*b660*/  IADD3.X R243, R21, -0x1, RZ, P1, !PT ;  /* 0xffffffff15f37810 */ /* 0x000fe20000ffe4ff */
[----:B------:R-:W-:-:S05]  /*b670*/  FADD.FTZ R230, R231, R2 ;  /* 0x00000002e7e67221 */ /* 0x000fca0000010000 */
[----:B------:R-:W-:Y:S01]  /*b680*/  HMMA.16816.F32.BF16 R88, R124, R96, R88 ;  /* 0x000000607c58723c */ /* 0x000fe20000041858 */
[----:B------:R-:W-:-:S07]  /*b690*/  FADD.FTZ R231, R222, R0 ;  /* 0x00000000dee77221 */ /* 0x000fce0000010000 */
[----:B------:R-:W-:Y:S01]  /*b6a0*/  HMMA.16816.F32.BF16 R92, R124, R98, R100 ;  /* 0x000000627c5c723c */ /* 0x000fe20000041864 */
[----:B---3--:R-:W-:-:S07]  /*b6b0*/  IMAD.MOV.U32 R132, RZ, RZ, R228 ;  /* 0x000000ffff847224 */ /* 0x008fce00078e00e4 */
[----:B------:R-:W-:Y:S01]  /*b6c0*/  HMMA.16816.F32.BF16 R104, R124, R112, R104 ;  /* 0x000000707c68723c */ /* 0x000fe20000041868 */
[----:B------:R-:W-:-:S07]  /*b6d0*/  IMAD.MOV.U32 R133, RZ, RZ, R229 ;  /* 0x000000ffff857224 */ /* 0x000fce00078e00e5 */
[----:B------:R-:W-:Y:S01]  /*b6e0*/  HMMA.16816.F32.BF16 R108, R124, R114, R108 ;  /* 0x000000727c6c723c */ /* 0x000fe2000004186c */
[----:B------:R-:W-:-:S07]  /*b6f0*/  IMAD.MOV.U32 R134, RZ, RZ, R233 ;  /* 0x000000ffff867224 */ /* 0x000fce00078e00e9 */
[C---:B------:R-:W-:Y:S08]  /*b700*/  HMMA.16816.F32.BF16 R120, R124.reuse, R4, R120 ;  /* 0x000000047c78723c */ /* 0x040ff00000041878 */
[----:B------:R-:W-:Y:S08]  /*b710*/  HMMA.16816.F32.BF16 R124, R124, R6, R116 ;  /* 0x000000067c7c723c */ /* 0x000ff00000041874 */
[C---:B------:R-:W-:Y:S08]  /*b720*/  HMMA.16816.F32.BF16 R68, R128.reuse, R80, R188 ;  /* 0x000000508044723c */ /* 0x040ff000000418bc */
[C---:B------:R-:W-:Y:S08]  /*b730*/  HMMA.16816.F32.BF16 R84, R128.reuse, R96, R216 ;  /* 0x000000608054723c */ /* 0x040ff000000418d8 */
[----:B------:R-:W-:Y:S01]  /*b740*/  HMMA.16816.F32.BF16 R100, R128, R112, R192 ;  /* 0x000000708064723c */ /* 0x000fe200000418c0 */
[----:B------:R-:W-:-:S02]  /*b750*/  FADD.FTZ R217, R240, R3 ;  /* 0x00000003f0d97221 */ /* 0x000fc40000010000 */
[----:B------:R-:W-:-:S05]  /*b760*/  IMAD.MOV.U32 R3, RZ, RZ, R232 ;  /* 0x000000ffff037224 */ /* 0x000fca00078e00e8 */
[C---:B------:R-:W-:Y:S08]  /*b770*/  HMMA.16816.F32.BF16 R80, R128.reuse, R82, R184 ;  /* 0x000000528050723c */ /* 0x040ff000000418b8 */
[C---:B------:R-:W-:Y:S08]  /*b780*/  HMMA.16816.F32.BF16 R96, R128.reuse, R98, R196 ;  /* 0x000000628060723c */ /* 0x040ff000000418c4 */
[C---:B------:R-:W-:Y:S08]  /*b790*/  HMMA.16816.F32.BF16 R112, R128.reuse, R114, R16 ;  /* 0x000000728070723c */ /* 0x040ff00000041810 */
[C---:B------:R-:W-:Y:S08]  /*b7a0*/  HMMA.16816.F32.BF16 R116, R128.reuse, R4, R224 ;  /* 0x000000048074723c */ /* 0x040ff000000418e0 */
[----:B------:R-:W-:Y:S01]  /*b7b0*/  HMMA.16816.F32.BF16 R128, R128, R6, R12 ;  /* 0x000000068080723c */ /* 0x000fe2000004180c */
[----:B------:R-:W-:Y:S11]  /*b7c0*/  @!P0 BRA `(.L_x_1092) ;  /* 0x0000f50000008947 */ /* 0x000ff60003800000 */
[----:B-1----:R-:W2:Y:S04]  /*b7d0*/  LDL.64 R10, [R1+0xb8] ;  /* 0x0000b800010a7983 */ /* 0x002ea80000100a00 */
        /* <DEDUP_REMOVED lines=14> */
[----:B-----5:R-:W-:Y:S01]  /*b8c0*/  @P3 STS.128 [R215+0xa000], RZ ;  /* 0x00a000ffd7003388 */ /* 0x020fe20000000c00 */
        /* <DEDUP_REMOVED lines=34> */
[----:B------:R-:W3:Y:S04]  /*baf0*/  LDSM.16.M88.4 R12, [R202] ;  /* 0x00000000ca0c783b */ /* 0x000ee80000000200 */
[----:B------:R-:W-:Y:S04]  /*bb00*/  LDSM.16.M88.4 R16, [R214] ;  /* 0x00000000d610783b */ /* 0x000fe80000000200 */
[----:B-1----:R-:W-:Y:S04]  /*bb10*/  LDSM.16.M88.4 R8, [R204+0x2000] ;  /* 0x00200000cc08783b */ /* 0x002fe80000000200 */
[----:B------:R-:W-:Y:S04]  /*bb20*/  LDSM.16.M88.4 R24, [R211] ;  /* 0x00000000d318783b */ /* 0x000fe80000000200 */
[----:B--2---:R-:W1:Y:S04]  /*bb30*/  LDSM.16.M88.4 R4, [R202+0x2000] ;  /* 0x00200000ca04783b */ /* 0x004e680000000200 */
[----:B------:R-:W0:Y:S01]  /*bb40*/  LDGDEPBAR ;  /* 0x00000000000079af */ /* 0x000e220000000000 */
[C---:B---3--:R-:W-:Y:S08]  /*bb50*/  HMMA.16816.F32.BF16 R176, R12.reuse, R136, RZ ;  /* 0x000000880cb0723c */ /* 0x048ff000000418ff */
[----:B------:R-:W-:Y:S08]  /*bb60*/  HMMA.16816.F32.BF16 R196, R12, R138, RZ ;  /* 0x0000008a0cc4723c */ /* 0x000ff000000418ff */
[C---:B-1----:R-:W-:Y:S08]  /*bb70*/  HMMA.16816.F32.BF16 R192, R4.reuse, R136, RZ ;  /* 0x0000008804c0723c */ /* 0x042ff000000418ff */
        /* <DEDUP_REMOVED lines=135> */
.L_x_1098:
[----:B------:R-:W-:Y:S05]  /*c3f0*/  BSYNC B0 ;  /* 0x0000000000007941 */ /* 0x000fea0003800000 */
.L_x_1097:
[----:B------:R-:W0:Y:S02]  /*c400*/  LDGDEPBAR ;  /* 0x00000000000079af */ /* 0x000e240000000000 */
.L_x_1096:
[----:B------:R-:W-:Y:S01]  /*c410*/  IMAD.MOV.U32 R22, RZ, RZ, R252 ;  /* 0x000000ffff167224 */ /* 0x000fe200078e00fc */
[----:B------:R-:W2:Y:S04]  /*c420*/  LDL.64 R244, [R1+0x28] ;  /* 0x0000280001f47983 */ /* 0x000ea80000100a00 */
[----:B------:R-:W3:Y:S01]  /*c430*/  S2R R252, SR_TID.X ;  /* 0x0000000000fc7919 */ /* 0x000ee20000002100 */
[----:B------:R-:W-:-:S03]  /*c440*/  IMAD.U32 R0, RZ, RZ, UR32 ;  /* 0x00000020ff007e24 */ /* 0x000fc6000f8e00ff */
[----:B------:R-:W4:Y:S04]  /*c450*/  LDL R19, [R1+0x9c] ;  /* 0x00009c0001137983 */ /* 0x000f280000100800 */
[----:B------:R-:W2:Y:S01]  /*c460*/  LDL.64 R198, [R1+0x20] ;  /* 0x0000200001c67983 */ /* 0x000ea20000100a00 */
[----:B---3--:R-:W-:-:S05]  /*c470*/  IMAD.SHL.U32 R252, R252, 0x2, RZ ;  /* 0x00000002fcfc7824 */ /* 0x008fca00078e00ff */
[----:B------:R-:W-:-:S05]  /*c480*/  LOP3.LUT R252, R252, 0x6, RZ, 0xc0, !PT ;  /* 0x00000006fcfc7812 */ /* 0x000fca00078ec0ff */
[----:B------:R-:W-:-:S05]  /*c490*/  IMAD R0, R0, 0x20, R252 ;  /* 0x0000002000007824 */ /* 0x000fca00078e02fc */
[CC--:B------:R-:W-:Y:S02]  /*c4a0*/  ISETP.GE.AND P1, PT, R0.reuse, R172.reuse, PT ;  /* 0x000000ac0000720c */ /* 0x0c0fe40003f26270 */
[----:B-1----:R-:W-:Y:S02]  /*c4b0*/  IADD3 R4, R0, 0x1, RZ ;  /* 0x0000000100047810 */ /* 0x002fe40007ffe0ff */
[----:B------:R-:W-:Y:S02]  /*c4c0*/  FSEL R11, R176, -INF , !P1 ;  /* 0xff800000b00b7808 */ /* 0x000fe40004800000 */
[----:B------:R-:W-:Y:S02]  /*c4d0*/  ISETP.GE.AND P6, PT, R4, R172, PT ;  /* 0x000000ac0400720c */ /* 0x000fe40003fc6270 */
[C---:B------:R-:W-:Y:S02]  /*c4e0*/  IADD3 R10, R0.reuse, 0x8, RZ ;  /* 0x00000008000a7810 */ /* 0x040fe40007ffe0ff */
[----:B------:R-:W-:-:S02]  /*c4f0*/  IADD3 R9, R0, 0x9, RZ ;  /* 0x0000000900097810 */ /* 0x000fc40007ffe0ff */
[-C--:B------:R-:W-:Y:S02]  /*c500*/  ISETP.GE.AND P5, PT, R10, R172.reuse, PT ;  /* 0x000000ac0a00720c */ /* 0x080fe40003fa6270 */
[----:B------:R-:W-:Y:S02]  /*c510*/  FSEL R18, R177, -INF , !P6 ;  /* 0xff800000b1127808 */ /* 0x000fe40007000000 */
[----:B------:R-:W-:Y:S02]  /*c520*/  FMNMX.FTZ R2, R229, R11, !PT ;  /* 0x0000000be5027209 */ /* 0x000fe40007810000 */
[----:B------:R-:W-:Y:S02]  /*c530*/  IADD3 R8, R0, 0x10, RZ ;  /* 0x0000001000087810 */ /* 0x000fe40007ffe0ff */
[----:B------:R-:W-:Y:S02]  /*c540*/  ISETP.GE.AND P4, PT, R9, R172, PT ;  /* 0x000000ac0900720c */ /* 0x000fe40003f86270 */
[----:B------:R-:W-:-:S02]  /*c550*/  FSEL R17, R136, -INF , !P5 ;  /* 0xff80000088117808 */ /* 0x000fc40006800000 */
[----:B------:R-:W-:Y:S02]  /*c560*/  FMNMX.FTZ R2, R18, R2, !PT ;  /* 0x0000000212027209 */ /* 0x000fe40007810000 */
[----:B------:R-:W-:Y:S02]  /*c570*/  ISETP.GE.AND P1, PT, R8, R172, PT ;  /* 0x000000ac0800720c */ /* 0x000fe40003f26270 */
[----:B------:R-:W-:Y:S02]  /*c580*/  FSEL R16, R137, -INF , !P4 ;  /* 0xff80000089107808 */ /* 0x000fe40006000000 */
[C---:B------:R-:W-:Y:S02]  /*c590*/  IADD3 R7, R0.reuse, 0x11, RZ ;  /* 0x0000001100077810 */ /* 0x040fe40007ffe0ff */
[----:B------:R-:W-:Y:S02]  /*c5a0*/  FMNMX.FTZ R2, R17, R2, !PT ;  /* 0x0000000211027209 */ /* 0x000fe40007810000 */
[----:B------:R-:W-:-:S02]  /*c5b0*/  IADD3 R6, R0, 0x18, RZ ;  /* 0x0000001800067810 */ /* 0x000fc40007ffe0ff */
[----:B------:R-:W-:Y:S02]  /*c5c0*/  ISETP.GE.AND P5, PT, R7, R172, PT ;  /* 0x000000ac0700720c */ /* 0x000fe40003fa6270 */
[----:B------:R-:W-:Y:S02]  /*c5d0*/  FSEL R15, R132, -INF , !P1 ;  /* 0xff800000840f7808 */ /* 0x000fe40004800000 */
[----:B------:R-:W-:Y:S02]  /*c5e0*/  FMNMX.FTZ R2, R16, R2, !PT ;  /* 0x0000000210027209 */ /* 0x000fe40007810000 */
[----:B------:R-:W-:Y:S02]  /*c5f0*/  ISETP.GE.AND P4, PT, R6, R172, PT ;  /* 0x000000ac0600720c */ /* 0x000fe40003f86270 */
[----:B------:R-:W-:Y:S02]  /*c600*/  FSEL R14, R133, -INF , !P5 ;  /* 0xff800000850e7808 */ /* 0x000fe40006800000 */
[----:B------:R-:W-:-:S02]  /*c610*/  IADD3 R5, R0, 0x19, RZ ;  /* 0x0000001900057810 */ /* 0x000fc40007ffe0ff */
[----:B------:R-:W-:Y:S02]  /*c620*/  FMNMX.FTZ R2, R15, R2, !PT ;  /* 0x000000020f027209 */ /* 0x000fe40007810000 */
[----:B------:R-:W-:Y:S02]  /*c630*/  ISETP.GE.AND P1, PT, R5, R172, PT ;  /* 0x000000ac0500720c */ /* 0x000fe40003f26270 */
[----:B------:R-:W-:Y:S02]  /*c640*/  FSEL R13, R24, -INF , !P4 ;  /* 0xff800000180d7808 */ /* 0x000fe40006000000 */
[----:B------:R-:W-:Y:S02]  /*c650*/  FMNMX.FTZ R2, R14, R2, !PT ;  /* 0x000000020e027209 */ /* 0x000fe40007810000 */
        /* <DEDUP_REMOVED lines=13> */
[----:B------:R-:W-:Y:S04]  /*c730*/  STL [R1+0x10c], R201 ;  /* 0x00010cc901007387 */ /* 0x000fe80000100800 */
[--C-:B------:R-:W-:Y:S02]  /*c740*/  FFMA.FTZ R11, R11, c[0x0][0x23c], -R2.reuse ;  /* 0x00008f000b0b7a23 */ /* 0x100fe40000010802 */
[--C-:B------:R-:W-:Y:S01]  /*c750*/  FFMA.FTZ R18, R18, c[0x0][0x23c], -R2.reuse ;  /* 0x00008f0012127a23 */ /* 0x100fe20000010802 */
[----:B------:R-:W-:Y:S01]  /*c760*/  STL [R1+0x108], R203 ;  /* 0x000108cb01007387 */ /* 0x000fe20000100800 */
[----:B------:R-:W1:Y:S01]  /*c770*/  MUFU.EX2 R3, R3 ;  /* 0x0000000300037308 */ /* 0x000e620000000800 */
[----:B------:R-:W-:-:S02]  /*c780*/  FFMA.FTZ R136, R17, c[0x0][0x23c], -R2 ;  /* 0x00008f0011887a23 */ /* 0x000fc40000010802 */
[----:B------:R-:W-:Y:S01]  /*c790*/  STL [R1+0x104], R206 ;  /* 0x000104ce01007387 */ /* 0x000fe20000100800 */
[--C-:B------:R-:W-:Y:S02]  /*c7a0*/  FFMA.FTZ R137, R16, c[0x0][0x23c], -R2.reuse ;  /* 0x00008f0010897a23 */ /* 0x100fe40000010802 */
[--C-:B------:R-:W-:Y:S01]  /*c7b0*/  FFMA.FTZ R176, R15, c[0x0][0x23c], -R2.reuse ;  /* 0x00008f000fb07a23 */ /* 0x100fe20000010802 */
[----:B------:R-:W-:Y:S01]  /*c7c0*/  STL [R1+0x100], R205 ;  /* 0x000100cd01007387 */ /* 0x000fe20000100800 */
[--C-:B------:R-:W-:Y:S01]  /*c7d0*/  FFMA.FTZ R177, R14, c[0x0][0x23c], -R2.reuse ;  /* 0x00008f000eb17a23 */ /* 0x100fe20000010802 */
[----:B------:R-:W-:Y:S01]  /*c7e0*/  MUFU.EX2 R11, R11 ;  /* 0x0000000b000b7308 */ /* 0x000fe20000000800 */
[--C-:B------:R-:W-:Y:S02]  /*c7f0*/  FFMA.FTZ R197, R13, c[0x0][0x23c], -R2.reuse ;  /* 0x00008f000dc57a23 */ /* 0x100fe40000010802 */
[----:B------:R-:W-:Y:S01]  /*c800*/  FFMA.FTZ R196, R12, c[0x0][0x23c], -R2 ;  /* 0x00008f000cc47a23 */ /* 0x000fe20000010802 */
[----:B------:R-:W-:Y:S04]  /*c810*/  STL [R1+0xfc], R215 ;  /* 0x0000fcd701007387 */ /* 0x000fe80000100800 */
[----:B------:R-:W3:Y:S01]  /*c820*/  MUFU.EX2 R2, R18 ;  /* 0x0000001200027308 */ /* 0x000ee20000000800 */
[----:B------:R-:W-:Y:S04]  /*c830*/  STL [R1+0xf8], R214 ;  /* 0x0000f8d601007387 */ /* 0x000fe80000100800 */
[----:B------:R-:W-:Y:S04]  /*c840*/  STL [R1+0xf4], R213 ;  /* 0x0000f4d501007387 */ /* 0x000fe80000100800 */
[----:B------:R-:W-:Y:S04]  /*c850*/  STL [R1+0xf0], R212 ;  /* 0x0000f0d401007387 */ /* 0x000fe80000100800 */
[----:B------:R-:W-:Y:S04]  /*c860*/  STL [R1+0xec], R211 ;  /* 0x0000ecd301007387 */ /* 0x000fe80000100800 */
[----:B------:R-:W-:Y:S04]  /*c870*/  STL [R1+0xe8], R210 ;  /* 0x0000e8d201007387 */ /* 0x000fe80000100800 */
[----:B------:R-:W-:Y:S04]  /*c880*/  STL [R1+0xe4], R209 ;  /* 0x0000e4d101007387 */ /* 0x000fe80000100800 */
[----:B------:R-:W-:Y:S04]  /*c890*/  STL [R1+0xe0], R208 ;  /* 0x0000e0d001007387 */ /* 0x000fe80000100800 */
[----:B------:R3:W-:Y:S01]  /*c8a0*/  STL [R1+0xdc], R207 ;  /* 0x0000dccf01007387 */ /* 0x0007e20000100800 */
[----:B------:R-:W-:-:S03]  /*c8b0*/  ISETP.GE.AND P4, PT, R0, R173, PT ;  /* 0x000000ad0000720c */ /* 0x000fc60003f86270 */
[----:B------:R3:W-:Y:S01]  /*c8c0*/  STL [R1+0xd8], R204 ;  /* 0x0000d8cc01007387 */ /* 0x0007e20000100800 */
[----:B-1----:R-:W-:-:S03]  /*c8d0*/  FMUL.FTZ R225, R149, R3 ;  /* 0x0000000395e17220 */ /* 0x002fc60000410000 */
[----:B------:R-:W-:Y:S01]  /*c8e0*/  STL [R1+0xd4], R202 ;  /* 0x0000d4ca01007387 */ /* 0x000fe20000100800 */
[----:B------:R-:W-:-:S03]  /*c8f0*/  FMUL.FTZ R243, R140, R3 ;  /* 0x000000038cf37220 */ /* 0x000fc60000410000 */
[----:B------:R-:W-:Y:S01]  /*c900*/  STL [R1+0xd0], R200 ;  /* 0x0000d0c801007387 */ /* 0x000fe20000100800 */
[----:B------:R-:W-:-:S03]  /*c910*/  FMUL.FTZ R152, R152, R3 ;  /* 0x0000000398987220 */ /* 0x000fc60000410000 */
[----:B------:R1:W-:Y:S01]  /*c920*/  STL [R1+0x110], R252 ;  /* 0x000110fc01007387 */ /* 0x0003e20000100800 */
[-C--:B------:R-:W-:Y:S02]  /*c930*/  FMUL.FTZ R153, R153, R3.reuse ;  /* 0x0000000399997220 */ /* 0x080fe40000410000 */
[-C--:B------:R-:W-:Y:S01]  /*c940*/  FMUL.FTZ R224, R148, R3.reuse ;  /* 0x0000000394e07220 */ /* 0x080fe20000410000 */
[----:B------:R1:W-:Y:S01]  /*c950*/  STL [R1+0x114], R172 ;  /* 0x000114ac01007387 */ /* 0x0003e20000100800 */
        /* <DEDUP_REMOVED lines=9> */
[----:B---3--:R-:W-:-:S02]  /*c9f0*/  FMUL.FTZ R207, R64, R3 ;  /* 0x0000000340cf7220 */ /* 0x008fc40000410000 */
[-C--:B------:R-:W-:Y:S02]  /*ca00*/  FMUL.FTZ R204, R65, R3.reuse ;  /* 0x0000000341cc7220 */ /* 0x080fe40000410000 */
[-C--:B-1----:R-:W-:Y:S02]  /*ca10*/  FMUL.FTZ R252, R68, R3.reuse ;  /* 0x0000000344fc7220 */ /* 0x082fe40000410000 */
[-C--:B------:R-:W-:Y:S02]  /*ca20*/  FMUL.FTZ R172, R69, R3.reuse ;  /* 0x0000000345ac7220 */ /* 0x080fe40000410000 */
[-C--:B------:R-:W-:Y:S02]  /*ca30*/  FMUL.FTZ R216, R80, R3.reuse ;  /* 0x0000000350d87220 */ /* 0x080fe40000410000 */
[----:B------:R-:W-:Y:S01]  /*ca40*/  FMUL.FTZ R221, R81, R3 ;  /* 0x0000000351dd7220 */ /* 0x000fe20000410000 */
[----:B------:R-:W-:Y:S01]  /*ca50*/  F2FP.BF16.PACK_AB R81, R2, R11 ;  /* 0x0000000b0251723e */ /* 0x000fe200000010ff */
        /* <DEDUP_REMOVED lines=12> */
[----:B------:R-:W-:Y:S01]  /*cb20*/  ISETP.GE.AND P1, PT, R4, R173, PT ;  /* 0x000000ad0400720c */ /* 0x000fe20003f26270 */
[----:B------:R-:W-:Y:S01]  /*cb30*/  FFMA.FTZ R3, R242, R3, R11 ;  /* 0x00000003f2037223 */ /* 0x000fe2000001000b */
[----:B------:R-:W-:-:S02]  /*cb40*/  FSEL R11, R178, -INF , !P4 ;  /* 0xff800000b20b7808 */ /* 0x000fc40006000000 */
[----:B------:R-:W-:Y:S01]  /*cb50*/  FSEL R18, R179, -INF , !P1 ;  /* 0xff800000b3127808 */ /* 0x000fe20004800000 */
[----:B------:R-:W-:Y:S01]  /*cb60*/  FADD.FTZ R34, R2, R3 ;  /* 0x0000000302227221 */ /* 0x000fe20000010000 */
[----:B------:R-:W-:Y:S02]  /*cb70*/  ISETP.GE.AND P4, PT, R10, R173, PT ;  /* 0x000000ad0a00720c */ /* 0x000fe40003f86270 */
        /* <DEDUP_REMOVED lines=27> */
[----:B------:R-:W-:Y:S01]  /*cd30*/  FMUL.FTZ R2, R132, c[0x0][0x23c] ;  /* 0x00008f0084027a20 */ /* 0x000fe20000410000 */
[-C--:B------:R-:W-:Y:S02]  /*cd40*/  ISETP.GE.AND P6, PT, R0, R175.reuse, PT ;  /* 0x000000af0000720c */ /* 0x080fe40003fc6270 */
[----:B------:R-:W-:Y:S02]  /*cd50*/  ISETP.GE.AND P5, PT, R4, R175, PT ;  /* 0x000000af0400720c */ /* 0x000fe40003fa6270 */
[----:B------:R-:W-:Y:S02]  /*cd60*/  FSEL R2, R2, RZ, P1 ;  /* 0x000000ff02027208 */ /* 0x000fe40000800000 */
[----:B------:R-:W-:-:S03]  /*cd70*/  FSEL R26, R193, -INF , !P5 ;  /* 0xff800000c11a7808 */ /* 0x000fc60006800000 */
[--C-:B------:R-:W-:Y:S01]  /*cd80*/  FFMA.FTZ R80, R17, c[0x0][0x23c], -R2.reuse ;  /* 0x00008f0011507a23 */ /* 0x100fe20000010802 */
[----:B------:R-:W-:Y:S02]  /*cd90*/  FSEL R17, R192, -INF , !P6 ;  /* 0xff800000c0117808 */ /* 0x000fe40007000000 */
[----:B------:R-:W3:Y:S01]  /*cda0*/  LDL.64 R192, [R1+0xc8] ;  /* 0x0000c80001c07983 */ /* 0x000ee20000100a00 */
[----:B------:R-:W1:Y:S01]  /*cdb0*/  MUFU.EX2 R3, R3 ;  /* 0x0000000300037308 */ /* 0x000e620000000800 */
[-C--:B------:R-:W-:Y:S02]  /*cdc0*/  ISETP.GE.AND P1, PT, R0, R174.reuse, PT ;  /* 0x000000ae0000720c */ /* 0x080fe40003f26270 */
[-C--:B------:R-:W-:Y:S02]  /*cdd0*/  ISETP.GE.AND P4, PT, R4, R174.reuse, PT ;  /* 0x000000ae0400720c */ /* 0x080fe40003f86270 */
[----:B------:R-:W-:Y:S01]  /*cde0*/  FSEL R4, R194, -INF , !P1 ;  /* 0xff800000c2047808 */ /* 0x000fe20004800000 */
[----:B------:R-:W-:Y:S01]  /*cdf0*/  FFMA.FTZ R85, R14, c[0x0][0x23c], -R2 ;  /* 0x00008f000e557a23 */ /* 0x000fe20000010802 */
[----:B------:R-:W-:-:S02]  /*ce00*/  ISETP.GE.AND P1, PT, R10, R174, PT ;  /* 0x000000ae0a00720c */ /* 0x000fc40003f26270 */
[----:B------:R-:W-:Y:S02]  /*ce10*/  FSEL R14, R195, -INF , !P4 ;  /* 0xff800000c30e7808 */ /* 0x000fe40006000000 */
[----:B------:R-:W-:Y:S01]  /*ce20*/  FMNMX.FTZ R0, R232, R4, !PT ;  /* 0x00000004e8007209 */ /* 0x000fe20007810000 */
[-C--:B-1----:R-:W-:Y:S02]  /*ce30*/  FMUL.FTZ R227, R151, R3.reuse ;  /* 0x0000000397e37220 */ /* 0x082fe40000410000 */
[----:B--2---:R-:W-:Y:S02]  /*ce40*/  IMAD.MOV.U32 R151, RZ, RZ, R245 ;  /* 0x000000ffff977224 */ /* 0x004fe400078e00f5 */
[----:B------:R-:W-:Y:S01]  /*ce50*/  FMUL.FTZ R245, R118, R3 ;  /* 0x0000000376f57220 */ /* 0x000fe20000410000 */
[----:B------:R-:W-:Y:S01]  /*ce60*/  ISETP.GE.AND P4, PT, R9, R174, PT ;  /* 0x000000ae0900720c */ /* 0x000fe20003f86270 */
[----:B------:R-:W-:Y:S01]  /*ce70*/  IMAD.MOV.U32 R118, RZ, RZ, R23 ;  /* 0x000000ffff767224 */ /* 0x000fe200078e0017 */
[----:B------:R-:W-:-:S02]  /*ce80*/  FSEL R23, R190, -INF , !P1 ;  /* 0xff800000be177808 */ /* 0x000fc40004800000 */
[----:B------:R-:W-:Y:S01]  /*ce90*/  FMNMX.FTZ R0, R14, R0, !PT ;  /* 0x000000000e007209 */ /* 0x000fe20007810000 */
[----:B------:R-:W-:Y:S01]  /*cea0*/  IMAD.MOV.U32 R218, RZ, RZ, R22 ;  /* 0x000000ffffda7224 */ /* 0x000fe200078e0016 */
[----:B------:R-:W-:Y:S02]  /*ceb0*/  ISETP.GE.AND P1, PT, R8, R174, PT ;  /* 0x000000ae0800720c */ /* 0x000fe40003f26270 */
[----:B------:R-:W-:Y:S02]  /*cec0*/  FSEL R22, R191, -INF , !P4 ;  /* 0xff800000bf167808 */ /* 0x000fe40006000000 */
[----:B------:R-:W-:Y:S01]  /*ced0*/  FMNMX.FTZ R0, R23, R0, !PT ;  /* 0x0000000017007209 */ /* 0x000fe20007810000 */
[----:B----4-:R-:W-:Y:S01]  /*cee0*/  IMAD.MOV.U32 R234, RZ, RZ, R19 ;  /* 0x000000ffffea7224 */ /* 0x010fe200078e0013 */
[----:B------:R-:W-:Y:S01]  /*cef0*/  ISETP.GE.AND P4, PT, R7, R174, PT ;  /* 0x000000ae0700720c */ /* 0x000fe20003f86270 */
[----:B------:R-:W-:Y:S01]  /*cf00*/  FFMA.FTZ R11, R11, c[0x0][0x23c], -R2 ;  /* 0x00008f000b0b7a23 */ /* 0x000fe20000010802 */
[----:B------:R-:W-:-:S02]  /*cf10*/  FSEL R19, R186, -INF , !P1 ;  /* 0xff800000ba137808 */ /* 0x000fc40004800000 */
[----:B------:R-:W-:Y:S01]  /*cf20*/  FMNMX.FTZ R0, R22, R0, !PT ;  /* 0x0000000016007209 */ /* 0x000fe20007810000 */
[--C-:B------:R-:W-:Y:S01]  /*cf30*/  FFMA.FTZ R35, R18, c[0x0][0x23c], -R2.reuse ;  /* 0x00008f0012237a23 */ /* 0x100fe20000010802 */
[----:B------:R-:W-:Y:S01]  /*cf40*/  ISETP.GE.AND P1, PT, R6, R174, PT ;  /* 0x000000ae0600720c */ /* 0x000fe20003f26270 */
[----:B------:R-:W1:Y:S01]  /*cf50*/  MUFU.EX2 R27, R11 ;  /* 0x0000000b001b7308 */ /* 0x000e620000000800 */
[----:B------:R-:W-:Y:S02]  /*cf60*/  FSEL R18, R187, -INF , !P4 ;  /* 0xff800000bb127808 */ /* 0x000fe40006000000 */
[----:B------:R-:W-:Y:S01]  /*cf70*/  FMNMX.FTZ R0, R19, R0, !PT ;  /* 0x0000000013007209 */ /* 0x000fe20007810000 */
[--C-:B------:R-:W-:Y:S01]  /*cf80*/  FFMA.FTZ R69, R16, c[0x0][0x23c], -R2.reuse ;  /* 0x00008f0010457a23 */ /* 0x100fe20000010802 */
[----:B------:R-:W-:Y:S01]  /*cf90*/  FSEL R16, R182, -INF , !P1 ;  /* 0xff800000b6107808 */ /* 0x000fe20004800000 */
[----:B------:R-:W-:Y:S01]  /*cfa0*/  FMUL.FTZ R226, R150, R3 ;  /* 0x0000000396e27220 */ /* 0x000fe20000410000 */
[----:B------:R-:W-:Y:S01]  /*cfb0*/  ISETP.GE.AND P1, PT, R5, R174, PT ;  /* 0x000000ae0500720c */ /* 0x000fe20003f26270 */
[--C-:B------:R-:W-:Y:S01]  /*cfc0*/  FFMA.FTZ R84, R15, c[0x0][0x23c], -R2.reuse ;  /* 0x00008f000f547a23 */ /* 0x100fe20000010802 */
[----:B------:R-:W-:Y:S01]  /*cfd0*/  FMNMX.FTZ R0, R18, R0, !PT ;  /* 0x0000000012007209 */ /* 0x000fe20007810000 */
[--C-:B------:R-:W-:Y:S01]  /*cfe0*/  FFMA.FTZ R112, R13, c[0x0][0x23c], -R2.reuse ;  /* 0x00008f000d707a23 */ /* 0x100fe20000010802 */
[----:B------:R-:W-:Y:S01]  /*cff0*/  ISETP.GE.AND P6, PT, R10, R175, PT ;  /* 0x000000af0a00720c */ /* 0x000fe20003fc6270 */
[----:B------:R-:W-:Y:S01]  /*d000*/  FFMA.FTZ R113, R12, c[0x0][0x23c], -R2 ;  /* 0x00008f000c717a23 */ /* 0x000fe20000010802 */
[----:B------:R-:W-:Y:S01]  /*d010*/  FMNMX.FTZ R2, R233, R17, !PT ;  /* 0x00000011e9027209 */ /* 0x000fe20007810000 */
[----:B------:R-:W-:-:S02]  /*d020*/  IMAD.MOV.U32 R150, RZ, RZ, R244 ;  /* 0x000000ffff967224 */ /* 0x000fc400078e00f4 */
[----:B------:R-:W-:Y:S02]  /*d030*/  IMAD.MOV.U32 R25, RZ, RZ, R199 ;  /* 0x000000ffff197224 */ /* 0x000fe400078e00c7 */
[-C--:B------:R-:W-:Y:S01]  /*d040*/  FMUL.FTZ R244, R142, R3.reuse ;  /* 0x000000038ef47220 */ /* 0x080fe20000410000 */
[----:B------:R-:W-:Y:S01]  /*d050*/  FSEL R15, R183, -INF , !P1 ;  /* 0xff800000b70f7808 */ /* 0x000fe20004800000 */
[-C--:B------:R-:W-:Y:S01]  /*d060*/  FMUL.FTZ R142, R115, R3.reuse ;  /* 0x00000003738e7220 */ /* 0x080fe20000410000 */
[----:B------:R-:W-:Y:S01]  /*d070*/  FMNMX.FTZ R0, R16, R0, !PT ;  /* 0x0000000010007209 */ /* 0x000fe20007810000 */
[----:B------:R-:W-:Y:S01]  /*d080*/  FMUL.FTZ R115, R131, R3 ;  /* 0x0000000383737220 */ /* 0x000fe20000410000 */
[----:B------:R-:W-:Y:S01]  /*d090*/  ISETP.GE.AND P5, PT, R9, R175, PT ;  /* 0x000000af0900720c */ /* 0x000fe20003fa6270 */
[----:B------:R-:W-:Y:S01]  /*d0a0*/  IMAD.MOV.U32 R24, RZ, RZ, R198 ;  /* 0x000000ffff187224 */ /* 0x000fe200078e00c6 */
[----:B------:R-:W-:Y:S01]  /*d0b0*/  FMNMX.FTZ R2, R26, R2, !PT ;  /* 0x000000021a027209 */ /* 0x000fe20007810000 */
[----:B------:R-:W-:Y:S01]  /*d0c0*/  IMAD.MOV.U32 R131, RZ, RZ, R25 ;  /* 0x000000ffff837224 */ /* 0x000fe200078e0019 */
[----:B------:R-:W-:Y:S01]  /*d0d0*/  FSEL R25, R188, -INF , !P6 ;  /* 0xff800000bc197808 */ /* 0x000fe20007000000 */
[-C--:B------:R-:W-:Y:S01]  /*d0e0*/  FMUL.FTZ R242, R114, R3.reuse ;  /* 0x0000000372f27220 */ /* 0x080fe20000410000 */
[----:B------:R-:W-:Y:S01]  /*d0f0*/  FMNMX.FTZ R0, R15, R0, !PT ;  /* 0x000000000f007209 */ /* 0x000fe20007810000 */
[----:B------:R-:W-:Y:S01]  /*d100*/  FMUL.FTZ R114, R130, R3 ;  /* 0x0000000382727220 */ /* 0x000fe20000410000 */
[----:B------:R-:W-:Y:S01]  /*d110*/  ISETP.GE.AND P6, PT, R8, R175, PT ;  /* 0x000000af0800720c */ /* 0x000fe20003fc6270 */
[----:B------:R-:W-:Y:S01]  /*d120*/  IMAD.MOV.U32 R130, RZ, RZ, R24 ;  /* 0x000000ffff827224 */ /* 0x000fe200078e0018 */
[----:B------:R-:W-:Y:S01]  /*d130*/  FSEL R24, R189, -INF , !P5 ;  /* 0xff800000bd187808 */ /* 0x000fe20006800000 */
[-C--:B------:R-:W-:Y:S01]  /*d140*/  FMUL.FTZ R117, R143, R3.reuse ;  /* 0x000000038f757220 */ /* 0x080fe20000410000 */
[----:B------:R-:W-:Y:S01]  /*d150*/  FMNMX.FTZ R2, R25, R2, !PT ;  /* 0x0000000219027209 */ /* 0x000fe20007810000 */
        /* <DEDUP_REMOVED lines=23> */
[----:B-1----:R-:W-:Y:S01]  /*d2d0*/  FFMA.FTZ R55, R217, R3, R27 ;  /* 0x00000003d9377223 */ /* 0x002fe2000001001b */
[----:B------:R-:W-:Y:S01]  /*d2e0*/  ISETP.GE.AND P5, PT, R7, R175, PT ;  /* 0x000000af0700720c */ /* 0x000fe20003fa6270 */
[----:B------:R-:W1:Y:S01]  /*d2f0*/  SHFL.BFLY PT, R3, R0, 0x2, 0x1f ;  /* 0x0c401f0000037f89 */ /* 0x000e6200000e0000 */
[----:B------:R-:W-:-:S02]  /*d300*/  FSEL R13, R184, -INF , !P6 ;  /* 0xff800000b80d7808 */ /* 0x000fc40007000000 */
[----:B------:R-:W-:Y:S02]  /*d310*/  FMNMX.FTZ R2, R24, R2, !PT ;  /* 0x0000000218027209 */ /* 0x000fe40007810000 */
[-C--:B------:R-:W-:Y:S02]  /*d320*/  ISETP.GE.AND P4, PT, R6, R175.reuse, PT ;  /* 0x000000af0600720c */ /* 0x080fe40003f86270 */
[----:B------:R-:W-:Y:S02]  /*d330*/  FSEL R12, R185, -INF , !P5 ;  /* 0xff800000b90c7808 */ /* 0x000fe40006800000 */
[----:B------:R-:W-:Y:S02]  /*d340*/  FMNMX.FTZ R2, R13, R2, !PT ;  /* 0x000000020d027209 */ /* 0x000fe40007810000 */
[----:B------:R-:W-:Y:S02]  /*d350*/  ISETP.GE.AND P1, PT, R5, R175, PT ;  /* 0x000000af0500720c */ /* 0x000fe40003f26270 */
[----:B------:R-:W-:-:S02]  /*d360*/  FSEL R11, R180, -INF , !P4 ;  /* 0xff800000b40b7808 */ /* 0x000fc40006000000 */
[----:B------:R-:W-:Y:S02]  /*d370*/  FMNMX.FTZ R2, R12, R2, !PT ;  /* 0x000000020c027209 */ /* 0x000fe40007810000 */
[----:B------:R-:W-:Y:S02]  /*d380*/  FSEL R10, R181, -INF , !P1 ;  /* 0xff800000b50a7808 */ /* 0x000fe40004800000 */
[----:B------:R-:W-:-:S04]  /*d390*/  FMNMX.FTZ R2, R11, R2, !PT ;  /* 0x000000020b027209 */ /* 0x000fc80007810000 */
[----:B------:R-:W-:Y:S02]  /*d3a0*/  FMNMX.FTZ R2, R10, R2, !PT ;  /* 0x000000020a027209 */ /* 0x000fe40007810000 */
[----:B-1----:R-:W-:-:S03]  /*d3b0*/  FMNMX.FTZ R0, R3, R0, !PT ;  /* 0x0000000003007209 */ /* 0x002fc60007810000 */
[----:B------:R-:W1:Y:S04]  /*d3c0*/  SHFL.BFLY PT, R5, R2, 0x2, 0x1f ;  /* 0x0c401f0002057f89 */ /* 0x000e6800000e0000 */
[----:B------:R-:W2:Y:S01]  /*d3d0*/  SHFL.BFLY PT, R3, R0, 0x1, 0x1f ;  /* 0x0c201f0000037f89 */ /* 0x000ea200000e0000 */
[----:B-1----:R-:W-:-:S05]  /*d3e0*/  FMNMX.FTZ R2, R5, R2, !PT ;  /* 0x0000000205027209 */ /* 0x002fca0007810000 */
[----:B------:R-:W1:Y:S01]  /*d3f0*/  SHFL.BFLY PT, R5, R2, 0x1, 0x1f ;  /* 0x0c201f0002057f89 */ /* 0x000e6200000e0000 */
[----:B--2---:R-:W-:-:S04]  /*d400*/  FMNMX.FTZ R3, R0, R3, !PT ;  /* 0x0000000300037209 */ /* 0x004fc80007810000 */
[C---:B------:R-:W-:Y:S01]  /*d410*/  FSETP.NEU.FTZ.AND P1, PT, R3.reuse, -INF , PT ;  /* 0xff8000000300780b */ /* 0x040fe20003f3d000 */
[----:B------:R-:W-:-:S05]  /*d420*/  FMUL.FTZ R0, R3, c[0x0][0x23c] ;  /* 0x00008f0003007a20 */ /* 0x000fca0000410000 */
[----:B------:R-:W-:-:S05]  /*d430*/  FSEL R0, R0, RZ, P1 ;  /* 0x000000ff00007208 */ /* 0x000fca0000800000 */
[----:B------:R-:W-:Y:S01]  /*d440*/  FFMA.FTZ R7, R4, c[0x0][0x23c], -R0 ;  /* 0x00008f0004077a23 */ /* 0x000fe20000010800 */
[----:B------:R-:W-:-:S05]  /*d450*/  FSEL R4, R3, RZ, P1 ;  /* 0x000000ff03047208 */ /* 0x000fca0000800000 */
[----:B------:R-:W-:Y:S01]  /*d460*/  FADD.FTZ R4, R232, -R4 ;  /* 0x80000004e8047221 */ /* 0x000fe20000010000 */
[----:B-1----:R-:W-:Y:S01]  /*d470*/  FMNMX.FTZ R134, R2, R5, !PT ;  /* 0x0000000502867209 */ /* 0x002fe20007810000 */
[--C-:B------:R-:W-:Y:S02]  /*d480*/  FFMA.FTZ R2, R14, c[0x0][0x23c], -R0.reuse ;  /* 0x00008f000e027a23 */ /* 0x100fe40000010800 */
[----:B------:R-:W-:Y:S02]  /*d490*/  FMUL.FTZ R4, R4, c[0x0][0x23c] ;  /* 0x00008f0004047a20 */ /* 0x000fe40000410000 */
[----:B------:R1:W-:Y:S01]  /*d4a0*/  MUFU.EX2 R6, R2 ;  /* 0x0000000200067308 */ /* 0x0003e20000000800 */
[----:B------:R-:W-:Y:S01]  /*d4b0*/  FSETP.NEU.FTZ.AND P4, PT, R134, -INF , PT ;  /* 0xff8000008600780b */ /* 0x000fe20003f9d000 */
[----:B------:R-:W-:-:S06]  /*d4c0*/  FFMA.FTZ R5, R23, c[0x0][0x23c], -R0 ;  /* 0x00008f0017057a23 */ /* 0x000fcc0000010800 */
[----:B------:R-:W-:Y:S01]  /*d4d0*/  MUFU.EX2 R7, R7 ;  /* 0x0000000700077308 */ /* 0x000fe20000000800 */
[----:B-1----:R-:W-:-:S07]  /*d4e0*/  FMUL.FTZ R2, R134, c[0x0][0x23c] ;  /* 0x00008f0086027a20 */ /* 0x002fce0000410000 */
[----:B------:R-:W1:Y:S01]  /*d4f0*/  MUFU.EX2 R4, R4 ;  /* 0x0000000400047308 */ /* 0x000e620000000800 */
[----:B------:R-:W-:-:S07]  /*d500*/  FSEL R2, R2, RZ, P4 ;  /* 0x000000ff02027208 */ /* 0x000fce0002000000 */
[----:B------:R-:W2:Y:S01]  /*d510*/  MUFU.EX2 R5, R5 ;  /* 0x0000000500057308 */ /* 0x000ea20000000800 */
[----:B------:R-:W-:Y:S02]  /*d520*/  FFMA.FTZ R82, R13, c[0x0][0x23c], -R2 ;  /* 0x00008f000d527a23 */ /* 0x000fe40000010802 */
[----:B------:R-:W-:Y:S02]  /*d530*/  FFMA.FTZ R13, R22, c[0x0][0x23c], -R0 ;  /* 0x00008f00160d7a23 */ /* 0x000fe40000010800 */
[--C-:B------:R-:W-:Y:S02]  /*d540*/  FFMA.FTZ R17, R17, c[0x0][0x23c], -R2.reuse ;  /* 0x00008f0011117a23 */ /* 0x100fe40000010802 */
[--C-:B------:R-:W-:Y:S02]  /*d550*/  FFMA.FTZ R48, R26, c[0x0][0x23c], -R2.reuse ;  /* 0x00008f001a307a23 */ /* 0x100fe40000010802 */
[--C-:B------:R-:W-:Y:S02]  /*d560*/  FFMA.FTZ R66, R25, c[0x0][0x23c], -R2.reuse ;  /* 0x00008f0019427a23 */ /* 0x100fe40000010802 */
[----:B------:R-:W-:-:S02]  /*d570*/  FFMA.FTZ R68, R24, c[0x0][0x23c], -R2 ;  /* 0x00008f0018447a23 */ /* 0x000fc40000010802 */
[--C-:B------:R-:W-:Y:S02]  /*d580*/  FFMA.FTZ R83, R12, c[0x0][0x23c], -R2.reuse ;  /* 0x00008f000c537a23 */ /* 0x100fe40000010802 */
[--C-:B------:R-:W-:Y:S02]  /*d590*/  FFMA.FTZ R87, R11, c[0x0][0x23c], -R2.reuse ;  /* 0x00008f000b577a23 */ /* 0x100fe40000010802 */
[----:B------:R-:W-:Y:S02]  /*d5a0*/  FFMA.FTZ R86, R10, c[0x0][0x23c], -R2 ;  /* 0x00008f000a567a23 */ /* 0x000fe40000010802 */
[----:B------:R-:W4:Y:S01]  /*d5b0*/  MUFU.EX2 R2, R13 ;  /* 0x0000000d00027308 */ /* 0x000f220000000800 */
[----:B-1----:R-:W-:Y:S02]  /*d5c0*/  FFMA.FTZ R10, R231, R4, R7 ;  /* 0x00000004e70a7223 */ /* 0x002fe40000010007 */
[--C-:B------:R-:W-:Y:S02]  /*d5d0*/  FFMA.FTZ R99, R19, c[0x0][0x23c], -R0.reuse ;  /* 0x00008f0013637a23 */ /* 0x100fe40000010800 */
[----:B------:R-:W-:-:S02]  /*d5e0*/  FFMA.FTZ R100, R18, c[0x0][0x23c], -R0 ;  /* 0x00008f0012647a23 */ /* 0x000fc40000010800 */
[--C-:B------:R-:W-:Y:S02]  /*d5f0*/  FFMA.FTZ R96, R16, c[0x0][0x23c], -R0.reuse ;  /* 0x00008f0010607a23 */ /* 0x100fe40000010800 */
[----:B------:R-:W-:Y:S02]  /*d600*/  FFMA.FTZ R97, R15, c[0x0][0x23c], -R0 ;  /* 0x00008f000f617a23 */ /* 0x000fe40000010800 */
[----:B------:R-:W-:Y:S01]  /*d610*/  FADD.FTZ R0, R6, R10 ;  /* 0x0000000a06007221 */ /* 0x000fe20000010000 */
[----:B------:R-:W-:-:S03]  /*d620*/  ULOP3.LUT UR4, UR32, UR31, URZ, 0x3c, !UPT ;  /* 0x0000001f20047292 */ /* 0x000fc6000f8e3c3f */
[----:B--2---:R-:W-:Y:S01]  /*d630*/  FADD.FTZ R0, R5, R0 ;  /* 0x0000000005007221 */ /* 0x004fe20000010000 */
[----:B------:R-:W1:Y:S03]  /*d640*/  MUFU.EX2 R9, R136 ;  /* 0x0000008800097308 */ /* 0x000e660000000800 */
[----:B----4-:R-:W-:Y:S01]  /*d650*/  FADD.FTZ R98, R2, R0 ;  /* 0x0000000002627221 */ /* 0x010fe20000010000 */
[----:B------:R-:W-:-:S04]  /*d660*/  LOP3.LUT R0, R131, UR4, RZ, 0x3c, !PT ;  /* 0x0000000483007c12 */ /* 0x000fc8000f8e3cff */
[----:B------:R-:W2:Y:S01]  /*d670*/  MUFU.EX2 R8, R137 ;  /* 0x0000008900087308 */ /* 0x000ea20000000800 */
[----:B------:R-:W-:Y:S01]  /*d680*/  IMAD.WIDE.U32 R102, R0, -0x326172a9, RZ ;  /* 0xcd9e8d5700667825 */ /* 0x000fe200078e00ff */
[----:B------:R-:W-:-:S03]  /*d690*/  F2FP.BF16.PACK_AB R101, R6, R7 ;  /* 0x000000070665723e */ /* 0x000fc600000010ff */
[----:B-1----:R-:W-:Y:S01]  /*d6a0*/  FADD.FTZ R6, R9, R34 ;  /* 0x0000002209067221 */ /* 0x002fe20000010000 */
[----:B---3--:R-:W-:-:S05]  /*d6b0*/  LOP3.LUT R0, R103, UR14, R192, 0x96, !PT ;  /* 0x0000000e67007c12 */ /* 0x008fca000f8e96c0 */
[----:B------:R-:W-:Y:S01]  /*d6c0*/  IMAD.WIDE.U32 R22, R0, -0x2daee0ad, RZ ;  /* 0xd2511f5300167825 */ /* 0x000fe200078e00ff */
[----:B------:R-:W-:Y:S02]  /*d6d0*/  LOP3.LUT R0, R237, UR13, R102, 0x96, !PT ;  /* 0x0000000ded007c12 */ /* 0x000fe4000f8e9666 */
[C---:B--2---:R-:W-:Y:S01]  /*d6e0*/  F2FP.BF16.PACK_AB R18, R8.reuse, R9 ;  /* 0x000000090812723e */ /* 0x044fe200000010ff */
[----:B------:R-:W-:Y:S02]  /*d6f0*/  FADD.FTZ R14, R8, R6 ;  /* 0x00000006080e7221 */ /* 0x000fe40000010000 */
[----:B------:R-:W-:Y:S01]  /*d700*/  IMAD.WIDE.U32 R8, R0, -0x2daee0ad, RZ ;  /* 0xd2511f5300087825 */ /* 0x000fe200078e00ff */
[----:B------:R-:W-:Y:S02]  /*d710*/  F2FP.BF16.PACK_AB R67, R2, R5 ;  /* 0x000000050243723e */ /* 0x000fe400000010ff */
[----:B------:R-:W-:Y:S02]  /*d720*/  LOP3.LUT R2, R23, UR12, R150, 0x96, !PT ;  /* 0x0000000c17027c12 */ /* 0x000fe4000f8e9696 */
[----:B------:R-:W-:-:S03]  /*d730*/  LOP3.LUT R0, R9, UR10, R22, 0x96, !PT ;  /* 0x0000000a09007c12 */ /* 0x000fc6000f8e9616 */
[----:B------:R-:W-:-:S04]  /*d740*/  IMAD.WIDE.U32 R6, R2, -0x326172a9, RZ ;  /* 0xcd9e8d5702067825 */ /* 0x000fc800078e00ff */
[----:B------:R-:W-:Y:S01]  /*d750*/  IMAD.WIDE.U32 R10, R0, -0x326172a9, RZ ;  /* 0xcd9e8d57000a7825 */ /* 0x000fe200078e00ff */
[----:B------:R-:W-:-:S04]  /*d760*/  LOP3.LUT R2, R7, UR11, R236, 0x96, !PT ;  /* 0x0000000b07027c12 */ /* 0x000fc8000f8e96ec */
[----:B------:R-:W-:Y:S01]  /*d770*/  LOP3.LUT R0, R11, UR9, R6, 0x96, !PT ;  /* 0x000000090b007c12 */ /* 0x000fe2000f8e9606 */
[----:B------:R-:W-:Y:S02]  /*d780*/  IMAD.MOV.U32 R217, RZ, RZ, R118 ;  /* 0x000000ffffd97224 */ /* 0x000fe400078e0076 */
[----:B------:R-:W-:Y:S02]  /*d790*/  IMAD.MOV.U32 R118, RZ, RZ, R229 ;  /* 0x000000ffff767224 */ /* 0x000fe400078e00e5 */
[----:B------:R-:W1:Y:S01]  /*d7a0*/  LDC.U8 R229, c[0x0][0x2d8] ;  /* 0x0000b600ffe57b82 */ /* 0x000e620000000000 */
[----:B------:R-:W-:-:S04]  /*d7b0*/  IMAD.WIDE.U32 R6, R2, -0x2daee0ad, RZ ;  /* 0xd2511f5302067825 */ /* 0x000fc800078e00ff */
[----:B------:R-:W-:Y:S01]  /*d7c0*/  IMAD.WIDE.U32 R12, R0, -0x2daee0ad, RZ ;  /* 0xd2511f53000c7825 */ /* 0x000fe200078e00ff */
[----:B------:R-:W-:-:S04]  /*d7d0*/  LOP3.LUT R2, R7, UR8, R8, 0x96, !PT ;  /* 0x0000000807027c12 */ /* 0x000fc8000f8e9608 */
[----:B------:R-:W-:Y:S01]  /*d7e0*/  LOP3.LUT R0, R13, UR6, R6, 0x96, !PT ;  /* 0x000000060d007c12 */ /* 0x000fe2000f8e9606 */
[----:B------:R-:W-:-:S04]  /*d7f0*/  IMAD.WIDE.U32 R8, R2, -0x326172a9, RZ ;  /* 0xcd9e8d5702087825 */ /* 0x000fc800078e00ff */
[----:B------:R-:W-:Y:S01]  /*d800*/  IMAD.WIDE.U32 R6, R0, -0x326172a9, RZ ;  /* 0xcd9e8d5700067825 */ /* 0x000fe200078e00ff */
[----:B------:R-:W-:-:S04]  /*d810*/  LOP3.LUT R16, R9, UR7, R10, 0x96, !PT ;  /* 0x0000000709107c12 */ /* 0x000fc8000f8e960a */
[----:B------:R-:W-:Y:S01]  /*d820*/  LOP3.LUT R0, R7, UR15, R8, 0x96, !PT ;  /* 0x0000000f07007c12 */ /* 0x000fe2000f8e9608 */
[----:B------:R-:W2:Y:S03]  /*d830*/  MUFU.EX2 R9, R176 ;  /* 0x000000b000097308 */ /* 0x000ea60000000800 */
[----:B------:R-:W-:Y:S02]  /*d840*/  LOP3.LUT R2, R0, 0xff, RZ, 0xc0, !PT ;  /* 0x000000ff00027812 */ /* 0x000fe400078ec0ff */
[----:B------:R-:W-:-:S03]  /*d850*/  SHF.R.U32.HI R10, RZ, 0x18, R0 ;  /* 0x00000018ff0a7819 */ /* 0x000fc60000011600 */
[----:B------:R-:W3:Y:S01]  /*d860*/  MUFU.EX2 R8, R177 ;  /* 0x000000b100087308 */ /* 0x000ee20000000800 */
[C---:B-1----:R-:W-:Y:S02]  /*d870*/  ISETP.GE.U32.AND P6, PT, R229.reuse, R2, PT ;  /* 0x00000002e500720c */ /* 0x042fe40003fc6070 */
[----:B------:R-:W-:Y:S02]  /*d880*/  LOP3.LUT R2, R0, 0xffff, RZ, 0xc0, !PT ;  /* 0x0000ffff00027812 */ /* 0x000fe400078ec0ff */
[----:B------:R-:W-:-:S03]  /*d890*/  ISETP.GE.U32.AND P1, PT, R229, R10, PT ;  /* 0x0000000ae500720c */ /* 0x000fc60003f26070 */
[----:B------:R-:W1:Y:S01]  /*d8a0*/  MUFU.EX2 R10, R35 ;  /* 0x00000023000a7308 */ /* 0x000e620000000800 */
[----:B------:R-:W-:Y:S02]  /*d8b0*/  SHF.R.U32.HI R2, RZ, 0x8, R2 ;  /* 0x00000008ff027819 */ /* 0x000fe40000011602 */
[----:B------:R-:W-:Y:S02]  /*d8c0*/  SHF.R.U32.HI R0, RZ, 0x10, R0 ;  /* 0x00000010ff007819 */ /* 0x000fe40000011600 */
[----:B------:R-:W-:Y:S02]  /*d8d0*/  LOP3.LUT R2, R2, 0xffff, RZ, 0xc0, !PT ;  /* 0x0000ffff02027812 */ /* 0x000fe400078ec0ff */
[----:B------:R-:W-:Y:S01]  /*d8e0*/  LOP3.LUT R0, R0, 0xff, RZ, 0xc0, !PT ;  /* 0x000000ff00007812 */ /* 0x000fe200078ec0ff */
[----:B--2---:R-:W-:Y:S01]  /*d8f0*/  FADD.FTZ R11, R9, R14 ;  /* 0x0000000e090b7221 */ /* 0x004fe20000010000 */
[----:B------:R-:W-:Y:S02]  /*d900*/  ISETP.GE.U32.AND P5, PT, R229, R2, PT ;  /* 0x00000002e500720c */ /* 0x000fe40003fa6070 */
[----:B---3--:R-:W-:-:S02]  /*d910*/  F2FP.BF16.PACK_AB R34, R8, R9 ;  /* 0x000000090822723e */ /* 0x008fc400000010ff */
[----:B------:R-:W-:Y:S02]  /*d920*/  FSEL R9, R134, RZ, P4 ;  /* 0x000000ff86097208 */ /* 0x000fe40002000000 */
[----:B------:R-:W-:Y:S01]  /*d930*/  ISETP.GE.U32.AND P4, PT, R229, R0, PT ;  /* 0x00000000e500720c */ /* 0x000fe20003f86070 */
[----:B------:R-:W2:Y:S01]  /*d940*/  MUFU.EX2 R5, R197 ;  /* 0x000000c500057308 */ /* 0x000ea20000000800 */
[----:B-1----:R-:W-:Y:S02]  /*d950*/  F2FP.BF16.PACK_AB R0, R10, R27 ;  /* 0x0000001b0a00723e */ /* 0x002fe400000010ff */
[----:B------:R-:W-:Y:S02]  /*d960*/  PRMT R19, R81, 0x7632, R19 ;  /* 0x0000763251137816 */ /* 0x000fe40000000013 */
[----:B------:R-:W-:-:S03]  /*d970*/  PRMT R26, R0, 0x7610, R26 ;  /* 0x00007610001a7816 */ /* 0x000fc6000000001a */
[----:B------:R-:W1:Y:S01]  /*d980*/  MUFU.EX2 R2, R196 ;  /* 0x000000c400027308 */ /* 0x000e620000000800 */
[----:B------:R-:W-:Y:S01]  /*d990*/  PRMT R24, R81, 0x7610, R24 ;  /* 0x0000761051187816 */ /* 0x000fe20000000018 */
[----:B------:R-:W-:Y:S01]  /*d9a0*/  @!P5 HFMA2.BF16_V2 R65, -RZ.H0_H0, RZ.H0_H0, -R19.H0_H0 ;  /* 0x200000ffff41d231 */ /* 0x000fe20000340913 */
[----:B------:R-:W-:Y:S01]  /*d9b0*/  PRMT R25, R0, 0x7632, R25 ;  /* 0x0000763200197816 */ /* 0x000fe20000000019 */
[----:B------:R-:W-:Y:S01]  /*d9c0*/  @!P4 HFMA2.BF16_V2 R64, -RZ.H0_H0, RZ.H0_H0, -R26.H0_H0 ;  /* 0x200000ffff40c231 */ /* 0x000fe2000034091a */
[----:B------:R-:W-:Y:S01]  /*d9d0*/  PRMT R81, R24, 0x5410, R19 ;  /* 0x0000541018517816 */ /* 0x000fe20000000013 */
[----:B------:R-:W-:Y:S01]  /*d9e0*/  FADD.FTZ R11, R8, R11 ;  /* 0x0000000b080b7221 */ /* 0x000fe20000010000 */
[----:B------:R-:W-:Y:S01]  /*d9f0*/  @!P5 PRMT R19, R65, 0x5410, RZ ;  /* 0x000054104113d816 */ /* 0x000fe200000000ff */
[----:B------:R-:W-:Y:S01]  /*da00*/  FADD.FTZ R0, R233, -R9 ;  /* 0x80000009e9007221 */ /* 0x000fe20000010000 */
[----:B------:R-:W-:Y:S01]  /*da10*/  PRMT R65, R26, 0x5410, R25 ;  /* 0x000054101a417816 */ /* 0x000fe20000000019 */
[----:B------:R-:W-:Y:S01]  /*da20*/  IMAD.MOV.U32 R9, RZ, RZ, R118 ;  /* 0x000000ffff097224 */ /* 0x000fe200078e0076 */
[----:B------:R-:W-:Y:S01]  /*da30*/  @!P4 PRMT R26, R64, 0x5410, RZ ;  /* 0x00005410401ac816 */ /* 0x000fe200000000ff */
[----:B------:R-:W-:-:S02]  /*da40*/  IMAD.MOV.U32 R64, RZ, RZ, R142 ;  /* 0x000000ffff407224 */ /* 0x000fc400078e008e */
[----:B--2---:R-:W-:Y:S02]  /*da50*/  FADD.FTZ R8, R5, R11 ;  /* 0x0000000b05087221 */ /* 0x004fe40000010000 */
[----:B------:R-:W-:Y:S02]  /*da60*/  IMAD.MOV.U32 R118, RZ, RZ, R117 ;  /* 0x000000ffff767224 */ /* 0x000fe400078e0075 */
[----:B------:R-:W-:Y:S01]  /*da70*/  IMAD.MOV.U32 R142, RZ, RZ, R220 ;  /* 0x000000ffff8e7224 */ /* 0x000fe200078e00dc */
[C---:B-1----:R-:W-:Y:S01]  /*da80*/  F2FP.BF16.PACK_AB R36, R2.reuse, R5 ;  /* 0x000000050224723e */ /* 0x042fe200000010ff */
[----:B------:R-:W-:Y:S01]  /*da90*/  IMAD.MOV.U32 R14, RZ, RZ, R242 ;  /* 0x000000ffff0e7224 */ /* 0x000fe200078e00f2 */
[----:B------:R-:W-:Y:S01]  /*daa0*/  @!P6 HFMA2.BF16_V2 R49, -RZ.H0_H0, RZ.H0_H0, -R24.H0_H0 ;  /* 0x200000ffff31e231 */ /* 0x000fe20000340918 */
[----:B------:R-:W-:Y:S02]  /*dab0*/  FADD.FTZ R242, R2, R8 ;  /* 0x0000000802f27221 */ /* 0x000fe40000010000 */
[----:B------:R-:W-:-:S02]  /*dac0*/  IMAD.MOV.U32 R197, RZ, RZ, R118 ;  /* 0x000000ffffc57224 */ /* 0x000fc400078e0076 */
[----:B------:R-:W-:Y:S02]  /*dad0*/  IMAD.MOV.U32 R13, RZ, RZ, R142 ;  /* 0x000000ffff0d7224 */ /* 0x000fe400078e008e */
[----:B------:R-:W-:Y:S02]  /*dae0*/  IMAD.MOV.U32 R232, RZ, RZ, R222 ;  /* 0x000000ffffe87224 */ /* 0x000fe400078e00de */
[----:B------:R-:W-:Y:S01]  /*daf0*/  FMUL.FTZ R2, R0, c[0x0][0x23c] ;  /* 0x00008f0000027a20 */ /* 0x000fe20000410000 */
[----:B------:R-:W-:Y:S01]  /*db00*/  LOP3.LUT R0, R6, 0xff, RZ, 0xc0, !PT ;  /* 0x000000ff06007812 */ /* 0x000fe200078ec0ff */
[-C--:B------:R-:W-:Y:S02]  /*db10*/  FMUL.FTZ R222, R78, R4.reuse ;  /* 0x000000044ede7220 */ /* 0x080fe40000410000 */
[----:B------:R-:W-:Y:S02]  /*db20*/  IMAD.MOV.U32 R78, RZ, RZ, R223 ;  /* 0x000000ffff4e7224 */ /* 0x000fe400078e00df */
[----:B------:R-:W-:-:S02]  /*db30*/  FMUL.FTZ R223, R79, R4 ;  /* 0x000000044fdf7220 */ /* 0x000fc40000410000 */
[----:B------:R-:W-:Y:S01]  /*db40*/  IMAD.MOV.U32 R79, RZ, RZ, R197 ;  /* 0x000000ffff4f7224 */ /* 0x000fe200078e00c5 */
[----:B------:R-:W-:Y:S01]  /*db50*/  @!P6 PRMT R24, R49, 0x5410, RZ ;  /* 0x000054103118e816 */ /* 0x000fe200000000ff */
[----:B------:R-:W-:Y:S01]  /*db60*/  IMAD.MOV.U32 R197, RZ, RZ, R13 ;  /* 0x000000ffffc57224 */ /* 0x000fe200078e000d */
[----:B------:R-:W-:Y:S01]  /*db70*/  LOP3.LUT R5, R6, 0xffff, RZ, 0xc0, !PT ;  /* 0x0000ffff06057812 */ /* 0x000fe200078ec0ff */
[----:B------:R-:W-:Y:S01]  /*db80*/  MUFU.EX2 R15, R80 ;  /* 0x00000050000f7308 */ /* 0x000fe20000000800 */
[----:B------:R-:W-:Y:S02]  /*db90*/  ISETP.GE.U32.AND P6, PT, R229, R0, PT ;  /* 0x00000000e500720c */ /* 0x000fe40003fc6070 */
[----:B------:R-:W-:-:S05]  /*dba0*/  SHF.R.U32.HI R8, RZ, 0x18, R6 ;  /* 0x00000018ff087819 */ /* 0x000fca0000011606 */
[----:B------:R-:W1:Y:S01]  /*dbb0*/  MUFU.EX2 R13, R69 ;  /* 0x00000045000d7308 */ /* 0x000e620000000800 */
[----:B------:R-:W-:-:S07]  /*dbc0*/  @!P1 HFMA2.BF16_V2 R54, -RZ.H0_H0, RZ.H0_H0, -R25.H0_H0 ;  /* 0x200000ffff369231 */ /* 0x000fce0000340919 */
[----:B------:R2:W3:Y:S01]  /*dbd0*/  MUFU.EX2 R0, R2 ;  /* 0x0000000200007308 */ /* 0x0004e20000000800 */
[----:B------:R-:W-:Y:S02]  /*dbe0*/  @!P1 PRMT R25, R54, 0x5410, RZ ;  /* 0x0000541036199816 */ /* 0x000fe400000000ff */
[----:B------:R-:W-:Y:S02]  /*dbf0*/  ISETP.GE.U32.AND P4, PT, R229, R8, PT ;  /* 0x00000008e500720c */ /* 0x000fe40003f86070 */
[----:B--2---:R-:W-:Y:S02]  /*dc00*/  SHF.R.U32.HI R2, RZ, 0x10, R6 ;  /* 0x00000010ff027819 */ /* 0x004fe40000011606 */
[----:B------:R-:W-:Y:S02]  /*dc10*/  SHF.R.U32.HI R6, RZ, 0x8, R5 ;  /* 0x00000008ff067819 */ /* 0x000fe40000011605 */
[----:B------:R-:W-:Y:S02]  /*dc20*/  LOP3.LUT R5, R2, 0xff, RZ, 0xc0, !PT ;  /* 0x000000ff02057812 */ /* 0x000fe400078ec0ff */
[----:B------:R-:W-:-:S04]  /*dc30*/  LOP3.LUT R2, R6, 0xffff, RZ, 0xc0, !PT ;  /* 0x0000ffff06027812 */ /* 0x000fc800078ec0ff */
[----:B------:R-:W-:Y:S02]  /*dc40*/  ISETP.GE.U32.AND P1, PT, R229, R2, PT ;  /* 0x00000002e500720c */ /* 0x000fe40003f26070 */
[----:B-1----:R-:W-:Y:S02]  /*dc50*/  F2FP.BF16.PACK_AB R6, R13, R15 ;  /* 0x0000000f0d06723e */ /* 0x002fe400000010ff */
[----:B------:R-:W-:Y:S02]  /*dc60*/  PRMT R190, R18, 0x7632, R190 ;  /* 0x0000763212be7816 */ /* 0x000fe400000000be */
[C---:B------:R-:W-:Y:S02]  /*dc70*/  PRMT R189, R6.reuse, 0x7632, R189 ;  /* 0x0000763206bd7816 */ /* 0x040fe400000000bd */
[----:B------:R-:W-:-:S03]  /*dc80*/  PRMT R188, R6, 0x7610, R188 ;  /* 0x0000761006bc7816 */ /* 0x000fc600000000bc */
[----:B------:R-:W-:Y:S02]  /*dc90*/  @!P4 HFMA2.BF16_V2 R39, -RZ.H0_H0, RZ.H0_H0, -R189.H0_H0 ;  /* 0x200000ffff27c231 */ /* 0x000fe400003409bd */
[----:B------:R-:W-:Y:S01]  /*dca0*/  @!P1 HFMA2.BF16_V2 R38, -RZ.H0_H0, RZ.H0_H0, -R190.H0_H0 ;  /* 0x200000ffff269231 */ /* 0x000fe200003409be */
[----:B------:R-:W-:Y:S02]  /*dcb0*/  PRMT R54, R18, 0x5410, R190 ;  /* 0x0000541012367816 */ /* 0x000fe400000000be */
[----:B------:R-:W-:Y:S02]  /*dcc0*/  PRMT R49, R188, 0x5410, R189 ;  /* 0x00005410bc317816 */ /* 0x000fe400000000bd */
[----:B------:R-:W-:Y:S02]  /*dcd0*/  @!P1 PRMT R190, R38, 0x5410, RZ ;  /* 0x0000541026be9816 */ /* 0x000fe400000000ff */
[----:B------:R-:W-:Y:S02]  /*dce0*/  @!P4 PRMT R189, R39, 0x5410, RZ ;  /* 0x0000541027bdc816 */ /* 0x000fe400000000ff */
[----:B------:R-:W2:Y:S01]  /*dcf0*/  LDL.LU.64 R38, [R1+0x70] ;  /* 0x0000700001267983 */ /* 0x000ea20000300a00 */
[----:B------:R-:W1:Y:S01]  /*dd00*/  MUFU.EX2 R27, R17 ;  /* 0x00000011001b7308 */ /* 0x000e620000000800 */
[----:B---3--:R-:W-:-:S02]  /*dd10*/  FMUL.FTZ R220, R76, R0 ;  /* 0x000000004cdc7220 */ /* 0x008fc40000410000 */
[----:B------:R-:W-:Y:S02]  /*dd20*/  IMAD.MOV.U32 R194, RZ, RZ, R116 ;  /* 0x000000ffffc27224 */ /* 0x000fe400078e0074 */
[----:B------:R-:W-:Y:S02]  /*dd30*/  IMAD.MOV.U32 R76, RZ, RZ, R221 ;  /* 0x000000ffff4c7224 */ /* 0x000fe400078e00dd */
[----:B------:R-:W-:Y:S02]  /*dd40*/  IMAD.MOV.U32 R231, RZ, RZ, R235 ;  /* 0x000000ffffe77224 */ /* 0x000fe400078e00eb */
[----:B-1----:R-:W-:Y:S02]  /*dd50*/  FFMA.FTZ R35, R230, R0, R27 ;  /* 0x00000000e6237223 */ /* 0x002fe4000001001b */
[----:B------:R-:W-:Y:S02]  /*dd60*/  FMUL.FTZ R230, R94, R4 ;  /* 0x000000045ee67220 */ /* 0x000fe40000410000 */
[----:B------:R-:W1:Y:S01]  /*dd70*/  LDC.U8 R94, c[0x0][0x2d8] ;  /* 0x0000b600ff5e7b82 */ /* 0x000e620000000000 */
[----:B------:R-:W-:Y:S01]  /*dd80*/  FMUL.FTZ R221, R77, R0 ;  /* 0x000000004ddd7220 */ /* 0x000fe20000410000 */
[----:B------:R-:W-:Y:S01]  /*dd90*/  ISETP.GE.U32.AND P5, PT, R229, R5, PT ;  /* 0x00000005e500720c */ /* 0x000fe20003fa6070 */
[----:B------:R-:W-:-:S02]  /*dda0*/  IMAD.MOV.U32 R77, RZ, RZ, R228 ;  /* 0x000000ffff4d7224 */ /* 0x000fc400078e00e4 */
[-C--:B------:R-:W-:Y:S02]  /*ddb0*/  FMUL.FTZ R228, R92, R0.reuse ;  /* 0x000000005ce47220 */ /* 0x080fe40000410000 */
[----:B------:R-:W-:Y:S02]  /*ddc0*/  FMUL.FTZ R229, R93, R0 ;  /* 0x000000005de57220 */ /* 0x000fe40000410000 */
        /* <DEDUP_REMOVED lines=39> */
[----:B------:R-:W-:-:S04]  /*e040*/  IMAD.WIDE.U32 R4, R16, -0x2daee0ad, RZ ;  /* 0xd2511f5310047825 */ /* 0x000fc800078e00ff */
[----:B------:R-:W-:Y:S02]  /*e050*/  IMAD.MOV.U32 R17, RZ, RZ, R141 ;  /* 0x000000ffff117224 */ /* 0x000fe400078e008d */
[----:B------:R-:W-:Y:S02]  /*e060*/  FMUL.FTZ R141, R45, R0 ;  /* 0x000000002d8d7220 */ /* 0x000fe40000410000 */
[----:B------:R-:W-:Y:S02]  /*e070*/  IMAD.MOV.U32 R233, RZ, RZ, R217 ;  /* 0x000000ffffe97224 */ /* 0x000fe400078e00d9 */
[----:B------:R-:W-:Y:S02]  /*e080*/  IMAD.MOV.U32 R7, RZ, RZ, R140 ;  /* 0x000000ffff077224 */ /* 0x000fe400078e008c */
[----:B------:R-:W-:Y:S02]  /*e090*/  IMAD.MOV.U32 R8, RZ, RZ, R149 ;  /* 0x000000ffff087224 */ /* 0x000fe400078e0095 */
[----:B------:R-:W-:-:S02]  /*e0a0*/  IMAD.MOV.U32 R45, RZ, RZ, R148 ;  /* 0x000000ffff2d7224 */ /* 0x000fc400078e0094 */
[----:B------:R-:W-:Y:S02]  /*e0b0*/  IMAD.MOV.U32 R196, RZ, RZ, R216 ;  /* 0x000000ffffc47224 */ /* 0x000fe400078e00d8 */
        /* <DEDUP_REMOVED lines=26> */
[----:B------:R-:W-:Y:S01]  /*e260*/  FMUL.FTZ R125, R125, R0 ;  /* 0x000000007d7d7220 */ /* 0x000fe20000410000 */
[----:B------:R-:W-:Y:S01]  /*e270*/  LOP3.LUT R0, R5, UR16, R12, 0x96, !PT ;  /* 0x0000001005007c12 */ /* 0x000fe2000f8e960c */
[----:B------:R-:W-:-:S03]  /*e280*/  @!P6 HFMA2.BF16_V2 R37, -RZ.H0_H0, RZ.H0_H0, -R18.H0_H0 ;  /* 0x200000ffff25e231 */ /* 0x000fc60000340912 */
[----:B------:R-:W-:Y:S02]  /*e290*/  LOP3.LUT R2, R0, 0xff, RZ, 0xc0, !PT ;  /* 0x000000ff00027812 */ /* 0x000fe400078ec0ff */
[----:B------:R-:W-:Y:S02]  /*e2a0*/  @!P6 PRMT R18, R37, 0x5410, RZ ;  /* 0x000054102512e816 */ /* 0x000fe400000000ff */
[----:B-1----:R-:W-:Y:S02]  /*e2b0*/  ISETP.GE.U32.AND P6, PT, R94, R2, PT ;  /* 0x000000025e00720c */ /* 0x002fe40003fc6070 */
[----:B------:R-:W-:-:S04]  /*e2c0*/  SHF.R.U32.HI R2, RZ, 0x18, R0 ;  /* 0x00000018ff027819 */ /* 0x000fc80000011600 */
[----:B------:R-:W-:Y:S02]  /*e2d0*/  ISETP.GE.U32.AND P1, PT, R94, R2, PT ;  /* 0x000000025e00720c */ /* 0x000fe40003f26070 */
[----:B------:R-:W-:-:S04]  /*e2e0*/  SHF.R.U32.HI R2, RZ, 0x10, R0 ;  /* 0x00000010ff027819 */ /* 0x000fc80000011600 */
[----:B------:R-:W-:-:S04]  /*e2f0*/  LOP3.LUT R2, R2, 0xff, RZ, 0xc0, !PT ;  /* 0x000000ff02027812 */ /* 0x000fc800078ec0ff */
[----:B------:R-:W-:Y:S01]  /*e300*/  ISETP.GE.U32.AND P4, PT, R94, R2, PT ;  /* 0x000000025e00720c */ /* 0x000fe20003f86070 */
[----:B------:R-:W-:Y:S02]  /*e310*/  IMAD.MOV.U32 R94, RZ, RZ, R78 ;  /* 0x000000ffff5e7224 */ /* 0x000fe400078e004e */
[----:B------:R-:W-:Y:S02]  /*e320*/  IMAD.MOV.U32 R78, RZ, RZ, R77 ;  /* 0x000000ffff4e7224 */ /* 0x000fe400078e004d */
[----:B------:R-:W-:Y:S02]  /*e330*/  IMAD.MOV.U32 R77, RZ, RZ, R17 ;  /* 0x000000ffff4d7224 */ /* 0x000fe400078e0011 */
[----:B------:R1:W-:Y:S01]  /*e340*/  MUFU.EX2 R17, R85 ;  /* 0x0000005500117308 */ /* 0x0003e20000000800 */
[----:B------:R-:W-:Y:S01]  /*e350*/  LOP3.LUT R0, R0, 0xffff, RZ, 0xc0, !PT ;  /* 0x0000ffff00007812 */ /* 0x000fe200078ec0ff */
[----:B-1----:R-:W1:Y:S06]  /*e360*/  LDC.U8 R85, c[0x0][0x2d8] ;  /* 0x0000b600ff557b82 */ /* 0x002e6c0000000000 */
[----:B------:R-:W3:Y:S01]  /*e370*/  MUFU.EX2 R16, R84 ;  /* 0x0000005400107308 */ /* 0x000ee20000000800 */
[----:B------:R-:W-:Y:S01]  /*e380*/  SHF.R.U32.HI R0, RZ, 0x8, R0 ;  /* 0x00000008ff007819 */ /* 0x000fe20000011600 */
[----:B------:R-:W-:-:S03]  /*e390*/  @!P5 HFMA2.BF16_V2 R40, -RZ.H0_H0, RZ.H0_H0, -R188.H0_H0 ;  /* 0x200000ffff28d231 */ /* 0x000fc600003409bc */
[----:B------:R-:W-:Y:S02]  /*e3a0*/  LOP3.LUT R0, R0, 0xffff, RZ, 0xc0, !PT ;  /* 0x0000ffff00007812 */ /* 0x000fe400078ec0ff */
[----:B------:R-:W-:Y:S01]  /*e3b0*/  @!P5 PRMT R188, R40, 0x5410, RZ ;  /* 0x0000541028bcd816 */ /* 0x000fe200000000ff */
[----:B------:R-:W-:Y:S02]  /*e3c0*/  IMAD.MOV.U32 R95, RZ, RZ, R79 ;  /* 0x000000ffff5f7224 */ /* 0x000fe400078e004f */
[----:B------:R-:W-:Y:S02]  /*e3d0*/  IMAD.MOV.U32 R79, RZ, RZ, R80 ;  /* 0x000000ffff4f7224 */ /* 0x000fe400078e0050 */
[----:B------:R-:W-:Y:S02]  /*e3e0*/  IMAD.MOV.U32 R80, RZ, RZ, R76 ;  /* 0x000000ffff507224 */ /* 0x000fe400078e004c */
[----:B------:R-:W-:Y:S02]  /*e3f0*/  IMAD.MOV.U32 R76, RZ, RZ, R45 ;  /* 0x000000ffff4c7224 */ /* 0x000fe400078e002d */
[----:B------:R-:W-:Y:S01]  /*e400*/  IMAD.MOV.U32 R45, RZ, RZ, R8 ;  /* 0x000000ffff2d7224 */ /* 0x000fe200078e0008 */
[----:B-1----:R-:W-:-:S02]  /*e410*/  ISETP.GE.U32.AND P5, PT, R85, R0, PT ;  /* 0x000000005500720c */ /* 0x002fc40003fa6070 */
[----:B---3--:R-:W-:Y:S01]  /*e420*/  F2FP.BF16.PACK_AB R0, R17, R16 ;  /* 0x000000101100723e */ /* 0x008fe200000010ff */
[----:B------:R-:W-:-:S03]  /*e430*/  IMAD.MOV.U32 R8, RZ, RZ, R7 ;  /* 0x000000ffff087224 */ /* 0x000fc600078e0007 */
[C---:B------:R-:W-:Y:S02]  /*e440*/  PRMT R185, R0.reuse, 0x7610, R185 ;  /* 0x0000761000b97816 */ /* 0x040fe400000000b9 */
[----:B------:R-:W-:Y:S01]  /*e450*/  PRMT R184, R0, 0x7632, R184 ;  /* 0x0000763200b87816 */ /* 0x000fe200000000b8 */
[----:B------:R-:W-:Y:S02]  /*e460*/  IMAD.MOV.U32 R69, RZ, RZ, R78 ;  /* 0x000000ffff457224 */ /* 0x000fe400078e004e */
[----:B------:R-:W-:Y:S02]  /*e470*/  IMAD.MOV.U32 R78, RZ, RZ, R8 ;  /* 0x000000ffff4e7224 */ /* 0x000fe400078e0008 */
[----:B------:R-:W-:Y:S02]  /*e480*/  IMAD.MOV.U32 R84, RZ, RZ, R94 ;  /* 0x000000ffff547224 */ /* 0x000fe400078e005e */
[----:B------:R-:W-:Y:S01]  /*e490*/  IMAD.MOV.U32 R94, RZ, RZ, R92 ;  /* 0x000000ffff5e7224 */ /* 0x000fe200078e005c */
[----:B------:R-:W-:Y:S01]  /*e4a0*/  @!P1 HFMA2.BF16_V2 R42, -RZ.H0_H0, RZ.H0_H0, -R184.H0_H0 ;  /* 0x200000ffff2a9231 */ /* 0x000fe200003409b8 */
[----:B------:R-:W-:-:S02]  /*e4b0*/  IMAD.MOV.U32 R7, RZ, RZ, R14 ;  /* 0x000000ffff077224 */ /* 0x000fc400078e000e */
[----:B------:R-:W-:Y:S01]  /*e4c0*/  IMAD.MOV.U32 R92, RZ, RZ, R233 ;  /* 0x000000ffff5c7224 */ /* 0x000fe200078e00e9 */
[----:B------:R-:W-:Y:S01]  /*e4d0*/  LOP3.LUT R2, R4, 0xff, RZ, 0xc0, !PT ;  /* 0x000000ff04027812 */ /* 0x000fe200078ec0ff */
[----:B------:R-:W-:Y:S01]  /*e4e0*/  FADD.FTZ R14, R10, R55 ;  /* 0x000000370a0e7221 */ /* 0x000fe20000010000 */
[----:B------:R-:W-:Y:S01]  /*e4f0*/  LOP3.LUT R12, R4, 0xffff, RZ, 0xc0, !PT ;  /* 0x0000ffff040c7812 */ /* 0x000fe200078ec0ff */
[----:B------:R-:W-:Y:S01]  /*e500*/  IMAD.MOV.U32 R233, RZ, RZ, R11 ;  /* 0x000000ffffe97224 */ /* 0x000fe200078e000b */
[--C-:B------:R-:W-:Y:S02]  /*e510*/  SHF.R.U32.HI R11, RZ, 0x10, R4.reuse ;  /* 0x00000010ff0b7819 */ /* 0x100fe40000011604 */
[----:B------:R-:W-:Y:S02]  /*e520*/  SHF.R.U32.HI R10, RZ, 0x18, R4 ;  /* 0x00000018ff0a7819 */ /* 0x000fe40000011604 */
[----:B------:R-:W-:Y:S02]  /*e530*/  PRMT R40, R185, 0x5410, R184 ;  /* 0x00005410b9287816 */ /* 0x000fe400000000b8 */
[----:B------:R-:W-:-:S02]  /*e540*/  @!P1 PRMT R184, R42, 0x5410, RZ ;  /* 0x000054102ab89816 */ /* 0x000fc400000000ff */
[----:B------:R-:W-:Y:S01]  /*e550*/  ISETP.GE.U32.AND P1, PT, R85, R2, PT ;  /* 0x000000025500720c */ /* 0x000fe20003f26070 */
[----:B------:R-:W-:Y:S01]  /*e560*/  IMAD.MOV.U32 R37, RZ, RZ, R95 ;  /* 0x000000ffff257224 */ /* 0x000fe200078e005f */
[----:B--2---:R-:W-:Y:S01]  /*e570*/  LOP3.LUT R0, R103, UR14, R38, 0x96, !PT ;  /* 0x0000000e67007c12 */ /* 0x004fe2000f8e9626 */
[----:B------:R-:W-:Y:S02]  /*e580*/  IMAD.MOV.U32 R39, RZ, RZ, R80 ;  /* 0x000000ffff277224 */ /* 0x000fe400078e0050 */
[----:B------:R-:W-:Y:S02]  /*e590*/  IMAD.MOV.U32 R80, RZ, RZ, R77 ;  /* 0x000000ffff507224 */ /* 0x000fe400078e004d */
[----:B------:R-:W-:Y:S02]  /*e5a0*/  IMAD.MOV.U32 R77, RZ, RZ, R9 ;  /* 0x000000ffff4d7224 */ /* 0x000fe400078e0009 */
[----:B------:R-:W-:Y:S01]  /*e5b0*/  IMAD.WIDE.U32 R8, R0, -0x2daee0ad, RZ ;  /* 0xd2511f5300087825 */ /* 0x000fe200078e00ff */
[----:B------:R-:W-:-:S05]  /*e5c0*/  LOP3.LUT R0, R239, UR13, R102, 0x96, !PT ;  /* 0x0000000def007c12 */ /* 0x000fca000f8e9666 */
[----:B------:R-:W-:Y:S01]  /*e5d0*/  IMAD.WIDE.U32 R4, R0, -0x2daee0ad, RZ ;  /* 0xd2511f5300047825 */ /* 0x000fe200078e00ff */
[----:B------:R-:W-:-:S04]  /*e5e0*/  LOP3.LUT R6, R9, UR12, R246, 0x96, !PT ;  /* 0x0000000c09067c12 */ /* 0x000fc8000f8e96f6 */
[----:B------:R-:W-:Y:S01]  /*e5f0*/  LOP3.LUT R2, R5, UR10, R8, 0x96, !PT ;  /* 0x0000000a05027c12 */ /* 0x000fe2000f8e9608 */
[----:B------:R-:W-:Y:S01]  /*e600*/  IMAD.MOV.U32 R95, RZ, RZ, R93 ;  /* 0x000000ffff5f7224 */ /* 0x000fe200078e005d */
[C---:B------:R-:W-:Y:S01]  /*e610*/  PRMT R187, R34.reuse, 0x7610, R187 ;  /* 0x0000761022bb7816 */ /* 0x040fe200000000bb */
[----:B------:R-:W-:Y:S01]  /*e620*/  IMAD.MOV.U32 R93, RZ, RZ, R76 ;  /* 0x000000ffff5d7224 */ /* 0x000fe200078e004c */
[----:B------:R-:W-:Y:S01]  /*e630*/  PRMT R186, R34, 0x7632, R186 ;  /* 0x0000763222ba7816 */ /* 0x000fe200000000ba */
[----:B------:R-:W-:Y:S02]  /*e640*/  IMAD.MOV.U32 R76, RZ, RZ, R7 ;  /* 0x000000ffff4c7224 */ /* 0x000fe400078e0007 */
[----:B------:R-:W-:Y:S01]  /*e650*/  IMAD.WIDE.U32 R8, R6, -0x326172a9, RZ ;  /* 0xcd9e8d5706087825 */ /* 0x000fe200078e00ff */
[----:B------:R-:W-:-:S03]  /*e660*/  @!P6 HFMA2.BF16_V2 R44, -RZ.H0_H0, RZ.H0_H0, -R187.H0_H0 ;  /* 0x200000ffff2ce231 */ /* 0x000fc600003409bb */
[----:B------:R-:W-:Y:S01]  /*e670*/  IMAD.WIDE.U32 R6, R2, -0x326172a9, RZ ;  /* 0xcd9e8d5702067825 */ /* 0x000fe200078e00ff */
[----:B------:R-:W-:Y:S01]  /*e680*/  @!P5 HFMA2.BF16_V2 R41, -RZ.H0_H0, RZ.H0_H0, -R186.H0_H0 ;  /* 0x200000ffff29d231 */ /* 0x000fe200003409ba */
[----:B------:R-:W-:Y:S02]  /*e690*/  LOP3.LUT R9, R9, UR11, R238, 0x96, !PT ;  /* 0x0000000b09097c12 */ /* 0x000fe4000f8e96ee */
[----:B------:R-:W-:Y:S01]  /*e6a0*/  IMAD.MOV.U32 R38, RZ, RZ, R79 ;  /* 0x000000ffff267224 */ /* 0x000fe200078e004f */
[----:B------:R-:W-:Y:S01]  /*e6b0*/  LOP3.LUT R2, R11, 0xff, RZ, 0xc0, !PT ;  /* 0x000000ff0b027812 */ /* 0x000fe200078ec0ff */
[----:B------:R-:W-:Y:S01]  /*e6c0*/  IMAD.MOV.U32 R79, RZ, RZ, R45 ;  /* 0x000000ffff4f7224 */ /* 0x000fe200078e002d */
[----:B------:R-:W-:Y:S02]  /*e6d0*/  LOP3.LUT R5, R7, UR9, R8, 0x96, !PT ;  /* 0x0000000907057c12 */ /* 0x000fe4000f8e9608 */
[----:B------:R-:W-:Y:S02]  /*e6e0*/  PRMT R183, R36, 0x7610, R183 ;  /* 0x0000761024b77816 */ /* 0x000fe400000000b7 */
[----:B------:R-:W-:Y:S01]  /*e6f0*/  PRMT R45, R187, 0x5410, R186 ;  /* 0x00005410bb2d7816 */ /* 0x000fe200000000ba */
[----:B------:R-:W-:Y:S01]  /*e700*/  IMAD.WIDE.U32 R8, R9, -0x2daee0ad, RZ ;  /* 0xd2511f5309087825 */ /* 0x000fe200078e00ff */
[----:B------:R-:W-:-:S02]  /*e710*/  @!P6 PRMT R187, R44, 0x5410, RZ ;  /* 0x000054102cbbe816 */ /* 0x000fc400000000ff */
[----:B------:R-:W-:Y:S02]  /*e720*/  @!P5 PRMT R186, R41, 0x5410, RZ ;  /* 0x0000541029bad816 */ /* 0x000fe400000000ff */
[----:B------:R-:W-:Y:S01]  /*e730*/  ISETP.GE.U32.AND P5, PT, R85, R10, PT ;  /* 0x0000000a5500720c */ /* 0x000fe20003fa6070 */
[----:B------:R-:W-:Y:S01]  /*e740*/  IMAD.WIDE.U32 R10, R5, -0x2daee0ad, RZ ;  /* 0xd2511f53050a7825 */ /* 0x000fe200078e00ff */
[----:B------:R-:W-:Y:S01]  /*e750*/  ISETP.GE.U32.AND P6, PT, R85, R2, PT ;  /* 0x000000025500720c */ /* 0x000fe20003fc6070 */
[----:B------:R-:W-:Y:S01]  /*e760*/  @!P1 HFMA2.BF16_V2 R47, -RZ.H0_H0, RZ.H0_H0, -R183.H0_H0 ;  /* 0x200000ffff2f9231 */ /* 0x000fe200003409b7 */
[----:B------:R-:W-:Y:S01]  /*e770*/  SHF.R.U32.HI R2, RZ, 0x8, R12 ;  /* 0x00000008ff027819 */ /* 0x000fe2000001160c */
[----:B------:R-:W1:Y:S01]  /*e780*/  MUFU.EX2 R0, R48 ;  /* 0x0000003000007308 */ /* 0x000e620000000800 */
[----:B------:R-:W-:Y:S01]  /*e790*/  PRMT R182, R36, 0x7632, R182 ;  /* 0x0000763224b67816 */ /* 0x000fe200000000b6 */
[----:B------:R-:W-:Y:S01]  /*e7a0*/  @!P4 HFMA2.BF16_V2 R43, -RZ.H0_H0, RZ.H0_H0, -R185.H0_H0 ;  /* 0x200000ffff2bc231 */ /* 0x000fe200003409b9 */
[----:B------:R-:W-:-:S02]  /*e7b0*/  LOP3.LUT R5, R2, 0xffff, RZ, 0xc0, !PT ;  /* 0x0000ffff02057812 */ /* 0x000fc400078ec0ff */
[----:B------:R-:W-:Y:S02]  /*e7c0*/  LOP3.LUT R4, R9, UR8, R4, 0x96, !PT ;  /* 0x0000000809047c12 */ /* 0x000fe4000f8e9604 */
[----:B------:R-:W-:Y:S02]  /*e7d0*/  LOP3.LUT R2, R11, UR6, R8, 0x96, !PT ;  /* 0x000000060b027c12 */ /* 0x000fe4000f8e9608 */
[----:B------:R-:W-:Y:S02]  /*e7e0*/  PRMT R36, R183, 0x5410, R182 ;  /* 0x00005410b7247816 */ /* 0x000fe400000000b6 */
[----:B------:R-:W-:Y:S02]  /*e7f0*/  @!P1 PRMT R183, R47, 0x5410, RZ ;  /* 0x000054102fb79816 */ /* 0x000fe400000000ff */
[----:B------:R-:W2:Y:S01]  /*e800*/  LDC.U8 R47, c[0x0][0x2d8] ;  /* 0x0000b600ff2f7b82 */ /* 0x000ea20000000000 */
[----:B------:R-:W-:Y:S01]  /*e810*/  @!P4 PRMT R185, R43, 0x5410, RZ ;  /* 0x000054102bb9c816 */ /* 0x000fe200000000ff */
[----:B------:R-:W-:Y:S01]  /*e820*/  IMAD.WIDE.U32 R8, R4, -0x326172a9, RZ ;  /* 0xcd9e8d5704087825 */ /* 0x000fe200078e00ff */
[----:B------:R-:W-:-:S03]  /*e830*/  ISETP.GE.U32.AND P4, PT, R85, R5, PT ;  /* 0x000000055500720c */ /* 0x000fc60003f86070 */
[----:B------:R-:W-:Y:S01]  /*e840*/  IMAD.WIDE.U32 R4, R2, -0x326172a9, RZ ;  /* 0xcd9e8d5702047825 */ /* 0x000fe200078e00ff */
[----:B-1----:R-:W-:-:S04]  /*e850*/  F2FP.BF16.PACK_AB R7, R0, R27 ;  /* 0x0000001b0007723e */ /* 0x002fc800000010ff */
[----:B------:R-:W-:Y:S01]  /*e860*/  LOP3.LUT R2, R5, UR15, R8, 0x96, !PT ;  /* 0x0000000f05027c12 */ /* 0x000fe2000f8e9608 */
[----:B------:R-:W-:-:S03]  /*e870*/  FADD.FTZ R12, R0, R35 ;  /* 0x00000023000c7221 */ /* 0x000fc60000010000 */
[----:B------:R-:W-:Y:S01]  /*e880*/  LOP3.LUT R0, R2, 0xffff, RZ, 0xc0, !PT ;  /* 0x0000ffff02007812 */ /* 0x000fe200078ec0ff */
[----:B------:R-:W-:Y:S02]  /*e890*/  IMAD.MOV.U32 R44, RZ, RZ, R243 ;  /* 0x000000ffff2c7224 */ /* 0x000fe400078e00f3 */
[----:B------:R-:W-:Y:S01]  /*e8a0*/  IMAD.MOV.U32 R43, RZ, RZ, R237 ;  /* 0x000000ffff2b7224 */ /* 0x000fe200078e00ed */
[----:B------:R-:W-:Y:S01]  /*e8b0*/  SHF.R.U32.HI R0, RZ, 0x8, R0 ;  /* 0x00000008ff007819 */ /* 0x000fe20000011600 */
[----:B------:R-:W-:Y:S03]  /*e8c0*/  MUFU.EX2 R243, R112 ;  /* 0x0000007000f37308 */ /* 0x000fe60000000800 */
[----:B------:R-:W-:-:S05]  /*e8d0*/  LOP3.LUT R0, R0, 0xffff, RZ, 0xc0, !PT ;  /* 0x0000ffff00007812 */ /* 0x000fca00078ec0ff */
[----:B------:R-:W1:Y:S01]  /*e8e0*/  MUFU.EX2 R237, R113 ;  /* 0x0000007100ed7308 */ /* 0x000e620000000800 */
[----:B--2---:R-:W-:Y:S01]  /*e8f0*/  ISETP.GE.U32.AND P1, PT, R47, R0, PT ;  /* 0x000000002f00720c */ /* 0x004fe20003f26070 */
[----:B------:R-:W-:Y:S01]  /*e900*/  @!P4 HFMA2.BF16_V2 R46, -RZ.H0_H0, RZ.H0_H0, -R182.H0_H0 ;  /* 0x200000ffff2ec231 */ /* 0x000fe200003409b6 */
[----:B------:R-:W-:Y:S01]  /*e910*/  LOP3.LUT R0, R2, 0xff, RZ, 0xc0, !PT ;  /* 0x000000ff02007812 */ /* 0x000fe200078ec0ff */
[--C-:B------:R-:W-:Y:S01]  /*e920*/  FADD.FTZ R11, R15, R14.reuse ;  /* 0x0000000e0f0b7221 */ /* 0x100fe20000010000 */
[----:B------:R-:W-:Y:S02]  /*e930*/  PRMT R15, R7, 0x7632, R15 ;  /* 0x00007632070f7816 */ /* 0x000fe4000000000f */
[----:B------:R-:W-:Y:S02]  /*e940*/  @!P4 PRMT R182, R46, 0x5410, RZ ;  /* 0x000054102eb6c816 */ /* 0x000fe400000000ff */
[----:B------:R-:W-:Y:S02]  /*e950*/  ISETP.GE.U32.AND P4, PT, R47, R0, PT ;  /* 0x000000002f00720c */ /* 0x000fe40003f86070 */
[----:B------:R-:W-:-:S02]  /*e960*/  PRMT R14, R7, 0x7610, R14 ;  /* 0x00007610070e7816 */ /* 0x000fc4000000000e */
[----:B-1----:R-:W-:Y:S01]  /*e970*/  F2FP.BF16.PACK_AB R0, R237, R243 ;  /* 0x000000f3ed00723e */ /* 0x002fe200000010ff */
[----:B------:R-:W-:Y:S01]  /*e980*/  @!P1 HFMA2.BF16_V2 R52, -RZ.H0_H0, RZ.H0_H0, -R15.H0_H0 ;  /* 0x200000ffff349231 */ /* 0x000fe2000034090f */
[----:B------:R-:W-:Y:S02]  /*e990*/  LOP3.LUT R9, R9, UR7, R6, 0x96, !PT ;  /* 0x0000000709097c12 */ /* 0x000fe4000f8e9606 */
[----:B------:R-:W-:Y:S02]  /*e9a0*/  PRMT R180, R0, 0x7632, R180 ;  /* 0x0000763200b47816 */ /* 0x000fe400000000b4 */
[----:B------:R-:W-:Y:S02]  /*e9b0*/  LOP3.LUT R6, R4, 0xff, RZ, 0xc0, !PT ;  /* 0x000000ff04067812 */ /* 0x000fe400078ec0ff */
[----:B------:R-:W-:Y:S01]  /*e9c0*/  PRMT R41, R14, 0x5410, R15 ;  /* 0x000054100e297816 */ /* 0x000fe2000000000f */
[----:B------:R-:W-:Y:S01]  /*e9d0*/  @!P5 HFMA2.BF16_V2 R50, -RZ.H0_H0, RZ.H0_H0, -R180.H0_H0 ;  /* 0x200000ffff32d231 */ /* 0x000fe200003409b4 */
[----:B------:R-:W-:-:S02]  /*e9e0*/  @!P1 PRMT R15, R52, 0x5410, RZ ;  /* 0x00005410340f9816 */ /* 0x000fc400000000ff */
[----:B------:R-:W-:Y:S02]  /*e9f0*/  PRMT R181, R0, 0x7610, R181 ;  /* 0x0000761000b57816 */ /* 0x000fe400000000b5 */
[----:B------:R-:W-:Y:S01]  /*ea00*/  ISETP.GE.U32.AND P1, PT, R47, R6, PT ;  /* 0x000000062f00720c */ /* 0x000fe20003f26070 */
[----:B------:R-:W-:Y:S01]  /*ea10*/  IMAD.MOV.U32 R85, RZ, RZ, R84 ;  /* 0x000000ffff557224 */ /* 0x000fe200078e0054 */
[----:B------:R-:W-:Y:S02]  /*ea20*/  LOP3.LUT R5, R4, 0xffff, RZ, 0xc0, !PT ;  /* 0x0000ffff04057812 */ /* 0x000fe400078ec0ff */
[--C-:B------:R-:W-:Y:S01]  /*ea30*/  SHF.R.U32.HI R6, RZ, 0x10, R4.reuse ;  /* 0x00000010ff067819 */ /* 0x100fe20000011604 */
[----:B------:R-:W-:Y:S01]  /*ea40*/  IMAD.MOV.U32 R84, RZ, RZ, R37 ;  /* 0x000000ffff547224 */ /* 0x000fe200078e0025 */
[----:B------:R-:W-:Y:S01]  /*ea50*/  SHF.R.U32.HI R4, RZ, 0x18, R4 ;  /* 0x00000018ff047819 */ /* 0x000fe20000011604 */
[----:B------:R-:W-:Y:S01]  /*ea60*/  MUFU.EX2 R0, R66 ;  /* 0x0000004200007308 */ /* 0x000fe20000000800 */
[----:B------:R-:W-:-:S02]  /*ea70*/  PRMT R37, R181, 0x5410, R180 ;  /* 0x00005410b5257816 */ /* 0x000fc400000000b4 */
[----:B------:R-:W-:Y:S02]  /*ea80*/  @!P5 PRMT R180, R50, 0x5410, RZ ;  /* 0x0000541032b4d816 */ /* 0x000fe400000000ff */
[----:B------:R-:W-:-:S03]  /*ea90*/  ISETP.GE.U32.AND P5, PT, R47, R4, PT ;  /* 0x000000042f00720c */ /* 0x000fc60003fa6070 */
[----:B------:R-:W1:Y:S01]  /*eaa0*/  MUFU.EX2 R7, R68 ;  /* 0x0000004400077308 */ /* 0x000e620000000800 */
[----:B------:R-:W-:Y:S01]  /*eab0*/  SHF.R.U32.HI R4, RZ, 0x8, R5 ;  /* 0x00000008ff047819 */ /* 0x000fe20000011605 */
[----:B------:R-:W-:Y:S02]  /*eac0*/  @!P6 HFMA2.BF16_V2 R51, -RZ.H0_H0, RZ.H0_H0, -R181.H0_H0 ;  /* 0x200000ffff33e231 */ /* 0x000fe400003409b5 */
[----:B------:R-:W-:Y:S01]  /*ead0*/  @!P4 HFMA2.BF16_V2 R53, -RZ.H0_H0, RZ.H0_H0, -R14.H0_H0 ;  /* 0x200000ffff35c231 */ /* 0x000fe2000034090e */
[----:B------:R-:W-:Y:S02]  /*eae0*/  LOP3.LUT R5, R6, 0xff, RZ, 0xc0, !PT ;  /* 0x000000ff06057812 */ /* 0x000fe400078ec0ff */
[----:B------:R-:W-:Y:S02]  /*eaf0*/  LOP3.LUT R4, R4, 0xffff, RZ, 0xc0, !PT ;  /* 0x0000ffff04047812 */ /* 0x000fe400078ec0ff */
[----:B------:R-:W-:Y:S02]  /*eb00*/  @!P6 PRMT R181, R51, 0x5410, RZ ;  /* 0x0000541033b5e816 */ /* 0x000fe400000000ff */
[----:B------:R-:W-:-:S02]  /*eb10*/  @!P4 PRMT R14, R53, 0x5410, RZ ;  /* 0x00005410350ec816 */ /* 0x000fc400000000ff */
[C---:B------:R-:W-:Y:S02]  /*eb20*/  ISETP.GE.U32.AND P6, PT, R47.reuse, R5, PT ;  /* 0x000000052f00720c */ /* 0x040fe40003fc6070 */
[----:B------:R-:W-:Y:S01]  /*eb30*/  ISETP.GE.U32.AND P4, PT, R47, R4, PT ;  /* 0x000000042f00720c */ /* 0x000fe20003f86070 */
[----:B------:R-:W-:Y:S01]  /*eb40*/  IMAD.WIDE.U32 R4, R9, -0x2daee0ad, RZ ;  /* 0xd2511f5309047825 */ /* 0x000fe200078e00ff */
[----:B-1----:R-:W-:-:S03]  /*eb50*/  F2FP.BF16.PACK_AB R8, R7, R0 ;  /* 0x000000000708723e */ /* 0x002fc600000010ff */
[----:B------:R-:W-:Y:S01]  /*eb60*/  FADD.FTZ R9, R0, R12 ;  /* 0x0000000c00097221 */ /* 0x000fe20000010000 */
[----:B------:R-:W-:-:S04]  /*eb70*/  LOP3.LUT R0, R5, UR16, R10, 0x96, !PT ;  /* 0x0000001005007c12 */ /* 0x000fc8000f8e960a */
[----:B------:R-:W-:-:S04]  /*eb80*/  LOP3.LUT R6, R0, 0xffff, RZ, 0xc0, !PT ;  /* 0x0000ffff00067812 */ /* 0x000fc800078ec0ff */
[----:B------:R-:W-:Y:S01]  /*eb90*/  SHF.R.U32.HI R6, RZ, 0x8, R6 ;  /* 0x00000008ff067819 */ /* 0x000fe20000011606 */
[----:B------:R-:W-:Y:S01]  /*eba0*/  IMAD.MOV.U32 R42, RZ, RZ, R236 ;  /* 0x000000ffff2a7224 */ /* 0x000fe200078e00ec */
[C---:B------:R-:W-:Y:S02]  /*ebb0*/  PRMT R179, R8.reuse, 0x7610, R179 ;  /* 0x0000761008b37816 */ /* 0x040fe400000000b3 */
[----:B------:R-:W-:Y:S01]  /*ebc0*/  PRMT R178, R8, 0x7632, R178 ;  /* 0x0000763208b27816 */ /* 0x000fe200000000b2 */
[----:B------:R-:W-:Y:S01]  /*ebd0*/  MUFU.EX2 R236, R83 ;  /* 0x0000005300ec7308 */ /* 0x000fe20000000800 */
[----:B------:R-:W-:-:S07]  /*ebe0*/  LOP3.LUT R8, R6, 0xffff, RZ, 0xc0, !PT ;  /* 0x0000ffff06087812 */ /* 0x000fce00078ec0ff */
[----:B------:R-:W1:Y:S01]  /*ebf0*/  MUFU.EX2 R6, R82 ;  /* 0x0000005200067308 */ /* 0x000e620000000800 */
[----:B------:R-:W-:Y:S01]  /*ec00*/  @!P4 HFMA2.BF16_V2 R57, -RZ.H0_H0, RZ.H0_H0, -R178.H0_H0 ;  /* 0x200000ffff39c231 */ /* 0x000fe200003409b2 */
[----:B------:R-:W-:Y:S01]  /*ec10*/  FADD.FTZ R9, R7, R9 ;  /* 0x0000000907097221 */ /* 0x000fe20000010000 */
[----:B------:R-:W-:Y:S01]  /*ec20*/  LOP3.LUT R7, R0, 0xff, RZ, 0xc0, !PT ;  /* 0x000000ff00077812 */ /* 0x000fe200078ec0ff */
[----:B------:R-:W-:Y:S01]  /*ec30*/  IMAD.MOV.U32 R55, RZ, RZ, R39 ;  /* 0x000000ffff377224 */ /* 0x000fe200078e0027 */
[----:B------:R-:W-:Y:S01]  /*ec40*/  PRMT R39, R179, 0x5410, R178 ;  /* 0x00005410b3277816 */ /* 0x000fe200000000b2 */
[----:B------:R-:W-:Y:S01]  /*ec50*/  @!P1 HFMA2.BF16_V2 R56, -RZ.H0_H0, RZ.H0_H0, -R179.H0_H0 ;  /* 0x200000ffff389231 */ /* 0x000fe200003409b3 */
[----:B------:R-:W-:Y:S02]  /*ec60*/  @!P4 PRMT R178, R57, 0x5410, RZ ;  /* 0x0000541039b2c816 */ /* 0x000fe400000000ff */
[----:B------:R-:W-:Y:S02]  /*ec70*/  PRMT R177, R67, 0x7610, R177 ;  /* 0x0000761043b17816 */ /* 0x000fe400000000b1 */
[----:B------:R-:W-:-:S02]  /*ec80*/  ISETP.GE.U32.AND P4, PT, R47, R7, PT ;  /* 0x000000072f00720c */ /* 0x000fc40003f86070 */
[----:B------:R-:W-:Y:S02]  /*ec90*/  @!P1 PRMT R179, R56, 0x5410, RZ ;  /* 0x0000541038b39816 */ /* 0x000fe400000000ff */
[----:B-1----:R-:W-:Y:S01]  /*eca0*/  F2FP.BF16.PACK_AB R7, R236, R6 ;  /* 0x00000006ec07723e */ /* 0x002fe200000010ff */
[----:B------:R-:W-:Y:S01]  /*ecb0*/  @!P6 HFMA2.BF16_V2 R58, -RZ.H0_H0, RZ.H0_H0, -R177.H0_H0 ;  /* 0x200000ffff3ae231 */ /* 0x000fe200003409b1 */
[----:B------:R-:W-:Y:S01]  /*ecc0*/  PRMT R176, R67, 0x7632, R176 ;  /* 0x0000763243b07816 */ /* 0x000fe200000000b0 */
[----:B------:R-:W-:Y:S01]  /*ecd0*/  IMAD.MOV.U32 R56, RZ, RZ, R42 ;  /* 0x000000ffff387224 */ /* 0x000fe200078e002a */
[C---:B------:R-:W-:Y:S01]  /*ece0*/  PRMT R139, R7.reuse, 0x7610, R139 ;  /* 0x00007610078b7816 */ /* 0x040fe2000000008b */
[----:B------:R-:W-:Y:S01]  /*ecf0*/  IMAD.MOV.U32 R42, RZ, RZ, R44 ;  /* 0x000000ffff2a7224 */ /* 0x000fe200078e002c */
[----:B------:R-:W-:Y:S01]  /*ed00*/  PRMT R138, R7, 0x7632, R138 ;  /* 0x00007632078a7816 */ /* 0x000fe2000000008a */
[----:B------:R-:W-:Y:S01]  /*ed10*/  IMAD.MOV.U32 R44, RZ, RZ, R38 ;  /* 0x000000ffff2c7224 */ /* 0x000fe200078e0026 */
[----:B------:R-:W-:Y:S01]  /*ed20*/  LOP3.LUT R7, R4, 0xff, RZ, 0xc0, !PT ;  /* 0x000000ff04077812 */ /* 0x000fe200078ec0ff */
[----:B------:R-:W-:Y:S01]  /*ed30*/  IMAD.MOV.U32 R246, RZ, RZ, R130 ;  /* 0x000000fffff67224 */ /* 0x000fe200078e0082 */
[----:B------:R-:W-:Y:S01]  /*ed40*/  PRMT R38, R177, 0x5410, R176 ;  /* 0x00005410b1267816 */ /* 0x000fe200000000b0 */
[----:B------:R-:W-:Y:S01]  /*ed50*/  IMAD.MOV.U32 R130, RZ, RZ, R128 ;  /* 0x000000ffff827224 */ /* 0x000fe200078e0080 */
[----:B------:R-:W-:Y:S01]  /*ed60*/  @!P6 PRMT R177, R58, 0x5410, RZ ;  /* 0x000054103ab1e816 */ /* 0x000fe200000000ff */
[----:B------:R-:W-:Y:S01]  /*ed70*/  IMAD.MOV.U32 R247, RZ, RZ, R235 ;  /* 0x000000fffff77224 */ /* 0x000fe200078e00eb */
[----:B------:R-:W-:Y:S01]  /*ed80*/  ISETP.GE.U32.AND P6, PT, R47, R7, PT ;  /* 0x000000072f00720c */ /* 0x000fe20003fc6070 */
[----:B------:R-:W-:Y:S01]  /*ed90*/  IMAD.MOV.U32 R128, RZ, RZ, R234 ;  /* 0x000000ffff807224 */ /* 0x000fe200078e00ea */
[----:B------:R-:W-:Y:S01]  /*eda0*/  MUFU.EX2 R235, R86 ;  /* 0x0000005600eb7308 */ /* 0x000fe20000000800 */
[----:B------:R-:W-:-:S02]  /*edb0*/  LOP3.LUT R7, R4, 0xffff, RZ, 0xc0, !PT ;  /* 0x0000ffff04077812 */ /* 0x000fc400078ec0ff */
[----:B------:R-:W-:Y:S02]  /*edc0*/  ISETP.GE.U32.AND P1, PT, R47, R8, PT ;  /* 0x000000082f00720c */ /* 0x000fe40003f26070 */
[----:B------:R-:W-:-:S03]  /*edd0*/  SHF.R.U32.HI R8, RZ, 0x18, R4 ;  /* 0x00000018ff087819 */ /* 0x000fc60000011604 */
[----:B------:R-:W1:Y:S01]  /*ede0*/  MUFU.EX2 R234, R87 ;  /* 0x0000005700ea7308 */ /* 0x000e620000000800 */
[----:B------:R-:W-:Y:S02]  /*edf0*/  SHF.R.U32.HI R4, RZ, 0x10, R4 ;  /* 0x00000010ff047819 */ /* 0x000fe40000011604 */
[----:B------:R-:W-:Y:S01]  /*ee00*/  SHF.R.U32.HI R7, RZ, 0x8, R7 ;  /* 0x00000008ff077819 */ /* 0x000fe20000011607 */
[----:B------:R-:W-:Y:S01]  /*ee10*/  @!P5 HFMA2.BF16_V2 R61, -RZ.H0_H0, RZ.H0_H0, -R176.H0_H0 ;  /* 0x200000ffff3dd231 */ /* 0x000fe200003409b0 */
[----:B------:R-:W-:Y:S01]  /*ee20*/  LOP3.LUT R5, R4, 0xff, RZ, 0xc0, !PT ;  /* 0x000000ff04057812 */ /* 0x000fe200078ec0ff */
[----:B------:R-:W-:Y:S01]  /*ee30*/  IMAD.MOV.U32 R57, RZ, RZ, R43 ;  /* 0x000000ffff397224 */ /* 0x000fe200078e002b */
[----:B------:R-:W-:Y:S01]  /*ee40*/  LOP3.LUT R4, R7, 0xffff, RZ, 0xc0, !PT ;  /* 0x0000ffff07047812 */ /* 0x000fe200078ec0ff */
[----:B------:R-:W-:Y:S01]  /*ee50*/  IMAD.MOV.U32 R43, RZ, RZ, R55 ;  /* 0x000000ffff2b7224 */ /* 0x000fe200078e0037 */
[----:B------:R-:W-:Y:S01]  /*ee60*/  @!P5 PRMT R176, R61, 0x5410, RZ ;  /* 0x000054103db0d816 */ /* 0x000fe200000000ff */
[----:B------:R-:W-:Y:S01]  /*ee70*/  IMAD.MOV.U32 R55, RZ, RZ, R69 ;  /* 0x000000ffff377224 */ /* 0x000fe200078e0045 */
[----:B------:R-:W-:Y:S01]  /*ee80*/  ISETP.GE.U32.AND P5, PT, R47, R4, PT ;  /* 0x000000042f00720c */ /* 0x000fe20003fa6070 */
[----:B------:R-:W-:-:S02]  /*ee90*/  IMAD.MOV.U32 R238, RZ, RZ, R94 ;  /* 0x000000ffffee7224 */ /* 0x000fc400078e005e */
[----:B------:R-:W-:Y:S02]  /*eea0*/  IMAD.MOV.U32 R69, RZ, RZ, R79 ;  /* 0x000000ffff457224 */ /* 0x000fe400078e004f */
[----:B------:R-:W-:Y:S02]  /*eeb0*/  IMAD.MOV.U32 R94, RZ, RZ, R80 ;  /* 0x000000ffff5e7224 */ /* 0x000fe400078e0050 */
[----:B------:R-:W-:Y:S02]  /*eec0*/  IMAD.MOV.U32 R79, RZ, RZ, R93 ;  /* 0x000000ffff4f7224 */ /* 0x000fe400078e005d */
[----:B------:R-:W-:Y:S02]  /*eed0*/  IMAD.MOV.U32 R80, RZ, RZ, R77 ;  /* 0x000000ffff507224 */ /* 0x000fe400078e004d */
[----:B------:R-:W-:Y:S01]  /*eee0*/  IMAD.MOV.U32 R93, RZ, RZ, R76 ;  /* 0x000000ffff5d7224 */ /* 0x000fe200078e004c */
[----:B-1----:R-:W-:Y:S01]  /*eef0*/  F2FP.BF16.PACK_AB R4, R235, R234 ;  /* 0x000000eaeb04723e */ /* 0x002fe200000010ff */
[----:B------:R-:W-:-:S02]  /*ef00*/  IMAD.MOV.U32 R76, RZ, RZ, R233 ;  /* 0x000000ffff4c7224 */ /* 0x000fc400078e00e9 */
[----:B------:R-:W-:Y:S01]  /*ef10*/  IMAD.MOV.U32 R77, RZ, RZ, R232 ;  /* 0x000000ffff4d7224 */ /* 0x000fe200078e00e8 */
[----:B------:R-:W-:Y:S01]  /*ef20*/  MUFU.EX2 R233, R96 ;  /* 0x0000006000e97308 */ /* 0x000fe20000000800 */
[C---:B------:R-:W-:Y:S02]  /*ef30*/  PRMT R137, R4.reuse, 0x7610, R137 ;  /* 0x0000761004897816 */ /* 0x040fe40000000089 */
[----:B------:R-:W-:-:S05]  /*ef40*/  PRMT R136, R4, 0x7632, R136 ;  /* 0x0000763204887816 */ /* 0x000fca0000000088 */
[----:B------:R-:W1:Y:S01]  /*ef50*/  MUFU.EX2 R232, R97 ;  /* 0x0000006100e87308 */ /* 0x000e620000000800 */
[--C-:B------:R-:W-:Y:S01]  /*ef60*/  SHF.R.U32.HI R4, RZ, 0x18, R2.reuse ;  /* 0x00000018ff047819 */ /* 0x100fe20000011602 */
[----:B------:R-:W-:Y:S01]  /*ef70*/  IMAD.MOV.U32 R239, RZ, RZ, R95 ;  /* 0x000000ffffef7224 */ /* 0x000fe200078e005f */
[----:B------:R-:W-:Y:S01]  /*ef80*/  @!P1 HFMA2.BF16_V2 R59, -RZ.H0_H0, RZ.H0_H0, -R138.H0_H0 ;  /* 0x200000ffff3b9231 */ /* 0x000fe2000034098a */
[----:B------:R-:W-:Y:S01]  /*ef90*/  SHF.R.U32.HI R2, RZ, 0x10, R2 ;  /* 0x00000010ff027819 */ /* 0x000fe20000011602 */
[----:B------:R-:W-:Y:S01]  /*efa0*/  IMAD.MOV.U32 R95, RZ, RZ, R78 ;  /* 0x000000ffff5f7224 */ /* 0x000fe200078e004e */
[----:B------:R-:W-:Y:S01]  /*efb0*/  @!P6 HFMA2.BF16_V2 R62, -RZ.H0_H0, RZ.H0_H0, -R137.H0_H0 ;  /* 0x200000ffff3ee231 */ /* 0x000fe20000340989 */
[----:B------:R-:W-:Y:S01]  /*efc0*/  IMAD.MOV.U32 R78, RZ, RZ, R92 ;  /* 0x000000ffff4e7224 */ /* 0x000fe200078e005c */
[----:B------:R-:W-:Y:S01]  /*efd0*/  @!P5 HFMA2.BF16_V2 R63, -RZ.H0_H0, RZ.H0_H0, -R136.H0_H0 ;  /* 0x200000ffff3fd231 */ /* 0x000fe20000340988 */
[----:B------:R-:W-:Y:S01]  /*efe0*/  IMAD.MOV.U32 R92, RZ, RZ, R64 ;  /* 0x000000ffff5c7224 */ /* 0x000fe200078e0040 */
[----:B------:R-:W-:-:S02]  /*eff0*/  PRMT R64, R139, 0x5410, R138 ;  /* 0x000054108b407816 */ /* 0x000fc4000000008a */
[----:B------:R-:W-:Y:S02]  /*f000*/  LOP3.LUT R2, R2, 0xff, RZ, 0xc0, !PT ;  /* 0x000000ff02027812 */ /* 0x000fe400078ec0ff */
[----:B------:R-:W-:Y:S02]  /*f010*/  @!P1 PRMT R138, R59, 0x5410, RZ ;  /* 0x000054103b8a9816 */ /* 0x000fe400000000ff */
[----:B------:R-:W-:Y:S02]  /*f020*/  ISETP.GE.U32.AND P1, PT, R47, R8, PT ;  /* 0x000000082f00720c */ /* 0x000fe40003f26070 */
[----:B------:R-:W-:Y:S01]  /*f030*/  PRMT R51, R137, 0x5410, R136 ;  /* 0x0000541089337816 */ /* 0x000fe20000000088 */
[----:B------:R-:W-:Y:S01]  /*f040*/  IMAD.MOV.U32 R112, RZ, RZ, R191 ;  /* 0x000000ffff707224 */ /* 0x000fe200078e00bf */
[----:B------:R-:W-:Y:S02]  /*f050*/  @!P6 PRMT R137, R62, 0x5410, RZ ;  /* 0x000054103e89e816 */ /* 0x000fe400000000ff */
[----:B------:R-:W-:Y:S01]  /*f060*/  @!P5 PRMT R136, R63, 0x5410, RZ ;  /* 0x000054103f88d816 */ /* 0x000fe200000000ff */
[----:B------:R-:W-:Y:S01]  /*f070*/  MUFU.EX2 R191, R100 ;  /* 0x0000006400bf7308 */ /* 0x000fe20000000800 */
[----:B------:R-:W-:-:S02]  /*f080*/  ISETP.GE.U32.AND P6, PT, R47, R4, PT ;  /* 0x000000042f00720c */ /* 0x000fc40003fc6070 */
[----:B------:R-:W-:Y:S02]  /*f090*/  ISETP.GE.U32.AND P5, PT, R47, R2, PT ;  /* 0x000000022f00720c */ /* 0x000fe40003fa6070 */
[----:B-1----:R-:W-:-:S03]  /*f0a0*/  F2FP.BF16.PACK_AB R4, R232, R233 ;  /* 0x000000e9e804723e */ /* 0x002fc600000010ff */
[----:B------:R-:W1:Y:S01]  /*f0b0*/  MUFU.EX2 R2, R99 ;  /* 0x0000006300027308 */ /* 0x000e620000000800 */
[C---:B------:R-:W-:Y:S02]  /*f0c0*/  PRMT R35, R4.reuse, 0x7632, R35 ;  /* 0x0000763204237816 */ /* 0x040fe40000000023 */
[----:B------:R-:W-:Y:S01]  /*f0d0*/  PRMT R135, R4, 0x7610, R135 ;  /* 0x0000761004877816 */ /* 0x000fe20000000087 */
[----:B------:R-:W-:Y:S01]  /*f0e0*/  @!P4 HFMA2.BF16_V2 R60, -RZ.H0_H0, RZ.H0_H0, -R139.H0_H0 ;  /* 0x200000ffff3cc231 */ /* 0x000fe2000034098b */
[--C-:B------:R-:W-:Y:S02]  /*f0f0*/  SHF.R.U32.HI R4, RZ, 0x18, R0.reuse ;  /* 0x00000018ff047819 */ /* 0x100fe40000011600 */
[----:B------:R-:W-:Y:S01]  /*f100*/  SHF.R.U32.HI R0, RZ, 0x10, R0 ;  /* 0x00000010ff007819 */ /* 0x000fe20000011600 */
[----:B------:R-:W-:Y:S01]  /*f110*/  @!P1 HFMA2.BF16_V2 R71, -RZ.H0_H0, RZ.H0_H0, -R35.H0_H0 ;  /* 0x200000ffff479231 */ /* 0x000fe20000340923 */
[----:B------:R-:W-:Y:S02]  /*f120*/  @!P4 PRMT R139, R60, 0x5410, RZ ;  /* 0x000054103c8bc816 */ /* 0x000fe400000000ff */
[----:B------:R-:W-:-:S02]  /*f130*/  LOP3.LUT R0, R0, 0xff, RZ, 0xc0, !PT ;  /* 0x000000ff00007812 */ /* 0x000fc400078ec0ff */
[----:B------:R-:W-:Y:S02]  /*f140*/  ISETP.GE.U32.AND P4, PT, R47, R5, PT ;  /* 0x000000052f00720c */ /* 0x000fe40003f86070 */
[----:B------:R-:W-:Y:S01]  /*f150*/  PRMT R50, R135, 0x5410, R35 ;  /* 0x0000541087327816 */ /* 0x000fe20000000023 */
[----:B------:R-:W-:Y:S01]  /*f160*/  UIADD3 UR4, UR31, -0x4498517b, URZ ;  /* 0xbb67ae851f047890 */ /* 0x000fe2000fffe03f */
[----:B------:R-:W-:Y:S01]  /*f170*/  @!P1 PRMT R35, R71, 0x5410, RZ ;  /* 0x0000541047239816 */ /* 0x000fe200000000ff */
[----:B------:R-:W-:Y:S01]  /*f180*/  IMAD.MOV.U32 R53, RZ, RZ, R239 ;  /* 0x000000ffff357224 */ /* 0x000fe200078e00ef */
[----:B------:R-:W-:Y:S02]  /*f190*/  ISETP.GE.U32.AND P1, PT, R47, R0, PT ;  /* 0x000000002f00720c */ /* 0x000fe40003f26070 */
[----:B-1----:R-:W-:Y:S01]  /*f1a0*/  F2FP.BF16.PACK_AB R0, R191, R2 ;  /* 0x00000002bf00723e */ /* 0x002fe200000010ff */
[----:B------:R-:W-:-:S03]  /*f1b0*/  IMAD.MOV.U32 R52, RZ, RZ, R238 ;  /* 0x000000ffff347224 */ /* 0x000fc600078e00ee */
[C---:B------:R-:W-:Y:S02]  /*f1c0*/  PRMT R34, R0.reuse, 0x7610, R34 ;  /* 0x0000761000227816 */ /* 0x040fe40000000022 */
[----:B------:R-:W-:Y:S02]  /*f1d0*/  PRMT R27, R0, 0x7632, R27 ;  /* 0x00007632001b7816 */ /* 0x000fe4000000001b */
[----:B------:R-:W-:Y:S01]  /*f1e0*/  LOP3.LUT R0, R53, UR4, R56, 0x96, !PT ;  /* 0x0000000435007c12 */ /* 0x000fe2000f8e9638 */
[----:B------:R-:W-:-:S04]  /*f1f0*/  @!P4 HFMA2.BF16_V2 R70, -RZ.H0_H0, RZ.H0_H0, -R135.H0_H0 ;  /* 0x200000ffff46c231 */ /* 0x000fc80000340987 */
[----:B------:R-:W-:Y:S01]  /*f200*/  IMAD.WIDE.U32 R238, R0, -0x326172a9, RZ ;  /* 0xcd9e8d5700ee7825 */ /* 0x000fe200078e00ff */
[----:B------:R-:W-:Y:S02]  /*f210*/  LOP3.LUT R0, R23, UR12, R52, 0x96, !PT ;  /* 0x0000000c17007c12 */ /* 0x000fe4000f8e9634 */
[----:B------:R-:W-:Y:S01]  /*f220*/  @!P4 PRMT R135, R70, 0x5410, RZ ;  /* 0x000054104687c816 */ /* 0x000fe200000000ff */
[----:B------:R-:W-:Y:S01]  /*f230*/  IMAD.MOV.U32 R48, RZ, RZ, R250 ;  /* 0x000000ffff307224 */ /* 0x000fe200078e00fa */
[----:B------:R-:W-:Y:S01]  /*f240*/  ISETP.GE.U32.AND P4, PT, R47, R4, PT ;  /* 0x000000042f00720c */ /* 0x000fe20003f86070 */
[----:B------:R-:W-:Y:S01]  /*f250*/  FADD.FTZ R250, R6, R9 ;  /* 0x0000000906fa7221 */ /* 0x000fe20000010000 */
[----:B------:R-:W-:Y:S01]  /*f260*/  LOP3.LUT R4, R239, UR13, R102, 0x96, !PT ;  /* 0x0000000def047c12 */ /* 0x000fe2000f8e9666 */
[----:B------:R-:W-:-:S04]  /*f270*/  IMAD.WIDE.U32 R8, R0, -0x326172a9, RZ ;  /* 0xcd9e8d5700087825 */ /* 0x000fc800078e00ff */
[----:B------:R-:W-:Y:S01]  /*f280*/  FADD.FTZ R10, R13, R11 ;  /* 0x0000000b0d0a7221 */ /* 0x000fe20000010000 */
[----:B------:R-:W-:-:S03]  /*f290*/  LOP3.LUT R0, R9, UR11, R238, 0x96, !PT ;  /* 0x0000000b09007c12 */ /* 0x000fc6000f8e96ee */
[----:B------:R-:W-:Y:S02]  /*f2a0*/  FADD.FTZ R5, R16, R10 ;  /* 0x0000000a10057221 */ /* 0x000fe40000010000 */
[----:B------:R-:W-:-:S04]  /*f2b0*/  IMAD.WIDE.U32 R10, R4, -0x2daee0ad, RZ ;  /* 0xd2511f53040a7825 */ /* 0x000fc800078e00ff */
[----:B------:R-:W-:Y:S02]  /*f2c0*/  IMAD.MOV.U32 R113, RZ, RZ, R245 ;  /* 0x000000ffff717224 */ /* 0x000fe400078e00f5 */
[----:B------:R-:W-:Y:S01]  /*f2d0*/  FADD.FTZ R245, R17, R5 ;  /* 0x0000000511f57221 */ /* 0x000fe20000010000 */
[----:B------:R-:W-:Y:S01]  /*f2e0*/  LOP3.LUT R7, R11, UR10, R22, 0x96, !PT ;  /* 0x0000000a0b077c12 */ /* 0x000fe2000f8e9616 */
[----:B------:R-:W-:-:S05]  /*f2f0*/  IMAD.WIDE.U32 R4, R0, -0x2daee0ad, RZ ;  /* 0xd2511f5300047825 */ /* 0x000fca00078e00ff */
[----:B------:R-:W-:Y:S01]  /*f300*/  LOP3.LUT R5, R5, UR8, R10, 0x96, !PT ;  /* 0x0000000805057c12 */ /* 0x000fe2000f8e960a */
[----:B------:R-:W-:-:S05]  /*f310*/  IMAD.WIDE.U32 R10, R7, -0x326172a9, RZ ;  /* 0xcd9e8d57070a7825 */ /* 0x000fca00078e00ff */
[----:B------:R-:W-:-:S05]  /*f320*/  LOP3.LUT R0, R11, UR9, R8, 0x96, !PT ;  /* 0x000000090b007c12 */ /* 0x000fca000f8e9608 */
[----:B------:R-:W-:-:S05]  /*f330*/  IMAD.WIDE.U32 R12, R0, -0x2daee0ad, RZ ;  /* 0xd2511f53000c7825 */ /* 0x000fca00078e00ff */
[----:B------:R-:W-:Y:S01]  /*f340*/  LOP3.LUT R0, R13, UR6, R4, 0x96, !PT ;  /* 0x000000060d007c12 */ /* 0x000fe2000f8e9604 */
[----:B------:R-:W-:-:S04]  /*f350*/  IMAD.WIDE.U32 R8, R5, -0x326172a9, RZ ;  /* 0xcd9e8d5705087825 */ /* 0x000fc800078e00ff */
[----:B------:R-:W-:Y:S01]  /*f360*/  IMAD.WIDE.U32 R4, R0, -0x326172a9, RZ ;  /* 0xcd9e8d5700047825 */ /* 0x000fe200078e00ff */
[----:B------:R-:W-:-:S04]  /*f370*/  LOP3.LUT R10, R9, UR7, R10, 0x96, !PT ;  /* 0x00000007090a7c12 */ /* 0x000fc8000f8e960a */
[----:B------:R-:W-:Y:S02]  /*f380*/  LOP3.LUT R0, R5, UR15, R8, 0x96, !PT ;  /* 0x0000000f05007c12 */ /* 0x000fe4000f8e9608 */
[--C-:B------:R-:W-:Y:S02]  /*f390*/  SHF.R.U32.HI R8, RZ, 0x10, R4.reuse ;  /* 0x00000010ff087819 */ /* 0x100fe40000011604 */
[C---:B------:R-:W-:Y:S02]  /*f3a0*/  LOP3.LUT R5, R4.reuse, 0xffff, RZ, 0xc0, !PT ;  /* 0x0000ffff04057812 */ /* 0x040fe400078ec0ff */
[----:B------:R-:W-:Y:S02]  /*f3b0*/  LOP3.LUT R9, R4, 0xff, RZ, 0xc0, !PT ;  /* 0x000000ff04097812 */ /* 0x000fe400078ec0ff */
[----:B------:R-:W-:Y:S02]  /*f3c0*/  SHF.R.U32.HI R7, RZ, 0x18, R4 ;  /* 0x00000018ff077819 */ /* 0x000fe40000011604 */
[----:B------:R-:W-:Y:S01]  /*f3d0*/  LOP3.LUT R4, R8, 0xff, RZ, 0xc0, !PT ;  /* 0x000000ff08047812 */ /* 0x000fe200078ec0ff */
[----:B------:R-:W-:Y:S01]  /*f3e0*/  STG.E.U16 [R20.64+-0x80], R24 ;  /* 0xffff801814007986 */ /* 0x000fe2000c10151c */
[----:B------:R-:W-:-:S02]  /*f3f0*/  SHF.R.U32.HI R5, RZ, 0x8, R5 ;  /* 0x00000008ff057819 */ /* 0x000fc40000011605 */
[----:B------:R-:W-:Y:S01]  /*f400*/  PRMT R13, R4, 0x5410, R7 ;  /* 0x00005410040d7816 */ /* 0x000fe20000000007 */
[----:B------:R-:W-:Y:S01]  /*f410*/  STG.E.U16 [R20.64+-0x7e], R19 ;  /* 0xffff821314007986 */ /* 0x000fe2000c10151c */
[----:B------:R-:W-:-:S03]  /*f420*/  LOP3.LUT R4, R0, 0xffff, RZ, 0xc0, !PT ;  /* 0x0000ffff00047812 */ /* 0x000fc600078ec0ff */
[----:B------:R-:W-:Y:S04]  /*f430*/  STG.E.U16 [R32.64+-0x80], R26 ;  /* 0xffff801a20007986 */ /* 0x000fe8000c10151c */
[----:B------:R-:W-:Y:S04]  /*f440*/  STG.E.U16 [R32.64+-0x7e], R25 ;  /* 0xffff821920007986 */ /* 0x000fe8000c10151c */
[----:B------:R1:W-:Y:S01]  /*f450*/  STG.E.U16 [R30.64+-0x80], R14 ;  /* 0xffff800e1e007986 */ /* 0x0003e2000c10151c */
[--C-:B------:R-:W-:Y:S02]  /*f460*/  SHF.R.U32.HI R7, RZ, 0x10, R0.reuse ;  /* 0x00000010ff077819 */ /* 0x100fe40000011600 */
[----:B------:R-:W-:-:S02]  /*f470*/  SHF.R.U32.HI R8, RZ, 0x18, R0 ;  /* 0x00000018ff087819 */ /* 0x000fc40000011600 */
[----:B------:R-:W-:Y:S02]  /*f480*/  LOP3.LUT R7, R7, 0xff, RZ, 0xc0, !PT ;  /* 0x000000ff07077812 */ /* 0x000fe400078ec0ff */
[----:B-1----:R-:W-:Y:S02]  /*f490*/  PRMT R14, R9, 0x5410, R5 ;  /* 0x00005410090e7816 */ /* 0x002fe40000000005 */
[----:B------:R-:W-:Y:S02]  /*f4a0*/  SHF.R.U32.HI R5, RZ, 0x8, R4 ;  /* 0x00000008ff057819 */ /* 0x000fe40000011604 */
[----:B------:R-:W-:-:S04]  /*f4b0*/  LOP3.LUT R4, R0, 0xff, RZ, 0xc0, !PT ;  /* 0x000000ff00047812 */ /* 0x000fc800078ec0ff */
[----:B------:R-:W-:Y:S01]  /*f4c0*/  PRMT R11, R4, 0x5410, R5 ;  /* 0x00005410040b7816 */ /* 0x000fe20000000005 */
[----:B------:R-:W-:Y:S01]  /*f4d0*/  IMAD.WIDE.U32 R4, R10, -0x2daee0ad, RZ ;  /* 0xd2511f530a047825 */ /* 0x000fe200078e00ff */
[----:B------:R-:W-:-:S04]  /*f4e0*/  PRMT R9, R7, 0x5410, R8 ;  /* 0x0000541007097816 */ /* 0x000fc80000000008 */
[----:B------:R-:W-:-:S04]  /*f4f0*/  LOP3.LUT R0, R5, UR16, R12, 0x96, !PT ;  /* 0x0000001005007c12 */ /* 0x000fc8000f8e960c */
        /* <DEDUP_REMOVED lines=10> */
[----:B------:R-:W-:Y:S01]  /*f5a0*/  LOP3.LUT R0, R4, 0xff, RZ, 0xc0, !PT ;  /* 0x000000ff04007812 */ /* 0x000fe200078ec0ff */
[----:B------:R-:W-:-:S03]  /*f5b0*/  IMAD.MOV.U32 R47, RZ, RZ, R85 ;  /* 0x000000ffff2f7224 */ /* 0x000fc600078e0055 */
[----:B------:R-:W-:Y:S01]  /*f5c0*/  PRMT R5, R0, 0x5410, R5 ;  /* 0x0000541000057816 */ /* 0x000fe20000000005 */
[----:B------:R-:W-:Y:S01]  /*f5d0*/  IMAD.MOV.U32 R85, RZ, RZ, R244 ;  /* 0x000000ffff557224 */ /* 0x000fe200078e00f4 */
[----:B------:R-:W-:Y:S01]  /*f5e0*/  SHF.R.U32.HI R0, RZ, 0x10, R4 ;  /* 0x00000010ff007819 */ /* 0x000fe20000011604 */
[----:B------:R-:W-:Y:S01]  /*f5f0*/  FADD.FTZ R244, R2, R98 ;  /* 0x0000006202f47221 */ /* 0x000fe20000010000 */
[C---:B------:R-:W-:Y:S02]  /*f600*/  PRMT R2, R101.reuse, 0x7632, R2 ;  /* 0x0000763265027816 */ /* 0x040fe40000000002 */
[----:B------:R-:W-:Y:S02]  /*f610*/  SHF.R.U32.HI R4, RZ, 0x18, R4 ;  /* 0x00000018ff047819 */ /* 0x000fe40000011604 */
[----:B------:R-:W-:Y:S01]  /*f620*/  LOP3.LUT R0, R0, 0xff, RZ, 0xc0, !PT ;  /* 0x000000ff00007812 */ /* 0x000fe200078ec0ff */
[----:B------:R-:W-:Y:S01]  /*f630*/  @!P6 HFMA2.BF16_V2 R75, -RZ.H0_H0, RZ.H0_H0, -R2.H0_H0 ;  /* 0x200000ffff4be231 */ /* 0x000fe20000340902 */
[----:B------:R-:W-:-:S02]  /*f640*/  PRMT R6, R101, 0x7610, R6 ;  /* 0x0000761065067816 */ /* 0x000fc40000000006 */
[----:B------:R-:W-:Y:S01]  /*f650*/  PRMT R16, R0, 0x5410, R4 ;  /* 0x0000541000107816 */ /* 0x000fe20000000004 */
[--C-:B------:R-:W-:Y:S01]  /*f660*/  HSET2.LE.AND R0, R14, R251.reuse, PT ;  /* 0x000000fb0e007233 */ /* 0x100fe20003803000 */
[----:B------:R-:W-:Y:S02]  /*f670*/  PRMT R17, R6, 0x5410, R2 ;  /* 0x0000541006117816 */ /* 0x000fe40000000002 */
[----:B------:R-:W-:Y:S02]  /*f680*/  @!P6 PRMT R2, R75, 0x5410, RZ ;  /* 0x000054104b02e816 */ /* 0x000fe400000000ff */
[----:B------:R-:W-:Y:S01]  /*f690*/  LOP3.LUT R10, R0, R54, RZ, 0xc0, !PT ;  /* 0x00000036000a7212 */ /* 0x000fe200078ec0ff */
[----:B------:R-:W-:Y:S01]  /*f6a0*/  HSET2.LE.AND R0, R13, R251, PT ;  /* 0x000000fb0d007233 */ /* 0x000fe20003803000 */
[----:B------:R-:W-:Y:S01]  /*f6b0*/  IMAD.MOV.U32 R46, RZ, RZ, R48 ;  /* 0x000000ffff2e7224 */ /* 0x000fe200078e0030 */
[----:B------:R-:W-:Y:S04]  /*f6c0*/  STG.E.U16 [R30.64+-0x7e], R15 ;  /* 0xffff820f1e007986 */ /* 0x000fe8000c10151c */
[----:B------:R1:W-:Y:S01]  /*f6d0*/  STG.E.U16 [R28.64+-0x7e], R2 ;  /* 0xffff82021c007986 */ /* 0x0003e2000c10151c */
        /* <DEDUP_REMOVED lines=8> */
[--C-:B-1----:R-:W-:Y:S01]  /*f760*/  HSET2.LE.AND R2, R11, R251.reuse, PT ;  /* 0x000000fb0b027233 */ /* 0x102fe20003803000 */
[----:B------:R-:W-:Y:S01]  /*f770*/  LOP3.LUT R11, R0, R49, RZ, 0xc0, !PT ;  /* 0x00000031000b7212 */ /* 0x000fe200078ec0ff */
[----:B------:R-:W-:-:S05]  /*f780*/  HSET2.LE.AND R0, R5, R251, PT ;  /* 0x000000fb05007233 */ /* 0x000fca0003803000 */
[----:B------:R-:W-:Y:S02]  /*f790*/  LOP3.LUT R130, R0, R36, RZ, 0xc0, !PT ;  /* 0x0000002400827212 */ /* 0x000fe400078ec0ff */
[----:B------:R-:W-:Y:S01]  /*f7a0*/  IADD3 R0, R112, 0x4, RZ ;  /* 0x0000000470007810 */ /* 0x000fe20007ffe0ff */
[----:B------:R-:W-:Y:S02]  /*f7b0*/  IMAD.MOV.U32 R113, RZ, RZ, R246 ;  /* 0x000000ffff717224 */ /* 0x000fe400078e00f6 */
[----:B------:R-:W-:Y:S02]  /*f7c0*/  IMAD.MOV.U32 R112, RZ, RZ, R247 ;  /* 0x000000ffff707224 */ /* 0x000fe400078e00f7 */
[----:B------:R-:W-:-:S04]  /*f7d0*/  IMAD.WIDE.U32 R246, R0, -0x326172a9, RZ ;  /* 0xcd9e8d5700f67825 */ /* 0x000fc800078e00ff */
[----:B------:R-:W-:Y:S01]  /*f7e0*/  IMAD.MOV.U32 R82, RZ, RZ, R66 ;  /* 0x000000ffff527224 */ /* 0x000fe200078e0042 */
[----:B------:R-:W-:Y:S01]  /*f7f0*/  LOP3.LUT R0, R247, R68, RZ, 0x3c, !PT ;  /* 0x00000044f7007212 */ /* 0x000fe200078e3cff */
        /* <DEDUP_REMOVED lines=14> */
[----:B------:R1:W5:Y:S01]  /*f8e0*/  LDL.LU R172, [R1+0x114] ;  /* 0x0001140001ac7983 */ /* 0x0003620000300800 */
[----:B------:R-:W-:Y:S02]  /*f8f0*/  IMAD.MOV.U32 R196, RZ, RZ, R252 ;  /* 0x000000ffffc47224 */ /* 0x000fe400078e00fc */
[----:B------:R-:W-:Y:S01]  /*f900*/  IMAD.MOV.U32 R83, RZ, RZ, R201 ;  /* 0x000000ffff537224 */ /* 0x000fe200078e00c9 */
[----:B------:R1:W5:Y:S04]  /*f910*/  LDL.LU R252, [R1+0x110] ;  /* 0x0001100001fc7983 */ /* 0x0003680000300800 */
[----:B------:R-:W2:Y:S01]  /*f920*/  LDL.LU R201, [R1+0x10c] ;  /* 0x00010c0001c97983 */ /* 0x000ea20000300800 */
[----:B------:R-:W-:-:S02]  /*f930*/  IMAD.MOV.U32 R131, RZ, RZ, R248 ;  /* 0x000000ffff837224 */ /* 0x000fc400078e00f8 */
[----:B------:R-:W-:-:S05]  /*f940*/  IMAD.WIDE.U32 R248, R0, -0x2daee0ad, RZ ;  /* 0xd2511f5300f87825 */ /* 0x000fca00078e00ff */
[----:B------:R-:W-:Y:S01]  /*f950*/  LOP3.LUT R0, R249, UR4, R56, 0x96, !PT ;  /* 0x00000004f9007c12 */ /* 0x000fe2000f8e9638 */
[----:B------:R-:W-:Y:S02]  /*f960*/  IMAD.MOV.U32 R56, RZ, RZ, R203 ;  /* 0x000000ffff387224 */ /* 0x000fe400078e00cb */
[----:B------:R-:W3:Y:S01]  /*f970*/  LDL.LU R203, [R1+0x108] ;  /* 0x0001080001cb7983 */ /* 0x000ee20000300800 */
[----:B------:R-:W-:Y:S02]  /*f980*/  IMAD.MOV.U32 R96, RZ, RZ, R82 ;  /* 0x000000ffff607224 */ /* 0x000fe400078e0052 */
[----:B------:R-:W-:Y:S02]  /*f990*/  IMAD.MOV.U32 R82, RZ, RZ, R206 ;  /* 0x000000ffff527224 */ /* 0x000fe400078e00ce */
[----:B------:R-:W4:Y:S01]  /*f9a0*/  LDL.LU R206, [R1+0x104] ;  /* 0x0001040001ce7983 */ /* 0x000f220000300800 */
[----:B------:R-:W-:-:S03]  /*f9b0*/  IMAD.MOV.U32 R57, RZ, RZ, R205 ;  /* 0x000000ffff397224 */ /* 0x000fc600078e00cd */
[----:B------:R-:W3:Y:S01]  /*f9c0*/  LDL.LU R205, [R1+0x100] ;  /* 0x0001000001cd7983 */ /* 0x000ee20000300800 */
[--C-:B------:R-:W-:Y:S01]  /*f9d0*/  HSET2.LE.AND R4, R9, R251.reuse, PT ;  /* 0x000000fb09047233 */ /* 0x100fe20003803000 */
[----:B------:R-:W-:Y:S01]  /*f9e0*/  LOP3.LUT R8, R2, R81, RZ, 0xc0, !PT ;  /* 0x0000005102087212 */ /* 0x000fe200078ec0ff */
[----:B------:R-:W-:Y:S01]  /*f9f0*/  @!P5 HFMA2.BF16_V2 R72, -RZ.H0_H0, RZ.H0_H0, -R6.H0_H0 ;  /* 0x200000ffff48d231 */ /* 0x000fe20000340906 */
[----:B------:R-:W-:Y:S01]  /*fa00*/  IMAD.MOV.U32 R67, RZ, RZ, R241 ;  /* 0x000000ffff437224 */ /* 0x000fe200078e00f1 */
[--C-:B------:R-:W-:Y:S01]  /*fa10*/  HSET2.LE.AND R2, R7, R251.reuse, PT ;  /* 0x000000fb07027233 */ /* 0x100fe20003803000 */
[----:B------:R-:W-:Y:S02]  /*fa20*/  IMAD.MOV.U32 R60, RZ, RZ, R240 ;  /* 0x000000ffff3c7224 */ /* 0x000fe400078e00f0 */
[----:B------:R-:W-:Y:S01]  /*fa30*/  IMAD.WIDE.U32 R240, R0, -0x326172a9, RZ ;  /* 0xcd9e8d5700f07825 */ /* 0x000fe200078e00ff */
[----:B------:R-:W-:Y:S01]  /*fa40*/  LOP3.LUT R9, R4, R65, RZ, 0xc0, !PT ;  /* 0x0000004104097212 */ /* 0x000fe200078ec0ff */
[----:B------:R-:W-:Y:S01]  /*fa50*/  HSET2.LE.AND R4, R12, R251, PT ;  /* 0x000000fb0c047233 */ /* 0x000fe20003803000 */
[----:B------:R-:W-:-:S02]  /*fa60*/  @!P5 PRMT R6, R72, 0x5410, RZ ;  /* 0x000054104806d816 */ /* 0x000fc400000000ff */
[----:B------:R-:W-:Y:S02]  /*fa70*/  LOP3.LUT R129, R2, R40, RZ, 0xc0, !PT ;  /* 0x0000002802817212 */ /* 0x000fe400078ec0ff */
[----:B------:R-:W-:Y:S02]  /*fa80*/  LOP3.LUT R2, R103, UR14, R246, 0x96, !PT ;  /* 0x0000000e67027c12 */ /* 0x000fe4000f8e96f6 */
[----:B------:R-:W-:Y:S01]  /*fa90*/  LOP3.LUT R0, R241, UR13, R102, 0x96, !PT ;  /* 0x0000000df1007c12 */ /* 0x000fe2000f8e9666 */
[----:B------:R1:W-:Y:S01]  /*faa0*/  STG.E.U16 [R28.64+-0x80], R6 ;  /* 0xffff80061c007986 */ /* 0x0003e2000c10151c */
[----:B------:R-:W-:Y:S01]  /*fab0*/  LOP3.LUT R128, R4, R45, RZ, 0xc0, !PT ;  /* 0x0000002d04807212 */ /* 0x000fe200078ec0ff */
[----:B------:R-:W-:-:S05]  /*fac0*/  IMAD.WIDE.U32 R4, R2, -0x2daee0ad, RZ ;  /* 0xd2511f5302047825 */ /* 0x000fca00078e00ff */
[----:B------:R-:W-:Y:S01]  /*fad0*/  LOP3.LUT R2, R5, UR12, R248, 0x96, !PT ;  /* 0x0000000c05027c12 */ /* 0x000fe2000f8e96f8 */
[----:B-1----:R-:W-:-:S05]  /*fae0*/  IMAD.WIDE.U32 R6, R0, -0x2daee0ad, RZ ;  /* 0xd2511f5300067825 */ /* 0x002fca00078e00ff */
        /* <DEDUP_REMOVED lines=9> */
[----:B------:R-:W-:Y:S01]  /*fb80*/  HSET2.LE.AND R0, R16, R251, PT ;  /* 0x000000fb10007233 */ /* 0x000fe20003803000 */
[----:B------:R-:W-:-:S04]  /*fb90*/  IMAD.WIDE.U32 R6, R6, -0x326172a9, RZ ;  /* 0xcd9e8d5706067825 */ /* 0x000fc800078e00ff */
[----:B------:R-:W-:-:S04]  /*fba0*/  IMAD.WIDE.U32 R4, R2, -0x326172a9, RZ ;  /* 0xcd9e8d5702047825 */ /* 0x000fc800078e00ff */
[----:B------:R-:W-:Y:S02]  /*fbb0*/  IMAD.MOV.U32 R97, RZ, RZ, R68 ;  /* 0x000000ffff617224 */ /* 0x000fe400078e0044 */
[----:B------:R-:W-:Y:S01]  /*fbc0*/  IMAD.MOV.U32 R68, RZ, RZ, R131 ;  /* 0x000000ffff447224 */ /* 0x000fe200078e0083 */
[----:B------:R-:W-:Y:S02]  /*fbd0*/  LOP3.LUT R131, R0, R37, RZ, 0xc0, !PT ;  /* 0x0000002500837212 */ /* 0x000fe400078ec0ff */
[----:B------:R-:W-:Y:S02]  /*fbe0*/  LOP3.LUT R0, R5, UR15, R6, 0x96, !PT ;  /* 0x0000000f05007c12 */ /* 0x000fe4000f8e9606 */
[----:B------:R-:W-:Y:S02]  /*fbf0*/  LOP3.LUT R2, R4, 0xffff, RZ, 0xc0, !PT ;  /* 0x0000ffff04027812 */ /* 0x000fe400078ec0ff */
[----:B------:R-:W-:Y:S02]  /*fc00*/  SHF.R.U32.HI R5, RZ, 0x10, R4 ;  /* 0x00000010ff057819 */ /* 0x000fe40000011604 */
[----:B------:R-:W-:-:S02]  /*fc10*/  LOP3.LUT R22, R7, UR7, R12, 0x96, !PT ;  /* 0x0000000707167c12 */ /* 0x000fc4000f8e960c */
[----:B------:R-:W-:Y:S02]  /*fc20*/  LOP3.LUT R7, R4, 0xff, RZ, 0xc0, !PT ;  /* 0x000000ff04077812 */ /* 0x000fe400078ec0ff */
[----:B------:R-:W-:Y:S02]  /*fc30*/  SHF.R.U32.HI R6, RZ, 0x18, R4 ;  /* 0x00000018ff067819 */ /* 0x000fe40000011604 */
[----:B------:R-:W-:Y:S02]  /*fc40*/  SHF.R.U32.HI R4, RZ, 0x8, R2 ;  /* 0x00000008ff047819 */ /* 0x000fe40000011602 */
[----:B------:R-:W-:-:S04]  /*fc50*/  LOP3.LUT R2, R5, 0xff, RZ, 0xc0, !PT ;  /* 0x000000ff05027812 */ /* 0x000fc800078ec0ff */
[----:B------:R-:W-:Y:S02]  /*fc60*/  PRMT R6, R2, 0x5410, R6 ;  /* 0x0000541002067816 */ /* 0x000fe40000000006 */
[C---:B------:R-:W-:Y:S02]  /*fc70*/  LOP3.LUT R2, R0.reuse, 0xffff, RZ, 0xc0, !PT ;  /* 0x0000ffff00027812 */ /* 0x040fe400078ec0ff */
[----:B------:R-:W-:Y:S02]  /*fc80*/  PRMT R7, R7, 0x5410, R4 ;  /* 0x0000541007077816 */ /* 0x000fe40000000004 */
[----:B------:R-:W-:Y:S02]  /*fc90*/  SHF.R.U32.HI R4, RZ, 0x8, R2 ;  /* 0x00000008ff047819 */ /* 0x000fe40000011602 */
        /* <DEDUP_REMOVED lines=14> */
[----:B------:R-:W-:Y:S02]  /*fd80*/  @!P1 HFMA2.BF16_V2 R74, -RZ.H0_H0, RZ.H0_H0, -R34.H0_H0 ;  /* 0x200000ffff4a9231 */ /* 0x000fe40000340922 */
[----:B------:R-:W-:Y:S01]  /*fd90*/  @!P4 HFMA2.BF16_V2 R73, -RZ.H0_H0, RZ.H0_H0, -R27.H0_H0 ;  /* 0x200000ffff49c231 */ /* 0x000fe2000034091b */
[----:B------:R-:W-:Y:S01]  /*fda0*/  PRMT R48, R34, 0x5410, R27 ;  /* 0x0000541022307816 */ /* 0x000fe2000000001b */
[----:B------:R-:W-:Y:S01]  /*fdb0*/  IMAD.MOV.U32 R72, RZ, RZ, R46 ;  /* 0x000000ffff487224 */ /* 0x000fe200078e002e */
[----:B------:R-:W-:Y:S01]  /*fdc0*/  @!P1 PRMT R34, R74, 0x5410, RZ ;  /* 0x000054104a229816 */ /* 0x000fe200000000ff */
[----:B------:R-:W-:Y:S01]  /*fdd0*/  IMAD.MOV.U32 R74, RZ, RZ, R85 ;  /* 0x000000ffff4a7224 */ /* 0x000fe200078e0055 */
[----:B------:R-:W-:Y:S01]  /*fde0*/  @!P4 PRMT R27, R73, 0x5410, RZ ;  /* 0x00005410491bc816 */ /* 0x000fe200000000ff */
[----:B------:R-:W-:Y:S02]  /*fdf0*/  IMAD.MOV.U32 R73, RZ, RZ, R47 ;  /* 0x000000ffff497224 */ /* 0x000fe400078e002f */
[----:B------:R-:W-:-:S02]  /*fe00*/  IMAD.MOV.U32 R75, RZ, RZ, R84 ;  /* 0x000000ffff4b7224 */ /* 0x000fc400078e0054 */
[----:B------:R-:W-:Y:S02]  /*fe10*/  IMAD.MOV.U32 R61, RZ, RZ, R215 ;  /* 0x000000ffff3d7224 */ /* 0x000fe400078e00d7 */
[----:B------:R-:W-:Y:S01]  /*fe20*/  IMAD.MOV.U32 R58, RZ, RZ, R214 ;  /* 0x000000ffff3a7224 */ /* 0x000fe200078e00d6 */
[----:B------:R1:W5:Y:S01]  /*fe30*/  LDL.LU R215, [R1+0xfc] ;  /* 0x0000fc0001d77983 */ /* 0x0003620000300800 */
[----:B------:R-:W-:Y:S02]  /*fe40*/  IMAD.MOV.U32 R16, RZ, RZ, R60 ;  /* 0x000000ffff107224 */ /* 0x000fe400078e003c */
[----:B------:R-:W-:Y:S01]  /*fe50*/  IMAD.MOV.U32 R17, RZ, RZ, R61 ;  /* 0x000000ffff117224 */ /* 0x000fe200078e003d */
[----:B------:R1:W5:Y:S01]  /*fe60*/  LDL.LU R214, [R1+0xf8] ;  /* 0x0000f80001d67983 */ /* 0x0003620000300800 */
[----:B------:R-:W-:Y:S02]  /*fe70*/  IMAD.MOV.U32 R60, RZ, RZ, R68 ;  /* 0x000000ffff3c7224 */ /* 0x000fe400078e0044 */
[----:B------:R-:W-:Y:S01]  /*fe80*/  IMAD.MOV.U32 R86, RZ, RZ, R213 ;  /* 0x000000ffff567224 */ /* 0x000fe200078e00d5 */
[----:B------:R1:W-:Y:S01]  /*fe90*/  STG.E.U16 [R20.64+-0x70], R18 ;  /* 0xffff901214007986 */ /* 0x0003e2000c10151c */
[----:B------:R-:W-:-:S02]  /*fea0*/  IMAD.MOV.U32 R61, RZ, RZ, R66 ;  /* 0x000000ffff3d7224 */ /* 0x000fc400078e0042 */
[----:B------:R-:W-:Y:S01]  /*feb0*/  IMAD.MOV.U32 R68, RZ, RZ, R78 ;  /* 0x000000ffff447224 */ /* 0x000fe200078e004e */
[----:B------:R1:W5:Y:S01]  /*fec0*/  LDL.LU R213, [R1+0xf4] ;  /* 0x0000f40001d57983 */ /* 0x0003620000300800 */
[----:B------:R-:W-:-:S03]  /*fed0*/  IMAD.MOV.U32 R87, RZ, RZ, R212 ;  /* 0x000000ffff577224 */ /* 0x000fc600078e00d4 */
[----:B--2---:R-:W2:Y:S01]  /*fee0*/  LDSM.16.MT88.4 R12, [R201+0xa000] ;  /* 0x00a00000c90c783b */ /* 0x004ea20000004200 */
[----:B-1----:R-:W-:Y:S02]  /*fef0*/  IMAD.MOV.U32 R18, RZ, RZ, R58 ;  /* 0x000000ffff127224 */ /* 0x002fe400078e003a */
[----:B------:R-:W-:Y:S01]  /*ff00*/  IMAD.MOV.U32 R100, RZ, RZ, R57 ;  /* 0x000000ffff647224 */ /* 0x000fe200078e0039 */
[----:B------:R1:W5:Y:S01]  /*ff10*/  LDL.LU R212, [R1+0xf0] ;  /* 0x0000f00001d47983 */ /* 0x0003620000300800 */
[-C--:B--2---:R-:W-:Y:S08]  /*ff20*/  HMMA.16816.F32.BF16 R152, R8, R12.reuse, R152 ;  /* 0x0000000c0898723c */ /* 0x084ff00000041898 */
[C---:B------:R-:W-:Y:S08]  /*ff30*/  HMMA.16816.F32.BF16 R168, R4.reuse, R12, R168 ;  /* 0x0000000c04a8723c */ /* 0x040ff000000418a8 */
[-C--:B------:R-:W-:Y:S08]  /*ff40*/  HMMA.16816.F32.BF16 R164, R4, R14.reuse, R164 ;  /* 0x0000000e04a4723c */ /* 0x080ff000000418a4 */
[----:B------:R-:W-:Y:S01]  /*ff50*/  HMMA.16816.F32.BF16 R36, R8, R14, R224 ;  /* 0x0000000e0824723c */ /* 0x000fe200000418e0 */
[----:B---3--:R-:W2:Y:S06]  /*ff60*/  LDSM.16.MT88.4 R12, [R203+0xa000] ;  /* 0x00a00000cb0c783b */ /* 0x008eac0000004200 */
[----:B------:R-:W-:-:S02]  /*ff70*/  IMAD.MOV.U32 R224, RZ, RZ, R42 ;  /* 0x000000ffffe07224 */ /* 0x000fc400078e002a */
[----:B------:R-:W-:Y:S01]  /*ff80*/  IMAD.MOV.U32 R225, RZ, RZ, R43 ;  /* 0x000000ffffe17224 */ /* 0x000fe200078e002b */
        /* <DEDUP_REMOVED lines=8> */
[----:B------:R-:W-:Y:S01]  /*10010*/  IMAD.MOV.U32 R56, RZ, RZ, R69 ;  /* 0x000000ffff387224 */ /* 0x000fe200078e0045 */
[----:B------:R1:W5:Y:S01]  /*10020*/  LDL.LU R211, [R1+0xec] ;  /* 0x0000ec0001d37983 */ /* 0x0003620000300800 */
[----:B------:R-:W-:Y:S02]  /*10030*/  IMAD.MOV.U32 R57, RZ, RZ, R95 ;  /* 0x000000ffff397224 */ /* 0x000fe400078e005f */
[----:B------:R-:W-:Y:S02]  /*10040*/  IMAD.MOV.U32 R58, RZ, RZ, R94 ;  /* 0x000000ffff3a7224 */ /* 0x000fe400078e005e */
        /* <DEDUP_REMOVED lines=19> */
[----:B------:R-:W-:Y:S01]  /*10180*/  IMAD.MOV.U32 R226, RZ, RZ, R44 ;  /* 0x000000ffffe27224 */ /* 0x000fe200078e002c */
[C---:B--2---:R-:W-:Y:S01]  /*10190*/  HMMA.16816.F32.BF16 R60, R8.reuse, R14, R60 ;  /* 0x0000000e083c723c */ /* 0x044fe2000004183c */
[----:B------:R-:W-:Y:S01]  /*101a0*/  IMAD.MOV.U32 R227, RZ, RZ, R55 ;  /* 0x000000ffffe37224 */ /* 0x000fe200078e0037 */
[----:B------:R1:W5:Y:S04]  /*101b0*/  LDL.LU R202, [R1+0xd4] ;  /* 0x0000d40001ca7983 */ /* 0x0003680000300800 */
[----:B------:R1:W5:Y:S02]  /*101c0*/  LDL.LU R200, [R1+0xd0] ;  /* 0x0000d00001c87983 */ /* 0x0003640000300800 */
[-C--:B------:R-:W-:Y:S08]  /*101d0*/  HMMA.16816.F32.BF16 R44, R8, R12.reuse, R56 ;  /* 0x0000000c082c723c */ /* 0x080ff00000041838 */
[C---:B------:R-:W-:Y:S08]  /*101e0*/  HMMA.16816.F32.BF16 R52, R4.reuse, R12, R116 ;  /* 0x0000000c0434723c */ /* 0x040ff00000041874 */
[----:B------:R-:W-:Y:S01]  /*101f0*/  HMMA.16816.F32.BF16 R56, R4, R14, R140 ;  /* 0x0000000e0438723c */ /* 0x000fe2000004188c */
[----:B------:R-:W2:Y:S01]  /*10200*/  LDSM.16.MT88.4 R12, [R205+0xa000] ;  /* 0x00a00000cd0c783b */ /* 0x000ea20000004200 */
[----:B------:R-:W-:-:S02]  /*10210*/  IMAD.MOV.U32 R101, RZ, RZ, R83 ;  /* 0x000000ffff657224 */ /* 0x000fc400078e0053 */
[----:B------:R-:W-:-:S03]  /*10220*/  IMAD.MOV.U32 R103, RZ, RZ, R82 ;  /* 0x000000ffff677224 */ /* 0x000fc600078e0052 */
[----:B------:R-:W-:Y:S02]  /*10230*/  IMAD.MOV.U32 R140, RZ, RZ, R68 ;  /* 0x000000ffff8c7224 */ /* 0x000fe400078e0044 */
[----:B------:R-:W-:Y:S02]  /*10240*/  IMAD.MOV.U32 R142, RZ, RZ, R69 ;  /* 0x000000ffff8e7224 */ /* 0x000fe400078e0045 */
[----:B------:R-:W-:Y:S01]  /*10250*/  IMAD.MOV.U32 R143, RZ, RZ, R79 ;  /* 0x000000ffff8f7224 */ /* 0x000fe200078e004f */
[-C--:B--2---:R-:W-:Y:S07]  /*10260*/  HMMA.16816.F32.BF16 R72, R4, R12.reuse, R148 ;  /* 0x0000000c0448723c */ /* 0x084fee0000041894 */
[----:B------:R-:W-:Y:S01]  /*10270*/  IMAD.MOV.U32 R148, RZ, RZ, R78 ;  /* 0x000000ffff947224 */ /* 0x000fe200078e004e */
[----:B------:R-:W-:Y:S01]  /*10280*/  HMMA.16816.F32.BF16 R68, R8, R12, R84 ;  /* 0x0000000c0844723c */ /* 0x000fe20000041854 */
[----:B------:R-:W-:-:S02]  /*10290*/  IMAD.MOV.U32 R149, RZ, RZ, R80 ;  /* 0x000000ffff957224 */ /* 0x000fc400078e0050 */
[----:B------:R-:W-:Y:S02]  /*102a0*/  IMAD.MOV.U32 R150, RZ, RZ, R77 ;  /* 0x000000ffff967224 */ /* 0x000fe400078e004d */
[----:B------:R-:W-:-:S03]  /*102b0*/  IMAD.MOV.U32 R151, RZ, RZ, R76 ;  /* 0x000000ffff977224 */ /* 0x000fc600078e004c */
[-C--:B------:R-:W-:Y:S08]  /*102c0*/  HMMA.16816.F32.BF16 R76, R4, R14.reuse, R192 ;  /* 0x0000000e044c723c */ /* 0x080ff000000418c0 */
[----:B------:R-:W-:Y:S01]  /*102d0*/  HMMA.16816.F32.BF16 R80, R8, R14, R92 ;  /* 0x0000000e0850723c */ /* 0x000fe2000004185c */
[----:B------:R-:W2:Y:S01]  /*102e0*/  LDSM.16.MT88.4 R12, [R201+0xb000] ;  /* 0x00b00000c90c783b */ /* 0x000ea20000004200 */
[----:B------:R-:W-:-:S06]  /*102f0*/  IMAD.MOV.U32 R19, RZ, RZ, R67 ;  /* 0x000000ffff137224 */ /* 0x000fcc00078e0043 */
        /* <DEDUP_REMOVED lines=9> */
[----:B------:R-:W2:Y:S04]  /*10390*/  LDSM.16.MT88.4 R16, [R206+0xb000] ;  /* 0x00b00000ce10783b */ /* 0x000ea80000004200 */
[----:B------:R-:W3:Y:S01]  /*103a0*/  LDSM.16.MT88.4 R12, [R205+0xb000] ;  /* 0x00b00000cd0c783b */ /* 0x000ee20000004200 */
[----:B------:R-:W-:-:S02]  /*103b0*/  IMAD.MOV.U32 R141, RZ, RZ, R66 ;  /* 0x000000ffff8d7224 */ /* 0x000fc400078e0042 */
[C---:B--2---:R-:W-:Y:S08]  /*103c0*/  HMMA.16816.F32.BF16 R104, R4.reuse, R16, R104 ;  /* 0x000000100468723c */ /* 0x044ff00000041868 */
[C---:B------:R-:W-:Y:S08]  /*103d0*/  HMMA.16816.F32.BF16 R108, R4.reuse, R18, R108 ;  /* 0x00000012046c723c */ /* 0x040ff0000004186c */
[C---:B---3--:R-:W-:Y:S08]  /*103e0*/  HMMA.16816.F32.BF16 R120, R4.reuse, R12, R120 ;  /* 0x0000000c0478723c */ /* 0x048ff00000041878 */
[----:B------:R-:W-:Y:S07]  /*103f0*/  HMMA.16816.F32.BF16 R116, R4, R14, R124 ;  /* 0x0000000e0474723c */ /* 0x000fee000004187c */
[----:B------:R-:W-:-:S05]  /*10400*/  IMAD.WIDE.U32 R4, R22, -0x2daee0ad, RZ ;  /* 0xd2511f5316047825 */ /* 0x000fca00078e00ff */
[C---:B------:R-:W-:Y:S02]  /*10410*/  LOP3.LUT R2, R4.reuse, 0xffff, RZ, 0xc0, !PT ;  /* 0x0000ffff04027812 */ /* 0x040fe400078ec0ff */
[----:B------:R-:W-:Y:S02]  /*10420*/  SHF.R.U32.HI R6, RZ, 0x10, R4 ;  /* 0x00000010ff067819 */ /* 0x000fe40000011604 */
[----:B------:R-:W-:Y:S02]  /*10430*/  LOP3.LUT R0, R5, UR16, R24, 0x96, !PT ;  /* 0x0000001005007c12 */ /* 0x000fe4000f8e9618 */
[----:B------:R-:W-:Y:S02]  /*10440*/  LOP3.LUT R7, R4, 0xff, RZ, 0xc0, !PT ;  /* 0x000000ff04077812 */ /* 0x000fe400078ec0ff */
[----:B------:R-:W-:Y:S02]  /*10450*/  SHF.R.U32.HI R5, RZ, 0x18, R4 ;  /* 0x00000018ff057819 */ /* 0x000fe40000011604 */
[----:B------:R-:W-:-:S02]  /*10460*/  SHF.R.U32.HI R4, RZ, 0x8, R2 ;  /* 0x00000008ff047819 */ /* 0x000fc40000011602 */
[----:B------:R-:W-:Y:S01]  /*10470*/  LOP3.LUT R2, R6, 0xff, RZ, 0xc0, !PT ;  /* 0x000000ff06027812 */ /* 0x000fe200078ec0ff */
[C---:B------:R-:W-:Y:S08]  /*10480*/  HMMA.16816.F32.BF16 R216, R8.reuse, R16, R148 ;  /* 0x0000001008d8723c */ /* 0x040ff00000041894 */
[C---:B------:R-:W-:Y:S01]  /*10490*/  HMMA.16816.F32.BF16 R228, R8.reuse, R12, R96 ;  /* 0x0000000c08e4723c */ /* 0x040fe20000041860 */
[----:B------:R-:W-:Y:S01]  /*104a0*/  SHF.R.U32.HI R6, RZ, 0x18, R0 ;  /* 0x00000018ff067819 */ /* 0x000fe20000011600 */
[----:B------:R-:W2:Y:S04]  /*104b0*/  LDSM.16.MT88.4 R148, [R201+0xa800] ;  /* 0x00a80000c994783b */ /* 0x000ea80000004200 */
[----:B------:R-:W-:Y:S02]  /*104c0*/  LDSM.16.MT88.4 R96, [R203+0xb800] ;  /* 0x00b80000cb60783b */ /* 0x000fe40000004200 */
[C---:B------:R-:W-:Y:S02]  /*104d0*/  HMMA.16816.F32.BF16 R16, R8.reuse, R18, R140 ;  /* 0x000000120810723c */ /* 0x040fe4000004188c */
[----:B------:R-:W3:Y:S06]  /*104e0*/  LDSM.16.MT88.4 R140, [R203+0xa800] ;  /* 0x00a80000cb8c783b */ /* 0x000eec0000004200 */
[----:B------:R-:W-:Y:S01]  /*104f0*/  HMMA.16816.F32.BF16 R12, R8, R14, R112 ;  /* 0x0000000e080c723c */ /* 0x000fe20000041870 */
[----:B------:R-:W-:Y:S06]  /*10500*/  LDSM.16.MT88.4 R112, [R206+0xb800] ;  /* 0x00b80000ce70783b */ /* 0x000fec0000004200 */
[----:B------:R-:W-:-:S02]  /*10510*/  PRMT R9, R2, 0x5410, R5 ;  /* 0x0000541002097816 */ /* 0x000fc40000000005 */
[----:B------:R-:W-:Y:S02]  /*10520*/  PRMT R8, R7, 0x5410, R4 ;  /* 0x0000541007087816 */ /* 0x000fe40000000004 */
[----:B------:R-:W-:Y:S02]  /*10530*/  LOP3.LUT R2, R0, 0xffff, RZ, 0xc0, !PT ;  /* 0x0000ffff00027812 */ /* 0x000fe400078ec0ff */
[----:B------:R-:W-:Y:S02]  /*10540*/  SHF.R.U32.HI R4, RZ, 0x10, R0 ;  /* 0x00000010ff047819 */ /* 0x000fe40000011600 */
[----:B------:R-:W-:Y:S02]  /*10550*/  SHF.R.U32.HI R5, RZ, 0x8, R2 ;  /* 0x00000008ff057819 */ /* 0x000fe40000011602 */
[----:B------:R-:W-:Y:S02]  /*10560*/  LOP3.LUT R2, R4, 0xff, RZ, 0xc0, !PT ;  /* 0x000000ff04027812 */ /* 0x000fe400078ec0ff */
[----:B------:R-:W-:Y:S01]  /*10570*/  LOP3.LUT R7, R0, 0xff, RZ, 0xc0, !PT ;  /* 0x000000ff00077812 */ /* 0x000fe200078ec0ff */
[----:B------:R-:W-:Y:S01]  /*10580*/  HSET2.LE.AND R0, R8, R251, PT ;  /* 0x000000fb08007233 */ /* 0x000fe20003803000 */
[----:B------:R-:W-:-:S02]  /*10590*/  PRMT R4, R2, 0x5410, R6 ;  /* 0x0000541002047816 */ /* 0x000fc40000000006 */
[----:B------:R-:W-:Y:S02]  /*105a0*/  PRMT R5, R7, 0x5410, R5 ;  /* 0x0000541007057816 */ /* 0x000fe40000000005 */
[----:B------:R-:W-:Y:S01]  /*105b0*/  LOP3.LUT R126, R0, R51, RZ, 0xc0, !PT ;  /* 0x00000033007e7212 */ /* 0x000fe200078ec0ff */
[--C-:B------:R-:W-:Y:S02]  /*105c0*/  HSET2.LE.AND R0, R9, R251.reuse, PT ;  /* 0x000000fb09007233 */ /* 0x100fe40003803000 */
[--C-:B------:R-:W-:Y:S02]  /*105d0*/  HSET2.LE.AND R4, R4, R251.reuse, PT ;  /* 0x000000fb04047233 */ /* 0x100fe40003803000 */
[----:B------:R-:W-:Y:S01]  /*105e0*/  HSET2.LE.AND R2, R5, R251, PT ;  /* 0x000000fb05027233 */ /* 0x000fe20003803000 */
[----:B------:R-:W-:Y:S02]  /*105f0*/  LOP3.LUT R127, R0, R50, RZ, 0xc0, !PT ;  /* 0x00000032007f7212 */ /* 0x000fe400078ec0ff */
[----:B------:R-:W-:-:S02]  /*10600*/  LOP3.LUT R125, R4, R48, RZ, 0xc0, !PT ;  /* 0x00000030047d7212 */ /* 0x000fc400078ec0ff */
[----:B------:R-:W4:Y:S01]  /*10610*/  LDSM.16.MT88.4 R48, [R206+0xa800] ;  /* 0x00a80000ce30783b */ /* 0x000f220000004200 */
[----:B------:R-:W-:-:S03]  /*10620*/  LOP3.LUT R124, R2, R64, RZ, 0xc0, !PT ;  /* 0x00000040027c7212 */ /* 0x000fc600078ec0ff */
[----:B------:R-:W1:Y:S01]  /*10630*/  LDSM.16.MT88.4 R64, [R205+0xa800] ;  /* 0x00a80000cd40783b */ /* 0x000e620000004200 */
[-C--:B--2---:R-:W-:Y:S03]  /*10640*/  HMMA.16816.F32.BF16 R152, R128, R148.reuse, R152 ;  /* 0x000000948098723c */ /* 0x084fe60000041898 */
[----:B------:R-:W-:Y:S05]  /*10650*/  LDSM.16.MT88.4 R4, [R205+0xb800] ;  /* 0x00b80000cd04783b */ /* 0x000fea0000004200 */
[C---:B------:R-:W-:Y:S08]  /*10660*/  HMMA.16816.F32.BF16 R168, R124.reuse, R148, R168 ;  /* 0x000000947ca8723c */ /* 0x040ff000000418a8 */
[-C--:B------:R-:W-:Y:S08]  /*10670*/  HMMA.16816.F32.BF16 R164, R124, R150.reuse, R164 ;  /* 0x000000967ca4723c */ /* 0x080ff000000418a4 */
[C---:B------:R-:W-:Y:S08]  /*10680*/  HMMA.16816.F32.BF16 R148, R128.reuse, R150, R36 ;  /* 0x000000968094723c */ /* 0x040ff00000041824 */
        /* <DEDUP_REMOVED lines=12> */
[----:B------:R-:W1:Y:S04]  /*10750*/  LDSM.16.MT88.4 R80, [R201+0xb800] ;  /* 0x00b80000c950783b */ /* 0x000e680000004200 */
        /* <DEDUP_REMOVED lines=23> */
[----:B------:R-:W-:Y:S01]  /*108d0*/  FADD.FTZ R0, R236, R250 ;  /* 0x000000faec007221 */ /* 0x000fe20000010000 */
[----:B-1----:R-:W-:Y:S01]  /*108e0*/  HMMA.16816.F32.BF16 R76, R124, R82, R92 ;  /* 0x000000527c4c723c */ /* 0x002fe2000004185c */
[----:B------:R-:W-:Y:S01]  /*108f0*/  FADD.FTZ R2, R191, R244 ;  /* 0x000000f4bf027221 */ /* 0x000fe20000010000 */
[----:B------:R-:W-:Y:S01]  /*10900*/  IADD3 R244, P1, R20, -0xc0, RZ ;  /* 0xffffff4014f47810 */ /* 0x000fe20007f3e0ff */
        /* <DEDUP_REMOVED lines=11> */
[C---:B------:R-:W-:Y:S07]  /*109c0*/  HMMA.16816.F32.BF16 R100, R128.reuse, R112, R216 ;  /* 0x000000708064723c */ /* 0x040fee00000418d8 */
[----:B------:R-:W-:Y:S01]  /*109d0*/  FADD.FTZ R217, R243, R245 ;  /* 0x000000f5f3d97221 */ /* 0x000fe20000010000 */
[----:B------:R-:W-:Y:S01]  /*109e0*/  HMMA.16816.F32.BF16 R80, R128, R82, R192 ;  /* 0x000000528050723c */ /* 0x000fe200000418c0 */
[----:B------:R-:W-:-:S02]  /*109f0*/  IADD3.X R243, R21, -0x1, RZ, P1, !PT ;  /* 0xffffffff15f37810 */ /* 0x000fc40000ffe4ff */
[----:B------:R-:W-:-:S05]  /*10a00*/  FADD.FTZ R217, R237, R217 ;  /* 0x000000d9edd97221 */ /* 0x000fca0000010000 */
[C---:B------:R-:W-:Y:S08]  /*10a10*/  HMMA.16816.F32.BF16 R96, R128.reuse, R98, R220 ;  /* 0x000000628060723c */ /* 0x040ff000000418dc */
[C---:B------:R-:W-:Y:S08]  /*10a20*/  HMMA.16816.F32.BF16 R112, R128.reuse, R114, R16 ;  /* 0x000000728070723c */ /* 0x040ff00000041810 */
[C---:B------:R-:W-:Y:S08]  /*10a30*/  HMMA.16816.F32.BF16 R116, R128.reuse, R4, R228 ;  /* 0x000000048074723c */ /* 0x040ff000000418e4 */
[----:B------:R-:W-:Y:S01]  /*10a40*/  HMMA.16816.F32.BF16 R128, R128, R6, R12 ;  /* 0x000000068080723c */ /* 0x000fe2000004180c */
[----:B------:R-:W-:-:S02]  /*10a50*/  FADD.FTZ R230, R235, R0 ;  /* 0x00000000ebe67221 */ /* 0x000fc40000010000 */
[----:B------:R-:W-:Y:S01]  /*10a60*/  FADD.FTZ R231, R232, R2 ;  /* 0x00000002e8e77221 */ /* 0x000fe20000010000 */
[----:B------:R-:W-:Y:S08]  /*10a70*/  @!P0 BRA `(.L_x_1092) ;  /* 0x0000a25000008947 */ /* 0x000ff00003800000 */
[----:B--2---:R-:W2:Y:S04]  /*10a80*/  LDL.64 R22, [R1+0xb8] ;  /* 0x0000b80001167983 */ /* 0x004ea80000100a00 */
        /* <DEDUP_REMOVED lines=16> */
[C---:B------:R-:W-:Y:S02]  /*10b90*/  IADD3 R2, P0, R0.reuse, UR23, RZ ;  /* 0x0000001700027c10 */ /* 0x040fe4000ff1e0ff */
        /* <DEDUP_REMOVED lines=176> */
.L_x_1101:
[----:B------:R-:W-:Y:S05]  /*116a0*/  BSYNC B0 ;  /* 0x0000000000007941 */ /* 0x000fea0003800000 */
.L_x_1100:
[----:B------:R-:W0:Y:S02]  /*116b0*/  LDGDEPBAR ;  /* 0x00000000000079af */ /* 0x000e240000000000 */
.L_x_1099:
[----:B------:R-:W-:Y:S01]  /*116c0*/  IMAD.U32 R0, RZ, RZ, UR32 ;  /* 0x00000020ff007e24 */ /* 0x000fe2000f8e00ff */
[----:B------:R-:W-:Y:S03]  /*116d0*/  STL [R1+0x10c], R201 ;  /* 0x00010cc901007387 */ /* 0x000fe60000100800 */
[----:B------:R-:W-:Y:S01]  /*116e0*/  IMAD R0, R0, 0x20, R252 ;  /* 0x0000002000007824 */ /* 0x000fe200078e02fc */
[----:B------:R-:W-:Y:S04]  /*116f0*/  STL [R1+0x108], R203 ;  /* 0x000108cb01007387 */ /* 0x000fe80000100800 */
[C---:B------:R-:W-:Y:S01]  /*11700*/  ISETP.GE.AND P1, PT, R0.reuse, R172, PT ;  /* 0x000000ac0000720c */ /* 0x040fe20003f26270 */
[----:B------:R-:W-:Y:S01]  /*11710*/  STL [R1+0x104], R206 ;  /* 0x000104ce01007387 */ /* 0x000fe20000100800 */
[----:B--2---:R-:W-:-:S02]  /*11720*/  IADD3 R5, R0, 0x1, RZ ;  /* 0x0000000100057810 */ /* 0x004fc40007ffe0ff */
[----:B------:R-:W-:Y:S01]  /*11730*/  FSEL R12, R180, -INF , !P1 ;  /* 0xff800000b40c7808 */ /* 0x000fe20004800000 */
[----:B------:R-:W-:Y:S01]  /*11740*/  STL [R1+0x100], R205 ;  /* 0x000100cd01007387 */ /* 0x000fe20000100800 */
[-C--:B------:R-:W-:Y:S02]  /*11750*/  ISETP.GE.AND P6, PT, R5, R172.reuse, PT ;  /* 0x000000ac0500720c */ /* 0x080fe40003fc6270 */
[C---:B-1----:R-:W-:Y:S01]  /*11760*/  IADD3 R11, R0.reuse, 0x8, RZ ;  /* 0x00000008000b7810 */ /* 0x042fe20007ffe0ff */
[----:B------:R-:W-:Y:S01]  /*11770*/  STL [R1+0xfc], R215 ;  /* 0x0000fcd701007387 */ /* 0x000fe20000100800 */
[----:B------:R-:W-:Y:S02]  /*11780*/  IADD3 R10, R0, 0x9, RZ ;  /* 0x00000009000a7810 */ /* 0x000fe40007ffe0ff */
[----:B------:R-:W-:Y:S01]  /*11790*/  ISETP.GE.AND P5, PT, R11, R172, PT ;  /* 0x000000ac0b00720c */ /* 0x000fe20003fa6270 */
[----:B------:R-:W-:Y:S01]  /*117a0*/  STL [R1+0xf8], R214 ;  /* 0x0000f8d601007387 */ /* 0x000fe20000100800 */
[----:B------:R-:W-:-:S02]  /*117b0*/  FSEL R19, R181, -INF , !P6 ;  /* 0xff800000b5137808 */ /* 0x000fc40007000000 */
[----:B------:R-:W-:Y:S01]  /*117c0*/  FMNMX.FTZ R2, R133, R12, !PT ;  /* 0x0000000c85027209 */ /* 0x000fe20007810000 */
[----:B------:R-:W-:Y:S01]  /*117d0*/  STL [R1+0xf4], R213 ;  /* 0x0000f4d501007387 */ /* 0x000fe20000100800 */
[----:B------:R-:W-:Y:S02]  /*117e0*/  IADD3 R9, R0, 0x10, RZ ;  /* 0x0000001000097810 */ /* 0x000fe40007ffe0ff */
[----:B------:R-:W-:Y:S01]  /*117f0*/  ISETP.GE.AND P4, PT, R10, R172, PT ;  /* 0x000000ac0a00720c */ /* 0x000fe20003f86270 */
[----:B------:R1:W-:Y:S01]  /*11800*/  STL [R1+0xf0], R212 ;  /* 0x0000f0d401007387 */ /* 0x0003e20000100800 */
[----:B------:R-:W-:Y:S02]  /*11810*/  FSEL R18, R176, -INF , !P5 ;  /* 0xff800000b0127808 */ /* 0x000fe40006800000 */
[----:B------:R-:W-:Y:S01]  /*11820*/  FMNMX.FTZ R2, R19, R2, !PT ;  /* 0x0000000213027209 */ /* 0x000fe20007810000 */
[----:B------:R-:W-:Y:S01]  /*11830*/  STL [R1+0xec], R211 ;  /* 0x0000ecd301007387 */ /* 0x000fe20000100800 */
[----:B------:R-:W-:-:S02]  /*11840*/  ISETP.GE.AND P1, PT, R9, R172, PT ;  /* 0x000000ac0900720c */ /* 0x000fc40003f26270 */
[----:B------:R-:W-:Y:S01]  /*11850*/  FSEL R17, R177, -INF , !P4 ;  /* 0xff800000b1117808 */ /* 0x000fe20006000000 */
[----:B------:R-:W-:Y:S01]  /*11860*/  STL [R1+0xe8], R210 ;  /* 0x0000e8d201007387 */ /* 0x000fe20000100800 */
[----:B------:R-:W-:Y:S02]  /*11870*/  IADD3 R8, R0, 0x11, RZ ;  /* 0x0000001100087810 */ /* 0x000fe40007ffe0ff */
[----:B------:R-:W-:Y:S01]  /*11880*/  FMNMX.FTZ R2, R18, R2, !PT ;  /* 0x0000000212027209 */ /* 0x000fe20007810000 */
[----:B------:R-:W-:Y:S01]  /*11890*/  STL [R1+0xe4], R209 ;  /* 0x0000e4d101007387 */ /* 0x000fe20000100800 */
[----:B------:R-:W-:Y:S02]  /*118a0*/  IADD3 R7, R0, 0x18, RZ ;  /* 0x0000001800077810 */ /* 0x000fe40007ffe0ff */
[----:B------:R-:W-:Y:S01]  /*118b0*/  ISETP.GE.AND P5, PT, R8, R172, PT ;  /* 0x000000ac0800720c */ /* 0x000fe20003fa6270 */
[----:B------:R-:W-:Y:S01]  /*118c0*/  STL [R1+0xe0], R208 ;  /* 0x0000e0d001007387 */ /* 0x000fe20000100800 */
[----:B------:R-:W-:-:S02]  /*118d0*/  FSEL R16, R136, -INF , !P1 ;  /* 0xff80000088107808 */ /* 0x000fc40004800000 */
[----:B------:R-:W-:Y:S01]  /*118e0*/  FMNMX.FTZ R2, R17, R2, !PT ;  /* 0x0000000211027209 */ /* 0x000fe20007810000 */
[----:B------:R-:W-:Y:S01]  /*118f0*/  STL [R1+0xdc], R207 ;  /* 0x0000dccf01007387 */ /* 0x000fe20000100800 */
[----:B------:R-:W-:Y:S02]  /*11900*/  ISETP.GE.AND P4, PT, R7, R172, PT ;  /* 0x000000ac0700720c */ /* 0x000fe40003f86270 */
[----:B------:R-:W-:Y:S01]  /*11910*/  FSEL R15, R137, -INF , !P5 ;  /* 0xff800000890f7808 */ /* 0x000fe20006800000 */
[----:B------:R-:W-:Y:S01]  /*11920*/  STL [R1+0xd8], R204 ;  /* 0x0000d8cc01007387 */ /* 0x000fe20000100800 */
[----:B------:R-:W-:Y:S02]  /*11930*/  IADD3 R6, R0, 0x19, RZ ;  /* 0x0000001900067810 */ /* 0x000fe40007ffe0ff */
[----:B------:R-:W-:Y:S01]  /*11940*/  FMNMX.FTZ R2, R16, R2, !PT ;  /* 0x0000000210027209 */ /* 0x000fe20007810000 */
[----:B------:R-:W-:Y:S01]  /*11950*/  STL [R1+0xd4], R202 ;  /* 0x0000d4ca01007387 */ /* 0x000fe20000100800 */
[----:B------:R-:W-:-:S02]  /*11960*/  ISETP.GE.AND P1, PT, R6, R172, PT ;  /* 0x000000ac0600720c */ /* 0x000fc40003f26270 */
[----:B------:R-:W-:Y:S01]  /*11970*/  FSEL R14, R24, -INF , !P4 ;  /* 0xff800000180e7808 */ /* 0x000fe20006000000 */
[----:B------:R-:W-:Y:S01]  /*11980*/  STL [R1+0xd0], R200 ;  /* 0x0000d0c801007387 */ /* 0x000fe20000100800 */
[----:B------:R-:W-:Y:S02]  /*11990*/  FMNMX.FTZ R2, R15, R2, !PT ;  /* 0x000000020f027209 */ /* 0x000fe40007810000 */
[----:B------:R-:W-:Y:S01]  /*119a0*/  FSEL R13, R25, -INF , !P1 ;  /* 0xff800000190d7808 */ /* 0x000fe20004800000 */
[----:B------:R-:W2:Y:S01]  /*119b0*/  LDL.64 R250, [R1+0x28] ;  /* 0x0000280001fa7983 */ /* 0x000ea20000100a00 */
[----:B------:R-:W-:-:S03]  /*119c0*/  FMNMX.FTZ R2, R14, R2, !PT ;  /* 0x000000020e027209 */ /* 0x000fc60007810000 */
[----:B-1----:R-:W3:Y:S01]  /*119d0*/  LDL.64 R212, [R1+0x20] ;  /* 0x0000200001d47983 */ /* 0x002ee20000100a00 */
[----:B------:R-:W-:Y:S02]  /*119e0*/  FMNMX.FTZ R2, R13, R2, !PT ;  /* 0x000000020d027209 */ /* 0x000fe40007810000 */
[C---:B------:R-:W-:Y:S01]  /*119f0*/  ISETP.GE.AND P4, PT, R0.reuse, R173, PT ;  /* 0x000000ad0000720c */ /* 0x040fe20003f86270 */
[----:B------:R-:W-:Y:S01]  /*11a00*/  STL [R1+0x110], R252 ;  /* 0x000110fc01007387 */ /* 0x000fe20000100800 */
[-C--:B------:R-:W-:Y:S02]  /*11a10*/  ISETP.GE.AND P6, PT, R0, R175.reuse, PT ;  /* 0x000000af0000720c */ /* 0x080fe40003fc6270 */
[----:B------:R-:W-:Y:S01]  /*11a20*/  ISETP.GE.AND P5, PT, R5, R175, PT ;  /* 0x000000af0500720c */ /* 0x000fe20003fa6270 */
[----:B------:R-:W1:Y:S03]  /*11a30*/  SHFL.BFLY PT, R4, R2, 0x2, 0x1f ;  /* 0x0c401f0002047f89 */ /* 0x000e6600000e0000 */
[----:B------:R-:W-:Y:S01]  /*11a40*/  FSEL R25, R197, -INF , !P5 ;  /* 0xff800000c5197808 */ /* 0x000fe20006800000 */
[----:B------:R-:W-:Y:S01]  /*11a50*/  STL [R1+0x114], R172 ;  /* 0x000114ac01007387 */ /* 0x000fe20000100800 */
[----:B-1----:R-:W-:-:S05]  /*11a60*/  FMNMX.FTZ R2, R2, R4, !PT ;  /* 0x0000000402027209 */ /* 0x002fca0007810000 */
[----:B------:R-:W1:Y:S02]  /*11a70*/  SHFL.BFLY PT, R4, R2, 0x1, 0x1f ;  /* 0x0c201f0002047f89 */ /* 0x000e6400000e0000 */
[----:B-1----:R-:W-:-:S04]  /*11a80*/  FMNMX.FTZ R237, R2, R4, !PT ;  /* 0x0000000402ed7209 */ /* 0x002fc80007810000 */
[C---:B------:R-:W-:Y:S01]  /*11a90*/  FSETP.NEU.FTZ.AND P1, PT, R237.reuse, -INF , PT ;  /* 0xff800000ed00780b */ /* 0x040fe20003f3d000 */
[----:B------:R1:W-:Y:S03]  /*11aa0*/  STL [R1+0x118], R237 ;  /* 0x000118ed01007387 */ /* 0x0003e60000100800 */
[----:B------:R-:W-:-:S05]  /*11ab0*/  FSEL R2, R237, RZ, P1 ;  /* 0x000000ffed027208 */ /* 0x000fca0000800000 */
[----:B------:R-:W-:-:S04]  /*11ac0*/  FADD.FTZ R2, R133, -R2 ;  /* 0x8000000285027221 */ /* 0x000fc80000010000 */
[----:B------:R-:W-:Y:S02]  /*11ad0*/  FMUL.FTZ R4, R2, c[0x0][0x23c] ;  /* 0x00008f0002047a20 */ /* 0x000fe40000410000 */
[----:B------:R-:W-:-:S04]  /*11ae0*/  FMUL.FTZ R2, R237, c[0x0][0x23c] ;  /* 0x00008f00ed027a20 */ /* 0x000fc80000410000 */
[----:B------:R-:W4:Y:S01]  /*11af0*/  MUFU.EX2 R4, R4 ;  /* 0x0000000400047308 */ /* 0x000f220000000800 */
[----:B------:R-:W-:Y:S02]  /*11b00*/  FSEL R2, R2, RZ, P1 ;  /* 0x000000ff02027208 */ /* 0x000fe40000800000 */
[----:B------:R-:W-:-:S03]  /*11b10*/  ISETP.GE.AND P1, PT, R5, R173, PT ;  /* 0x000000ad0500720c */ /* 0x000fc60003f26270 */
[--C-:B------:R-:W-:Y:S02]  /*11b20*/  FFMA.FTZ R12, R12, c[0x0][0x23c], -R2.reuse ;  /* 0x00008f000c0c7a23 */ /* 0x100fe40000010802 */
[--C-:B------:R-:W-:Y:S02]  /*11b30*/  FFMA.FTZ R19, R19, c[0x0][0x23c], -R2.reuse ;  /* 0x00008f0013137a23 */ /* 0x100fe40000010802 */
[--C-:B------:R-:W-:Y:S02]  /*11b40*/  FFMA.FTZ R133, R18, c[0x0][0x23c], -R2.reuse ;  /* 0x00008f0012857a23 */ /* 0x100fe40000010802 */
[--C-:B------:R-:W-:Y:S01]  /*11b50*/  FFMA.FTZ R135, R17, c[0x0][0x23c], -R2.reuse ;  /* 0x00008f0011877a23 */ /* 0x100fe20000010802 */
[----:B------:R-:W-:Y:S01]  /*11b60*/  MUFU.EX2 R12, R12 ;  /* 0x0000000c000c7308 */ /* 0x000fe20000000800 */
[--C-:B------:R-:W-:Y:S02]  /*11b70*/  FFMA.FTZ R136, R16, c[0x0][0x23c], -R2.reuse ;  /* 0x00008f0010887a23 */ /* 0x100fe40000010802 */
[----:B------:R-:W-:-:S02]  /*11b80*/  FFMA.FTZ R137, R15, c[0x0][0x23c], -R2 ;  /* 0x00008f000f897a23 */ /* 0x000fc40000010802 */
[--C-:B------:R-:W-:Y:S02]  /*11b90*/  FFMA.FTZ R177, R14, c[0x0][0x23c], -R2.reuse ;  /* 0x00008f000eb17a23 */ /* 0x100fe40000010802 */
[----:B------:R-:W-:Y:S02]  /*11ba0*/  FFMA.FTZ R176, R13, c[0x0][0x23c], -R2 ;  /* 0x00008f000db07a23 */ /* 0x000fe40000010802 */
[----:B------:R1:W1:Y:S01]  /*11bb0*/  MUFU.EX2 R2, R19 ;  /* 0x0000001300027308 */ /* 0x0002620000000800 */
[-C--:B----4-:R-:W-:Y:S02]  /*11bc0*/  FMUL.FTZ R152, R152, R4.reuse ;  /* 0x0000000498987220 */ /* 0x090fe40000410000 */
[-C--:B------:R-:W-:Y:S02]  /*11bd0*/  FMUL.FTZ R153, R153, R4.reuse ;  /* 0x0000000499997220 */ /* 0x080fe40000410000 */
[-C--:B------:R-:W-:Y:S01]  /*11be0*/  FMUL.FTZ R220, R148, R4.reuse ;  /* 0x0000000494dc7220 */ /* 0x080fe20000410000 */
[----:B------:R-:W-:Y:S01]  /*11bf0*/  STL [R1+0x11c], R152 ;  /* 0x00011c9801007387 */ /* 0x000fe20000100800 */
[----:B------:R-:W-:-:S02]  /*11c00*/  FMUL.FTZ R235, R141, R4 ;  /* 0x000000048deb7220 */ /* 0x000fc40000410000 */
[-C--:B------:R-:W-:Y:S01]  /*11c10*/  FMUL.FTZ R221, R149, R4.reuse ;  /* 0x0000000495dd7220 */ /* 0x080fe20000410000 */
[----:B------:R-:W-:Y:S01]  /*11c20*/  STL [R1+0x120], R153 ;  /* 0x0001209901007387 */ /* 0x000fe20000100800 */
[-C--:B------:R-:W-:Y:S02]  /*11c30*/  FMUL.FTZ R144, R144, R4.reuse ;  /* 0x0000000490907220 */ /* 0x080fe40000410000 */
[-C--:B------:R-:W-:Y:S01]  /*11c40*/  FMUL.FTZ R145, R145, R4.reuse ;  /* 0x0000000491917220 */ /* 0x080fe20000410000 */
[----:B------:R4:W-:Y:S01]  /*11c50*/  STL [R1+0x124], R220 ;  /* 0x000124dc01007387 */ /* 0x0009e20000100800 */
[-C--:B------:R-:W-:Y:S01]  /*11c60*/  FMUL.FTZ R24, R140, R4.reuse ;  /* 0x000000048c187220 */ /* 0x080fe20000410000 */
[----:B-1----:R-:W-:Y:S01]  /*11c70*/  FSEL R19, R183, -INF , !P1 ;  /* 0xff800000b7137808 */ /* 0x002fe20004800000 */
[-C--:B------:R-:W-:Y:S01]  /*11c80*/  FMUL.FTZ R218, R36, R4.reuse ;  /* 0x0000000424da7220 */ /* 0x080fe20000410000 */
[----:B------:R-:W-:Y:S01]  /*11c90*/  ISETP.GE.AND P1, PT, R10, R173, PT ;  /* 0x000000ad0a00720c */ /* 0x000fe20003f26270 */
[----:B------:R-:W-:-:S02]  /*11ca0*/  FMUL.FTZ R224, R37, R4 ;  /* 0x0000000425e07220 */ /* 0x000fc40000410000 */
[-C--:B------:R-:W-:Y:S01]  /*11cb0*/  FMUL.FTZ R23, R48, R4.reuse ;  /* 0x0000000430177220 */ /* 0x080fe20000410000 */
[----:B------:R-:W-:Y:S01]  /*11cc0*/  FSEL R17, R179, -INF , !P1 ;  /* 0xff800000b3117808 */ /* 0x000fe20004800000 */
[-C--:B------:R-:W-:Y:S01]  /*11cd0*/  FMUL.FTZ R22, R49, R4.reuse ;  /* 0x0000000431167220 */ /* 0x080fe20000410000 */
[-C--:B------:R-:W-:Y:S01]  /*11ce0*/  ISETP.GE.AND P1, PT, R8, R173.reuse, PT ;  /* 0x000000ad0800720c */ /* 0x080fe20003f26270 */
[-C--:B------:R-:W-:Y:S02]  /*11cf0*/  FMUL.FTZ R219, R52, R4.reuse ;  /* 0x0000000434db7220 */ /* 0x080fe40000410000 */
[-C--:B------:R-:W-:Y:S01]  /*11d00*/  FMUL.FTZ R228, R53, R4.reuse ;  /* 0x0000000435e47220 */ /* 0x080fe20000410000 */
[----:B------:R-:W-:Y:S01]  /*11d10*/  FSEL R15, R139, -INF , !P1 ;  /* 0xff8000008b0f7808 */ /* 0x000fe20004800000 */
[-C--:B------:R-:W-:Y:S01]  /*11d20*/  FMUL.FTZ R207, R64, R4.reuse ;  /* 0x0000000440cf7220 */ /* 0x080fe20000410000 */
[----:B------:R-:W-:Y:S01]  /*11d30*/  ISETP.GE.AND P1, PT, R6, R173, PT ;  /* 0x000000ad0600720c */ /* 0x000fe20003f26270 */
[----:B------:R-:W-:-:S02]  /*11d40*/  FMUL.FTZ R204, R65, R4 ;  /* 0x0000000441cc7220 */ /* 0x000fc40000410000 */
[-C--:B------:R-:W-:Y:S01]  /*11d50*/  FMUL.FTZ R237, R68, R4.reuse ;  /* 0x0000000444ed7220 */ /* 0x080fe20000410000 */
[----:B------:R-:W-:Y:S01]  /*11d60*/  FSEL R13, R27, -INF , !P1 ;  /* 0xff8000001b0d7808 */ /* 0x000fe20004800000 */
[-C--:B------:R-:W-:Y:S02]  /*11d70*/  FMUL.FTZ R245, R80, R4.reuse ;  /* 0x0000000450f57220 */ /* 0x080fe40000410000 */
[-C--:B------:R-:W-:Y:S02]  /*11d80*/  FMUL.FTZ R244, R81, R4.reuse ;  /* 0x0000000451f47220 */ /* 0x080fe40000410000 */
[-C--:B----4-:R-:W-:Y:S02]  /*11d90*/  FMUL.FTZ R220, R69, R4.reuse ;  /* 0x0000000445dc7220 */ /* 0x090fe40000410000 */
        /* <DEDUP_REMOVED lines=13> */
[----:B------:R-:W-:Y:S01]  /*11e70*/  FFMA.FTZ R4, R242, R4, R12 ;  /* 0x00000004f2047223 */ /* 0x000fe2000001000c */
[----:B------:R-:W-:Y:S01]  /*11e80*/  FSEL R12, R182, -INF , !P4 ;  /* 0xff800000b60c7808 */ /* 0x000fe20006000000 */
[----:B------:R-:W-:Y:S01]  /*11e90*/  IMAD.MOV.U32 R116, RZ, RZ, R22 ;  /* 0x000000ffff747224 */ /* 0x000fe200078e0016 */
[----:B------:R-:W-:Y:S01]  /*11ea0*/  ISETP.GE.AND P4, PT, R11, R173, PT ;  /* 0x000000ad0b00720c */ /* 0x000fe20003f86270 */
[----:B------:R-:W-:Y:S01]  /*11eb0*/  FADD.FTZ R36, R2, R4 ;  /* 0x0000000402247221 */ /* 0x000fe20000010000 */
[----:B------:R-:W-:Y:S01]  /*11ec0*/  FMNMX.FTZ R2, R132, R12, !PT ;  /* 0x0000000c84027209 */ /* 0x000fe20007810000 */
[----:B------:R-:W-:Y:S01]  /*11ed0*/  IMAD.MOV.U32 R117, RZ, RZ, R23 ;  /* 0x000000ffff757224 */ /* 0x000fe200078e0017 */
[----:B------:R-:W-:Y:S01]  /*11ee0*/  FSEL R18, R178, -INF , !P4 ;  /* 0xff800000b2127808 */ /* 0x000fe20006000000 */
[----:B------:R-:W-:Y:S01]  /*11ef0*/  IMAD.MOV.U32 R242, RZ, RZ, R228 ;  /* 0x000000fffff27224 */ /* 0x000fe200078e00e4 */
[----:B------:R-:W-:-:S02]  /*11f00*/  FMNMX.FTZ R2, R19, R2, !PT ;  /* 0x0000000213027209 */ /* 0x000fc40007810000 */
[-C--:B------:R-:W-:Y:S02]  /*11f10*/  ISETP.GE.AND P4, PT, R9, R173.reuse, PT ;  /* 0x000000ad0900720c */ /* 0x080fe40003f86270 */
[----:B------:R-:W-:Y:S02]  /*11f20*/  FMNMX.FTZ R2, R18, R2, !PT ;  /* 0x0000000212027209 */ /* 0x000fe40007810000 */
[----:B------:R-:W-:Y:S02]  /*11f30*/  FSEL R16, R138, -INF , !P4 ;  /* 0xff8000008a107808 */ /* 0x000fe40006000000 */
[----:B------:R-:W-:Y:S02]  /*11f40*/  FMNMX.FTZ R2, R17, R2, !PT ;  /* 0x0000000211027209 */ /* 0x000fe40007810000 */
[----:B------:R-:W-:Y:S02]  /*11f50*/  ISETP.GE.AND P4, PT, R7, R173, PT ;  /* 0x000000ad0700720c */ /* 0x000fe40003f86270 */
[----:B------:R-:W-:-:S02]  /*11f60*/  FMNMX.FTZ R2, R16, R2, !PT ;  /* 0x0000000210027209 */ /* 0x000fc40007810000 */
[----:B------:R-:W-:Y:S02]  /*11f70*/  FSEL R14, R26, -INF , !P4 ;  /* 0xff8000001a0e7808 */ /* 0x000fe40006000000 */
[----:B------:R-:W-:Y:S02]  /*11f80*/  FMNMX.FTZ R2, R15, R2, !PT ;  /* 0x000000020f027209 */ /* 0x000fe40007810000 */
[----:B------:R-:W-:Y:S02]  /*11f90*/  ISETP.GE.AND P4, PT, R5, R174, PT ;  /* 0x000000ae0500720c */ /* 0x000fe40003f86270 */
        /* <DEDUP_REMOVED lines=10> */
[----:B------:R-:W-:-:S04]  /*12040*/  FMUL.FTZ R2, R236, c[0x0][0x23c] ;  /* 0x00008f00ec027a20 */ /* 0x000fc80000410000 */
[----:B------:R-:W1:Y:S01]  /*12050*/  MUFU.EX2 R4, R4 ;  /* 0x0000000400047308 */ /* 0x000e620000000800 */
[----:B------:R-:W-:Y:S02]  /*12060*/  FSEL R2, R2, RZ, P1 ;  /* 0x000000ff02027208 */ /* 0x000fe40000800000 */
[----:B------:R-:W-:-:S03]  /*12070*/  ISETP.GE.AND P1, PT, R0, R174, PT ;  /* 0x000000ae0000720c */ /* 0x000fc60003f26270 */
[--C-:B------:R-:W-:Y:S01]  /*12080*/  FFMA.FTZ R85, R16, c[0x0][0x23c], -R2.reuse ;  /* 0x00008f0010557a23 */ /* 0x100fe20000010802 */
[----:B------:R-:W-:Y:S01]  /*12090*/  FSEL R16, R196, -INF , !P6 ;  /* 0xff800000c4107808 */ /* 0x000fe20007000000 */
[--C-:B------:R-:W-:Y:S01]  /*120a0*/  FFMA.FTZ R113, R13, c[0x0][0x23c], -R2.reuse ;  /* 0x00008f000d717a23 */ /* 0x100fe20000010802 */
[----:B------:R-:W4:Y:S01]  /*120b0*/  LDL.64 R196, [R1+0xc8] ;  /* 0x0000c80001c47983 */ /* 0x000f220000100a00 */
[----:B------:R-:W-:Y:S01]  /*120c0*/  FSEL R5, R198, -INF , !P1 ;  /* 0xff800000c6057808 */ /* 0x000fe20004800000 */
[--C-:B------:R-:W-:Y:S01]  /*120d0*/  FFMA.FTZ R27, R19, c[0x0][0x23c], -R2.reuse ;  /* 0x00008f00131b7a23 */ /* 0x100fe20000010802 */
[----:B------:R-:W-:Y:S01]  /*120e0*/  ISETP.GE.AND P1, PT, R11, R174, PT ;  /* 0x000000ae0b00720c */ /* 0x000fe20003f26270 */
[--C-:B------:R-:W-:Y:S01]  /*120f0*/  FFMA.FTZ R12, R12, c[0x0][0x23c], -R2.reuse ;  /* 0x00008f000c0c7a23 */ /* 0x100fe20000010802 */
[----:B------:R-:W-:Y:S01]  /*12100*/  FSEL R13, R199, -INF , !P4 ;  /* 0xff800000c70d7808 */ /* 0x000fe20006000000 */
[--C-:B------:R-:W-:Y:S01]  /*12110*/  FFMA.FTZ R81, R18, c[0x0][0x23c], -R2.reuse ;  /* 0x00008f0012517a23 */ /* 0x100fe20000010802 */
[----:B------:R-:W-:Y:S01]  /*12120*/  FMNMX.FTZ R0, R3, R5, !PT ;  /* 0x0000000503007209 */ /* 0x000fe20007810000 */
[----:B-1----:R-:W-:Y:S01]  /*12130*/  FMUL.FTZ R232, R143, R4 ;  /* 0x000000048fe87220 */ /* 0x002fe20000410000 */
[----:B------:R-:W-:Y:S01]  /*12140*/  ISETP.GE.AND P4, PT, R10, R174, PT ;  /* 0x000000ae0a00720c */ /* 0x000fe20003f86270 */
[-C--:B------:R-:W-:Y:S01]  /*12150*/  FMUL.FTZ R243, R142, R4.reuse ;  /* 0x000000048ef37220 */ /* 0x080fe20000410000 */
[----:B------:R-:W-:Y:S01]  /*12160*/  FSEL R22, R194, -INF , !P1 ;  /* 0xff800000c2167808 */ /* 0x000fe20004800000 */
[----:B------:R-:W-:Y:S01]  /*12170*/  FMUL.FTZ R209, R103, R4 ;  /* 0x0000000467d17220 */ /* 0x000fe20000410000 */
[----:B------:R-:W-:Y:S01]  /*12180*/  FMNMX.FTZ R0, R13, R0, !PT ;  /* 0x000000000d007209 */ /* 0x000fe20007810000 */
[--C-:B------:R-:W-:Y:S01]  /*12190*/  FFMA.FTZ R80, R17, c[0x0][0x23c], -R2.reuse ;  /* 0x00008f0011507a23 */ /* 0x100fe20000010802 */
[----:B------:R-:W-:Y:S01]  /*121a0*/  ISETP.GE.AND P1, PT, R9, R174, PT ;  /* 0x000000ae0900720c */ /* 0x000fe20003f26270 */
[--C-:B------:R-:W-:Y:S01]  /*121b0*/  FFMA.FTZ R96, R15, c[0x0][0x23c], -R2.reuse ;  /* 0x00008f000f607a23 */ /* 0x100fe20000010802 */
[----:B------:R-:W-:Y:S01]  /*121c0*/  FSEL R19, R195, -INF , !P4 ;  /* 0xff800000c3137808 */ /* 0x000fe20006000000 */
[----:B------:R-:W-:Y:S01]  /*121d0*/  FFMA.FTZ R112, R14, c[0x0][0x23c], -R2 ;  /* 0x00008f000e707a23 */ /* 0x000fe20000010802 */
[----:B------:R-:W-:Y:S01]  /*121e0*/  FMNMX.FTZ R0, R22, R0, !PT ;  /* 0x0000000016007209 */ /* 0x000fe20007810000 */
[----:B------:R-:W-:Y:S01]  /*121f0*/  IMAD.MOV.U32 R103, RZ, RZ, R232 ;  /* 0x000000ffff677224 */ /* 0x000fe200078e00e8 */
[-C--:B------:R-:W-:Y:S01]  /*12200*/  ISETP.GE.AND P6, PT, R11, R175.reuse, PT ;  /* 0x000000af0b00720c */ /* 0x080fe20003fc6270 */
[----:B------:R-:W-:Y:S01]  /*12210*/  FMUL.FTZ R232, R118, R4 ;  /* 0x0000000476e87220 */ /* 0x000fe20000410000 */
[----:B------:R-:W-:Y:S01]  /*12220*/  ISETP.GE.AND P4, PT, R8, R174, PT ;  /* 0x000000ae0800720c */ /* 0x000fe20003f86270 */
[----:B------:R-:W-:Y:S01]  /*12230*/  IMAD.MOV.U32 R118, RZ, RZ, R243 ;  /* 0x000000ffff767224 */ /* 0x000fe200078e00f3 */
[----:B------:R-:W-:Y:S01]  /*12240*/  FSEL R18, R190, -INF , !P1 ;  /* 0xff800000be127808 */ /* 0x000fe20004800000 */
[----:B------:R-:W-:Y:S01]  /*12250*/  FMUL.FTZ R243, R130, R4 ;  /* 0x0000000482f37220 */ /* 0x000fe20000410000 */
[----:B------:R-:W-:Y:S01]  /*12260*/  FMNMX.FTZ R0, R19, R0, !PT ;  /* 0x0000000013007209 */ /* 0x000fe20007810000 */
[----:B------:R-:W-:Y:S01]  /*12270*/  IMAD.MOV.U32 R130, RZ, RZ, R24 ;  /* 0x000000ffff827224 */ /* 0x000fe200078e0018 */
[----:B------:R-:W-:Y:S01]  /*12280*/  FMNMX.FTZ R2, R134, R16, !PT ;  /* 0x0000001086027209 */ /* 0x000fe20007810000 */
[----:B------:R1:W1:Y:S01]  /*12290*/  MUFU.EX2 R34, R12 ;  /* 0x0000000c00227308 */ /* 0x0002620000000800 */
[----:B------:R-:W-:Y:S01]  /*122a0*/  ISETP.GE.AND P1, PT, R7, R174, PT ;  /* 0x000000ae0700720c */ /* 0x000fe20003f26270 */
[-C--:B------:R-:W-:Y:S01]  /*122b0*/  FMUL.FTZ R223, R151, R4.reuse ;  /* 0x0000000497df7220 */ /* 0x080fe20000410000 */
[-C--:B------:R-:W-:Y:S01]  /*122c0*/  ISETP.GE.AND P5, PT, R10, R175.reuse, PT ;  /* 0x000000af0a00720c */ /* 0x080fe20003fa6270 */
[----:B------:R-:W-:Y:S01]  /*122d0*/  FMUL.FTZ R222, R150, R4 ;  /* 0x0000000496de7220 */ /* 0x000fe20000410000 */
[----:B------:R-:W-:Y:S01]  /*122e0*/  FSEL R24, R192, -INF , !P6 ;  /* 0xff800000c0187808 */ /* 0x000fe20007000000 */
[----:B---3--:R-:W-:Y:S01]  /*122f0*/  IMAD.MOV.U32 R142, RZ, RZ, R212 ;  /* 0x000000ffff8e7224 */ /* 0x008fe200078e00d4 */
[----:B------:R-:W-:Y:S01]  /*12300*/  FSEL R17, R191, -INF , !P4 ;  /* 0xff800000bf117808 */ /* 0x000fe20006000000 */
[----:B------:R-:W-:Y:S01]  /*12310*/  IMAD.MOV.U32 R143, RZ, RZ, R213 ;  /* 0x000000ffff8f7224 */ /* 0x000fe200078e00d5 */
[----:B------:R-:W-:Y:S01]  /*12320*/  FMNMX.FTZ R0, R18, R0, !PT ;  /* 0x0000000012007209 */ /* 0x000fe20007810000 */
[----:B------:R-:W-:Y:S01]  /*12330*/  FMUL.FTZ R151, R54, R4 ;  /* 0x0000000436977220 */ /* 0x000fe20000410000 */
[----:B------:R-:W-:Y:S01]  /*12340*/  FMNMX.FTZ R2, R25, R2, !PT ;  /* 0x0000000219027209 */ /* 0x000fe20007810000 */
[-C--:B------:R-:W-:Y:S01]  /*12350*/  FMUL.FTZ R154, R154, R4.reuse ;  /* 0x000000049a9a7220 */ /* 0x080fe20000410000 */
[----:B------:R-:W-:Y:S01]  /*12360*/  FSEL R15, R186, -INF , !P1 ;  /* 0xff800000ba0f7808 */ /* 0x000fe20004800000 */
[-C--:B------:R-:W-:Y:S01]  /*12370*/  FMUL.FTZ R155, R155, R4.reuse ;  /* 0x000000049b9b7220 */ /* 0x080fe20000410000 */
[-C--:B------:R-:W-:Y:S01]  /*12380*/  ISETP.GE.AND P6, PT, R9, R175.reuse, PT ;  /* 0x000000af0900720c */ /* 0x080fe20003fc6270 */
[-C--:B------:R-:W-:Y:S01]  /*12390*/  FMUL.FTZ R146, R146, R4.reuse ;  /* 0x0000000492927220 */ /* 0x080fe20000410000 */
[----:B------:R-:W-:Y:S01]  /*123a0*/  FSEL R23, R193, -INF , !P5 ;  /* 0xff800000c1177808 */ /* 0x000fe20006800000 */
[----:B------:R-:W-:Y:S01]  /*123b0*/  FMUL.FTZ R147, R147, R4 ;  /* 0x0000000493937220 */ /* 0x000fe20000410000 */
[----:B------:R-:W-:Y:S01]  /*123c0*/  ISETP.GE.AND P1, PT, R6, R174, PT ;  /* 0x000000ae0600720c */ /* 0x000fe20003f26270 */
[----:B------:R-:W-:Y:S01]  /*123d0*/  FMUL.FTZ R140, R38, R4 ;  /* 0x00000004268c7220 */ /* 0x000fe20000410000 */
[----:B------:R-:W-:Y:S01]  /*123e0*/  FMNMX.FTZ R0, R17, R0, !PT ;  /* 0x0000000011007209 */ /* 0x000fe20007810000 */
[----:B------:R-:W-:Y:S01]  /*123f0*/  FMUL.FTZ R216, R39, R4 ;  /* 0x0000000427d87220 */ /* 0x000fe20000410000 */
[----:B------:R-:W-:Y:S01]  /*12400*/  FMNMX.FTZ R2, R24, R2, !PT ;  /* 0x0000000218027209 */ /* 0x000fe20007810000 */
[-C--:B------:R-:W-:Y:S01]  /*12410*/  FMUL.FTZ R213, R50, R4.reuse ;  /* 0x0000000432d57220 */ /* 0x080fe20000410000 */
[-C--:B------:R-:W-:Y:S01]  /*12420*/  ISETP.GE.AND P5, PT, R8, R175.reuse, PT ;  /* 0x000000af0800720c */ /* 0x080fe20003fa6270 */
[-C--:B------:R-:W-:Y:S01]  /*12430*/  FMUL.FTZ R212, R51, R4.reuse ;  /* 0x0000000433d47220 */ /* 0x080fe20000410000 */
[----:B------:R-:W-:Y:S01]  /*12440*/  FSEL R14, R187, -INF , !P1 ;  /* 0xff800000bb0e7808 */ /* 0x000fe20004800000 */
[----:B------:R-:W-:Y:S01]  /*12450*/  FMUL.FTZ R150, R55, R4 ;  /* 0x0000000437967220 */ /* 0x000fe20000410000 */
[----:B------:R-:W-:Y:S01]  /*12460*/  FMNMX.FTZ R0, R15, R0, !PT ;  /* 0x000000000f007209 */ /* 0x000fe20007810000 */
[-C--:B------:R-:W-:Y:S01]  /*12470*/  FMUL.FTZ R202, R66, R4.reuse ;  /* 0x0000000442ca7220 */ /* 0x080fe20000410000 */
[----:B-1----:R-:W-:Y:S01]  /*12480*/  FSEL R12, R188, -INF , !P6 ;  /* 0xff800000bc0c7808 */ /* 0x002fe20007000000 */
[----:B------:R-:W-:Y:S01]  /*12490*/  FMUL.FTZ R200, R67, R4 ;  /* 0x0000000443c87220 */ /* 0x000fe20000410000 */
[----:B------:R-:W-:Y:S01]  /*124a0*/  FMNMX.FTZ R2, R23, R2, !PT ;  /* 0x0000000217027209 */ /* 0x000fe20007810000 */
[-C--:B------:R-:W-:Y:S01]  /*124b0*/  FMUL.FTZ R153, R70, R4.reuse ;  /* 0x0000000446997220 */ /* 0x080fe20000410000 */
[-C--:B------:R-:W-:Y:S01]  /*124c0*/  ISETP.GE.AND P4, PT, R7, R175.reuse, PT ;  /* 0x000000af0700720c */ /* 0x080fe20003f86270 */
[----:B------:R-:W-:Y:S01]  /*124d0*/  FMUL.FTZ R152, R71, R4 ;  /* 0x0000000447987220 */ /* 0x000fe20000410000 */
[----:B------:R-:W-:Y:S01]  /*124e0*/  FMNMX.FTZ R0, R14, R0, !PT ;  /* 0x000000000e007209 */ /* 0x000fe20007810000 */
[-C--:B------:R-:W-:Y:S01]  /*124f0*/  FMUL.FTZ R234, R82, R4.reuse ;  /* 0x0000000452ea7220 */ /* 0x080fe20000410000 */
[----:B------:R-:W-:Y:S01]  /*12500*/  FSEL R11, R189, -INF , !P5 ;  /* 0xff800000bd0b7808 */ /* 0x000fe20006800000 */
[----:B------:R-:W-:Y:S01]  /*12510*/  FMUL.FTZ R128, R83, R4 ;  /* 0x0000000453807220 */ /* 0x000fe20000410000 */
[----:B------:R-:W-:Y:S01]  /*12520*/  FMNMX.FTZ R2, R12, R2, !PT ;  /* 0x000000020c027209 */ /* 0x000fe20007810000 */
[-C--:B------:R-:W-:Y:S01]  /*12530*/  FMUL.FTZ R252, R86, R4.reuse ;  /* 0x0000000456fc7220 */ /* 0x080fe20000410000 */
[----:B------:R-:W-:Y:S01]  /*12540*/  ISETP.GE.AND P1, PT, R6, R175, PT ;  /* 0x000000af0600720c */ /* 0x000fe20003f26270 */
[----:B------:R-:W-:Y:S01]  /*12550*/  FMUL.FTZ R201, R87, R4 ;  /* 0x0000000457c97220 */ /* 0x000fe20000410000 */
[----:B------:R-:W-:Y:S01]  /*12560*/  FSEL R10, R184, -INF , !P4 ;  /* 0xff800000b80a7808 */ /* 0x000fe20006000000 */
[----:B------:R-:W1:Y:S01]  /*12570*/  SHFL.BFLY PT, R6, R0, 0x2, 0x1f ;  /* 0x0c401f0000067f89 */ /* 0x000e6200000e0000 */
[----:B------:R-:W-:Y:S01]  /*12580*/  FMNMX.FTZ R2, R11, R2, !PT ;  /* 0x000000020b027209 */ /* 0x000fe20007810000 */
[-C--:B------:R-:W-:Y:S01]  /*12590*/  FMUL.FTZ R205, R98, R4.reuse ;  /* 0x0000000462cd7220 */ /* 0x080fe20000410000 */
[----:B------:R-:W-:Y:S01]  /*125a0*/  FSEL R9, R185, -INF , !P1 ;  /* 0xff800000b9097808 */ /* 0x000fe20004800000 */
[----:B------:R-:W-:Y:S01]  /*125b0*/  FMUL.FTZ R215, R99, R4 ;  /* 0x0000000463d77220 */ /* 0x000fe20000410000 */
[----:B------:R-:W-:Y:S01]  /*125c0*/  FMNMX.FTZ R2, R10, R2, !PT ;  /* 0x000000020a027209 */ /* 0x000fe20007810000 */
[----:B------:R-:W-:-:S02]  /*125d0*/  FMUL.FTZ R210, R102, R4 ;  /* 0x0000000466d27220 */ /* 0x000fc40000410000 */
[----:B------:R-:W-:Y:S01]  /*125e0*/  FMUL.FTZ R148, R114, R4 ;  /* 0x0000000472947220 */ /* 0x000fe20000410000 */
[----:B------:R-:W-:Y:S01]  /*125f0*/  FMNMX.FTZ R2, R9, R2, !PT ;  /* 0x0000000209027209 */ /* 0x000fe20007810000 */
[-C--:B------:R-:W-:Y:S02]  /*12600*/  FMUL.FTZ R149, R115, R4.reuse ;  /* 0x0000000473957220 */ /* 0x080fe40000410000 */
[-C--:B------:R-:W-:Y:S02]  /*12610*/  FMUL.FTZ R129, R119, R4.reuse ;  /* 0x0000000477817220 */ /* 0x080fe40000410000 */
[-C--:B------:R-:W-:Y:S02]  /*12620*/  FMUL.FTZ R131, R131, R4.reuse ;  /* 0x0000000483837220 */ /* 0x080fe40000410000 */
[----:B------:R-:W-:Y:S02]  /*12630*/  FFMA.FTZ R54, R217, R4, R34 ;  /* 0x00000004d9367223 */ /* 0x000fe40000010022 */
[----:B------:R-:W3:Y:S01]  /*12640*/  SHFL.BFLY PT, R4, R2, 0x2, 0x1f ;  /* 0x0c401f0002047f89 */ /* 0x000ee200000e0000 */
[----:B------:R-:W-:Y:S01]  /*12650*/  IMAD.MOV.U32 R119, RZ, RZ, R235 ;  /* 0x000000ffff777224 */ /* 0x000fe200078e00eb */
[----:B-1----:R-:W-:-:S05]  /*12660*/  FMNMX.FTZ R0, R0, R6, !PT ;  /* 0x0000000600007209 */ /* 0x002fca0007810000 */
[----:B------:R-:W1:Y:S01]  /*12670*/  SHFL.BFLY PT, R6, R0, 0x1, 0x1f ;  /* 0x0c201f0000067f89 */ /* 0x000e6200000e0000 */
[----:B---3--:R-:W-:-:S05]  /*12680*/  FMNMX.FTZ R4, R2, R4, !PT ;  /* 0x0000000402047209 */ /* 0x008fca0007810000 */
[----:B------:R-:W3:Y:S01]  /*12690*/  SHFL.BFLY PT, R26, R4, 0x1, 0x1f ;  /* 0x0c201f00041a7f89 */ /* 0x000ee200000e0000 */
[----:B-1----:R-:W-:-:S04]  /*126a0*/  FMNMX.FTZ R228, R0, R6, !PT ;  /* 0x0000000600e47209 */ /* 0x002fc80007810000 */
[C---:B------:R-:W-:Y:S01]  /*126b0*/  FSETP.NEU.FTZ.AND P1, PT, R228.reuse, -INF , PT ;  /* 0xff800000e400780b */ /* 0x040fe20003f3d000 */
[----:B------:R-:W-:-:S05]  /*126c0*/  FMUL.FTZ R2, R228, c[0x0][0x23c] ;  /* 0x00008f00e4027a20 */ /* 0x000fca0000410000 */
[----:B------:R-:W-:-:S05]  /*126d0*/  FSEL R2, R2, RZ, P1 ;  /* 0x000000ff02027208 */ /* 0x000fca0000800000 */
[----:B------:R-:W-:Y:S01]  /*126e0*/  FFMA.FTZ R0, R5, c[0x0][0x23c], -R2 ;  /* 0x00008f0005007a23 */ /* 0x000fe20000010802 */
[----:B---3--:R-:W-:Y:S02]  /*126f0*/  FMNMX.FTZ R235, R4, R26, !PT ;  /* 0x0000001a04eb7209 */ /* 0x008fe40007810000 */
[----:B------:R-:W-:Y:S01]  /*12700*/  FSEL R4, R228, RZ, P1 ;  /* 0x000000ffe4047208 */ /* 0x000fe20000800000 */
[----:B------:R1:W-:Y:S04]  /*12710*/  MUFU.EX2 R6, R0 ;  /* 0x0000000000067308 */ /* 0x0003e80000000800 */
[----:B------:R-:W-:-:S04]  /*12720*/  FADD.FTZ R3, R3, -R4 ;  /* 0x8000000403037221 */ /* 0x000fc80000010000 */
[----:B------:R-:W-:Y:S01]  /*12730*/  FMUL.FTZ R3, R3, c[0x0][0x23c] ;  /* 0x00008f0003037a20 */ /* 0x000fe20000410000 */
[----:B------:R-:W-:Y:S01]  /*12740*/  FSETP.NEU.FTZ.AND P4, PT, R235, -INF , PT ;  /* 0xff800000eb00780b */ /* 0x000fe20003f9d000 */
[----:B-1----:R-:W-:-:S04]  /*12750*/  FFMA.FTZ R0, R13, c[0x0][0x23c], -R2 ;  /* 0x00008f000d007a23 */ /* 0x002fc80000010802 */
[----:B------:R1:W-:Y:S01]  /*12760*/  MUFU.EX2 R5, R0 ;  /* 0x0000000000057308 */ /* 0x0003e20000000800 */
[----:B------:R-:W-:-:S07]  /*12770*/  FFMA.FTZ R4, R22, c[0x0][0x23c], -R2 ;  /* 0x00008f0016047a23 */ /* 0x000fce0000010802 */
[----:B------:R-:W3:Y:S01]  /*12780*/  MUFU.EX2 R3, R3 ;  /* 0x0000000300037308 */ /* 0x000ee20000000800 */
[----:B-1----:R-:W-:-:S05]  /*12790*/  FMUL.FTZ R0, R235, c[0x0][0x23c] ;  /* 0x00008f00eb007a20 */ /* 0x002fca0000410000 */
[----:B------:R-:W-:Y:S02]  /*127a0*/  FSEL R0, R0, RZ, P4 ;  /* 0x000000ff00007208 */ /* 0x000fe40002000000 */
[----:B------:R-:W1:Y:S03]  /*127b0*/  MUFU.EX2 R4, R4 ;  /* 0x0000000400047308 */ /* 0x000e660000000800 */
[----:B------:R-:W-:Y:S02]  /*127c0*/  FFMA.FTZ R82, R12, c[0x0][0x23c], -R0 ;  /* 0x00008f000c527a23 */ /* 0x000fe40000010800 */
[----:B------:R-:W-:Y:S02]  /*127d0*/  FFMA.FTZ R12, R19, c[0x0][0x23c], -R2 ;  /* 0x00008f00130c7a23 */ /* 0x000fe40000010802 */
[--C-:B------:R-:W-:Y:S02]  /*127e0*/  FFMA.FTZ R13, R16, c[0x0][0x23c], -R0.reuse ;  /* 0x00008f00100d7a23 */ /* 0x100fe40000010800 */
[----:B------:R-:W-:-:S02]  /*127f0*/  FFMA.FTZ R48, R25, c[0x0][0x23c], -R0 ;  /* 0x00008f0019307a23 */ /* 0x000fc40000010800 */
[--C-:B------:R-:W-:Y:S02]  /*12800*/  FFMA.FTZ R66, R24, c[0x0][0x23c], -R0.reuse ;  /* 0x00008f0018427a23 */ /* 0x100fe40000010800 */
[--C-:B------:R-:W-:Y:S02]  /*12810*/  FFMA.FTZ R69, R23, c[0x0][0x23c], -R0.reuse ;  /* 0x00008f0017457a23 */ /* 0x100fe40000010800 */
[--C-:B------:R-:W-:Y:S02]  /*12820*/  FFMA.FTZ R83, R11, c[0x0][0x23c], -R0.reuse ;  /* 0x00008f000b537a23 */ /* 0x100fe40000010800 */
[--C-:B------:R-:W-:Y:S02]  /*12830*/  FFMA.FTZ R87, R10, c[0x0][0x23c], -R0.reuse ;  /* 0x00008f000a577a23 */ /* 0x100fe40000010800 */
[----:B------:R-:W-:Y:S02]  /*12840*/  FFMA.FTZ R86, R9, c[0x0][0x23c], -R0 ;  /* 0x00008f0009567a23 */ /* 0x000fe40000010800 */
[----:B------:R-:W2:Y:S01]  /*12850*/  MUFU.EX2 R0, R12 ;  /* 0x0000000c00007308 */ /* 0x000ea20000000800 */
[----:B---3--:R-:W-:-:S02]  /*12860*/  FFMA.FTZ R9, R231, R3, R6 ;  /* 0x00000003e7097223 */ /* 0x008fc40000010006 */
[--C-:B------:R-:W-:Y:S02]  /*12870*/  FFMA.FTZ R100, R18, c[0x0][0x23c], -R2.reuse ;  /* 0x00008f0012647a23 */ /* 0x100fe40000010802 */
[--C-:B------:R-:W-:Y:S02]  /*12880*/  FFMA.FTZ R102, R17, c[0x0][0x23c], -R2.reuse ;  /* 0x00008f0011667a23 */ /* 0x100fe40000010802 */
[--C-:B------:R-:W-:Y:S02]  /*12890*/  FFMA.FTZ R97, R15, c[0x0][0x23c], -R2.reuse ;  /* 0x00008f000f617a23 */ /* 0x100fe40000010802 */
[----:B------:R-:W-:Y:S02]  /*128a0*/  FFMA.FTZ R98, R14, c[0x0][0x23c], -R2 ;  /* 0x00008f000e627a23 */ /* 0x000fe40000010802 */
[----:B------:R-:W-:Y:S01]  /*128b0*/  FADD.FTZ R2, R5, R9 ;  /* 0x0000000905027221 */ /* 0x000fe20000010000 */
[----:B------:R-:W-:-:S03]  /*128c0*/  ULOP3.LUT UR4, UR32, UR31, URZ, 0x3c, !UPT ;  /* 0x0000001f20047292 */ /* 0x000fc6000f8e3c3f */
[----:B-1----:R-:W-:Y:S01]  /*128d0*/  FADD.FTZ R2, R4, R2 ;  /* 0x0000000204027221 */ /* 0x002fe20000010000 */
[C---:B--2---:R-:W-:Y:S01]  /*128e0*/  F2FP.BF16.PACK_AB R68, R0.reuse, R4 ;  /* 0x000000040044723e */ /* 0x044fe200000010ff */
[----:B------:R-:W1:Y:S02]  /*128f0*/  MUFU.EX2 R8, R133 ;  /* 0x0000008500087308 */ /* 0x000e640000000800 */
[----:B------:R-:W-:Y:S01]  /*12900*/  FADD.FTZ R99, R0, R2 ;  /* 0x0000000200637221 */ /* 0x000fe20000010000 */
[----:B------:R-:W-:-:S05]  /*12910*/  LOP3.LUT R0, R143, UR4, RZ, 0x3c, !PT ;  /* 0x000000048f007c12 */ /* 0x000fca000f8e3cff */
[----:B------:R-:W2:Y:S01]  /*12920*/  MUFU.EX2 R7, R135 ;  /* 0x0000008700077308 */ /* 0x000ea20000000800 */
[----:B------:R-:W-:Y:S01]  /*12930*/  IMAD.WIDE.U32 R114, R0, -0x326172a9, RZ ;  /* 0xcd9e8d5700727825 */ /* 0x000fe200078e00ff */
[----:B------:R-:W-:-:S03]  /*12940*/  F2FP.BF16.PACK_AB R101, R5, R6 ;  /* 0x000000060565723e */ /* 0x000fc600000010ff */
[----:B-1----:R-:W-:-:S04]  /*12950*/  FADD.FTZ R5, R8, R36 ;  /* 0x0000002408057221 */ /* 0x002fc80000010000 */
[C---:B--2---:R-:W-:Y:S01]  /*12960*/  FADD.FTZ R12, R7.reuse, R5 ;  /* 0x00000005070c7221 */ /* 0x044fe20000010000 */
[----:B------:R-:W-:Y:S01]  /*12970*/  F2FP.BF16.PACK_AB R17, R7, R8 ;  /* 0x000000080711723e */ /* 0x000fe200000010ff */
[----:B------:R-:W1:Y:S01]  /*12980*/  LDC.U8 R217, c[0x0][0x2d8] ;  /* 0x0000b600ffd97b82 */ /* 0x000e620000000000 */
[----:B----4-:R-:W-:-:S05]  /*12990*/  LOP3.LUT R0, R115, UR14, R196, 0x96, !PT ;  /* 0x0000000e73007c12 */ /* 0x010fca000f8e96c4 */
[----:B------:R-:W-:Y:S01]  /*129a0*/  IMAD.WIDE.U32 R24, R0, -0x2daee0ad, RZ ;  /* 0xd2511f5300187825 */ /* 0x000fe200078e00ff */
        /* <DEDUP_REMOVED lines=13> */
[----:B------:R-:W-:-:S05]  /*12a80*/  IMAD.WIDE.U32 R4, R0, -0x326172a9, RZ ;  /* 0xcd9e8d5700047825 */ /* 0x000fca00078e00ff */
[----:B------:R-:W-:-:S04]  /*12a90*/  LOP3.LUT R0, R5, UR15, R6, 0x96, !PT ;  /* 0x0000000f05007c12 */ /* 0x000fc8000f8e9606 */
[----:B------:R-:W-:-:S04]  /*12aa0*/  LOP3.LUT R2, R0, 0xff, RZ, 0xc0, !PT ;  /* 0x000000ff00027812 */ /* 0x000fc800078ec0ff */
[----:B-1----:R-:W-:Y:S02]  /*12ab0*/  ISETP.GE.U32.AND P6, PT, R217, R2, PT ;  /* 0x00000002d900720c */ /* 0x002fe40003fc6070 */
[----:B------:R-:W-:-:S04]  /*12ac0*/  LOP3.LUT R2, R0, 0xffff, RZ, 0xc0, !PT ;  /* 0x0000ffff00027812 */ /* 0x000fc800078ec0ff */
[----:B------:R-:W-:-:S04]  /*12ad0*/  SHF.R.U32.HI R2, RZ, 0x8, R2 ;  /* 0x00000008ff027819 */ /* 0x000fc80000011602 */
[----:B------:R-:W-:-:S04]  /*12ae0*/  LOP3.LUT R2, R2, 0xffff, RZ, 0xc0, !PT ;  /* 0x0000ffff02027812 */ /* 0x000fc800078ec0ff */
[----:B------:R-:W-:Y:S02]  /*12af0*/  ISETP.GE.U32.AND P5, PT, R217, R2, PT ;  /* 0x00000002d900720c */ /* 0x000fe40003fa6070 */
[----:B------:R-:W-:Y:S02]  /*12b00*/  SHF.R.U32.HI R9, RZ, 0x18, R0 ;  /* 0x00000018ff097819 */ /* 0x000fe40000011600 */
[----:B------:R-:W-:Y:S02]  /*12b10*/  LOP3.LUT R15, R7, UR7, R8, 0x96, !PT ;  /* 0x00000007070f7c12 */ /* 0x000fe4000f8e9608 */
[----:B------:R-:W1:Y:S01]  /*12b20*/  MUFU.EX2 R8, R136 ;  /* 0x0000008800087308 */ /* 0x000e620000000800 */
[----:B------:R-:W-:Y:S02]  /*12b30*/  PRMT R18, R84, 0x7632, R18 ;  /* 0x0000763254127816 */ /* 0x000fe40000000012 */
[----:B------:R-:W-:-:S05]  /*12b40*/  ISETP.GE.U32.AND P1, PT, R217, R9, PT ;  /* 0x00000009d900720c */ /* 0x000fca0003f26070 */
[----:B------:R-:W2:Y:S01]  /*12b50*/  MUFU.EX2 R7, R137 ;  /* 0x0000008900077308 */ /* 0x000ea20000000800 */
[----:B------:R-:W-:Y:S01]  /*12b60*/  PRMT R19, R84, 0x7610, R19 ;  /* 0x0000761054137816 */ /* 0x000fe20000000013 */
[----:B------:R-:W-:-:S06]  /*12b70*/  @!P5 HFMA2.BF16_V2 R65, -RZ.H0_H0, RZ.H0_H0, -R18.H0_H0 ;  /* 0x200000ffff41d231 */ /* 0x000fcc0000340912 */
[----:B------:R2:W3:Y:S01]  /*12b80*/  MUFU.EX2 R9, R27 ;  /* 0x0000001b00097308 */ /* 0x0004e20000000800 */
[----:B------:R-:W-:Y:S02]  /*12b90*/  PRMT R84, R19, 0x5410, R18 ;  /* 0x0000541013547816 */ /* 0x000fe40000000012 */
[----:B------:R-:W-:Y:S02]  /*12ba0*/  @!P5 PRMT R18, R65, 0x5410, RZ ;  /* 0x000054104112d816 */ /* 0x000fe400000000ff */
[----:B------:R-:W-:-:S03]  /*12bb0*/  SHF.R.U32.HI R0, RZ, 0x10, R0 ;  /* 0x00000010ff007819 */ /* 0x000fc60000011600 */
[----:B------:R-:W4:Y:S01]  /*12bc0*/  MUFU.EX2 R6, R177 ;  /* 0x000000b100067308 */ /* 0x000f220000000800 */
[----:B------:R-:W4:Y:S01]  /*12bd0*/  LDC.U8 R65, c[0x0][0x2d8] ;  /* 0x0000b600ff417b82 */ /* 0x000f220000000000 */
[----:B------:R-:W-:Y:S01]  /*12be0*/  LOP3.LUT R0, R0, 0xff, RZ, 0xc0, !PT ;  /* 0x000000ff00007812 */ /* 0x000fe200078ec0ff */
[----:B-1----:R-:W-:-:S05]  /*12bf0*/  FADD.FTZ R11, R8, R12 ;  /* 0x0000000c080b7221 */ /* 0x002fca0000010000 */
[----:B------:R-:W1:Y:S01]  /*12c00*/  MUFU.EX2 R2, R176 ;  /* 0x000000b000027308 */ /* 0x000e620000000800 */
[----:B--2---:R-:W-:Y:S02]  /*12c10*/  F2FP.BF16.PACK_AB R27, R7, R8 ;  /* 0x00000008071b723e */ /* 0x004fe400000010ff */
[----:B------:R-:W-:Y:S01]  /*12c20*/  FSEL R8, R235, RZ, P4 ;  /* 0x000000ffeb087208 */ /* 0x000fe20002000000 */
[----:B------:R-:W-:Y:S01]  /*12c30*/  FADD.FTZ R11, R7, R11 ;  /* 0x0000000b070b7221 */ /* 0x000fe20000010000 */
[----:B------:R-:W-:Y:S02]  /*12c40*/  ISETP.GE.U32.AND P4, PT, R217, R0, PT ;  /* 0x00000000d900720c */ /* 0x000fe40003f86070 */
[----:B---3--:R-:W-:Y:S01]  /*12c50*/  F2FP.BF16.PACK_AB R0, R9, R34 ;  /* 0x000000220900723e */ /* 0x008fe200000010ff */
[----:B----4-:R-:W-:-:S03]  /*12c60*/  FADD.FTZ R7, R6, R11 ;  /* 0x0000000b06077221 */ /* 0x010fc60000010000 */
[C---:B------:R-:W-:Y:S02]  /*12c70*/  PRMT R22, R0.reuse, 0x7632, R22 ;  /* 0x0000763200167816 */ /* 0x040fe40000000016 */
[----:B------:R-:W-:Y:S01]  /*12c80*/  PRMT R23, R0, 0x7610, R23 ;  /* 0x0000761000177816 */ /* 0x000fe20000000017 */
[----:B------:R-:W-:Y:S02]  /*12c90*/  FADD.FTZ R0, R134, -R8 ;  /* 0x8000000886007221 */ /* 0x000fe40000010000 */
[----:B------:R-:W-:Y:S01]  /*12ca0*/  IMAD.MOV.U32 R192, RZ, RZ, R242 ;  /* 0x000000ffffc07224 */ /* 0x000fe200078e00f2 */
[C---:B-1----:R-:W-:Y:S01]  /*12cb0*/  F2FP.BF16.PACK_AB R36, R2.reuse, R6 ;  /* 0x000000060224723e */ /* 0x042fe200000010ff */
[----:B------:R-:W-:Y:S01]  /*12cc0*/  FADD.FTZ R242, R2, R7 ;  /* 0x0000000702f27221 */ /* 0x000fe20000010000 */
[----:B------:R-:W-:Y:S01]  /*12cd0*/  @!P6 HFMA2.BF16_V2 R64, -RZ.H0_H0, RZ.H0_H0, -R19.H0_H0 ;  /* 0x200000ffff40e231 */ /* 0x000fe20000340913 */
[----:B------:R-:W-:Y:S01]  /*12ce0*/  FMUL.FTZ R2, R0, c[0x0][0x23c] ;  /* 0x00008f0000027a20 */ /* 0x000fe20000410000 */
[----:B------:R-:W-:-:S03]  /*12cf0*/  LOP3.LUT R0, R4, 0xff, RZ, 0xc0, !PT ;  /* 0x000000ff04007812 */ /* 0x000fc600078ec0ff */
[----:B------:R-:W-:Y:S02]  /*12d00*/  @!P6 PRMT R19, R64, 0x5410, RZ ;  /* 0x000054104013e816 */ /* 0x000fe400000000ff */
[----:B------:R-:W-:Y:S02]  /*12d10*/  ISETP.GE.U32.AND P6, PT, R65, R0, PT ;  /* 0x000000004100720c */ /* 0x000fe40003fc6070 */
[----:B------:R1:W2:Y:S01]  /*12d20*/  MUFU.EX2 R0, R2 ;  /* 0x0000000200007308 */ /* 0x0002a20000000800 */
[----:B------:R-:W-:Y:S01]  /*12d30*/  IMAD.MOV.U32 R194, RZ, RZ, R117 ;  /* 0x000000ffffc27224 */ /* 0x000fe200078e0075 */
[----:B------:R-:W-:-:S06]  /*12d40*/  LOP3.LUT R5, R4, 0xffff, RZ, 0xc0, !PT ;  /* 0x0000ffff04057812 */ /* 0x000fcc00078ec0ff */
[----:B------:R-:W3:Y:S01]  /*12d50*/  MUFU.EX2 R26, R13 ;  /* 0x0000000d001a7308 */ /* 0x000ee20000000800 */
[----:B------:R-:W-:Y:S02]  /*12d60*/  IMAD.MOV.U32 R16, RZ, RZ, R131 ;  /* 0x000000ffff107224 */ /* 0x000fe400078e0083 */
[----:B------:R-:W-:Y:S02]  /*12d70*/  IMAD.MOV.U32 R186, RZ, RZ, R103 ;  /* 0x000000ffffba7224 */ /* 0x000fe400078e0067 */
[----:B------:R-:W-:Y:S02]  /*12d80*/  IMAD.MOV.U32 R131, RZ, RZ, R151 ;  /* 0x000000ffff837224 */ /* 0x000fe400078e0097 */
[----:B------:R-:W-:Y:S01]  /*12d90*/  IMAD.MOV.U32 R103, RZ, RZ, R150 ;  /* 0x000000ffff677224 */ /* 0x000fe200078e0096 */
[----:B-1----:R-:W-:Y:S01]  /*12da0*/  SHF.R.U32.HI R2, RZ, 0x10, R4 ;  /* 0x00000010ff027819 */ /* 0x002fe20000011604 */
[----:B--2---:R-:W-:Y:S01]  /*12db0*/  FMUL.FTZ R217, R77, R0 ;  /* 0x000000004dd97220 */ /* 0x004fe20000410000 */
[----:B------:R-:W-:Y:S01]  /*12dc0*/  @!P4 HFMA2.BF16_V2 R55, -RZ.H0_H0, RZ.H0_H0, -R23.H0_H0 ;  /* 0x200000ffff37c231 */ /* 0x000fe20000340917 */
[----:B------:R-:W-:Y:S01]  /*12dd0*/  IMAD.MOV.U32 R77, RZ, RZ, R194 ;  /* 0x000000ffff4d7224 */ /* 0x000fe200078e00c2 */
[----:B------:R-:W-:Y:S01]  /*12de0*/  SHF.R.U32.HI R5, RZ, 0x8, R5 ;  /* 0x00000008ff057819 */ /* 0x000fe20000011605 */
[----:B------:R-:W-:Y:S01]  /*12df0*/  IMAD.MOV.U32 R194, RZ, RZ, R192 ;  /* 0x000000ffffc27224 */ /* 0x000fe200078e00c0 */
[----:B------:R-:W-:Y:S01]  /*12e00*/  @!P1 HFMA2.BF16_V2 R53, -RZ.H0_H0, RZ.H0_H0, -R22.H0_H0 ;  /* 0x200000ffff359231 */ /* 0x000fe20000340916 */
[----:B------:R-:W-:Y:S01]  /*12e10*/  IMAD.MOV.U32 R192, RZ, RZ, R131 ;  /* 0x000000ffffc07224 */ /* 0x000fe200078e0083 */
[----:B------:R-:W-:Y:S01]  /*12e20*/  SHF.R.U32.HI R6, RZ, 0x18, R4 ;  /* 0x00000018ff067819 */ /* 0x000fe20000011604 */
[----:B------:R-:W-:Y:S01]  /*12e30*/  IMAD.MOV.U32 R131, RZ, RZ, R103 ;  /* 0x000000ffff837224 */ /* 0x000fe200078e0067 */
[----:B------:R-:W-:Y:S01]  /*12e40*/  LOP3.LUT R4, R2, 0xff, RZ, 0xc0, !PT ;  /* 0x000000ff02047812 */ /* 0x000fe200078ec0ff */
[----:B------:R-:W-:Y:S01]  /*12e50*/  IMAD.MOV.U32 R103, RZ, RZ, R219 ;  /* 0x000000ffff677224 */ /* 0x000fe200078e00db */
[----:B------:R-:W-:Y:S01]  /*12e60*/  PRMT R64, R23, 0x5410, R22 ;  /* 0x0000541017407816 */ /* 0x000fe20000000016 */
[----:B------:R-:W-:Y:S01]  /*12e70*/  IMAD.MOV.U32 R14, RZ, RZ, R116 ;  /* 0x000000ffff0e7224 */ /* 0x000fe200078e0074 */
[----:B------:R-:W-:Y:S01]  /*12e80*/  LOP3.LUT R2, R5, 0xffff, RZ, 0xc0, !PT ;  /* 0x0000ffff05027812 */ /* 0x000fe200078ec0ff */
[----:B------:R-:W-:Y:S01]  /*12e90*/  FMUL.FTZ R219, R79, R3 ;  /* 0x000000034fdb7220 */ /* 0x000fe20000410000 */
[----:B------:R-:W-:Y:S01]  /*12ea0*/  @!P4 PRMT R23, R55, 0x5410, RZ ;  /* 0x000054103717c816 */ /* 0x000fe200000000ff */
[----:B------:R-:W-:Y:S01]  /*12eb0*/  IMAD.MOV.U32 R79, RZ, RZ, R226 ;  /* 0x000000ffff4f7224 */ /* 0x000fe200078e00e2 */
[----:B------:R-:W-:Y:S01]  /*12ec0*/  ISETP.GE.U32.AND P4, PT, R65, R6, PT ;  /* 0x000000064100720c */ /* 0x000fe20003f86070 */
[----:B------:R-:W-:Y:S01]  /*12ed0*/  IMAD.MOV.U32 R195, RZ, RZ, R130 ;  /* 0x000000ffffc37224 */ /* 0x000fe200078e0082 */
[----:B------:R-:W-:Y:S01]  /*12ee0*/  @!P1 PRMT R22, R53, 0x5410, RZ ;  /* 0x0000541035169816 */ /* 0x000fe200000000ff */
[----:B---3--:R-:W-:-:S02]  /*12ef0*/  FFMA.FTZ R34, R230, R0, R26 ;  /* 0x00000000e6227223 */ /* 0x008fc4000001001a */
[----:B------:R-:W-:Y:S01]  /*12f00*/  FMUL.FTZ R226, R94, R3 ;  /* 0x000000035ee27220 */ /* 0x000fe20000410000 */
        /* <DEDUP_REMOVED lines=39> */
[----:B------:R-:W-:Y:S01]  /*13180*/  MUFU.EX2 R13, R81 ;  /* 0x00000051000d7308 */ /* 0x000fe20000000800 */
[----:B------:R-:W-:Y:S02]  /*13190*/  IMAD.MOV.U32 R76, RZ, RZ, R14 ;  /* 0x000000ffff4c7224 */ /* 0x000fe400078e000e */
[----:B------:R-:W-:-:S05]  /*131a0*/  IMAD.WIDE.U32 R2, R15, -0x2daee0ad, RZ ;  /* 0xd2511f530f027825 */ /* 0x000fca00078e00ff */
[----:B------:R-:W1:Y:S01]  /*131b0*/  MUFU.EX2 R14, R80 ;  /* 0x00000050000e7308 */ /* 0x000e620000000800 */
        /* <DEDUP_REMOVED lines=36> */
[----:B------:R-:W-:Y:S01]  /*13400*/  LOP3.LUT R0, R3, UR16, R10, 0x96, !PT ;  /* 0x0000001003007c12 */ /* 0x000fe2000f8e960a */
[----:B------:R-:W-:Y:S01]  /*13410*/  @!P6 HFMA2.BF16_V2 R35, -RZ.H0_H0, RZ.H0_H0, -R17.H0_H0 ;  /* 0x200000ffff23e231 */ /* 0x000fe20000340911 */
[----:B------:R-:W-:-:S02]  /*13420*/  PRMT R185, R17, 0x7632, R185 ;  /* 0x0000763211b97816 */ /* 0x000fc400000000b9 */
[----:B------:R-:W-:Y:S01]  /*13430*/  ISETP.GE.U32.AND P5, PT, R65, R4, PT ;  /* 0x000000044100720c */ /* 0x000fe20003fa6070 */
[----:B------:R-:W-:Y:S01]  /*13440*/  IMAD.MOV.U32 R75, RZ, RZ, R53 ;  /* 0x000000ffff4b7224 */ /* 0x000fe200078e0035 */
[----:B------:R-:W-:Y:S01]  /*13450*/  LOP3.LUT R4, R0, 0xff, RZ, 0xc0, !PT ;  /* 0x000000ff00047812 */ /* 0x000fe200078ec0ff */
[----:B------:R-:W-:Y:S01]  /*13460*/  @!P1 HFMA2.BF16_V2 R37, -RZ.H0_H0, RZ.H0_H0, -R185.H0_H0 ;  /* 0x200000ffff259231 */ /* 0x000fe200003409b9 */
[----:B------:R-:W-:Y:S02]  /*13470*/  PRMT R53, R17, 0x5410, R185 ;  /* 0x0000541011357816 */ /* 0x000fe400000000b9 */
[----:B------:R-:W-:Y:S02]  /*13480*/  @!P6 PRMT R17, R35, 0x5410, RZ ;  /* 0x000054102311e816 */ /* 0x000fe400000000ff */
[----:B------:R-:W-:Y:S02]  /*13490*/  ISETP.GE.U32.AND P6, PT, R65, R4, PT ;  /* 0x000000044100720c */ /* 0x000fe40003fc6070 */
[----:B------:R-:W-:Y:S01]  /*134a0*/  SHF.R.U32.HI R4, RZ, 0x18, R0 ;  /* 0x00000018ff047819 */ /* 0x000fe20000011600 */
[----:B------:R-:W-:Y:S01]  /*134b0*/  IMAD.MOV.U32 R95, RZ, RZ, R16 ;  /* 0x000000ffff5f7224 */ /* 0x000fe200078e0010 */
[----:B-1----:R-:W-:Y:S01]  /*134c0*/  F2FP.BF16.PACK_AB R5, R14, R13 ;  /* 0x0000000d0e05723e */ /* 0x002fe200000010ff */
[----:B------:R-:W-:Y:S01]  /*134d0*/  MUFU.EX2 R15, R85 ;  /* 0x00000055000f7308 */ /* 0x000fe20000000800 */
[----:B------:R-:W-:-:S02]  /*134e0*/  @!P1 PRMT R185, R37, 0x5410, RZ ;  /* 0x0000541025b99816 */ /* 0x000fc400000000ff */
[----:B------:R-:W-:Y:S02]  /*134f0*/  ISETP.GE.U32.AND P1, PT, R65, R4, PT ;  /* 0x000000044100720c */ /* 0x000fe40003f26070 */
[----:B------:R-:W-:-:S03]  /*13500*/  SHF.R.U32.HI R4, RZ, 0x10, R0 ;  /* 0x00000010ff047819 */ /* 0x000fc60000011600 */
[----:B------:R-:W1:Y:S01]  /*13510*/  MUFU.EX2 R16, R96 ;  /* 0x0000006000107308 */ /* 0x000e620000000800 */
[----:B------:R-:W-:Y:S02]  /*13520*/  LOP3.LUT R0, R0, 0xffff, RZ, 0xc0, !PT ;  /* 0x0000ffff00007812 */ /* 0x000fe400078ec0ff */
[C---:B------:R-:W-:Y:S02]  /*13530*/  PRMT R183, R5.reuse, 0x7610, R183 ;  /* 0x0000761005b77816 */ /* 0x040fe400000000b7 */
[----:B------:R-:W-:Y:S02]  /*13540*/  SHF.R.U32.HI R0, RZ, 0x8, R0 ;  /* 0x00000008ff007819 */ /* 0x000fe40000011600 */
[----:B------:R-:W-:Y:S01]  /*13550*/  PRMT R184, R5, 0x7632, R184 ;  /* 0x0000763205b87816 */ /* 0x000fe200000000b8 */
[----:B------:R-:W-:Y:S01]  /*13560*/  @!P5 HFMA2.BF16_V2 R39, -RZ.H0_H0, RZ.H0_H0, -R183.H0_H0 ;  /* 0x200000ffff27d231 */ /* 0x000fe200003409b7 */
[----:B------:R-:W-:Y:S02]  /*13570*/  LOP3.LUT R0, R0, 0xffff, RZ, 0xc0, !PT ;  /* 0x0000ffff00007812 */ /* 0x000fe400078ec0ff */
[----:B------:R-:W-:-:S02]  /*13580*/  PRMT R47, R183, 0x5410, R184 ;  /* 0x00005410b72f7816 */ /* 0x000fc400000000b8 */
[----:B------:R-:W-:Y:S02]  /*13590*/  @!P5 PRMT R183, R39, 0x5410, RZ ;  /* 0x0000541027b7d816 */ /* 0x000fe400000000ff */
[----:B------:R-:W-:Y:S02]  /*135a0*/  ISETP.GE.U32.AND P5, PT, R65, R0, PT ;  /* 0x000000004100720c */ /* 0x000fe40003fa6070 */
[----:B-1----:R-:W-:Y:S02]  /*135b0*/  F2FP.BF16.PACK_AB R0, R16, R15 ;  /* 0x0000000f1000723e */ /* 0x002fe400000010ff */
[C---:B------:R-:W-:Y:S01]  /*135c0*/  PRMT R182, R27.reuse, 0x7610, R182 ;  /* 0x000076101bb67816 */ /* 0x040fe200000000b6 */
[----:B------:R-:W-:Y:S01]  /*135d0*/  @!P4 HFMA2.BF16_V2 R38, -RZ.H0_H0, RZ.H0_H0, -R184.H0_H0 ;  /* 0x200000ffff26c231 */ /* 0x000fe200003409b8 */
[----:B------:R-:W-:Y:S02]  /*135e0*/  PRMT R179, R0, 0x7632, R179 ;  /* 0x0000763200b37816 */ /* 0x000fe400000000b3 */
[----:B------:R-:W-:Y:S01]  /*135f0*/  LOP3.LUT R4, R4, 0xff, RZ, 0xc0, !PT ;  /* 0x000000ff04047812 */ /* 0x000fe200078ec0ff */
[----:B------:R-:W-:Y:S01]  /*13600*/  @!P6 HFMA2.BF16_V2 R43, -RZ.H0_H0, RZ.H0_H0, -R182.H0_H0 ;  /* 0x200000ffff2be231 */ /* 0x000fe200003409b6 */
[----:B------:R-:W-:Y:S01]  /*13610*/  PRMT R181, R27, 0x7632, R181 ;  /* 0x000076321bb57816 */ /* 0x000fe200000000b5 */
[----:B------:R-:W-:Y:S01]  /*13620*/  IMAD.MOV.U32 R92, RZ, RZ, R12 ;  /* 0x000000ffff5c7224 */ /* 0x000fe200078e000c */
[----:B------:R-:W-:Y:S01]  /*13630*/  @!P4 PRMT R184, R38, 0x5410, RZ ;  /* 0x0000541026b8c816 */ /* 0x000fe200000000ff */
[----:B------:R-:W-:Y:S01]  /*13640*/  @!P1 HFMA2.BF16_V2 R41, -RZ.H0_H0, RZ.H0_H0, -R179.H0_H0 ;  /* 0x200000ffff299231 */ /* 0x000fe200003409b3 */
[----:B------:R-:W-:Y:S01]  /*13650*/  PRMT R180, R0, 0x7610, R180 ;  /* 0x0000761000b47816 */ /* 0x000fe200000000b4 */
[----:B------:R-:W-:Y:S01]  /*13660*/  IMAD.MOV.U32 R81, RZ, RZ, R8 ;  /* 0x000000ffff517224 */ /* 0x000fe200078e0008 */
[----:B------:R-:W-:Y:S01]  /*13670*/  ISETP.GE.U32.AND P4, PT, R65, R4, PT ;  /* 0x000000044100720c */ /* 0x000fe20003f86070 */
[----:B------:R-:W-:Y:S01]  /*13680*/  FADD.FTZ R12, R9, R54 ;  /* 0x00000036090c7221 */ /* 0x000fe20000010000 */
[----:B------:R-:W-:-:S02]  /*13690*/  LOP3.LUT R0, R115, UR14, R246, 0x96, !PT ;  /* 0x0000000e73007c12 */ /* 0x000fc4000f8e96f6 */
[----:B------:R-:W-:Y:S02]  /*136a0*/  PRMT R44, R182, 0x5410, R181 ;  /* 0x00005410b62c7816 */ /* 0x000fe400000000b5 */
[C---:B------:R-:W-:Y:S02]  /*136b0*/  LOP3.LUT R4, R2.reuse, 0xff, RZ, 0xc0, !PT ;  /* 0x000000ff02047812 */ /* 0x040fe400078ec0ff */
[----:B------:R-:W-:Y:S02]  /*136c0*/  LOP3.LUT R10, R2, 0xffff, RZ, 0xc0, !PT ;  /* 0x0000ffff020a7812 */ /* 0x000fe400078ec0ff */
[--C-:B------:R-:W-:Y:S02]  /*136d0*/  SHF.R.U32.HI R9, RZ, 0x10, R2.reuse ;  /* 0x00000010ff097819 */ /* 0x100fe40000011602 */
[----:B------:R-:W-:Y:S02]  /*136e0*/  SHF.R.U32.HI R8, RZ, 0x18, R2 ;  /* 0x00000018ff087819 */ /* 0x000fe40000011602 */
[----:B------:R-:W-:-:S02]  /*136f0*/  @!P6 PRMT R182, R43, 0x5410, RZ ;  /* 0x000054102bb6e816 */ /* 0x000fc400000000ff */
[----:B------:R-:W-:Y:S02]  /*13700*/  LOP3.LUT R2, R241, UR13, R114, 0x96, !PT ;  /* 0x0000000df1027c12 */ /* 0x000fe4000f8e9672 */
[----:B------:R-:W-:Y:S02]  /*13710*/  PRMT R43, R180, 0x5410, R179 ;  /* 0x00005410b42b7816 */ /* 0x000fe400000000b3 */
[----:B------:R-:W-:Y:S02]  /*13720*/  @!P1 PRMT R179, R41, 0x5410, RZ ;  /* 0x0000541029b39816 */ /* 0x000fe400000000ff */
[----:B------:R-:W-:Y:S01]  /*13730*/  ISETP.GE.U32.AND P1, PT, R65, R4, PT ;  /* 0x000000044100720c */ /* 0x000fe20003f26070 */
[----:B------:R-:W-:-:S04]  /*13740*/  IMAD.WIDE.U32 R4, R0, -0x2daee0ad, RZ ;  /* 0xd2511f5300047825 */ /* 0x000fc800078e00ff */
[----:B------:R-:W-:Y:S01]  /*13750*/  IMAD.WIDE.U32 R2, R2, -0x2daee0ad, RZ ;  /* 0xd2511f5302027825 */ /* 0x000fe200078e00ff */
[----:B------:R-:W-:-:S04]  /*13760*/  LOP3.LUT R0, R5, UR12, R248, 0x96, !PT ;  /* 0x0000000c05007c12 */ /* 0x000fc8000f8e96f8 */
[----:B------:R-:W-:Y:S01]  /*13770*/  LOP3.LUT R3, R3, UR10, R4, 0x96, !PT ;  /* 0x0000000a03037c12 */ /* 0x000fe2000f8e9604 */
[----:B------:R-:W-:Y:S02]  /*13780*/  IMAD.MOV.U32 R78, RZ, RZ, R6 ;  /* 0x000000ffff4e7224 */ /* 0x000fe400078e0006 */
[----:B------:R-:W-:Y:S02]  /*13790*/  IMAD.MOV.U32 R93, RZ, RZ, R7 ;  /* 0x000000ffff5d7224 */ /* 0x000fe400078e0007 */
[----:B------:R-:W-:-:S04]  /*137a0*/  IMAD.WIDE.U32 R6, R0, -0x326172a9, RZ ;  /* 0xcd9e8d5700067825 */ /* 0x000fc800078e00ff */
[----:B------:R-:W-:Y:S01]  /*137b0*/  IMAD.WIDE.U32 R4, R3, -0x326172a9, RZ ;  /* 0xcd9e8d5703047825 */ /* 0x000fe200078e00ff */
[----:B------:R-:W-:Y:S02]  /*137c0*/  LOP3.LUT R7, R7, UR11, R240, 0x96, !PT ;  /* 0x0000000b07077c12 */ /* 0x000fe4000f8e96f0 */
[----:B------:R-:W-:Y:S02]  /*137d0*/  LOP3.LUT R3, R9, 0xff, RZ, 0xc0, !PT ;  /* 0x000000ff09037812 */ /* 0x000fe400078ec0ff */
[----:B------:R-:W-:Y:S01]  /*137e0*/  LOP3.LUT R5, R5, UR9, R6, 0x96, !PT ;  /* 0x0000000905057c12 */ /* 0x000fe2000f8e9606 */
[----:B------:R-:W-:Y:S01]  /*137f0*/  IMAD.WIDE.U32 R6, R7, -0x2daee0ad, RZ ;  /* 0xd2511f5307067825 */ /* 0x000fe200078e00ff */
[----:B------:R-:W-:Y:S02]  /*13800*/  ISETP.GE.U32.AND P6, PT, R65, R3, PT ;  /* 0x000000034100720c */ /* 0x000fe40003fc6070 */
[----:B------:R-:W-:Y:S01]  /*13810*/  SHF.R.U32.HI R3, RZ, 0x8, R10 ;  /* 0x00000008ff037819 */ /* 0x000fe2000001160a */
[----:B------:R-:W-:Y:S01]  /*13820*/  IMAD.WIDE.U32 R10, R5, -0x2daee0ad, RZ ;  /* 0xd2511f53050a7825 */ /* 0x000fe200078e00ff */
[----:B------:R-:W1:Y:S02]  /*13830*/  MUFU.EX2 R0, R48 ;  /* 0x0000003000007308 */ /* 0x000e640000000800 */
[----:B------:R-:W-:-:S02]  /*13840*/  LOP3.LUT R5, R3, 0xffff, RZ, 0xc0, !PT ;  /* 0x0000ffff03057812 */ /* 0x000fc400078ec0ff */
[----:B------:R-:W-:Y:S02]  /*13850*/  LOP3.LUT R3, R7, UR8, R2, 0x96, !PT ;  /* 0x0000000807037c12 */ /* 0x000fe4000f8e9602 */
[----:B------:R-:W-:Y:S01]  /*13860*/  LOP3.LUT R2, R11, UR6, R6, 0x96, !PT ;  /* 0x000000060b027c12 */ /* 0x000fe2000f8e9606 */
[----:B------:R-:W-:Y:S02]  /*13870*/  @!P4 HFMA2.BF16_V2 R42, -RZ.H0_H0, RZ.H0_H0, -R180.H0_H0 ;  /* 0x200000ffff2ac231 */ /* 0x000fe400003409b4 */
[----:B------:R-:W-:Y:S01]  /*13880*/  IMAD.WIDE.U32 R6, R3, -0x326172a9, RZ ;  /* 0xcd9e8d5703067825 */ /* 0x000fe200078e00ff */
[----:B------:R-:W-:-:S03]  /*13890*/  @!P5 HFMA2.BF16_V2 R40, -RZ.H0_H0, RZ.H0_H0, -R181.H0_H0 ;  /* 0x200000ffff28d231 */ /* 0x000fc600003409b5 */
[----:B------:R-:W-:Y:S01]  /*138a0*/  IMAD.WIDE.U32 R2, R2, -0x326172a9, RZ ;  /* 0xcd9e8d5702027825 */ /* 0x000fe200078e00ff */
[----:B------:R-:W-:Y:S02]  /*138b0*/  @!P4 PRMT R180, R42, 0x5410, RZ ;  /* 0x000054102ab4c816 */ /* 0x000fe400000000ff */
[----:B------:R-:W-:Y:S02]  /*138c0*/  LOP3.LUT R7, R7, UR7, R4, 0x96, !PT ;  /* 0x0000000707077c12 */ /* 0x000fe4000f8e9604 */
[----:B------:R-:W-:Y:S02]  /*138d0*/  ISETP.GE.U32.AND P4, PT, R65, R5, PT ;  /* 0x000000054100720c */ /* 0x000fe40003f86070 */
[----:B------:R-:W-:Y:S02]  /*138e0*/  LOP3.LUT R4, R3, UR15, R6, 0x96, !PT ;  /* 0x0000000f03047c12 */ /* 0x000fe4000f8e9606 */
[----:B------:R-:W-:Y:S02]  /*138f0*/  @!P5 PRMT R181, R40, 0x5410, RZ ;  /* 0x0000541028b5d816 */ /* 0x000fe400000000ff */
[----:B------:R-:W-:Y:S01]  /*13900*/  ISETP.GE.U32.AND P5, PT, R65, R8, PT ;  /* 0x000000084100720c */ /* 0x000fe20003fa6070 */
[C---:B-1----:R-:W-:Y:S01]  /*13910*/  FADD.FTZ R8, R0.reuse, R34 ;  /* 0x0000002200087221 */ /* 0x042fe20000010000 */
[----:B------:R-:W-:Y:S01]  /*13920*/  F2FP.BF16.PACK_AB R5, R0, R26 ;  /* 0x0000001a0005723e */ /* 0x000fe200000010ff */
[----:B------:R-:W-:Y:S01]  /*13930*/  IMAD.MOV.U32 R80, RZ, RZ, R243 ;  /* 0x000000ffff507224 */ /* 0x000fe200078e00f3 */
[----:B------:R-:W-:Y:S01]  /*13940*/  LOP3.LUT R0, R4, 0xffff, RZ, 0xc0, !PT ;  /* 0x0000ffff04007812 */ /* 0x000fe200078ec0ff */
[----:B------:R-:W-:Y:S01]  /*13950*/  IMAD.MOV.U32 R247, RZ, RZ, R239 ;  /* 0x000000fffff77224 */ /* 0x000fe200078e00ef */
[C---:B------:R-:W-:Y:S01]  /*13960*/  PRMT R178, R36.reuse, 0x7610, R178 ;  /* 0x0000761024b27816 */ /* 0x040fe200000000b2 */
[----:B------:R-:W-:Y:S01]  /*13970*/  MUFU.EX2 R243, R112 ;  /* 0x0000007000f37308 */ /* 0x000fe20000000800 */
[----:B------:R-:W-:-:S02]  /*13980*/  PRMT R177, R36, 0x7632, R177 ;  /* 0x0000763224b17816 */ /* 0x000fc400000000b1 */
[----:B------:R-:W-:Y:S01]  /*13990*/  SHF.R.U32.HI R0, RZ, 0x8, R0 ;  /* 0x00000008ff007819 */ /* 0x000fe20000011600 */
[----:B------:R-:W-:-:S04]  /*139a0*/  @!P1 HFMA2.BF16_V2 R46, -RZ.H0_H0, RZ.H0_H0, -R178.H0_H0 ;  /* 0x200000ffff2e9231 */ /* 0x000fc800003409b2 */
[----:B------:R-:W1:Y:S01]  /*139b0*/  MUFU.EX2 R239, R113 ;  /* 0x0000007100ef7308 */ /* 0x000e620000000800 */
[----:B------:R-:W-:Y:S01]  /*139c0*/  LOP3.LUT R0, R0, 0xffff, RZ, 0xc0, !PT ;  /* 0x0000ffff00007812 */ /* 0x000fe200078ec0ff */
[----:B------:R-:W-:Y:S01]  /*139d0*/  @!P4 HFMA2.BF16_V2 R45, -RZ.H0_H0, RZ.H0_H0, -R177.H0_H0 ;  /* 0x200000ffff2dc231 */ /* 0x000fe200003409b1 */
[----:B------:R-:W-:Y:S02]  /*139e0*/  PRMT R37, R178, 0x5410, R177 ;  /* 0x00005410b2257816 */ /* 0x000fe400000000b1 */
[----:B------:R-:W-:Y:S02]  /*139f0*/  @!P1 PRMT R178, R46, 0x5410, RZ ;  /* 0x000054102eb29816 */ /* 0x000fe400000000ff */
[----:B------:R-:W-:Y:S02]  /*13a00*/  ISETP.GE.U32.AND P1, PT, R65, R0, PT ;  /* 0x000000004100720c */ /* 0x000fe40003f26070 */
[----:B------:R-:W-:Y:S02]  /*13a10*/  LOP3.LUT R0, R4, 0xff, RZ, 0xc0, !PT ;  /* 0x000000ff04007812 */ /* 0x000fe400078ec0ff */
[----:B------:R-:W-:-:S02]  /*13a20*/  @!P4 PRMT R177, R45, 0x5410, RZ ;  /* 0x000054102db1c816 */ /* 0x000fc400000000ff */
[----:B------:R-:W2:Y:S01]  /*13a30*/  LDL R45, [R1+0x9c] ;  /* 0x00009c00012d7983 */ /* 0x000ea20000100800 */
[----:B------:R-:W-:Y:S02]  /*13a40*/  ISETP.GE.U32.AND P4, PT, R65, R0, PT ;  /* 0x000000004100720c */ /* 0x000fe40003f86070 */
[----:B-1----:R-:W-:-:S04]  /*13a50*/  F2FP.BF16.PACK_AB R0, R239, R243 ;  /* 0x000000f3ef00723e */ /* 0x002fc800000010ff */
[C---:B------:R-:W-:Y:S02]  /*13a60*/  PRMT R176, R0.reuse, 0x7610, R176 ;  /* 0x0000761000b07816 */ /* 0x040fe400000000b0 */
[----:B------:R-:W-:Y:S02]  /*13a70*/  PRMT R139, R0, 0x7632, R139 ;  /* 0x00007632008b7816 */ /* 0x000fe4000000008b */
[----:B------:R1:W-:Y:S02]  /*13a80*/  MUFU.EX2 R0, R66 ;  /* 0x0000004200007308 */ /* 0x0003e40000000800 */
[----:B-1----:R-:W3:Y:S01]  /*13a90*/  LDL R66, [R1+0xa8] ;  /* 0x0000a80001427983 */ /* 0x002ee20000100800 */
[--C-:B------:R-:W-:Y:S01]  /*13aa0*/  FADD.FTZ R9, R13, R12.reuse ;  /* 0x0000000c0d097221 */ /* 0x100fe20000010000 */
[C---:B------:R-:W-:Y:S02]  /*13ab0*/  PRMT R13, R5.reuse, 0x7632, R13 ;  /* 0x00007632050d7816 */ /* 0x040fe4000000000d */
[----:B------:R-:W-:-:S03]  /*13ac0*/  PRMT R12, R5, 0x7610, R12 ;  /* 0x00007610050c7816 */ /* 0x000fc6000000000c */
[----:B------:R-:W-:Y:S01]  /*13ad0*/  @!P1 HFMA2.BF16_V2 R51, -RZ.H0_H0, RZ.H0_H0, -R13.H0_H0 ;  /* 0x200000ffff339231 */ /* 0x000fe2000034090d */
[----:B------:R-:W-:Y:S02]  /*13ae0*/  LOP3.LUT R5, R2, 0xff, RZ, 0xc0, !PT ;  /* 0x000000ff02057812 */ /* 0x000fe400078ec0ff */
[----:B------:R-:W-:Y:S01]  /*13af0*/  PRMT R41, R12, 0x5410, R13 ;  /* 0x000054100c297816 */ /* 0x000fe2000000000d */
[----:B------:R-:W-:Y:S01]  /*13b00*/  @!P5 HFMA2.BF16_V2 R49, -RZ.H0_H0, RZ.H0_H0, -R139.H0_H0 ;  /* 0x200000ffff31d231 */ /* 0x000fe2000034098b */
[----:B------:R-:W-:Y:S02]  /*13b10*/  @!P1 PRMT R13, R51, 0x5410, RZ ;  /* 0x00005410330d9816 */ /* 0x000fe400000000ff */
[----:B------:R-:W-:Y:S02]  /*13b20*/  ISETP.GE.U32.AND P1, PT, R65, R5, PT ;  /* 0x000000054100720c */ /* 0x000fe40003f26070 */
[----:B------:R-:W-:Y:S02]  /*13b30*/  LOP3.LUT R3, R2, 0xffff, RZ, 0xc0, !PT ;  /* 0x0000ffff02037812 */ /* 0x000fe400078ec0ff */
[----:B------:R-:W-:-:S02]  /*13b40*/  SHF.R.U32.HI R5, RZ, 0x10, R2 ;  /* 0x00000010ff057819 */ /* 0x000fc40000011602 */
[----:B------:R-:W-:Y:S01]  /*13b50*/  SHF.R.U32.HI R2, RZ, 0x18, R2 ;  /* 0x00000018ff027819 */ /* 0x000fe20000011602 */
[----:B------:R-:W1:Y:S01]  /*13b60*/  MUFU.EX2 R6, R69 ;  /* 0x0000004500067308 */ /* 0x000e620000000800 */
[----:B------:R-:W-:Y:S02]  /*13b70*/  PRMT R38, R176, 0x5410, R139 ;  /* 0x00005410b0267816 */ /* 0x000fe4000000008b */
[----:B------:R-:W-:Y:S02]  /*13b80*/  @!P5 PRMT R139, R49, 0x5410, RZ ;  /* 0x00005410318bd816 */ /* 0x000fe400000000ff */
[----:B------:R-:W-:Y:S02]  /*13b90*/  ISETP.GE.U32.AND P5, PT, R65, R2, PT ;  /* 0x000000024100720c */ /* 0x000fe40003fa6070 */
[----:B------:R-:W-:Y:S01]  /*13ba0*/  SHF.R.U32.HI R2, RZ, 0x8, R3 ;  /* 0x00000008ff027819 */ /* 0x000fe20000011603 */
[----:B------:R-:W-:Y:S02]  /*13bb0*/  @!P6 HFMA2.BF16_V2 R50, -RZ.H0_H0, RZ.H0_H0, -R176.H0_H0 ;  /* 0x200000ffff32e231 */ /* 0x000fe400003409b0 */
[----:B------:R-:W-:Y:S01]  /*13bc0*/  @!P4 HFMA2.BF16_V2 R52, -RZ.H0_H0, RZ.H0_H0, -R12.H0_H0 ;  /* 0x200000ffff34c231 */ /* 0x000fe2000034090c */
[----:B------:R-:W-:-:S02]  /*13bd0*/  LOP3.LUT R3, R5, 0xff, RZ, 0xc0, !PT ;  /* 0x000000ff05037812 */ /* 0x000fc400078ec0ff */
[----:B------:R-:W-:Y:S02]  /*13be0*/  LOP3.LUT R2, R2, 0xffff, RZ, 0xc0, !PT ;  /* 0x0000ffff02027812 */ /* 0x000fe400078ec0ff */
[----:B------:R-:W-:Y:S02]  /*13bf0*/  @!P6 PRMT R176, R50, 0x5410, RZ ;  /* 0x0000541032b0e816 */ /* 0x000fe400000000ff */
[----:B------:R-:W-:Y:S02]  /*13c00*/  @!P4 PRMT R12, R52, 0x5410, RZ ;  /* 0x00005410340cc816 */ /* 0x000fe400000000ff */
        /* <DEDUP_REMOVED lines=12> */
[----:B------:R-:W-:Y:S01]  /*13cd0*/  LOP3.LUT R7, R5, 0xffff, RZ, 0xc0, !PT ;  /* 0x0000ffff05077812 */ /* 0x000fe200078ec0ff */
[----:B------:R-:W-:-:S06]  /*13ce0*/  @!P1 HFMA2.BF16_V2 R56, -RZ.H0_H0, RZ.H0_H0, -R138.H0_H0 ;  /* 0x200000ffff389231 */ /* 0x000fcc000034098a */
[----:B------:R-:W1:Y:S01]  /*13cf0*/  MUFU.EX2 R5, R82 ;  /* 0x0000005200057308 */ /* 0x000e620000000800 */
[----:B------:R-:W-:Y:S01]  /*13d00*/  PRMT R40, R138, 0x5410, R137 ;  /* 0x000054108a287816 */ /* 0x000fe20000000089 */
[----:B------:R-:W-:Y:S01]  /*13d10*/  @!P4 HFMA2.BF16_V2 R57, -RZ.H0_H0, RZ.H0_H0, -R137.H0_H0 ;  /* 0x200000ffff39c231 */ /* 0x000fe20000340989 */
[----:B------:R-:W-:Y:S02]  /*13d20*/  @!P1 PRMT R138, R56, 0x5410, RZ ;  /* 0x00005410388a9816 */ /* 0x000fe400000000ff */
[----:B------:R-:W-:Y:S01]  /*13d30*/  ISETP.GE.U32.AND P1, PT, R65, R7, PT ;  /* 0x000000074100720c */ /* 0x000fe20003f26070 */
[----:B------:R-:W-:Y:S01]  /*13d40*/  FADD.FTZ R7, R6, R8 ;  /* 0x0000000806077221 */ /* 0x000fe20000010000 */
[----:B------:R-:W-:Y:S02]  /*13d50*/  LOP3.LUT R6, R0, 0xff, RZ, 0xc0, !PT ;  /* 0x000000ff00067812 */ /* 0x000fe400078ec0ff */
[----:B------:R-:W-:Y:S02]  /*13d60*/  @!P4 PRMT R137, R57, 0x5410, RZ ;  /* 0x000054103989c816 */ /* 0x000fe400000000ff */
[----:B------:R-:W-:-:S02]  /*13d70*/  ISETP.GE.U32.AND P4, PT, R65, R6, PT ;  /* 0x000000064100720c */ /* 0x000fc40003f86070 */
[----:B------:R-:W-:Y:S02]  /*13d80*/  PRMT R136, R68, 0x7610, R136 ;  /* 0x0000761044887816 */ /* 0x000fe40000000088 */
[----:B-1----:R-:W-:-:S03]  /*13d90*/  F2FP.BF16.PACK_AB R6, R238, R5 ;  /* 0x00000005ee06723e */ /* 0x002fc600000010ff */
[----:B------:R-:W-:Y:S01]  /*13da0*/  @!P6 HFMA2.BF16_V2 R58, -RZ.H0_H0, RZ.H0_H0, -R136.H0_H0 ;  /* 0x200000ffff3ae231 */ /* 0x000fe20000340988 */
[----:B------:R-:W-:Y:S02]  /*13db0*/  PRMT R135, R68, 0x7632, R135 ;  /* 0x0000763244877816 */ /* 0x000fe40000000087 */
        /* <DEDUP_REMOVED lines=8> */
[----:B------:R-:W-:Y:S01]  /*13e40*/  IMAD.MOV.U32 R247, RZ, RZ, R234 ;  /* 0x000000fffff77224 */ /* 0x000fe200078e00ea */
        /* <DEDUP_REMOVED lines=17> */
[----:B------:R-:W-:-:S03]  /*13f60*/  IMAD.MOV.U32 R54, RZ, RZ, R195 ;  /* 0x000000ffff367224 */ /* 0x000fc600078e00c3 */
[C---:B------:R-:W-:Y:S01]  /*13f70*/  PRMT R132, R2.reuse, 0x7610, R132 ;  /* 0x0000761002847816 */ /* 0x040fe20000000084 */
[----:B------:R-:W-:Y:S02]  /*13f80*/  IMAD.MOV.U32 R240, RZ, RZ, R79 ;  /* 0x000000fffff07224 */ /* 0x000fe400078e004f */
[----:B------:R-:W-:Y:S01]  /*13f90*/  IMAD.MOV.U32 R195, RZ, RZ, R128 ;  /* 0x000000ffffc37224 */ /* 0x000fe200078e0080 */
[----:B------:R-:W-:Y:S01]  /*13fa0*/  PRMT R35, R2, 0x7632, R35 ;  /* 0x0000763202237816 */ /* 0x000fe20000000023 */
[----:B------:R-:W-:Y:S01]  /*13fb0*/  IMAD.MOV.U32 R79, RZ, RZ, R231 ;  /* 0x000000ffff4f7224 */ /* 0x000fe200078e00e7 */
[----:B------:R-:W-:Y:S01]  /*13fc0*/  @!P6 HFMA2.BF16_V2 R62, -RZ.H0_H0, RZ.H0_H0, -R132.H0_H0 ;  /* 0x200000ffff3ee231 */ /* 0x000fe20000340984 */
[----:B------:R-:W-:Y:S01]  /*13fd0*/  IMAD.MOV.U32 R128, RZ, RZ, R229 ;  /* 0x000000ffff807224 */ /* 0x000fe200078e00e5 */
[----:B------:R-:W-:Y:S01]  /*13fe0*/  MUFU.EX2 R231, R98 ;  /* 0x0000006200e77308 */ /* 0x000fe20000000800 */
[----:B------:R-:W-:Y:S02]  /*13ff0*/  SHF.R.U32.HI R2, RZ, 0x18, R4 ;  /* 0x00000018ff027819 */ /* 0x000fe40000011604 */
[----:B------:R-:W-:-:S05]  /*14000*/  PRMT R50, R132, 0x5410, R35 ;  /* 0x0000541084327816 */ /* 0x000fca0000000023 */
[----:B------:R-:W1:Y:S01]  /*14010*/  MUFU.EX2 R229, R97 ;  /* 0x0000006100e57308 */ /* 0x000e620000000800 */
[----:B------:R-:W-:Y:S02]  /*14020*/  @!P6 PRMT R132, R62, 0x5410, RZ ;  /* 0x000054103e84e816 */ /* 0x000fe400000000ff */
[----:B------:R-:W-:Y:S02]  /*14030*/  ISETP.GE.U32.AND P6, PT, R65, R2, PT ;  /* 0x000000024100720c */ /* 0x000fe40003fc6070 */
[----:B------:R-:W-:Y:S01]  /*14040*/  SHF.R.U32.HI R2, RZ, 0x10, R4 ;  /* 0x00000010ff027819 */ /* 0x000fe20000011604 */
[----:B------:R-:W-:-:S03]  /*14050*/  @!P5 HFMA2.BF16_V2 R63, -RZ.H0_H0, RZ.H0_H0, -R35.H0_H0 ;  /* 0x200000ffff3fd231 */ /* 0x000fc60000340923 */
[----:B------:R-:W-:Y:S02]  /*14060*/  LOP3.LUT R2, R2, 0xff, RZ, 0xc0, !PT ;  /* 0x000000ff02027812 */ /* 0x000fe400078ec0ff */
[----:B------:R-:W-:Y:S02]  /*14070*/  @!P5 PRMT R35, R63, 0x5410, RZ ;  /* 0x000054103f23d816 */ /* 0x000fe400000000ff */
[----:B------:R-:W-:Y:S01]  /*14080*/  ISETP.GE.U32.AND P5, PT, R65, R2, PT ;  /* 0x000000024100720c */ /* 0x000fe20003fa6070 */
[----:B------:R-:W-:Y:S01]  /*14090*/  @!P4 HFMA2.BF16_V2 R60, -RZ.H0_H0, RZ.H0_H0, -R134.H0_H0 ;  /* 0x200000ffff3cc231 */ /* 0x000fe20000340986 */
[----:B-1----:R-:W-:Y:S01]  /*140a0*/  F2FP.BF16.PACK_AB R2, R231, R229 ;  /* 0x000000e5e702723e */ /* 0x002fe200000010ff */
[----:B------:R-:W-:Y:S01]  /*140b0*/  FADD.FTZ R9, R14, R9 ;  /* 0x000000090e097221 */ /* 0x000fe20000010000 */
[----:B------:R-:W-:Y:S02]  /*140c0*/  SHF.R.U32.HI R4, RZ, 0x18, R0 ;  /* 0x00000018ff047819 */ /* 0x000fe40000011600 */
[----:B------:R-:W-:-:S02]  /*140d0*/  PRMT R34, R2, 0x7632, R34 ;  /* 0x0000763202227816 */ /* 0x000fc40000000022 */
[----:B------:R-:W-:Y:S02]  /*140e0*/  @!P4 PRMT R134, R60, 0x5410, RZ ;  /* 0x000054103c86c816 */ /* 0x000fe400000000ff */
[----:B------:R-:W-:Y:S02]  /*140f0*/  ISETP.GE.U32.AND P4, PT, R65, R3, PT ;  /* 0x000000034100720c */ /* 0x000fe40003f86070 */
[----:B------:R-:W-:Y:S01]  /*14100*/  SHF.R.U32.HI R0, RZ, 0x10, R0 ;  /* 0x00000010ff007819 */ /* 0x000fe20000011600 */
[----:B------:R-:W-:Y:S01]  /*14110*/  FADD.FTZ R3, R15, R9 ;  /* 0x000000090f037221 */ /* 0x000fe20000010000 */
[----:B------:R-:W-:Y:S01]  /*14120*/  @!P1 HFMA2.BF16_V2 R70, -RZ.H0_H0, RZ.H0_H0, -R34.H0_H0 ;  /* 0x200000ffff469231 */ /* 0x000fe20000340922 */
[----:B------:R-:W-:Y:S01]  /*14130*/  UIADD3 UR4, UR31, -0x4498517b, URZ ;  /* 0xbb67ae851f047890 */ /* 0x000fe2000fffe03f */
        /* <DEDUP_REMOVED lines=8> */
[----:B------:R-:W-:-:S02]  /*141c0*/  IMAD.MOV.U32 R94, RZ, RZ, R55 ;  /* 0x000000ffff5e7224 */ /* 0x000fc400078e0037 */
[----:B------:R-:W-:Y:S01]  /*141d0*/  FADD.FTZ R245, R16, R3 ;  /* 0x0000000310f57221 */ /* 0x000fe20000010000 */
[----:B------:R-:W-:Y:S01]  /*141e0*/  LOP3.LUT R0, R251, UR4, R82, 0x96, !PT ;  /* 0x00000004fb007c12 */ /* 0x000fe2000f8e9652 */
[----:B------:R-:W-:Y:S01]  /*141f0*/  IMAD.MOV.U32 R55, RZ, RZ, R186 ;  /* 0x000000ffff377224 */ /* 0x000fe200078e00ba */
[----:B------:R-:W1:Y:S01]  /*14200*/  MUFU.EX2 R3, R100 ;  /* 0x0000006400037308 */ /* 0x000e620000000800 */
[----:B------:R-:W-:Y:S01]  /*14210*/  IMAD.MOV.U32 R241, RZ, RZ, R80 ;  /* 0x000000fffff17224 */ /* 0x000fe200078e0050 */
[----:B------:R-:W-:Y:S01]  /*14220*/  @!P4 HFMA2.BF16_V2 R67, -RZ.H0_H0, RZ.H0_H0, -R2.H0_H0 ;  /* 0x200000ffff43c231 */ /* 0x000fe20000340902 */
[----:B------:R-:W-:-:S05]  /*14230*/  IMAD.MOV.U32 R80, RZ, RZ, R130 ;  /* 0x000000ffff507224 */ /* 0x000fca00078e0082 */
[----:B------:R-:W4:Y:S01]  /*14240*/  MUFU.EX2 R186, R102 ;  /* 0x0000006600ba7308 */ /* 0x000f220000000800 */
[----:B------:R-:W-:Y:S02]  /*14250*/  IMAD.MOV.U32 R42, RZ, RZ, R233 ;  /* 0x000000ffff2a7224 */ /* 0x000fe400078e00e9 */
[----:B------:R-:W-:Y:S02]  /*14260*/  IMAD.MOV.U32 R130, RZ, RZ, R232 ;  /* 0x000000ffff827224 */ /* 0x000fe400078e00e8 */
[----:B------:R-:W-:Y:S01]  /*14270*/  IMAD.WIDE.U32 R232, R0, -0x326172a9, RZ ;  /* 0xcd9e8d5700e87825 */ /* 0x000fe200078e00ff */
[----:B------:R-:W-:Y:S02]  /*14280*/  LOP3.LUT R0, R25, UR12, R250, 0x96, !PT ;  /* 0x0000000c19007c12 */ /* 0x000fe4000f8e96fa */
[----:B------:R-:W-:Y:S01]  /*14290*/  @P4 PRMT R187, R2, 0x7610, R187 ;  /* 0x0000761002bb4816 */ /* 0x000fe200000000bb */
[----:B------:R-:W-:Y:S01]  /*142a0*/  FADD.FTZ R248, R5, R7 ;  /* 0x0000000705f87221 */ /* 0x000fe20000010000 */
[----:B------:R-:W-:-:S02]  /*142b0*/  @!P4 PRMT R187, R67, 0x5410, RZ ;  /* 0x0000541043bbc816 */ /* 0x000fc400000000ff */
[----:B------:R-:W-:Y:S01]  /*142c0*/  ISETP.GE.U32.AND P4, PT, R65, R4, PT ;  /* 0x000000044100720c */ /* 0x000fe20003f86070 */
[----:B------:R-:W-:Y:S01]  /*142d0*/  IMAD.WIDE.U32 R4, R0, -0x326172a9, RZ ;  /* 0xcd9e8d5700047825 */ /* 0x000fe200078e00ff */
[----:B------:R-:W-:-:S03]  /*142e0*/  LOP3.LUT R2, R233, UR13, R114, 0x96, !PT ;  /* 0x0000000de9027c12 */ /* 0x000fc6000f8e9672 */
[----:B------:R-:W-:Y:S02]  /*142f0*/  IMAD.MOV.U32 R246, RZ, RZ, R244 ;  /* 0x000000fffff67224 */ /* 0x000fe400078e00f4 */
[----:B-1----:R-:W-:Y:S01]  /*14300*/  FADD.FTZ R244, R3, R99 ;  /* 0x0000006303f47221 */ /* 0x002fe20000010000 */
[----:B----4-:R-:W-:Y:S01]  /*14310*/  F2FP.BF16.PACK_AB R3, R186, R3 ;  /* 0x00000003ba03723e */ /* 0x010fe200000010ff */
[----:B------:R-:W-:Y:S01]  /*14320*/  IMAD.WIDE.U32 R6, R2, -0x2daee0ad, RZ ;  /* 0xd2511f5302067825 */ /* 0x000fe200078e00ff */
[----:B------:R-:W-:Y:S02]  /*14330*/  LOP3.LUT R2, R5, UR11, R232, 0x96, !PT ;  /* 0x0000000b05027c12 */ /* 0x000fe4000f8e96e8 */
[C---:B------:R-:W-:Y:S02]  /*14340*/  PRMT R27, R3.reuse, 0x7610, R27 ;  /* 0x00007610031b7816 */ /* 0x040fe4000000001b */
[----:B------:R-:W-:Y:S01]  /*14350*/  PRMT R26, R3, 0x7632, R26 ;  /* 0x00007632031a7816 */ /* 0x000fe2000000001a */
[----:B------:R-:W-:Y:S01]  /*14360*/  IMAD.WIDE.U32 R2, R2, -0x2daee0ad, RZ ;  /* 0xd2511f5302027825 */ /* 0x000fe200078e00ff */
[----:B------:R-:W-:-:S04]  /*14370*/  LOP3.LUT R0, R7, UR10, R24, 0x96, !PT ;  /* 0x0000000a07007c12 */ /* 0x000fc8000f8e9618 */
        /* <DEDUP_REMOVED lines=12> */
[----:B------:R-:W-:Y:S01]  /*14440*/  SHF.R.U32.HI R4, RZ, 0x18, R2 ;  /* 0x00000018ff047819 */ /* 0x000fe20000011602 */
[----:B------:R-:W-:Y:S01]  /*14450*/  STG.E.U16 [R20.64+-0xc0], R19 ;  /* 0xffff401314007986 */ /* 0x000fe2000c10151c */
[----:B------:R-:W-:-:S03]  /*14460*/  LOP3.LUT R2, R5, 0xff, RZ, 0xc0, !PT ;  /* 0x000000ff05027812 */ /* 0x000fc600078ec0ff */
[----:B------:R-:W-:Y:S01]  /*14470*/  STG.E.U16 [R20.64+-0xbe], R18 ;  /* 0xffff421214007986 */ /* 0x000fe2000c10151c */
[----:B------:R-:W-:-:S03]  /*14480*/  SHF.R.U32.HI R3, RZ, 0x8, R3 ;  /* 0x00000008ff037819 */ /* 0x000fc60000011603 */
[----:B------:R-:W-:Y:S04]  /*14490*/  STG.E.U16 [R32.64+-0xc0], R23 ;  /* 0xffff401720007986 */ /* 0x000fe8000c10151c */
[----:B------:R-:W-:Y:S04]  /*144a0*/  STG.E.U16 [R32.64+-0xbe], R22 ;  /* 0xffff421620007986 */ /* 0x000fe8000c10151c */
[----:B------:R1:W-:Y:S01]  /*144b0*/  STG.E.U16 [R30.64+-0xc0], R12 ;  /* 0xffff400c1e007986 */ /* 0x0003e2000c10151c */
[----:B------:R-:W-:Y:S02]  /*144c0*/  PRMT R14, R6, 0x5410, R3 ;  /* 0x00005410060e7816 */ /* 0x000fe40000000003 */
[----:B------:R-:W-:-:S02]  /*144d0*/  SHF.R.U32.HI R5, RZ, 0x18, R0 ;  /* 0x00000018ff057819 */ /* 0x000fc40000011600 */
        /* <DEDUP_REMOVED lines=21> */
[C---:B------:R-:W-:Y:S02]  /*14630*/  PRMT R10, R101.reuse, 0x7632, R10 ;  /* 0x00007632650a7816 */ /* 0x040fe4000000000a */
        /* <DEDUP_REMOVED lines=12> */
[----:B------:R-:W-:Y:S01]  /*14700*/  STG.E.U16 [R30.64+-0xbe], R13 ;  /* 0xffff420d1e007986 */ /* 0x000fe2000c10151c */
[----:B------:R-:W-:-:S03]  /*14710*/  @!P5 PRMT R11, R71, 0x5410, RZ ;  /* 0x00005410470bd816 */ /* 0x000fc600000000ff */
[----:B------:R1:W-:Y:S04]  /*14720*/  STG.E.U16 [R28.64+-0xbe], R10 ;  /* 0xffff420a1c007986 */ /* 0x0003e8000c10151c */
[----:B------:R4:W-:Y:S01]  /*14730*/  STG.E.U16 [R28.64+-0xc0], R11 ;  /* 0xffff400b1c007986 */ /* 0x0009e2000c10151c */
[----:B------:R-:W-:Y:S02]  /*14740*/  IMAD.MOV.U32 R46, RZ, RZ, R240 ;  /* 0x000000ffff2e7224 */ /* 0x000fe400078e00f0 */
[----:B------:R-:W-:Y:S02]  /*14750*/  IMAD.MOV.U32 R113, RZ, RZ, R241 ;  /* 0x000000ffff717224 */ /* 0x000fe400078e00f1 */
[----:B------:R-:W-:Y:S02]  /*14760*/  IMAD.MOV.U32 R112, RZ, RZ, R249 ;  /* 0x000000ffff707224 */ /* 0x000fe400078e00f9 */
[----:B------:R-:W-:-:S02]  /*14770*/  IMAD.MOV.U32 R241, RZ, RZ, R42 ;  /* 0x000000fffff17224 */ /* 0x000fc400078e002a */
[----:B------:R-:W-:Y:S02]  /*14780*/  IMAD.MOV.U32 R249, RZ, RZ, R130 ;  /* 0x000000fffff97224 */ /* 0x000fe400078e0082 */
[----:B------:R-:W-:Y:S01]  /*14790*/  IMAD.MOV.U32 R240, RZ, RZ, R128 ;  /* 0x000000fffff07224 */ /* 0x000fe200078e0080 */
[----:B-1----:R-:W-:Y:S01]  /*147a0*/  LOP3.LUT R10, R0, R53, RZ, 0xc0, !PT ;  /* 0x00000035000a7212 */ /* 0x002fe200078ec0ff */
[----:B------:R-:W-:-:S05]  /*147b0*/  HSET2.LE.AND R0, R12, R65, PT ;  /* 0x000000410c007233 */ /* 0x000fca0003803000 */
[----:B----4-:R-:W-:Y:S01]  /*147c0*/  LOP3.LUT R11, R0, R47, RZ, 0xc0, !PT ;  /* 0x0000002f000b7212 */ /* 0x010fe200078ec0ff */
[----:B------:R-:W-:Y:S01]  /*147d0*/  HSET2.LE.AND R0, R4, R65, PT ;  /* 0x0000004104007233 */ /* 0x000fe20003803000 */
[----:B------:R-:W-:Y:S02]  /*147e0*/  IMAD.MOV.U32 R42, RZ, RZ, R129 ;  /* 0x000000ffff2a7224 */ /* 0x000fe400078e0081 */
[----:B------:R-:W-:Y:S02]  /*147f0*/  IMAD.MOV.U32 R52, RZ, RZ, R46 ;  /* 0x000000ffff347224 */ /* 0x000fe400078e002e */
[----:B------:R-:W-:Y:S01]  /*14800*/  LOP3.LUT R130, R0, R37, RZ, 0xc0, !PT ;  /* 0x0000002500827212 */ /* 0x000fe200078ec0ff */
[----:B------:R-:W-:Y:S01]  /*14810*/  IMAD.MOV.U32 R46, RZ, RZ, R112 ;  /* 0x000000ffff2e7224 */ /* 0x000fe200078e0070 */
[----:B--2---:R-:W-:Y:S01]  /*14820*/  IADD3 R0, R45, 0x4, RZ ;  /* 0x000000042d007810 */ /* 0x004fe20007ffe0ff */
[----:B------:R-:W-:Y:S02]  /*14830*/  IMAD.MOV.U32 R45, RZ, RZ, R113 ;  /* 0x000000ffff2d7224 */ /* 0x000fe400078e0071 */
[----:B------:R-:W-:-:S02]  /*14840*/  IMAD.MOV.U32 R112, RZ, RZ, R240 ;  /* 0x000000ffff707224 */ /* 0x000fc400078e00f0 */
[----:B------:R-:W-:Y:S02]  /*14850*/  IMAD.MOV.U32 R113, RZ, RZ, R241 ;  /* 0x000000ffff717224 */ /* 0x000fe400078e00f1 */
[----:B------:R-:W-:Y:S02]  /*14860*/  IMAD.MOV.U32 R240, RZ, RZ, R249 ;  /* 0x000000fffff07224 */ /* 0x000fe400078e00f9 */
[----:B------:R-:W-:Y:S02]  /*14870*/  IMAD.MOV.U32 R241, RZ, RZ, R42 ;  /* 0x000000fffff17224 */ /* 0x000fe400078e002a */
[----:B------:R-:W-:Y:S02]  /*14880*/  IMAD.MOV.U32 R249, RZ, RZ, R246 ;  /* 0x000000fffff97224 */ /* 0x000fe400078e00f6 */
[----:B------:R-:W-:Y:S02]  /*14890*/  IMAD.MOV.U32 R42, RZ, RZ, R247 ;  /* 0x000000ffff2a7224 */ /* 0x000fe400078e00f7 */
[----:B------:R-:W-:Y:S01]  /*148a0*/  IMAD.WIDE.U32 R246, R0, -0x326172a9, RZ ;  /* 0xcd9e8d5700f67825 */ /* 0x000fe200078e00ff */
[----:B------:R-:W-:-:S02]  /*148b0*/  HSET2.LE.AND R3, R6, R65, PT ;  /* 0x0000004106037233 */ /* 0x000fc40003803000 */
[--C-:B------:R-:W-:Y:S02]  /*148c0*/  HSET2.LE.AND R2, R9, R65.reuse, PT ;  /* 0x0000004109027233 */ /* 0x100fe40003803000 */
[----:B---3--:R-:W-:Y:S02]  /*148d0*/  LOP3.LUT R0, R247, R66, RZ, 0x3c, !PT ;  /* 0x00000042f7007212 */ /* 0x008fe400078e3cff */
[----:B------:R-:W-:Y:S01]  /*148e0*/  LOP3.LUT R9, R3, R64, RZ, 0xc0, !PT ;  /* 0x0000004003097212 */ /* 0x000fe200078ec0ff */
[----:B------:R-:W-:Y:S02]  /*148f0*/  HSET2.LE.AND R3, R7, R65, PT ;  /* 0x0000004107037233 */ /* 0x000fe40003803000 */
[----:B------:R-:W-:Y:S01]  /*14900*/  IMAD.WIDE.U32 R6, R0, -0x2daee0ad, RZ ;  /* 0xd2511f5300067825 */ /* 0x000fe200078e00ff */
[----:B------:R-:W-:-:S04]  /*14910*/  LOP3.LUT R8, R2, R84, RZ, 0xc0, !PT ;  /* 0x0000005402087212 */ /* 0x000fc800078ec0ff */
[----:B------:R-:W-:Y:S01]  /*14920*/  LOP3.LUT R0, R7, UR4, R82, 0x96, !PT ;  /* 0x0000000407007c12 */ /* 0x000fe2000f8e9652 */
[----:B------:R-:W-:Y:S01]  /*14930*/  IMAD.MOV.U32 R69, RZ, RZ, R52 ;  /* 0x000000ffff457224 */ /* 0x000fe200078e0034 */
[----:B------:R-:W-:Y:S01]  /*14940*/  HSET2.LE.AND R2, R5, R65, PT ;  /* 0x0000004105027233 */ /* 0x000fe20003803000 */
[----:B------:R-:W-:Y:S02]  /*14950*/  IMAD.MOV.U32 R66, RZ, RZ, R45 ;  /* 0x000000ffff427224 */ /* 0x000fe400078e002d */
[----:B------:R-:W-:Y:S02]  /*14960*/  IMAD.MOV.U32 R52, RZ, RZ, R46 ;  /* 0x000000ffff347224 */ /* 0x000fe400078e002e */
[----:B------:R-:W-:Y:S02]  /*14970*/  IMAD.MOV.U32 R45, RZ, RZ, R240 ;  /* 0x000000ffff2d7224 */ /* 0x000fe400078e00f0 */
[----:B------:R-:W-:Y:S02]  /*14980*/  IMAD.MOV.U32 R46, RZ, RZ, R241 ;  /* 0x000000ffff2e7224 */ /* 0x000fe400078e00f1 */
[----:B------:R-:W-:Y:S01]  /*14990*/  IMAD.WIDE.U32 R240, R0, -0x326172a9, RZ ;  /* 0xcd9e8d5700f07825 */ /* 0x000fe200078e00ff */
[----:B------:R-:W-:-:S02]  /*149a0*/  LOP3.LUT R129, R2, R43, RZ, 0xc0, !PT ;  /* 0x0000002b02817212 */ /* 0x000fc400078ec0ff */
[----:B------:R-:W-:Y:S01]  /*149b0*/  LOP3.LUT R2, R115, UR14, R246, 0x96, !PT ;  /* 0x0000000e73027c12 */ /* 0x000fe2000f8e96f6 */
[----:B------:R-:W-:Y:S01]  /*149c0*/  IMAD.MOV.U32 R115, RZ, RZ, R46 ;  /* 0x000000ffff737224 */ /* 0x000fe200078e002e */
[----:B------:R-:W-:Y:S01]  /*149d0*/  LOP3.LUT R0, R241, UR13, R114, 0x96, !PT ;  /* 0x0000000df1007c12 */ /* 0x000fe2000f8e9672 */
[----:B------:R-:W-:Y:S01]  /*149e0*/  IMAD.MOV.U32 R114, RZ, RZ, R45 ;  /* 0x000000ffff727224 */ /* 0x000fe200078e002d */
[----:B------:R1:W-:Y:S01]  /*149f0*/  STL.64 [R1], R6 ;  /* 0x0000000601007387 */ /* 0x0003e20000100a00 */
[----:B------:R-:W-:Y:S02]  /*14a00*/  IMAD.MOV.U32 R97, RZ, RZ, R69 ;  /* 0x000000ffff617224 */ /* 0x000fe400078e0045 */
[----:B------:R-:W-:Y:S02]  /*14a10*/  IMAD.MOV.U32 R46, RZ, RZ, R249 ;  /* 0x000000ffff2e7224 */ /* 0x000fe400078e00f9 */
[----:B------:R-:W-:Y:S02]  /*14a20*/  IMAD.MOV.U32 R45, RZ, RZ, R193 ;  /* 0x000000ffff2d7224 */ /* 0x000fe400078e00c1 */
        /* <DEDUP_REMOVED lines=11> */
[----:B------:R-:W3:Y:S01]  /*14ae0*/  LDL.LU R152, [R1+0x11c] ;  /* 0x00011c0001987983 */ /* 0x000ee20000300800 */
[----:B------:R-:W-:Y:S02]  /*14af0*/  IMAD.MOV.U32 R83, RZ, RZ, R172 ;  /* 0x000000ffff537224 */ /* 0x000fe400078e00ac */
[----:B------:R-:W-:Y:S01]  /*14b00*/  IMAD.MOV.U32 R82, RZ, RZ, R103 ;  /* 0x000000ffff527224 */ /* 0x000fe200078e0067 */
[----:B------:R-:W4:Y:S01]  /*14b10*/  LDL.LU R237, [R1+0x118] ;  /* 0x0001180001ed7983 */ /* 0x000f220000300800 */
[----:B------:R-:W-:Y:S02]  /*14b20*/  IMAD.MOV.U32 R56, RZ, RZ, R252 ;  /* 0x000000ffff387224 */ /* 0x000fe400078e00fc */
[----:B------:R-:W-:Y:S01]  /*14b30*/  IMAD.MOV.U32 R103, RZ, RZ, R201 ;  /* 0x000000ffff677224 */ /* 0x000fe200078e00c9 */
[----:B------:R1:W5:Y:S04]  /*14b40*/  LDL.LU R172, [R1+0x114] ;  /* 0x0001140001ac7983 */ /* 0x0003680000300800 */
[----:B------:R1:W5:Y:S04]  /*14b50*/  LDL.LU R252, [R1+0x110] ;  /* 0x0001100001fc7983 */ /* 0x0003680000300800 */
[----:B------:R-:W2:Y:S01]  /*14b60*/  LDL.LU R201, [R1+0x10c] ;  /* 0x00010c0001c97983 */ /* 0x000ea20000300800 */
[----:B------:R-:W-:-:S03]  /*14b70*/  IMAD.MOV.U32 R57, RZ, RZ, R203 ;  /* 0x000000ffff397224 */ /* 0x000fc600078e00cb */
[----:B------:R-:W3:Y:S01]  /*14b80*/  LDL.LU R203, [R1+0x108] ;  /* 0x0001080001cb7983 */ /* 0x000ee20000300800 */
[----:B------:R-:W-:-:S03]  /*14b90*/  IMAD.MOV.U32 R61, RZ, RZ, R206 ;  /* 0x000000ffff3d7224 */ /* 0x000fc600078e00ce */
[----:B------:R-:W3:Y:S01]  /*14ba0*/  LDL.LU R206, [R1+0x104] ;  /* 0x0001040001ce7983 */ /* 0x000ee20000300800 */
[----:B------:R-:W-:-:S03]  /*14bb0*/  IMAD.MOV.U32 R58, RZ, RZ, R205 ;  /* 0x000000ffff3a7224 */ /* 0x000fc600078e00cd */
[----:B------:R-:W3:Y:S01]  /*14bc0*/  LDL.LU R205, [R1+0x100] ;  /* 0x0001000001cd7983 */ /* 0x000ee20000300800 */
[----:B------:R-:W-:-:S04]  /*14bd0*/  IMAD.WIDE.U32 R4, R2, -0x2daee0ad, RZ ;  /* 0xd2511f5302047825 */ /* 0x000fc800078e00ff */
[----:B------:R-:W-:Y:S01]  /*14be0*/  IMAD.WIDE.U32 R12, R0, -0x2daee0ad, RZ ;  /* 0xd2511f53000c7825 */ /* 0x000fe200078e00ff */
[----:B------:R-:W-:-:S04]  /*14bf0*/  LOP3.LUT R2, R5, UR12, R6, 0x96, !PT ;  /* 0x0000000c05027c12 */ /* 0x000fc8000f8e9606 */
[----:B------:R-:W-:Y:S02]  /*14c00*/  LOP3.LUT R0, R13, UR10, R4, 0x96, !PT ;  /* 0x0000000a0d007c12 */ /* 0x000fe4000f8e9604 */
[----:B------:R-:W-:Y:S01]  /*14c10*/  LOP3.LUT R128, R3, R44, RZ, 0xc0, !PT ;  /* 0x0000002c03807212 */ /* 0x000fe200078ec0ff */
[----:B------:R-:W-:-:S04]  /*14c20*/  IMAD.WIDE.U32 R2, R2, -0x326172a9, RZ ;  /* 0xcd9e8d5702027825 */ /* 0x000fc800078e00ff */
[----:B-1----:R-:W-:Y:S01]  /*14c30*/  IMAD.WIDE.U32 R6, R0, -0x326172a9, RZ ;  /* 0xcd9e8d5700067825 */ /* 0x002fe200078e00ff */
        /* <DEDUP_REMOVED lines=13> */
[----:B------:R-:W-:Y:S02]  /*14d10*/  SHF.R.U32.HI R4, RZ, 0x10, R2 ;  /* 0x00000010ff047819 */ /* 0x000fe40000011602 */
[----:B------:R-:W-:Y:S02]  /*14d20*/  LOP3.LUT R22, R5, UR7, R6, 0x96, !PT ;  /* 0x0000000705167c12 */ /* 0x000fe4000f8e9606 */
[----:B------:R-:W-:-:S02]  /*14d30*/  LOP3.LUT R3, R2, 0xffff, RZ, 0xc0, !PT ;  /* 0x0000ffff02037812 */ /* 0x000fc400078ec0ff */
[----:B------:R-:W-:Y:S02]  /*14d40*/  LOP3.LUT R6, R2, 0xff, RZ, 0xc0, !PT ;  /* 0x000000ff02067812 */ /* 0x000fe400078ec0ff */
[----:B------:R-:W-:Y:S02]  /*14d50*/  SHF.R.U32.HI R5, RZ, 0x18, R2 ;  /* 0x00000018ff057819 */ /* 0x000fe40000011602 */
[----:B------:R-:W-:Y:S02]  /*14d60*/  LOP3.LUT R2, R4, 0xff, RZ, 0xc0, !PT ;  /* 0x000000ff04027812 */ /* 0x000fe400078ec0ff */
[----:B------:R-:W-:Y:S02]  /*14d70*/  SHF.R.U32.HI R3, RZ, 0x8, R3 ;  /* 0x00000008ff037819 */ /* 0x000fe40000011603 */
[----:B------:R-:W-:Y:S02]  /*14d80*/  PRMT R5, R2, 0x5410, R5 ;  /* 0x0000541002057816 */ /* 0x000fe40000000005 */
[----:B------:R-:W-:-:S02]  /*14d90*/  LOP3.LUT R2, R0, 0xffff, RZ, 0xc0, !PT ;  /* 0x0000ffff00027812 */ /* 0x000fc400078ec0ff */
        /* <DEDUP_REMOVED lines=16> */
[----:B------:R-:W-:Y:S02]  /*14ea0*/  IMAD.MOV.U32 R71, RZ, RZ, R52 ;  /* 0x000000ffff477224 */ /* 0x000fe400078e0034 */
[----:B------:R-:W-:Y:S02]  /*14eb0*/  IMAD.MOV.U32 R52, RZ, RZ, R54 ;  /* 0x000000ffff347224 */ /* 0x000fe400078e0036 */
[----:B------:R-:W-:Y:S02]  /*14ec0*/  IMAD.MOV.U32 R53, RZ, RZ, R85 ;  /* 0x000000ffff357224 */ /* 0x000fe400078e0055 */
[----:B------:R-:W-:Y:S02]  /*14ed0*/  IMAD.MOV.U32 R54, RZ, RZ, R80 ;  /* 0x000000ffff367224 */ /* 0x000fe400078e0050 */
[----:B------:R-:W-:Y:S02]  /*14ee0*/  IMAD.MOV.U32 R60, RZ, RZ, R214 ;  /* 0x000000ffff3c7224 */ /* 0x000fe400078e00d6 */
[----:B------:R-:W-:-:S02]  /*14ef0*/  IMAD.MOV.U32 R68, RZ, RZ, R215 ;  /* 0x000000ffff447224 */ /* 0x000fc400078e00d7 */
[----:B------:R1:W5:Y:S01]  /*14f00*/  LDL.LU R215, [R1+0xfc] ;  /* 0x0000fc0001d77983 */ /* 0x0003620000300800 */
[----:B------:R-:W-:Y:S02]  /*14f10*/  IMAD.MOV.U32 R18, RZ, RZ, R58 ;  /* 0x000000ffff127224 */ /* 0x000fe400078e003a */
[----:B------:R-:W-:Y:S01]  /*14f20*/  IMAD.MOV.U32 R58, RZ, RZ, R79 ;  /* 0x000000ffff3a7224 */ /* 0x000fe200078e004f */
[----:B------:R1:W5:Y:S01]  /*14f30*/  LDL.LU R214, [R1+0xf8] ;  /* 0x0000f80001d67983 */ /* 0x0003620000300800 */
[----:B------:R-:W-:Y:S02]  /*14f40*/  IMAD.MOV.U32 R62, RZ, RZ, R213 ;  /* 0x000000ffff3e7224 */ /* 0x000fe400078e00d5 */
[----:B------:R-:W-:Y:S01]  /*14f50*/  IMAD.MOV.U32 R16, RZ, RZ, R60 ;  /* 0x000000ffff107224 */ /* 0x000fe200078e003c */
[----:B------:R1:W-:Y:S01]  /*14f60*/  STG.E.U16 [R20.64+-0xb0], R17 ;  /* 0xffff501114007986 */ /* 0x0003e2000c10151c */
        /* <DEDUP_REMOVED lines=13> */
[----:B------:R-:W-:Y:S02]  /*15040*/  IMAD.MOV.U32 R100, RZ, RZ, R57 ;  /* 0x000000ffff647224 */ /* 0x000fe400078e0039 */
[----:B------:R-:W-:Y:S02]  /*15050*/  IMAD.MOV.U32 R75, RZ, RZ, R93 ;  /* 0x000000ffff4b7224 */ /* 0x000fe400078e005d */
[----:B------:R-:W-:Y:S02]  /*15060*/  IMAD.MOV.U32 R92, RZ, RZ, R207 ;  /* 0x000000ffff5c7224 */ /* 0x000fe400078e00cf */
[----:B-1----:R-:W-:Y:S02]  /*15070*/  IMAD.MOV.U32 R17, RZ, RZ, R61 ;  /* 0x000000ffff117224 */ /* 0x002fe400078e003d */
        /* <DEDUP_REMOVED lines=11> */
[----:B------:R1:W5:Y:S04]  /*15130*/  LDL.LU R204, [R1+0xd8] ;  /* 0x0000d80001cc7983 */ /* 0x0003680000300800 */
[----:B------:R1:W5:Y:S04]  /*15140*/  LDL.LU R202, [R1+0xd4] ;  /* 0x0000d40001ca7983 */ /* 0x0003680000300800 */
[----:B------:R1:W5:Y:S04]  /*15150*/  LDL.LU R200, [R1+0xd0] ;  /* 0x0000d00001c87983 */ /* 0x0003680000300800 */
[----:B--2---:R-:W3:Y:S02]  /*15160*/  LDSM.16.MT88.4 R12, [R201+0xa000] ;  /* 0x00a00000c90c783b */ /* 0x004ee40000004200 */
[-C--:B---3--:R-:W-:Y:S08]  /*15170*/  HMMA.16816.F32.BF16 R152, R8, R12.reuse, R152 ;  /* 0x0000000c0898723c */ /* 0x088ff00000041898 */
[C---:B------:R-:W-:Y:S08]  /*15180*/  HMMA.16816.F32.BF16 R168, R4.reuse, R12, R168 ;  /* 0x0000000c04a8723c */ /* 0x040ff000000418a8 */
[-C--:B------:R-:W-:Y:S08]  /*15190*/  HMMA.16816.F32.BF16 R164, R4, R14.reuse, R164 ;  /* 0x0000000e04a4723c */ /* 0x080ff000000418a4 */
[C---:B------:R-:W-:Y:S01]  /*151a0*/  HMMA.16816.F32.BF16 R36, R8.reuse, R14, R220 ;  /* 0x0000000e0824723c */ /* 0x040fe200000418dc */
[----:B------:R-:W2:Y:S06]  /*151b0*/  LDSM.16.MT88.4 R12, [R203+0xa000] ;  /* 0x00a00000cb0c783b */ /* 0x000eac0000004200 */
[----:B------:R-:W-:Y:S01]  /*151c0*/  IMAD.MOV.U32 R223, RZ, RZ, R42 ;  /* 0x000000ffffdf7224 */ /* 0x000fe200078e002a */
[-C--:B--2---:R-:W-:Y:S08]  /*151d0*/  HMMA.16816.F32.BF16 R144, R8, R12.reuse, R144 ;  /* 0x0000000c0890723c */ /* 0x084ff00000041890 */
[C---:B------:R-:W-:Y:S08]  /*151e0*/  HMMA.16816.F32.BF16 R160, R4.reuse, R12, R160 ;  /* 0x0000000c04a0723c */ /* 0x040ff000000418a0 */
[-C--:B------:R-:W-:Y:S08]  /*151f0*/  HMMA.16816.F32.BF16 R156, R4, R14.reuse, R156 ;  /* 0x0000000e049c723c */ /* 0x080ff0000004189c */
[----:B------:R-:W-:Y:S01]  /*15200*/  HMMA.16816.F32.BF16 R40, R8, R14, R52 ;  /* 0x0000000e0828723c */ /* 0x000fe20000041834 */
[----:B------:R-:W2:Y:S01]  /*15210*/  LDSM.16.MT88.4 R12, [R206+0xa000] ;  /* 0x00a00000ce0c783b */ /* 0x000ea20000004200 */
[----:B------:R-:W-:-:S02]  /*15220*/  IMAD.MOV.U32 R220, RZ, RZ, R45 ;  /* 0x000000ffffdc7224 */ /* 0x000fc400078e002d */
[----:B------:R-:W-:Y:S01]  /*15230*/  IMAD.MOV.U32 R221, RZ, RZ, R46 ;  /* 0x000000ffffdd7224 */ /* 0x000fe200078e002e */
[----:B------:R-:W-:-:S03]  /*15240*/  @!P1 HFMA2.BF16_V2 R73, -RZ.H0_H0, RZ.H0_H0, -R27.H0_H0 ;  /* 0x200000ffff499231 */ /* 0x000fc6000034091b */
        /* <DEDUP_REMOVED lines=8> */
[----:B------:R-:W-:Y:S01]  /*152d0*/  IMAD.MOV.U32 R70, RZ, RZ, R66 ;  /* 0x000000ffff467224 */ /* 0x000fe200078e0042 */
[----:B------:R-:W-:Y:S01]  /*152e0*/  PRMT R48, R27, 0x5410, R26 ;  /* 0x000054101b307816 */ /* 0x000fe2000000001a */
[----:B------:R-:W-:Y:S01]  /*152f0*/  IMAD.MOV.U32 R143, RZ, RZ, R75 ;  /* 0x000000ffff8f7224 */ /* 0x000fe200078e004b */
[----:B------:R-:W-:Y:S02]  /*15300*/  @!P1 PRMT R27, R73, 0x5410, RZ ;  /* 0x00005410491b9816 */ /* 0x000fe400000000ff */
[----:B------:R-:W-:Y:S01]  /*15310*/  @!P4 PRMT R26, R72, 0x5410, RZ ;  /* 0x00005410481ac816 */ /* 0x000fe200000000ff */
[----:B------:R-:W-:Y:S02]  /*15320*/  IMAD.MOV.U32 R101, RZ, RZ, R83 ;  /* 0x000000ffff657224 */ /* 0x000fe400078e0053 */
[----:B------:R-:W-:-:S02]  /*15330*/  IMAD.MOV.U32 R141, RZ, RZ, R80 ;  /* 0x000000ffff8d7224 */ /* 0x000fc400078e0050 */
        /* <DEDUP_REMOVED lines=39> */
[C---:B------:R-:W-:Y:S01]  /*155b0*/  HMMA.16816.F32.BF16 R224, R8.reuse, R12, R112 ;  /* 0x0000000c08e0723c */ /* 0x040fe20000041870 */
[----:B------:R-:W-:Y:S01]  /*155c0*/  LOP3.LUT R6, R0, 0xff, RZ, 0xc0, !PT ;  /* 0x000000ff00067812 */ /* 0x000fe200078ec0ff */
[----:B------:R-:W-:Y:S06]  /*155d0*/  LDSM.16.MT88.4 R112, [R206+0xb800] ;  /* 0x00b80000ce70783b */ /* 0x000fec0000004200 */
[C---:B------:R-:W-:Y:S01]  /*155e0*/  HMMA.16816.F32.BF16 R16, R8.reuse, R18, R140 ;  /* 0x000000120810723c */ /* 0x040fe2000004188c */
[----:B------:R-:W-:Y:S01]  /*155f0*/  SHF.R.U32.HI R5, RZ, 0x18, R0 ;  /* 0x00000018ff057819 */ /* 0x000fe20000011600 */
[----:B------:R-:W3:Y:S06]  /*15600*/  LDSM.16.MT88.4 R140, [R203+0xa800] ;  /* 0x00a80000cb8c783b */ /* 0x000eec0000004200 */
[----:B------:R-:W-:Y:S01]  /*15610*/  HMMA.16816.F32.BF16 R12, R8, R14, R96 ;  /* 0x0000000e080c723c */ /* 0x000fe20000041860 */
[----:B------:R-:W-:Y:S06]  /*15620*/  LDSM.16.MT88.4 R96, [R203+0xb800] ;  /* 0x00b80000cb60783b */ /* 0x000fec0000004200 */
[----:B------:R-:W-:-:S02]  /*15630*/  PRMT R8, R2, 0x5410, R4 ;  /* 0x0000541002087816 */ /* 0x000fc40000000004 */
[----:B------:R-:W-:-:S04]  /*15640*/  LOP3.LUT R2, R0, 0xffff, RZ, 0xc0, !PT ;  /* 0x0000ffff00027812 */ /* 0x000fc800078ec0ff */
[----:B------:R-:W-:Y:S02]  /*15650*/  SHF.R.U32.HI R4, RZ, 0x8, R2 ;  /* 0x00000008ff047819 */ /* 0x000fe40000011602 */
[----:B------:R-:W-:Y:S01]  /*15660*/  LOP3.LUT R2, R3, 0xff, RZ, 0xc0, !PT ;  /* 0x000000ff03027812 */ /* 0x000fe200078ec0ff */
[--C-:B------:R-:W-:Y:S01]  /*15670*/  HSET2.LE.AND R0, R7, R65.reuse, PT ;  /* 0x0000004107007233 */ /* 0x100fe20003803000 */
[----:B------:R-:W-:Y:S02]  /*15680*/  PRMT R4, R6, 0x5410, R4 ;  /* 0x0000541006047816 */ /* 0x000fe40000000004 */
[----:B------:R-:W-:Y:S02]  /*15690*/  PRMT R3, R2, 0x5410, R5 ;  /* 0x0000541002037816 */ /* 0x000fe40000000005 */
[----:B------:R-:W-:Y:S01]  /*156a0*/  LOP3.LUT R126, R0, R50, RZ, 0xc0, !PT ;  /* 0x00000032007e7212 */ /* 0x000fe200078ec0ff */
[--C-:B------:R-:W-:Y:S02]  /*156b0*/  HSET2.LE.AND R0, R8, R65.reuse, PT ;  /* 0x0000004108007233 */ /* 0x100fe40003803000 */
[----:B------:R-:W-:-:S02]  /*156c0*/  HSET2.LE.AND R2, R4, R65, PT ;  /* 0x0000004104027233 */ /* 0x000fc40003803000 */
[----:B------:R-:W-:Y:S01]  /*156d0*/  HSET2.LE.AND R3, R3, R65, PT ;  /* 0x0000004103037233 */ /* 0x000fe20003803000 */
[----:B------:R-:W-:Y:S01]  /*156e0*/  LOP3.LUT R127, R0, R49, RZ, 0xc0, !PT ;  /* 0x00000031007f7212 */ /* 0x000fe200078ec0ff */
[----:B------:R-:W-:Y:S01]  /*156f0*/  LDSM.16.MT88.4 R64, [R205+0xa800] ;  /* 0x00a80000cd40783b */ /* 0x000fe20000004200 */
[----:B------:R-:W-:Y:S02]  /*15700*/  LOP3.LUT R124, R2, R51, RZ, 0xc0, !PT ;  /* 0x00000033027c7212 */ /* 0x000fe400078ec0ff */
[----:B------:R-:W-:Y:S01]  /*15710*/  LOP3.LUT R125, R3, R48, RZ, 0xc0, !PT ;  /* 0x00000030037d7212 */ /* 0x000fe200078ec0ff */
[-C--:B--2---:R-:W-:Y:S01]  /*15720*/  HMMA.16816.F32.BF16 R152, R128, R148.reuse, R152 ;  /* 0x000000948098723c */ /* 0x084fe20000041898 */
[----:B------:R-:W2:Y:S04]  /*15730*/  LDSM.16.MT88.4 R48, [R206+0xa800] ;  /* 0x00a80000ce30783b */ /* 0x000ea80000004200 */
[----:B------:R-:W-:Y:S03]  /*15740*/  LDSM.16.MT88.4 R4, [R205+0xb800] ;  /* 0x00b80000cd04783b */ /* 0x000fe60000004200 */
        /* <DEDUP_REMOVED lines=11> */
[-C--:B------:R-:W-:Y:S08]  /*15800*/  HMMA.16816.F32.BF16 R52, R128, R64.reuse, R68 ;  /* 0x000000408034723c */ /* 0x080ff00000041844 */
        /* <DEDUP_REMOVED lines=26> */
[----:B------:R1:W-:Y:S01]  /*159b0*/  STG.E.U16 [R28.64+-0x8e], R34 ;  /* 0xffff72221c007986 */ /* 0x0003e2000c10151c */
[----:B------:R-:W-:Y:S01]  /*159c0*/  FADD.FTZ R2, R238, R248 ;  /* 0x000000f8ee027221 */ /* 0x000fe20000010000 */
[----:B--2---:R-:W-:Y:S01]  /*159d0*/  HMMA.16816.F32.BF16 R72, R124, R80, R84 ;  /* 0x000000507c48723c */ /* 0x004fe20000041854 */
[----:B------:R-:W-:Y:S01]  /*159e0*/  FADD.FTZ R0, R186, R244 ;  /* 0x000000f4ba007221 */ /* 0x000fe20000010000 */
[----:B------:R-:W-:Y:S01]  /*159f0*/  IADD3 R244, P1, R20, -0x100, RZ ;  /* 0xffffff0014f47810 */ /* 0x000fe20007f3e0ff */
[----:B------:R-:W-:-:S02]  /*15a00*/  FADD.FTZ R2, R230, R2 ;  /* 0x00000002e6027221 */ /* 0x000fc40000010000 */
[----:B------:R-:W-:-:S03]  /*15a10*/  FADD.FTZ R0, R229, R0 ;  /* 0x00000000e5007221 */ /* 0x000fc60000010000 */
[----:B------:R-:W-:Y:S01]  /*15a20*/  HMMA.16816.F32.BF16 R76, R124, R82, R92 ;  /* 0x000000527c4c723c */ /* 0x000fe2000004185c */
[----:B------:R-:W-:-:S07]  /*15a30*/  FADD.FTZ R230, R234, R2 ;  /* 0x00000002eae67221 */ /* 0x000fce0000010000 */
[----:B------:R-:W-:Y:S01]  /*15a40*/  HMMA.16816.F32.BF16 R88, R124, R96, R88 ;  /* 0x000000607c58723c */ /* 0x000fe20000041858 */
[----:B------:R-:W-:-:S07]  /*15a50*/  FADD.FTZ R231, R231, R0 ;  /* 0x00000000e7e77221 */ /* 0x000fce0000010000 */
[----:B------:R-:W-:Y:S01]  /*15a60*/  HMMA.16816.F32.BF16 R92, R124, R98, R100 ;  /* 0x000000627c5c723c */ /* 0x000fe20000041864 */
[----:B---3--:R-:W-:-:S07]  /*15a70*/  IMAD.MOV.U32 R132, RZ, RZ, R236 ;  /* 0x000000ffff847224 */ /* 0x008fce00078e00ec */
[----:B------:R-:W-:Y:S01]  /*15a80*/  HMMA.16816.F32.BF16 R104, R124, R112, R104 ;  /* 0x000000707c68723c */ /* 0x000fe20000041868 */
[----:B----4-:R-:W-:-:S07]  /*15a90*/  IMAD.MOV.U32 R133, RZ, RZ, R237 ;  /* 0x000000ffff857224 */ /* 0x010fce00078e00ed */
[----:B------:R-:W-:Y:S01]  /*15aa0*/  HMMA.16816.F32.BF16 R108, R124, R114, R108 ;  /* 0x000000727c6c723c */ /* 0x000fe2000004186c */
[----:B------:R-:W-:-:S07]  /*15ab0*/  IMAD.MOV.U32 R3, RZ, RZ, R228 ;  /* 0x000000ffff037224 */ /* 0x000fce00078e00e4 */
[----:B------:R-:W-:Y:S01]  /*15ac0*/  HMMA.16816.F32.BF16 R120, R124, R4, R120 ;  /* 0x000000047c78723c */ /* 0x000fe20000041878 */
[----:B------:R-:W-:-:S07]  /*15ad0*/  IMAD.MOV.U32 R134, RZ, RZ, R235 ;  /* 0x000000ffff867224 */ /* 0x000fce00078e00eb */
[----:B------:R-:W-:Y:S08]  /*15ae0*/  HMMA.16816.F32.BF16 R84, R128, R96, R220 ;  /* 0x000000608054723c */ /* 0x000ff000000418dc */
[----:B------:R-:W-:Y:S08]  /*15af0*/  HMMA.16816.F32.BF16 R124, R124, R6, R116 ;  /* 0x000000067c7c723c */ /* 0x000ff00000041874 */
        /* <DEDUP_REMOVED lines=151> */
[-C--:B--2---:R-:W-:Y:S08]  /*16470*/  HMMA.16816.F32.BF16 R192, R4, R16.reuse, R192 ;  /* 0x0000001004c0723c */ /* 0x084ff000000418c0 */
[----:B---3--:R-:W-:Y:S08]  /*16480*/  HMMA.16816.F32.BF16 R180, R8, R16, R176 ;  /* 0x0000001008b4723c */ /* 0x008ff000000418b0 */
[-C--:B------:R-:W-:Y:S08]  /*16490*/  HMMA.16816.F32.BF16 R188, R4, R18.reuse, R188 ;  /* 0x0000001204bc723c */ /* 0x080ff000000418bc */
        /* <DEDUP_REMOVED lines=51> */
.L_x_1104:
[----:B------:R-:W-:Y:S05]  /*167d0*/  BSYNC B0 ;  /* 0x0000000000007941 */ /* 0x000fea0003800000 */
.L_x_1103:
[----:B------:R-:W0:Y:S02]  /*167e0*/  LDGDEPBAR ;  /* 0x00000000000079af */ /* 0x000e240000000000 */
.L_x_1102:
[----:B------:R-:W2:Y:S01]  /*167f0*/  LDL.LU.64 R2, [R1+0x20] ;  /* 0x0000200001027983 */ /* 0x000ea20000300a00 */
[----:B------:R-:W-:-:S03]  /*16800*/  IMAD.U32 R0, RZ, RZ, UR32 ;  /* 0x00000020ff007e24 */ /* 0x000fc6000f8e00ff */
[----:B------:R-:W-:Y:S01]  /*16810*/  STL.64 [R1+0x108], R30 ;  /* 0x0001081e01007387 */ /* 0x000fe20000100a00 */
[----:B------:R-:W-:-:S03]  /*16820*/  IMAD R0, R0, 0x20, R252 ;  /* 0x0000002000007824 */ /* 0x000fc600078e02fc */
[----:B------:R-:W-:Y:S04]  /*16830*/  STL [R1+0x100], R29 ;  /* 0x0001001d01007387 */ /* 0x000fe80000100800 */
[----:B------:R-:W-:Y:S04]  /*16840*/  STL [R1+0xfc], R215 ;  /* 0x0000fcd701007387 */ /* 0x000fe80000100800 */
[----:B------:R2:W-:Y:S04]  /*16850*/  STL [R1+0xf8], R214 ;  /* 0x0000f8d601007387 */ /* 0x0005e80000100800 */
        /* <DEDUP_REMOVED lines=10> */
[----:B------:R-:W3:Y:S01]  /*16900*/  LDL.LU.64 R220, [R1+0xc8] ;  /* 0x0000c80001dc7983 */ /* 0x000ee20000300a00 */
[----:B------:R-:W-:-:S02]  /*16910*/  ISETP.GE.AND P1, PT, R0, R172, PT ;  /* 0x000000ac0000720c */ /* 0x000fc40003f26270 */
[C---:B------:R-:W-:Y:S02]  /*16920*/  IADD3 R12, R0.reuse, 0x1, RZ ;  /* 0x00000001000c7810 */ /* 0x040fe40007ffe0ff */
[----:B------:R-:W-:Y:S02]  /*16930*/  IADD3 R11, R0, 0x8, RZ ;  /* 0x00000008000b7810 */ /* 0x000fe40007ffe0ff */
[----:B------:R-:W-:Y:S02]  /*16940*/  FSEL R13, R180, -INF , !P1 ;  /* 0xff800000b40d7808 */ /* 0x000fe40004800000 */
[----:B------:R-:W-:Y:S02]  /*16950*/  ISETP.GE.AND P2, PT, R0, R173, PT ;  /* 0x000000ad0000720c */ /* 0x000fe40003f46270 */
[----:B------:R-:W-:Y:S02]  /*16960*/  ISETP.GE.AND P1, PT, R12, R172, PT ;  /* 0x000000ac0c00720c */ /* 0x000fe40003f26270 */
[----:B------:R-:W-:-:S02]  /*16970*/  IADD3 R10, R0, 0x9, RZ ;  /* 0x00000009000a7810 */ /* 0x000fc40007ffe0ff */
[----:B-1----:R-:W-:Y:S02]  /*16980*/  IADD3 R6, R0, 0x10, RZ ;  /* 0x0000001000067810 */ /* 0x002fe40007ffe0ff */
[----:B------:R-:W-:Y:S02]  /*16990*/  ISETP.GE.AND P3, PT, R11, R172, PT ;  /* 0x000000ac0b00720c */ /* 0x000fe40003f66270 */
[----:B------:R-:W-:Y:S02]  /*169a0*/  FSEL R14, R182, -INF , !P2 ;  /* 0xff800000b60e7808 */ /* 0x000fe40005000000 */
[----:B------:R-:W-:Y:S02]  /*169b0*/  FSEL R34, R181, -INF , !P1 ;  /* 0xff800000b5227808 */ /* 0x000fe40004800000 */
[C---:B------:R-:W-:Y:S02]  /*169c0*/  ISETP.GE.AND P6, PT, R0.reuse, R175, PT ;  /* 0x000000af0000720c */ /* 0x040fe40003fc6270 */
[----:B------:R-:W-:-:S02]  /*169d0*/  ISETP.GE.AND P4, PT, R0, R174, PT ;  /* 0x000000ae0000720c */ /* 0x000fc40003f86270 */
[-C--:B------:R-:W-:Y:S02]  /*169e0*/  ISETP.GE.AND P2, PT, R10, R172.reuse, PT ;  /* 0x000000ac0a00720c */ /* 0x080fe40003f46270 */
[----:B------:R-:W-:Y:S02]  /*169f0*/  ISETP.GE.AND P1, PT, R6, R172, PT ;  /* 0x000000ac0600720c */ /* 0x000fe40003f26270 */
[----:B------:R-:W-:Y:S02]  /*16a00*/  FSEL R22, R176, -INF , !P3 ;  /* 0xff800000b0167808 */ /* 0x000fe40005800000 */
[----:B------:R-:W-:Y:S02]  /*16a10*/  ISETP.GE.AND P3, PT, R12, R173, PT ;  /* 0x000000ad0c00720c */ /* 0x000fe40003f66270 */
[----:B------:R-:W-:Y:S02]  /*16a20*/  FMNMX.FTZ R15, R237, R13, !PT ;  /* 0x0000000ded0f7209 */ /* 0x000fe40007810000 */
[----:B------:R-:W-:-:S02]  /*16a30*/  FSEL R19, R177, -INF , !P2 ;  /* 0xff800000b1137808 */ /* 0x000fc40005000000 */
[----:B------:R-:W-:Y:S02]  /*16a40*/  FSEL R18, R132, -INF , !P1 ;  /* 0xff80000084127808 */ /* 0x000fe40004800000 */
[----:B------:R-:W-:-:S04]  /*16a50*/  FMNMX.FTZ R15, R34, R15, !PT ;  /* 0x0000000f220f7209 */ /* 0x000fc80007810000 */
[----:B------:R-:W-:-:S04]  /*16a60*/  FMNMX.FTZ R15, R22, R15, !PT ;  /* 0x0000000f160f7209 */ /* 0x000fc80007810000 */
[----:B------:R-:W-:-:S04]  /*16a70*/  FMNMX.FTZ R15, R19, R15, !PT ;  /* 0x0000000f130f7209 */ /* 0x000fc80007810000 */
[----:B------:R-:W-:Y:S02]  /*16a80*/  FMNMX.FTZ R23, R18, R15, !PT ;  /* 0x0000000f12177209 */ /* 0x000fe40007810000 */
[----:B------:R-:W-:Y:S02]  /*16a90*/  FSEL R176, R194, -INF , !P4 ;  /* 0xff800000c2b07808 */ /* 0x000fe40006000000 */
[----:B------:R-:W-:Y:S01]  /*16aa0*/  ISETP.GE.AND P4, PT, R10, R175, PT ;  /* 0x000000af0a00720c */ /* 0x000fe20003f86270 */
[----:B------:R-:W-:Y:S01]  /*16ab0*/  ULOP3.LUT UR4, UR32, UR31, URZ, 0x3c, !UPT ;  /* 0x0000001f20047292 */ /* 0x000fe2000f8e3c3f */
[----:B--2---:R-:W-:Y:S01]  /*16ac0*/  IMAD.MOV.U32 R214, RZ, RZ, R2 ;  /* 0x000000ffffd67224 */ /* 0x004fe200078e0002 */
[C---:B------:R-:W-:Y:S01]  /*16ad0*/  IADD3 R2, R0.reuse, 0x18, RZ ;  /* 0x0000001800027810 */ /* 0x040fe20007ffe0ff */
[----:B------:R-:W-:Y:S01]  /*16ae0*/  IMAD.MOV.U32 R215, RZ, RZ, R3 ;  /* 0x000000ffffd77224 */ /* 0x000fe200078e0003 */
[C---:B------:R-:W-:Y:S02]  /*16af0*/  IADD3 R3, R0.reuse, 0x11, RZ ;  /* 0x0000001100037810 */ /* 0x040fe40007ffe0ff */
[----:B------:R-:W-:-:S02]  /*16b00*/  IADD3 R0, R0, 0x19, RZ ;  /* 0x0000001900007810 */ /* 0x000fc40007ffe0ff */
[-C--:B------:R-:W-:Y:S02]  /*16b10*/  ISETP.GE.AND P5, PT, R3, R172.reuse, PT ;  /* 0x000000ac0300720c */ /* 0x080fe40003fa6270 */
[-C--:B------:R-:W-:Y:S02]  /*16b20*/  ISETP.GE.AND P2, PT, R2, R172.reuse, PT ;  /* 0x000000ac0200720c */ /* 0x080fe40003f46270 */
[----:B------:R-:W-:Y:S02]  /*16b30*/  ISETP.GE.AND P1, PT, R0, R172, PT ;  /* 0x000000ac0000720c */ /* 0x000fe40003f26270 */
[----:B------:R-:W-:Y:S02]  /*16b40*/  FSEL R172, R183, -INF , !P3 ;  /* 0xff800000b7ac7808 */ /* 0x000fe40005800000 */
[----:B------:R-:W-:-:S04]  /*16b50*/  ISETP.GE.AND P3, PT, R11, R173, PT ;  /* 0x000000ad0b00720c */ /* 0x000fc80003f66270 */
[----:B------:R-:W-:Y:S02]  /*16b60*/  FSEL R139, R178, -INF , !P3 ;  /* 0xff800000b28b7808 */ /* 0x000fe40005800000 */
[----:B------:R-:W-:-:S04]  /*16b70*/  ISETP.GE.AND P3, PT, R10, R173, PT ;  /* 0x000000ad0a00720c */ /* 0x000fc80003f66270 */
[----:B------:R-:W-:Y:S02]  /*16b80*/  FSEL R138, R179, -INF , !P3 ;  /* 0xff800000b38a7808 */ /* 0x000fe40005800000 */
[-C--:B------:R-:W-:Y:S02]  /*16b90*/  ISETP.GE.AND P3, PT, R3, R173.reuse, PT ;  /* 0x000000ad0300720c */ /* 0x080fe40003f66270 */
[----:B------:R-:W-:Y:S02]  /*16ba0*/  FSEL R15, R25, -INF , !P1 ;  /* 0xff800000190f7808 */ /* 0x000fe40004800000 */
[----:B------:R-:W-:Y:S02]  /*16bb0*/  ISETP.GE.AND P1, PT, R0, R173, PT ;  /* 0x000000ad0000720c */ /* 0x000fe40003f26270 */
[----:B------:R-:W-:Y:S02]  /*16bc0*/  FSEL R17, R133, -INF , !P5 ;  /* 0xff80000085117808 */ /* 0x000fe40006800000 */
[----:B------:R-:W-:-:S02]  /*16bd0*/  FSEL R136, R135, -INF , !P3 ;  /* 0xff80000087887808 */ /* 0x000fc40005800000 */
[----:B------:R-:W-:Y:S02]  /*16be0*/  ISETP.GE.AND P3, PT, R12, R174, PT ;  /* 0x000000ae0c00720c */ /* 0x000fe40003f66270 */
[----:B------:R-:W-:Y:S02]  /*16bf0*/  FSEL R16, R24, -INF , !P2 ;  /* 0xff80000018107808 */ /* 0x000fe40005000000 */
[----:B------:R-:W-:Y:S02]  /*16c00*/  ISETP.GE.AND P2, PT, R2, R173, PT ;  /* 0x000000ad0200720c */ /* 0x000fe40003f46270 */
[----:B------:R-:W-:Y:S02]  /*16c10*/  FSEL R35, R27, -INF , !P1 ;  /* 0xff8000001b237808 */ /* 0x000fe40004800000 */
[----:B------:R-:W-:Y:S02]  /*16c20*/  FMNMX.FTZ R23, R17, R23, !PT ;  /* 0x0000001711177209 */ /* 0x000fe40007810000 */
[----:B------:R-:W-:-:S02]  /*16c30*/  ISETP.GE.AND P1, PT, R11, R175, PT ;  /* 0x000000af0b00720c */ /* 0x000fc40003f26270 */
[----:B------:R-:W-:Y:S02]  /*16c40*/  FSEL R177, R195, -INF , !P3 ;  /* 0xff800000c3b17808 */ /* 0x000fe40005800000 */
[C---:B------:R-:W-:Y:S02]  /*16c50*/  ISETP.GE.AND P5, PT, R6.reuse, R173, PT ;  /* 0x000000ad0600720c */ /* 0x040fe40003fa6270 */
[----:B------:R-:W-:Y:S02]  /*16c60*/  ISETP.GE.AND P3, PT, R6, R175, PT ;  /* 0x000000af0600720c */ /* 0x000fe40003f66270 */
[----:B------:R-:W-:Y:S02]  /*16c70*/  FSEL R135, R26, -INF , !P2 ;  /* 0xff8000001a877808 */ /* 0x000fe40005000000 */
[----:B------:R-:W-:Y:S02]  /*16c80*/  FMNMX.FTZ R23, R16, R23, !PT ;  /* 0x0000001710177209 */ /* 0x000fe40007810000 */
[----:B------:R-:W-:-:S02]  /*16c90*/  FSEL R26, R188, -INF , !P1 ;  /* 0xff800000bc1a7808 */ /* 0x000fc40004800000 */
[-C--:B------:R-:W-:Y:S02]  /*16ca0*/  ISETP.GE.AND P1, PT, R3, R175.reuse, PT ;  /* 0x000000af0300720c */ /* 0x080fe40003f26270 */
[----:B------:R-:W-:Y:S02]  /*16cb0*/  FSEL R137, R134, -INF , !P5 ;  /* 0xff80000086897808 */ /* 0x000fe40006800000 */
[----:B------:R-:W-:Y:S02]  /*16cc0*/  FSEL R24, R196, -INF , !P3 ;  /* 0xff800000c4187808 */ /* 0x000fe40005800000 */
[-C--:B------:R-:W-:Y:S02]  /*16cd0*/  ISETP.GE.AND P5, PT, R12, R175.reuse, PT ;  /* 0x000000af0c00720c */ /* 0x080fe40003fa6270 */
[----:B------:R-:W-:Y:S02]  /*16ce0*/  ISETP.GE.AND P3, PT, R0, R175, PT ;  /* 0x000000af0000720c */ /* 0x000fe40003f66270 */
[----:B------:R-:W-:-:S02]  /*16cf0*/  FMNMX.FTZ R12, R15, R23, !PT ;  /* 0x000000170f0c7209 */ /* 0x000fc40007810000 */
[----:B------:R-:W-:Y:S02]  /*16d00*/  FSEL R23, R197, -INF , !P1 ;  /* 0xff800000c5177808 */ /* 0x000fe40004800000 */
[----:B------:R-:W-:Y:S02]  /*16d10*/  FSEL R25, R189, -INF , !P4 ;  /* 0xff800000bd197808 */ /* 0x000fe40006000000 */
[-C--:B------:R-:W-:Y:S02]  /*16d20*/  ISETP.GE.AND P1, PT, R3, R174.reuse, PT ;  /* 0x000000ae0300720c */ /* 0x080fe40003f26270 */
[----:B------:R-:W-:Y:S02]  /*16d30*/  ISETP.GE.AND P4, PT, R2, R175, PT ;  /* 0x000000af0200720c */ /* 0x000fe40003f86270 */
[----:B------:R-:W-:Y:S02]  /*16d40*/  FSEL R3, R185, -INF , !P3 ;  /* 0xff800000b9037808 */ /* 0x000fe40005800000 */
[----:B------:R-:W-:-:S02]  /*16d50*/  ISETP.GE.AND P2, PT, R11, R174, PT ;  /* 0x000000ae0b00720c */ /* 0x000fc40003f46270 */
[----:B------:R-:W-:Y:S02]  /*16d60*/  ISETP.GE.AND P3, PT, R0, R174, PT ;  /* 0x000000ae0000720c */ /* 0x000fe40003f66270 */
[----:B------:R-:W-:Y:S02]  /*16d70*/  FSEL R11, R192, -INF , !P6 ;  /* 0xff800000c00b7808 */ /* 0x000fe40007000000 */
[----:B------:R-:W-:Y:S02]  /*16d80*/  FMNMX.FTZ R0, R236, R14, !PT ;  /* 0x0000000eec007209 */ /* 0x000fe40007810000 */
[-C--:B------:R-:W-:Y:S01]  /*16d90*/  ISETP.GE.AND P6, PT, R10, R174.reuse, PT ;  /* 0x000000ae0a00720c */ /* 0x080fe20003fc6270 */
[----:B------:R-:W1:Y:S01]  /*16da0*/  SHFL.BFLY PT, R133, R12, 0x2, 0x1f ;  /* 0x0c401f000c857f89 */ /* 0x000e6200000e0000 */
[----:B------:R-:W-:Y:S02]  /*16db0*/  FSEL R10, R184, -INF , !P4 ;  /* 0xff800000b80a7808 */ /* 0x000fe40006000000 */
[----:B------:R-:W-:-:S02]  /*16dc0*/  ISETP.GE.AND P4, PT, R2, R174, PT ;  /* 0x000000ae0200720c */ /* 0x000fc40003f86270 */
[----:B------:R-:W-:Y:S02]  /*16dd0*/  FMNMX.FTZ R2, R172, R0, !PT ;  /* 0x00000000ac027209 */ /* 0x000fe40007810000 */
[----:B------:R-:W-:Y:S02]  /*16de0*/  FSEL R27, R193, -INF , !P5 ;  /* 0xff800000c11b7808 */ /* 0x000fe40006800000 */
        /* <DEDUP_REMOVED lines=12> */
[----:B------:R-:W-:Y:S01]  /*16eb0*/  FMNMX.FTZ R0, R10, R0, !PT ;  /* 0x000000000a007209 */ /* 0x000fe20007810000 */
[----:B------:R-:W1:Y:S01]  /*16ec0*/  SHFL.BFLY PT, R12, R133, 0x1, 0x1f ;  /* 0x0c201f00850c7f89 */ /* 0x000e6200000e0000 */
[----:B------:R-:W-:-:S02]  /*16ed0*/  FMNMX.FTZ R2, R35, R2, !PT ;  /* 0x0000000223027209 */ /* 0x000fc40007810000 */
[----:B------:R-:W-:-:S03]  /*16ee0*/  FMNMX.FTZ R0, R3, R0, !PT ;  /* 0x0000000003007209 */ /* 0x000fc60007810000 */
[----:B------:R-:W2:Y:S04]  /*16ef0*/  SHFL.BFLY PT, R132, R2, 0x2, 0x1f ;  /* 0x0c401f0002847f89 */ /* 0x000ea800000e0000 */
[----:B------:R-:W4:Y:S01]  /*16f00*/  SHFL.BFLY PT, R134, R0, 0x2, 0x1f ;  /* 0x0c401f0000867f89 */ /* 0x000f2200000e0000 */
[----:B------:R-:W-:Y:S02]  /*16f10*/  ISETP.GE.AND P5, PT, R6, R174, PT ;  /* 0x000000ae0600720c */ /* 0x000fe40003fa6270 */
[----:B------:R-:W-:Y:S02]  /*16f20*/  LOP3.LUT R6, R215, UR4, RZ, 0x3c, !PT ;  /* 0x00000004d7067c12 */ /* 0x000fe4000f8e3cff */
[----:B------:R-:W-:-:S03]  /*16f30*/  FSEL R174, R190, -INF , !P2 ;  /* 0xff800000beae7808 */ /* 0x000fc60005000000 */
[----:B------:R-:W-:Y:S01]  /*16f40*/  IMAD.WIDE.U32 R30, R6, -0x326172a9, RZ ;  /* 0xcd9e8d57061e7825 */ /* 0x000fe200078e00ff */
[----:B-1----:R-:W-:-:S04]  /*16f50*/  FMNMX.FTZ R133, R133, R12, !PT ;  /* 0x0000000c85857209 */ /* 0x002fc80007810000 */
[C---:B------:R-:W-:Y:S01]  /*16f60*/  FSETP.NEU.FTZ.AND P2, PT, R133.reuse, -INF , PT ;  /* 0xff8000008500780b */ /* 0x040fe20003f5d000 */
[----:B------:R-:W-:Y:S01]  /*16f70*/  FMUL.FTZ R6, R133, c[0x0][0x23c] ;  /* 0x00008f0085067a20 */ /* 0x000fe20000410000 */
[----:B--2---:R-:W-:Y:S02]  /*16f80*/  FMNMX.FTZ R2, R132, R2, !PT ;  /* 0x0000000284027209 */ /* 0x004fe40007810000 */
[----:B----4-:R-:W-:-:S03]  /*16f90*/  FMNMX.FTZ R134, R134, R0, !PT ;  /* 0x0000000086867209 */ /* 0x010fc60007810000 */
[----:B------:R-:W1:Y:S01]  /*16fa0*/  SHFL.BFLY PT, R132, R2, 0x1, 0x1f ;  /* 0x0c201f0002847f89 */ /* 0x000e6200000e0000 */
[----:B------:R-:W-:-:S03]  /*16fb0*/  FSEL R0, R6, RZ, P2 ;  /* 0x000000ff06007208 */ /* 0x000fc60001000000 */
[----:B------:R-:W2:Y:S02]  /*16fc0*/  SHFL.BFLY PT, R6, R134, 0x1, 0x1f ;  /* 0x0c201f0086067f89 */ /* 0x000ea400000e0000 */
[--C-:B------:R-:W-:Y:S02]  /*16fd0*/  FFMA.FTZ R178, R13, c[0x0][0x23c], -R0.reuse ;  /* 0x00008f000db27a23 */ /* 0x100fe40000010800 */
[--C-:B------:R-:W-:Y:S02]  /*16fe0*/  FFMA.FTZ R179, R34, c[0x0][0x23c], -R0.reuse ;  /* 0x00008f0022b37a23 */ /* 0x100fe40000010800 */
[--C-:B------:R-:W-:Y:S02]  /*16ff0*/  FFMA.FTZ R180, R22, c[0x0][0x23c], -R0.reuse ;  /* 0x00008f0016b47a23 */ /* 0x100fe40000010800 */
[--C-:B------:R-:W-:Y:S02]  /*17000*/  FFMA.FTZ R181, R19, c[0x0][0x23c], -R0.reuse ;  /* 0x00008f0013b57a23 */ /* 0x100fe40000010800 */
[----:B------:R-:W-:-:S02]  /*17010*/  FFMA.FTZ R182, R18, c[0x0][0x23c], -R0 ;  /* 0x00008f0012b67a23 */ /* 0x000fc40000010800 */
[--C-:B------:R-:W-:Y:S02]  /*17020*/  FFMA.FTZ R183, R17, c[0x0][0x23c], -R0.reuse ;  /* 0x00008f0011b77a23 */ /* 0x100fe40000010800 */
[--C-:B---3--:R-:W-:Y:S02]  /*17030*/  FFMA.FTZ R221, R16, c[0x0][0x23c], -R0.reuse ;  /* 0x00008f0010dd7a23 */ /* 0x108fe40000010800 */
[----:B------:R-:W-:Y:S01]  /*17040*/  FFMA.FTZ R223, R15, c[0x0][0x23c], -R0 ;  /* 0x00008f000fdf7a23 */ /* 0x000fe20000010800 */
[----:B------:R-:W-:-:S04]  /*17050*/  FMNMX.FTZ R0, R228, R176, !PT ;  /* 0x000000b0e4007209 */ /* 0x000fc80007810000 */
[----:B------:R-:W-:Y:S02]  /*17060*/  FMNMX.FTZ R0, R177, R0, !PT ;  /* 0x00000000b1007209 */ /* 0x000fe40007810000 */
[----:B------:R-:W-:Y:S02]  /*17070*/  FSEL R173, R191, -INF , !P6 ;  /* 0xff800000bfad7808 */ /* 0x000fe40007000000 */
[----:B------:R-:W-:Y:S02]  /*17080*/  FMNMX.FTZ R0, R174, R0, !PT ;  /* 0x00000000ae007209 */ /* 0x000fe40007810000 */
[----:B------:R-:W-:Y:S02]  /*17090*/  FSEL R34, R198, -INF , !P5 ;  /* 0xff800000c6227808 */ /* 0x000fe40006800000 */
[----:B------:R-:W-:Y:S02]  /*170a0*/  FMNMX.FTZ R0, R173, R0, !PT ;  /* 0x00000000ad007209 */ /* 0x000fe40007810000 */
[----:B-1----:R-:W-:-:S02]  /*170b0*/  FMNMX.FTZ R132, R2, R132, !PT ;  /* 0x0000008402847209 */ /* 0x002fc40007810000 */
[----:B------:R-:W-:Y:S02]  /*170c0*/  FSEL R22, R199, -INF , !P1 ;  /* 0xff800000c7167808 */ /* 0x000fe40004800000 */
[----:B------:R-:W-:Y:S02]  /*170d0*/  FMNMX.FTZ R0, R34, R0, !PT ;  /* 0x0000000022007209 */ /* 0x000fe40007810000 */
[----:B--2---:R-:W-:Y:S01]  /*170e0*/  FMNMX.FTZ R134, R134, R6, !PT ;  /* 0x0000000686867209 */ /* 0x004fe20007810000 */
[----:B------:R-:W-:Y:S01]  /*170f0*/  FMUL.FTZ R2, R132, c[0x0][0x23c] ;  /* 0x00008f0084027a20 */ /* 0x000fe20000410000 */
[----:B------:R-:W-:Y:S02]  /*17100*/  FSEL R19, R186, -INF , !P4 ;  /* 0xff800000ba137808 */ /* 0x000fe40006000000 */
[----:B------:R-:W-:Y:S01]  /*17110*/  FMNMX.FTZ R0, R22, R0, !PT ;  /* 0x0000000016007209 */ /* 0x000fe20007810000 */
[----:B------:R-:W-:Y:S01]  /*17120*/  FMUL.FTZ R12, R134, c[0x0][0x23c] ;  /* 0x00008f00860c7a20 */ /* 0x000fe20000410000 */
[----:B------:R-:W-:-:S02]  /*17130*/  FSETP.NEU.FTZ.AND P1, PT, R132, -INF , PT ;  /* 0xff8000008400780b */ /* 0x000fc40003f3d000 */
[----:B------:R-:W-:Y:S02]  /*17140*/  FSETP.NEU.FTZ.AND P5, PT, R134, -INF , PT ;  /* 0xff8000008600780b */ /* 0x000fe40003fbd000 */
[----:B------:R-:W-:Y:S02]  /*17150*/  FSEL R18, R187, -INF , !P3 ;  /* 0xff800000bb127808 */ /* 0x000fe40005800000 */
[----:B------:R-:W-:Y:S02]  /*17160*/  FMNMX.FTZ R6, R19, R0, !PT ;  /* 0x0000000013067209 */ /* 0x000fe40007810000 */
[----:B------:R-:W-:Y:S02]  /*17170*/  FSEL R2, R2, RZ, P1 ;  /* 0x000000ff02027208 */ /* 0x000fe40000800000 */
[----:B------:R-:W-:Y:S02]  /*17180*/  FSEL R0, R12, RZ, P5 ;  /* 0x000000ff0c007208 */ /* 0x000fe40002800000 */
[----:B------:R-:W-:Y:S01]  /*17190*/  FMNMX.FTZ R6, R18, R6, !PT ;  /* 0x0000000612067209 */ /* 0x000fe20007810000 */
[----:B------:R-:W-:Y:S01]  /*171a0*/  FFMA.FTZ R199, R35, c[0x0][0x23c], -R2 ;  /* 0x00008f0023c77a23 */ /* 0x000fe20000010802 */
[----:B------:R-:W-:Y:S01]  /*171b0*/  LOP3.LUT R175, R31, UR14, R220, 0x96, !PT ;  /* 0x0000000e1faf7c12 */ /* 0x000fe2000f8e96dc */
[----:B------:R-:W-:-:S02]  /*171c0*/  FFMA.FTZ R35, R11, c[0x0][0x23c], -R0 ;  /* 0x00008f000b237a23 */ /* 0x000fc40000010800 */
[--C-:B------:R-:W-:Y:S02]  /*171d0*/  FFMA.FTZ R184, R27, c[0x0][0x23c], -R0.reuse ;  /* 0x00008f001bb87a23 */ /* 0x100fe40000010800 */
[--C-:B------:R-:W-:Y:S02]  /*171e0*/  FFMA.FTZ R220, R26, c[0x0][0x23c], -R0.reuse ;  /* 0x00008f001adc7a23 */ /* 0x100fe40000010800 */
[--C-:B------:R-:W-:Y:S02]  /*171f0*/  FFMA.FTZ R222, R25, c[0x0][0x23c], -R0.reuse ;  /* 0x00008f0019de7a23 */ /* 0x100fe40000010800 */
[--C-:B------:R-:W-:Y:S02]  /*17200*/  FFMA.FTZ R225, R24, c[0x0][0x23c], -R0.reuse ;  /* 0x00008f0018e17a23 */ /* 0x100fe40000010800 */
[--C-:B------:R-:W-:Y:S02]  /*17210*/  FFMA.FTZ R227, R23, c[0x0][0x23c], -R0.reuse ;  /* 0x00008f0017e37a23 */ /* 0x100fe40000010800 */
[----:B------:R-:W-:-:S02]  /*17220*/  FFMA.FTZ R234, R10, c[0x0][0x23c], -R0 ;  /* 0x00008f000aea7a23 */ /* 0x000fc40000010800 */
[----:B------:R-:W-:Y:S02]  /*17230*/  FFMA.FTZ R229, R3, c[0x0][0x23c], -R0 ;  /* 0x00008f0003e57a23 */ /* 0x000fe40000010800 */
[----:B------:R-:W1:Y:S01]  /*17240*/  SHFL.BFLY PT, R0, R6, 0x2, 0x1f ;  /* 0x0c401f0006007f89 */ /* 0x000e6200000e0000 */
[----:B------:R-:W-:Y:S01]  /*17250*/  LOP3.LUT R216, R31, UR14, R246, 0x96, !PT ;  /* 0x0000000e1fd87c12 */ /* 0x000fe2000f8e96f6 */
[----:B------:R-:W-:Y:S01]  /*17260*/  IMAD.MOV.U32 R246, RZ, RZ, R250 ;  /* 0x000000fffff67224 */ /* 0x000fe200078e00fa */
[----:B------:R-:W-:Y:S01]  /*17270*/  LOP3.LUT R10, R233, UR13, R30, 0x96, !PT ;  /* 0x0000000de90a7c12 */ /* 0x000fe2000f8e961e */
[----:B------:R-:W-:-:S04]  /*17280*/  IMAD.WIDE.U32 R238, R175, -0x2daee0ad, RZ ;  /* 0xd2511f53afee7825 */ /* 0x000fc800078e00ff */
[--C-:B------:R-:W-:Y:S02]  /*17290*/  FFMA.FTZ R17, R14, c[0x0][0x23c], -R2.reuse ;  /* 0x00008f000e117a23 */ /* 0x100fe40000010802 */
[--C-:B------:R-:W-:Y:S02]  /*172a0*/  FFMA.FTZ R172, R172, c[0x0][0x23c], -R2.reuse ;  /* 0x00008f00acac7a23 */ /* 0x100fe40000010802 */
[--C-:B------:R-:W-:Y:S02]  /*172b0*/  FFMA.FTZ R139, R139, c[0x0][0x23c], -R2.reuse ;  /* 0x00008f008b8b7a23 */ /* 0x100fe40000010802 */
[--C-:B------:R-:W-:Y:S02]  /*172c0*/  FFMA.FTZ R138, R138, c[0x0][0x23c], -R2.reuse ;  /* 0x00008f008a8a7a23 */ /* 0x100fe40000010802 */
[--C-:B------:R-:W-:Y:S02]  /*172d0*/  FFMA.FTZ R137, R137, c[0x0][0x23c], -R2.reuse ;  /* 0x00008f0089897a23 */ /* 0x100fe40000010802 */
[----:B------:R-:W-:-:S02]  /*172e0*/  FFMA.FTZ R136, R136, c[0x0][0x23c], -R2 ;  /* 0x00008f0088887a23 */ /* 0x000fc40000010802 */
[----:B------:R-:W-:Y:S01]  /*172f0*/  FFMA.FTZ R198, R135, c[0x0][0x23c], -R2 ;  /* 0x00008f0087c67a23 */ /* 0x000fe20000010802 */
[----:B------:R-:W-:Y:S01]  /*17300*/  LOP3.LUT R2, R239, UR12, R246, 0x96, !PT ;  /* 0x0000000cef027c12 */ /* 0x000fe2000f8e96f6 */
[----:B------:R-:W-:Y:S01]  /*17310*/  IMAD.WIDE.U32 R10, R10, -0x2daee0ad, RZ ;  /* 0xd2511f530a0a7825 */ /* 0x000fe200078e00ff */
[----:B-1----:R-:W-:-:S03]  /*17320*/  FMNMX.FTZ R6, R0, R6, !PT ;  /* 0x0000000600067209 */ /* 0x002fc60007810000 */
[----:B------:R-:W-:Y:S01]  /*17330*/  IMAD.WIDE.U32 R2, R2, -0x326172a9, RZ ;  /* 0xcd9e8d5702027825 */ /* 0x000fe200078e00ff */
[----:B------:R-:W-:Y:S01]  /*17340*/  LOP3.LUT R12, R11, UR10, R238, 0x96, !PT ;  /* 0x0000000a0b0c7c12 */ /* 0x000fe2000f8e96ee */
[----:B------:R-:W1:Y:S03]  /*17350*/  SHFL.BFLY PT, R0, R6, 0x1, 0x1f ;  /* 0x0c201f0006007f89 */ /* 0x000e6600000e0000 */
[----:B------:R-:W-:Y:S01]  /*17360*/  LOP3.LUT R3, R3, UR11, R232, 0x96, !PT ;  /* 0x0000000b03037c12 */ /* 0x000fe2000f8e96e8 */
[----:B------:R-:W-:-:S05]  /*17370*/  IMAD.WIDE.U32 R12, R12, -0x326172a9, RZ ;  /* 0xcd9e8d570c0c7825 */ /* 0x000fca00078e00ff */
[----:B------:R-:W-:Y:S01]  /*17380*/  LOP3.LUT R14, R13, UR9, R2, 0x96, !PT ;  /* 0x000000090d0e7c12 */ /* 0x000fe2000f8e9602 */
[----:B------:R-:W-:-:S04]  /*17390*/  IMAD.WIDE.U32 R2, R3, -0x2daee0ad, RZ ;  /* 0xd2511f5303027825 */ /* 0x000fc800078e00ff */
[----:B------:R-:W-:Y:S01]  /*173a0*/  IMAD.WIDE.U32 R14, R14, -0x2daee0ad, RZ ;  /* 0xd2511f530e0e7825 */ /* 0x000fe200078e00ff */
[----:B------:R-:W-:Y:S01]  /*173b0*/  LOP3.LUT R3, R3, UR8, R10, 0x96, !PT ;  /* 0x0000000803037c12 */ /* 0x000fe2000f8e960a */
[----:B------:R-:W2:Y:S03]  /*173c0*/  LDC.U8 R211, c[0x0][0x2d8] ;  /* 0x0000b600ffd37b82 */ /* 0x000ea60000000000 */
[----:B------:R-:W-:Y:S01]  /*173d0*/  LOP3.LUT R10, R15, UR6, R2, 0x96, !PT ;  /* 0x000000060f0a7c12 */ /* 0x000fe2000f8e9602 */
[----:B------:R-:W-:-:S05]  /*173e0*/  IMAD.WIDE.U32 R2, R3, -0x326172a9, RZ ;  /* 0xcd9e8d5703027825 */ /* 0x000fca00078e00ff */
[----:B------:R-:W-:Y:S02]  /*173f0*/  LOP3.LUT R26, R3, UR7, R12, 0x96, !PT ;  /* 0x00000007031a7c12 */ /* 0x000fe4000f8e960c */
[----:B-1----:R-:W-:Y:S02]  /*17400*/  FMNMX.FTZ R3, R6, R0, !PT ;  /* 0x0000000006037209 */ /* 0x002fe40007810000 */
[----:B------:R-:W-:Y:S01]  /*17410*/  FSEL R0, R133, RZ, P2 ;  /* 0x000000ff85007208 */ /* 0x000fe20001000000 */
[----:B------:R-:W-:Y:S01]  /*17420*/  IMAD.WIDE.U32 R10, R10, -0x326172a9, RZ ;  /* 0xcd9e8d570a0a7825 */ /* 0x000fe200078e00ff */
[----:B------:R-:W-:-:S03]  /*17430*/  FSETP.NEU.FTZ.AND P2, PT, R3, -INF , PT ;  /* 0xff8000000300780b */ /* 0x000fc60003f5d000 */
[----:B------:R-:W-:Y:S01]  /*17440*/  FADD.FTZ R24, R237, -R0 ;  /* 0x80000000ed187221 */ /* 0x000fe20000010000 */
[----:B------:R-:W-:Y:S02]  /*17450*/  FSEL R0, R3, RZ, P2 ;  /* 0x000000ff03007208 */ /* 0x000fe40001000000 */
[----:B------:R-:W-:Y:S01]  /*17460*/  LOP3.LUT R2, R11, UR15, R2, 0x96, !PT ;  /* 0x0000000f0b027c12 */ /* 0x000fe2000f8e9602 */
[----:B------:R-:W-:Y:S02]  /*17470*/  FMUL.FTZ R6, R3, c[0x0][0x23c] ;  /* 0x00008f0003067a20 */ /* 0x000fe40000410000 */
[----:B------:R-:W-:Y:S01]  /*17480*/  FADD.FTZ R23, R228, -R0 ;  /* 0x80000000e4177221 */ /* 0x000fe20000010000 */
[----:B------:R-:W-:-:S04]  /*17490*/  LOP3.LUT R0, R2, 0xff, RZ, 0xc0, !PT ;  /* 0x000000ff02007812 */ /* 0x000fc800078ec0ff */
[----:B--2---:R-:W-:Y:S02]  /*174a0*/  ISETP.GE.U32.AND P6, PT, R211, R0, PT ;  /* 0x00000000d300720c */ /* 0x004fe40003fc6070 */
[----:B------:R-:W-:Y:S02]  /*174b0*/  FSEL R0, R6, RZ, P2 ;  /* 0x000000ff06007208 */ /* 0x000fe40001000000 */
[----:B------:R-:W-:-:S04]  /*174c0*/  LOP3.LUT R6, R2, 0xffff, RZ, 0xc0, !PT ;  /* 0x0000ffff02067812 */ /* 0x000fc800078ec0ff */
[----:B------:R-:W-:-:S04]  /*174d0*/  SHF.R.U32.HI R6, RZ, 0x8, R6 ;  /* 0x00000008ff067819 */ /* 0x000fc80000011606 */
[----:B------:R-:W-:-:S04]  /*174e0*/  LOP3.LUT R6, R6, 0xffff, RZ, 0xc0, !PT ;  /* 0x0000ffff06067812 */ /* 0x000fc800078ec0ff */
[----:B------:R-:W-:Y:S02]  /*174f0*/  ISETP.GE.U32.AND P3, PT, R211, R6, PT ;  /* 0x00000006d300720c */ /* 0x000fe40003f66070 */
[----:B------:R-:W-:Y:S01]  /*17500*/  SHF.R.U32.HI R6, RZ, 0x18, R2 ;  /* 0x00000018ff067819 */ /* 0x000fe20000011602 */
[----:B------:R-:W-:-:S03]  /*17510*/  FFMA.FTZ R15, R176, c[0x0][0x23c], -R0 ;  /* 0x00008f00b00f7a23 */ /* 0x000fc60000010800 */
[----:B------:R-:W-:Y:S01]  /*17520*/  ISETP.GE.U32.AND P2, PT, R211, R6, PT ;  /* 0x00000006d300720c */ /* 0x000fe20003f46070 */
[----:B------:R-:W-:Y:S01]  /*17530*/  FMUL.FTZ R6, R23, c[0x0][0x23c] ;  /* 0x00008f0017067a20 */ /* 0x000fe20000410000 */
[----:B------:R-:W-:Y:S01]  /*17540*/  SHF.R.U32.HI R2, RZ, 0x10, R2 ;  /* 0x00000010ff027819 */ /* 0x000fe20000011602 */
[--C-:B------:R-:W-:Y:S01]  /*17550*/  FFMA.FTZ R13, R177, c[0x0][0x23c], -R0.reuse ;  /* 0x00008f00b10d7a23 */ /* 0x100fe20000010800 */
[----:B------:R-:W-:Y:S01]  /*17560*/  MUFU.EX2 R15, R15 ;  /* 0x0000000f000f7308 */ /* 0x000fe20000000800 */
[----:B------:R-:W-:Y:S01]  /*17570*/  FFMA.FTZ R12, R174, c[0x0][0x23c], -R0 ;  /* 0x00008f00ae0c7a23 */ /* 0x000fe20000010800 */
[----:B------:R-:W-:-:S06]  /*17580*/  LOP3.LUT R2, R2, 0xff, RZ, 0xc0, !PT ;  /* 0x000000ff02027812 */ /* 0x000fcc00078ec0ff */
[----:B------:R-:W1:Y:S01]  /*17590*/  MUFU.EX2 R6, R6 ;  /* 0x0000000600067308 */ /* 0x000e620000000800 */
[----:B------:R-:W-:Y:S01]  /*175a0*/  ISETP.GE.U32.AND P4, PT, R211, R2, PT ;  /* 0x00000002d300720c */ /* 0x000fe20003f86070 */
[--C-:B------:R-:W-:Y:S01]  /*175b0*/  FFMA.FTZ R218, R18, c[0x0][0x23c], -R0.reuse ;  /* 0x00008f0012da7a23 */ /* 0x100fe20000010800 */
[----:B------:R-:W-:Y:S01]  /*175c0*/  LOP3.LUT R2, R10, 0xff, RZ, 0xc0, !PT ;  /* 0x000000ff0a027812 */ /* 0x000fe200078ec0ff */
[----:B------:R-:W-:-:S04]  /*175d0*/  FFMA.FTZ R173, R173, c[0x0][0x23c], -R0 ;  /* 0x00008f00adad7a23 */ /* 0x000fc80000010800 */
[----:B------:R-:W2:Y:S01]  /*175e0*/  MUFU.EX2 R13, R13 ;  /* 0x0000000d000d7308 */ /* 0x000ea20000000800 */
[----:B------:R-:W-:Y:S01]  /*175f0*/  FSEL R18, R132, RZ, P1 ;  /* 0x000000ff84127208 */ /* 0x000fe20000800000 */
[----:B------:R-:W-:Y:S01]  /*17600*/  FFMA.FTZ R226, R22, c[0x0][0x23c], -R0 ;  /* 0x00008f0016e27a23 */ /* 0x000fe20000010800 */
[----:B------:R-:W-:-:S05]  /*17610*/  LOP3.LUT R23, R10, 0xffff, RZ, 0xc0, !PT ;  /* 0x0000ffff0a177812 */ /* 0x000fca00078ec0ff */
[----:B------:R-:W-:Y:S01]  /*17620*/  MUFU.EX2 R16, R178 ;  /* 0x000000b200107308 */ /* 0x000fe20000000800 */
[--C-:B------:R-:W-:Y:S02]  /*17630*/  SHF.R.U32.HI R22, RZ, 0x10, R10.reuse ;  /* 0x00000010ff167819 */ /* 0x100fe4000001160a */
[----:B------:R-:W-:-:S05]  /*17640*/  SHF.R.U32.HI R11, RZ, 0x18, R10 ;  /* 0x00000018ff0b7819 */ /* 0x000fca000001160a */
[----:B------:R-:W3:Y:S01]  /*17650*/  MUFU.EX2 R25, R179 ;  /* 0x000000b300197308 */ /* 0x000ee20000000800 */
[----:B------:R-:W-:Y:S01]  /*17660*/  ISETP.GE.U32.AND P1, PT, R211, R2, PT ;  /* 0x00000002d300720c */ /* 0x000fe20003f26070 */
[----:B------:R-:W-:-:S06]  /*17670*/  FADD.FTZ R2, R236, -R18 ;  /* 0x80000012ec027221 */ /* 0x000fcc0000010000 */
[----:B------:R-:W4:Y:S01]  /*17680*/  MUFU.EX2 R12, R12 ;  /* 0x0000000c000c7308 */ /* 0x000f220000000800 */
[----:B-1----:R-:W-:Y:S01]  /*17690*/  FFMA.FTZ R231, R231, R6, R15 ;  /* 0x00000006e7e77223 */ /* 0x002fe2000001000f */
[----:B------:R-:W-:Y:S01]  /*176a0*/  FSEL R18, R134, RZ, P5 ;  /* 0x000000ff86127208 */ /* 0x000fe20002800000 */
[----:B------:R-:W-:-:S05]  /*176b0*/  FMUL.FTZ R2, R2, c[0x0][0x23c] ;  /* 0x00008f0002027a20 */ /* 0x000fca0000410000 */
[----:B------:R-:W1:Y:S01]  /*176c0*/  MUFU.EX2 R10, R173 ;  /* 0x000000ad000a7308 */ /* 0x000e620000000800 */
[----:B------:R-:W-:Y:S01]  /*176d0*/  ISETP.GE.U32.AND P5, PT, R211, R11, PT ;  /* 0x0000000bd300720c */ /* 0x000fe20003fa6070 */
[C---:B--2---:R-:W-:Y:S01]  /*176e0*/  FADD.FTZ R11, R13.reuse, R231 ;  /* 0x000000e70d0b7221 */ /* 0x044fe20000010000 */
[----:B------:R-:W-:Y:S01]  /*176f0*/  F2FP.BF16.PACK_AB R219, R13, R15 ;  /* 0x0000000f0ddb723e */ /* 0x000fe200000010ff */
[----:B------:R-:W-:Y:S01]  /*17700*/  FFMA.FTZ R174, R19, c[0x0][0x23c], -R0 ;  /* 0x00008f0013ae7a23 */ /* 0x000fe20000010800 */
[----:B---3--:R-:W-:-:S03]  /*17710*/  F2FP.BF16.PACK_AB R15, R25, R16 ;  /* 0x00000010190f723e */ /* 0x008fc600000010ff */
[----:B------:R-:W-:Y:S01]  /*17720*/  MUFU.EX2 R17, R17 ;  /* 0x0000001100117308 */ /* 0x000fe20000000800 */
[----:B----4-:R-:W-:Y:S01]  /*17730*/  FADD.FTZ R11, R12, R11 ;  /* 0x0000000b0c0b7221 */ /* 0x010fe20000010000 */
[----:B------:R-:W-:Y:S01]  /*17740*/  PRMT R197, R15, 0x7632, R197 ;  /* 0x000076320fc57816 */ /* 0x000fe200000000c5 */
[----:B------:R-:W-:-:S05]  /*17750*/  @!P6 HFMA2.BF16_V2 R186, -RZ.H0_H0, RZ.H0_H0, -R15.H0_H0 ;  /* 0x200000ffffbae231 */ /* 0x000fca000034090f */
[----:B------:R-:W2:Y:S01]  /*17760*/  MUFU.EX2 R2, R2 ;  /* 0x0000000200027308 */ /* 0x000ea20000000800 */
[C---:B-1----:R-:W-:Y:S01]  /*17770*/  FADD.FTZ R202, R10.reuse, R11 ;  /* 0x0000000b0aca7221 */ /* 0x042fe20000010000 */
[----:B------:R-:W-:-:S06]  /*17780*/  F2FP.BF16.PACK_AB R135, R10, R12 ;  /* 0x0000000c0a87723e */ /* 0x000fcc00000010ff */
[----:B------:R-:W1:Y:S01]  /*17790*/  MUFU.EX2 R19, R172 ;  /* 0x000000ac00137308 */ /* 0x000e620000000800 */
[----:B------:R-:W-:Y:S01]  /*177a0*/  LOP3.LUT R10, R22, 0xff, RZ, 0xc0, !PT ;  /* 0x000000ff160a7812 */ /* 0x000fe200078ec0ff */
[----:B------:R-:W-:Y:S01]  /*177b0*/  FMUL.FTZ R24, R24, c[0x0][0x23c] ;  /* 0x00008f0018187a20 */ /* 0x000fe20000410000 */
[----:B------:R-:W-:Y:S01]  /*177c0*/  PRMT R228, R15, 0x5410, R197 ;  /* 0x000054100fe47816 */ /* 0x000fe200000000c5 */
[----:B------:R-:W-:Y:S01]  /*177d0*/  FFMA.FTZ R224, R34, c[0x0][0x23c], -R0 ;  /* 0x00008f0022e07a23 */ /* 0x000fe20000010800 */
[----:B------:R-:W-:Y:S02]  /*177e0*/  @!P6 PRMT R15, R186, 0x5410, RZ ;  /* 0x00005410ba0fe816 */ /* 0x000fe400000000ff */
[----:B------:R-:W-:Y:S01]  /*177f0*/  ISETP.GE.U32.AND P6, PT, R211, R10, PT ;  /* 0x0000000ad300720c */ /* 0x000fe20003fc6070 */
[----:B------:R-:W3:Y:S01]  /*17800*/  MUFU.EX2 R0, R24 ;  /* 0x0000001800007308 */ /* 0x000ee20000000800 */
[----:B------:R-:W-:Y:S01]  /*17810*/  SHF.R.U32.HI R10, RZ, 0x8, R23 ;  /* 0x00000008ff0a7819 */ /* 0x000fe20000011617 */
[----:B--2---:R-:W-:-:S03]  /*17820*/  FFMA.FTZ R27, R217, R2, R17 ;  /* 0x00000002d91b7223 */ /* 0x004fc60000010011 */
[----:B------:R-:W-:Y:S01]  /*17830*/  LOP3.LUT R13, R10, 0xffff, RZ, 0xc0, !PT ;  /* 0x0000ffff0a0d7812 */ /* 0x000fe200078ec0ff */
[----:B------:R-:W-:Y:S01]  /*17840*/  IMAD.WIDE.U32 R10, R26, -0x2daee0ad, RZ ;  /* 0xd2511f531a0a7825 */ /* 0x000fe200078e00ff */
[----:B-1----:R-:W-:Y:S01]  /*17850*/  F2FP.BF16.PACK_AB R17, R19, R17 ;  /* 0x000000111311723e */ /* 0x002fe200000010ff */
[----:B------:R-:W-:Y:S03]  /*17860*/  MUFU.EX2 R23, R180 ;  /* 0x000000b400177308 */ /* 0x000fe60000000800 */
[----:B------:R-:W-:-:S05]  /*17870*/  PRMT R195, R17, 0x7610, R195 ;  /* 0x0000761011c37816 */ /* 0x000fca00000000c3 */
[----:B------:R-:W1:Y:S01]  /*17880*/  MUFU.EX2 R26, R181 ;  /* 0x000000b5001a7308 */ /* 0x000e620000000800 */
[----:B------:R-:W-:Y:S01]  /*17890*/  LOP3.LUT R12, R11, UR16, R14, 0x96, !PT ;  /* 0x000000100b0c7c12 */ /* 0x000fe2000f8e960e */
[----:B------:R-:W-:Y:S01]  /*178a0*/  @!P4 HFMA2.BF16_V2 R188, -RZ.H0_H0, RZ.H0_H0, -R195.H0_H0 ;  /* 0x200000ffffbcc231 */ /* 0x000fe200003409c3 */
[----:B------:R-:W-:Y:S01]  /*178b0*/  PRMT R196, R17, 0x7632, R196 ;  /* 0x0000763211c47816 */ /* 0x000fe200000000c4 */
[-C--:B---3--:R-:W-:Y:S02]  /*178c0*/  FFMA.FTZ R34, R242, R0.reuse, R16 ;  /* 0x00000000f2227223 */ /* 0x088fe40000010010 */
        /* <DEDUP_REMOVED lines=32> */
[----:B------:R-:W-:Y:S02]  /*17ad0*/  LOP3.LUT R0, R12, 0xff, RZ, 0xc0, !PT ;  /* 0x000000ff0c007812 */ /* 0x000fe400078ec0ff */
[----:B------:R-:W-:-:S02]  /*17ae0*/  PRMT R217, R195, 0x5410, R196 ;  /* 0x00005410c3d97816 */ /* 0x000fc400000000c4 */
[----:B------:R-:W-:Y:S02]  /*17af0*/  @!P4 PRMT R195, R188, 0x5410, RZ ;  /* 0x00005410bcc3c816 */ /* 0x000fe400000000ff */
[----:B------:R-:W-:Y:S01]  /*17b00*/  ISETP.GE.U32.AND P4, PT, R211, R0, PT ;  /* 0x00000000d300720c */ /* 0x000fe20003f86070 */
[----:B------:R-:W-:Y:S01]  /*17b10*/  @!P3 HFMA2.BF16_V2 R185, -RZ.H0_H0, RZ.H0_H0, -R197.H0_H0 ;  /* 0x200000ffffb9b231 */ /* 0x000fe200003409c5 */
[----:B-1----:R-:W-:-:S04]  /*17b20*/  F2FP.BF16.PACK_AB R0, R26, R23 ;  /* 0x000000171a00723e */ /* 0x002fc800000010ff */
[C---:B------:R-:W-:Y:S02]  /*17b30*/  PRMT R194, R0.reuse, 0x7610, R194 ;  /* 0x0000761000c27816 */ /* 0x040fe400000000c2 */
[----:B------:R-:W-:Y:S02]  /*17b40*/  @!P3 PRMT R197, R185, 0x5410, RZ ;  /* 0x00005410b9c5b816 */ /* 0x000fe400000000ff */
[----:B------:R-:W-:Y:S01]  /*17b50*/  ISETP.GE.U32.AND P3, PT, R211, R13, PT ;  /* 0x0000000dd300720c */ /* 0x000fe20003f66070 */
[----:B------:R-:W-:Y:S01]  /*17b60*/  @!P1 HFMA2.BF16_V2 R64, -RZ.H0_H0, RZ.H0_H0, -R194.H0_H0 ;  /* 0x200000ffff409231 */ /* 0x000fe200003409c2 */
[--C-:B------:R-:W-:Y:S01]  /*17b70*/  SHF.R.U32.HI R13, RZ, 0x10, R12.reuse ;  /* 0x00000010ff0d7819 */ /* 0x100fe2000001160c */
[----:B------:R-:W-:Y:S01]  /*17b80*/  @!P2 HFMA2.BF16_V2 R187, -RZ.H0_H0, RZ.H0_H0, -R196.H0_H0 ;  /* 0x200000ffffbba231 */ /* 0x000fe200003409c4 */
[----:B------:R-:W-:Y:S02]  /*17b90*/  PRMT R193, R0, 0x7632, R193 ;  /* 0x0000763200c17816 */ /* 0x000fe400000000c1 */
[----:B------:R-:W-:-:S02]  /*17ba0*/  SHF.R.U32.HI R0, RZ, 0x18, R12 ;  /* 0x00000018ff007819 */ /* 0x000fc4000001160c */
[----:B------:R-:W-:Y:S02]  /*17bb0*/  LOP3.LUT R13, R13, 0xff, RZ, 0xc0, !PT ;  /* 0x000000ff0d0d7812 */ /* 0x000fe400078ec0ff */
[----:B------:R-:W-:Y:S02]  /*17bc0*/  PRMT R68, R194, 0x5410, R193 ;  /* 0x00005410c2447816 */ /* 0x000fe400000000c1 */
[----:B------:R-:W-:Y:S02]  /*17bd0*/  @!P1 PRMT R194, R64, 0x5410, RZ ;  /* 0x0000541040c29816 */ /* 0x000fe400000000ff */
[----:B------:R-:W-:Y:S02]  /*17be0*/  @!P2 PRMT R196, R187, 0x5410, RZ ;  /* 0x00005410bbc4a816 */ /* 0x000fe400000000ff */
[C---:B------:R-:W-:Y:S02]  /*17bf0*/  ISETP.GE.U32.AND P1, PT, R211.reuse, R0, PT ;  /* 0x00000000d300720c */ /* 0x040fe40003f26070 */
[----:B------:R-:W-:Y:S01]  /*17c00*/  ISETP.GE.U32.AND P2, PT, R211, R13, PT ;  /* 0x0000000dd300720c */ /* 0x000fe20003f46070 */
[----:B------:R-:W-:Y:S01]  /*17c10*/  FADD.FTZ R13, R235, -R18 ;  /* 0x80000012eb0d7221 */ /* 0x000fe20000010000 */
[----:B------:R-:W-:Y:S01]  /*17c20*/  LOP3.LUT R0, R12, 0xffff, RZ, 0xc0, !PT ;  /* 0x0000ffff0c007812 */ /* 0x000fe200078ec0ff */
[----:B------:R-:W-:Y:S01]  /*17c30*/  MUFU.EX2 R17, R139 ;  /* 0x0000008b00117308 */ /* 0x000fe20000000800 */
[----:B------:R-:W-:-:S02]  /*17c40*/  FMUL.FTZ R12, R55, R2 ;  /* 0x00000002370c7220 */ /* 0x000fc40000410000 */
[----:B------:R-:W-:Y:S01]  /*17c50*/  SHF.R.U32.HI R0, RZ, 0x8, R0 ;  /* 0x00000008ff007819 */ /* 0x000fe20000011600 */
[----:B------:R-:W-:-:S04]  /*17c60*/  FMUL.FTZ R14, R54, R2 ;  /* 0x00000002360e7220 */ /* 0x000fc80000410000 */
[----:B------:R-:W1:Y:S01]  /*17c70*/  MUFU.EX2 R18, R138 ;  /* 0x0000008a00127308 */ /* 0x000e620000000800 */
[----:B------:R-:W-:Y:S01]  /*17c80*/  @!P3 HFMA2.BF16_V2 R65, -RZ.H0_H0, RZ.H0_H0, -R193.H0_H0 ;  /* 0x200000ffff41b231 */ /* 0x000fe200003409c1 */
[-C--:B------:R-:W-:Y:S01]  /*17c90*/  FMUL.FTZ R69, R70, R2.reuse ;  /* 0x0000000246457220 */ /* 0x080fe20000410000 */
[----:B------:R-:W-:Y:S01]  /*17ca0*/  LOP3.LUT R0, R0, 0xffff, RZ, 0xc0, !PT ;  /* 0x0000ffff00007812 */ /* 0x000fe200078ec0ff */
[----:B------:R-:W-:Y:S02]  /*17cb0*/  IMAD.MOV.U32 R70, RZ, RZ, R12 ;  /* 0x000000ffff467224 */ /* 0x000fe400078e000c */
[-C--:B------:R-:W-:Y:S02]  /*17cc0*/  FMUL.FTZ R12, R82, R2.reuse ;  /* 0x00000002520c7220 */ /* 0x080fe40000410000 */
[----:B------:R-:W-:Y:S02]  /*17cd0*/  FMUL.FTZ R13, R13, c[0x0][0x23c] ;  /* 0x00008f000d0d7a20 */ /* 0x000fe40000410000 */
[----:B------:R-:W-:Y:S01]  /*17ce0*/  IMAD.MOV.U32 R82, RZ, RZ, R14 ;  /* 0x000000ffff527224 */ /* 0x000fe200078e000e */
[----:B------:R-:W-:Y:S01]  /*17cf0*/  @!P3 PRMT R193, R65, 0x5410, RZ ;  /* 0x0000541041c1b816 */ /* 0x000fe200000000ff */
[----:B------:R-:W-:Y:S01]  /*17d00*/  FMUL.FTZ R14, R83, R2 ;  /* 0x00000002530e7220 */ /* 0x000fe20000410000 */
[----:B------:R-:W-:Y:S01]  /*17d10*/  ISETP.GE.U32.AND P3, PT, R211, R0, PT ;  /* 0x00000000d300720c */ /* 0x000fe20003f66070 */
[----:B------:R-:W-:-:S02]  /*17d20*/  IMAD.MOV.U32 R247, RZ, RZ, R251 ;  /* 0x000000fffff77224 */ /* 0x000fc400078e00fb */
[-C--:B------:R-:W-:Y:S02]  /*17d30*/  FMUL.FTZ R67, R67, R2.reuse ;  /* 0x0000000243437220 */ /* 0x080fe40000410000 */
[----:B------:R-:W-:Y:S01]  /*17d40*/  IMAD.MOV.U32 R83, RZ, RZ, R243 ;  /* 0x000000ffff537224 */ /* 0x000fe200078e00f3 */
[----:B------:R2:W-:Y:S01]  /*17d50*/  MUFU.EX2 R16, R35 ;  /* 0x0000002300107308 */ /* 0x0005e20000000800 */
[-C--:B------:R-:W-:Y:S02]  /*17d60*/  FMUL.FTZ R243, R87, R2.reuse ;  /* 0x0000000257f37220 */ /* 0x080fe40000410000 */
[----:B------:R-:W-:Y:S02]  /*17d70*/  IMAD.MOV.U32 R87, RZ, RZ, R69 ;  /* 0x000000ffff577224 */ /* 0x000fe400078e0045 */
[----:B------:R-:W-:Y:S02]  /*17d80*/  IMAD.MOV.U32 R117, RZ, RZ, R210 ;  /* 0x000000ffff757224 */ /* 0x000fe400078e00d2 */
[-C--:B------:R-:W-:Y:S01]  /*17d90*/  FMUL.FTZ R69, R114, R2.reuse ;  /* 0x0000000272457220 */ /* 0x080fe20000410000 */
[----:B------:R-:W3:Y:S01]  /*17da0*/  MUFU.EX2 R0, R13 ;  /* 0x0000000d00007308 */ /* 0x000ee20000000800 */
[----:B------:R-:W-:-:S02]  /*17db0*/  FMUL.FTZ R235, R115, R2 ;  /* 0x0000000273eb7220 */ /* 0x000fc40000410000 */
[----:B------:R-:W-:Y:S02]  /*17dc0*/  IMAD.MOV.U32 R128, RZ, RZ, R246 ;  /* 0x000000ffff807224 */ /* 0x000fe400078e00f6 */
[----:B------:R-:W-:Y:S02]  /*17dd0*/  IMAD.MOV.U32 R129, RZ, RZ, R247 ;  /* 0x000000ffff817224 */ /* 0x000fe400078e00f7 */
[----:B------:R-:W-:Y:S02]  /*17de0*/  IMAD.MOV.U32 R65, RZ, RZ, R250 ;  /* 0x000000ffff417224 */ /* 0x000fe400078e00fa */
[-C--:B--2---:R-:W-:Y:S02]  /*17df0*/  FMUL.FTZ R35, R98, R2.reuse ;  /* 0x0000000262237220 */ /* 0x084fe40000410000 */
[----:B------:R-:W-:Y:S02]  /*17e00*/  FMUL.FTZ R231, R71, R2 ;  /* 0x0000000247e77220 */ /* 0x000fe40000410000 */
[----:B------:R-:W-:-:S02]  /*17e10*/  IMAD.MOV.U32 R98, RZ, RZ, R67 ;  /* 0x000000ffff627224 */ /* 0x000fc400078e0043 */
[-C--:B------:R-:W-:Y:S02]  /*17e20*/  FMUL.FTZ R210, R99, R2.reuse ;  /* 0x0000000263d27220 */ /* 0x080fe40000410000 */
[----:B------:R-:W-:Y:S02]  /*17e30*/  IMAD.MOV.U32 R114, RZ, RZ, R214 ;  /* 0x000000ffff727224 */ /* 0x000fe400078e00d6 */
[----:B------:R-:W-:Y:S02]  /*17e40*/  IMAD.MOV.U32 R115, RZ, RZ, R215 ;  /* 0x000000ffff737224 */ /* 0x000fe400078e00d7 */
        /* <DEDUP_REMOVED lines=20> */
[----:B-1----:R-:W-:-:S04]  /*17f90*/  F2FP.BF16.PACK_AB R2, R18, R17 ;  /* 0x000000111202723e */ /* 0x002fc800000010ff */
[C---:B------:R-:W-:Y:S02]  /*17fa0*/  PRMT R192, R2.reuse, 0x7610, R192 ;  /* 0x0000761002c07816 */ /* 0x040fe400000000c0 */
[----:B------:R-:W-:-:S03]  /*17fb0*/  PRMT R191, R2, 0x7632, R191 ;  /* 0x0000763202bf7816 */ /* 0x000fc600000000bf */
[----:B------:R-:W-:Y:S01]  /*17fc0*/  @!P6 HFMA2.BF16_V2 R52, -RZ.H0_H0, RZ.H0_H0, -R192.H0_H0 ;  /* 0x200000ffff34e231 */ /* 0x000fe200003409c0 */
[----:B---3--:R-:W-:Y:S01]  /*17fd0*/  FMUL.FTZ R97, R57, R0 ;  /* 0x0000000039617220 */ /* 0x008fe20000410000 */
[----:B------:R-:W-:Y:S01]  /*17fe0*/  PRMT R57, R192, 0x5410, R191 ;  /* 0x00005410c0397816 */ /* 0x000fe200000000bf */
[----:B------:R-:W-:Y:S02]  /*17ff0*/  IMAD.MOV.U32 R66, RZ, RZ, R212 ;  /* 0x000000ffff427224 */ /* 0x000fe400078e00d4 */
[----:B------:R-:W-:Y:S01]  /*18000*/  @!P6 PRMT R192, R52, 0x5410, RZ ;  /* 0x0000541034c0e816 */ /* 0x000fe200000000ff */
[----:B------:R-:W-:Y:S01]  /*18010*/  IMAD.MOV.U32 R52, RZ, RZ, R207 ;  /* 0x000000ffff347224 */ /* 0x000fe200078e00cf */
[----:B------:R-:W-:Y:S08]  /*18020*/  MUFU.EX2 R212, R137 ;  /* 0x0000008900d47308 */ /* 0x000ff00000000800 */
[----:B------:R-:W1:Y:S01]  /*18030*/  MUFU.EX2 R207, R136 ;  /* 0x0000008800cf7308 */ /* 0x000e620000000800 */
[----:B------:R-:W-:-:S02]  /*18040*/  IMAD.MOV.U32 R112, RZ, RZ, R84 ;  /* 0x000000ffff707224 */ /* 0x000fc400078e0054 */
[----:B------:R-:W-:Y:S02]  /*18050*/  IMAD.MOV.U32 R64, RZ, RZ, R85 ;  /* 0x000000ffff407224 */ /* 0x000fe400078e0055 */
[----:B------:R-:W-:Y:S02]  /*18060*/  FMUL.FTZ R101, R61, R0 ;  /* 0x000000003d657220 */ /* 0x000fe40000410000 */
[----:B------:R-:W-:Y:S02]  /*18070*/  IMAD.MOV.U32 R61, RZ, RZ, R115 ;  /* 0x000000ffff3d7224 */ /* 0x000fe400078e0073 */
[----:B------:R-:W-:Y:S02]  /*18080*/  IMAD.MOV.U32 R115, RZ, RZ, R70 ;  /* 0x000000ffff737224 */ /* 0x000fe400078e0046 */
[----:B------:R-:W-:Y:S02]  /*18090*/  IMAD.MOV.U32 R131, RZ, RZ, R112 ;  /* 0x000000ffff837224 */ /* 0x000fe400078e0070 */
        /* <DEDUP_REMOVED lines=8> */
[----:B------:R-:W-:Y:S02]  /*18120*/  IMAD.MOV.U32 R76, RZ, RZ, R113 ;  /* 0x000000ffff4c7224 */ /* 0x000fe400078e0071 */
[-C--:B------:R-:W-:Y:S02]  /*18130*/  FFMA.FTZ R22, R230, R0.reuse, R16 ;  /* 0x00000000e6167223 */ /* 0x080fe40000010010 */
        /* <DEDUP_REMOVED lines=29> */
[----:B-1----:R-:W-:-:S04]  /*18310*/  F2FP.BF16.PACK_AB R0, R207, R212 ;  /* 0x000000d4cf00723e */ /* 0x002fc800000010ff */
[C---:B------:R-:W-:Y:S02]  /*18320*/  PRMT R188, R0.reuse, 0x7610, R188 ;  /* 0x0000761000bc7816 */ /* 0x040fe400000000bc */
[----:B------:R-:W-:Y:S01]  /*18330*/  PRMT R187, R0, 0x7632, R187 ;  /* 0x0000763200bb7816 */ /* 0x000fe200000000bb */
[----:B------:R-:W-:Y:S02]  /*18340*/  IMAD.MOV.U32 R124, RZ, RZ, R130 ;  /* 0x000000ffff7c7224 */ /* 0x000fe400078e0082 */
[----:B------:R-:W-:Y:S02]  /*18350*/  @!P2 HFMA2.BF16_V2 R5, -RZ.H0_H0, RZ.H0_H0, -R188.H0_H0 ;  /* 0x200000ffff05a231 */ /* 0x000fe400003409bc */
[----:B------:R-:W-:Y:S01]  /*18360*/  @!P1 HFMA2.BF16_V2 R4, -RZ.H0_H0, RZ.H0_H0, -R187.H0_H0 ;  /* 0x200000ffff049231 */ /* 0x000fe200003409bb */
[----:B------:R-:W-:Y:S01]  /*18370*/  FMUL.FTZ R130, R126, R6 ;  /* 0x000000067e827220 */ /* 0x000fe20000410000 */
[----:B------:R-:W-:Y:S02]  /*18380*/  PRMT R126, R188, 0x5410, R187 ;  /* 0x00005410bc7e7816 */ /* 0x000fe400000000bb */
[----:B------:R-:W-:-:S02]  /*18390*/  @!P2 PRMT R188, R5, 0x5410, RZ ;  /* 0x0000541005bca816 */ /* 0x000fc400000000ff */
[----:B------:R-:W-:Y:S02]  /*183a0*/  @!P1 PRMT R187, R4, 0x5410, RZ ;  /* 0x0000541004bb9816 */ /* 0x000fe400000000ff */
[----:B------:R-:W2:Y:S01]  /*183b0*/  LDL.LU.64 R4, [R1] ;  /* 0x0000000001047983 */ /* 0x000ea20000300a00 */
[----:B------:R-:W-:Y:S01]  /*183c0*/  IMAD.MOV.U32 R116, RZ, RZ, R204 ;  /* 0x000000ffff747224 */ /* 0x000fe200078e00cc */
[----:B------:R-:W-:Y:S08]  /*183d0*/  MUFU.EX2 R24, R182 ;  /* 0x000000b600187308 */ /* 0x000ff00000000800 */
[----:B------:R-:W1:Y:S01]  /*183e0*/  MUFU.EX2 R204, R183 ;  /* 0x000000b700cc7308 */ /* 0x000e620000000800 */
[----:B------:R-:W-:-:S02]  /*183f0*/  IMAD.MOV.U32 R118, RZ, RZ, R102 ;  /* 0x000000ffff767224 */ /* 0x000fc400078e0066 */
[----:B------:R-:W-:Y:S02]  /*18400*/  IMAD.MOV.U32 R102, RZ, RZ, R83 ;  /* 0x000000ffff667224 */ /* 0x000fe400078e0053 */
[----:B------:R-:W-:Y:S01]  /*18410*/  IMAD.MOV.U32 R103, RZ, RZ, R82 ;  /* 0x000000ffff677224 */ /* 0x000fe200078e0052 */
[----:B------:R-:W-:Y:S01]  /*18420*/  @!P5 HFMA2.BF16_V2 R7, -RZ.H0_H0, RZ.H0_H0, -R191.H0_H0 ;  /* 0x200000ffff07d231 */ /* 0x000fe200003409bf */
[----:B------:R-:W-:Y:S02]  /*18430*/  IMAD.MOV.U32 R60, RZ, RZ, R114 ;  /* 0x000000ffff3c7224 */ /* 0x000fe400078e0072 */
[----:B------:R-:W-:Y:S02]  /*18440*/  IMAD.MOV.U32 R119, RZ, RZ, R98 ;  /* 0x000000ffff777224 */ /* 0x000fe400078e0062 */
[----:B------:R-:W-:Y:S02]  /*18450*/  IMAD.MOV.U32 R114, RZ, RZ, R86 ;  /* 0x000000ffff727224 */ /* 0x000fe400078e0056 */
[----:B------:R-:W-:-:S02]  /*18460*/  FMUL.FTZ R98, R58, R6 ;  /* 0x000000063a627220 */ /* 0x000fc40000410000 */
[----:B------:R-:W-:Y:S01]  /*18470*/  IMAD.MOV.U32 R77, RZ, RZ, R102 ;  /* 0x000000ffff4d7224 */ /* 0x000fe200078e0066 */
[----:B-1----:R-:W-:Y:S01]  /*18480*/  F2FP.BF16.PACK_AB R2, R204, R24 ;  /* 0x00000018cc02723e */ /* 0x002fe200000010ff */
[----:B------:R-:W-:Y:S01]  /*18490*/  IMAD.MOV.U32 R58, RZ, RZ, R99 ;  /* 0x000000ffff3a7224 */ /* 0x000fe200078e0063 */
[----:B------:R-:W-:Y:S01]  /*184a0*/  LOP3.LUT R0, R10, 0xff, RZ, 0xc0, !PT ;  /* 0x000000ff0a007812 */ /* 0x000fe200078ec0ff */
[-C--:B------:R-:W-:Y:S01]  /*184b0*/  FMUL.FTZ R102, R62, R6.reuse ;  /* 0x000000063e667220 */ /* 0x080fe20000410000 */
[----:B------:R-:W-:Y:S01]  /*184c0*/  PRMT R190, R2, 0x7610, R190 ;  /* 0x0000761002be7816 */ /* 0x000fe200000000be */
[----:B------:R-:W-:Y:S02]  /*184d0*/  FMUL.FTZ R99, R59, R6 ;  /* 0x000000063b637220 */ /* 0x000fe40000410000 */
[----:B------:R-:W-:Y:S02]  /*184e0*/  IMAD.MOV.U32 R62, RZ, RZ, R103 ;  /* 0x000000ffff3e7224 */ /* 0x000fe400078e0067 */
[----:B------:R-:W-:-:S02]  /*184f0*/  IMAD.MOV.U32 R59, RZ, RZ, R76 ;  /* 0x000000ffff3b7224 */ /* 0x000fc400078e004c */
[----:B------:R-:W-:Y:S01]  /*18500*/  FMUL.FTZ R103, R63, R6 ;  /* 0x000000063f677220 */ /* 0x000fe20000410000 */
[----:B------:R-:W-:Y:S01]  /*18510*/  @!P5 PRMT R191, R7, 0x5410, RZ ;  /* 0x0000541007bfd816 */ /* 0x000fe200000000ff */
[----:B------:R-:W-:Y:S02]  /*18520*/  IMAD.MOV.U32 R230, RZ, RZ, R87 ;  /* 0x000000ffffe67224 */ /* 0x000fe400078e0057 */
[----:B------:R-:W-:Y:S02]  /*18530*/  IMAD.MOV.U32 R125, RZ, RZ, R131 ;  /* 0x000000ffff7d7224 */ /* 0x000fe400078e0083 */
[----:B------:R-:W-:Y:S02]  /*18540*/  IMAD.MOV.U32 R76, RZ, RZ, R115 ;  /* 0x000000ffff4c7224 */ /* 0x000fe400078e0073 */
[----:B------:R-:W-:Y:S01]  /*18550*/  IMAD.MOV.U32 R63, RZ, RZ, R114 ;  /* 0x000000ffff3f7224 */ /* 0x000fe200078e0072 */
[----:B------:R-:W-:Y:S01]  /*18560*/  ISETP.GE.U32.AND P6, PT, R211, R0, PT ;  /* 0x00000000d300720c */ /* 0x000fe20003fc6070 */
        /* <DEDUP_REMOVED lines=27> */
[----:B------:R-:W-:Y:S01]  /*18720*/  LOP3.LUT R0, R241, UR13, R30, 0x96, !PT ;  /* 0x0000000df1007c12 */ /* 0x000fe2000f8e961e */
[----:B------:R-:W-:Y:S01]  /*18730*/  IMAD.WIDE.U32 R6, R216, -0x2daee0ad, RZ ;  /* 0xd2511f53d8067825 */ /* 0x000fe200078e00ff */
[----:B------:R-:W-:Y:S01]  /*18740*/  @!P4 HFMA2.BF16_V2 R9, -RZ.H0_H0, RZ.H0_H0, -R190.H0_H0 ;  /* 0x200000ffff09c231 */ /* 0x000fe200003409be */
[----:B------:R-:W-:Y:S02]  /*18750*/  PRMT R189, R2, 0x7632, R189 ;  /* 0x0000763202bd7816 */ /* 0x000fe400000000bd */
[----:B------:R-:W-:Y:S02]  /*18760*/  IMAD.MOV.U32 R78, RZ, RZ, R13 ;  /* 0x000000ffff4e7224 */ /* 0x000fe400078e000d */
[----:B------:R-:W-:Y:S01]  /*18770*/  PRMT R127, R190, 0x5410, R189 ;  /* 0x00005410be7f7816 */ /* 0x000fe200000000bd */
[----:B------:R-:W-:Y:S01]  /*18780*/  IMAD.MOV.U32 R79, RZ, RZ, R12 ;  /* 0x000000ffff4f7224 */ /* 0x000fe200078e000c */
[----:B------:R-:W-:Y:S01]  /*18790*/  @!P4 PRMT R190, R9, 0x5410, RZ ;  /* 0x0000541009bec816 */ /* 0x000fe200000000ff */
[----:B------:R-:W-:Y:S01]  /*187a0*/  IMAD.MOV.U32 R9, RZ, RZ, R14 ;  /* 0x000000ffff097224 */ /* 0x000fe200078e000e */
[----:B------:R-:W-:-:S02]  /*187b0*/  LOP3.LUT R13, R10, 0xffff, RZ, 0xc0, !PT ;  /* 0x0000ffff0a0d7812 */ /* 0x000fc400078ec0ff */
[--C-:B------:R-:W-:Y:S02]  /*187c0*/  SHF.R.U32.HI R14, RZ, 0x10, R10.reuse ;  /* 0x00000010ff0e7819 */ /* 0x100fe4000001160a */
[----:B------:R-:W-:Y:S01]  /*187d0*/  SHF.R.U32.HI R12, RZ, 0x18, R10 ;  /* 0x00000018ff0c7819 */ /* 0x000fe2000001160a */
[----:B------:R-:W-:Y:S01]  /*187e0*/  @!P3 HFMA2.BF16_V2 R8, -RZ.H0_H0, RZ.H0_H0, -R189.H0_H0 ;  /* 0x200000ffff08b231 */ /* 0x000fe200003409bd */
[----:B------:R-:W-:-:S04]  /*187f0*/  IMAD.MOV.U32 R216, RZ, RZ, R9 ;  /* 0x000000ffffd87224 */ /* 0x000fc800078e0009 */
[----:B------:R-:W-:Y:S02]  /*18800*/  @!P3 PRMT R189, R8, 0x5410, RZ ;  /* 0x0000541008bdb816 */ /* 0x000fe400000000ff */
[----:B------:R-:W-:Y:S01]  /*18810*/  ISETP.GE.U32.AND P5, PT, R211, R12, PT ;  /* 0x0000000cd300720c */ /* 0x000fe20003fa6070 */
[----:B------:R-:W-:Y:S02]  /*18820*/  IMAD.MOV.U32 R241, RZ, RZ, R79 ;  /* 0x000000fffff17224 */ /* 0x000fe400078e004f */
[----:B------:R-:W-:Y:S01]  /*18830*/  FADD.FTZ R12, R19, R27 ;  /* 0x0000001b130c7221 */ /* 0x000fe20000010000 */
[----:B--2---:R-:W-:Y:S01]  /*18840*/  LOP3.LUT R2, R7, UR12, R4, 0x96, !PT ;  /* 0x0000000c07027c12 */ /* 0x004fe2000f8e9604 */
[----:B------:R-:W-:-:S04]  /*18850*/  IMAD.WIDE.U32 R4, R0, -0x2daee0ad, RZ ;  /* 0xd2511f5300047825 */ /* 0x000fc800078e00ff */
[----:B------:R-:W-:Y:S01]  /*18860*/  IMAD.WIDE.U32 R10, R2, -0x326172a9, RZ ;  /* 0xcd9e8d57020a7825 */ /* 0x000fe200078e00ff */
[----:B------:R-:W-:-:S04]  /*18870*/  LOP3.LUT R6, R5, UR10, R6, 0x96, !PT ;  /* 0x0000000a05067c12 */ /* 0x000fc8000f8e9606 */
[----:B------:R-:W-:Y:S01]  /*18880*/  LOP3.LUT R0, R11, UR11, R240, 0x96, !PT ;  /* 0x0000000b0b007c12 */ /* 0x000fe2000f8e96f0 */
[----:B------:R-:W-:-:S04]  /*18890*/  IMAD.WIDE.U32 R6, R6, -0x326172a9, RZ ;  /* 0xcd9e8d5706067825 */ /* 0x000fc800078e00ff */
[----:B------:R-:W-:Y:S01]  /*188a0*/  IMAD.WIDE.U32 R8, R0, -0x2daee0ad, RZ ;  /* 0xd2511f5300087825 */ /* 0x000fe200078e00ff */
[----:B------:R-:W-:-:S05]  /*188b0*/  LOP3.LUT R0, R7, UR9, R10, 0x96, !PT ;  /* 0x0000000907007c12 */ /* 0x000fca000f8e960a */
[----:B------:R-:W-:Y:S01]  /*188c0*/  IMAD.WIDE.U32 R10, R0, -0x2daee0ad, RZ ;  /* 0xd2511f53000a7825 */ /* 0x000fe200078e00ff */
[----:B------:R-:W-:-:S04]  /*188d0*/  LOP3.LUT R2, R9, UR8, R4, 0x96, !PT ;  /* 0x0000000809027c12 */ /* 0x000fc8000f8e9604 */
[----:B------:R-:W-:-:S05]  /*188e0*/  LOP3.LUT R0, R11, UR6, R8, 0x96, !PT ;  /* 0x000000060b007c12 */ /* 0x000fca000f8e9608 */
[----:B------:R-:W-:-:S05]  /*188f0*/  IMAD.WIDE.U32 R4, R0, -0x326172a9, RZ ;  /* 0xcd9e8d5700047825 */ /* 0x000fca00078e00ff */
[----:B------:R-:W-:-:S04]  /*18900*/  LOP3.LUT R0, R4, 0xff, RZ, 0xc0, !PT ;  /* 0x000000ff04007812 */ /* 0x000fc800078ec0ff */
[----:B------:R-:W-:Y:S02]  /*18910*/  ISETP.GE.U32.AND P4, PT, R211, R0, PT ;  /* 0x00000000d300720c */ /* 0x000fe40003f86070 */
[----:B------:R-:W-:Y:S01]  /*18920*/  SHF.R.U32.HI R0, RZ, 0x18, R4 ;  /* 0x00000018ff007819 */ /* 0x000fe20000011604 */
[----:B------:R-:W-:-:S03]  /*18930*/  IMAD.WIDE.U32 R8, R2, -0x326172a9, RZ ;  /* 0xcd9e8d5702087825 */ /* 0x000fc600078e00ff */
[----:B------:R-:W-:Y:S02]  /*18940*/  ISETP.GE.U32.AND P1, PT, R211, R0, PT ;  /* 0x00000000d300720c */ /* 0x000fe40003f26070 */
[----:B------:R-:W-:Y:S02]  /*18950*/  SHF.R.U32.HI R0, RZ, 0x8, R13 ;  /* 0x00000008ff007819 */ /* 0x000fe4000001160d */
[----:B------:R-:W1:Y:S01]  /*18960*/  LDC.U8 R13, c[0x0][0x2d8] ;  /* 0x0000b600ff0d7b82 */ /* 0x000e620000000000 */
[----:B------:R-:W-:Y:S01]  /*18970*/  LOP3.LUT R2, R5, UR15, R8, 0x96, !PT ;  /* 0x0000000f05027c12 */ /* 0x000fe2000f8e9608 */
[----:B------:R-:W-:Y:S02]  /*18980*/  IMAD.MOV.U32 R8, RZ, RZ, R208 ;  /* 0x000000ffff087224 */ /* 0x000fe400078e00d0 */
[----:B------:R2:W-:Y:S01]  /*18990*/  MUFU.EX2 R208, R221 ;  /* 0x000000dd00d07308 */ /* 0x0005e20000000800 */
[----:B------:R-:W-:Y:S02]  /*189a0*/  LOP3.LUT R9, R9, UR7, R6, 0x96, !PT ;  /* 0x0000000709097c12 */ /* 0x000fe4000f8e9606 */
[----:B------:R-:W-:-:S02]  /*189b0*/  LOP3.LUT R6, R4, 0xffff, RZ, 0xc0, !PT ;  /* 0x0000ffff04067812 */ /* 0x000fc400078ec0ff */
[----:B------:R-:W-:Y:S01]  /*189c0*/  SHF.R.U32.HI R5, RZ, 0x10, R4 ;  /* 0x00000010ff057819 */ /* 0x000fe20000011604 */
[----:B--2---:R-:W-:Y:S02]  /*189d0*/  IMAD.MOV.U32 R221, RZ, RZ, R59 ;  /* 0x000000ffffdd7224 */ /* 0x004fe400078e003b */
[----:B------:R-:W-:Y:S02]  /*189e0*/  IMAD.MOV.U32 R59, RZ, RZ, R124 ;  /* 0x000000ffff3b7224 */ /* 0x000fe400078e007c */
[----:B------:R-:W-:Y:S02]  /*189f0*/  IMAD.MOV.U32 R124, RZ, RZ, R210 ;  /* 0x000000ffff7c7224 */ /* 0x000fe400078e00d2 */
[----:B------:R-:W2:Y:S01]  /*18a00*/  MUFU.EX2 R210, R223 ;  /* 0x000000df00d27308 */ /* 0x000ea20000000800 */
[----:B------:R-:W-:Y:S02]  /*18a10*/  LOP3.LUT R4, R5, 0xff, RZ, 0xc0, !PT ;  /* 0x000000ff05047812 */ /* 0x000fe400078ec0ff */
[----:B------:R-:W-:-:S02]  /*18a20*/  LOP3.LUT R0, R0, 0xffff, RZ, 0xc0, !PT ;  /* 0x0000ffff00007812 */ /* 0x000fc400078ec0ff */
[C---:B-1----:R-:W-:Y:S01]  /*18a30*/  ISETP.GE.U32.AND P2, PT, R13.reuse, R4, PT ;  /* 0x000000040d00720c */ /* 0x042fe20003f46070 */
[----:B------:R-:W-:Y:S01]  /*18a40*/  IMAD.MOV.U32 R240, RZ, RZ, R78 ;  /* 0x000000fffff07224 */ /* 0x000fe200078e004e */
[----:B------:R-:W-:Y:S01]  /*18a50*/  ISETP.GE.U32.AND P3, PT, R13, R0, PT ;  /* 0x000000000d00720c */ /* 0x000fe20003f66070 */
[----:B------:R-:W-:Y:S01]  /*18a60*/  IMAD.MOV.U32 R78, RZ, RZ, R125 ;  /* 0x000000ffff4e7224 */ /* 0x000fe200078e007d */
[----:B--2---:R-:W-:-:S04]  /*18a70*/  F2FP.BF16.PACK_AB R4, R210, R208 ;  /* 0x000000d0d204723e */ /* 0x004fc800000010ff */
[C---:B------:R-:W-:Y:S01]  /*18a80*/  PRMT R186, R4.reuse, 0x7610, R186 ;  /* 0x0000761004ba7816 */ /* 0x040fe200000000ba */
[----:B------:R-:W-:Y:S01]  /*18a90*/  IMAD.MOV.U32 R125, RZ, RZ, R35 ;  /* 0x000000ffff7d7224 */ /* 0x000fe200078e0023 */
[----:B------:R-:W1:Y:S01]  /*18aa0*/  MUFU.EX2 R0, R184 ;  /* 0x000000b800007308 */ /* 0x000e620000000800 */
[----:B------:R-:W-:Y:S01]  /*18ab0*/  IMAD.MOV.U32 R35, RZ, RZ, R209 ;  /* 0x000000ffff237224 */ /* 0x000fe200078e00d1 */
[----:B------:R-:W-:Y:S01]  /*18ac0*/  PRMT R185, R4, 0x7632, R185 ;  /* 0x0000763204b97816 */ /* 0x000fe200000000b9 */
[----:B------:R-:W-:Y:S01]  /*18ad0*/  @!P6 HFMA2.BF16_V2 R36, -RZ.H0_H0, RZ.H0_H0, -R186.H0_H0 ;  /* 0x200000ffff24e231 */ /* 0x000fe200003409ba */
[----:B------:R-:W-:Y:S01]  /*18ae0*/  LOP3.LUT R4, R14, 0xff, RZ, 0xc0, !PT ;  /* 0x000000ff0e047812 */ /* 0x000fe200078ec0ff */
[----:B------:R-:W-:-:S03]  /*18af0*/  IMAD.MOV.U32 R223, RZ, RZ, R125 ;  /* 0x000000ffffdf7224 */ /* 0x000fc600078e007d */
[----:B------:R-:W-:Y:S01]  /*18b00*/  MUFU.EX2 R209, R198 ;  /* 0x000000c600d17308 */ /* 0x000fe20000000800 */
[----:B------:R-:W-:Y:S02]  /*18b10*/  PRMT R125, R186, 0x5410, R185 ;  /* 0x00005410ba7d7816 */ /* 0x000fe400000000b9 */
[----:B------:R-:W-:-:S05]  /*18b20*/  @!P6 PRMT R186, R36, 0x5410, RZ ;  /* 0x0000541024bae816 */ /* 0x000fca00000000ff */
[----:B------:R-:W2:Y:S01]  /*18b30*/  MUFU.EX2 R211, R199 ;  /* 0x000000c700d37308 */ /* 0x000ea20000000800 */
[----:B------:R-:W-:Y:S02]  /*18b40*/  ISETP.GE.U32.AND P6, PT, R13, R4, PT ;  /* 0x000000040d00720c */ /* 0x000fe40003fc6070 */
[----:B------:R-:W-:Y:S01]  /*18b50*/  SHF.R.U32.HI R4, RZ, 0x8, R6 ;  /* 0x00000008ff047819 */ /* 0x000fe20000011606 */
[----:B------:R-:W-:-:S03]  /*18b60*/  @!P3 HFMA2.BF16_V2 R37, -RZ.H0_H0, RZ.H0_H0, -R185.H0_H0 ;  /* 0x200000ffff25b231 */ /* 0x000fc600003409b9 */
[----:B------:R-:W-:Y:S02]  /*18b70*/  LOP3.LUT R4, R4, 0xffff, RZ, 0xc0, !PT ;  /* 0x0000ffff04047812 */ /* 0x000fe400078ec0ff */
[----:B------:R-:W-:Y:S01]  /*18b80*/  @!P3 PRMT R185, R37, 0x5410, RZ ;  /* 0x0000541025b9b816 */ /* 0x000fe200000000ff */
[C---:B-1----:R-:W-:Y:S01]  /*18b90*/  FADD.FTZ R11, R0.reuse, R22 ;  /* 0x00000016000b7221 */ /* 0x042fe20000010000 */
[----:B------:R-:W-:Y:S02]  /*18ba0*/  ISETP.GE.U32.AND P3, PT, R13, R4, PT ;  /* 0x000000040d00720c */ /* 0x000fe40003f66070 */
[----:B------:R-:W-:Y:S02]  /*18bb0*/  F2FP.BF16.PACK_AB R4, R0, R16 ;  /* 0x000000100004723e */ /* 0x000fe400000010ff */
[----:B--2---:R-:W-:-:S04]  /*18bc0*/  F2FP.BF16.PACK_AB R0, R211, R209 ;  /* 0x000000d1d300723e */ /* 0x004fc800000010ff */
[C---:B------:R-:W-:Y:S02]  /*18bd0*/  PRMT R184, R0.reuse, 0x7610, R184 ;  /* 0x0000761000b87816 */ /* 0x040fe400000000b8 */
[----:B------:R-:W-:Y:S01]  /*18be0*/  PRMT R183, R0, 0x7632, R183 ;  /* 0x0000763200b77816 */ /* 0x000fe200000000b7 */
[----:B------:R-:W-:Y:S02]  /*18bf0*/  IMAD.MOV.U32 R79, RZ, RZ, R59 ;  /* 0x000000ffff4f7224 */ /* 0x000fe400078e003b */
[----:B------:R-:W-:Y:S01]  /*18c00*/  @!P6 HFMA2.BF16_V2 R38, -RZ.H0_H0, RZ.H0_H0, -R184.H0_H0 ;  /* 0x200000ffff26e231 */ /* 0x000fe200003409b8 */
[----:B------:R-:W-:Y:S01]  /*18c10*/  LOP3.LUT R0, R2, 0xff, RZ, 0xc0, !PT ;  /* 0x000000ff02007812 */ /* 0x000fe200078ec0ff */
[----:B------:R-:W-:Y:S01]  /*18c20*/  IMAD.MOV.U32 R59, RZ, RZ, R124 ;  /* 0x000000ffff3b7224 */ /* 0x000fe200078e007c */
[----:B------:R-:W-:Y:S02]  /*18c30*/  PRMT R124, R184, 0x5410, R183 ;  /* 0x00005410b87c7816 */ /* 0x000fe400000000b7 */
[----:B------:R-:W-:-:S02]  /*18c40*/  @!P6 PRMT R184, R38, 0x5410, RZ ;  /* 0x0000541026b8e816 */ /* 0x000fc400000000ff */
[----:B------:R-:W-:Y:S02]  /*18c50*/  ISETP.GE.U32.AND P6, PT, R13, R0, PT ;  /* 0x000000000d00720c */ /* 0x000fe40003fc6070 */
[----:B------:R-:W-:Y:S01]  /*18c60*/  LOP3.LUT R0, R2, 0xffff, RZ, 0xc0, !PT ;  /* 0x0000ffff02007812 */ /* 0x000fe200078ec0ff */
[----:B------:R-:W-:Y:S01]  /*18c70*/  IMAD.MOV.U32 R198, RZ, RZ, R30 ;  /* 0x000000ffffc67224 */ /* 0x000fe200078e001e */
[----:B------:R-:W-:Y:S02]  /*18c80*/  @!P5 HFMA2.BF16_V2 R39, -RZ.H0_H0, RZ.H0_H0, -R183.H0_H0 ;  /* 0x200000ffff27d231 */ /* 0x000fe400003409b7 */
[----:B------:R-:W-:Y:S01]  /*18c90*/  SHF.R.U32.HI R0, RZ, 0x8, R0 ;  /* 0x00000008ff007819 */ /* 0x000fe20000011600 */
[----:B------:R-:W-:-:S03]  /*18ca0*/  IMAD.MOV.U32 R36, RZ, RZ, R198 ;  /* 0x000000ffff247224 */ /* 0x000fc600078e00c6 */
[----:B------:R-:W-:Y:S01]  /*18cb0*/  LOP3.LUT R0, R0, 0xffff, RZ, 0xc0, !PT ;  /* 0x0000ffff00007812 */ /* 0x000fe200078ec0ff */
[----:B------:R-:W-:Y:S01]  /*18cc0*/  IMAD.MOV.U32 R198, RZ, RZ, R240 ;  /* 0x000000ffffc67224 */ /* 0x000fe200078e00f0 */
[----:B------:R-:W-:Y:S01]  /*18cd0*/  @!P5 PRMT R183, R39, 0x5410, RZ ;  /* 0x0000541027b7d816 */ /* 0x000fe200000000ff */
[----:B------:R-:W-:Y:S01]  /*18ce0*/  IMAD.MOV.U32 R240, RZ, RZ, R241 ;  /* 0x000000fffff07224 */ /* 0x000fe200078e00f1 */
[----:B------:R-:W-:Y:S01]  /*18cf0*/  ISETP.GE.U32.AND P5, PT, R13, R0, PT ;  /* 0x000000000d00720c */ /* 0x000fe20003fa6070 */
[----:B------:R-:W-:Y:S02]  /*18d00*/  IMAD.MOV.U32 R241, RZ, RZ, R216 ;  /* 0x000000fffff17224 */ /* 0x000fe400078e00d8 */
[----:B------:R-:W-:Y:S02]  /*18d10*/  IMAD.MOV.U32 R216, RZ, RZ, R63 ;  /* 0x000000ffffd87224 */ /* 0x000fe400078e003f */
[----:B------:R-:W-:Y:S01]  /*18d20*/  IMAD.MOV.U32 R63, RZ, RZ, R62 ;  /* 0x000000ffff3f7224 */ /* 0x000fe200078e003e */
[----:B------:R-:W-:Y:S01]  /*18d30*/  MUFU.EX2 R7, R220 ;  /* 0x000000dc00077308 */ /* 0x000fe20000000800 */
[----:B------:R-:W-:-:S02]  /*18d40*/  IMAD.MOV.U32 R62, RZ, RZ, R76 ;  /* 0x000000ffff3e7224 */ /* 0x000fc400078e004c */
[----:B------:R-:W-:Y:S02]  /*18d50*/  FADD.FTZ R5, R25, R34 ;  /* 0x0000002219057221 */ /* 0x000fe40000010000 */
[----:B------:R-:W-:-:S03]  /*18d60*/  IMAD.MOV.U32 R76, RZ, RZ, R200 ;  /* 0x000000ffff4c7224 */ /* 0x000fc600078e00c8 */
[----:B------:R-:W1:Y:S01]  /*18d70*/  MUFU.EX2 R6, R222 ;  /* 0x000000de00067308 */ /* 0x000e620000000800 */
[----:B------:R-:W-:Y:S01]  /*18d80*/  FADD.FTZ R13, R23, R5 ;  /* 0x00000005170d7221 */ /* 0x000fe20000010000 */
[C---:B------:R-:W-:Y:S02]  /*18d90*/  PRMT R182, R4.reuse, 0x7610, R182 ;  /* 0x0000761004b67816 */ /* 0x040fe400000000b6 */
[----:B------:R-:W-:-:S04]  /*18da0*/  PRMT R181, R4, 0x7632, R181 ;  /* 0x0000763204b57816 */ /* 0x000fc800000000b5 */
[----:B------:R2:W-:Y:S01]  /*18db0*/  MUFU.EX2 R200, R225 ;  /* 0x000000e100c87308 */ /* 0x0005e20000000800 */
[----:B------:R-:W-:Y:S01]  /*18dc0*/  IMAD.WIDE.U32 R4, R9, -0x2daee0ad, RZ ;  /* 0xd2511f5309047825 */ /* 0x000fe200078e00ff */
[----:B------:R-:W-:-:S03]  /*18dd0*/  @!P5 HFMA2.BF16_V2 R41, -RZ.H0_H0, RZ.H0_H0, -R181.H0_H0 ;  /* 0x200000ffff29d231 */ /* 0x000fc600003409b5 */
[----:B------:R-:W-:Y:S01]  /*18de0*/  IMAD.MOV.U32 R199, RZ, RZ, R31 ;  /* 0x000000ffffc77224 */ /* 0x000fe200078e001f */
[----:B------:R-:W-:Y:S01]  /*18df0*/  LOP3.LUT R0, R5, UR16, R10, 0x96, !PT ;  /* 0x0000001005007c12 */ /* 0x000fe2000f8e960a */
[----:B------:R-:W-:Y:S01]  /*18e00*/  IMAD.MOV.U32 R34, RZ, RZ, R223 ;  /* 0x000000ffff227224 */ /* 0x000fe200078e00df */
[----:B--2---:R-:W2:Y:S01]  /*18e10*/  LDC.U8 R225, c[0x0][0x2d8] ;  /* 0x0000b600ffe17b82 */ /* 0x004ea20000000000 */
[----:B------:R-:W-:Y:S01]  /*18e20*/  IMAD.MOV.U32 R37, RZ, RZ, R199 ;  /* 0x000000ffff257224 */ /* 0x000fe200078e00c7 */
[----:B------:R-:W-:Y:S01]  /*18e30*/  PRMT R16, R182, 0x5410, R181 ;  /* 0x00005410b6107816 */ /* 0x000fe200000000b5 */
[----:B------:R-:W-:Y:S01]  /*18e40*/  IMAD.MOV.U32 R223, RZ, RZ, R8 ;  /* 0x000000ffffdf7224 */ /* 0x000fe200078e0008 */
[----:B------:R-:W-:Y:S01]  /*18e50*/  LOP3.LUT R8, R0, 0xffff, RZ, 0xc0, !PT ;  /* 0x0000ffff00087812 */ /* 0x000fe200078ec0ff */
[----:B------:R-:W-:Y:S01]  /*18e60*/  @!P6 HFMA2.BF16_V2 R40, -RZ.H0_H0, RZ.H0_H0, -R182.H0_H0 ;  /* 0x200000ffff28e231 */ /* 0x000fe200003409b6 */
[----:B------:R-:W-:Y:S01]  /*18e70*/  @!P5 PRMT R181, R41, 0x5410, RZ ;  /* 0x0000541029b5d816 */ /* 0x000fe200000000ff */
[----:B------:R-:W-:Y:S01]  /*18e80*/  IMAD.MOV.U32 R41, RZ, RZ, R37 ;  /* 0x000000ffff297224 */ /* 0x000fe200078e0025 */
[----:B-1----:R-:W-:Y:S01]  /*18e90*/  F2FP.BF16.PACK_AB R9, R6, R7 ;  /* 0x000000070609723e */ /* 0x002fe200000010ff */
[----:B------:R-:W-:Y:S01]  /*18ea0*/  IMAD.MOV.U32 R37, RZ, RZ, R61 ;  /* 0x000000ffff257224 */ /* 0x000fe200078e003d */
[----:B------:R-:W-:Y:S01]  /*18eb0*/  SHF.R.U32.HI R8, RZ, 0x8, R8 ;  /* 0x00000008ff087819 */ /* 0x000fe20000011608 */
[----:B------:R-:W-:Y:S01]  /*18ec0*/  IMAD.MOV.U32 R61, RZ, RZ, R71 ;  /* 0x000000ffff3d7224 */ /* 0x000fe200078e0047 */
[----:B------:R-:W-:Y:S01]  /*18ed0*/  MUFU.EX2 R222, R234 ;  /* 0x000000ea00de7308 */ /* 0x000fe20000000800 */
[----:B------:R-:W-:Y:S01]  /*18ee0*/  IMAD.MOV.U32 R71, RZ, RZ, R252 ;  /* 0x000000ffff477224 */ /* 0x000fe200078e00fc */
[----:B------:R-:W-:Y:S01]  /*18ef0*/  PRMT R180, R9, 0x7610, R180 ;  /* 0x0000761009b47816 */ /* 0x000fe200000000b4 */
[----:B------:R-:W-:Y:S01]  /*18f00*/  IMAD.MOV.U32 R25, RZ, RZ, R221 ;  /* 0x000000ffff197224 */ /* 0x000fe200078e00dd */
[----:B------:R-:W-:Y:S01]  /*18f10*/  LOP3.LUT R8, R8, 0xffff, RZ, 0xc0, !PT ;  /* 0x0000ffff08087812 */ /* 0x000fe200078ec0ff */
[----:B------:R-:W-:Y:S01]  /*18f20*/  IMAD.MOV.U32 R22, RZ, RZ, R52 ;  /* 0x000000ffff167224 */ /* 0x000fe200078e0034 */
[----:B------:R-:W-:Y:S01]  /*18f30*/  PRMT R178, R135, 0x7610, R178 ;  /* 0x0000761087b27816 */ /* 0x000fe200000000b2 */
[----:B------:R-:W3:Y:S01]  /*18f40*/  LDL.LU.64 R30, [R1+0x108] ;  /* 0x00010800011e7983 */ /* 0x000ee20000300a00 */
[----:B------:R-:W1:Y:S01]  /*18f50*/  MUFU.EX2 R252, R227 ;  /* 0x000000e300fc7308 */ /* 0x000e620000000800 */
[----:B------:R-:W-:Y:S01]  /*18f60*/  @!P4 HFMA2.BF16_V2 R42, -RZ.H0_H0, RZ.H0_H0, -R180.H0_H0 ;  /* 0x200000ffff2ac231 */ /* 0x000fe200003409b4 */
[----:B------:R-:W-:-:S02]  /*18f70*/  PRMT R179, R9, 0x7632, R179 ;  /* 0x0000763209b37816 */ /* 0x000fc400000000b3 */
[C---:B--2---:R-:W-:Y:S02]  /*18f80*/  ISETP.GE.U32.AND P5, PT, R225.reuse, R8, PT ;  /* 0x00000008e100720c */ /* 0x044fe40003fa6070 */
[----:B------:R-:W-:Y:S02]  /*18f90*/  LOP3.LUT R8, R0, 0xff, RZ, 0xc0, !PT ;  /* 0x000000ff00087812 */ /* 0x000fe400078ec0ff */
[----:B------:R-:W-:Y:S02]  /*18fa0*/  PRMT R19, R180, 0x5410, R179 ;  /* 0x00005410b4137816 */ /* 0x000fe400000000b3 */
[----:B------:R-:W-:Y:S02]  /*18fb0*/  @!P4 PRMT R180, R42, 0x5410, RZ ;  /* 0x000054102ab4c816 */ /* 0x000fe400000000ff */
[----:B------:R-:W-:Y:S01]  /*18fc0*/  ISETP.GE.U32.AND P4, PT, R225, R8, PT ;  /* 0x00000008e100720c */ /* 0x000fe20003f86070 */
[----:B------:R-:W-:Y:S01]  /*18fd0*/  FADD.FTZ R9, R7, R11 ;  /* 0x0000000b07097221 */ /* 0x000fe20000010000 */
[----:B-1----:R-:W-:-:S02]  /*18fe0*/  F2FP.BF16.PACK_AB R7, R252, R200 ;  /* 0x000000c8fc07723e */ /* 0x002fc400000010ff */
[----:B------:R-:W-:Y:S01]  /*18ff0*/  @!P6 PRMT R182, R40, 0x5410, RZ ;  /* 0x0000541028b6e816 */ /* 0x000fe200000000ff */
[----:B------:R-:W-:Y:S01]  /*19000*/  IMAD.MOV.U32 R27, RZ, RZ, R223 ;  /* 0x000000ffff1b7224 */ /* 0x000fe200078e00df */
[C---:B------:R-:W-:Y:S01]  /*19010*/  PRMT R176, R7.reuse, 0x7610, R176 ;  /* 0x0000761007b07816 */ /* 0x040fe200000000b0 */
[----:B------:R-:W-:Y:S01]  /*19020*/  IMAD.MOV.U32 R40, RZ, RZ, R36 ;  /* 0x000000ffff287224 */ /* 0x000fe200078e0024 */
[----:B------:R-:W-:Y:S01]  /*19030*/  PRMT R175, R7, 0x7632, R175 ;  /* 0x0000763207af7816 */ /* 0x000fe200000000af */
[----:B------:R-:W-:Y:S01]  /*19040*/  IMAD.MOV.U32 R36, RZ, RZ, R60 ;  /* 0x000000ffff247224 */ /* 0x000fe200078e003c */
[----:B------:R-:W-:Y:S03]  /*19050*/  MUFU.EX2 R221, R174 ;  /* 0x000000ae00dd7308 */ /* 0x000fe60000000800 */
[----:B------:R-:W-:Y:S01]  /*19060*/  @!P4 HFMA2.BF16_V2 R46, -RZ.H0_H0, RZ.H0_H0, -R176.H0_H0 ;  /* 0x200000ffff2ec231 */ /* 0x000fe200003409b0 */
[----:B------:R-:W-:Y:S01]  /*19070*/  LOP3.LUT R7, R4, 0xff, RZ, 0xc0, !PT ;  /* 0x000000ff04077812 */ /* 0x000fe200078ec0ff */
[----:B------:R-:W-:Y:S01]  /*19080*/  IMAD.MOV.U32 R60, RZ, RZ, R67 ;  /* 0x000000ffff3c7224 */ /* 0x000fe200078e0043 */
[----:B------:R-:W-:Y:S01]  /*19090*/  PRMT R67, R176, 0x5410, R175 ;  /* 0x00005410b0437816 */ /* 0x000fe200000000af */
[----:B------:R-:W-:Y:S01]  /*190a0*/  IMAD.MOV.U32 R52, RZ, RZ, R66 ;  /* 0x000000ffff347224 */ /* 0x000fe200078e0042 */
[----:B------:R-:W-:Y:S01]  /*190b0*/  @!P4 PRMT R176, R46, 0x5410, RZ ;  /* 0x000054102eb0c816 */ /* 0x000fe200000000ff */
[----:B------:R-:W2:Y:S01]  /*190c0*/  LDL R227, [R1+0x9c] ;  /* 0x00009c0001e37983 */ /* 0x000ea20000100800 */
[----:B------:R-:W-:-:S02]  /*190d0*/  ISETP.GE.U32.AND P4, PT, R225, R7, PT ;  /* 0x00000007e100720c */ /* 0x000fc40003f86070 */
[----:B------:R-:W-:Y:S02]  /*190e0*/  LOP3.LUT R7, R4, 0xffff, RZ, 0xc0, !PT ;  /* 0x0000ffff04077812 */ /* 0x000fe400078ec0ff */
[--C-:B------:R-:W-:Y:S02]  /*190f0*/  SHF.R.U32.HI R8, RZ, 0x10, R4.reuse ;  /* 0x00000010ff087819 */ /* 0x100fe40000011604 */
[----:B------:R-:W-:Y:S02]  /*19100*/  SHF.R.U32.HI R5, RZ, 0x18, R4 ;  /* 0x00000018ff057819 */ /* 0x000fe40000011604 */
[--C-:B------:R-:W-:Y:S02]  /*19110*/  SHF.R.U32.HI R4, RZ, 0x18, R2.reuse ;  /* 0x00000018ff047819 */ /* 0x100fe40000011602 */
[----:B------:R-:W-:Y:S01]  /*19120*/  SHF.R.U32.HI R2, RZ, 0x10, R2 ;  /* 0x00000010ff027819 */ /* 0x000fe20000011602 */
[----:B------:R-:W1:Y:S03]  /*19130*/  MUFU.EX2 R223, R229 ;  /* 0x000000e500df7308 */ /* 0x000e660000000800 */
[----:B------:R-:W-:Y:S01]  /*19140*/  LOP3.LUT R2, R2, 0xff, RZ, 0xc0, !PT ;  /* 0x000000ff02027812 */ /* 0x000fe200078ec0ff */
[----:B------:R-:W-:-:S03]  /*19150*/  @!P3 HFMA2.BF16_V2 R43, -RZ.H0_H0, RZ.H0_H0, -R179.H0_H0 ;  /* 0x200000ffff2bb231 */ /* 0x000fc600003409b3 */
[----:B------:R-:W-:Y:S02]  /*19160*/  ISETP.GE.U32.AND P6, PT, R225, R2, PT ;  /* 0x00000002e100720c */ /* 0x000fe40003fc6070 */
[----:B------:R-:W-:-:S04]  /*19170*/  SHF.R.U32.HI R2, RZ, 0x8, R7 ;  /* 0x00000008ff027819 */ /* 0x000fc80000011607 */
[----:B------:R-:W-:Y:S02]  /*19180*/  LOP3.LUT R2, R2, 0xffff, RZ, 0xc0, !PT ;  /* 0x0000ffff02027812 */ /* 0x000fe400078ec0ff */
[----:B------:R-:W-:Y:S02]  /*19190*/  @!P3 PRMT R179, R43, 0x5410, RZ ;  /* 0x000054102bb3b816 */ /* 0x000fe400000000ff */
[----:B------:R-:W-:Y:S02]  /*191a0*/  ISETP.GE.U32.AND P3, PT, R225, R2, PT ;  /* 0x00000002e100720c */ /* 0x000fe40003f66070 */
[----:B-1----:R-:W-:-:S04]  /*191b0*/  F2FP.BF16.PACK_AB R2, R223, R222 ;  /* 0x000000dedf02723e */ /* 0x002fc800000010ff */
[C---:B------:R-:W-:Y:S02]  /*191c0*/  PRMT R174, R2.reuse, 0x7610, R174 ;  /* 0x0000761002ae7816 */ /* 0x040fe400000000ae */
[----:B------:R-:W-:-:S03]  /*191d0*/  PRMT R173, R2, 0x7632, R173 ;  /* 0x0000763202ad7816 */ /* 0x000fc600000000ad */
[----:B------:R-:W-:Y:S01]  /*191e0*/  @!P4 HFMA2.BF16_V2 R48, -RZ.H0_H0, RZ.H0_H0, -R174.H0_H0 ;  /* 0x200000ffff30c231 */ /* 0x000fe200003409ae */
[----:B------:R-:W-:-:S04]  /*191f0*/  PRMT R66, R174, 0x5410, R173 ;  /* 0x00005410ae427816 */ /* 0x000fc800000000ad */
[----:B------:R-:W-:Y:S02]  /*19200*/  @!P4 PRMT R174, R48, 0x5410, RZ ;  /* 0x0000541030aec816 */ /* 0x000fe400000000ff */
[----:B------:R-:W1:Y:S01]  /*19210*/  LDC.U8 R48, c[0x0][0x2d8] ;  /* 0x0000b600ff307b82 */ /* 0x000e620000000000 */
[----:B------:R-:W4:Y:S01]  /*19220*/  MUFU.EX2 R220, R218 ;  /* 0x000000da00dc7308 */ /* 0x000f220000000800 */
[----:B------:R-:W-:Y:S01]  /*19230*/  PRMT R177, R135, 0x7632, R177 ;  /* 0x0000763287b17816 */ /* 0x000fe200000000b1 */
[----:B------:R-:W-:Y:S01]  /*19240*/  @!P5 HFMA2.BF16_V2 R45, -RZ.H0_H0, RZ.H0_H0, -R175.H0_H0 ;  /* 0x200000ffff2dd231 */ /* 0x000fe200003409af */
[----:B------:R-:W-:Y:S01]  /*19250*/  SHF.R.U32.HI R2, RZ, 0x18, R0 ;  /* 0x00000018ff027819 */ /* 0x000fe20000011600 */
[----:B------:R-:W-:Y:S01]  /*19260*/  @!P2 HFMA2.BF16_V2 R44, -RZ.H0_H0, RZ.H0_H0, -R178.H0_H0 ;  /* 0x200000ffff2ca231 */ /* 0x000fe200003409b2 */
[----:B------:R-:W-:Y:S01]  /*19270*/  IMAD.MOV.U32 R42, RZ, RZ, R64 ;  /* 0x000000ffff2a7224 */ /* 0x000fe200078e0040 */
[----:B------:R-:W-:Y:S01]  /*19280*/  @!P1 HFMA2.BF16_V2 R47, -RZ.H0_H0, RZ.H0_H0, -R177.H0_H0 ;  /* 0x200000ffff2f9231 */ /* 0x000fe200003409b1 */
[----:B------:R-:W-:-:S02]  /*19290*/  @!P5 PRMT R175, R45, 0x5410, RZ ;  /* 0x000054102dafd816 */ /* 0x000fc400000000ff */
[----:B------:R-:W-:Y:S01]  /*192a0*/  ISETP.GE.U32.AND P5, PT, R225, R4, PT ;  /* 0x00000004e100720c */ /* 0x000fe20003fa6070 */
[----:B------:R-:W-:Y:S01]  /*192b0*/  FADD.FTZ R10, R17, R12 ;  /* 0x0000000c110a7221 */ /* 0x000fe20000010000 */
[----:B------:R-:W-:Y:S02]  /*192c0*/  LOP3.LUT R4, R8, 0xff, RZ, 0xc0, !PT ;  /* 0x000000ff08047812 */ /* 0x000fe400078ec0ff */
[----:B------:R-:W-:Y:S02]  /*192d0*/  PRMT R17, R178, 0x5410, R177 ;  /* 0x00005410b2117816 */ /* 0x000fe400000000b1 */
[----:B------:R-:W-:Y:S02]  /*192e0*/  @!P2 PRMT R178, R44, 0x5410, RZ ;  /* 0x000054102cb2a816 */ /* 0x000fe400000000ff */
[----:B------:R-:W-:Y:S02]  /*192f0*/  @!P1 PRMT R177, R47, 0x5410, RZ ;  /* 0x000054102fb19816 */ /* 0x000fe400000000ff */
[----:B-1----:R-:W-:-:S02]  /*19300*/  ISETP.GE.U32.AND P4, PT, R48, R2, PT ;  /* 0x000000023000720c */ /* 0x002fc40003f86070 */
[----:B----4-:R-:W-:Y:S02]  /*19310*/  F2FP.BF16.PACK_AB R2, R220, R221 ;  /* 0x000000dddc02723e */ /* 0x010fe400000010ff */
[----:B------:R-:W-:Y:S02]  /*19320*/  ISETP.GE.U32.AND P1, PT, R225, R5, PT ;  /* 0x00000005e100720c */ /* 0x000fe40003f26070 */
[C---:B------:R-:W-:Y:S02]  /*19330*/  PRMT R172, R2.reuse, 0x7610, R172 ;  /* 0x0000761002ac7816 */ /* 0x040fe400000000ac */
[----:B------:R-:W-:Y:S02]  /*19340*/  PRMT R139, R2, 0x7632, R139 ;  /* 0x00007632028b7816 */ /* 0x000fe4000000008b */
[----:B------:R-:W-:Y:S02]  /*19350*/  LOP3.LUT R2, R239, UR12, R42, 0x96, !PT ;  /* 0x0000000cef027c12 */ /* 0x000fe4000f8e962a */
[----:B------:R-:W-:-:S02]  /*19360*/  ISETP.GE.U32.AND P2, PT, R225, R4, PT ;  /* 0x00000004e100720c */ /* 0x000fc40003f46070 */
[----:B------:R-:W-:Y:S02]  /*19370*/  PRMT R42, R225, 0x7054, R225 ;  /* 0x00007054e12a7816 */ /* 0x000fe400000000e1 */
[----:B------:R-:W4:Y:S01]  /*19380*/  LDL R225, [R1+0xa8] ;  /* 0x0000a80001e17983 */ /* 0x000f220000100800 */
[----:B------:R-:W-:Y:S01]  /*19390*/  IMAD.MOV.U32 R47, RZ, RZ, R37 ;  /* 0x000000ffff2f7224 */ /* 0x000fe200078e0025 */
[----:B------:R-:W-:Y:S01]  /*193a0*/  MUFU.EX2 R199, R224 ;  /* 0x000000e000c77308 */ /* 0x000fe20000000800 */
[----:B------:R-:W-:-:S07]  /*193b0*/  IMAD.MOV.U32 R37, RZ, RZ, R198 ;  /* 0x000000ffff257224 */ /* 0x000fce00078e00c6 */
[----:B------:R-:W1:Y:S01]  /*193c0*/  MUFU.EX2 R198, R226 ;  /* 0x000000e200c67308 */ /* 0x000e620000000800 */
[----:B------:R-:W-:Y:S01]  /*193d0*/  SHF.R.U32.HI R0, RZ, 0x10, R0 ;  /* 0x00000010ff007819 */ /* 0x000fe20000011600 */
[----:B------:R-:W-:-:S03]  /*193e0*/  @!P3 HFMA2.BF16_V2 R51, -RZ.H0_H0, RZ.H0_H0, -R173.H0_H0 ;  /* 0x200000ffff33b231 */ /* 0x000fc600003409ad */
[----:B------:R-:W-:Y:S01]  /*193f0*/  LOP3.LUT R0, R0, 0xff, RZ, 0xc0, !PT ;  /* 0x000000ff00007812 */ /* 0x000fe200078ec0ff */
[----:B------:R-:W-:Y:S01]  /*19400*/  UIADD3 UR4, UR31, -0x4498517b, URZ ;  /* 0xbb67ae851f047890 */ /* 0x000fe2000fffe03f */
[----:B------:R-:W-:Y:S01]  /*19410*/  @!P3 PRMT R173, R51, 0x5410, RZ ;  /* 0x0000541033adb816 */ /* 0x000fe200000000ff */
[----:B------:R-:W-:Y:S01]  /*19420*/  IMAD.MOV.U32 R46, RZ, RZ, R36 ;  /* 0x000000ffff2e7224 */ /* 0x000fe200078e0024 */
[----:B------:R-:W-:Y:S01]  /*19430*/  ISETP.GE.U32.AND P3, PT, R48, R0, PT ;  /* 0x000000003000720c */ /* 0x000fe20003f66070 */
[----:B------:R-:W-:Y:S01]  /*19440*/  IMAD.MOV.U32 R43, RZ, RZ, R65 ;  /* 0x000000ffff2b7224 */ /* 0x000fe200078e0041 */
[----:B-1----:R-:W-:-:S04]  /*19450*/  F2FP.BF16.PACK_AB R0, R198, R199 ;  /* 0x000000c7c600723e */ /* 0x002fc800000010ff */
[C---:B------:R-:W-:Y:S02]  /*19460*/  PRMT R136, R0.reuse, 0x7610, R136 ;  /* 0x0000761000887816 */ /* 0x040fe40000000088 */
[----:B------:R-:W-:Y:S02]  /*19470*/  PRMT R135, R0, 0x7632, R135 ;  /* 0x0000763200877816 */ /* 0x000fe40000000087 */
[----:B------:R-:W-:Y:S01]  /*19480*/  LOP3.LUT R0, R43, UR4, R46, 0x96, !PT ;  /* 0x000000042b007c12 */ /* 0x000fe2000f8e962e */
[----:B------:R-:W-:-:S04]  /*19490*/  FADD.FTZ R36, R6, R9 ;  /* 0x0000000906247221 */ /* 0x000fc80000010000 */
[----:B------:R-:W-:-:S04]  /*194a0*/  IMAD.WIDE.U32 R6, R0, -0x326172a9, RZ ;  /* 0xcd9e8d5700067825 */ /* 0x000fc800078e00ff */
[----:B------:R-:W-:Y:S01]  /*194b0*/  FADD.FTZ R4, R26, R13 ;  /* 0x0000000d1a047221 */ /* 0x000fe20000010000 */
[----:B------:R-:W-:Y:S01]  /*194c0*/  LOP3.LUT R0, R7, UR13, R40, 0x96, !PT ;  /* 0x0000000d07007c12 */ /* 0x000fe2000f8e9628 */
[----:B------:R-:W-:Y:S02]  /*194d0*/  IMAD.MOV.U32 R38, RZ, RZ, R58 ;  /* 0x000000ffff267224 */ /* 0x000fe400078e003a */
[----:B------:R-:W-:-:S04]  /*194e0*/  IMAD.WIDE.U32 R8, R2, -0x326172a9, RZ ;  /* 0xcd9e8d5702087825 */ /* 0x000fc800078e00ff */
[----:B------:R-:W-:Y:S02]  /*194f0*/  IMAD.MOV.U32 R58, RZ, RZ, R213 ;  /* 0x000000ffff3a7224 */ /* 0x000fe400078e00d5 */
[----:B------:R-:W-:Y:S02]  /*19500*/  FADD.FTZ R213, R18, R10 ;  /* 0x0000000a12d57221 */ /* 0x000fe40000010000 */
[----:B------:R-:W-:Y:S02]  /*19510*/  FADD.FTZ R18, R24, R4 ;  /* 0x0000000418127221 */ /* 0x000fe40000010000 */
[----:B------:R-:W-:Y:S01]  /*19520*/  IMAD.WIDE.U32 R4, R0, -0x2daee0ad, RZ ;  /* 0xd2511f5300047825 */ /* 0x000fe200078e00ff */
[----:B------:R-:W-:-:S04]  /*19530*/  LOP3.LUT R0, R9, UR11, R6, 0x96, !PT ;  /* 0x0000000b09007c12 */ /* 0x000fc8000f8e9606 */
[----:B------:R-:W-:Y:S01]  /*19540*/  LOP3.LUT R5, R5, UR10, R238, 0x96, !PT ;  /* 0x0000000a05057c12 */ /* 0x000fe2000f8e96ee */
[----:B------:R-:W-:-:S05]  /*19550*/  IMAD.WIDE.U32 R6, R0, -0x2daee0ad, RZ ;  /* 0xd2511f5300067825 */ /* 0x000fca00078e00ff */
[----:B------:R-:W-:Y:S01]  /*19560*/  LOP3.LUT R2, R7, UR8, R4, 0x96, !PT ;  /* 0x0000000807027c12 */ /* 0x000fe2000f8e9604 */
[----:B------:R-:W-:-:S04]  /*19570*/  IMAD.WIDE.U32 R4, R5, -0x326172a9, RZ ;  /* 0xcd9e8d5705047825 */ /* 0x000fc800078e00ff */
[----:B------:R-:W-:Y:S01]  /*19580*/  IMAD.MOV.U32 R23, RZ, RZ, R38 ;  /* 0x000000ffff177224 */ /* 0x000fe200078e0026 */
[----:B------:R-:W-:Y:S01]  /*19590*/  LOP3.LUT R0, R5, UR9, R8, 0x96, !PT ;  /* 0x0000000905007c12 */ /* 0x000fe2000f8e9608 */
[----:B------:R-:W-:Y:S02]  /*195a0*/  IMAD.MOV.U32 R38, RZ, RZ, R59 ;  /* 0x000000ffff267224 */ /* 0x000fe400078e003b */
[----:B------:R-:W-:Y:S02]  /*195b0*/  IMAD.MOV.U32 R59, RZ, RZ, R61 ;  /* 0x000000ffff3b7224 */ /* 0x000fe400078e003d */
[----:B------:R-:W-:Y:S02]  /*195c0*/  IMAD.MOV.U32 R61, RZ, RZ, R60 ;  /* 0x000000ffff3d7224 */ /* 0x000fe400078e003c */
[----:B------:R-:W-:Y:S02]  /*195d0*/  IMAD.MOV.U32 R39, RZ, RZ, R34 ;  /* 0x000000ffff277224 */ /* 0x000fe400078e0022 */
[----:B------:R-:W-:-:S02]  /*195e0*/  IMAD.MOV.U32 R60, RZ, RZ, R35 ;  /* 0x000000ffff3c7224 */ /* 0x000fc400078e0023 */
[----:B------:R-:W-:-:S05]  /*195f0*/  IMAD.WIDE.U32 R34, R0, -0x2daee0ad, RZ ;  /* 0xd2511f5300227825 */ /* 0x000fca00078e00ff */
[----:B------:R-:W-:Y:S01]  /*19600*/  LOP3.LUT R0, R35, UR6, R6, 0x96, !PT ;  /* 0x0000000623007c12 */ /* 0x000fe2000f8e9606 */
[----:B------:R-:W-:-:S05]  /*19610*/  IMAD.WIDE.U32 R6, R2, -0x326172a9, RZ ;  /* 0xcd9e8d5702067825 */ /* 0x000fca00078e00ff */
[----:B------:R-:W-:Y:S01]  /*19620*/  LOP3.LUT R35, R7, UR7, R4, 0x96, !PT ;  /* 0x0000000707237c12 */ /* 0x000fe2000f8e9604 */
[----:B------:R-:W-:-:S05]  /*19630*/  IMAD.WIDE.U32 R4, R0, -0x326172a9, RZ ;  /* 0xcd9e8d5700047825 */ /* 0x000fca00078e00ff */
        /* <DEDUP_REMOVED lines=11> */
[----:B------:R-:W-:-:S04]  /*196f0*/  LOP3.LUT R0, R4, 0xff, RZ, 0xc0, !PT ;  /* 0x000000ff04007812 */ /* 0x000fc800078ec0ff */
[----:B------:R-:W-:Y:S01]  /*19700*/  PRMT R12, R0, 0x5410, R2 ;  /* 0x00005410000c7816 */ /* 0x000fe20000000002 */
[----:B------:R-:W-:Y:S01]  /*19710*/  HSET2.LE.AND R0, R7, R42, PT ;  /* 0x0000002a07007233 */ /* 0x000fe20003803000 */
[--C-:B------:R-:W-:Y:S02]  /*19720*/  SHF.R.U32.HI R2, RZ, 0x10, R4.reuse ;  /* 0x00000010ff027819 */ /* 0x100fe40000011604 */
[----:B------:R-:W-:Y:S02]  /*19730*/  SHF.R.U32.HI R4, RZ, 0x18, R4 ;  /* 0x00000018ff047819 */ /* 0x000fe40000011604 */
[----:B------:R-:W-:Y:S02]  /*19740*/  LOP3.LUT R8, R0, R228, RZ, 0xc0, !PT ;  /* 0x000000e400087212 */ /* 0x000fe400078ec0ff */
[----:B------:R-:W-:-:S04]  /*19750*/  LOP3.LUT R2, R2, 0xff, RZ, 0xc0, !PT ;  /* 0x000000ff02027812 */ /* 0x000fc800078ec0ff */
[----:B------:R-:W-:Y:S02]  /*19760*/  PRMT R9, R2, 0x5410, R4 ;  /* 0x0000541002097816 */ /* 0x000fe40000000004 */
[----:B--2---:R-:W-:-:S05]  /*19770*/  IADD3 R0, R227, 0x4, RZ ;  /* 0x00000004e3007810 */ /* 0x004fca0007ffe0ff */
[----:B------:R-:W-:-:S05]  /*19780*/  IMAD.WIDE.U32 R4, R0, -0x326172a9, RZ ;  /* 0xcd9e8d5700047825 */ /* 0x000fca00078e00ff */
[----:B------:R-:W-:-:S05]  /*19790*/  LOP3.LUT R2, R41, UR14, R4, 0x96, !PT ;  /* 0x0000000e29027c12 */ /* 0x000fca000f8e9604 */
[----:B------:R-:W-:-:S04]  /*197a0*/  IMAD.WIDE.U32 R10, R2, -0x2daee0ad, RZ ;  /* 0xd2511f53020a7825 */ /* 0x000fc800078e00ff */
[----:B------:R-:W-:Y:S02]  /*197b0*/  IMAD.MOV.U32 R41, RZ, RZ, R23 ;  /* 0x000000ffff297224 */ /* 0x000fe400078e0017 */
[----:B------:R-:W-:Y:S01]  /*197c0*/  IMAD.MOV.U32 R227, RZ, RZ, R25 ;  /* 0x000000ffffe37224 */ /* 0x000fe200078e0019 */
[----:B----4-:R-:W-:-:S05]  /*197d0*/  LOP3.LUT R0, R5, R225, RZ, 0x3c, !PT ;  /* 0x000000e105007212 */ /* 0x010fca00078e3cff */
[----:B------:R-:W-:-:S05]  /*197e0*/  IMAD.WIDE.U32 R4, R0, -0x2daee0ad, RZ ;  /* 0xd2511f5300047825 */ /* 0x000fca00078e00ff */
[----:B------:R-:W-:-:S05]  /*197f0*/  LOP3.LUT R0, R5, UR4, R46, 0x96, !PT ;  /* 0x0000000405007c12 */ /* 0x000fca000f8e962e */
[----:B------:R-:W-:Y:S01]  /*19800*/  IMAD.WIDE.U32 R6, R0, -0x326172a9, RZ ;  /* 0xcd9e8d5700067825 */ /* 0x000fe200078e00ff */
[----:B------:R-:W-:-:S04]  /*19810*/  LOP3.LUT R2, R11, UR12, R4, 0x96, !PT ;  /* 0x0000000c0b027c12 */ /* 0x000fc8000f8e9604 */
[----:B------:R-:W-:-:S05]  /*19820*/  LOP3.LUT R0, R7, UR13, R40, 0x96, !PT ;  /* 0x0000000d07007c12 */ /* 0x000fca000f8e9628 */
[----:B------:R-:W-:-:S05]  /*19830*/  IMAD.WIDE.U32 R4, R0, -0x2daee0ad, RZ ;  /* 0xd2511f5300047825 */ /* 0x000fca00078e00ff */
[----:B------:R-:W-:Y:S01]  /*19840*/  LOP3.LUT R5, R5, UR10, R10, 0x96, !PT ;  /* 0x0000000a05057c12 */ /* 0x000fe2000f8e960a */
[----:B------:R-:W-:Y:S02]  /*19850*/  IMAD.MOV.U32 R225, RZ, RZ, R22 ;  /* 0x000000ffffe17224 */ /* 0x000fe400078e0016 */
        /* <DEDUP_REMOVED lines=8> */
[----:B------:R-:W-:Y:S01]  /*198e0*/  IMAD.MOV.U32 R40, RZ, RZ, R27 ;  /* 0x000000ffff287224 */ /* 0x000fe200078e001b */
[--C-:B------:R-:W-:Y:S01]  /*198f0*/  HSET2.LE.AND R0, R13, R42.reuse, PT ;  /* 0x0000002a0d007233 */ /* 0x100fe20003803000 */
[----:B------:R-:W-:Y:S01]  /*19900*/  IMAD.WIDE.U32 R26, R7, -0x326172a9, RZ ;  /* 0xcd9e8d57071a7825 */ /* 0x000fe200078e00ff */
[----:B------:R-:W-:-:S03]  /*19910*/  HSET2.LE.AND R2, R12, R42, PT ;  /* 0x0000002a0c027233 */ /* 0x000fc60003803000 */
[----:B------:R-:W-:Y:S01]  /*19920*/  IMAD.WIDE.U32 R6, R6, -0x326172a9, RZ ;  /* 0xcd9e8d5706067825 */ /* 0x000fe200078e00ff */
[----:B------:R-:W-:Y:S01]  /*19930*/  HSET2.LE.AND R4, R9, R42, PT ;  /* 0x0000002a09047233 */ /* 0x000fe20003803000 */
[----:B------:R-:W-:-:S03]  /*19940*/  LOP3.LUT R9, R0, R217, RZ, 0xc0, !PT ;  /* 0x000000d900097212 */ /* 0x000fc600078ec0ff */
[----:B------:R-:W-:Y:S02]  /*19950*/  LOP3.LUT R0, R7, UR15, R26, 0x96, !PT ;  /* 0x0000000f07007c12 */ /* 0x000fe4000f8e961a */
[----:B------:R-:W-:Y:S02]  /*19960*/  LOP3.LUT R10, R2, R68, RZ, 0xc0, !PT ;  /* 0x00000044020a7212 */ /* 0x000fe400078ec0ff */
[----:B------:R-:W-:Y:S02]  /*19970*/  LOP3.LUT R2, R0, 0xffff, RZ, 0xc0, !PT ;  /* 0x0000ffff00027812 */ /* 0x000fe400078ec0ff */
[----:B------:R-:W-:Y:S02]  /*19980*/  LOP3.LUT R11, R4, R57, RZ, 0xc0, !PT ;  /* 0x00000039040b7212 */ /* 0x000fe400078ec0ff */
[----:B------:R-:W-:Y:S02]  /*19990*/  SHF.R.U32.HI R4, RZ, 0x8, R2 ;  /* 0x00000008ff047819 */ /* 0x000fe40000011602 */
[----:B------:R-:W-:-:S04]  /*199a0*/  LOP3.LUT R2, R0, 0xff, RZ, 0xc0, !PT ;  /* 0x000000ff00027812 */ /* 0x000fc800078ec0ff */
[----:B------:R-:W-:Y:S02]  /*199b0*/  PRMT R2, R2, 0x5410, R4 ;  /* 0x0000541002027816 */ /* 0x000fe40000000004 */
[----:B------:R-:W-:-:S03]  /*199c0*/  SHF.R.U32.HI R5, RZ, 0x10, R0 ;  /* 0x00000010ff057819 */ /* 0x000fc60000011600 */
[----:B------:R-:W-:-:S05]  /*199d0*/  HSET2.LE.AND R2, R2, R42, PT ;  /* 0x0000002a02027233 */ /* 0x000fca0003803000 */
[----:B------:R-:W-:Y:S02]  /*199e0*/  LOP3.LUT R4, R2, R16, RZ, 0xc0, !PT ;  /* 0x0000001002047212 */ /* 0x000fe400078ec0ff */
[----:B------:R-:W-:Y:S02]  /*199f0*/  SHF.R.U32.HI R2, RZ, 0x18, R0 ;  /* 0x00000018ff027819 */ /* 0x000fe40000011600 */
[----:B------:R-:W-:-:S04]  /*19a00*/  LOP3.LUT R0, R5, 0xff, RZ, 0xc0, !PT ;  /* 0x000000ff05007812 */ /* 0x000fc800078ec0ff */
[----:B------:R-:W-:Y:S02]  /*19a10*/  PRMT R12, R0, 0x5410, R2 ;  /* 0x00005410000c7816 */ /* 0x000fe40000000002 */
[----:B------:R-:W-:-:S04]  /*19a20*/  LOP3.LUT R0, R6, 0xffff, RZ, 0xc0, !PT ;  /* 0x0000ffff06007812 */ /* 0x000fc800078ec0ff */
[----:B------:R-:W-:Y:S02]  /*19a30*/  SHF.R.U32.HI R2, RZ, 0x8, R0 ;  /* 0x00000008ff027819 */ /* 0x000fe40000011600 */
[----:B------:R-:W-:-:S04]  /*19a40*/  LOP3.LUT R0, R6, 0xff, RZ, 0xc0, !PT ;  /* 0x000000ff06007812 */ /* 0x000fc800078ec0ff */
[----:B------:R-:W-:Y:S02]  /*19a50*/  PRMT R5, R0, 0x5410, R2 ;  /* 0x0000541000057816 */ /* 0x000fe40000000002 */
[--C-:B------:R-:W-:Y:S02]  /*19a60*/  SHF.R.U32.HI R0, RZ, 0x10, R6.reuse ;  /* 0x00000010ff007819 */ /* 0x100fe40000011606 */
[----:B------:R-:W-:Y:S02]  /*19a70*/  SHF.R.U32.HI R2, RZ, 0x18, R6 ;  /* 0x00000018ff027819 */ /* 0x000fe40000011606 */
[----:B------:R-:W-:Y:S02]  /*19a80*/  LOP3.LUT R0, R0, 0xff, RZ, 0xc0, !PT ;  /* 0x000000ff00007812 */ /* 0x000fe400078ec0ff */
[C---:B------:R-:W-:Y:S02]  /*19a90*/  PRMT R138, R219.reuse, 0x7610, R138 ;  /* 0x00007610db8a7816 */ /* 0x040fe4000000008a */
[----:B------:R-:W-:-:S02]  /*19aa0*/  PRMT R137, R219, 0x7632, R137 ;  /* 0x00007632db897816 */ /* 0x000fc40000000089 */
[----:B------:R-:W-:Y:S01]  /*19ab0*/  PRMT R7, R0, 0x5410, R2 ;  /* 0x0000541000077816 */ /* 0x000fe20000000002 */
[--C-:B------:R-:W-:Y:S01]  /*19ac0*/  HSET2.LE.AND R0, R12, R42.reuse, PT ;  /* 0x0000002a0c007233 */ /* 0x100fe20003803000 */
[----:B------:R-:W-:Y:S01]  /*19ad0*/  PRMT R14, R138, 0x5410, R137 ;  /* 0x000054108a0e7816 */ /* 0x000fe20000000089 */
[--C-:B------:R-:W-:Y:S01]  /*19ae0*/  HSET2.LE.AND R2, R5, R42.reuse, PT ;  /* 0x0000002a05027233 */ /* 0x100fe20003803000 */
[----:B------:R-:W-:Y:S02]  /*19af0*/  STG.E.U16 [R20.64+-0x100], R15 ;  /* 0xffff000f14007986 */ /* 0x000fe4000c10151c */
[----:B------:R-:W-:Y:S02]  /*19b00*/  LOP3.LUT R5, R0, R14, RZ, 0xc0, !PT ;  /* 0x0000000e00057212 */ /* 0x000fe400078ec0ff */
[----:B------:R-:W1:Y:S01]  /*19b10*/  LDSM.16.MT88.4 R12, [R201+0xa000] ;  /* 0x00a00000c90c783b */ /* 0x000e620000004200 */
[----:B------:R-:W-:Y:S01]  /*19b20*/  HSET2.LE.AND R7, R7, R42, PT ;  /* 0x0000002a07077233 */ /* 0x000fe20003803000 */
[----:B------:R-:W-:-:S04]  /*19b30*/  LOP3.LUT R6, R2, R19, RZ, 0xc0, !PT ;  /* 0x0000001302067212 */ /* 0x000fc800078ec0ff */
[----:B------:R-:W-:Y:S01]  /*19b40*/  LOP3.LUT R7, R7, R17, RZ, 0xc0, !PT ;  /* 0x0000001107077212 */ /* 0x000fe200078ec0ff */
        /* <DEDUP_REMOVED lines=8> */
[----:B------:R-:W-:Y:S01]  /*19bd0*/  HMMA.16816.F32.BF16 R36, R8, R14, R148 ;  /* 0x0000000e0824723c */ /* 0x000fe20000041894 */
[----:B------:R-:W1:Y:S01]  /*19be0*/  LDSM.16.MT88.4 R12, [R203+0xa000] ;  /* 0x00a00000cb0c783b */ /* 0x000e620000004200 */
[----:B------:R-:W-:Y:S01]  /*19bf0*/  @!P1 HFMA2.BF16_V2 R49, -RZ.H0_H0, RZ.H0_H0, -R139.H0_H0 ;  /* 0x200000ffff319231 */ /* 0x000fe2000034098b */
[----:B------:R-:W-:Y:S01]  /*19c00*/  PRMT R65, R172, 0x5410, R139 ;  /* 0x00005410ac417816 */ /* 0x000fe2000000008b */
[----:B------:R-:W-:-:S03]  /*19c10*/  IMAD.MOV.U32 R19, RZ, RZ, R40 ;  /* 0x000000ffff137224 */ /* 0x000fc600078e0028 */
[----:B------:R-:W-:Y:S01]  /*19c20*/  @!P1 PRMT R139, R49, 0x5410, RZ ;  /* 0x00005410318b9816 */ /* 0x000fe200000000ff */
[----:B------:R-:W-:Y:S01]  /*19c30*/  IMAD.MOV.U32 R49, RZ, RZ, R41 ;  /* 0x000000ffff317224 */ /* 0x000fe200078e0029 */
[-C--:B-1----:R-:W-:Y:S08]  /*19c40*/  HMMA.16816.F32.BF16 R144, R8, R12.reuse, R144 ;  /* 0x0000000c0890723c */ /* 0x082ff00000041890 */
[C---:B------:R-:W-:Y:S08]  /*19c50*/  HMMA.16816.F32.BF16 R160, R4.reuse, R12, R160 ;  /* 0x0000000c04a0723c */ /* 0x040ff000000418a0 */
[-C--:B------:R-:W-:Y:S08]  /*19c60*/  HMMA.16816.F32.BF16 R156, R4, R14.reuse, R156 ;  /* 0x0000000e049c723c */ /* 0x080ff0000004189c */
[----:B------:R-:W-:Y:S01]  /*19c70*/  HMMA.16816.F32.BF16 R40, R8, R14, R140 ;  /* 0x0000000e0828723c */ /* 0x000fe2000004188c */
[----:B------:R-:W1:Y:S01]  /*19c80*/  LDSM.16.MT88.4 R12, [R206+0xa000] ;  /* 0x00a00000ce0c783b */ /* 0x000e620000004200 */
[----:B------:R-:W-:-:S02]  /*19c90*/  @!P6 HFMA2.BF16_V2 R54, -RZ.H0_H0, RZ.H0_H0, -R138.H0_H0 ;  /* 0x200000ffff36e231 */ /* 0x000fc4000034098a */
[----:B------:R-:W-:Y:S02]  /*19ca0*/  @!P5 HFMA2.BF16_V2 R53, -RZ.H0_H0, RZ.H0_H0, -R137.H0_H0 ;  /* 0x200000ffff35d231 */ /* 0x000fe40000340989 */
[----:B------:R-:W-:Y:S01]  /*19cb0*/  @!P4 HFMA2.BF16_V2 R55, -RZ.H0_H0, RZ.H0_H0, -R135.H0_H0 ;  /* 0x200000ffff37c231 */ /* 0x000fe20000340987 */
[----:B------:R-:W-:Y:S01]  /*19cc0*/  PRMT R64, R136, 0x5410, R135 ;  /* 0x0000541088407816 */ /* 0x000fe20000000087 */
[----:B------:R-:W-:Y:S01]  /*19cd0*/  IMAD.MOV.U32 R228, RZ, RZ, R52 ;  /* 0x000000ffffe47224 */ /* 0x000fe200078e0034 */
[----:B------:R-:W-:Y:S02]  /*19ce0*/  @!P6 PRMT R138, R54, 0x5410, RZ ;  /* 0x00005410368ae816 */ /* 0x000fe400000000ff */
[----:B------:R-:W-:Y:S02]  /*19cf0*/  @!P5 PRMT R137, R53, 0x5410, RZ ;  /* 0x000054103589d816 */ /* 0x000fe400000000ff */
[----:B------:R-:W-:Y:S01]  /*19d00*/  @!P4 PRMT R135, R55, 0x5410, RZ ;  /* 0x000054103787c816 */ /* 0x000fe200000000ff */
[----:B------:R-:W-:Y:S01]  /*19d10*/  @!P2 HFMA2.BF16_V2 R50, -RZ.H0_H0, RZ.H0_H0, -R172.H0_H0 ;  /* 0x200000ffff32a231 */ /* 0x000fe200003409ac */
[----:B-1----:R-:W-:Y:S07]  /*19d20*/  HMMA.16816.F32.BF16 R52, R4, R12, R80 ;  /* 0x0000000c0434723c */ /* 0x002fee0000041850 */
[----:B------:R-:W-:-:S02]  /*19d30*/  IMAD.MOV.U32 R81, RZ, RZ, R29 ;  /* 0x000000ffff517224 */ /* 0x000fc400078e001d */
[----:B------:R-:W2:Y:S01]  /*19d40*/  LDL.LU R29, [R1+0x100] ;  /* 0x00010000011d7983 */ /* 0x000ea20000300800 */
        /* <DEDUP_REMOVED lines=9> */
[----:B------:R-:W-:Y:S01]  /*19de0*/  IMAD.MOV.U32 R16, RZ, RZ, R227 ;  /* 0x000000ffff107224 */ /* 0x000fe200078e00e3 */
[----:B------:R-:W-:Y:S01]  /*19df0*/  @!P2 PRMT R172, R50, 0x5410, RZ ;  /* 0x0000541032aca816 */ /* 0x000fe200000000ff */
[----:B------:R-:W-:Y:S01]  /*19e00*/  IMAD.MOV.U32 R2, RZ, RZ, R59 ;  /* 0x000000ffff027224 */ /* 0x000fe200078e003b */
[----:B------:R1:W5:Y:S01]  /*19e10*/  LDL.LU R212, [R1+0xf0] ;  /* 0x0000f00001d47983 */ /* 0x0003620000300800 */
[----:B------:R-:W-:Y:S01]  /*19e20*/  IMAD.MOV.U32 R143, RZ, RZ, R211 ;  /* 0x000000ffff8f7224 */ /* 0x000fe200078e00d3 */
[----:B------:R-:W-:Y:S01]  /*19e30*/  HMMA.16816.F32.BF16 R44, R8, R12, R244 ;  /* 0x0000000c082c723c */ /* 0x000fe200000418f4 */
[----:B------:R-:W-:Y:S01]  /*19e40*/  IMAD.MOV.U32 R226, RZ, RZ, R240 ;  /* 0x000000ffffe27224 */ /* 0x000fe200078e00f0 */
[----:B------:R1:W5:Y:S01]  /*19e50*/  LDL.LU R211, [R1+0xec] ;  /* 0x0000ec0001d37983 */ /* 0x0003620000300800 */
[----:B------:R-:W-:-:S02]  /*19e60*/  IMAD.MOV.U32 R227, RZ, RZ, R241 ;  /* 0x000000ffffe37224 */ /* 0x000fc400078e00f1 */
[----:B------:R-:W-:Y:S02]  /*19e70*/  IMAD.MOV.U32 R148, RZ, RZ, R210 ;  /* 0x000000ffff947224 */ /* 0x000fe400078e00d2 */
[----:B------:R-:W-:Y:S01]  /*19e80*/  IMAD.MOV.U32 R241, RZ, RZ, R79 ;  /* 0x000000fffff17224 */ /* 0x000fe200078e004f */
[----:B------:R1:W5:Y:S01]  /*19e90*/  LDL.LU R210, [R1+0xe8] ;  /* 0x0000e80001d27983 */ /* 0x0003620000300800 */
[----:B------:R-:W-:Y:S02]  /*19ea0*/  IMAD.MOV.U32 R240, RZ, RZ, R78 ;  /* 0x000000fffff07224 */ /* 0x000fe400078e004e */
[----:B------:R-:W-:Y:S02]  /*19eb0*/  IMAD.MOV.U32 R50, RZ, RZ, R70 ;  /* 0x000000ffff327224 */ /* 0x000fe400078e0046 */
[----:B------:R-:W-:Y:S02]  /*19ec0*/  IMAD.MOV.U32 R244, RZ, RZ, R150 ;  /* 0x000000fffff47224 */ /* 0x000fe400078e0096 */
[----:B------:R-:W-:-:S02]  /*19ed0*/  IMAD.MOV.U32 R149, RZ, RZ, R209 ;  /* 0x000000ffff957224 */ /* 0x000fc400078e00d1 */
[----:B------:R-:W-:Y:S01]  /*19ee0*/  IMAD.MOV.U32 R78, RZ, RZ, R63 ;  /* 0x000000ffff4e7224 */ /* 0x000fe200078e003f */
[----:B------:R1:W5:Y:S01]  /*19ef0*/  LDL.LU R209, [R1+0xe4] ;  /* 0x0000e40001d17983 */ /* 0x0003620000300800 */
[----:B------:R-:W-:Y:S02]  /*19f00*/  IMAD.MOV.U32 R79, RZ, RZ, R62 ;  /* 0x000000ffff4f7224 */ /* 0x000fe400078e003e */
[----:B------:R-:W-:Y:S02]  /*19f10*/  IMAD.MOV.U32 R17, RZ, RZ, R61 ;  /* 0x000000ffff117224 */ /* 0x000fe400078e003d */
[----:B------:R-:W-:Y:S01]  /*19f20*/  IMAD.MOV.U32 R245, RZ, RZ, R151 ;  /* 0x000000fffff57224 */ /* 0x000fe200078e0097 */
[----:B------:R-:W-:Y:S01]  /*19f30*/  HMMA.16816.F32.BF16 R60, R8, R14, R248 ;  /* 0x0000000e083c723c */ /* 0x000fe200000418f8 */
        /* <DEDUP_REMOVED lines=12> */
[----:B------:R1:W5:Y:S01]  /*1a000*/  LDL.LU R200, [R1+0xd0] ;  /* 0x0000d00001c87983 */ /* 0x0003620000300800 */
[----:B------:R-:W-:Y:S01]  /*1a010*/  @!P3 HFMA2.BF16_V2 R56, -RZ.H0_H0, RZ.H0_H0, -R136.H0_H0 ;  /* 0x200000ffff38b231 */ /* 0x000fe20000340988 */
[----:B------:R-:W-:-:S04]  /*1a020*/  IMAD.MOV.U32 R229, RZ, RZ, R58 ;  /* 0x000000ffffe57224 */ /* 0x000fc800078e003a */
[----:B------:R-:W-:Y:S02]  /*1a030*/  @!P3 PRMT R136, R56, 0x5410, RZ ;  /* 0x000054103888b816 */ /* 0x000fe400000000ff */
[----:B------:R-:W-:Y:S01]  /*1a040*/  HMMA.16816.F32.BF16 R56, R4, R14, R84 ;  /* 0x0000000e0438723c */ /* 0x000fe20000041854 */
[----:B------:R-:W4:Y:S01]  /*1a050*/  LDSM.16.MT88.4 R12, [R205+0xa000] ;  /* 0x00a00000cd0c783b */ /* 0x000f220000004200 */
[----:B------:R-:W-:Y:S02]  /*1a060*/  IMAD.MOV.U32 R224, RZ, RZ, R216 ;  /* 0x000000ffffe07224 */ /* 0x000fe400078e00d8 */
[----:B------:R-:W-:-:S04]  /*1a070*/  IMAD.MOV.U32 R234, RZ, RZ, R69 ;  /* 0x000000ffffea7224 */ /* 0x000fc800078e0045 */
[-C--:B----4-:R-:W-:Y:S08]  /*1a080*/  HMMA.16816.F32.BF16 R216, R8, R12.reuse, R76 ;  /* 0x0000000c08d8723c */ /* 0x090ff0000004184c */
[C---:B------:R-:W-:Y:S08]  /*1a090*/  HMMA.16816.F32.BF16 R68, R4.reuse, R12, R96 ;  /* 0x0000000c0444723c */ /* 0x040ff00000041860 */
[-C--:B------:R-:W-:Y:S08]  /*1a0a0*/  HMMA.16816.F32.BF16 R76, R4, R14.reuse, R100 ;  /* 0x0000000e044c723c */ /* 0x080ff00000041864 */
[C---:B------:R-:W-:Y:S01]  /*1a0b0*/  HMMA.16816.F32.BF16 R116, R8.reuse, R14, R116 ;  /* 0x0000000e0874723c */ /* 0x040fe20000041874 */
[----:B------:R-:W4:Y:S07]  /*1a0c0*/  LDSM.16.MT88.4 R12, [R201+0xb000] ;  /* 0x00b00000c90c783b */ /* 0x000f2e0000004200 */
[-C--:B----4-:R-:W-:Y:S08]  /*1a0d0*/  HMMA.16816.F32.BF16 R228, R8, R12.reuse, R228 ;  /* 0x0000000c08e4723c */ /* 0x090ff000000418e4 */
[C---:B------:R-:W-:Y:S08]  /*1a0e0*/  HMMA.16816.F32.BF16 R72, R4.reuse, R12, R72 ;  /* 0x0000000c0448723c */ /* 0x040ff00000041848 */
[-C--:B------:R-:W-:Y:S08]  /*1a0f0*/  HMMA.16816.F32.BF16 R84, R4, R14.reuse, R112 ;  /* 0x0000000e0454723c */ /* 0x080ff00000041870 */
[----:B------:R-:W-:Y:S01]  /*1a100*/  HMMA.16816.F32.BF16 R224, R8, R14, R224 ;  /* 0x0000000e08e0723c */ /* 0x000fe200000418e0 */
[----:B------:R-:W4:Y:S01]  /*1a110*/  LDSM.16.MT88.4 R12, [R203+0xb000] ;  /* 0x00b00000cb0c783b */ /* 0x000f220000004200 */
[----:B------:R-:W-:-:S02]  /*1a120*/  IMAD.MOV.U32 R249, RZ, RZ, R0 ;  /* 0x000000fffff97224 */ /* 0x000fc400078e0000 */
[----:B------:R-:W-:Y:S02]  /*1a130*/  IMAD.MOV.U32 R246, RZ, RZ, R17 ;  /* 0x000000fffff67224 */ /* 0x000fe400078e0011 */
[----:B------:R-:W-:Y:S02]  /*1a140*/  IMAD.MOV.U32 R248, RZ, RZ, R19 ;  /* 0x000000fffff87224 */ /* 0x000fe400078e0013 */
[----:B------:R-:W-:Y:S02]  /*1a150*/  IMAD.MOV.U32 R250, RZ, RZ, R16 ;  /* 0x000000fffffa7224 */ /* 0x000fe400078e0010 */
[----:B------:R-:W-:Y:S02]  /*1a160*/  IMAD.MOV.U32 R0, RZ, RZ, R18 ;  /* 0x000000ffff007224 */ /* 0x000fe400078e0012 */
[----:B------:R-:W1:Y:S01]  /*1a170*/  LDSM.16.MT88.4 R16, [R206+0xb000] ;  /* 0x00b00000ce10783b */ /* 0x000e620000004200 */
[-C--:B----4-:R-:W-:Y:S08]  /*1a180*/  HMMA.16816.F32.BF16 R240, R8, R12.reuse, R240 ;  /* 0x0000000c08f0723c */ /* 0x090ff000000418f0 */
[C---:B------:R-:W-:Y:S08]  /*1a190*/  HMMA.16816.F32.BF16 R88, R4.reuse, R12, R88 ;  /* 0x0000000c0458723c */ /* 0x040ff00000041858 */
[-C--:B------:R-:W-:Y:S08]  /*1a1a0*/  HMMA.16816.F32.BF16 R92, R4, R14.reuse, R92 ;  /* 0x0000000e045c723c */ /* 0x080ff0000004185c */
[----:B------:R-:W-:Y:S01]  /*1a1b0*/  HMMA.16816.F32.BF16 R236, R8, R14, R236 ;  /* 0x0000000e08ec723c */ /* 0x000fe200000418ec */
[----:B------:R-:W4:Y:S01]  /*1a1c0*/  LDSM.16.MT88.4 R12, [R205+0xb000] ;  /* 0x00b00000cd0c783b */ /* 0x000f220000004200 */
[----:B------:R-:W-:Y:S01]  /*1a1d0*/  IMAD.MOV.U32 R115, RZ, RZ, R0 ;  /* 0x000000ffff737224 */ /* 0x000fe200078e0000 */
[----:B------:R-:W-:-:S05]  /*1a1e0*/  LOP3.LUT R0, R27, UR7, R22, 0x96, !PT ;  /* 0x000000071b007c12 */ /* 0x000fca000f8e9616 */
[----:B-1----:R-:W-:Y:S01]  /*1a1f0*/  HMMA.16816.F32.BF16 R104, R4, R16, R104 ;  /* 0x000000100468723c */ /* 0x002fe20000041868 */
[----:B------:R-:W-:-:S07]  /*1a200*/  IMAD.MOV.U32 R96, RZ, RZ, R2 ;  /* 0x000000ffff607224 */ /* 0x000fce00078e0002 */
[----:B------:R-:W-:Y:S08]  /*1a210*/  HMMA.16816.F32.BF16 R108, R4, R18, R108 ;  /* 0x00000012046c723c */ /* 0x000ff0000004186c */
[C---:B------:R-:W-:Y:S08]  /*1a220*/  HMMA.16816.F32.BF16 R248, R8.reuse, R16, R248 ;  /* 0x0000001008f8723c */ /* 0x040ff000000418f8 */
[----:B------:R-:W-:Y:S08]  /*1a230*/  HMMA.16816.F32.BF16 R232, R8, R18, R232 ;  /* 0x0000001208e8723c */ /* 0x000ff000000418e8 */
[C---:B----4-:R-:W-:Y:S08]  /*1a240*/  HMMA.16816.F32.BF16 R120, R4.reuse, R12, R120 ;  /* 0x0000000c0478723c */ /* 0x050ff00000041878 */
[----:B------:R-:W-:Y:S07]  /*1a250*/  HMMA.16816.F32.BF16 R100, R4, R14, R128 ;  /* 0x0000000e0464723c */ /* 0x000fee0000041880 */
[----:B------:R-:W-:Y:S01]  /*1a260*/  IMAD.WIDE.U32 R4, R35, -0x2daee0ad, RZ ;  /* 0xd2511f5323047825 */ /* 0x000fe200078e00ff */
[----:B------:R-:W-:Y:S04]  /*1a270*/  HMMA.16816.F32.BF16 R244, R8, R12, R244 ;  /* 0x0000000c08f4723c */ /* 0x000fe800000418f4 */
[----:B------:R-:W-:-:S02]  /*1a280*/  LOP3.LUT R2, R5, UR16, R34, 0x96, !PT ;  /* 0x0000001005027c12 */ /* 0x000fc4000f8e9622 */
[----:B------:R-:W-:Y:S02]  /*1a290*/  LOP3.LUT R6, R4, 0xffff, RZ, 0xc0, !PT ;  /* 0x0000ffff04067812 */ /* 0x000fe400078ec0ff */
[----:B------:R-:W-:Y:S01]  /*1a2a0*/  HMMA.16816.F32.BF16 R16, R8, R14, R80 ;  /* 0x0000000e0810723c */ /* 0x000fe20000041850 */
[----:B------:R-:W-:-:S06]  /*1a2b0*/  SHF.R.U32.HI R12, RZ, 0x18, R4 ;  /* 0x00000018ff0c7819 */ /* 0x000fcc0000011604 */
[----:B------:R-:W-:Y:S02]  /*1a2c0*/  LOP3.LUT R11, R4, 0xff, RZ, 0xc0, !PT ;  /* 0x000000ff040b7812 */ /* 0x000fe400078ec0ff */
[----:B------:R-:W-:Y:S01]  /*1a2d0*/  SHF.R.U32.HI R10, RZ, 0x10, R4 ;  /* 0x00000010ff0a7819 */ /* 0x000fe20000011604 */
[----:B------:R-:W-:Y:S01]  /*1a2e0*/  IMAD.WIDE.U32 R4, R0, -0x2daee0ad, RZ ;  /* 0xd2511f5300047825 */ /* 0x000fe200078e00ff */
[----:B------:R-:W-:-:S04]  /*1a2f0*/  SHF.R.U32.HI R6, RZ, 0x8, R6 ;  /* 0x00000008ff067819 */ /* 0x000fc80000011606 */
[----:B------:R-:W-:Y:S02]  /*1a300*/  SHF.R.U32.HI R8, RZ, 0x10, R4 ;  /* 0x00000010ff087819 */ /* 0x000fe40000011604 */
[----:B------:R-:W-:Y:S02]  /*1a310*/  LOP3.LUT R0, R5, UR16, R24, 0x96, !PT ;  /* 0x0000001005007c12 */ /* 0x000fe4000f8e9618 */
[C---:B------:R-:W-:Y:S02]  /*1a320*/  LOP3.LUT R5, R4.reuse, 0xffff, RZ, 0xc0, !PT ;  /* 0x0000ffff04057812 */ /* 0x040fe400078ec0ff */
[----:B------:R-:W-:Y:S02]  /*1a330*/  LOP3.LUT R9, R4, 0xff, RZ, 0xc0, !PT ;  /* 0x000000ff04097812 */ /* 0x000fe400078ec0ff */
[----:B------:R-:W-:Y:S02]  /*1a340*/  SHF.R.U32.HI R7, RZ, 0x18, R4 ;  /* 0x00000018ff077819 */ /* 0x000fe40000011604 */
[----:B------:R-:W-:-:S02]  /*1a350*/  LOP3.LUT R4, R8, 0xff, RZ, 0xc0, !PT ;  /* 0x000000ff08047812 */ /* 0x000fc400078ec0ff */
[----:B------:R-:W-:Y:S02]  /*1a360*/  PRMT R13, R11, 0x5410, R6 ;  /* 0x000054100b0d7816 */ /* 0x000fe40000000006 */
[----:B------:R-:W-:Y:S02]  /*1a370*/  SHF.R.U32.HI R5, RZ, 0x8, R5 ;  /* 0x00000008ff057819 */ /* 0x000fe40000011605 */
[----:B------:R-:W-:Y:S02]  /*1a380*/  PRMT R11, R4, 0x5410, R7 ;  /* 0x00005410040b7816 */ /* 0x000fe40000000007 */
[----:B------:R-:W-:Y:S02]  /*1a390*/  LOP3.LUT R4, R2, 0xffff, RZ, 0xc0, !PT ;  /* 0x0000ffff02047812 */ /* 0x000fe400078ec0ff */
[----:B------:R-:W-:Y:S02]  /*1a3a0*/  LOP3.LUT R6, R10, 0xff, RZ, 0xc0, !PT ;  /* 0x000000ff0a067812 */ /* 0x000fe400078ec0ff */
[----:B------:R-:W-:-:S02]  /*1a3b0*/  PRMT R10, R9, 0x5410, R5 ;  /* 0x00005410090a7816 */ /* 0x000fc40000000005 */
[----:B------:R-:W-:Y:S02]  /*1a3c0*/  SHF.R.U32.HI R5, RZ, 0x8, R4 ;  /* 0x00000008ff057819 */ /* 0x000fe40000011604 */
[----:B------:R-:W-:Y:S02]  /*1a3d0*/  LOP3.LUT R4, R2, 0xff, RZ, 0xc0, !PT ;  /* 0x000000ff02047812 */ /* 0x000fe400078ec0ff */
[--C-:B------:R-:W-:Y:S02]  /*1a3e0*/  SHF.R.U32.HI R8, RZ, 0x18, R2.reuse ;  /* 0x00000018ff087819 */ /* 0x100fe40000011602 */
[----:B------:R-:W-:Y:S02]  /*1a3f0*/  PRMT R9, R4, 0x5410, R5 ;  /* 0x0000541004097816 */ /* 0x000fe40000000005 */
[----:B------:R-:W-:Y:S02]  /*1a400*/  SHF.R.U32.HI R4, RZ, 0x10, R2 ;  /* 0x00000010ff047819 */ /* 0x000fe40000011602 */
[----:B------:R-:W-:-:S02]  /*1a410*/  PRMT R12, R6, 0x5410, R12 ;  /* 0x00005410060c7816 */ /* 0x000fc4000000000c */
[C---:B------:R-:W-:Y:S02]  /*1a420*/  LOP3.LUT R2, R0.reuse, 0xffff, RZ, 0xc0, !PT ;  /* 0x0000ffff00027812 */ /* 0x040fe400078ec0ff */
[--C-:B------:R-:W-:Y:S02]  /*1a430*/  SHF.R.U32.HI R6, RZ, 0x10, R0.reuse ;  /* 0x00000010ff067819 */ /* 0x100fe40000011600 */
[----:B------:R-:W-:Y:S02]  /*1a440*/  LOP3.LUT R7, R0, 0xff, RZ, 0xc0, !PT ;  /* 0x000000ff00077812 */ /* 0x000fe400078ec0ff */
[----:B------:R-:W-:Y:S02]  /*1a450*/  SHF.R.U32.HI R5, RZ, 0x18, R0 ;  /* 0x00000018ff057819 */ /* 0x000fe40000011600 */
[----:B------:R-:W-:Y:S02]  /*1a460*/  LOP3.LUT R4, R4, 0xff, RZ, 0xc0, !PT ;  /* 0x000000ff04047812 */ /* 0x000fe400078ec0ff */
[----:B------:R-:W-:-:S02]  /*1a470*/  SHF.R.U32.HI R2, RZ, 0x8, R2 ;  /* 0x00000008ff027819 */ /* 0x000fc40000011602 */
[----:B------:R-:W-:Y:S02]  /*1a480*/  LOP3.LUT R0, R6, 0xff, RZ, 0xc0, !PT ;  /* 0x000000ff06007812 */ /* 0x000fe400078ec0ff */
[----:B------:R-:W-:Y:S02]  /*1a490*/  PRMT R4, R4, 0x5410, R8 ;  /* 0x0000541004047816 */ /* 0x000fe40000000008 */
[----:B------:R-:W-:Y:S02]  /*1a4a0*/  PRMT R6, R7, 0x5410, R2 ;  /* 0x0000541007067816 */ /* 0x000fe40000000002 */
[----:B------:R-:W-:Y:S02]  /*1a4b0*/  PRMT R131, R48, 0x7054, R48 ;  /* 0x0000705430837816 */ /* 0x000fe40000000030 */
[----:B------:R-:W-:Y:S01]  /*1a4c0*/  PRMT R7, R0, 0x5410, R5 ;  /* 0x0000541000077816 */ /* 0x000fe20000000005 */
[----:B------:R-:W-:Y:S02]  /*1a4d0*/  IMAD.MOV.U32 R80, RZ, RZ, R148 ;  /* 0x000000ffff507224 */ /* 0x000fe400078e0094 */
[--C-:B------:R-:W-:Y:S01]  /*1a4e0*/  HSET2.LE.AND R2, R13, R131.reuse, PT ;  /* 0x000000830d027233 */ /* 0x100fe20003803000 */
[----:B------:R-:W-:Y:S01]  /*1a4f0*/  IMAD.MOV.U32 R99, RZ, RZ, R149 ;  /* 0x000000ffff637224 */ /* 0x000fe200078e0095 */
        /* <DEDUP_REMOVED lines=11> */
[----:B------:R-:W1:Y:S01]  /*1a5b0*/  LDSM.16.MT88.4 R148, [R201+0xa800] ;  /* 0x00a80000c994783b */ /* 0x000e620000004200 */
[----:B------:R-:W-:Y:S01]  /*1a5c0*/  HSET2.LE.AND R7, R7, R131, PT ;  /* 0x0000008307077233 */ /* 0x000fe20003803000 */
[----:B------:R-:W-:-:S02]  /*1a5d0*/  IMAD.MOV.U32 R114, RZ, RZ, R49 ;  /* 0x000000ffff727224 */ /* 0x000fc400078e0031 */
[----:B------:R-:W-:Y:S01]  /*1a5e0*/  IMAD.MOV.U32 R113, RZ, RZ, R50 ;  /* 0x000000ffff717224 */ /* 0x000fe200078e0032 */
[----:B------:R-:W4:Y:S01]  /*1a5f0*/  LDSM.16.MT88.4 R140, [R203+0xa800] ;  /* 0x00a80000cb8c783b */ /* 0x000f220000004200 */
[----:B------:R-:W-:Y:S01]  /*1a600*/  IMAD.MOV.U32 R112, RZ, RZ, R51 ;  /* 0x000000ffff707224 */ /* 0x000fe200078e0033 */
[----:B------:R-:W-:Y:S02]  /*1a610*/  LOP3.LUT R128, R5, R127, RZ, 0xc0, !PT ;  /* 0x0000007f05807212 */ /* 0x000fe400078ec0ff */
[----:B------:R-:W1:Y:S01]  /*1a620*/  LDSM.16.MT88.4 R48, [R206+0xa800] ;  /* 0x00a80000ce30783b */ /* 0x000e620000004200 */
[----:B------:R-:W-:Y:S02]  /*1a630*/  LOP3.LUT R129, R4, R126, RZ, 0xc0, !PT ;  /* 0x0000007e04817212 */ /* 0x000fe400078ec0ff */
[----:B------:R-:W-:Y:S02]  /*1a640*/  LOP3.LUT R130, R2, R125, RZ, 0xc0, !PT ;  /* 0x0000007d02827212 */ /* 0x000fe400078ec0ff */
[----:B------:R-:W-:-:S02]  /*1a650*/  LOP3.LUT R131, R0, R124, RZ, 0xc0, !PT ;  /* 0x0000007c00837212 */ /* 0x000fc400078ec0ff */
[----:B------:R-:W-:Y:S02]  /*1a660*/  LOP3.LUT R124, R6, R67, RZ, 0xc0, !PT ;  /* 0x00000043067c7212 */ /* 0x000fe400078ec0ff */
[----:B------:R-:W-:Y:S02]  /*1a670*/  LOP3.LUT R125, R7, R64, RZ, 0xc0, !PT ;  /* 0x00000040077d7212 */ /* 0x000fe400078ec0ff */
[----:B------:R-:W-:Y:S01]  /*1a680*/  LOP3.LUT R126, R8, R66, RZ, 0xc0, !PT ;  /* 0x00000042087e7212 */ /* 0x000fe200078ec0ff */
[----:B------:R-:W-:Y:S01]  /*1a690*/  LDSM.16.MT88.4 R4, [R205+0xb800] ;  /* 0x00b80000cd04783b */ /* 0x000fe20000004200 */
[----:B------:R-:W-:-:S03]  /*1a6a0*/  LOP3.LUT R127, R9, R65, RZ, 0xc0, !PT ;  /* 0x00000041097f7212 */ /* 0x000fc600078ec0ff */
[----:B------:R-:W1:Y:S01]  /*1a6b0*/  LDSM.16.MT88.4 R64, [R205+0xa800] ;  /* 0x00a80000cd40783b */ /* 0x000e620000004200 */
[----:B------:R-:W-:Y:S02]  /*1a6c0*/  IMAD.MOV.U32 R24, RZ, RZ, R112 ;  /* 0x000000ffff187224 */ /* 0x000fe400078e0070 */
[----:B------:R-:W-:Y:S02]  /*1a6d0*/  IMAD.MOV.U32 R25, RZ, RZ, R113 ;  /* 0x000000ffff197224 */ /* 0x000fe400078e0071 */
[----:B------:R-:W-:Y:S02]  /*1a6e0*/  IMAD.MOV.U32 R34, RZ, RZ, R114 ;  /* 0x000000ffff227224 */ /* 0x000fe400078e0072 */
[----:B------:R-:W-:Y:S02]  /*1a6f0*/  IMAD.MOV.U32 R35, RZ, RZ, R115 ;  /* 0x000000ffff237224 */ /* 0x000fe400078e0073 */
[----:B------:R-:W-:Y:S01]  /*1a700*/  IMAD.MOV.U32 R26, RZ, RZ, R96 ;  /* 0x000000ffff1a7224 */ /* 0x000fe200078e0060 */
[----:B------:R-:W-:Y:S01]  /*1a710*/  LDSM.16.MT88.4 R112, [R206+0xb800] ;  /* 0x00b80000ce70783b */ /* 0x000fe20000004200 */
[----:B------:R-:W-:-:S02]  /*1a720*/  IMAD.MOV.U32 R27, RZ, RZ, R97 ;  /* 0x000000ffff1b7224 */ /* 0x000fc400078e0061 */
[----:B------:R-:W-:Y:S02]  /*1a730*/  IMAD.MOV.U32 R22, RZ, RZ, R98 ;  /* 0x000000ffff167224 */ /* 0x000fe400078e0062 */
[----:B------:R-:W-:Y:S02]  /*1a740*/  IMAD.MOV.U32 R23, RZ, RZ, R99 ;  /* 0x000000ffff177224 */ /* 0x000fe400078e0063 */
[----:B------:R-:W-:Y:S01]  /*1a750*/  IMAD.MOV.U32 R14, RZ, RZ, R80 ;  /* 0x000000ffff0e7224 */ /* 0x000fe200078e0050 */
[----:B------:R-:W-:Y:S01]  /*1a760*/  LDSM.16.MT88.4 R96, [R203+0xb800] ;  /* 0x00b80000cb60783b */ /* 0x000fe20000004200 */
[----:B------:R-:W-:Y:S02]  /*1a770*/  IMAD.MOV.U32 R15, RZ, RZ, R81 ;  /* 0x000000ffff0f7224 */ /* 0x000fe400078e0051 */
[----:B------:R-:W-:Y:S02]  /*1a780*/  IMAD.MOV.U32 R13, RZ, RZ, R82 ;  /* 0x000000ffff0d7224 */ /* 0x000fe400078e0052 */
[----:B------:R-:W-:-:S02]  /*1a790*/  IMAD.MOV.U32 R12, RZ, RZ, R83 ;  /* 0x000000ffff0c7224 */ /* 0x000fc400078e0053 */
[----:B------:R-:W1:Y:S04]  /*1a7a0*/  LDSM.16.MT88.4 R80, [R201+0xb800] ;  /* 0x00b80000c950783b */ /* 0x000e680000004200 */
[----:B------:R1:W-:Y:S04]  /*1a7b0*/  STG.E.U16 [R20.64+-0xfe], R197 ;  /* 0xffff02c514007986 */ /* 0x0003e8000c10151c */
[----:B------:R1:W-:Y:S04]  /*1a7c0*/  STG.E.U16 [R32.64+-0x100], R195 ;  /* 0xffff00c320007986 */ /* 0x0003e8000c10151c */
[----:B------:R1:W-:Y:S04]  /*1a7d0*/  STG.E.U16 [R32.64+-0xfe], R196 ;  /* 0xffff02c420007986 */ /* 0x0003e8000c10151c */
[----:B---3--:R3:W-:Y:S04]  /*1a7e0*/  STG.E.U16 [R30.64+-0x100], R182 ;  /* 0xffff00b61e007986 */ /* 0x0087e8000c10151c */
[----:B------:R3:W-:Y:S04]  /*1a7f0*/  STG.E.U16 [R30.64+-0xfe], R181 ;  /* 0xffff02b51e007986 */ /* 0x0007e8000c10151c */
[----:B--2---:R3:W-:Y:S04]  /*1a800*/  STG.E.U16 [R28.64+-0x100], R138 ;  /* 0xffff008a1c007986 */ /* 0x0047e8000c10151c */
        /* <DEDUP_REMOVED lines=17> */
[-C--:B-1----:R-:W-:Y:S03]  /*1a920*/  HMMA.16816.F32.BF16 R152, R128, R148.reuse, R152 ;  /* 0x000000948098723c */ /* 0x082fe60000041898 */
[----:B------:R3:W-:Y:S04]  /*1a930*/  STG.E.U16 [R20.64+-0xd0], R186 ;  /* 0xffff30ba14007986 */ /* 0x0007e8000c10151c */
[----:B------:R3:W-:Y:S01]  /*1a940*/  STG.E.U16 [R20.64+-0xce], R185 ;  /* 0xffff32b914007986 */ /* 0x0007e2000c10151c */
[C---:B------:R-:W-:Y:S03]  /*1a950*/  HMMA.16816.F32.BF16 R168, R124.reuse, R148, R168 ;  /* 0x000000947ca8723c */ /* 0x040fe600000418a8 */
[----:B------:R3:W-:Y:S04]  /*1a960*/  STG.E.U16 [R32.64+-0xd0], R184 ;  /* 0xffff30b820007986 */ /* 0x0007e8000c10151c */
[----:B------:R3:W-:Y:S01]  /*1a970*/  STG.E.U16 [R32.64+-0xce], R183 ;  /* 0xffff32b720007986 */ /* 0x0007e2000c10151c */
[-C--:B------:R-:W-:Y:S03]  /*1a980*/  HMMA.16816.F32.BF16 R164, R124, R150.reuse, R164 ;  /* 0x000000967ca4723c */ /* 0x080fe600000418a4 */
[----:B------:R3:W-:Y:S04]  /*1a990*/  STG.E.U16 [R30.64+-0xd0], R174 ;  /* 0xffff30ae1e007986 */ /* 0x0007e8000c10151c */
[----:B------:R3:W-:Y:S01]  /*1a9a0*/  STG.E.U16 [R30.64+-0xce], R173 ;  /* 0xffff32ad1e007986 */ /* 0x0007e2000c10151c */
[C---:B------:R-:W-:Y:S03]  /*1a9b0*/  HMMA.16816.F32.BF16 R148, R128.reuse, R150, R36 ;  /* 0x000000968094723c */ /* 0x040fe60000041824 */
[----:B------:R3:W-:Y:S04]  /*1a9c0*/  STG.E.U16 [R28.64+-0xd0], R172 ;  /* 0xffff30ac1c007986 */ /* 0x0007e8000c10151c */
[----:B------:R3:W-:Y:S01]  /*1a9d0*/  STG.E.U16 [R28.64+-0xce], R139 ;  /* 0xffff328b1c007986 */ /* 0x0007e2000c10151c */
[----:B----4-:R-:W-:Y:S01]  /*1a9e0*/  HMMA.16816.F32.BF16 R144, R128, R140, R144 ;  /* 0x0000008c8090723c */ /* 0x010fe20000041890 */
[----:B------:R-:W-:-:S07]  /*1a9f0*/  FADD.FTZ R2, R25, R24 ;  /* 0x0000001819027221 */ /* 0x000fce0000010000 */
[----:B------:R-:W-:Y:S01]  /*1aa00*/  HMMA.16816.F32.BF16 R160, R124, R140, R160 ;  /* 0x0000008c7ca0723c */ /* 0x000fe200000418a0 */
[----:B------:R-:W-:-:S07]  /*1aa10*/  FADD.FTZ R0, R199, R34 ;  /* 0x00000022c7007221 */ /* 0x000fce0000010000 */
[-C--:B------:R-:W-:Y:S08]  /*1aa20*/  HMMA.16816.F32.BF16 R156, R124, R142.reuse, R156 ;  /* 0x0000008e7c9c723c */ /* 0x080ff0000004189c */
[C---:B------:R-:W-:Y:S08]  /*1aa30*/  HMMA.16816.F32.BF16 R140, R128.reuse, R142, R40 ;  /* 0x0000008e808c723c */ /* 0x040ff00000041828 */
[-C--:B------:R-:W-:Y:S08]  /*1aa40*/  HMMA.16816.F32.BF16 R36, R128, R48.reuse, R44 ;  /* 0x000000308024723c */ /* 0x080ff0000004182c */
[C---:B------:R-:W-:Y:S08]  /*1aa50*/  HMMA.16816.F32.BF16 R40, R124.reuse, R48, R52 ;  /* 0x000000307c28723c */ /* 0x040ff00000041834 */
[-C--:B------:R-:W-:Y:S08]  /*1aa60*/  HMMA.16816.F32.BF16 R44, R124, R50.reuse, R56 ;  /* 0x000000327c2c723c */ /* 0x080ff00000041838 */
[----:B------:R-:W-:Y:S01]  /*1aa70*/  HMMA.16816.F32.BF16 R48, R128, R50, R60 ;  /* 0x000000328030723c */ /* 0x000fe2000004183c */
[----:B------:R-:W-:-:S07]  /*1aa80*/  FADD.FTZ R2, R252, R2 ;  /* 0x00000002fc027221 */ /* 0x000fce0000010000 */
[----:B------:R-:W-:Y:S01]  /*1aa90*/  HMMA.16816.F32.BF16 R56, R124, R64, R68 ;  /* 0x000000407c38723c */ /* 0x000fe20000041844 */
[----:B------:R-:W-:-:S07]  /*1aaa0*/  FADD.FTZ R0, R198, R0 ;  /* 0x00000000c6007221 */ /* 0x000fce0000010000 */
[----:B------:R-:W-:Y:S08]  /*1aab0*/  HMMA.16816.F32.BF16 R60, R124, R66, R76 ;  /* 0x000000427c3c723c */ /* 0x000ff0000004184c */
[C---:B------:R-:W-:Y:S08]  /*1aac0*/  HMMA.16816.F32.BF16 R52, R128.reuse, R64, R216 ;  /* 0x000000408034723c */ /* 0x040ff000000418d8 */
[----:B------:R-:W-:Y:S08]  /*1aad0*/  HMMA.16816.F32.BF16 R64, R128, R66, R116 ;  /* 0x000000428040723c */ /* 0x000ff00000041874 */
[-C--:B------:R-:W-:Y:S08]  /*1aae0*/  HMMA.16816.F32.BF16 R120, R124, R4.reuse, R120 ;  /* 0x000000047c78723c */ /* 0x080ff00000041878 */
[----:B------:R-:W-:Y:S07]  /*1aaf0*/  HMMA.16816.F32.BF16 R116, R128, R4, R244 ;  /* 0x000000048074723c */ /* 0x000fee00000418f4 */
[----:B------:R-:W-:Y:S01]  /*1ab00*/  FADD.FTZ R4, R13, R12 ;  /* 0x0000000c0d047221 */ /* 0x000fe20000010000 */
[----:B------:R-:W-:Y:S01]  /*1ab10*/  HMMA.16816.F32.BF16 R72, R124, R80, R72 ;  /* 0x000000507c48723c */ /* 0x000fe20000041848 */
[----:B------:R-:W-:-:S02]  /*1ab20*/  FADD.FTZ R5, R26, R35 ;  /* 0x000000231a057221 */ /* 0x000fc40000010000 */
[----:B------:R-:W-:Y:S01]  /*1ab30*/  FADD.FTZ R4, R27, R4 ;  /* 0x000000041b047221 */ /* 0x000fe20000010000 */
[----:B------:R-:W-:Y:S01]  /*1ab40*/  IADD3 R244, P1, R20, -0x140, RZ ;  /* 0xfffffec014f47810 */ /* 0x000fe20007f3e0ff */
[----:B------:R-:W-:-:S03]  /*1ab50*/  FADD.FTZ R5, R22, R5 ;  /* 0x0000000516057221 */ /* 0x000fc60000010000 */
[----:B------:R-:W-:Y:S01]  /*1ab60*/  HMMA.16816.F32.BF16 R76, R124, R82, R84 ;  /* 0x000000527c4c723c */ /* 0x000fe20000041854 */
[----:B------:R-:W-:Y:S01]  /*1ab70*/  FADD.FTZ R4, R23, R4 ;  /* 0x0000000417047221 */ /* 0x000fe20000010000 */
[----:B------:R-:W-:Y:S01]  /*1ab80*/  @UP0 UIADD3 UR40, UR27, -0x6, URZ ;  /* 0xfffffffa1b280890 */ /* 0x000fe2000fffe03f */
[----:B------:R-:W-:Y:S02]  /*1ab90*/  FADD.FTZ R2, R222, R2 ;  /* 0x00000002de027221 */ /* 0x000fe40000010000 */
[----:B------:R-:W-:-:S03]  /*1aba0*/  FADD.FTZ R0, R221, R0 ;  /* 0x00000000dd007221 */ /* 0x000fc60000010000 */
[----:B------:R-:W-:Y:S01]  /*1abb0*/  HMMA.16816.F32.BF16 R88, R124, R96, R88 ;  /* 0x000000607c58723c */ /* 0x000fe20000041858 */
[----:B------:R-:W-:-:S07]  /*1abc0*/  FADD.FTZ R217, R15, R4 ;  /* 0x000000040fd97221 */ /* 0x000fce0000010000 */
[C---:B------:R-:W-:Y:S08]  /*1abd0*/  HMMA.16816.F32.BF16 R92, R124.reuse, R98, R92 ;  /* 0x000000627c5c723c */ /* 0x040ff0000004185c */
[C---:B------:R-:W-:Y:S08]  /*1abe0*/  HMMA.16816.F32.BF16 R104, R124.reuse, R112, R104 ;  /* 0x000000707c68723c */ /* 0x040ff00000041868 */
[C---:B------:R-:W-:Y:S08]  /*1abf0*/  HMMA.16816.F32.BF16 R108, R124.reuse, R114, R108 ;  /* 0x000000727c6c723c */ /* 0x040ff0000004186c */
[----:B------:R-:W-:Y:S08]  /*1ac00*/  HMMA.16816.F32.BF16 R124, R124, R6, R100 ;  /* 0x000000067c7c723c */ /* 0x000ff00000041864 */
[C---:B------:R-:W-:Y:S08]  /*1ac10*/  HMMA.16816.F32.BF16 R68, R128.reuse, R80, R228 ;  /* 0x000000508044723c */ /* 0x040ff000000418e4 */
[----:B------:R-:W-:Y:S01]  /*1ac20*/  HMMA.16816.F32.BF16 R84, R128, R96, R240 ;  /* 0x000000608054723c */ /* 0x000fe200000418f0 */
[----:B------:R-:W-:-:S02]  /*1ac30*/  FADD.FTZ R230, R223, R2 ;  /* 0x00000002dfe67221 */ /* 0x000fc40000010000 */
[----:B------:R-:W-:-:S05]  /*1ac40*/  FADD.FTZ R231, R220, R0 ;  /* 0x00000000dce77221 */ /* 0x000fca0000010000 */
[----:B------:R-:W-:Y:S01]  /*1ac50*/  HMMA.16816.F32.BF16 R100, R128, R112, R248 ;  /* 0x000000708064723c */ /* 0x000fe200000418f8 */
[----:B------:R-:W-:Y:S01]  /*1ac60*/  FADD.FTZ R242, R14, R5 ;  /* 0x000000050ef27221 */ /* 0x000fe20000010000 */
[----:B------:R-:W-:-:S06]  /*1ac70*/  IADD3.X R243, R21, -0x1, RZ, P1, !PT ;  /* 0xffffffff15f37810 */ /* 0x000fcc0000ffe4ff */
[C---:B------:R-:W-:Y:S08]  /*1ac80*/  HMMA.16816.F32.BF16 R80, R128.reuse, R82, R224 ;  /* 0x000000528050723c */ /* 0x040ff000000418e0 */
[C---:B------:R-:W-:Y:S08]  /*1ac90*/  HMMA.16816.F32.BF16 R96, R128.reuse, R98, R236 ;  /* 0x000000628060723c */ /* 0x040ff000000418ec */
[C---:B------:R-:W-:Y:S08]  /*1aca0*/  HMMA.16816.F32.BF16 R112, R128.reuse, R114, R232 ;  /* 0x000000728070723c */ /* 0x040ff000000418e8 */
[----:B------:R-:W-:Y:S01]  /*1acb0*/  HMMA.16816.F32.BF16 R128, R128, R6, R16 ;  /* 0x000000068080723c */ /* 0x000fe20000041810 */
[----:B------:R-:W-:Y:S11]  /*1acc0*/  @P0 BRA `(.L_x_1105) ;  /* 0x0000001000000947 */ /* 0x000ff60003800000 */
.L_x_1092:
[----:B-123--:R-:W-:-:S12]  /*1acd0*/  UIADD3 UR40, UR32, -0x1, URZ ;  /* 0xffffffff20287890 */ /* 0x00efd8000fffe03f */
.L_x_1105:
[----:B---3--:R-:W-:-:S13]  /*1ace0*/  ISETP.LE.AND P0, PT, RZ, UR40, PT ;  /* 0x00000028ff007c0c */ /* 0x008fda000bf03270 */
[----:B------:R-:W-:Y:S05]  /*1acf0*/  @!P0 BRA `(.L_x_1106) ;  /* 0x000044e000008947 */ /* 0x000fea0003800000 */
[----:B------:R-:W1:Y:S01]  /*1ad00*/  LDC.U8 R4, c[0x0][0x2d8] ;  /* 0x0000b600ff047b82 */ /* 0x000e620000000000 */
[----:B------:R-:W2:Y:S01]  /*1ad10*/  LDL.LU R10, [R1+0x9c] ;  /* 0x00009c00010a7983 */ /* 0x000ea20000300800 */
[----:B------:R-:W-:Y:S01]  /*1ad20*/  MOV R136, R3 ;  /* 0x0000000300887202 */ /* 0x000fe20000000f00 */
[----:B------:R-:W-:Y:S01]  /*1ad30*/  ULDC UR4, c[0x0][0x228] ;  /* 0x00008a0000047ab9 */ /* 0x000fe20000000800 */
[----:B------:R-:W-:Y:S01]  /*1ad40*/  IMAD.MOV.U32 R2, RZ, RZ, R132 ;  /* 0x000000ffff027224 */ /* 0x000fe200078e0084 */
[----:B------:R-:W3:Y:S01]  /*1ad50*/  LDL.64 R16, [R1+0x88] ;  /* 0x0000880001107983 */ /* 0x000ee20000100a00 */
[----:B------:R-:W-:Y:S01]  /*1ad60*/  USHF.L.U32 UR32, UR4, 0x3, URZ ;  /* 0x0000000304207899 */ /* 0x000fe2000800063f */
[----:B------:R-:W-:Y:S01]  /*1ad70*/  IMAD.MOV.U32 R0, RZ, RZ, R133 ;  /* 0x000000ffff007224 */ /* 0x000fe200078e0085 */
[----:B------:R-:W-:Y:S01]  /*1ad80*/  UIMAD UR37, UR4, 0x48, URZ ;  /* 0x00000048042578a4 */ /* 0x000fe2000f8e023f */
[----:B------:R-:W4:Y:S01]  /*1ad90*/  LDL R14, [R1+0x98] ;  /* 0x00009800010e7983 */ /* 0x000f220000100800 */
[----:B------:R-:W-:Y:S01]  /*1ada0*/  USHF.R.S32.HI UR34, URZ, 0x1f, UR4 ;  /* 0x0000001f3f227899 */ /* 0x000fe20008011404 */
[----:B------:R-:W-:Y:S01]  /*1adb0*/  IMAD.MOV.U32 R135, RZ, RZ, R134 ;  /* 0x000000ffff877224 */ /* 0x000fe200078e0086 */
[----:B------:R-:W-:-:S02]  /*1adc0*/  UIMAD.WIDE.U32 UR42, UR4, 0x70, URZ ;  /* 0x00000070042a78a5 */ /* 0x000fc4000f8e003f */
[----:B------:R-:W-:Y:S02]  /*1add0*/  UIMAD UR4, UR4, 0x38, UR32 ;  /* 0x00000038040478a4 */ /* 0x000fe4000f8e0220 */
[----:B------:R-:W-:Y:S02]  /*1ade0*/  USHF.R.S32.HI UR27, URZ, 0x1f, UR32 ;  /* 0x0000001f3f1b7899 */ /* 0x000fe40008011420 */
[----:B------:R-:W-:Y:S02]  /*1adf0*/  UIADD3 UR4, UR4, 0x1, URZ ;  /* 0x0000000104047890 */ /* 0x000fe4000fffe03f */
[----:B------:R-:W-:Y:S02]  /*1ae00*/  USHF.R.S32.HI UR5, URZ, 0x1f, UR37 ;  /* 0x0000001f3f057899 */ /* 0x000fe40008011425 */
[----:B------:R-:W-:Y:S01]  /*1ae10*/  UIMAD UR34, UR34, 0x70, URZ ;  /* 0x00000070222278a4 */ /* 0x000fe2000f8e023f */
[----:B-1----:R-:W-:Y:S01]  /*1ae20*/  PRMT R3, R4, 0x7054, R4 ;  /* 0x0000705404037816 */ /* 0x002fe20000000004 */
[----:B------:R-:W-:Y:S01]  /*1ae30*/  USHF.R.S32.HI UR35, URZ, 0x1f, UR4 ;  /* 0x0000001f3f237899 */ /* 0x000fe20008011404 */
[----:B------:R-:W3:Y:S01]  /*1ae40*/  LDL.LU R4, [R1+0xa8] ;  /* 0x0000a80001047983 */ /* 0x000ee20000300800 */
[----:B------:R-:W-:-:S02]  /*1ae50*/  USHF.L.U32 UR33, UR32, 0x1, URZ ;  /* 0x0000000120217899 */ /* 0x000fc4000800063f */
[----:B------:R-:W-:Y:S01]  /*1ae60*/  USHF.L.U32 UR38, UR37, 0x1, URZ ;  /* 0x0000000125267899 */ /* 0x000fe2000800063f */
[----:B------:R-:W4:Y:S01]  /*1ae70*/  LDL.LU R5, [R1+0xc0] ;  /* 0x0000c00001057983 */ /* 0x000f220000300800 */
[----:B------:R-:W-:Y:S02]  /*1ae80*/  USHF.L.U64.HI UR32, UR32, 0x1, UR27 ;  /* 0x0000000120207899 */ /* 0x000fe4000801021b */
[----:B------:R-:W-:Y:S01]  /*1ae90*/  UIADD3 UR34, UR43, UR34, URZ ;  /* 0x000000222b227290 */ /* 0x000fe2000fffe03f */
[----:B------:R-:W4:Y:S01]  /*1aea0*/  LDL.LU.64 R8, [R1+0xb0] ;  /* 0x0000b00001087983 */ /* 0x000f220000300a00 */
[----:B------:R-:W-:Y:S02]  /*1aeb0*/  USHF.L.U64.HI UR37, UR37, 0x1, UR5 ;  /* 0x0000000125257899 */ /* 0x000fe40008010205 */
[----:B------:R-:W-:Y:S01]  /*1aec0*/  USHF.L.U32 UR36, UR4, 0x1, URZ ;  /* 0x0000000104247899 */ /* 0x000fe2000800063f */
[----:B------:R-:W4:Y:S01]  /*1aed0*/  LDL.LU.64 R6, [R1+0xb8] ;  /* 0x0000b80001067983 */ /* 0x000f220000300a00 */
[----:B------:R-:W-:Y:S01]  /*1aee0*/  USHF.L.U64.HI UR35, UR4, 0x1, UR35 ;  /* 0x0000000104237899 */ /* 0x000fe20008010223 */
[C---:B--2---:R-:W-:Y:S01]  /*1aef0*/  IADD3 R3, R10.reuse, 0x4, RZ ;  /* 0x000000040a037810 */ /* 0x044fe20007ffe0ff */
[----:B------:R-:W-:-:S04]  /*1af00*/  IMAD.WIDE.U32 R12, R10, -0x326172a9, RZ ;  /* 0xcd9e8d570a0c7825 */ /* 0x000fc800078e00ff */
[----:B------:R-:W-:Y:S01]  /*1af10*/  IMAD.WIDE.U32 R10, R3, -0x326172a9, RZ ;  /* 0xcd9e8d57030a7825 */ /* 0x000fe200078e00ff */
[----:B------:R1:W-:Y:S04]  /*1af20*/  STL.64 [R1+0x78], R12 ;  /* 0x0000780c01007387 */ /* 0x0003e80000100a00 */
[----:B------:R2:W-:Y:S01]  /*1af30*/  STL.64 [R1+0x70], R10 ;  /* 0x0000700a01007387 */ /* 0x0005e20000100a00 */
[-C--:B---3--:R-:W-:Y:S02]  /*1af40*/  LOP3.LUT R3, R13, R4.reuse, RZ, 0x3c, !PT ;  /* 0x000000040d037212 */ /* 0x088fe400078e3cff */
[----:B------:R-:W-:Y:S01]  /*1af50*/  LOP3.LUT R4, R11, R4, RZ, 0x3c, !PT ;  /* 0x000000040b047212 */ /* 0x000fe200078e3cff */
[----:B----4-:R-:W-:-:S04]  /*1af60*/  IMAD.WIDE.U32 R240, R5, -0x2daee0ad, RZ ;  /* 0xd2511f5305f07825 */ /* 0x010fc800078e00ff */
[----:B-1----:R-:W-:Y:S01]  /*1af70*/  IMAD.WIDE.U32 R12, R3, -0x2daee0ad, RZ ;  /* 0xd2511f53030c7825 */ /* 0x002fe200078e00ff */
[----:B------:R-:W-:-:S03]  /*1af80*/  MOV R5, R9 ;  /* 0x0000000900057202 */ /* 0x000fc60000000f00 */
[----:B--2---:R-:W-:Y:S01]  /*1af90*/  IMAD.WIDE.U32 R10, R4, -0x2daee0ad, RZ ;  /* 0xd2511f53040a7825 */ /* 0x004fe200078e00ff */
[----:B------:R-:W-:Y:S01]  /*1afa0*/  MOV R4, R6 ;  /* 0x0000000600047202 */ /* 0x000fe20000000f00 */
[----:B------:R1:W-:Y:S04]  /*1afb0*/  STL.64 [R1+0x68], R12 ;  /* 0x0000680c01007387 */ /* 0x0003e80000100a00 */
[----:B------:R1:W-:Y:S04]  /*1afc0*/  STL.64 [R1+0x80], R4 ;  /* 0x0000800401007387 */ /* 0x0003e80000100a00 */
[----:B------:R1:W-:Y:S01]  /*1afd0*/  STL.64 [R1+0x60], R10 ;  /* 0x0000600a01007387 */ /* 0x0003e20000100a00 */
[----:B------:R-:W-:-:S02]  /*1afe0*/  ISETP.GE.AND P1, PT, R16, c[0x0][0x220], PT ;  /* 0x0000880010007a0c */ /* 0x000fc40003f26270 */
[----:B------:R-:W-:Y:S01]  /*1aff0*/  ISETP.GE.AND P0, PT, R14, c[0x0][0x220], PT ;  /* 0x000088000e007a0c */ /* 0x000fe20003f06270 */
[----:B------:R-:W-:Y:S05]  /*1b000*/  BRA `(.L_x_1107) ;  /* 0x000002e000007947 */ /* 0x000fea0003800000 */
.L_x_1109:
        /* <DEDUP_REMOVED lines=12> */
[----:B--2---:R-:W-:Y:S01]  /*1b0d0*/  IMAD.U32 R133, RZ, RZ, UR27 ;  /* 0x0000001bff857e24 */ /* 0x004fe2000f8e00ff */
[----:B------:R-:W-:Y:S04]  /*1b0e0*/  LEA R3, P3, R3, R132, 0x5 ;  /* 0x0000008403037211 */ /* 0x000fe800078628ff */
        /* <DEDUP_REMOVED lines=32> */
.L_x_1107:
[----:B------:R-:W2:Y:S01]  /*1b2f0*/  LDL.64 R6, [R1+0x80] ;  /* 0x0000800001067983 */ /* 0x000ea20000100a00 */
[----:B------:R-:W-:Y:S04]  /*1b300*/  DEPBAR.LE SB0, 0x0 ;  /* 0x000080000000791a */ /* 0x000fe80000000000 */
[----:B------:R-:W-:Y:S01]  /*1b310*/  BAR.SYNC.DEFER_BLOCKING 0x0 ;  /* 0x0000000000007b1d */ /* 0x000fe20000010000 */
[----:B------:R-:W-:Y:S01]  /*1b320*/  USHF.R.S32.HI UR5, URZ, 0x1f, UR40 ;  /* 0x0000001f3f057899 */ /* 0x000fe20008011428 */
[----:B-1----:R-:W-:Y:S01]  /*1b330*/  IMAD.U32 R4, RZ, RZ, UR40 ;  /* 0x00000028ff047e24 */ /* 0x002fe2000f8e00ff */
[----:B------:R-:W-:Y:S02]  /*1b340*/  UIMAD UR4, UR18, UR40, URZ ;  /* 0x00000028120472a4 */ /* 0x000fe4000f8e023f */
[----:B------:R-:W-:Y:S02]  /*1b350*/  UISETP.GE.AND UP0, UPT, UR40, 0x1, UPT ;  /* 0x000000012800788c */ /* 0x000fe4000bf06270 */
[----:B------:R-:W-:Y:S01]  /*1b360*/  UIMAD UR4, UR5, UR19, UR4 ;  /* 0x00000013050472a4 */ /* 0x000fe2000f8e0204 */
[----:B-----5:R-:W-:Y:S01]  /*1b370*/  @P1 STS.128 [R215+0xa000], RZ ;  /* 0x00a000ffd7001388 */ /* 0x020fe20000000c00 */
        /* <DEDUP_REMOVED lines=11> */
[----:B------:R-:W-:Y:S02]  /*1b430*/  @!P1 LEA R10, P4, R3, c[0x0][0x170], 0x1 ;  /* 0x00005c00030a9a11 */ /* 0x000fe400078808ff */
[----:B------:R-:W-:Y:S01]  /*1b440*/  @P0 STS.128 [R215+0xb000], RZ ;  /* 0x00b000ffd7000388 */ /* 0x000fe20000000c00 */
[----:B------:R-:W-:Y:S02]  /*1b450*/  IADD3.X R7, R5, UR22, RZ, P2, !PT ;  /* 0x0000001605077c10 */ /* 0x000fe400097fe4ff */
[C---:B------:R-:W-:Y:S02]  /*1b460*/  @!P0 LEA R6, P2, R3.reuse, c[0x0][0x170], 0x1 ;  /* 0x00005c0003068a11 */ /* 0x040fe400078408ff */
[----:B------:R-:W-:Y:S01]  /*1b470*/  @!PT LDS RZ, [RZ] ;  /* 0x00000000fffff984 */ /* 0x000fe20000000800 */
[----:B------:R-:W-:Y:S01]  /*1b480*/  @!PT LDS RZ, [RZ] ;  /* 0x00000000fffff984 */ /* 0x000fe20000000800 */
[----:B------:R-:W-:Y:S01]  /*1b490*/  @!PT LDS RZ, [RZ] ;  /* 0x00000000fffff984 */ /* 0x000fe20000000800 */
[----:B------:R2:W-:Y:S01]  /*1b4a0*/  @!P0 LDGSTS.E.BYPASS.LTC128B.128 [R215+0xb000], [R8.64+0x80] ;  /* 0x0b00008008d78fae */ /* 0x0005e2000b901d5c */
[C-C-:B------:R-:W-:Y:S02]  /*1b4b0*/  @!P1 LEA.HI.X R11, R3.reuse, c[0x0][0x174], R7.reuse, 0x1, P4 ;  /* 0x00005d00030b9a11 */ /* 0x140fe400020f0c07 */
[----:B------:R-:W-:Y:S02]  /*1b4c0*/  @!P0 LEA.HI.X R7, R3, c[0x0][0x174], R7, 0x1, P2 ;  /* 0x00005d0003078a11 */ /* 0x000fe400010f0c07 */
[----:B------:R-:W-:Y:S01]  /*1b4d0*/  @P1 STS.128 [R215+0xa800], RZ ;  /* 0x00a800ffd7001388 */ /* 0x000fe20000000c00 */
[----:B------:R-:W-:Y:S04]  /*1b4e0*/  PLOP3.LUT P2, PT, PT, PT, UP0, 0x80, 0x0 ;  /* 0x000000000000781c */ /* 0x000fe80003f4f008 */
        /* <DEDUP_REMOVED lines=15> */
[----:B------:R-:W4:Y:S05]  /*1b5e0*/  LDSM.16.M88.4 R180, [R211] ;  /* 0x00000000d3b4783b */ /* 0x000f2a0000000200 */
[----:B------:R-:W4:Y:S05]  /*1b5f0*/  LDSM.16.M88.4 R184, [R204+0x2000] ;  /* 0x00200000ccb8783b */ /* 0x000f2a0000000200 */
[----:B------:R-:W4:Y:S01]  /*1b600*/  LDSM.16.M88.4 R188, [R214] ;  /* 0x00000000d6bc783b */ /* 0x000f220000000200 */
[-C--:B---3--:R-:W-:Y:S04]  /*1b610*/  HMMA.16816.F32.BF16 R4, R32, R16.reuse, RZ ;  /* 0x000000102004723c */ /* 0x088fe800000418ff */
[----:B------:R-:W-:Y:S05]  /*1b620*/  LDSM.16.M88.4 R192, [R209+0x8000] ;  /* 0x00800000d1c0783b */ /* 0x000fea0000000200 */
[----:B------:R-:W-:Y:S01]  /*1b630*/  LDSM.16.M88.4 R196, [R210+0x2000] ;  /* 0x00200000d2c4783b */ /* 0x000fe20000000200 */
[C---:B--2---:R-:W-:Y:S08]  /*1b640*/  HMMA.16816.F32.BF16 R8, R28.reuse, R16, RZ ;  /* 0x000000101c08723c */ /* 0x044ff000000418ff */
[-C--:B-1----:R-:W-:Y:S08]  /*1b650*/  HMMA.16816.F32.BF16 R12, R28, R18.reuse, RZ ;  /* 0x000000121c0c723c */ /* 0x082ff000000418ff */
[C---:B------:R-:W-:Y:S08]  /*1b660*/  HMMA.16816.F32.BF16 R16, R32.reuse, R18, RZ ;  /* 0x000000122010723c */ /* 0x040ff000000418ff */
[-C--:B----4-:R-:W-:Y:S08]  /*1b670*/  HMMA.16816.F32.BF16 R20, R32, R172.reuse, RZ ;  /* 0x000000ac2014723c */ /* 0x090ff000000418ff */
[C---:B------:R-:W-:Y:S08]  /*1b680*/  HMMA.16816.F32.BF16 R24, R28.reuse, R172, RZ ;  /* 0x000000ac1c18723c */ /* 0x040ff000000418ff */
[-C--:B------:R-:W-:Y:S08]  /*1b690*/  HMMA.16816.F32.BF16 R28, R28, R174.reuse, RZ ;  /* 0x000000ae1c1c723c */ /* 0x080ff000000418ff */
[----:B------:R-:W-:Y:S01]  /*1b6a0*/  HMMA.16816.F32.BF16 R32, R32, R174, RZ ;  /* 0x000000ae2020723c */ /* 0x000fe200000418ff */
[----:B------:R-:W1:Y:S07]  /*1b6b0*/  LDSM.16.M88.4 R172, [R210] ;  /* 0x00000000d2ac783b */ /* 0x000e6e0000000200 */
[-C--:B------:R-:W-:Y:S08]  /*1b6c0*/  HMMA.16816.F32.BF16 R4, R176, R180.reuse, R4 ;  /* 0x000000b4b004723c */ /* 0x080ff00000041804 */
[C---:B------:R-:W-:Y:S08]  /*1b6d0*/  HMMA.16816.F32.BF16 R8, R184.reuse, R180, R8 ;  /* 0x000000b4b808723c */ /* 0x040ff00000041808 */
[-C--:B------:R-:W-:Y:S08]  /*1b6e0*/  HMMA.16816.F32.BF16 R12, R184, R182.reuse, R12 ;  /* 0x000000b6b80c723c */ /* 0x080ff0000004180c */
[C---:B------:R-:W-:Y:S01]  /*1b6f0*/  HMMA.16816.F32.BF16 R16, R176.reuse, R182, R16 ;  /* 0x000000b6b010723c */ /* 0x040fe20000041810 */
[----:B------:R-:W2:Y:S07]  /*1b700*/  LDSM.16.M88.4 R180, [R209+0x8800] ;  /* 0x00880000d1b4783b */ /* 0x000eae0000000200 */
[-C--:B------:R-:W-:Y:S08]  /*1b710*/  HMMA.16816.F32.BF16 R20, R176, R188.reuse, R20 ;  /* 0x000000bcb014723c */ /* 0x080ff00000041814 */
[C---:B------:R-:W-:Y:S08]  /*1b720*/  HMMA.16816.F32.BF16 R24, R184.reuse, R188, R24 ;  /* 0x000000bcb818723c */ /* 0x040ff00000041818 */
[-C--:B------:R-:W-:Y:S01]  /*1b730*/  HMMA.16816.F32.BF16 R28, R184, R190.reuse, R28 ;  /* 0x000000beb81c723c */ /* 0x080fe2000004181c */
[----:B------:R-:W-:Y:S07]  /*1b740*/  LDSM.16.M88.4 R184, [R207] ;  /* 0x00000000cfb8783b */ /* 0x000fee0000000200 */
[----:B------:R-:W-:Y:S01]  /*1b750*/  HMMA.16816.F32.BF16 R32, R176, R190, R32 ;  /* 0x000000beb020723c */ /* 0x000fe20000041820 */
[----:B------:R-:W3:Y:S05]  /*1b760*/  LDSM.16.M88.4 R176, [R208] ;  /* 0x00000000d0b0783b */ /* 0x000eea0000000200 */
[----:B------:R-:W4:Y:S02]  /*1b770*/  LDSM.16.M88.4 R188, [R208+0x2000] ;  /* 0x00200000d0bc783b */ /* 0x000f240000000200 */
        /* <DEDUP_REMOVED lines=8> */
[----:B------:R-:W-:Y:S07]  /*1b800*/  LDSM.16.M88.4 R196, [R202+0x6000] ;  /* 0x00600000cac4783b */ /* 0x000fee0000000200 */
[----:B------:R-:W-:Y:S01]  /*1b810*/  HMMA.16816.F32.BF16 R32, R172, R182, R32 ;  /* 0x000000b6ac20723c */ /* 0x000fe20000041820 */
[----:B------:R-:W-:Y:S05]  /*1b820*/  LDSM.16.M88.4 R172, [R202+0x4000] ;  /* 0x00400000caac783b */ /* 0x000fea0000000200 */
[----:B------:R-:W2:Y:S02]  /*1b830*/  LDSM.16.M88.4 R180, [R200+0x9000] ;  /* 0x00900000c8b4783b */ /* 0x000ea40000000200 */
[-C--:B---3--:R-:W-:Y:S08]  /*1b840*/  HMMA.16816.F32.BF16 R4, R176, R184.reuse, R4 ;  /* 0x000000b8b004723c */ /* 0x088ff00000041804 */
[C---:B----4-:R-:W-:Y:S08]  /*1b850*/  HMMA.16816.F32.BF16 R8, R188.reuse, R184, R8 ;  /* 0x000000b8bc08723c */ /* 0x050ff00000041808 */
[-C--:B------:R-:W-:Y:S08]  /*1b860*/  HMMA.16816.F32.BF16 R12, R188, R186.reuse, R12 ;  /* 0x000000babc0c723c */ /* 0x080ff0000004180c */
[C---:B------:R-:W-:Y:S01]  /*1b870*/  HMMA.16816.F32.BF16 R16, R176.reuse, R186, R16 ;  /* 0x000000bab010723c */ /* 0x040fe20000041810 */
[----:B------:R-:W3:Y:S07]  /*1b880*/  LDSM.16.M88.4 R184, [R200+0x9800] ;  /* 0x00980000c8b8783b */ /* 0x000eee0000000200 */
[-C--:B-1----:R-:W-:Y:S08]  /*1b890*/  HMMA.16816.F32.BF16 R20, R176, R192.reuse, R20 ;  /* 0x000000c0b014723c */ /* 0x082ff00000041814 */
[C---:B------:R-:W-:Y:S08]  /*1b8a0*/  HMMA.16816.F32.BF16 R24, R188.reuse, R192, R24 ;  /* 0x000000c0bc18723c */ /* 0x040ff00000041818 */
[-C--:B------:R-:W-:Y:S01]  /*1b8b0*/  HMMA.16816.F32.BF16 R28, R188, R194.reuse, R28 ;  /* 0x000000c2bc1c723c */ /* 0x080fe2000004181c */
[----:B------:R-:W-:Y:S07]  /*1b8c0*/  LDSM.16.M88.4 R188, [R213] ;  /* 0x00000000d5bc783b */ /* 0x000fee0000000200 */
[----:B------:R-:W-:Y:S01]  /*1b8d0*/  HMMA.16816.F32.BF16 R32, R176, R194, R32 ;  /* 0x000000c2b020723c */ /* 0x000fe20000041820 */
[----:B------:R-:W1:Y:S05]  /*1b8e0*/  LDSM.16.M88.4 R176, [R204+0x4000] ;  /* 0x00400000ccb0783b */ /* 0x000e6a0000000200 */
[----:B------:R-:W4:Y:S02]  /*1b8f0*/  LDSM.16.M88.4 R192, [R204+0x6000] ;  /* 0x00600000ccc0783b */ /* 0x000f240000000200 */
[-C--:B--2---:R-:W-:Y:S08]  /*1b900*/  HMMA.16816.F32.BF16 R4, R172, R180.reuse, R4 ;  /* 0x000000b4ac04723c */ /* 0x084ff00000041804 */
[C---:B------:R-:W-:Y:S08]  /*1b910*/  HMMA.16816.F32.BF16 R8, R196.reuse, R180, R8 ;  /* 0x000000b4c408723c */ /* 0x040ff00000041808 */
[-C--:B------:R-:W-:Y:S08]  /*1b920*/  HMMA.16816.F32.BF16 R12, R196, R182.reuse, R12 ;  /* 0x000000b6c40c723c */ /* 0x080ff0000004180c */
[C---:B------:R-:W-:Y:S01]  /*1b930*/  HMMA.16816.F32.BF16 R16, R172.reuse, R182, R16 ;  /* 0x000000b6ac10723c */ /* 0x040fe20000041810 */
[----:B------:R-:W2:Y:S07]  /*1b940*/  LDSM.16.M88.4 R180, [R212] ;  /* 0x00000000d4b4783b */ /* 0x000eae0000000200 */
[-C--:B---3--:R-:W-:Y:S08]  /*1b950*/  HMMA.16816.F32.BF16 R20, R172, R184.reuse, R20 ;  /* 0x000000b8ac14723c */ /* 0x088ff00000041814 */
[C---:B------:R-:W-:Y:S08]  /*1b960*/  HMMA.16816.F32.BF16 R24, R196.reuse, R184, R24 ;  /* 0x000000b8c418723c */ /* 0x040ff00000041818 */
[-C--:B------:R-:W-:Y:S01]  /*1b970*/  HMMA.16816.F32.BF16 R28, R196, R186.reuse, R28 ;  /* 0x000000bac41c723c */ /* 0x080fe2000004181c */
[----:B------:R-:W-:Y:S07]  /*1b980*/  LDSM.16.M88.4 R196, [R210+0x6000] ;  /* 0x00600000d2c4783b */ /* 0x000fee0000000200 */
[----:B------:R-:W-:Y:S01]  /*1b990*/  HMMA.16816.F32.BF16 R32, R172, R186, R32 ;  /* 0x000000baac20723c */ /* 0x000fe20000041820 */
[----:B------:R-:W-:Y:S05]  /*1b9a0*/  LDSM.16.M88.4 R172, [R210+0x4000] ;  /* 0x00400000d2ac783b */ /* 0x000fea0000000200 */
[----:B------:R-:W3:Y:S02]  /*1b9b0*/  LDSM.16.M88.4 R184, [R209+0x9000] ;  /* 0x00900000d1b8783b */ /* 0x000ee40000000200 */
[-C--:B-1----:R-:W-:Y:S08]  /*1b9c0*/  HMMA.16816.F32.BF16 R4, R176, R188.reuse, R4 ;  /* 0x000000bcb004723c */ /* 0x082ff00000041804 */
[C---:B----4-:R-:W-:Y:S08]  /*1b9d0*/  HMMA.16816.F32.BF16 R8, R192.reuse, R188, R8 ;  /* 0x000000bcc008723c */ /* 0x050ff00000041808 */
        /* <DEDUP_REMOVED lines=11> */
[C---:B------:R-:W-:Y:S08]  /*1ba90*/  HMMA.16816.F32.BF16 R8, R196.reuse, R184, R8 ;  /* 0x000000b8c408723c */ /* 0x040ff00000041808 */
[-C--:B------:R-:W-:Y:S08]  /*1baa0*/  HMMA.16816.F32.BF16 R12, R196, R186.reuse, R12 ;  /* 0x000000bac40c723c */ /* 0x080ff0000004180c */
[C---:B------:R-:W-:Y:S01]  /*1bab0*/  HMMA.16816.F32.BF16 R16, R172.reuse, R186, R16 ;  /* 0x000000baac10723c */ /* 0x040fe20000041810 */
[----:B------:R-:W3:Y:S01]  /*1bac0*/  LDSM.16.M88.4 R184, [R207+0x1800] ;  /* 0x00180000cfb8783b */ /* 0x000ee20000000200 */
[----:B------:R-:W-:Y:S04]  /*1bad0*/  DEPBAR.LE SB0, 0x0 ;  /* 0x000080000000791a */ /* 0x000fe80000000000 */
[----:B------:R-:W-:Y:S02]  /*1bae0*/  BAR.SYNC.DEFER_BLOCKING 0x0 ;  /* 0x0000000000007b1d */ /* 0x000fe40000010000 */
[-C--:B-1----:R-:W-:Y:S08]  /*1baf0*/  HMMA.16816.F32.BF16 R20, R172, R188.reuse, R20 ;  /* 0x000000bcac14723c */ /* 0x082ff00000041814 */
[C---:B------:R-:W-:Y:S08]  /*1bb00*/  HMMA.16816.F32.BF16 R24, R196.reuse, R188, R24 ;  /* 0x000000bcc418723c */ /* 0x040ff00000041818 */
[-C--:B------:R-:W-:Y:S07]  /*1bb10*/  HMMA.16816.F32.BF16 R28, R196, R190.reuse, R28 ;  /* 0x000000bec41c723c */ /* 0x080fee000004181c */
[----:B------:R-:W-:Y:S01]  /*1bb20*/  IMAD.MOV.U32 R196, RZ, RZ, R244 ;  /* 0x000000ffffc47224 */ /* 0x000fe200078e00f4 */
[----:B------:R-:W-:Y:S04]  /*1bb30*/  HMMA.16816.F32.BF16 R32, R172, R190, R32 ;  /* 0x000000beac20723c */ /* 0x000fe80000041820 */
[----:B------:R-:W-:Y:S04]  /*1bb40*/  IMAD.MOV.U32 R197, RZ, RZ, R243 ;  /* 0x000000ffffc57224 */ /* 0x000fe800078e00f3 */
[-C--:B--2---:R-:W-:Y:S08]  /*1bb50*/  HMMA.16816.F32.BF16 R4, R176, R180.reuse, R4 ;  /* 0x000000b4b004723c */ /* 0x084ff00000041804 */
[C---:B------:R-:W-:Y:S08]  /*1bb60*/  HMMA.16816.F32.BF16 R8, R192.reuse, R180, R8 ;  /* 0x000000b4c008723c */ /* 0x040ff00000041808 */
[-C--:B------:R-:W-:Y:S08]  /*1bb70*/  HMMA.16816.F32.BF16 R12, R192, R182.reuse, R12 ;  /* 0x000000b6c00c723c */ /* 0x080ff0000004180c */
[C---:B------:R-:W-:Y:S08]  /*1bb80*/  HMMA.16816.F32.BF16 R16, R176.reuse, R182, R16 ;  /* 0x000000b6b010723c */ /* 0x040ff00000041810 */
[-C--:B---3--:R-:W-:Y:S08]  /*1bb90*/  HMMA.16816.F32.BF16 R20, R176, R184.reuse, R20 ;  /* 0x000000b8b014723c */ /* 0x088ff00000041814 */
[C---:B------:R-:W-:Y:S08]  /*1bba0*/  HMMA.16816.F32.BF16 R24, R192.reuse, R184, R24 ;  /* 0x000000b8c018723c */ /* 0x040ff00000041818 */
[-C--:B------:R-:W-:Y:S08]  /*1bbb0*/  HMMA.16816.F32.BF16 R28, R192, R186.reuse, R28 ;  /* 0x000000bac01c723c */ /* 0x080ff0000004181c */
[----:B------:R-:W-:Y:S01]  /*1bbc0*/  HMMA.16816.F32.BF16 R32, R176, R186, R32 ;  /* 0x000000bab020723c */ /* 0x000fe20000041820 */
[----:B------:R-:W-:-:S07]  /*1bbd0*/  @P2 BRA `(.L_x_1109) ;  /* 0xfffff43000002947 */ /* 0x000fce000383ffff */
.L_x_1108:
[----:B------:R-:W-:Y:S01]  /*1bbe0*/  FMNMX.FTZ R133, R4, R0, !PT ;  /* 0x0000000004857209 */ /* 0x000fe20007810000 */
[----:B------:R-:W2:Y:S01]  /*1bbf0*/  LDL.64 R192, [R1+0x68] ;  /* 0x0000680001c07983 */ /* 0x000ea20000100a00 */
[----:B------:R-:W-:Y:S01]  /*1bc00*/  FMNMX.FTZ R132, R6, R2, !PT ;  /* 0x0000000206847209 */ /* 0x000fe20007810000 */
[----:B------:R-:W3:Y:S01]  /*1bc10*/  LDC.U8 R243, c[0x0][0x2d8] ;  /* 0x0000b600fff37b82 */ /* 0x000ee20000000000 */
[----:B------:R-:W-:Y:S01]  /*1bc20*/  FMNMX.FTZ R3, R8, R135, !PT ;  /* 0x0000008708037209 */ /* 0x000fe20007810000 */
[----:B------:R-:W-:Y:S01]  /*1bc30*/  UIADD3 UR4, UR31, -0x4498517b, URZ ;  /* 0xbb67ae851f047890 */ /* 0x000fe2000fffe03f */
[----:B------:R-:W-:Y:S01]  /*1bc40*/  FMNMX.FTZ R134, R10, R136, !PT ;  /* 0x000000880a867209 */ /* 0x000fe20007810000 */
[----:B------:R-:W4:Y:S01]  /*1bc50*/  LDL.64 R182, [R1+0x60] ;  /* 0x0000600001b67983 */ /* 0x000f220000100a00 */
[----:B------:R-:W-:Y:S01]  /*1bc60*/  FMNMX.FTZ R137, R5, R133, !PT ;  /* 0x0000008505897209 */ /* 0x000fe20007810000 */
[----:B------:R-:W-:Y:S01]  /*1bc70*/  ULOP3.LUT UR5, UR40, UR31, URZ, 0x3c, !UPT ;  /* 0x0000001f28057292 */ /* 0x000fe2000f8e3c3f */
[----:B------:R-:W-:Y:S02]  /*1bc80*/  FMNMX.FTZ R133, R7, R132, !PT ;  /* 0x0000008407857209 */ /* 0x000fe40007810000 */
[----:B------:R-:W-:Y:S01]  /*1bc90*/  FMNMX.FTZ R132, R9, R3, !PT ;  /* 0x0000000309847209 */ /* 0x000fe20007810000 */
[----:B-1----:R-:W5:Y:S01]  /*1bca0*/  LDL.64 R172, [R1+0x78] ;  /* 0x0000780001ac7983 */ /* 0x002f620000100a00 */
[----:B------:R-:W-:Y:S02]  /*1bcb0*/  FMNMX.FTZ R3, R11, R134, !PT ;  /* 0x000000860b037209 */ /* 0x000fe40007810000 */
[----:B------:R-:W-:Y:S02]  /*1bcc0*/  FMNMX.FTZ R134, R16, R137, !PT ;  /* 0x0000008910867209 */ /* 0x000fe40007810000 */
[----:B------:R-:W-:Y:S01]  /*1bcd0*/  FMNMX.FTZ R133, R18, R133, !PT ;  /* 0x0000008512857209 */ /* 0x000fe20007810000 */
[----:B------:R-:W3:Y:S01]  /*1bce0*/  LDL.64 R184, [R1+0x70] ;  /* 0x0000700001b87983 */ /* 0x000ee20000100a00 */
        /* <DEDUP_REMOVED lines=22> */
[----:B------:R-:W-:Y:S02]  /*1be50*/  LOP3.LUT R139, R241, UR5, RZ, 0x3c, !PT ;  /* 0x00000005f18b7c12 */ /* 0x000fe4000f8e3cff */
[----:B------:R-:W-:Y:S01]  /*1be60*/  FMNMX.FTZ R3, R31, R3, !PT ;  /* 0x000000031f037209 */ /* 0x000fe20007810000 */
[----:B------:R-:W-:Y:S01]  /*1be70*/  SHFL.BFLY PT, R176, R133, 0x2, 0x1f ;  /* 0x0c401f0085b07f89 */ /* 0x000fe200000e0000 */
[----:B------:R-:W-:Y:S01]  /*1be80*/  LOP3.LUT R222, R222, 0xffffffdf, RZ, 0xc0, !PT ;  /* 0xffffffdfdede7812 */ /* 0x000fe200078ec0ff */
[----:B------:R-:W-:Y:S03]  /*1be90*/  IMAD.WIDE.U32 R180, R139, -0x326172a9, RZ ;  /* 0xcd9e8d578bb47825 */ /* 0x000fe600078e00ff */
[----:B------:R-:W-:Y:S03]  /*1bea0*/  @P1 LOP3.LUT R222, R222, 0x20, RZ, 0xfc, !PT ;  /* 0x00000020dede1812 */ /* 0x000fe600078efcff */
[----:B------:R-:W-:Y:S01]  /*1beb0*/  SHFL.BFLY PT, R177, R132, 0x2, 0x1f ;  /* 0x0c401f0084b17f89 */ /* 0x000fe200000e0000 */
[----:B------:R-:W-:Y:S04]  /*1bec0*/  LOP3.LUT R222, R222, 0xffffffef, RZ, 0xc0, !PT ;  /* 0xffffffefdede7812 */ /* 0x000fe800078ec0ff */
[----:B------:R-:W-:Y:S03]  /*1bed0*/  @P0 LOP3.LUT R222, R222, 0x10, RZ, 0xfc, !PT ;  /* 0x00000010dede0812 */ /* 0x000fe600078efcff */
[----:B------:R-:W1:Y:S02]  /*1bee0*/  SHFL.BFLY PT, R178, R3, 0x2, 0x1f ;  /* 0x0c401f0003b27f89 */ /* 0x000e6400000e0000 */
[----:B-1----:R-:W-:Y:S06]  /*1bef0*/  FMNMX.FTZ R3, R3, R178, !PT ;  /* 0x000000b203037209 */ /* 0x002fec0007810000 */
[----:B------:R-:W1:Y:S02]  /*1bf00*/  SHFL.BFLY PT, R179, R3, 0x1, 0x1f ;  /* 0x0c201f0003b37f89 */ /* 0x000e6400000e0000 */
[----:B-1----:R-:W-:Y:S02]  /*1bf10*/  FMNMX.FTZ R3, R3, R179, !PT ;  /* 0x000000b303037209 */ /* 0x002fe40007810000 */
[--C-:B--2---:R-:W-:Y:S05]  /*1bf20*/  LOP3.LUT R138, R193, UR4, R240.reuse, 0x96, !PT ;  /* 0x00000004c18a7c12 */ /* 0x104fea000f8e96f0 */
[----:B------:R-:W-:Y:S01]  /*1bf30*/  IMAD.WIDE.U32 R188, R138, -0x326172a9, RZ ;  /* 0xcd9e8d578abc7825 */ /* 0x000fe200078e00ff */
[----:B----4-:R-:W-:Y:S04]  /*1bf40*/  LOP3.LUT R137, R183, UR4, R240, 0x96, !PT ;  /* 0x00000004b7897c12 */ /* 0x010fe8000f8e96f0 */
[----:B------:R-:W-:Y:S01]  /*1bf50*/  LOP3.LUT R139, R189, UR13, R180, 0x96, !PT ;  /* 0x0000000dbd8b7c12 */ /* 0x000fe2000f8e96b4 */
[----:B------:R-:W-:Y:S01]  /*1bf60*/  IMAD.WIDE.U32 R190, R137, -0x326172a9, RZ ;  /* 0xcd9e8d5789be7825 */ /* 0x000fe200078e00ff */
[----:B-----5:R-:W-:Y:S03]  /*1bf70*/  LOP3.LUT R172, R181, UR14, R172, 0x96, !PT ;  /* 0x0000000eb5ac7c12 */ /* 0x020fe6000f8e96ac */
[----:B------:R-:W-:Y:S01]  /*1bf80*/  IMAD.WIDE.U32 R186, R139, -0x2daee0ad, RZ ;  /* 0xd2511f538bba7825 */ /* 0x000fe200078e00ff */
[----:B------:R-:W-:Y:S02]  /*1bf90*/  LOP3.LUT R137, R191, UR13, R180, 0x96, !PT ;  /* 0x0000000dbf897c12 */ /* 0x000fe4000f8e96b4 */
[----:B---3--:R-:W-:Y:S01]  /*1bfa0*/  LOP3.LUT R138, R181, UR14, R184, 0x96, !PT ;  /* 0x0000000eb58a7c12 */ /* 0x008fe2000f8e96b8 */
[----:B------:R-:W-:Y:S04]  /*1bfb0*/  IMAD.WIDE.U32 R172, R172, -0x2daee0ad, RZ ;  /* 0xd2511f53acac7825 */ /* 0x000fe800078e00ff */
[----:B------:R-:W-:Y:S01]  /*1bfc0*/  IMAD.WIDE.U32 R184, R137, -0x2daee0ad, RZ ;  /* 0xd2511f5389b87825 */ /* 0x000fe200078e00ff */
[----:B------:R-:W-:Y:S02]  /*1bfd0*/  LOP3.LUT R174, R173, UR12, R192, 0x96, !PT ;  /* 0x0000000cadae7c12 */ /* 0x000fe4000f8e96c0 */
[----:B------:R-:W-:Y:S01]  /*1bfe0*/  LOP3.LUT R173, R187, UR10, R172, 0x96, !PT ;  /* 0x0000000abbad7c12 */ /* 0x000fe2000f8e96ac */
[----:B------:R-:W-:Y:S01]  /*1bff0*/  IMAD.WIDE.U32 R138, R138, -0x2daee0ad, RZ ;  /* 0xd2511f538a8a7825 */ /* 0x000fe200078e00ff */
[----:B------:R-:W-:Y:S04]  /*1c000*/  FMNMX.FTZ R137, R133, R176, !PT ;  /* 0x000000b085897209 */ /* 0x000fe80007810000 */
[----:B------:R-:W-:Y:S01]  /*1c010*/  LOP3.LUT R172, R139, UR12, R182, 0x96, !PT ;  /* 0x0000000c8bac7c12 */ /* 0x000fe2000f8e96b6 */
[----:B------:R-:W-:Y:S01]  /*1c020*/  IMAD.WIDE.U32 R182, R173, -0x326172a9, RZ ;  /* 0xcd9e8d57adb67825 */ /* 0x000fe200078e00ff */
[----:B------:R-:W-:Y:S02]  /*1c030*/  LOP3.LUT R139, R185, UR10, R138, 0x96, !PT ;  /* 0x0000000ab98b7c12 */ /* 0x000fe4000f8e968a */
[----:B------:R-:W-:Y:S02]  /*1c040*/  FMNMX.FTZ R138, R134, R175, !PT ;  /* 0x000000af868a7209 */ /* 0x000fe40007810000 */
[----:B------:R-:W-:Y:S01]  /*1c050*/  FMNMX.FTZ R134, R132, R177, !PT ;  /* 0x000000b184867209 */ /* 0x000fe20007810000 */
[----:B------:R-:W-:Y:S01]  /*1c060*/  IMAD.WIDE.U32 R132, R174, -0x326172a9, RZ ;  /* 0xcd9e8d57ae847825 */ /* 0x000fe200078e00ff */
[----:B------:R-:W-:Y:S03]  /*1c070*/  SHFL.BFLY PT, R177, R137, 0x1, 0x1f ;  /* 0x0c201f0089b17f89 */ /* 0x000fe600000e0000 */
[----:B------:R-:W-:Y:S04]  /*1c080*/  IMAD.WIDE.U32 R180, R139, -0x326172a9, RZ ;  /* 0xcd9e8d578bb47825 */ /* 0x000fe800078e00ff */
[----:B------:R-:W-:Y:S01]  /*1c090*/  IMAD.WIDE.U32 R174, R172, -0x326172a9, RZ ;  /* 0xcd9e8d57acae7825 */ /* 0x000fe200078e00ff */
[----:B------:R-:W-:Y:S01]  /*1c0a0*/  LOP3.LUT R172, R133, UR11, R188, 0x96, !PT ;  /* 0x0000000b85ac7c12 */ /* 0x000fe2000f8e96bc */
[----:B------:R-:W1:Y:S01]  /*1c0b0*/  SHFL.BFLY PT, R176, R138, 0x1, 0x1f ;  /* 0x0c201f008ab07f89 */ /* 0x000e6200000e0000 */
[----:B------:R-:W-:Y:S02]  /*1c0c0*/  LOP3.LUT R133, R183, UR9, R132, 0x96, !PT ;  /* 0x00000009b7857c12 */ /* 0x000fe4000f8e9684 */
[----:B------:R-:W-:Y:S01]  /*1c0d0*/  LOP3.LUT R132, R175, UR11, R190, 0x96, !PT ;  /* 0x0000000baf847c12 */ /* 0x000fe2000f8e96be */
[----:B------:R-:W-:Y:S01]  /*1c0e0*/  IMAD.WIDE.U32 R172, R172, -0x2daee0ad, RZ ;  /* 0xd2511f53acac7825 */ /* 0x000fe200078e00ff */
[----:B------:R-:W-:Y:S03]  /*1c0f0*/  LOP3.LUT R139, R181, UR9, R174, 0x96, !PT ;  /* 0x00000009b58b7c12 */ /* 0x000fe6000f8e96ae */
[----:B------:R-:W2:Y:S01]  /*1c100*/  SHFL.BFLY PT, R178, R134, 0x1, 0x1f ;  /* 0x0c201f0086b27f89 */ /* 0x000ea200000e0000 */
[----:B------:R-:W-:Y:S04]  /*1c110*/  IMAD.WIDE.U32 R188, R133, -0x2daee0ad, RZ ;  /* 0xd2511f5385bc7825 */ /* 0x000fe800078e00ff */
[----:B------:R-:W-:Y:S01]  /*1c120*/  IMAD.WIDE.U32 R224, R139, -0x2daee0ad, RZ ;  /* 0xd2511f538be07825 */ /* 0x000fe200078e00ff */
[----:B------:R-:W-:Y:S02]  /*1c130*/  LOP3.LUT R139, R173, UR8, R186, 0x96, !PT ;  /* 0x00000008ad8b7c12 */ /* 0x000fe4000f8e96ba */
[----:B------:R-:W-:Y:S01]  /*1c140*/  LOP3.LUT R172, R189, UR6, R172, 0x96, !PT ;  /* 0x00000006bdac7c12 */ /* 0x000fe2000f8e96ac */
[----:B------:R-:W-:Y:S04]  /*1c150*/  IMAD.WIDE.U32 R132, R132, -0x2daee0ad, RZ ;  /* 0xd2511f5384847825 */ /* 0x000fe800078e00ff */
[----:B------:R-:W-:Y:S01]  /*1c160*/  IMAD.WIDE.U32 R172, R172, -0x326172a9, RZ ;  /* 0xcd9e8d57acac7825 */ /* 0x000fe200078e00ff */
[----:B------:R-:W-:Y:S02]  /*1c170*/  LOP3.LUT R175, R133, UR8, R184, 0x96, !PT ;  /* 0x0000000885af7c12 */ /* 0x000fe4000f8e96b8 */
[----:B------:R-:W-:Y:S01]  /*1c180*/  LOP3.LUT R174, R225, UR6, R132, 0x96, !PT ;  /* 0x00000006e1ae7c12 */ /* 0x000fe2000f8e9684 */
[----:B------:R-:W-:Y:S01]  /*1c190*/  IMAD.WIDE.U32 R184, R139, -0x326172a9, RZ ;  /* 0xcd9e8d578bb87825 */ /* 0x000fe200078e00ff */
[----:B-1----:R-:W-:Y:S02]  /*1c1a0*/  FMNMX.FTZ R133, R138, R176, !PT ;  /* 0x000000b08a857209 */ /* 0x002fe40007810000 */
[----:B------:R-:W-:Y:S01]  /*1c1b0*/  FMNMX.FTZ R132, R137, R177, !PT ;  /* 0x000000b189847209 */ /* 0x000fe20007810000 */
[----:B------:R-:W-:Y:S01]  /*1c1c0*/  IMAD.WIDE.U32 R186, R175, -0x326172a9, RZ ;  /* 0xcd9e8d57afba7825 */ /* 0x000fe200078e00ff */
[----:B------:R-:W-:Y:S02]  /*1c1d0*/  LOP3.LUT R176, R173, UR15, R184, 0x96, !PT ;  /* 0x0000000fadb07c12 */ /* 0x000fe4000f8e96b8 */
[C---:B------:R-:W-:Y:S01]  /*1c1e0*/  FSETP.NEU.FTZ.AND P2, PT, R133.reuse, -INF , PT ;  /* 0xff8000008500780b */ /* 0x040fe20003f5d000 */
[----:B------:R-:W-:Y:S01]  /*1c1f0*/  IMAD.WIDE.U32 R174, R174, -0x326172a9, RZ ;  /* 0xcd9e8d57aeae7825 */ /* 0x000fe200078e00ff */
[----:B------:R-:W-:Y:S02]  /*1c200*/  LOP3.LUT R137, R176, 0xff, RZ, 0xc0, !PT ;  /* 0x000000ffb0897812 */ /* 0x000fe400078ec0ff */
[----:B--2---:R-:W-:Y:S01]  /*1c210*/  FMNMX.FTZ R134, R134, R178, !PT ;  /* 0x000000b286867209 */ /* 0x004fe20007810000 */
[----:B------:R-:W-:Y:S01]  /*1c220*/  FMUL.FTZ R138, R133, c[0x0][0x23c] ;  /* 0x00008f00858a7a20 */ /* 0x000fe20000410000 */
[----:B------:R-:W-:Y:S01]  /*1c230*/  LOP3.LUT R177, R175, UR15, R186, 0x96, !PT ;  /* 0x0000000fafb17c12 */ /* 0x000fe2000f8e96ba */
[C---:B------:R-:W-:Y:S01]  /*1c240*/  FMUL.FTZ R178, R132.reuse, c[0x0][0x23c] ;  /* 0x00008f0084b27a20 */ /* 0x040fe20000410000 */
[----:B------:R-:W-:Y:S01]  /*1c250*/  ISETP.GE.U32.AND P0, PT, R243, R137, PT ;  /* 0x00000089f300720c */ /* 0x000fe20003f06070 */
[----:B------:R-:W-:Y:S01]  /*1c260*/  FADD.FTZ R0, -R133, R0 ;  /* 0x0000000085007221 */ /* 0x000fe20000010100 */
[----:B------:R-:W-:Y:S02]  /*1c270*/  FSETP.NEU.FTZ.AND P4, PT, R132, -INF , PT ;  /* 0xff8000008400780b */ /* 0x000fe40003f9d000 */
[----:B------:R-:W-:Y:S01]  /*1c280*/  LOP3.LUT R137, R177, 0xff, RZ, 0xc0, !PT ;  /* 0x000000ffb1897812 */ /* 0x000fe200078ec0ff */
[----:B------:R-:W-:Y:S01]  /*1c290*/  FMUL.FTZ R0, R0, c[0x0][0x23c] ;  /* 0x00008f0000007a20 */ /* 0x000fe20000410000 */
[----:B------:R-:W-:Y:S02]  /*1c2a0*/  FSEL R138, R138, RZ, P2 ;  /* 0x000000ff8a8a7208 */ /* 0x000fe40001000000 */
[C---:B------:R-:W-:Y:S02]  /*1c2b0*/  ISETP.GE.U32.AND P2, PT, R243.reuse, R137, PT ;  /* 0x00000089f300720c */ /* 0x040fe40003f46070 */
[----:B------:R-:W-:Y:S01]  /*1c2c0*/  FSEL R137, R178, RZ, P4 ;  /* 0x000000ffb2897208 */ /* 0x000fe20002000000 */
[----:B------:R-:W-:Y:S01]  /*1c2d0*/  FFMA.FTZ R4, R4, c[0x0][0x23c], -R138 ;  /* 0x00008f0004047a23 */ /* 0x000fe2000001088a */
[----:B------:R-:W-:Y:S01]  /*1c2e0*/  SHF.R.U32.HI R139, RZ, 0x18, R176 ;  /* 0x00000018ff8b7819 */ /* 0x000fe200000116b0 */
[----:B------:R-:W-:Y:S01]  /*1c2f0*/  FFMA.FTZ R193, R20, c[0x0][0x23c], -R138 ;  /* 0x00008f0014c17a23 */ /* 0x000fe2000001088a */
[----:B------:R-:W-:Y:S01]  /*1c300*/  FSETP.NEU.FTZ.AND P4, PT, R134, -INF , PT ;  /* 0xff8000008600780b */ /* 0x000fe20003f9d000 */
[----:B------:R-:W-:Y:S01]  /*1c310*/  FFMA.FTZ R183, R18, c[0x0][0x23c], -R137 ;  /* 0x00008f0012b77a23 */ /* 0x000fe20000010889 */
[----:B------:R-:W-:Y:S01]  /*1c320*/  ISETP.GE.U32.AND P3, PT, R243, R139, PT ;  /* 0x0000008bf300720c */ /* 0x000fe20003f66070 */
[----:B------:R1:W-:Y:S01]  /*1c330*/  MUFU.EX2 R18, R4 ;  /* 0x0000000400127308 */ /* 0x0003e20000000800 */
[----:B------:R-:W-:Y:S01]  /*1c340*/  LOP3.LUT R182, R185, UR7, R182, 0x96, !PT ;  /* 0x00000007b9b67c12 */ /* 0x000fe2000f8e96b6 */
[----:B------:R-:W-:Y:S01]  /*1c350*/  FFMA.FTZ R139, R5, c[0x0][0x23c], -R138 ;  /* 0x00008f00058b7a23 */ /* 0x000fe2000001088a */
[----:B------:R-:W-:Y:S01]  /*1c360*/  LOP3.LUT R216, R187, UR7, R180, 0x96, !PT ;  /* 0x00000007bbd87c12 */ /* 0x000fe2000f8e96b4 */
[----:B------:R-:W-:Y:S01]  /*1c370*/  FMUL.FTZ R5, R134, c[0x0][0x23c] ;  /* 0x00008f0086057a20 */ /* 0x000fe20000410000 */
[----:B------:R-:W-:Y:S01]  /*1c380*/  LOP3.LUT R181, R172, 0xff, RZ, 0xc0, !PT ;  /* 0x000000ffacb57812 */ /* 0x000fe200078ec0ff */
[--C-:B------:R-:W-:Y:S02]  /*1c390*/  FFMA.FTZ R180, R16, c[0x0][0x23c], -R138.reuse ;  /* 0x00008f0010b47a23 */ /* 0x100fe4000001088a */
[--C-:B------:R-:W-:Y:S01]  /*1c3a0*/  FFMA.FTZ R185, R17, c[0x0][0x23c], -R138.reuse ;  /* 0x00008f0011b97a23 */ /* 0x100fe2000001088a */
[----:B------:R-:W-:Y:S01]  /*1c3b0*/  FSEL R5, R5, RZ, P4 ;  /* 0x000000ff05057208 */ /* 0x000fe20002000000 */
[----:B------:R-:W2:Y:S01]  /*1c3c0*/  MUFU.EX2 R226, R139 ;  /* 0x0000008b00e27308 */ /* 0x000ea20000000800 */
[----:B------:R-:W-:Y:S01]  /*1c3d0*/  FSETP.NEU.FTZ.AND P4, PT, R3, -INF , PT ;  /* 0xff8000000300780b */ /* 0x000fe20003f9d000 */
[--C-:B------:R-:W-:Y:S02]  /*1c3e0*/  FFMA.FTZ R194, R21, c[0x0][0x23c], -R138.reuse ;  /* 0x00008f0015c27a23 */ /* 0x100fe4000001088a */
[--C-:B------:R-:W-:Y:S02]  /*1c3f0*/  FFMA.FTZ R191, R13, c[0x0][0x23c], -R5.reuse ;  /* 0x00008f000dbf7a23 */ /* 0x100fe40000010805 */
[----:B------:R3:W4:Y:S01]  /*1c400*/  LDL.S16 R13, [R1+0x30] ;  /* 0x00003000010d7983 */ /* 0x0007220000100600 */
[--C-:B------:R-:W-:Y:S02]  /*1c410*/  FFMA.FTZ R192, R12, c[0x0][0x23c], -R5.reuse ;  /* 0x00008f000cc07a23 */ /* 0x100fe40000010805 */
[--C-:B------:R-:W-:Y:S01]  /*1c420*/  FFMA.FTZ R225, R24, c[0x0][0x23c], -R5.reuse ;  /* 0x00008f0018e17a23 */ /* 0x100fe20000010805 */
[----:B------:R-:W5:Y:S01]  /*1c430*/  MUFU.EX2 R0, R0 ;  /* 0x0000000000007308 */ /* 0x000f620000000800 */
[--C-:B------:R-:W-:Y:S02]  /*1c440*/  FFMA.FTZ R8, R8, c[0x0][0x23c], -R5.reuse ;  /* 0x00008f0008087a23 */ /* 0x100fe40000010805 */
[--C-:B------:R-:W-:Y:S02]  /*1c450*/  FFMA.FTZ R178, R9, c[0x0][0x23c], -R5.reuse ;  /* 0x00008f0009b27a23 */ /* 0x100fe40000010805 */
[----:B-1----:R-:W-:Y:S02]  /*1c460*/  FMUL.FTZ R4, R3, c[0x0][0x23c] ;  /* 0x00008f0003047a20 */ /* 0x002fe40000410000 */
[--C-:B------:R-:W-:Y:S02]  /*1c470*/  FFMA.FTZ R233, R32, c[0x0][0x23c], -R138.reuse ;  /* 0x00008f0020e97a23 */ /* 0x100fe4000001088a */
[----:B------:R-:W-:Y:S01]  /*1c480*/  FFMA.FTZ R232, R33, c[0x0][0x23c], -R138 ;  /* 0x00008f0021e87a23 */ /* 0x000fe2000001088a */
[----:B------:R-:W-:Y:S01]  /*1c490*/  FSEL R4, R4, RZ, P4 ;  /* 0x000000ff04047208 */ /* 0x000fe20002000000 */
[--C-:B------:R-:W-:Y:S01]  /*1c4a0*/  FFMA.FTZ R228, R25, c[0x0][0x23c], -R5.reuse ;  /* 0x00008f0019e47a23 */ /* 0x100fe20000010805 */
[----:B------:R-:W-:Y:S01]  /*1c4b0*/  IADD3 R198, P4, R196, UR33, RZ ;  /* 0x00000021c4c67c10 */ /* 0x000fe2000ff9e0ff */
[----:B------:R-:W-:Y:S01]  /*1c4c0*/  FFMA.FTZ R235, R28, c[0x0][0x23c], -R5 ;  /* 0x00008f001ceb7a23 */ /* 0x000fe20000010805 */
[----:B--2---:R-:W-:Y:S01]  /*1c4d0*/  F2FP.BF16.PACK_AB R138, R226, R18 ;  /* 0x00000012e28a723e */ /* 0x004fe200000010ff */
[--C-:B------:R-:W-:Y:S01]  /*1c4e0*/  FFMA.FTZ R190, R15, c[0x0][0x23c], -R4.reuse ;  /* 0x00008f000fbe7a23 */ /* 0x100fe20000010804 */
[----:B------:R-:W-:Y:S01]  /*1c4f0*/  IADD3.X R199, R197, UR32, RZ, P4, !PT ;  /* 0x00000020c5c77c10 */ /* 0x000fe2000a7fe4ff */
[----:B------:R3:W2:Y:S01]  /*1c500*/  LDL.S16 R15, [R1+0x34] ;  /* 0x00003400010f7983 */ /* 0x0006a20000100600 */
[----:B------:R-:W-:Y:S01]  /*1c510*/  PRMT R139, R138, 0x7632, R139 ;  /* 0x000076328a8b7816 */ /* 0x000fe2000000008b */
[----:B------:R-:W-:Y:S01]  /*1c520*/  FFMA.FTZ R238, R29, c[0x0][0x23c], -R5 ;  /* 0x00008f001dee7a23 */ /* 0x000fe20000010805 */
[----:B------:R-:W-:Y:S01]  /*1c530*/  LOP3.LUT R5, R176, 0xffff, RZ, 0xc0, !PT ;  /* 0x0000ffffb0057812 */ /* 0x000fe200078ec0ff */
[--C-:B------:R-:W-:Y:S01]  /*1c540*/  FFMA.FTZ R227, R26, c[0x0][0x23c], -R4.reuse ;  /* 0x00008f001ae37a23 */ /* 0x100fe20000010804 */
[----:B------:R-:W-:Y:S01]  /*1c550*/  IADD3 R220, P4, R196, UR36, RZ ;  /* 0x00000024c4dc7c10 */ /* 0x000fe2000ff9e0ff */
[--C-:B------:R-:W-:Y:S01]  /*1c560*/  FFMA.FTZ R179, R11, c[0x0][0x23c], -R4.reuse ;  /* 0x00008f000bb37a23 */ /* 0x100fe20000010804 */
[----:B------:R-:W-:Y:S01]  /*1c570*/  SHF.R.U32.HI R5, RZ, 0x8, R5 ;  /* 0x00000008ff057819 */ /* 0x000fe20000011605 */
[C---:B-----5:R-:W-:Y:S01]  /*1c580*/  FMUL.FTZ R16, R0.reuse, R148 ;  /* 0x0000009400107220 */ /* 0x060fe20000410000 */
[----:B------:R-:W-:Y:S01]  /*1c590*/  IADD3.X R221, R197, UR35, RZ, P4, !PT ;  /* 0x00000023c5dd7c10 */ /* 0x000fe2000a7fe4ff */
[C---:B------:R-:W-:Y:S01]  /*1c5a0*/  FMUL.FTZ R17, R0.reuse, R149 ;  /* 0x0000009500117220 */ /* 0x040fe20000410000 */
[----:B------:R-:W-:Y:S01]  /*1c5b0*/  LOP3.LUT R5, R5, 0xffff, RZ, 0xc0, !PT ;  /* 0x0000ffff05057812 */ /* 0x000fe200078ec0ff */
[----:B------:R-:W-:Y:S01]  /*1c5c0*/  FMUL.FTZ R20, R0, R144 ;  /* 0x0000009000147220 */ /* 0x000fe20000410000 */
[----:B------:R-:W-:Y:S01]  /*1c5d0*/  IADD3 R218, P4, R196, UR38, RZ ;  /* 0x00000026c4da7c10 */ /* 0x000fe2000ff9e0ff */
[----:B------:R-:W-:Y:S01]  /*1c5e0*/  FMUL.FTZ R21, R0, R145 ;  /* 0x0000009100157220 */ /* 0x000fe20000410000 */
[----:B------:R-:W-:Y:S01]  /*1c5f0*/  ISETP.GE.U32.AND P5, PT, R243, R5, PT ;  /* 0x00000005f300720c */ /* 0x000fe20003fa6070 */
[--C-:B------:R-:W-:Y:S01]  /*1c600*/  FFMA.FTZ R10, R10, c[0x0][0x23c], -R4.reuse ;  /* 0x00008f000a0a7a23 */ /* 0x100fe20000010804 */
[----:B------:R-:W-:Y:S01]  /*1c610*/  IADD3.X R219, R197, UR37, RZ, P4, !PT ;  /* 0x00000025c5db7c10 */ /* 0x000fe2000a7fe4ff */
[--C-:B------:R-:W-:Y:S01]  /*1c620*/  FFMA.FTZ R189, R14, c[0x0][0x23c], -R4.reuse ;  /* 0x00008f000ebd7a23 */ /* 0x100fe20000010804 */
[----:B------:R-:W-:Y:S01]  /*1c630*/  IADD3 R148, P6, R198, UR42, RZ ;  /* 0x0000002ac6947c10 */ /* 0x000fe2000ffde0ff */
[--C-:B------:R-:W-:Y:S01]  /*1c640*/  FFMA.FTZ R229, R27, c[0x0][0x23c], -R4.reuse ;  /* 0x00008f001be57a23 */ /* 0x100fe20000010804 */
[----:B------:R-:W-:Y:S01]  /*1c650*/  MUFU.EX2 R178, R178 ;  /* 0x000000b200b27308 */ /* 0x000fe20000000800 */
[--C-:B------:R-:W-:Y:S01]  /*1c660*/  FFMA.FTZ R237, R30, c[0x0][0x23c], -R4.reuse ;  /* 0x00008f001eed7a23 */ /* 0x100fe20000010804 */
[----:B------:R-:W-:Y:S01]  /*1c670*/  IADD3.X R149, R199, UR34, RZ, P6, !PT ;  /* 0x00000022c7957c10 */ /* 0x000fe2000b7fe4ff */
[----:B------:R-:W-:Y:S02]  /*1c680*/  FFMA.FTZ R239, R31, c[0x0][0x23c], -R4 ;  /* 0x00008f001fef7a23 */ /* 0x000fe40000010804 */
[C---:B------:R-:W-:Y:S02]  /*1c690*/  FMUL.FTZ R4, R0.reuse, R152 ;  /* 0x0000009800047220 */ /* 0x040fe40000410000 */
[C---:B------:R-:W-:Y:S02]  /*1c6a0*/  FFMA.FTZ R152, R0.reuse, R242, R18 ;  /* 0x000000f200987223 */ /* 0x040fe40000010012 */
[----:B------:R-:W1:Y:S01]  /*1c6b0*/  LDC.U8 R242, c[0x0][0x2d8] ;  /* 0x0000b600fff27b82 */ /* 0x000e620000000000 */
[C---:B------:R-:W-:Y:S01]  /*1c6c0*/  FMUL.FTZ R5, R0.reuse, R153 ;  /* 0x0000009900057220 */ /* 0x040fe20000410000 */
[----:B------:R-:W-:Y:S01]  /*1c6d0*/  MUFU.EX2 R190, R190 ;  /* 0x000000be00be7308 */ /* 0x000fe20000000800 */
[C---:B------:R-:W-:Y:S02]  /*1c6e0*/  FMUL.FTZ R32, R0.reuse, R140 ;  /* 0x0000008c00207220 */ /* 0x040fe40000410000 */
[----:B------:R-:W-:Y:S01]  /*1c6f0*/  FMUL.FTZ R33, R0, R141 ;  /* 0x0000008d00217220 */ /* 0x000fe20000410000 */
[----:B------:R-:W-:Y:S01]  /*1c700*/  PRMT R141, R138, 0x5410, R139 ;  /* 0x000054108a8d7816 */ /* 0x000fe2000000008b */
        /* <DEDUP_REMOVED lines=26> */
[----:B------:R-:W-:Y:S01]  /*1c8b0*/  FMUL.FTZ R129, R0, R129 ;  /* 0x0000008100817220 */ /* 0x000fe20000410000 */
[----:B------:R-:W-:Y:S01]  /*1c8c0*/  SHF.R.U32.HI R0, RZ, 0x18, R177 ;  /* 0x00000018ff007819 */ /* 0x000fe200000116b1 */
[--C-:B------:R-:W-:Y:S02]  /*1c8d0*/  FFMA.FTZ R187, R19, c[0x0][0x23c], -R137.reuse ;  /* 0x00008f0013bb7a23 */ /* 0x100fe40000010889 */
[--C-:B------:R-:W-:Y:S01]  /*1c8e0*/  FFMA.FTZ R195, R22, c[0x0][0x23c], -R137.reuse ;  /* 0x00008f0016c37a23 */ /* 0x100fe20000010889 */
[----:B-1----:R-:W-:Y:S01]  /*1c8f0*/  ISETP.GE.U32.AND P4, PT, R242, R0, PT ;  /* 0x00000000f200720c */ /* 0x002fe20003f86070 */
[--C-:B------:R-:W-:Y:S01]  /*1c900*/  FFMA.FTZ R6, R6, c[0x0][0x23c], -R137.reuse ;  /* 0x00008f0006067a23 */ /* 0x100fe20000010889 */
[----:B------:R-:W-:Y:S01]  /*1c910*/  SHF.R.U32.HI R0, RZ, 0x10, R176 ;  /* 0x00000010ff007819 */ /* 0x000fe200000116b0 */
[--C-:B------:R-:W-:Y:S01]  /*1c920*/  FFMA.FTZ R7, R7, c[0x0][0x23c], -R137.reuse ;  /* 0x00008f0007077a23 */ /* 0x100fe20000010889 */
[----:B------:R-:W-:Y:S01]  /*1c930*/  MUFU.EX2 R176, R185 ;  /* 0x000000b900b07308 */ /* 0x000fe20000000800 */
[--C-:B------:R-:W-:Y:S01]  /*1c940*/  FFMA.FTZ R223, R23, c[0x0][0x23c], -R137.reuse ;  /* 0x00008f0017df7a23 */ /* 0x100fe20000010889 */
[----:B------:R-:W-:Y:S01]  /*1c950*/  LOP3.LUT R0, R0, 0xff, RZ, 0xc0, !PT ;  /* 0x000000ff00007812 */ /* 0x000fe200078ec0ff */
[--C-:B------:R-:W-:Y:S02]  /*1c960*/  FFMA.FTZ R234, R34, c[0x0][0x23c], -R137.reuse ;  /* 0x00008f0022ea7a23 */ /* 0x100fe40000010889 */
[----:B------:R-:W-:Y:S01]  /*1c970*/  FFMA.FTZ R236, R35, c[0x0][0x23c], -R137 ;  /* 0x00008f0023ec7a23 */ /* 0x000fe20000010889 */
[----:B------:R-:W-:Y:S01]  /*1c980*/  ISETP.GE.U32.AND P6, PT, R242, R0, PT ;  /* 0x00000000f200720c */ /* 0x000fe20003fc6070 */
[----:B------:R-:W-:Y:S02]  /*1c990*/  FADD.FTZ R0, -R132, R2 ;  /* 0x0000000284007221 */ /* 0x000fe40000010100 */
[----:B------:R-:W-:Y:S01]  /*1c9a0*/  FADD.FTZ R2, -R134, R135 ;  /* 0x0000008786027221 */ /* 0x000fe20000010100 */
[----:B------:R-:W-:Y:S01]  /*1c9b0*/  MUFU.EX2 R137, R6 ;  /* 0x0000000600897308 */ /* 0x000fe20000000800 */
[----:B------:R-:W-:Y:S02]  /*1c9c0*/  FMUL.FTZ R0, R0, c[0x0][0x23c] ;  /* 0x00008f0000007a20 */ /* 0x000fe40000410000 */
[----:B------:R-:W-:Y:S07]  /*1c9d0*/  FMUL.FTZ R2, R2, c[0x0][0x23c] ;  /* 0x00008f0002027a20 */ /* 0x000fee0000410000 */
[----:B------:R-:W1:Y:S10]  /*1c9e0*/  MUFU.EX2 R0, R0 ;  /* 0x0000000000007308 */ /* 0x000e740000000800 */
[----:B------:R-:W5:Y:S10]  /*1c9f0*/  MUFU.EX2 R153, R7 ;  /* 0x0000000700997308 */ /* 0x000f740000000800 */
[----:B------:R-:W-:Y:S01]  /*1ca00*/  MUFU.EX2 R2, R2 ;  /* 0x0000000200027308 */ /* 0x000fe20000000800 */
[C---:B-1----:R-:W-:Y:S02]  /*1ca10*/  FFMA.FTZ R144, R0.reuse, R217, R137 ;  /* 0x000000d900907223 */ /* 0x042fe40000010089 */
[C---:B------:R-:W-:Y:S02]  /*1ca20*/  FMUL.FTZ R22, R0.reuse, R146 ;  /* 0x0000009200167220 */ /* 0x040fe40000410000 */
[C---:B------:R-:W-:Y:S02]  /*1ca30*/  FMUL.FTZ R6, R0.reuse, R154 ;  /* 0x0000009a00067220 */ /* 0x040fe40000410000 */
[C---:B------:R-:W-:Y:S03]  /*1ca40*/  FMUL.FTZ R18, R0.reuse, R150 ;  /* 0x0000009600127220 */ /* 0x040fe60000410000 */
[----:B------:R-:W-:Y:S01]  /*1ca50*/  MUFU.EX2 R234, R234 ;  /* 0x000000ea00ea7308 */ /* 0x000fe20000000800 */
[C---:B------:R-:W-:Y:S01]  /*1ca60*/  FMUL.FTZ R19, R0.reuse, R151 ;  /* 0x0000009700137220 */ /* 0x040fe20000410000 */
[----:B-----5:R-:W-:Y:S01]  /*1ca70*/  F2FP.BF16.PACK_AB R137, R153, R137 ;  /* 0x000000899989723e */ /* 0x020fe200000010ff */
[C---:B------:R-:W-:Y:S02]  /*1ca80*/  FMUL.FTZ R7, R0.reuse, R155 ;  /* 0x0000009b00077220 */ /* 0x040fe40000410000 */
[C---:B------:R-:W-:Y:S01]  /*1ca90*/  FMUL.FTZ R23, R0.reuse, R147 ;  /* 0x0000009300177220 */ /* 0x040fe20000410000 */
[C---:B------:R-:W-:Y:S01]  /*1caa0*/  PRMT R135, R137.reuse, 0x7632, R135 ;  /* 0x0000763289877816 */ /* 0x040fe20000000087 */
[C---:B------:R-:W-:Y:S02]  /*1cab0*/  FMUL.FTZ R34, R0.reuse, R142 ;  /* 0x0000008e00227220 */ /* 0x040fe40000410000 */
[C---:B------:R-:W-:Y:S01]  /*1cac0*/  FMUL.FTZ R35, R0.reuse, R143 ;  /* 0x0000008f00237220 */ /* 0x040fe20000410000 */
[----:B------:R-:W-:Y:S01]  /*1cad0*/  PRMT R140, R137, 0x5410, R135 ;  /* 0x00005410898c7816 */ /* 0x000fe20000000087 */
[----:B------:R-:W-:Y:S01]  /*1cae0*/  FMUL.FTZ R38, R0, R38 ;  /* 0x0000002600267220 */ /* 0x000fe20000410000 */
[----:B------:R-:W-:Y:S01]  /*1caf0*/  LOP3.LUT R143, R172, 0xffff, RZ, 0xc0, !PT ;  /* 0x0000ffffac8f7812 */ /* 0x000fe200078ec0ff */
[C---:B------:R-:W-:Y:S01]  /*1cb00*/  FMUL.FTZ R39, R0.reuse, R39 ;  /* 0x0000002700277220 */ /* 0x040fe20000410000 */
[----:B------:R-:W1:Y:S01]  /*1cb10*/  MUFU.EX2 R142, R8 ;  /* 0x00000008008e7308 */ /* 0x000e620000000800 */
[C---:B------:R-:W-:Y:S01]  /*1cb20*/  FMUL.FTZ R50, R0.reuse, R50 ;  /* 0x0000003200327220 */ /* 0x040fe20000410000 */
[----:B------:R-:W-:Y:S01]  /*1cb30*/  SHF.R.U32.HI R143, RZ, 0x8, R143 ;  /* 0x00000008ff8f7819 */ /* 0x000fe2000001168f */
[C---:B------:R-:W-:Y:S02]  /*1cb40*/  FMUL.FTZ R51, R0.reuse, R51 ;  /* 0x0000003300337220 */ /* 0x040fe40000410000 */
[C---:B------:R-:W-:Y:S01]  /*1cb50*/  FMUL.FTZ R54, R0.reuse, R54 ;  /* 0x0000003600367220 */ /* 0x040fe20000410000 */
[----:B------:R-:W-:Y:S01]  /*1cb60*/  LOP3.LUT R143, R143, 0xffff, RZ, 0xc0, !PT ;  /* 0x0000ffff8f8f7812 */ /* 0x000fe200078ec0ff */
        /* <DEDUP_REMOVED lines=22> */
[C---:B-1----:R-:W-:Y:S01]  /*1ccd0*/  FFMA.FTZ R147, R2.reuse, R230, R142 ;  /* 0x000000e602937223 */ /* 0x042fe2000001008e */
[----:B------:R-:W-:Y:S01]  /*1cce0*/  LOP3.LUT R177, R177, 0xffff, RZ, 0xc0, !PT ;  /* 0x0000ffffb1b17812 */ /* 0x000fe200078ec0ff */
[----:B------:R-:W-:Y:S01]  /*1ccf0*/  FMUL.FTZ R8, R2, R168 ;  /* 0x000000a802087220 */ /* 0x000fe20000410000 */
[----:B------:R-:W-:Y:S01]  /*1cd00*/  LOP3.LUT R0, R0, 0xff, RZ, 0xc0, !PT ;  /* 0x000000ff00007812 */ /* 0x000fe200078ec0ff */
[C---:B------:R-:W-:Y:S01]  /*1cd10*/  FMUL.FTZ R24, R2.reuse, R160 ;  /* 0x000000a002187220 */ /* 0x040fe20000410000 */
[----:B------:R-:W1:Y:S01]  /*1cd20*/  MUFU.EX2 R168, R180 ;  /* 0x000000b400a87308 */ /* 0x000e620000000800 */
[C---:B------:R-:W-:Y:S02]  /*1cd30*/  FMUL.FTZ R25, R2.reuse, R161 ;  /* 0x000000a102197220 */ /* 0x040fe40000410000 */
[C---:B------:R-:W-:Y:S02]  /*1cd40*/  FMUL.FTZ R28, R2.reuse, R156 ;  /* 0x0000009c021c7220 */ /* 0x040fe40000410000 */
[C---:B------:R-:W-:Y:S01]  /*1cd50*/  FMUL.FTZ R29, R2.reuse, R157 ;  /* 0x0000009d021d7220 */ /* 0x040fe20000410000 */
[----:B------:R-:W-:Y:S01]  /*1cd60*/  SHF.R.U32.HI R157, RZ, 0x10, R172 ;  /* 0x00000010ff9d7819 */ /* 0x000fe200000116ac */
        /* <DEDUP_REMOVED lines=9> */
[----:B-1----:R-:W-:Y:S01]  /*1ce00*/  F2FP.BF16.PACK_AB R154, R176, R168 ;  /* 0x000000a8b09a723e */ /* 0x002fe200000010ff */
        /* <DEDUP_REMOVED lines=14> */
[C---:B------:R-:W-:Y:S01]  /*1cef0*/  FMUL.FTZ R125, R2.reuse, R125 ;  /* 0x0000007d027d7220 */ /* 0x040fe20000410000 */
[----:B----4-:R-:W-:Y:S05]  /*1cf00*/  @!P5 HFMA2.BF16_V2 R13, -RZ.H0_H0, RZ.H0_H0, -R139.H0_H0 ;  /* 0x200000ffff0dd231 */ /* 0x010fea000034098b */
[----:B------:R-:W-:Y:S04]  /*1cf10*/  PRMT R9, R13, 0x7610, R9 ;  /* 0x000076100d097816 */ /* 0x000fe80000000009 */
[----:B------:R-:W-:Y:S01]  /*1cf20*/  @!P5 PRMT R139, R9, 0x5410, RZ ;  /* 0x00005410098bd816 */ /* 0x000fe200000000ff */
[----:B------:R-:W-:Y:S04]  /*1cf30*/  FMUL.FTZ R9, R2, R169 ;  /* 0x000000a902097220 */ /* 0x000fe80000410000 */
[----:B------:R-:W-:Y:S01]  /*1cf40*/  STG.E.U16 [R196.64+0x2], R139 ;  /* 0x0000028bc4007986 */ /* 0x000fe2000c10151c */
[----:B--2---:R-:W-:Y:S05]  /*1cf50*/  @!P0 HFMA2.BF16_V2 R15, -RZ.H0_H0, RZ.H0_H0, -R138.H0_H0 ;  /* 0x200000ffff0f8231 */ /* 0x004fea000034098a */
[----:B------:R1:W-:Y:S01]  /*1cf60*/  @!P0 STL.S16 [R1+0x34], R15 ;  /* 0x0000340f01008387 */ /* 0x0003e20000100600 */
[----:B------:R-:W-:Y:S03]  /*1cf70*/  PRMT R12, R15, 0x7610, R12 ;  /* 0x000076100f0c7816 */ /* 0x000fe6000000000c */
[----:B------:R2:W-:Y:S01]  /*1cf80*/  @!P5 STL.S16 [R1+0x30], R13 ;  /* 0x0000300d0100d387 */ /* 0x0005e20000100600 */
[----:B------:R-:W-:Y:S01]  /*1cf90*/  ISETP.GE.U32.AND P5, PT, R242, R0, PT ;  /* 0x00000000f200720c */ /* 0x000fe20003fa6070 */
[----:B------:R-:W-:Y:S01]  /*1cfa0*/  FADD.FTZ R0, -R3, R136 ;  /* 0x0000008803007221 */ /* 0x000fe20000010100 */
[----:B------:R-:W-:Y:S01]  /*1cfb0*/  @!P0 PRMT R138, R12, 0x5410, RZ ;  /* 0x000054100c8a8816 */ /* 0x000fe200000000ff */
[----:B------:R3:W4:Y:S01]  /*1cfc0*/  LDL.S16 R26, [R1+0x3c] ;  /* 0x00003c00011a7983 */ /* 0x0007220000100600 */
[----:B------:R-:W-:Y:S01]  /*1cfd0*/  FMUL.FTZ R12, R2, R164 ;  /* 0x000000a4020c7220 */ /* 0x000fe20000410000 */
[----:B------:R-:W-:Y:S01]  /*1cfe0*/  SHF.R.U32.HI R136, RZ, 0x8, R177 ;  /* 0x00000008ff887819 */ /* 0x000fe200000116b1 */
[----:B------:R-:W-:Y:S01]  /*1cff0*/  FMUL.FTZ R0, R0, c[0x0][0x23c] ;  /* 0x00008f0000007a20 */ /* 0x000fe20000410000 */
[----:B------:R-:W5:Y:S01]  /*1d000*/  LDC.U8 R177, c[0x0][0x2d8] ;  /* 0x0000b600ffb17b82 */ /* 0x000f620000000000 */
[----:B------:R-:W-:Y:S01]  /*1d010*/  FADD.FTZ R164, R226, R152 ;  /* 0x00000098e2a47221 */ /* 0x000fe20000010000 */
[----:B------:R-:W-:Y:S01]  /*1d020*/  LOP3.LUT R136, R136, 0xffff, RZ, 0xc0, !PT ;  /* 0x0000ffff88887812 */ /* 0x000fe200078ec0ff */
[----:B------:R3:W-:Y:S01]  /*1d030*/  STG.E.U16 [R196.64], R138 ;  /* 0x0000008ac4007986 */ /* 0x0007e2000c10151c */
[----:B------:R-:W-:Y:S01]  /*1d040*/  F2FP.BF16.PACK_AB R152, R150, R151 ;  /* 0x000000979698723e */ /* 0x000fe200000010ff */
[----:B------:R-:W5:Y:S01]  /*1d050*/  MUFU.EX2 R0, R0 ;  /* 0x0000000000007308 */ /* 0x000f620000000800 */
[----:B------:R-:W-:Y:S01]  /*1d060*/  ISETP.GE.U32.AND P0, PT, R242, R143, PT ;  /* 0x0000008ff200720c */ /* 0x000fe20003f06070 */
[----:B-1----:R1:W4:Y:S01]  /*1d070*/  LDL.S16 R15, [R1+0x38] ;  /* 0x00003800010f7983 */ /* 0x0023220000100600 */
[----:B--2---:R-:W-:Y:S01]  /*1d080*/  FMUL.FTZ R13, R2, R165 ;  /* 0x000000a5020d7220 */ /* 0x004fe20000410000 */
[----:B------:R-:W-:Y:S06]  /*1d090*/  F2FP.BF16.PACK_AB R2, R178, R142 ;  /* 0x0000008eb202723e */ /* 0x000fec00000010ff */
[----:B------:R-:W2:Y:S01]  /*1d0a0*/  MUFU.EX2 R165, R183 ;  /* 0x000000b700a57308 */ /* 0x000ea20000000800 */
[----:B-----5:R-:W-:Y:S01]  /*1d0b0*/  FFMA.FTZ R145, R0, R231, R151 ;  /* 0x000000e700917223 */ /* 0x020fe20000010097 */
[----:B---3--:R-:W-:Y:S01]  /*1d0c0*/  LOP3.LUT R138, R174, 0xffff, RZ, 0xc0, !PT ;  /* 0x0000ffffae8a7812 */ /* 0x008fe200078ec0ff */
        /* <DEDUP_REMOVED lines=28> */
[----:B------:R-:W-:Y:S01]  /*1d290*/  FADD.FTZ R163, R153, R144 ;  /* 0x0000009099a37221 */ /* 0x000fe20000010000 */
[----:B------:R-:W-:Y:S01]  /*1d2a0*/  PRMT R153, R152, 0x7632, R153 ;  /* 0x0000763298997816 */ /* 0x000fe20000000099 */
[----:B------:R-:W-:Y:S01]  /*1d2b0*/  FADD.FTZ R170, R178, R147 ;  /* 0x00000093b2aa7221 */ /* 0x000fe20000010000 */
[----:B------:R-:W-:Y:S04]  /*1d2c0*/  SHF.R.U32.HI R147, RZ, 0x10, R172 ;  /* 0x00000010ff937819 */ /* 0x000fe800000116ac */
[----:B------:R-:W-:Y:S01]  /*1d2d0*/  LOP3.LUT R147, R147, 0xff, RZ, 0xc0, !PT ;  /* 0x000000ff93937812 */ /* 0x000fe200078ec0ff */
[----:B----4-:R-:W-:Y:S05]  /*1d2e0*/  @!P6 HFMA2.BF16_V2 R26, -RZ.H0_H0, RZ.H0_H0, -R137.H0_H0 ;  /* 0x200000ffff1ae231 */ /* 0x010fea0000340989 */
[----:B------:R3:W-:Y:S01]  /*1d2f0*/  @!P6 STL.S16 [R1+0x3c], R26 ;  /* 0x00003c1a0100e387 */ /* 0x0007e20000100600 */
[----:B------:R-:W-:Y:S04]  /*1d300*/  PRMT R14, R26, 0x7610, R14 ;  /* 0x000076101a0e7816 */ /* 0x000fe8000000000e */
[----:B------:R-:W-:Y:S01]  /*1d310*/  @!P6 PRMT R137, R14, 0x5410, RZ ;  /* 0x000054100e89e816 */ /* 0x000fe200000000ff */
[C---:B------:R-:W-:Y:S01]  /*1d320*/  FMUL.FTZ R14, R0.reuse, R166 ;  /* 0x000000a6000e7220 */ /* 0x040fe20000410000 */
[----:B------:R-:W-:Y:S03]  /*1d330*/  ISETP.GE.U32.AND P6, PT, R177, R136, PT ;  /* 0x00000088b100720c */ /* 0x000fe60003fc6070 */
[----:B------:R4:W-:Y:S01]  /*1d340*/  STG.E.U16 [R198.64], R137 ;  /* 0x00000089c6007986 */ /* 0x0009e2000c10151c */
[----:B------:R-:W-:Y:S05]  /*1d350*/  @!P3 HFMA2.BF16_V2 R15, -RZ.H0_H0, RZ.H0_H0, -R135.H0_H0 ;  /* 0x200000ffff0fb231 */ /* 0x000fea0000340987 */
[----:B------:R5:W-:Y:S01]  /*1d360*/  @!P3 STL.S16 [R1+0x38], R15 ;  /* 0x0000380f0100b387 */ /* 0x000be20000100600 */
[----:B------:R-:W-:Y:S03]  /*1d370*/  PRMT R11, R15, 0x7610, R11 ;  /* 0x000076100f0b7816 */ /* 0x000fe6000000000b */
[----:B------:R1:W2:Y:S01]  /*1d380*/  LDL.S16 R146, [R1+0x50] ;  /* 0x0000500001927983 */ /* 0x0002a20000100600 */
[----:B------:R-:W-:Y:S01]  /*1d390*/  @!P3 PRMT R135, R11, 0x5410, RZ ;  /* 0x000054100b87b816 */ /* 0x000fe200000000ff */
[C---:B------:R-:W-:Y:S01]  /*1d3a0*/  FMUL.FTZ R11, R0.reuse, R171 ;  /* 0x000000ab000b7220 */ /* 0x040fe20000410000 */
[----:B------:R-:W-:Y:S01]  /*1d3b0*/  ISETP.GE.U32.AND P3, PT, R177, R181, PT ;  /* 0x000000b5b100720c */ /* 0x000fe20003f66070 */
[----:B---3--:R-:W-:Y:S01]  /*1d3c0*/  FMUL.FTZ R26, R0, R162 ;  /* 0x000000a2001a7220 */ /* 0x008fe20000410000 */
[----:B------:R-:W-:Y:S01]  /*1d3d0*/  SHF.R.U32.HI R162, RZ, 0x18, R172 ;  /* 0x00000018ffa27819 */ /* 0x000fe200000116ac */
[----:B------:R-:W-:Y:S01]  /*1d3e0*/  FADD.FTZ R171, R150, R145 ;  /* 0x0000009196ab7221 */ /* 0x000fe20000010000 */
[----:B------:R3:W-:Y:S01]  /*1d3f0*/  STG.E.U16 [R198.64+0x2], R135 ;  /* 0x00000287c6007986 */ /* 0x0007e2000c10151c */
[----:B----4-:R-:W-:Y:S01]  /*1d400*/  SHF.R.U32.HI R137, RZ, 0x10, R174 ;  /* 0x00000010ff897819 */ /* 0x010fe200000116ae */
[----:B-----5:R-:W-:Y:S01]  /*1d410*/  FMUL.FTZ R15, R0, R167 ;  /* 0x000000a7000f7220 */ /* 0x020fe20000410000 */
[----:B------:R-:W-:Y:S01]  /*1d420*/  PRMT R0, R2, 0x7610, R0 ;  /* 0x0000761002007816 */ /* 0x000fe20000000000 */
[----:B------:R-:W-:Y:S01]  /*1d430*/  IMAD.WIDE.U32 R166, R182, -0x2daee0ad, RZ ;  /* 0xd2511f53b6a67825 */ /* 0x000fe200078e00ff */
[----:B------:R-:W-:Y:S04]  /*1d440*/  PRMT R2, R2, 0x7632, R2 ;  /* 0x0000763202027816 */ /* 0x000fe80000000002 */
[C-C-:B------:R-:W-:Y:S02]  /*1d450*/  LOP3.LUT R155, R167.reuse, UR16, R188.reuse, 0x96, !PT ;  /* 0x00000010a79b7c12 */ /* 0x140fe4000f8e96bc */
[----:B------:R-:W-:Y:S02]  /*1d460*/  LOP3.LUT R169, R167, UR16, R188, 0x96, !PT ;  /* 0x00000010a7a97c12 */ /* 0x000fe4000f8e96bc */
[----:B---3--:R-:W-:Y:S01]  /*1d470*/  SHF.R.U32.HI R135, RZ, 0x18, R174 ;  /* 0x00000018ff877819 */ /* 0x008fe200000116ae */
[----:B--2---:R-:W-:Y:S05]  /*1d480*/  @!P2 HFMA2.BF16_V2 R146, -RZ.H0_H0, RZ.H0_H0, -R0.H0_H0 ;  /* 0x200000ffff92a231 */ /* 0x004fea0000340900 */
[----:B------:R2:W-:Y:S01]  /*1d490*/  @!P2 STL.S16 [R1+0x50], R146 ;  /* 0x000050920100a387 */ /* 0x0005e20000100600 */
[----:B------:R-:W-:Y:S03]  /*1d4a0*/  PRMT R142, R146, 0x7610, R142 ;  /* 0x00007610928e7816 */ /* 0x000fe6000000008e */
[----:B------:R1:W3:Y:S04]  /*1d4b0*/  LDL.S16 R226, [R1+0x4c] ;  /* 0x00004c0001e27983 */ /* 0x0002e80000100600 */
[----:B------:R1:W4:Y:S04]  /*1d4c0*/  LDL.S16 R244, [R1+0x48] ;  /* 0x0000480001f47983 */ /* 0x0003280000100600 */
[----:B------:R1:W5:Y:S04]  /*1d4d0*/  LDL.S16 R243, [R1+0x44] ;  /* 0x0000440001f37983 */ /* 0x0003680000100600 */
[----:B------:R1:W5:Y:S04]  /*1d4e0*/  LDL.S16 R231, [R1+0x5c] ;  /* 0x00005c0001e77983 */ /* 0x0003680000100600 */
[----:B------:R1:W5:Y:S04]  /*1d4f0*/  LDL.S16 R230, [R1+0x58] ;  /* 0x0000580001e67983 */ /* 0x0003680000100600 */
[----:B------:R1:W5:Y:S01]  /*1d500*/  LDL.S16 R217, [R1+0x54] ;  /* 0x0000540001d97983 */ /* 0x0003620000100600 */
[----:B--2---:R-:W-:Y:S02]  /*1d510*/  PRMT R146, R0, 0x5410, R2 ;  /* 0x0000541000927816 */ /* 0x004fe40000000002 */
[----:B------:R-:W-:Y:S02]  /*1d520*/  @!P2 PRMT R0, R142, 0x5410, RZ ;  /* 0x000054108e00a816 */ /* 0x000fe400000000ff */
[----:B------:R-:W-:Y:S03]  /*1d530*/  LOP3.LUT R142, R173, UR15, R184, 0x96, !PT ;  /* 0x0000000fad8e7c12 */ /* 0x000fe6000f8e96b8 */
[----:B------:R2:W-:Y:S01]  /*1d540*/  STG.E.U16 [R148.64], R0 ;  /* 0x0000000094007986 */ /* 0x0005e2000c10151c */
[C---:B------:R-:W-:Y:S02]  /*1d550*/  LOP3.LUT R136, R142.reuse, 0xffff, RZ, 0xc0, !PT ;  /* 0x0000ffff8e887812 */ /* 0x040fe400078ec0ff */
[----:B------:R-:W-:Y:S02]  /*1d560*/  LOP3.LUT R144, R142, 0xff, RZ, 0xc0, !PT ;  /* 0x000000ff8e907812 */ /* 0x000fe400078ec0ff */
[----:B------:R-:W-:Y:S02]  /*1d570*/  SHF.R.U32.HI R136, RZ, 0x8, R136 ;  /* 0x00000008ff887819 */ /* 0x000fe40000011688 */
[----:B------:R-:W-:Y:S02]  /*1d580*/  SHF.R.U32.HI R145, RZ, 0x18, R142 ;  /* 0x00000018ff917819 */ /* 0x000fe4000001168e */
[----:B------:R-:W-:Y:S02]  /*1d590*/  PRMT R156, R144, 0x5410, R136 ;  /* 0x00005410909c7816 */ /* 0x000fe40000000088 */
[C---:B------:R-:W-:Y:S02]  /*1d5a0*/  LOP3.LUT R136, R172.reuse, 0xffff, RZ, 0xc0, !PT ;  /* 0x0000ffffac887812 */ /* 0x040fe400078ec0ff */
[----:B------:R-:W-:Y:S01]  /*1d5b0*/  LOP3.LUT R144, R172, 0xff, RZ, 0xc0, !PT ;  /* 0x000000ffac907812 */ /* 0x000fe200078ec0ff */
[----:B------:R-:W1:Y:S01]  /*1d5c0*/  MUFU.EX2 R173, R187 ;  /* 0x000000bb00ad7308 */ /* 0x000e620000000800 */
[----:B------:R-:W-:Y:S02]  /*1d5d0*/  SHF.R.U32.HI R136, RZ, 0x8, R136 ;  /* 0x00000008ff887819 */ /* 0x000fe40000011688 */
[----:B------:R-:W-:Y:S02]  /*1d5e0*/  SHF.R.U32.HI R172, RZ, 0x18, R172 ;  /* 0x00000018ffac7819 */ /* 0x000fe400000116ac */
[----:B------:R-:W-:Y:S02]  /*1d5f0*/  PRMT R158, R144, 0x5410, R136 ;  /* 0x00005410909e7816 */ /* 0x000fe40000000088 */
[----:B------:R-:W-:Y:S02]  /*1d600*/  LOP3.LUT R136, R175, UR15, R186, 0x96, !PT ;  /* 0x0000000faf887c12 */ /* 0x000fe4000f8e96ba */
[----:B------:R-:W-:Y:S02]  /*1d610*/  SHF.R.U32.HI R144, RZ, 0x10, R142 ;  /* 0x00000010ff907819 */ /* 0x000fe4000001168e */
[----:B------:R-:W-:Y:S02]  /*1d620*/  LOP3.LUT R142, R136, 0xffff, RZ, 0xc0, !PT ;  /* 0x0000ffff888e7812 */ /* 0x000fe400078ec0ff */
[----:B------:R-:W-:Y:S01]  /*1d630*/  LOP3.LUT R144, R144, 0xff, RZ, 0xc0, !PT ;  /* 0x000000ff90907812 */ /* 0x000fe200078ec0ff */
[----:B--2---:R-:W-:Y:S01]  /*1d640*/  FADD.FTZ R149, R165, R163 ;  /* 0x000000a3a5957221 */ /* 0x004fe20000010000 */
[----:B------:R-:W-:Y:S01]  /*1d650*/  SHF.R.U32.HI R142, RZ, 0x8, R142 ;  /* 0x00000008ff8e7819 */ /* 0x000fe2000001168e */
[----:B------:R-:W-:Y:S01]  /*1d660*/  FADD.FTZ R148, R168, R164 ;  /* 0x000000a4a8947221 */ /* 0x000fe20000010000 */
[----:B------:R-:W-:Y:S01]  /*1d670*/  PRMT R145, R144, 0x5410, R145 ;  /* 0x0000541090917816 */ /* 0x000fe20000000091 */
[----:B------:R-:W-:Y:S01]  /*1d680*/  MUFU.EX2 R164, R194 ;  /* 0x000000c200a47308 */ /* 0x000fe20000000800 */
[----:B------:R-:W-:Y:S02]  /*1d690*/  LOP3.LUT R144, R136, 0xff, RZ, 0xc0, !PT ;  /* 0x000000ff88907812 */ /* 0x000fe400078ec0ff */
[----:B------:R-:W-:Y:S02]  /*1d6a0*/  PRMT R172, R147, 0x5410, R172 ;  /* 0x0000541093ac7816 */ /* 0x000fe400000000ac */
[----:B------:R-:W-:Y:S02]  /*1d6b0*/  PRMT R161, R144, 0x5410, R142 ;  /* 0x0000541090a17816 */ /* 0x000fe4000000008e */
[--C-:B------:R-:W-:Y:S02]  /*1d6c0*/  SHF.R.U32.HI R144, RZ, 0x10, R136.reuse ;  /* 0x00000010ff907819 */ /* 0x100fe40000011688 */
[----:B------:R-:W-:Y:S01]  /*1d6d0*/  SHF.R.U32.HI R142, RZ, 0x18, R136 ;  /* 0x00000018ff8e7819 */ /* 0x000fe20000011688 */
[----:B------:R-:W-:Y:S01]  /*1d6e0*/  MUFU.EX2 R194, R227 ;  /* 0x000000e300c27308 */ /* 0x000fe20000000800 */
[----:B------:R-:W-:Y:S02]  /*1d6f0*/  LOP3.LUT R136, R144, 0xff, RZ, 0xc0, !PT ;  /* 0x000000ff90887812 */ /* 0x000fe400078ec0ff */
[C---:B-1----:R-:W-:Y:S01]  /*1d700*/  F2FP.BF16.PACK_AB R160, R173.reuse, R165 ;  /* 0x000000a5ada0723e */ /* 0x042fe200000010ff */
[----:B------:R-:W-:Y:S01]  /*1d710*/  FADD.FTZ R165, R173, R149 ;  /* 0x00000095ada57221 */ /* 0x000fe20000010000 */
[----:B------:R-:W-:Y:S02]  /*1d720*/  PRMT R150, R136, 0x5410, R142 ;  /* 0x0000541088967816 */ /* 0x000fe4000000008e */
[C---:B------:R-:W-:Y:S02]  /*1d730*/  LOP3.LUT R136, R174.reuse, 0xffff, RZ, 0xc0, !PT ;  /* 0x0000ffffae887812 */ /* 0x040fe400078ec0ff */
[----:B------:R-:W-:Y:S01]  /*1d740*/  LOP3.LUT R142, R174, 0xff, RZ, 0xc0, !PT ;  /* 0x000000ffae8e7812 */ /* 0x000fe200078ec0ff */
[----:B------:R1:W-:Y:S01]  /*1d750*/  MUFU.EX2 R175, R191 ;  /* 0x000000bf00af7308 */ /* 0x0003e20000000800 */
[----:B------:R-:W-:Y:S02]  /*1d760*/  SHF.R.U32.HI R136, RZ, 0x8, R136 ;  /* 0x00000008ff887819 */ /* 0x000fe40000011688 */
[----:B------:R-:W-:Y:S02]  /*1d770*/  PRMT R159, R160, 0x7632, R159 ;  /* 0x00007632a09f7816 */ /* 0x000fe4000000009f */
[----:B------:R-:W-:Y:S02]  /*1d780*/  PRMT R151, R142, 0x5410, R136 ;  /* 0x000054108e977816 */ /* 0x000fe40000000088 */
[----:B------:R-:W-:Y:S02]  /*1d790*/  LOP3.LUT R136, R157, 0xff, RZ, 0xc0, !PT ;  /* 0x000000ff9d887812 */ /* 0x000fe400078ec0ff */
[----:B------:R-:W-:Y:S01]  /*1d7a0*/  PRMT R157, R154, 0x7632, R157 ;  /* 0x000076329a9d7816 */ /* 0x000fe2000000009d */
[----:B------:R-:W-:Y:S01]  /*1d7b0*/  MUFU.EX2 R227, R235 ;  /* 0x000000eb00e37308 */ /* 0x000fe20000000800 */
[----:B------:R-:W-:Y:S02]  /*1d7c0*/  ISETP.GE.U32.AND P1, PT, R177, R136, PT ;  /* 0x00000088b100720c */ /* 0x000fe40003f26070 */
[--C-:B------:R-:W-:Y:S02]  /*1d7d0*/  SHF.R.U32.HI R0, RZ, 0x10, R174.reuse ;  /* 0x00000010ff007819 */ /* 0x100fe400000116ae */
[----:B------:R-:W-:Y:S02]  /*1d7e0*/  LOP3.LUT R136, R174, 0xff, RZ, 0xc0, !PT ;  /* 0x000000ffae887812 */ /* 0x000fe400078ec0ff */
[----:B------:R-:W-:Y:S02]  /*1d7f0*/  SHF.R.U32.HI R174, RZ, 0x18, R174 ;  /* 0x00000018ffae7819 */ /* 0x000fe400000116ae */
[----:B------:R-:W-:Y:S04]  /*1d800*/  LOP3.LUT R0, R0, 0xff, RZ, 0xc0, !PT ;  /* 0x000000ff00007812 */ /* 0x000fe800078ec0ff */
[----:B------:R-:W-:Y:S02]  /*1d810*/  PRMT R174, R0, 0x5410, R174 ;  /* 0x0000541000ae7816 */ /* 0x000fe400000000ae */
[----:B------:R-:W-:Y:S02]  /*1d820*/  LOP3.LUT R0, R137, 0xff, RZ, 0xc0, !PT ;  /* 0x000000ff89007812 */ /* 0x000fe400078ec0ff */
[----:B-1----:R-:W-:Y:S01]  /*1d830*/  F2FP.BF16.PACK_AB R191, R232, R233 ;  /* 0x000000e9e8bf723e */ /* 0x002fe200000010ff */
[----:B---3--:R-:W-:Y:S02]  /*1d840*/  @!P6 HFMA2.BF16_V2 R226, -RZ.H0_H0, RZ.H0_H0, -R2.H0_H0 ;  /* 0x200000ffffe2e231 */ /* 0x008fe40000340902 */
[----:B----4-:R-:W-:Y:S03]  /*1d850*/  @!P5 HFMA2.BF16_V2 R244, -RZ.H0_H0, RZ.H0_H0, -R152.H0_H0 ;  /* 0x200000fffff4d231 */ /* 0x010fe60000340998 */
[----:B------:R-:W-:Y:S01]  /*1d860*/  @!P6 STL.S16 [R1+0x4c], R226 ;  /* 0x00004ce20100e387 */ /* 0x000fe20000100600 */
[----:B------:R-:W-:Y:S01]  /*1d870*/  PRMT R147, R226, 0x7610, R147 ;  /* 0x00007610e2937816 */ /* 0x000fe20000000093 */
[----:B-----5:R-:W-:Y:S02]  /*1d880*/  @!P4 HFMA2.BF16_V2 R243, -RZ.H0_H0, RZ.H0_H0, -R153.H0_H0 ;  /* 0x200000fffff3c231 */ /* 0x020fe40000340999 */
[----:B------:R1:W2:Y:S01]  /*1d890*/  LDL.S16 R182, [R1+0x40] ;  /* 0x0000400001b67983 */ /* 0x0002a20000100600 */
[----:B------:R-:W-:Y:S01]  /*1d8a0*/  PRMT R180, R244, 0x7610, R180 ;  /* 0x00007610f4b47816 */ /* 0x000fe200000000b4 */
[----:B------:R-:W-:Y:S02]  /*1d8b0*/  @!P3 HFMA2.BF16_V2 R231, -RZ.H0_H0, RZ.H0_H0, -R154.H0_H0 ;  /* 0x200000ffffe7b231 */ /* 0x000fe4000034099a */
[----:B------:R3:W-:Y:S01]  /*1d8c0*/  @!P5 STL.S16 [R1+0x48], R244 ;  /* 0x000048f40100d387 */ /* 0x0007e20000100600 */
[----:B------:R-:W-:Y:S01]  /*1d8d0*/  @!P6 PRMT R2, R147, 0x5410, RZ ;  /* 0x000054109302e816 */ /* 0x000fe200000000ff */
[----:B------:R-:W-:Y:S02]  /*1d8e0*/  @!P0 HFMA2.BF16_V2 R230, -RZ.H0_H0, RZ.H0_H0, -R157.H0_H0 ;  /* 0x200000ffffe68231 */ /* 0x000fe4000034099d */
[----:B------:R4:W-:Y:S01]  /*1d8f0*/  @!P4 STL.S16 [R1+0x44], R243 ;  /* 0x000044f30100c387 */ /* 0x0009e20000100600 */
[----:B------:R-:W-:Y:S01]  /*1d900*/  PRMT R147, R152, 0x5410, R153 ;  /* 0x0000541098937816 */ /* 0x000fe20000000099 */
[----:B------:R-:W-:Y:S02]  /*1d910*/  @!P1 HFMA2.BF16_V2 R217, -RZ.H0_H0, RZ.H0_H0, -R160.H0_H0 ;  /* 0x200000ffffd99231 */ /* 0x000fe400003409a0 */
[----:B------:R5:W-:Y:S01]  /*1d920*/  @!P3 STL.S16 [R1+0x5c], R231 ;  /* 0x00005ce70100b387 */ /* 0x000be20000100600 */
[----:B------:R-:W-:Y:S02]  /*1d930*/  @!P5 PRMT R152, R180, 0x5410, RZ ;  /* 0x00005410b498d816 */ /* 0x000fe400000000ff */
[C---:B------:R-:W-:Y:S01]  /*1d940*/  ISETP.GE.U32.AND P5, PT, R177.reuse, R181, PT ;  /* 0x000000b5b100720c */ /* 0x040fe20003fa6070 */
[----:B------:R-:W-:Y:S01]  /*1d950*/  @!P0 STL.S16 [R1+0x58], R230 ;  /* 0x000058e601008387 */ /* 0x000fe20000100600 */
[----:B------:R-:W-:Y:S02]  /*1d960*/  ISETP.GE.U32.AND P0, PT, R177, R162, PT ;  /* 0x000000a2b100720c */ /* 0x000fe40003f06070 */
[----:B------:R-:W-:Y:S01]  /*1d970*/  PRMT R179, R243, 0x7610, R179 ;  /* 0x00007610f3b37816 */ /* 0x000fe200000000b3 */
[----:B------:R1:W-:Y:S01]  /*1d980*/  @!P1 STL.S16 [R1+0x54], R217 ;  /* 0x000054d901009387 */ /* 0x0003e20000100600 */
[----:B------:R-:W-:Y:S01]  /*1d990*/  PRMT R178, R231, 0x7610, R178 ;  /* 0x00007610e7b27816 */ /* 0x000fe200000000b2 */
[----:B------:R-:W1:Y:S01]  /*1d9a0*/  MUFU.EX2 R162, R189 ;  /* 0x000000bd00a27308 */ /* 0x000e620000000800 */
[----:B------:R-:W-:Y:S01]  /*1d9b0*/  @!P4 PRMT R153, R179, 0x5410, RZ ;  /* 0x00005410b399c816 */ /* 0x000fe200000000ff */
[----:B------:R-:W-:Y:S01]  /*1d9c0*/  STG.E.U16 [R220.64], R2 ;  /* 0x00000002dc007986 */ /* 0x000fe2000c10151c */
[C---:B------:R-:W-:Y:S02]  /*1d9d0*/  ISETP.GE.U32.AND P4, PT, R177.reuse, R0, PT ;  /* 0x00000000b100720c */ /* 0x040fe40003f86070 */
[----:B------:R-:W-:Y:S01]  /*1d9e0*/  PRMT R0, R154, 0x5410, R157 ;  /* 0x000054109a007816 */ /* 0x000fe2000000009d */
[----:B------:R-:W-:Y:S01]  /*1d9f0*/  STG.E.U16 [R218.64], R152 ;  /* 0x00000098da007986 */ /* 0x000fe2000c10151c */
[----:B------:R-:W-:Y:S02]  /*1da00*/  @!P5 PRMT R154, R178, 0x5410, RZ ;  /* 0x00005410b29ad816 */ /* 0x000fe400000000ff */
[----:B---3--:R-:W-:Y:S01]  /*1da10*/  IADD3 R244, P2, R196, -0x40, RZ ;  /* 0xffffffc0c4f47810 */ /* 0x008fe20007f5e0ff */
[----:B------:R-:W-:Y:S01]  /*1da20*/  STG.E.U16 [R218.64+0x2], R153 ;  /* 0x00000299da007986 */ /* 0x000fe2000c10151c */
[----:B------:R-:W-:Y:S02]  /*1da30*/  ISETP.GE.U32.AND P6, PT, R177, R143, PT ;  /* 0x0000008fb100720c */ /* 0x000fe40003fc6070 */
[----:B----4-:R-:W-:Y:S01]  /*1da40*/  IADD3.X R243, R197, -0x1, RZ, P2, !PT ;  /* 0xffffffffc5f37810 */ /* 0x010fe200017fe4ff */
[----:B------:R-:W-:Y:S01]  /*1da50*/  STG.E.U16 [R196.64+0x10], R154 ;  /* 0x0000109ac4007986 */ /* 0x000fe2000c10151c */
[----:B------:R-:W-:Y:S01]  /*1da60*/  ISETP.GE.U32.AND P2, PT, R177, R135, PT ;  /* 0x00000087b100720c */ /* 0x000fe20003f46070 */
[----:B-----5:R-:W-:Y:S01]  /*1da70*/  MUFU.EX2 R231, R228 ;  /* 0x000000e400e77308 */ /* 0x020fe20000000800 */
[----:B------:R-:W-:Y:S02]  /*1da80*/  SHF.R.U32.HI R135, RZ, 0x8, R138 ;  /* 0x00000008ff877819 */ /* 0x000fe4000001168a */
[----:B------:R-:W-:Y:S02]  /*1da90*/  PRMT R144, R230, 0x7610, R144 ;  /* 0x00007610e6907816 */ /* 0x000fe40000000090 */
[----:B------:R-:W-:Y:S02]  /*1daa0*/  LOP3.LUT R135, R135, 0xffff, RZ, 0xc0, !PT ;  /* 0x0000ffff87877812 */ /* 0x000fe400078ec0ff */
[C---:B------:R-:W-:Y:S01]  /*1dab0*/  ISETP.GE.U32.AND P3, PT, R177.reuse, R136, PT ;  /* 0x00000088b100720c */ /* 0x040fe20003f66070 */
[----:B-1----:R-:W-:Y:S01]  /*1dac0*/  FADD.FTZ R171, R162, R171 ;  /* 0x000000aba2ab7221 */ /* 0x002fe20000010000 */
[----:B------:R-:W-:Y:S01]  /*1dad0*/  ISETP.GE.U32.AND P5, PT, R177, R135, PT ;  /* 0x00000087b100720c */ /* 0x000fe20003fa6070 */
[----:B------:R-:W1:Y:S01]  /*1dae0*/  MUFU.EX2 R228, R236 ;  /* 0x000000ec00e47308 */ /* 0x000e620000000800 */
[----:B------:R-:W-:Y:S01]  /*1daf0*/  LOP3.LUT R135, R155, 0xff, RZ, 0xc0, !PT ;  /* 0x000000ff9b877812 */ /* 0x000fe200078ec0ff */
[----:B------:R-:W-:Y:S01]  /*1db00*/  FADD.FTZ R171, R190, R171 ;  /* 0x000000abbeab7221 */ /* 0x000fe20000010000 */
[----:B------:R-:W-:Y:S02]  /*1db10*/  @!P6 PRMT R157, R144, 0x5410, RZ ;  /* 0x00005410909de816 */ /* 0x000fe400000000ff */
[----:B------:R-:W-:Y:S02]  /*1db20*/  ISETP.GE.U32.AND P6, PT, R177, R135, PT ;  /* 0x00000087b100720c */ /* 0x000fe40003fc6070 */
[----:B------:R-:W-:Y:S01]  /*1db30*/  PRMT R135, R160, 0x5410, R159 ;  /* 0x00005410a0877816 */ /* 0x000fe2000000009f */
[----:B------:R3:W-:Y:S01]  /*1db40*/  STG.E.U16 [R196.64+0x12], R157 ;  /* 0x0000129dc4007986 */ /* 0x0007e2000c10151c */
[----:B------:R-:W-:Y:S01]  /*1db50*/  PRMT R142, R217, 0x7610, R142 ;  /* 0x00007610d98e7816 */ /* 0x000fe2000000008e */
[----:B------:R-:W-:Y:S01]  /*1db60*/  IMAD.WIDE.U32 R216, R216, -0x2daee0ad, RZ ;  /* 0xd2511f53d8d87825 */ /* 0x000fe200078e00ff */
[----:B------:R-:W-:Y:S01]  /*1db70*/  F2FP.BF16.PACK_AB R162, R190, R162 ;  /* 0x000000a2bea2723e */ /* 0x000fe200000010ff */
[----:B------:R-:W4:Y:S01]  /*1db80*/  MUFU.EX2 R230, R238 ;  /* 0x000000ee00e67308 */ /* 0x000f220000000800 */
[----:B------:R-:W-:Y:S02]  /*1db90*/  @!P1 PRMT R160, R142, 0x5410, RZ ;  /* 0x000054108ea09816 */ /* 0x000fe400000000ff */
[----:B------:R-:W-:Y:S02]  /*1dba0*/  PRMT R190, R191, 0x7632, R190 ;  /* 0x00007632bfbe7816 */ /* 0x000fe400000000be */
[----:B------:R-:W-:Y:S01]  /*1dbb0*/  LOP3.LUT P1, RZ, R222, 0x20, RZ, 0xc0, !PT ;  /* 0x00000020deff7812 */ /* 0x000fe2000782c0ff */
[----:B------:R-:W-:Y:S01]  /*1dbc0*/  STG.E.U16 [R198.64+0x10], R160 ;  /* 0x000010a0c6007986 */ /* 0x000fe2000c10151c */
[----:B-1----:R-:W-:Y:S01]  /*1dbd0*/  F2FP.BF16.PACK_AB R189, R228, R234 ;  /* 0x000000eae4bd723e */ /* 0x002fe200000010ff */
[----:B------:R-:W1:Y:S03]  /*1dbe0*/  LDC.U8 R236, c[0x0][0x2d8] ;  /* 0x0000b600ffec7b82 */ /* 0x000e660000000000 */
[----:B------:R-:W-:Y:S02]  /*1dbf0*/  PRMT R188, R189, 0x7632, R188 ;  /* 0x00007632bdbc7816 */ /* 0x000fe400000000bc */
[----:B---3--:R-:W-:Y:S02]  /*1dc00*/  LOP3.LUT R157, R217, UR16, R224, 0x96, !PT ;  /* 0x00000010d99d7c12 */ /* 0x008fe4000f8e96e0 */
[----:B----4-:R-:W-:Y:S04]  /*1dc10*/  F2FP.BF16.PACK_AB R187, R230, R227 ;  /* 0x000000e3e6bb723e */ /* 0x010fe800000010ff */
[----:B------:R-:W-:Y:S01]  /*1dc20*/  PRMT R186, R187, 0x7632, R186 ;  /* 0x00007632bbba7816 */ /* 0x000fe200000000ba */
[----:B--2---:R-:W-:Y:S05]  /*1dc30*/  @!P0 HFMA2.BF16_V2 R182, -RZ.H0_H0, RZ.H0_H0, -R159.H0_H0 ;  /* 0x200000ffffb68231 */ /* 0x004fea000034099f */
[----:B------:R2:W-:Y:S01]  /*1dc40*/  @!P0 STL.S16 [R1+0x40], R182 ;  /* 0x000040b601008387 */ /* 0x0005e20000100600 */
[----:B------:R-:W-:Y:S03]  /*1dc50*/  PRMT R139, R182, 0x7610, R139 ;  /* 0x00007610b68b7816 */ /* 0x000fe6000000008b */
[----:B------:R3:W4:Y:S01]  /*1dc60*/  LDL.S16 R180, [R1+0x24] ;  /* 0x0000240001b47983 */ /* 0x0007220000100600 */
[----:B------:R-:W-:Y:S02]  /*1dc70*/  @!P0 PRMT R159, R139, 0x5410, RZ ;  /* 0x000054108b9f8816 */ /* 0x000fe400000000ff */
[----:B------:R-:W5:Y:S01]  /*1dc80*/  MUFU.EX2 R139, R192 ;  /* 0x000000c0008b7308 */ /* 0x000f620000000800 */
[----:B------:R3:W3:Y:S01]  /*1dc90*/  LDL.S16 R178, [R1+0x20] ;  /* 0x0000200001b27983 */ /* 0x0006e20000100600 */
[----:B------:R-:W-:Y:S03]  /*1dca0*/  LOP3.LUT P0, RZ, R222, 0x10, RZ, 0xc0, !PT ;  /* 0x00000010deff7812 */ /* 0x000fe6000780c0ff */
[----:B------:R1:W3:Y:S04]  /*1dcb0*/  LDL.S16 R179, [R1+0xc] ;  /* 0x00000c0001b37983 */ /* 0x0002e80000100600 */
[----:B------:R-:W-:Y:S01]  /*1dcc0*/  STG.E.U16 [R198.64+0x12], R159 ;  /* 0x0000129fc6007986 */ /* 0x000fe2000c10151c */
[----:B--2---:R-:W-:Y:S02]  /*1dcd0*/  PRMT R182, R242, 0x7054, R242 ;  /* 0x00007054f2b67816 */ /* 0x004fe400000000f2 */
[----:B------:R-:W-:Y:S03]  /*1dce0*/  MUFU.EX2 R242, R223 ;  /* 0x000000df00f27308 */ /* 0x000fe60000000800 */
[--C-:B------:R-:W-:Y:S01]  /*1dcf0*/  HSET2.LE.AND R138, R158, R182.reuse, PT ;  /* 0x000000b69e8a7233 */ /* 0x100fe20003803000 */
[----:B-----5:R-:W-:Y:S01]  /*1dd00*/  F2FP.BF16.PACK_AB R158, R175, R139 ;  /* 0x0000008baf9e723e */ /* 0x020fe200000010ff */
[----:B------:R-:W-:Y:S01]  /*1dd10*/  FADD.FTZ R170, R139, R170 ;  /* 0x000000aa8baa7221 */ /* 0x000fe20000010000 */
[--C-:B------:R-:W-:Y:S02]  /*1dd20*/  HSET2.LE.AND R139, R172, R182.reuse, PT ;  /* 0x000000b6ac8b7233 */ /* 0x100fe40003803000 */
[----:B------:R2:W5:Y:S01]  /*1dd30*/  LDL.S16 R172, [R1+0x1c] ;  /* 0x00001c0001ac7983 */ /* 0x0005620000100600 */
[--C-:B------:R-:W-:Y:S01]  /*1dd40*/  HSET2.LE.AND R136, R156, R182.reuse, PT ;  /* 0x000000b69c887233 */ /* 0x100fe20003803000 */
[----:B------:R-:W-:Y:S01]  /*1dd50*/  PRMT R163, R158, 0x7632, R163 ;  /* 0x000076329ea37816 */ /* 0x000fe200000000a3 */
[--C-:B------:R-:W-:Y:S01]  /*1dd60*/  HSET2.LE.AND R137, R145, R182.reuse, PT ;  /* 0x000000b691897233 */ /* 0x100fe20003803000 */
[----:B------:R-:W-:Y:S01]  /*1dd70*/  LOP3.LUT R138, R138, R0, RZ, 0xc0, !PT ;  /* 0x000000008a8a7212 */ /* 0x000fe200078ec0ff */
[--C-:B------:R-:W-:Y:S01]  /*1dd80*/  HSET2.LE.AND R144, R161, R182.reuse, PT ;  /* 0x000000b6a1907233 */ /* 0x100fe20003803000 */
[----:B------:R-:W-:Y:S01]  /*1dd90*/  LOP3.LUT R136, R136, R141, RZ, 0xc0, !PT ;  /* 0x0000008d88887212 */ /* 0x000fe200078ec0ff */
[--C-:B------:R-:W-:Y:S01]  /*1dda0*/  HSET2.LE.AND R145, R150, R182.reuse, PT ;  /* 0x000000b696917233 */ /* 0x100fe20003803000 */
[----:B------:R-:W-:Y:S01]  /*1ddb0*/  LOP3.LUT R137, R137, R140, RZ, 0xc0, !PT ;  /* 0x0000008c89897212 */ /* 0x000fe200078ec0ff */
[----:B------:R-:W1:Y:S01]  /*1ddc0*/  MUFU.EX2 R156, R193 ;  /* 0x000000c1009c7308 */ /* 0x000e620000000800 */
[----:B------:R-:W2:Y:S01]  /*1ddd0*/  LDSM.16.MT88.4 R140, [R201+0xa000] ;  /* 0x00a00000c98c783b */ /* 0x000ea20000004200 */
[----:B------:R-:W-:Y:S01]  /*1dde0*/  LOP3.LUT R144, R144, R146, RZ, 0xc0, !PT ;  /* 0x0000009290907212 */ /* 0x000fe200078ec0ff */
[--C-:B------:R-:W-:Y:S01]  /*1ddf0*/  HSET2.LE.AND R146, R151, R182.reuse, PT ;  /* 0x000000b697927233 */ /* 0x100fe20003803000 */
[----:B------:R-:W-:Y:S01]  /*1de00*/  LOP3.LUT R139, R139, R135, RZ, 0xc0, !PT ;  /* 0x000000878b8b7212 */ /* 0x000fe200078ec0ff */
[----:B------:R-:W-:Y:S01]  /*1de10*/  FADD.FTZ R135, R176, R148 ;  /* 0x00000094b0877221 */ /* 0x000fe20000010000 */
[----:B------:R-:W-:Y:S01]  /*1de20*/  PRMT R161, R162, 0x7632, R161 ;  /* 0x00007632a2a17816 */ /* 0x000fe200000000a1 */
[----:B------:R-:W-:Y:S01]  /*1de30*/  FADD.FTZ R170, R175, R170 ;  /* 0x000000aaafaa7221 */ /* 0x000fe20000010000 */
[----:B------:R-:W-:Y:S01]  /*1de40*/  PRMT R0, R158, 0x5410, R163 ;  /* 0x000054109e007816 */ /* 0x000fe200000000a3 */
[----:B------:R-:W2:Y:S01]  /*1de50*/  LDSM.16.MT88.4 R148, [R203+0xa000] ;  /* 0x00a00000cb94783b */ /* 0x000ea20000004200 */
[----:B------:R-:W-:Y:S01]  /*1de60*/  LOP3.LUT R145, R145, R147, RZ, 0xc0, !PT ;  /* 0x0000009391917212 */ /* 0x000fe200078ec0ff */
[----:B------:R-:W-:Y:S01]  /*1de70*/  HSET2.LE.AND R147, R174, R182, PT ;  /* 0x000000b6ae937233 */ /* 0x000fe20003803000 */
[----:B------:R-:W-:Y:S02]  /*1de80*/  LOP3.LUT R146, R146, R0, RZ, 0xc0, !PT ;  /* 0x0000000092927212 */ /* 0x000fe400078ec0ff */
[----:B------:R-:W-:Y:S04]  /*1de90*/  PRMT R0, R162, 0x5410, R161 ;  /* 0x00005410a2007816 */ /* 0x000fe800000000a1 */
[----:B------:R-:W-:Y:S02]  /*1dea0*/  LOP3.LUT R147, R147, R0, RZ, 0xc0, !PT ;  /* 0x0000000093937212 */ /* 0x000fe400078ec0ff */
[----:B------:R-:W-:Y:S04]  /*1deb0*/  LOP3.LUT R0, R155, 0xffff, RZ, 0xc0, !PT ;  /* 0x0000ffff9b007812 */ /* 0x000fe800078ec0ff */
[----:B------:R-:W-:Y:S01]  /*1dec0*/  SHF.R.U32.HI R0, RZ, 0x8, R0 ;  /* 0x00000008ff007819 */ /* 0x000fe20000011600 */
[----:B-1----:R-:W-:Y:S03]  /*1ded0*/  FADD.FTZ R135, R156, R135 ;  /* 0x000000879c877221 */ /* 0x002fe60000010000 */
[----:B------:R-:W-:Y:S01]  /*1dee0*/  LOP3.LUT R0, R0, 0xffff, RZ, 0xc0, !PT ;  /* 0x0000ffff00007812 */ /* 0x000fe200078ec0ff */
[----:B------:R-:W-:Y:S01]  /*1def0*/  FADD.FTZ R226, R164, R135 ;  /* 0x00000087a4e27221 */ /* 0x000fe20000010000 */
[-C--:B--2---:R-:W-:Y:S08]  /*1df00*/  HMMA.16816.F32.BF16 R4, R136, R140.reuse, R4 ;  /* 0x0000008c8804723c */ /* 0x084ff00000041804 */
[C---:B------:R-:W-:Y:S08]  /*1df10*/  HMMA.16816.F32.BF16 R8, R144.reuse, R140, R8 ;  /* 0x0000008c9008723c */ /* 0x040ff00000041808 */
[-C--:B------:R-:W-:Y:S08]  /*1df20*/  HMMA.16816.F32.BF16 R12, R144, R142.reuse, R12 ;  /* 0x0000008e900c723c */ /* 0x080ff0000004180c */
[C---:B------:R-:W-:Y:S08]  /*1df30*/  HMMA.16816.F32.BF16 R16, R136.reuse, R142, R16 ;  /* 0x0000008e8810723c */ /* 0x040ff00000041810 */
[-C--:B------:R-:W-:Y:S08]  /*1df40*/  HMMA.16816.F32.BF16 R20, R136, R148.reuse, R20 ;  /* 0x000000948814723c */ /* 0x080ff00000041814 */
[C---:B------:R-:W-:Y:S08]  /*1df50*/  HMMA.16816.F32.BF16 R24, R144.reuse, R148, R24 ;  /* 0x000000949018723c */ /* 0x040ff00000041818 */
[-C--:B------:R-:W-:Y:S08]  /*1df60*/  HMMA.16816.F32.BF16 R28, R144, R150.reuse, R28 ;  /* 0x00000096901c723c */ /* 0x080ff0000004181c */
[C---:B------:R-:W-:Y:S01]  /*1df70*/  HMMA.16816.F32.BF16 R32, R136.reuse, R150, R32 ;  /* 0x000000968820723c */ /* 0x040fe20000041820 */
[----:B----4-:R-:W-:Y:S03]  /*1df80*/  @!P3 HFMA2.BF16_V2 R180, -RZ.H0_H0, RZ.H0_H0, -R158.H0_H0 ;  /* 0x200000ffffb4b231 */ /* 0x010fe6000034099e */
[----:B---3--:R-:W-:Y:S02]  /*1df90*/  @!P5 HFMA2.BF16_V2 R178, -RZ.H0_H0, RZ.H0_H0, -R163.H0_H0 ;  /* 0x200000ffffb2d231 */ /* 0x008fe400003409a3 */
[----:B------:R-:W-:Y:S01]  /*1dfa0*/  @!P3 STL.S16 [R1+0x24], R180 ;  /* 0x000024b40100b387 */ /* 0x000fe20000100600 */
[----:B------:R-:W-:Y:S01]  /*1dfb0*/  PRMT R141, R180, 0x7610, R141 ;  /* 0x00007610b48d7816 */ /* 0x000fe2000000008d */
[----:B------:R-:W-:Y:S02]  /*1dfc0*/  @!P4 HFMA2.BF16_V2 R179, -RZ.H0_H0, RZ.H0_H0, -R162.H0_H0 ;  /* 0x200000ffffb3c231 */ /* 0x000fe400003409a2 */
[----:B------:R1:W-:Y:S02]  /*1dfd0*/  @!P5 STL.S16 [R1+0x20], R178 ;  /* 0x000020b20100d387 */ /* 0x0003e40000100600 */
[----:B------:R-:W-:Y:S02]  /*1dfe0*/  PRMT R140, R178, 0x7610, R140 ;  /* 0x00007610b28c7816 */ /* 0x000fe4000000008c */
[----:B------:R-:W-:Y:S01]  /*1dff0*/  @!P3 PRMT R158, R141, 0x5410, RZ ;  /* 0x000054108d9eb816 */ /* 0x000fe200000000ff */
[----:B------:R-:W-:Y:S01]  /*1e000*/  LDSM.16.MT88.4 R180, [R203+0xa800] ;  /* 0x00a80000cbb4783b */ /* 0x000fe20000004200 */
[C---:B------:R-:W-:Y:S02]  /*1e010*/  ISETP.GE.U32.AND P3, PT, R177.reuse, R0, PT ;  /* 0x00000000b100720c */ /* 0x040fe40003f66070 */
[--C-:B------:R-:W-:Y:S02]  /*1e020*/  SHF.R.U32.HI R0, RZ, 0x18, R155.reuse ;  /* 0x00000018ff007819 */ /* 0x100fe4000001169b */
[----:B------:R-:W-:Y:S02]  /*1e030*/  @!P5 PRMT R163, R140, 0x5410, RZ ;  /* 0x000054108ca3d816 */ /* 0x000fe400000000ff */
[----:B------:R-:W-:Y:S01]  /*1e040*/  ISETP.GE.U32.AND P5, PT, R177, R0, PT ;  /* 0x00000000b100720c */ /* 0x000fe20003fa6070 */
[----:B------:R-:W2:Y:S01]  /*1e050*/  LDSM.16.MT88.4 R140, [R206+0xa000] ;  /* 0x00a00000ce8c783b */ /* 0x000ea20000004200 */
[----:B------:R-:W-:Y:S02]  /*1e060*/  SHF.R.U32.HI R0, RZ, 0x10, R155 ;  /* 0x00000010ff007819 */ /* 0x000fe4000001169b */
[----:B------:R-:W-:Y:S02]  /*1e070*/  F2FP.BF16.PACK_AB R155, R164, R156 ;  /* 0x0000009ca49b723e */ /* 0x000fe400000010ff */
[----:B------:R-:W-:Y:S02]  /*1e080*/  PRMT R168, R179, 0x7610, R168 ;  /* 0x00007610b3a87816 */ /* 0x000fe400000000a8 */
[C---:B------:R-:W-:Y:S01]  /*1e090*/  PRMT R156, R155.reuse, 0x7632, R156 ;  /* 0x000076329b9c7816 */ /* 0x040fe2000000009c */
[----:B------:R3:W-:Y:S01]  /*1e0a0*/  STG.E.U16 [R220.64+0xe], R158 ;  /* 0x00000e9edc007986 */ /* 0x0007e2000c10151c */
[----:B------:R-:W-:Y:S01]  /*1e0b0*/  LOP3.LUT R0, R0, 0xff, RZ, 0xc0, !PT ;  /* 0x000000ff00007812 */ /* 0x000fe200078ec0ff */
[----:B-----5:R-:W-:Y:S01]  /*1e0c0*/  @!P2 HFMA2.BF16_V2 R172, -RZ.H0_H0, RZ.H0_H0, -R161.H0_H0 ;  /* 0x200000ffffaca231 */ /* 0x020fe200003409a1 */
[----:B------:R-:W-:Y:S01]  /*1e0d0*/  @!P4 PRMT R162, R168, 0x5410, RZ ;  /* 0x00005410a8a2c816 */ /* 0x000fe200000000ff */
[----:B------:R-:W-:Y:S01]  /*1e0e0*/  STG.E.U16 [R220.64+0x10], R163 ;  /* 0x000010a3dc007986 */ /* 0x000fe2000c10151c */
[----:B------:R-:W-:Y:S02]  /*1e0f0*/  PRMT R164, R155, 0x5410, R156 ;  /* 0x000054109ba47816 */ /* 0x000fe4000000009c */
[----:B------:R-:W-:Y:S01]  /*1e100*/  PRMT R148, R172, 0x7610, R148 ;  /* 0x00007610ac947816 */ /* 0x000fe20000000094 */
[----:B-1----:R1:W4:Y:S01]  /*1e110*/  LDL.S16 R178, [R1+0x2c] ;  /* 0x00002c0001b27983 */ /* 0x0023220000100600 */
[----:B------:R-:W-:Y:S02]  /*1e120*/  LOP3.LUT R168, R217, UR16, R224, 0x96, !PT ;  /* 0x00000010d9a87c12 */ /* 0x000fe4000f8e96e0 */
[----:B------:R-:W-:Y:S01]  /*1e130*/  @!P2 PRMT R161, R148, 0x5410, RZ ;  /* 0x0000541094a1a816 */ /* 0x000fe200000000ff */
[----:B------:R-:W-:Y:S01]  /*1e140*/  @!P4 STL.S16 [R1+0xc], R179 ;  /* 0x00000cb30100c387 */ /* 0x000fe20000100600 */
[C---:B------:R-:W-:Y:S01]  /*1e150*/  ISETP.GE.U32.AND P4, PT, R177.reuse, R0, PT ;  /* 0x00000000b100720c */ /* 0x040fe20003f86070 */
[----:B------:R-:W-:Y:S01]  /*1e160*/  MUFU.EX2 R224, R239 ;  /* 0x000000ef00e07308 */ /* 0x000fe20000000800 */
[C---:B------:R-:W-:Y:S01]  /*1e170*/  LOP3.LUT R0, R168.reuse, 0xff, RZ, 0xc0, !PT ;  /* 0x000000ffa8007812 */ /* 0x040fe200078ec0ff */
[----:B------:R1:W5:Y:S04]  /*1e180*/  LDL.S16 R173, [R1+0x18] ;  /* 0x0000180001ad7983 */ /* 0x0003680000100600 */
[----:B------:R1:W-:Y:S01]  /*1e190*/  @!P2 STL.S16 [R1+0x1c], R172 ;  /* 0x00001cac0100a387 */ /* 0x0003e20000100600 */
[----:B------:R-:W-:Y:S02]  /*1e1a0*/  ISETP.GE.U32.AND P2, PT, R177, R0, PT ;  /* 0x00000000b100720c */ /* 0x000fe40003f46070 */
[----:B------:R-:W-:Y:S01]  /*1e1b0*/  LOP3.LUT R0, R168, 0xffff, RZ, 0xc0, !PT ;  /* 0x0000ffffa8007812 */ /* 0x000fe200078ec0ff */
[----:B------:R4:W5:Y:S03]  /*1e1c0*/  LDL.S16 R176, [R1+0x14] ;  /* 0x0000140001b07983 */ /* 0x0009660000100600 */
[----:B------:R-:W-:Y:S01]  /*1e1d0*/  SHF.R.U32.HI R0, RZ, 0x8, R0 ;  /* 0x00000008ff007819 */ /* 0x000fe20000011600 */
[----:B------:R-:W1:Y:S01]  /*1e1e0*/  LDSM.16.MT88.4 R148, [R205+0xa000] ;  /* 0x00a00000cd94783b */ /* 0x000e620000004200 */
[----:B---3--:R-:W-:Y:S02]  /*1e1f0*/  LOP3.LUT R158, R169, 0xffff, RZ, 0xc0, !PT ;  /* 0x0000ffffa99e7812 */ /* 0x008fe400078ec0ff */
[----:B------:R-:W-:Y:S01]  /*1e200*/  LOP3.LUT R0, R0, 0xffff, RZ, 0xc0, !PT ;  /* 0x0000ffff00007812 */ /* 0x000fe200078ec0ff */
[-C--:B--2---:R-:W-:Y:S04]  /*1e210*/  HMMA.16816.F32.BF16 R36, R136, R140.reuse, R36 ;  /* 0x0000008c8824723c */ /* 0x084fe80000041824 */
[----:B------:R-:W-:Y:S04]  /*1e220*/  STG.E.U16 [R218.64+0x10], R162 ;  /* 0x000010a2da007986 */ /* 0x000fe8000c10151c */
[C---:B------:R-:W-:Y:S01]  /*1e230*/  HMMA.16816.F32.BF16 R40, R144.reuse, R140, R40 ;  /* 0x0000008c9028723c */ /* 0x040fe20000041828 */
[----:B------:R-:W-:Y:S01]  /*1e240*/  STG.E.U16 [R218.64+0x12], R161 ;  /* 0x000012a1da007986 */ /* 0x000fe2000c10151c */
[----:B-1----:R-:W1:Y:S06]  /*1e250*/  MUFU.EX2 R172, R195 ;  /* 0x000000c300ac7308 */ /* 0x002e6c0000000800 */
[-C--:B------:R-:W-:Y:S08]  /*1e260*/  HMMA.16816.F32.BF16 R44, R144, R142.reuse, R44 ;  /* 0x0000008e902c723c */ /* 0x080ff0000004182c */
[C---:B------:R-:W-:Y:S08]  /*1e270*/  HMMA.16816.F32.BF16 R48, R136.reuse, R142, R48 ;  /* 0x0000008e8830723c */ /* 0x040ff00000041830 */
[-C--:B------:R-:W-:Y:S01]  /*1e280*/  HMMA.16816.F32.BF16 R52, R136, R148.reuse, R52 ;  /* 0x000000948834723c */ /* 0x080fe20000041834 */
[----:B-1----:R-:W-:Y:S03]  /*1e290*/  F2FP.BF16.PACK_AB R2, R242, R172 ;  /* 0x000000acf202723e */ /* 0x002fe600000010ff */
[----:B------:R-:W-:Y:S01]  /*1e2a0*/  FADD.FTZ R195, R194, R171 ;  /* 0x000000abc2c37221 */ /* 0x000fe20000010000 */
[----:B------:R-:W-:Y:S02]  /*1e2b0*/  F2FP.BF16.PACK_AB R194, R229, R194 ;  /* 0x000000c2e5c2723e */ /* 0x000fe400000010ff */
[----:B------:R-:W-:Y:S02]  /*1e2c0*/  PRMT R135, R2, 0x7632, R135 ;  /* 0x0000763202877816 */ /* 0x000fe40000000087 */
[----:B------:R-:W-:Y:S01]  /*1e2d0*/  PRMT R192, R194, 0x7632, R192 ;  /* 0x00007632c2c07816 */ /* 0x000fe200000000c0 */
[C---:B------:R-:W-:Y:S02]  /*1e2e0*/  HMMA.16816.F32.BF16 R56, R144.reuse, R148, R56 ;  /* 0x000000949038723c */ /* 0x040fe40000041838 */
[----:B------:R-:W-:Y:S06]  /*1e2f0*/  @!P5 HFMA2.BF16_V2 R252, -RZ.H0_H0, RZ.H0_H0, -R135.H0_H0 ;  /* 0x200000fffffcd231 */ /* 0x000fec0000340987 */
[-C--:B------:R-:W-:Y:S08]  /*1e300*/  HMMA.16816.F32.BF16 R60, R144, R150.reuse, R60 ;  /* 0x00000096903c723c */ /* 0x080ff0000004183c */
[C---:B------:R-:W-:Y:S01]  /*1e310*/  HMMA.16816.F32.BF16 R64, R136.reuse, R150, R64 ;  /* 0x000000968840723c */ /* 0x040fe20000041840 */
[----:B----4-:R-:W-:Y:S05]  /*1e320*/  @!P6 HFMA2.BF16_V2 R178, -RZ.H0_H0, RZ.H0_H0, -R155.H0_H0 ;  /* 0x200000ffffb2e231 */ /* 0x010fea000034099b */
[----:B------:R-:W-:Y:S01]  /*1e330*/  @!P6 STL.S16 [R1+0x2c], R178 ;  /* 0x00002cb20100e387 */ /* 0x000fe20000100600 */
[----:B------:R-:W-:Y:S01]  /*1e340*/  PRMT R140, R178, 0x7610, R140 ;  /* 0x00007610b28c7816 */ /* 0x000fe2000000008c */
[----:B-----5:R-:W-:Y:S02]  /*1e350*/  @!P3 HFMA2.BF16_V2 R173, -RZ.H0_H0, RZ.H0_H0, -R156.H0_H0 ;  /* 0x200000ffffadb231 */ /* 0x020fe4000034099c */
[----:B------:R1:W2:Y:S02]  /*1e360*/  LDL.S16 R175, [R1+0x8] ;  /* 0x0000080001af7983 */ /* 0x0002a40000100600 */
[----:B------:R-:W-:Y:S02]  /*1e370*/  @!P6 PRMT R155, R140, 0x5410, RZ ;  /* 0x000054108c9be816 */ /* 0x000fe400000000ff */
[----:B------:R-:W-:Y:S01]  /*1e380*/  ISETP.GE.U32.AND P6, PT, R177, R0, PT ;  /* 0x00000000b100720c */ /* 0x000fe20003fc6070 */
[----:B------:R3:W-:Y:S01]  /*1e390*/  @!P3 STL.S16 [R1+0x18], R173 ;  /* 0x000018ad0100b387 */ /* 0x0007e20000100600 */
[----:B------:R-:W-:Y:S01]  /*1e3a0*/  PRMT R174, R173, 0x7610, R174 ;  /* 0x00007610adae7816 */ /* 0x000fe200000000ae */
[----:B------:R-:W-:Y:S01]  /*1e3b0*/  @!P4 HFMA2.BF16_V2 R176, -RZ.H0_H0, RZ.H0_H0, -R2.H0_H0 ;  /* 0x200000ffffb0c231 */ /* 0x000fe20000340902 */
[----:B------:R-:W-:Y:S01]  /*1e3c0*/  SHF.R.U32.HI R0, RZ, 0x18, R168 ;  /* 0x00000018ff007819 */ /* 0x000fe200000116a8 */
[----:B------:R-:W4:Y:S01]  /*1e3d0*/  LDSM.16.MT88.4 R140, [R201+0xb000] ;  /* 0x00b00000c98c783b */ /* 0x000f220000004200 */
[----:B------:R-:W-:Y:S02]  /*1e3e0*/  @!P3 PRMT R156, R174, 0x5410, RZ ;  /* 0x00005410ae9cb816 */ /* 0x000fe400000000ff */
[C---:B------:R-:W-:Y:S02]  /*1e3f0*/  ISETP.GE.U32.AND P3, PT, R177.reuse, R0, PT ;  /* 0x00000000b100720c */ /* 0x040fe40003f66070 */
[----:B------:R-:W-:Y:S02]  /*1e400*/  PRMT R148, R176, 0x7610, R148 ;  /* 0x00007610b0947816 */ /* 0x000fe40000000094 */
[----:B------:R-:W-:Y:S01]  /*1e410*/  LOP3.LUT R0, R166, 0xff, RZ, 0xc0, !PT ;  /* 0x000000ffa6007812 */ /* 0x000fe200078ec0ff */
[----:B------:R1:W5:Y:S01]  /*1e420*/  LDL.S16 R174, [R1+0x4] ;  /* 0x0000040001ae7983 */ /* 0x0003620000100600 */
[----:B------:R-:W-:Y:S03]  /*1e430*/  SHF.R.U32.HI R168, RZ, 0x10, R168 ;  /* 0x00000010ffa87819 */ /* 0x000fe600000116a8 */
[----:B------:R-:W-:Y:S01]  /*1e440*/  @!P4 STL.S16 [R1+0x14], R176 ;  /* 0x000014b00100c387 */ /* 0x000fe20000100600 */
[----:B------:R-:W-:Y:S03]  /*1e450*/  LOP3.LUT R168, R168, 0xff, RZ, 0xc0, !PT ;  /* 0x000000ffa8a87812 */ /* 0x000fe600078ec0ff */
[----:B------:R-:W-:Y:S01]  /*1e460*/  STG.E.U16 [R196.64+0x20], R155 ;  /* 0x0000209bc4007986 */ /* 0x000fe2000c10151c */
[----:B---3--:R3:W1:Y:S03]  /*1e470*/  MUFU.EX2 R173, R225 ;  /* 0x000000e100ad7308 */ /* 0x0086660000000800 */
[----:B------:R-:W-:Y:S01]  /*1e480*/  STG.E.U16 [R196.64+0x22], R156 ;  /* 0x0000229cc4007986 */ /* 0x000fe2000c10151c */
[-C--:B----4-:R-:W-:Y:S01]  /*1e490*/  HMMA.16816.F32.BF16 R68, R136, R140.reuse, R68 ;  /* 0x0000008c8844723c */ /* 0x090fe20000041844 */
[----:B---3--:R-:W-:Y:S01]  /*1e4a0*/  FADD.FTZ R225, R172, R165 ;  /* 0x000000a5ace17221 */ /* 0x008fe20000010000 */
[----:B------:R-:W-:Y:S01]  /*1e4b0*/  PRMT R165, R2, 0x5410, R135 ;  /* 0x0000541002a57816 */ /* 0x000fe20000000087 */
[----:B------:R3:W4:Y:S01]  /*1e4c0*/  LDL.S16 R172, [R1] ;  /* 0x0000000001ac7983 */ /* 0x0007220000100600 */
[----:B------:R-:W-:Y:S04]  /*1e4d0*/  @!P4 PRMT R2, R148, 0x5410, RZ ;  /* 0x000054109402c816 */ /* 0x000fe800000000ff */
[C---:B------:R-:W-:Y:S01]  /*1e4e0*/  HMMA.16816.F32.BF16 R72, R144.reuse, R140, R72 ;  /* 0x0000008c9048723c */ /* 0x040fe20000041848 */
[----:B------:R-:W-:Y:S01]  /*1e4f0*/  ISETP.GE.U32.AND P4, PT, R177, R0, PT ;  /* 0x00000000b100720c */ /* 0x000fe20003f86070 */
[----:B------:R-:W3:Y:S02]  /*1e500*/  LDSM.16.MT88.4 R148, [R203+0xb000] ;  /* 0x00b00000cb94783b */ /* 0x000ee40000004200 */
[----:B-1----:R-:W-:Y:S01]  /*1e510*/  F2FP.BF16.PACK_AB R0, R231, R173 ;  /* 0x000000ade700723e */ /* 0x002fe200000010ff */
[----:B------:R-:W-:Y:S01]  /*1e520*/  FADD.FTZ R223, R173, R170 ;  /* 0x000000aaaddf7221 */ /* 0x000fe20000010000 */
[----:B------:R-:W-:Y:S02]  /*1e530*/  @!P5 PRMT R135, R252, 0x5410, RZ ;  /* 0x00005410fc87d816 */ /* 0x000fe400000000ff */
[-C--:B------:R-:W-:Y:S01]  /*1e540*/  HMMA.16816.F32.BF16 R76, R144, R142.reuse, R76 ;  /* 0x0000008e904c723c */ /* 0x080fe2000004184c */
[C---:B------:R-:W-:Y:S01]  /*1e550*/  PRMT R193, R0.reuse, 0x7632, R193 ;  /* 0x0000763200c17816 */ /* 0x040fe200000000c1 */
[----:B------:R1:W-:Y:S01]  /*1e560*/  STG.E.U16 [R198.64+0x20], R2 ;  /* 0x00002002c6007986 */ /* 0x0003e2000c10151c */
[----:B------:R-:W-:Y:S02]  /*1e570*/  ISETP.GE.U32.AND P5, PT, R177, R168, PT ;  /* 0x000000a8b100720c */ /* 0x000fe40003fa6070 */
[----:B------:R-:W-:Y:S01]  /*1e580*/  PRMT R154, R0, 0x5410, R193 ;  /* 0x00005410009a7816 */ /* 0x000fe200000000c1 */
[----:B------:R3:W-:Y:S01]  /*1e590*/  STG.E.U16 [R198.64+0x22], R135 ;  /* 0x00002287c6007986 */ /* 0x0007e2000c10151c */
[----:B------:R-:W-:Y:S01]  /*1e5a0*/  LOP3.LUT R140, R166, 0xffff, RZ, 0xc0, !PT ;  /* 0x0000ffffa68c7812 */ /* 0x000fe200078ec0ff */
[C---:B------:R-:W-:Y:S01]  /*1e5b0*/  HMMA.16816.F32.BF16 R80, R136.reuse, R142, R80 ;  /* 0x0000008e8850723c */ /* 0x040fe20000041850 */
[----:B------:R-:W-:Y:S03]  /*1e5c0*/  SHF.R.U32.HI R141, RZ, 0x10, R166 ;  /* 0x00000010ff8d7819 */ /* 0x000fe600000116a6 */
[----:B------:R-:W-:Y:S02]  /*1e5d0*/  SHF.R.U32.HI R140, RZ, 0x8, R140 ;  /* 0x00000008ff8c7819 */ /* 0x000fe4000001168c */
[----:B------:R-:W-:Y:S02]  /*1e5e0*/  SHF.R.U32.HI R168, RZ, 0x10, R166 ;  /* 0x00000010ffa87819 */ /* 0x000fe400000116a6 */
[----:B------:R-:W-:Y:S01]  /*1e5f0*/  LOP3.LUT R140, R140, 0xffff, RZ, 0xc0, !PT ;  /* 0x0000ffff8c8c7812 */ /* 0x000fe200078ec0ff */
[----:B------:R-:W-:Y:S03]  /*1e600*/  @!P5 HFMA2.BF16_V2 R251, -RZ.H0_H0, RZ.H0_H0, -R194.H0_H0 ;  /* 0x200000fffffbd231 */ /* 0x000fe600003409c2 */
[----:B-1----:R-:W-:Y:S01]  /*1e610*/  PRMT R2, R189, 0x5410, R188 ;  /* 0x00005410bd027816 */ /* 0x002fe200000000bc */
[----:B---3--:R-:W-:Y:S01]  /*1e620*/  IMAD.MOV.U32 R135, RZ, RZ, R134 ;  /* 0x000000ffff877224 */ /* 0x008fe200078e0086 */
[-C--:B------:R-:W-:Y:S08]  /*1e630*/  HMMA.16816.F32.BF16 R84, R136, R148.reuse, R84 ;  /* 0x000000948854723c */ /* 0x080ff00000041854 */
[C---:B------:R-:W-:Y:S07]  /*1e640*/  HMMA.16816.F32.BF16 R88, R144.reuse, R148, R88 ;  /* 0x000000949058723c */ /* 0x040fee0000041858 */
[----:B------:R-:W-:Y:S01]  /*1e650*/  LOP3.LUT R149, R216, 0xff, RZ, 0xc0, !PT ;  /* 0x000000ffd8957812 */ /* 0x000fe200078ec0ff */
[-C--:B------:R-:W-:Y:S08]  /*1e660*/  HMMA.16816.F32.BF16 R92, R144, R150.reuse, R92 ;  /* 0x00000096905c723c */ /* 0x080ff0000004185c */
[C---:B------:R-:W-:Y:S01]  /*1e670*/  HMMA.16816.F32.BF16 R96, R136.reuse, R150, R96 ;  /* 0x000000968860723c */ /* 0x040fe20000041860 */
[----:B--2---:R-:W-:Y:S05]  /*1e680*/  @!P2 HFMA2.BF16_V2 R175, -RZ.H0_H0, RZ.H0_H0, -R0.H0_H0 ;  /* 0x200000ffffafa231 */ /* 0x004fea0000340900 */
[----:B------:R-:W-:Y:S01]  /*1e690*/  @!P2 STL.S16 [R1+0x8], R175 ;  /* 0x000008af0100a387 */ /* 0x000fe20000100600 */
[----:B------:R-:W-:Y:S05]  /*1e6a0*/  PRMT R153, R175, 0x7610, R153 ;  /* 0x00007610af997816 */ /* 0x000fea0000000099 */
[----:B------:R-:W-:Y:S02]  /*1e6b0*/  @!P2 PRMT R0, R153, 0x5410, RZ ;  /* 0x000054109900a816 */ /* 0x000fe400000000ff */
[----:B------:R-:W-:Y:S02]  /*1e6c0*/  PRMT R153, R194, 0x5410, R192 ;  /* 0x00005410c2997816 */ /* 0x000fe400000000c0 */
[----:B------:R-:W-:Y:S01]  /*1e6d0*/  ISETP.GE.U32.AND P2, PT, R177, R140, PT ;  /* 0x0000008cb100720c */ /* 0x000fe20003f46070 */
[----:B------:R-:W-:Y:S01]  /*1e6e0*/  STG.E.U16 [R220.64+0x1e], R0 ;  /* 0x00001e00dc007986 */ /* 0x000fe2000c10151c */
[----:B------:R-:W-:Y:S01]  /*1e6f0*/  LOP3.LUT R140, R141, 0xff, RZ, 0xc0, !PT ;  /* 0x000000ff8d8c7812 */ /* 0x000fe200078ec0ff */
[----:B-----5:R-:W-:Y:S01]  /*1e700*/  @!P6 HFMA2.BF16_V2 R174, -RZ.H0_H0, RZ.H0_H0, -R193.H0_H0 ;  /* 0x200000ffffaee231 */ /* 0x020fe200003409c1 */
[----:B------:R-:W-:Y:S04]  /*1e710*/  @!P5 PRMT R194, R251, 0x5410, RZ ;  /* 0x00005410fbc2d816 */ /* 0x000fe800000000ff */
[----:B------:R-:W-:Y:S01]  /*1e720*/  @!P6 STL.S16 [R1+0x4], R174 ;  /* 0x000004ae0100e387 */ /* 0x000fe20000100600 */
[----:B------:R-:W-:Y:S03]  /*1e730*/  PRMT R152, R174, 0x7610, R152 ;  /* 0x00007610ae987816 */ /* 0x000fe60000000098 */
[----:B------:R1:W2:Y:S01]  /*1e740*/  LDL.S16 R171, [R1+0x10] ;  /* 0x0000100001ab7983 */ /* 0x0002a20000100600 */
[----:B------:R-:W-:Y:S02]  /*1e750*/  @!P6 PRMT R193, R152, 0x5410, RZ ;  /* 0x0000541098c1e816 */ /* 0x000fe400000000ff */
[C---:B------:R-:W-:Y:S02]  /*1e760*/  ISETP.GE.U32.AND P6, PT, R177.reuse, R140, PT ;  /* 0x0000008cb100720c */ /* 0x040fe40003fc6070 */
[----:B------:R-:W-:Y:S01]  /*1e770*/  SHF.R.U32.HI R140, RZ, 0x18, R166 ;  /* 0x00000018ff8c7819 */ /* 0x000fe200000116a6 */
[----:B------:R-:W-:Y:S01]  /*1e780*/  STG.E.U16 [R220.64+0x20], R193 ;  /* 0x000020c1dc007986 */ /* 0x000fe2000c10151c */
[C---:B------:R-:W-:Y:S02]  /*1e790*/  LOP3.LUT R152, R166.reuse, 0xffff, RZ, 0xc0, !PT ;  /* 0x0000ffffa6987812 */ /* 0x040fe400078ec0ff */
[----:B------:R-:W-:Y:S01]  /*1e7a0*/  ISETP.GE.U32.AND P5, PT, R177, R140, PT ;  /* 0x0000008cb100720c */ /* 0x000fe20003fa6070 */
[----:B------:R-:W-:Y:S01]  /*1e7b0*/  STG.E.U16 [R218.64+0x20], R194 ;  /* 0x000020c2da007986 */ /* 0x000fe2000c10151c */
[----:B------:R-:W-:Y:S02]  /*1e7c0*/  LOP3.LUT R167, R166, 0xff, RZ, 0xc0, !PT ;  /* 0x000000ffa6a77812 */ /* 0x000fe400078ec0ff */
[----:B------:R-:W-:Y:S01]  /*1e7d0*/  SHF.R.U32.HI R148, RZ, 0x8, R152 ;  /* 0x00000008ff947819 */ /* 0x000fe20000011698 */
[----:B------:R-:W3:Y:S01]  /*1e7e0*/  LDSM.16.MT88.4 R140, [R206+0xb000] ;  /* 0x00b00000ce8c783b */ /* 0x000ee20000004200 */
[----:B------:R-:W-:Y:S01]  /*1e7f0*/  SHF.R.U32.HI R166, RZ, 0x18, R166 ;  /* 0x00000018ffa67819 */ /* 0x000fe200000116a6 */
[----:B------:R-:W-:Y:S01]  /*1e800*/  @!P6 HFMA2.BF16_V2 R250, -RZ.H0_H0, RZ.H0_H0, -R189.H0_H0 ;  /* 0x200000fffffae231 */ /* 0x000fe200003409bd */
[----:B------:R-:W-:Y:S02]  /*1e810*/  PRMT R167, R167, 0x5410, R148 ;  /* 0x00005410a7a77816 */ /* 0x000fe40000000094 */
[----:B------:R-:W-:Y:S02]  /*1e820*/  LOP3.LUT R148, R216, 0xffff, RZ, 0xc0, !PT ;  /* 0x0000ffffd8947812 */ /* 0x000fe400078ec0ff */
[----:B------:R-:W-:Y:S01]  /*1e830*/  @!P6 PRMT R189, R250, 0x5410, RZ ;  /* 0x00005410fabde816 */ /* 0x000fe200000000ff */
[----:B------:R-:W-:Y:S01]  /*1e840*/  @!P5 HFMA2.BF16_V2 R249, -RZ.H0_H0, RZ.H0_H0, -R188.H0_H0 ;  /* 0x200000fffff9d231 */ /* 0x000fe200003409bc */
[----:B------:R-:W-:Y:S02]  /*1e850*/  SHF.R.U32.HI R148, RZ, 0x8, R148 ;  /* 0x00000008ff947819 */ /* 0x000fe40000011694 */
[----:B------:R-:W-:Y:S02]  /*1e860*/  LOP3.LUT R152, R216, 0xff, RZ, 0xc0, !PT ;  /* 0x000000ffd8987812 */ /* 0x000fe400078ec0ff */
[----:B------:R-:W-:Y:S01]  /*1e870*/  @!P5 PRMT R188, R249, 0x5410, RZ ;  /* 0x00005410f9bcd816 */ /* 0x000fe200000000ff */
[----:B----4-:R-:W-:Y:S01]  /*1e880*/  @!P3 HFMA2.BF16_V2 R172, -RZ.H0_H0, RZ.H0_H0, -R192.H0_H0 ;  /* 0x200000ffffacb231 */ /* 0x010fe200003409c0 */
[----:B------:R-:W-:Y:S02]  /*1e890*/  PRMT R178, R152, 0x5410, R148 ;  /* 0x0000541098b27816 */ /* 0x000fe40000000094 */
[----:B------:R-:W-:Y:S02]  /*1e8a0*/  SHF.R.U32.HI R148, RZ, 0x10, R216 ;  /* 0x00000010ff947819 */ /* 0x000fe400000116d8 */
[----:B------:R-:W-:Y:S01]  /*1e8b0*/  PRMT R170, R172, 0x7610, R170 ;  /* 0x00007610acaa7816 */ /* 0x000fe200000000aa */
[----:B------:R-:W-:Y:S01]  /*1e8c0*/  @!P3 STL.S16 [R1], R172 ;  /* 0x000000ac0100b387 */ /* 0x000fe20000100600 */
[----:B------:R-:W-:Y:S02]  /*1e8d0*/  LOP3.LUT R148, R148, 0xff, RZ, 0xc0, !PT ;  /* 0x000000ff94947812 */ /* 0x000fe400078ec0ff */
[----:B------:R-:W-:Y:S02]  /*1e8e0*/  @!P3 PRMT R192, R170, 0x5410, RZ ;  /* 0x00005410aac0b816 */ /* 0x000fe400000000ff */
[----:B------:R1:W4:Y:S01]  /*1e8f0*/  LDL.S16 R170, [R1+0x28] ;  /* 0x0000280001aa7983 */ /* 0x0003220000100600 */
[----:B------:R-:W-:Y:S02]  /*1e900*/  ISETP.GE.U32.AND P3, PT, R177, R149, PT ;  /* 0x00000095b100720c */ /* 0x000fe40003f66070 */
[----:B------:R-:W-:Y:S01]  /*1e910*/  LOP3.LUT R149, R168, 0xff, RZ, 0xc0, !PT ;  /* 0x000000ffa8957812 */ /* 0x000fe200078ec0ff */
[----:B------:R-:W-:Y:S01]  /*1e920*/  STG.E.U16 [R218.64+0x22], R192 ;  /* 0x000022c0da007986 */ /* 0x000fe2000c10151c */
[----:B------:R-:W-:Y:S02]  /*1e930*/  LOP3.LUT R152, R216, 0xffff, RZ, 0xc0, !PT ;  /* 0x0000ffffd8987812 */ /* 0x000fe400078ec0ff */
[----:B------:R-:W-:Y:S01]  /*1e940*/  PRMT R166, R149, 0x5410, R166 ;  /* 0x0000541095a67816 */ /* 0x000fe200000000a6 */
[----:B------:R-:W5:Y:S01]  /*1e950*/  MUFU.EX2 R217, R237 ;  /* 0x000000ed00d97308 */ /* 0x000f620000000800 */
[----:B------:R-:W-:Y:S02]  /*1e960*/  SHF.R.U32.HI R149, RZ, 0x18, R216 ;  /* 0x00000018ff957819 */ /* 0x000fe400000116d8 */
[----:B------:R-:W-:Y:S02]  /*1e970*/  SHF.R.U32.HI R152, RZ, 0x8, R152 ;  /* 0x00000008ff987819 */ /* 0x000fe40000011698 */
[----:B------:R-:W-:Y:S01]  /*1e980*/  PRMT R179, R148, 0x5410, R149 ;  /* 0x0000541094b37816 */ /* 0x000fe20000000095 */
[-C--:B---3--:R-:W-:Y:S01]  /*1e990*/  HMMA.16816.F32.BF16 R100, R136, R140.reuse, R100 ;  /* 0x0000008c8864723c */ /* 0x088fe20000041864 */
[----:B------:R-:W3:Y:S01]  /*1e9a0*/  LDSM.16.MT88.4 R148, [R205+0xb000] ;  /* 0x00b00000cd94783b */ /* 0x000ee20000004200 */
[----:B------:R-:W-:Y:S06]  /*1e9b0*/  @!P3 HFMA2.BF16_V2 R248, -RZ.H0_H0, RZ.H0_H0, -R187.H0_H0 ;  /* 0x200000fffff8b231 */ /* 0x000fec00003409bb */
[C---:B------:R-:W-:Y:S07]  /*1e9c0*/  HMMA.16816.F32.BF16 R104, R144.reuse, R140, R104 ;  /* 0x0000008c9068723c */ /* 0x040fee0000041868 */
[----:B------:R-:W-:Y:S01]  /*1e9d0*/  LOP3.LUT R140, R152, 0xffff, RZ, 0xc0, !PT ;  /* 0x0000ffff988c7812 */ /* 0x000fe200078ec0ff */
[-C--:B------:R-:W-:Y:S01]  /*1e9e0*/  HMMA.16816.F32.BF16 R108, R144, R142.reuse, R108 ;  /* 0x0000008e906c723c */ /* 0x080fe2000004186c */
[----:B------:R-:W-:Y:S03]  /*1e9f0*/  PRMT R152, R191, 0x5410, R190 ;  /* 0x00005410bf987816 */ /* 0x000fe600000000be */
[----:B-----5:R-:W-:Y:S04]  /*1ea00*/  F2FP.BF16.PACK_AB R185, R224, R217 ;  /* 0x000000d9e0b9723e */ /* 0x020fe800000010ff */
[C---:B------:R-:W-:Y:S01]  /*1ea10*/  HMMA.16816.F32.BF16 R112, R136.reuse, R142, R112 ;  /* 0x0000008e8870723c */ /* 0x040fe20000041870 */
[C---:B------:R-:W-:Y:S04]  /*1ea20*/  PRMT R184, R185.reuse, 0x7632, R184 ;  /* 0x00007632b9b87816 */ /* 0x040fe800000000b8 */
[----:B------:R-:W-:Y:S02]  /*1ea30*/  PRMT R0, R185, 0x5410, R184 ;  /* 0x00005410b9007816 */ /* 0x000fe400000000b8 */
[----:B------:R-:W-:Y:S01]  /*1ea40*/  SHF.R.U32.HI R142, RZ, 0x8, R158 ;  /* 0x00000008ff8e7819 */ /* 0x000fe2000001169e */
[-C--:B---3--:R-:W-:Y:S08]  /*1ea50*/  HMMA.16816.F32.BF16 R116, R136, R148.reuse, R116 ;  /* 0x000000948874723c */ /* 0x088ff00000041874 */
[C---:B------:R-:W-:Y:S08]  /*1ea60*/  HMMA.16816.F32.BF16 R120, R144.reuse, R148, R120 ;  /* 0x000000949078723c */ /* 0x040ff00000041878 */
[-C--:B------:R-:W-:Y:S08]  /*1ea70*/  HMMA.16816.F32.BF16 R124, R144, R150.reuse, R124 ;  /* 0x00000096907c723c */ /* 0x080ff0000004187c */
[----:B------:R-:W-:Y:S01]  /*1ea80*/  HMMA.16816.F32.BF16 R128, R136, R150, R128 ;  /* 0x000000968880723c */ /* 0x000fe20000041880 */
[----:B------:R-:W-:Y:S03]  /*1ea90*/  LDSM.16.MT88.4 R136, [R206+0xa800] ;  /* 0x00a80000ce88783b */ /* 0x000fe60000004200 */
[----:B--2---:R-:W-:Y:S05]  /*1eaa0*/  @!P4 HFMA2.BF16_V2 R171, -RZ.H0_H0, RZ.H0_H0, -R191.H0_H0 ;  /* 0x200000ffffabc231 */ /* 0x004fea00003409bf */
[----:B------:R-:W-:Y:S03]  /*1eab0*/  @!P4 STL.S16 [R1+0x10], R171 ;  /* 0x000010ab0100c387 */ /* 0x000fe60000100600 */
[----:B------:R-:W-:Y:S04]  /*1eac0*/  PRMT R159, R171, 0x7610, R159 ;  /* 0x00007610ab9f7816 */ /* 0x000fe8000000009f */
[----:B------:R-:W-:Y:S02]  /*1ead0*/  @!P4 PRMT R191, R159, 0x5410, RZ ;  /* 0x000054109fbfc816 */ /* 0x000fe400000000ff */
[----:B------:R-:W-:Y:S02]  /*1eae0*/  ISETP.GE.U32.AND P4, PT, R236, R140, PT ;  /* 0x0000008cec00720c */ /* 0x000fe40003f86070 */
[--C-:B------:R-:W-:Y:S01]  /*1eaf0*/  SHF.R.U32.HI R140, RZ, 0x10, R216.reuse ;  /* 0x00000010ff8c7819 */ /* 0x100fe200000116d8 */
[----:B------:R-:W-:Y:S01]  /*1eb00*/  STG.E.U16 [R196.64+0x30], R191 ;  /* 0x000030bfc4007986 */ /* 0x000fe2000c10151c */
[----:B------:R-:W-:Y:S02]  /*1eb10*/  SHF.R.U32.HI R216, RZ, 0x18, R216 ;  /* 0x00000018ffd87819 */ /* 0x000fe400000116d8 */
[----:B------:R-:W-:Y:S02]  /*1eb20*/  LOP3.LUT R140, R140, 0xff, RZ, 0xc0, !PT ;  /* 0x000000ff8c8c7812 */ /* 0x000fe400078ec0ff */
[----:B------:R-:W-:Y:S05]  /*1eb30*/  ISETP.GE.U32.AND P6, PT, R236, R216, PT ;  /* 0x000000d8ec00720c */ /* 0x000fea0003fc6070 */
[----:B------:R-:W-:Y:S08]  /*1eb40*/  @!P4 HFMA2.BF16_V2 R247, -RZ.H0_H0, RZ.H0_H0, -R186.H0_H0 ;  /* 0x200000fffff7c231 */ /* 0x000ff000003409ba */
[----:B------:R-:W-:Y:S05]  /*1eb50*/  @!P6 HFMA2.BF16_V2 R245, -RZ.H0_H0, RZ.H0_H0, -R184.H0_H0 ;  /* 0x200000fffff5e231 */ /* 0x000fea00003409b8 */
[----:B------:R-:W-:Y:S01]  /*1eb60*/  @!P6 PRMT R184, R245, 0x5410, RZ ;  /* 0x00005410f5b8e816 */ /* 0x000fe200000000ff */
[----:B----4-:R-:W-:Y:S05]  /*1eb70*/  @!P2 HFMA2.BF16_V2 R170, -RZ.H0_H0, RZ.H0_H0, -R190.H0_H0 ;  /* 0x200000ffffaaa231 */ /* 0x010fea00003409be */
[----:B------:R2:W-:Y:S01]  /*1eb80*/  @!P2 STL.S16 [R1+0x28], R170 ;  /* 0x000028aa0100a387 */ /* 0x0005e20000100600 */
[----:B------:R-:W-:Y:S04]  /*1eb90*/  PRMT R141, R170, 0x7610, R141 ;  /* 0x00007610aa8d7816 */ /* 0x000fe8000000008d */
[----:B------:R-:W-:Y:S02]  /*1eba0*/  @!P2 PRMT R190, R141, 0x5410, RZ ;  /* 0x000054108dbea816 */ /* 0x000fe400000000ff */
[----:B------:R-:W-:Y:S02]  /*1ebb0*/  ISETP.GE.U32.AND P2, PT, R236, R140, PT ;  /* 0x0000008cec00720c */ /* 0x000fe40003f46070 */
[----:B------:R-:W-:Y:S01]  /*1ebc0*/  LOP3.LUT R140, R169, 0xff, RZ, 0xc0, !PT ;  /* 0x000000ffa98c7812 */ /* 0x000fe200078ec0ff */
[----:B------:R-:W-:Y:S01]  /*1ebd0*/  STG.E.U16 [R196.64+0x32], R190 ;  /* 0x000032bec4007986 */ /* 0x000fe2000c10151c */
[--C-:B------:R-:W-:Y:S02]  /*1ebe0*/  SHF.R.U32.HI R141, RZ, 0x10, R169.reuse ;  /* 0x00000010ff8d7819 */ /* 0x100fe400000116a9 */
[----:B------:R-:W-:Y:S01]  /*1ebf0*/  PRMT R142, R140, 0x5410, R142 ;  /* 0x000054108c8e7816 */ /* 0x000fe2000000008e */
[----:B------:R-:W-:Y:S01]  /*1ec00*/  STG.E.U16 [R198.64+0x30], R189 ;  /* 0x000030bdc6007986 */ /* 0x000fe2000c10151c */
[----:B------:R-:W-:Y:S02]  /*1ec10*/  LOP3.LUT R141, R141, 0xff, RZ, 0xc0, !PT ;  /* 0x000000ff8d8d7812 */ /* 0x000fe400078ec0ff */
[----:B------:R-:W-:Y:S01]  /*1ec20*/  SHF.R.U32.HI R169, RZ, 0x18, R169 ;  /* 0x00000018ffa97819 */ /* 0x000fe200000116a9 */
[----:B------:R-:W-:Y:S01]  /*1ec30*/  STG.E.U16 [R198.64+0x32], R188 ;  /* 0x000032bcc6007986 */ /* 0x000fe2000c10151c */
[----:B------:R-:W-:Y:S01]  /*1ec40*/  LOP3.LUT R140, R157, 0xffff, RZ, 0xc0, !PT ;  /* 0x0000ffff9d8c7812 */ /* 0x000fe200078ec0ff */
[----:B------:R-:W-:Y:S01]  /*1ec50*/  @!P2 HFMA2.BF16_V2 R246, -RZ.H0_H0, RZ.H0_H0, -R185.H0_H0 ;  /* 0x200000fffff6a231 */ /* 0x000fe200003409b9 */
[----:B------:R-:W-:Y:S02]  /*1ec60*/  PRMT R169, R141, 0x5410, R169 ;  /* 0x000054108da97816 */ /* 0x000fe400000000a9 */
[----:B------:R-:W-:Y:S02]  /*1ec70*/  LOP3.LUT R141, R157, 0xff, RZ, 0xc0, !PT ;  /* 0x000000ff9d8d7812 */ /* 0x000fe400078ec0ff */
[----:B------:R-:W-:Y:S02]  /*1ec80*/  SHF.R.U32.HI R140, RZ, 0x8, R140 ;  /* 0x00000008ff8c7819 */ /* 0x000fe4000001168c */
[----:B--2---:R-:W-:Y:S02]  /*1ec90*/  PRMT R170, R177, 0x7054, R177 ;  /* 0x00007054b1aa7816 */ /* 0x004fe400000000b1 */
[----:B------:R-:W-:Y:S02]  /*1eca0*/  PRMT R176, R141, 0x5410, R140 ;  /* 0x000054108db07816 */ /* 0x000fe4000000008c */
[--C-:B------:R-:W-:Y:S01]  /*1ecb0*/  SHF.R.U32.HI R140, RZ, 0x10, R157.reuse ;  /* 0x00000010ff8c7819 */ /* 0x100fe2000001169d */
[--C-:B------:R-:W-:Y:S01]  /*1ecc0*/  HSET2.LE.AND R172, R142, R170.reuse, PT ;  /* 0x000000aa8eac7233 */ /* 0x100fe20003803000 */
[----:B------:R-:W-:Y:S01]  /*1ecd0*/  SHF.R.U32.HI R157, RZ, 0x18, R157 ;  /* 0x00000018ff9d7819 */ /* 0x000fe2000001169d */
[--C-:B------:R-:W-:Y:S01]  /*1ece0*/  HSET2.LE.AND R173, R169, R170.reuse, PT ;  /* 0x000000aaa9ad7233 */ /* 0x100fe20003803000 */
[----:B------:R-:W-:Y:S01]  /*1ecf0*/  LOP3.LUT R140, R140, 0xff, RZ, 0xc0, !PT ;  /* 0x000000ff8c8c7812 */ /* 0x000fe200078ec0ff */
[--C-:B------:R-:W-:Y:S01]  /*1ed00*/  HSET2.LE.AND R174, R167, R170.reuse, PT ;  /* 0x000000aaa7ae7233 */ /* 0x100fe20003803000 */
[----:B------:R-:W-:Y:S01]  /*1ed10*/  LOP3.LUT R172, R172, R164, RZ, 0xc0, !PT ;  /* 0x000000a4acac7212 */ /* 0x000fe200078ec0ff */
[--C-:B------:R-:W-:Y:S01]  /*1ed20*/  HSET2.LE.AND R175, R166, R170.reuse, PT ;  /* 0x000000aaa6af7233 */ /* 0x100fe20003803000 */
[----:B------:R-:W-:Y:S01]  /*1ed30*/  PRMT R157, R140, 0x5410, R157 ;  /* 0x000054108c9d7816 */ /* 0x000fe2000000009d */
[--C-:B------:R-:W-:Y:S01]  /*1ed40*/  HSET2.LE.AND R176, R176, R170.reuse, PT ;  /* 0x000000aab0b07233 */ /* 0x100fe20003803000 */
[----:B------:R-:W2:Y:S01]  /*1ed50*/  LDSM.16.MT88.4 R140, [R201+0xa800] ;  /* 0x00a80000c98c783b */ /* 0x000ea20000004200 */
[----:B------:R-:W-:Y:S01]  /*1ed60*/  LOP3.LUT R173, R173, R165, RZ, 0xc0, !PT ;  /* 0x000000a5adad7212 */ /* 0x000fe200078ec0ff */
[--C-:B------:R-:W-:Y:S01]  /*1ed70*/  HSET2.LE.AND R178, R178, R170.reuse, PT ;  /* 0x000000aab2b27233 */ /* 0x100fe20003803000 */
[----:B------:R-:W-:Y:S01]  /*1ed80*/  LOP3.LUT R174, R174, R152, RZ, 0xc0, !PT ;  /* 0x00000098aeae7212 */ /* 0x000fe200078ec0ff */
[--C-:B------:R-:W-:Y:S01]  /*1ed90*/  HSET2.LE.AND R177, R157, R170.reuse, PT ;  /* 0x000000aa9db17233 */ /* 0x100fe20003803000 */
[----:B------:R-:W-:Y:S01]  /*1eda0*/  LOP3.LUT R175, R175, R2, RZ, 0xc0, !PT ;  /* 0x00000002afaf7212 */ /* 0x000fe200078ec0ff */
[----:B------:R-:W-:Y:S01]  /*1edb0*/  HSET2.LE.AND R179, R179, R170, PT ;  /* 0x000000aab3b37233 */ /* 0x000fe20003803000 */
[----:B------:R-:W-:Y:S02]  /*1edc0*/  PRMT R2, R187, 0x5410, R186 ;  /* 0x00005410bb027816 */ /* 0x000fe400000000ba */
[----:B------:R-:W-:Y:S02]  /*1edd0*/  LOP3.LUT R176, R176, R154, RZ, 0xc0, !PT ;  /* 0x0000009ab0b07212 */ /* 0x000fe400078ec0ff */
[----:B------:R-:W-:Y:S02]  /*1ede0*/  LOP3.LUT R177, R177, R153, RZ, 0xc0, !PT ;  /* 0x00000099b1b17212 */ /* 0x000fe400078ec0ff */
[----:B------:R-:W-:Y:S02]  /*1edf0*/  @!P3 PRMT R187, R248, 0x5410, RZ ;  /* 0x00005410f8bbb816 */ /* 0x000fe400000000ff */
[----:B------:R-:W-:Y:S02]  /*1ee00*/  @!P4 PRMT R186, R247, 0x5410, RZ ;  /* 0x00005410f7bac816 */ /* 0x000fe400000000ff */
[----:B------:R-:W-:Y:S01]  /*1ee10*/  @!P2 PRMT R185, R246, 0x5410, RZ ;  /* 0x00005410f6b9a816 */ /* 0x000fe200000000ff */
[----:B------:R-:W-:Y:S01]  /*1ee20*/  STG.E.U16 [R220.64+0x2e], R187 ;  /* 0x00002ebbdc007986 */ /* 0x000fe2000c10151c */
[----:B------:R-:W-:Y:S01]  /*1ee30*/  LOP3.LUT R178, R178, R2, RZ, 0xc0, !PT ;  /* 0x00000002b2b27212 */ /* 0x000fe200078ec0ff */
[----:B------:R-:W-:Y:S01]  /*1ee40*/  FADD.FTZ R2, R242, R225 ;  /* 0x000000e1f2027221 */ /* 0x000fe20000010000 */
[----:B------:R-:W-:Y:S01]  /*1ee50*/  LOP3.LUT R179, R179, R0, RZ, 0xc0, !PT ;  /* 0x00000000b3b37212 */ /* 0x000fe200078ec0ff */
[----:B------:R-:W-:Y:S01]  /*1ee60*/  STG.E.U16 [R220.64+0x30], R186 ;  /* 0x000030badc007986 */ /* 0x000fe2000c10151c */
[----:B------:R-:W-:Y:S01]  /*1ee70*/  ISETP.LT.AND P2, PT, RZ, UR40, PT ;  /* 0x00000028ff007c0c */ /* 0x000fe2000bf41270 */
[----:B------:R-:W-:Y:S01]  /*1ee80*/  UIADD3 UR40, UR40, -0x1, URZ ;  /* 0xffffffff28287890 */ /* 0x000fe2000fffe03f */
[----:B------:R-:W-:Y:S01]  /*1ee90*/  FADD.FTZ R0, R231, R223 ;  /* 0x000000dfe7007221 */ /* 0x000fe20000010000 */
[----:B------:R-:W-:Y:S04]  /*1eea0*/  STG.E.U16 [R218.64+0x30], R185 ;  /* 0x000030b9da007986 */ /* 0x000fe8000c10151c */
[----:B------:R-:W-:Y:S01]  /*1eeb0*/  STG.E.U16 [R218.64+0x32], R184 ;  /* 0x000032b8da007986 */ /* 0x000fe2000c10151c */
[-C--:B--2---:R-:W-:Y:S03]  /*1eec0*/  HMMA.16816.F32.BF16 R152, R172, R140.reuse, R4 ;  /* 0x0000008cac98723c */ /* 0x084fe60000041804 */
[----:B------:R-:W2:Y:S05]  /*1eed0*/  LDSM.16.MT88.4 R4, [R205+0xa800] ;  /* 0x00a80000cd04783b */ /* 0x000eaa0000004200 */
[C---:B------:R-:W-:Y:S03]  /*1eee0*/  HMMA.16816.F32.BF16 R168, R176.reuse, R140, R8 ;  /* 0x0000008cb0a8723c */ /* 0x040fe60000041808 */
[----:B------:R-:W3:Y:S05]  /*1eef0*/  LDSM.16.MT88.4 R8, [R201+0xb800] ;  /* 0x00b80000c908783b */ /* 0x000eea0000004200 */
[-C--:B------:R-:W-:Y:S03]  /*1ef00*/  HMMA.16816.F32.BF16 R164, R176, R142.reuse, R12 ;  /* 0x0000008eb0a4723c */ /* 0x080fe6000004180c */
[----:B------:R-:W4:Y:S05]  /*1ef10*/  LDSM.16.MT88.4 R12, [R203+0xb800] ;  /* 0x00b80000cb0c783b */ /* 0x000f2a0000004200 */
[C---:B------:R-:W-:Y:S03]  /*1ef20*/  HMMA.16816.F32.BF16 R148, R172.reuse, R142, R16 ;  /* 0x0000008eac94723c */ /* 0x040fe60000041810 */
[----:B------:R-:W5:Y:S05]  /*1ef30*/  LDSM.16.MT88.4 R16, [R206+0xb800] ;  /* 0x00b80000ce10783b */ /* 0x000f6a0000004200 */
[-C--:B------:R-:W-:Y:S03]  /*1ef40*/  HMMA.16816.F32.BF16 R144, R172, R180.reuse, R20 ;  /* 0x000000b4ac90723c */ /* 0x080fe60000041814 */
[----:B------:R-:W1:Y:S05]  /*1ef50*/  LDSM.16.MT88.4 R20, [R205+0xb800] ;  /* 0x00b80000cd14783b */ /* 0x000e6a0000004200 */
[C---:B------:R-:W-:Y:S08]  /*1ef60*/  HMMA.16816.F32.BF16 R160, R176.reuse, R180, R24 ;  /* 0x000000b4b0a0723c */ /* 0x040ff00000041818 */
[-C--:B------:R-:W-:Y:S08]  /*1ef70*/  HMMA.16816.F32.BF16 R156, R176, R182.reuse, R28 ;  /* 0x000000b6b09c723c */ /* 0x080ff0000004181c */
[C---:B------:R-:W-:Y:S08]  /*1ef80*/  HMMA.16816.F32.BF16 R140, R172.reuse, R182, R32 ;  /* 0x000000b6ac8c723c */ /* 0x040ff00000041820 */
[-C--:B------:R-:W-:Y:S08]  /*1ef90*/  HMMA.16816.F32.BF16 R36, R172, R136.reuse, R36 ;  /* 0x00000088ac24723c */ /* 0x080ff00000041824 */
[C---:B------:R-:W-:Y:S07]  /*1efa0*/  HMMA.16816.F32.BF16 R40, R176.reuse, R136, R40 ;  /* 0x00000088b028723c */ /* 0x040fee0000041828 */
[----:B------:R-:W-:Y:S01]  /*1efb0*/  IMAD.MOV.U32 R136, RZ, RZ, R3 ;  /* 0x000000ffff887224 */ /* 0x000fe200078e0003 */
[-C--:B------:R-:W-:Y:S08]  /*1efc0*/  HMMA.16816.F32.BF16 R44, R176, R138.reuse, R44 ;  /* 0x0000008ab02c723c */ /* 0x080ff0000004182c */
[C---:B------:R-:W-:Y:S08]  /*1efd0*/  HMMA.16816.F32.BF16 R48, R172.reuse, R138, R48 ;  /* 0x0000008aac30723c */ /* 0x040ff00000041830 */
[-C--:B--2---:R-:W-:Y:S08]  /*1efe0*/  HMMA.16816.F32.BF16 R52, R172, R4.reuse, R52 ;  /* 0x00000004ac34723c */ /* 0x084ff00000041834 */
        /* <DEDUP_REMOVED lines=12> */
[----:B------:R-:W-:Y:S02]  /*1f0b0*/  IMAD.MOV.U32 R2, RZ, RZ, R132 ;  /* 0x000000ffff027224 */ /* 0x000fe400078e0084 */
[----:B------:R-:W-:Y:S02]  /*1f0c0*/  FADD.FTZ R242, R232, R6 ;  /* 0x00000006e8f27221 */ /* 0x000fe40000010000 */
[C---:B------:R-:W-:Y:S01]  /*1f0d0*/  HMMA.16816.F32.BF16 R72, R176.reuse, R8, R72 ;  /* 0x00000008b048723c */ /* 0x040fe20000041848 */
[----:B------:R-:W-:Y:S07]  /*1f0e0*/  IMAD.MOV.U32 R0, RZ, RZ, R133 ;  /* 0x000000ffff007224 */ /* 0x000fee00078e0085 */
[-C--:B------:R-:W-:Y:S08]  /*1f0f0*/  HMMA.16816.F32.BF16 R76, R176, R10.reuse, R76 ;  /* 0x0000000ab04c723c */ /* 0x080ff0000004184c */
[C---:B------:R-:W-:Y:S08]  /*1f100*/  HMMA.16816.F32.BF16 R80, R172.reuse, R10, R80 ;  /* 0x0000000aac50723c */ /* 0x040ff00000041850 */
[-C--:B----4-:R-:W-:Y:S08]  /*1f110*/  HMMA.16816.F32.BF16 R84, R172, R12.reuse, R84 ;  /* 0x0000000cac54723c */ /* 0x090ff00000041854 */
[C---:B------:R-:W-:Y:S08]  /*1f120*/  HMMA.16816.F32.BF16 R88, R176.reuse, R12, R88 ;  /* 0x0000000cb058723c */ /* 0x040ff00000041858 */
[-C--:B------:R-:W-:Y:S08]  /*1f130*/  HMMA.16816.F32.BF16 R92, R176, R14.reuse, R92 ;  /* 0x0000000eb05c723c */ /* 0x080ff0000004185c */
[C---:B------:R-:W-:Y:S08]  /*1f140*/  HMMA.16816.F32.BF16 R96, R172.reuse, R14, R96 ;  /* 0x0000000eac60723c */ /* 0x040ff00000041860 */
[-C--:B-----5:R-:W-:Y:S08]  /*1f150*/  HMMA.16816.F32.BF16 R100, R172, R16.reuse, R100 ;  /* 0x00000010ac64723c */ /* 0x0a0ff00000041864 */
        /* <DEDUP_REMOVED lines=8> */
.L_x_1106:
        /* <DEDUP_REMOVED lines=8> */
[----:B------:R-:W4:Y:S01]  /*1f260*/  S2UR UR9, SR_CTAID.X ;  /* 0x00000000000979c3 */ /* 0x000f220000002500 */
[----:B------:R-:W-:Y:S02]  /*1f270*/  UMOV UR20, URZ ;  /* 0x0000003f00147c82 */ /* 0x000fe40008000000 */
[----:B------:R-:W4:Y:S01]  /*1f280*/  S2R R174, SR_TID.X ;  /* 0x0000000000ae7919 */ /* 0x000f220000002100 */
[----:B------:R-:W-:Y:S02]  /*1f290*/  @UP0 UIMAD.WIDE.U32 UR12, UR24, UR4, URZ ;  /* 0x00000004180c02a5 */ /* 0x000fe4000f8e003f */
[----:B------:R-:W-:Y:S02]  /*1f2a0*/  UMOV UR21, URZ ;  /* 0x0000003f00157c82 */ /* 0x000fe40008000000 */
[----:B------:R-:W-:Y:S01]  /*1f2b0*/  @UP0 UIMAD UR7, UR24, UR5, UR13 ;  /* 0x00000005180702a4 */ /* 0x000fe2000f8e020d */
[----:B------:R-:W4:Y:S02]  /*1f2c0*/  S2UR UR10, SR_CTAID.Z ;  /* 0x00000000000a79c3 */ /* 0x000f240000002700 */
        /* <DEDUP_REMOVED lines=10> */
[----:B------:R-:W-:Y:S02]  /*1f370*/  SHF.R.S32.HI R175, RZ, 0x1f, R174 ;  /* 0x0000001fffaf7819 */ /* 0x000fe400000114ae */
[----:B------:R-:W3:Y:S01]  /*1f380*/  SHFL.BFLY PT, R4, R217, 0x1, 0x1f ;  /* 0x0c201f00d9047f89 */ /* 0x000ee200000e0000 */
[----:B------:R-:W-:Y:S01]  /*1f390*/  UISETP.NE.AND UP1, UPT, UR4, URZ, UPT ;  /* 0x0000003f0400728c */ /* 0x000fe2000bf25270 */
[----:B------:R-:W-:-:S02]  /*1f3a0*/  LEA.HI R5, R175, R174, RZ, 0x2 ;  /* 0x000000aeaf057211 */ /* 0x000fc400078f10ff */
[----:B------:R-:W4:Y:S01]  /*1f3b0*/  SHFL.BFLY PT, R8, R231, 0x1, 0x1f ;  /* 0x0c201f00e7087f89 */ /* 0x000f2200000e0000 */
[----:B------:R-:W-:Y:S01]  /*1f3c0*/  LEA.HI R173, R175, R174, RZ, 0x5 ;  /* 0x000000aeafad7211 */ /* 0x000fe200078f28ff */
[----:B------:R-:W-:Y:S02]  /*1f3d0*/  @!UP0 UIMAD UR11, UR6, UR5, UR11 ;  /* 0x00000005060b82a4 */ /* 0x000fe4000f8e020b */
[----:B------:R-:W-:Y:S02]  /*1f3e0*/  @!UP0 UMOV UR12, UR18 ;  /* 0x00000012000c8c82 */ /* 0x000fe40008000000 */
[----:B------:R-:W-:Y:S02]  /*1f3f0*/  ULDC.U8 UR5, c[0x0][0x328] ;  /* 0x0000ca0000057ab9 */ /* 0x000fe40000000000 */
[----:B------:R-:W-:Y:S02]  /*1f400*/  UISETP.NE.AND UP2, UPT, UR5, URZ, UPT ;  /* 0x0000003f0500728c */ /* 0x000fe4000bf45270 */
[----:B------:R-:W-:Y:S01]  /*1f410*/  @UP1 ULDC UR13, c[0x0][0x210] ;  /* 0x00008400000d1ab9 */ /* 0x000fe20000000800 */
[----:B-1----:R-:W-:Y:S01]  /*1f420*/  FADD.FTZ R135, R0, R6 ;  /* 0x0000000600877221 */ /* 0x002fe20000010000 */
[----:B------:R-:W-:Y:S01]  /*1f430*/  MOV R0, 0x3f800000 ;  /* 0x3f80000000007802 */ /* 0x000fe20000000f00 */
[----:B------:R-:W-:Y:S01]  /*1f440*/  UISETP.NE.OR UP3, UPT, UR4, URZ, !UP2 ;  /* 0x0000003f0400728c */ /* 0x000fe2000d765670 */
[--C-:B------:R-:W-:Y:S01]  /*1f450*/  SHF.R.S32.HI R6, RZ, 0x1f, R5.reuse ;  /* 0x0000001fff067819 */ /* 0x100fe20000011405 */
[----:B--2---:R-:W-:Y:S01]  /*1f460*/  FADD.FTZ R230, R2, R230 ;  /* 0x000000e602e67221 */ /* 0x004fe20000010000 */
[----:B------:R-:W-:Y:S01]  /*1f470*/  FSETP.NE.FTZ.AND P6, PT, R135, RZ, PT ;  /* 0x000000ff8700720b */ /* 0x000fe20003fd5000 */
[----:B------:R-:W-:Y:S01]  /*1f480*/  ULDC UR5, c[0x0][0x234] ;  /* 0x00008d0000057ab9 */ /* 0x000fe20000000800 */
[----:B------:R-:W-:Y:S01]  /*1f490*/  SHF.R.S32.HI R2, RZ, 0x2, R5 ;  /* 0x00000002ff027819 */ /* 0x000fe20000011405 */
[----:B---3--:R-:W-:Y:S01]  /*1f4a0*/  FADD.FTZ R217, R217, R4 ;  /* 0x00000004d9d97221 */ /* 0x008fe20000010000 */
[----:B------:R-:W1:Y:S01]  /*1f4b0*/  SHFL.BFLY PT, R7, R230, 0x1, 0x1f ;  /* 0x0c201f00e6077f89 */ /* 0x000e6200000e0000 */
[----:B------:R-:W-:Y:S01]  /*1f4c0*/  MOV R4, 0x3f800000 ;  /* 0x3f80000000047802 */ /* 0x000fe20000000f00 */
[----:B------:R-:W-:Y:S01]  /*1f4d0*/  @UP1 UIMAD UR13, UR13, UR8, URZ ;  /* 0x000000080d0d12a4 */ /* 0x000fe2000f8e023f */
[----:B----4-:R-:W-:Y:S01]  /*1f4e0*/  FADD.FTZ R231, R231, R8 ;  /* 0x00000008e7e77221 */ /* 0x010fe20000010000 */
[----:B------:R-:W-:Y:S01]  /*1f4f0*/  LEA.HI R6, R6, R2, RZ, 0x3 ;  /* 0x0000000206067211 */ /* 0x000fe200078f18ff */
[----:B------:R-:W-:Y:S01]  /*1f500*/  @!UP1 USEL UR13, UR8, UR5, !UP2 ;  /* 0x00000005080d9287 */ /* 0x000fe2000d000000 */
[----:B------:R-:W-:Y:S01]  /*1f510*/  FSETP.NE.FTZ.AND P5, PT, R217, RZ, PT ;  /* 0x000000ffd900720b */ /* 0x000fe20003fb5000 */
[----:B------:R-:W-:Y:S01]  /*1f520*/  ULDC UR4, c[0x0][0x1c0] ;  /* 0x0000700000047ab9 */ /* 0x000fe20000000800 */
[----:B------:R-:W-:Y:S01]  /*1f530*/  FSETP.NE.FTZ.AND P3, PT, R231, RZ, PT ;  /* 0x000000ffe700720b */ /* 0x000fe20003f75000 */
[----:B------:R-:W2:Y:S01]  /*1f540*/  @P6 MUFU.RCP R0, R135 ;  /* 0x0000008700006308 */ /* 0x000ea20000001000 */
[----:B------:R-:W-:Y:S01]  /*1f550*/  LOP3.LUT R26, R6, 0xfffffff8, RZ, 0xc0, !PT ;  /* 0xfffffff8061a7812 */ /* 0x000fe200078ec0ff */
[----:B------:R-:W-:Y:S01]  /*1f560*/  @UP1 UMOV UR14, 0x1 ;  /* 0x00000001000e1882 */ /* 0x000fe20000000000 */
[----:B------:R-:W-:Y:S01]  /*1f570*/  LOP3.LUT R5, R5, 0x3ffffffc, RZ, 0xc0, !PT ;  /* 0x3ffffffc05057812 */ /* 0x000fe200078ec0ff */
[----:B------:R-:W-:Y:S01]  /*1f580*/  @!UP1 UIMAD UR14, UR13, UR4, URZ ;  /* 0x000000040d0e92a4 */ /* 0x000fe2000f8e023f */
[----:B------:R-:W-:Y:S01]  /*1f590*/  IADD3 R26, R2, -R26, RZ ;  /* 0x8000001a021a7210 */ /* 0x000fe20007ffe0ff */
[----:B------:R-:W-:Y:S01]  /*1f5a0*/  @!UP3 UIMAD UR16, UR6, UR8, URZ ;  /* 0x000000080610b2a4 */ /* 0x000fe2000f8e023f */
[----:B------:R-:W-:Y:S01]  /*1f5b0*/  MOV R2, 0x3f800000 ;  /* 0x3f80000000027802 */ /* 0x000fe20000000f00 */
[----:B------:R-:W-:Y:S01]  /*1f5c0*/  @UP1 ULDC UR15, c[0x0][0x210] ;  /* 0x00008400000f1ab9 */ /* 0x000fe20000000800 */
[----:B------:R-:W-:Y:S01]  /*1f5d0*/  IADD3 R5, -R5, R174, RZ ;  /* 0x000000ae05057210 */ /* 0x000fe20007ffe1ff */
[----:B------:R-:W3:Y:S01]  /*1f5e0*/  @P5 MUFU.RCP R4, R217 ;  /* 0x000000d900045308 */ /* 0x000ee20000001000 */
[----:B------:R-:W-:-:S02]  /*1f5f0*/  UIMAD UR5, UR6, UR14, URZ ;  /* 0x0000000e060572a4 */ /* 0x000fc4000f8e023f */
[----:B------:R-:W-:Y:S01]  /*1f600*/  @!UP1 UMOV UR15, 0x1 ;  /* 0x00000001000f9882 */ /* 0x000fe20000000000 */
[----:B-1----:R-:W-:Y:S01]  /*1f610*/  FADD.FTZ R230, R230, R7 ;  /* 0x00000007e6e67221 */ /* 0x002fe20000010000 */
[----:B------:R-:W-:Y:S01]  /*1f620*/  SHF.R.S32.HI R7, RZ, 0x5, R173 ;  /* 0x00000005ff077819 */ /* 0x000fe200000114ad */
[----:B--2---:R-:W-:Y:S01]  /*1f630*/  FMUL.FTZ R0, R0, c[0x0][0x2dc] ;  /* 0x0000b70000007a20 */ /* 0x004fe20000410000 */
[----:B------:R-:W-:Y:S02]  /*1f640*/  @!UP3 USEL UR16, UR16, UR24, !UP0 ;  /* 0x000000181010b287 */ /* 0x000fe4000c000000 */
[----:B------:R-:W-:Y:S01]  /*1f650*/  FSETP.NE.FTZ.AND P4, PT, R230, RZ, PT ;  /* 0x000000ffe600720b */ /* 0x000fe20003f95000 */
[C---:B------:R-:W-:Y:S01]  /*1f660*/  FMUL.FTZ R136, R0.reuse, R48 ;  /* 0x0000003000887220 */ /* 0x040fe20000410000 */
[----:B-----5:R-:W-:Y:S01]  /*1f670*/  LEA R172, R7, R5, 0x9 ;  /* 0x0000000507ac7211 */ /* 0x020fe200078e48ff */
[----:B------:R-:W-:Y:S01]  /*1f680*/  FMUL.FTZ R137, R0, R52 ;  /* 0x0000003400897220 */ /* 0x000fe20000410000 */
[----:B------:R-:W-:Y:S01]  /*1f690*/  R2P PR, R26, 0x6 ;  /* 0x000000061a007804 */ /* 0x000fe20000000000 */
[C---:B------:R-:W-:Y:S01]  /*1f6a0*/  FMUL.FTZ R152, R0.reuse, R152 ;  /* 0x0000009800987220 */ /* 0x040fe20000410000 */
[----:B------:R-:W-:Y:S01]  /*1f6b0*/  UIMAD UR4, UR9, UR15, URZ ;  /* 0x0000000f090472a4 */ /* 0x000fe2000f8e023f */
[C---:B------:R-:W-:Y:S01]  /*1f6c0*/  FMUL.FTZ R6, R0.reuse, R153 ;  /* 0x0000009900067220 */ /* 0x040fe20000410000 */
[----:B------:R-:W-:Y:S01]  /*1f6d0*/  USEL UR5, UR5, URZ, UP3 ;  /* 0x0000003f05057287 */ /* 0x000fe20009800000 */
[C---:B------:R-:W-:Y:S01]  /*1f6e0*/  FMUL.FTZ R148, R0.reuse, R148 ;  /* 0x0000009400947220 */ /* 0x040fe20000410000 */
[----:B------:R-:W-:Y:S01]  /*1f6f0*/  USHF.L.U32 UR4, UR4, 0x7, URZ ;  /* 0x0000000704047899 */ /* 0x000fe2000800063f */
[----:B------:R-:W-:Y:S01]  /*1f700*/  FMUL.FTZ R149, R0, R149 ;  /* 0x0000009500957220 */ /* 0x000fe20000410000 */
[----:B------:R-:W-:Y:S01]  /*1f710*/  F2FP.BF16.PACK_AB R6, R6, R152 ;  /* 0x000000980606723e */ /* 0x000fe200000010ff */
[C---:B------:R-:W-:Y:S01]  /*1f720*/  FMUL.FTZ R144, R0.reuse, R144 ;  /* 0x0000009000907220 */ /* 0x040fe20000410000 */
[----:B------:R-:W1:Y:S01]  /*1f730*/  @P4 MUFU.RCP R2, R230 ;  /* 0x000000e600024308 */ /* 0x000e620000001000 */
[C---:B------:R-:W-:Y:S01]  /*1f740*/  FMUL.FTZ R12, R0.reuse, R145 ;  /* 0x00000091000c7220 */ /* 0x040fe20000410000 */
[----:B------:R-:W-:Y:S01]  /*1f750*/  UIMAD UR13, UR10, UR13, UR5 ;  /* 0x0000000d0a0d72a4 */ /* 0x000fe2000f8e0205 */
[C---:B------:R-:W-:Y:S01]  /*1f760*/  FMUL.FTZ R140, R0.reuse, R140 ;  /* 0x0000008c008c7220 */ /* 0x040fe20000410000 */
[----:B------:R-:W-:Y:S01]  /*1f770*/  @!UP3 UMOV UR20, UR16 ;  /* 0x000000100014bc82 */ /* 0x000fe20008000000 */
[----:B------:R-:W-:Y:S01]  /*1f780*/  FMUL.FTZ R15, R0, R141 ;  /* 0x0000008d000f7220 */ /* 0x000fe20000410000 */
[----:B------:R-:W-:Y:S01]  /*1f790*/  F2FP.BF16.PACK_AB R12, R12, R144 ;  /* 0x000000900c0c723e */ /* 0x000fe200000010ff */
[C---:B------:R-:W-:Y:S01]  /*1f7a0*/  FMUL.FTZ R19, R0.reuse, R36 ;  /* 0x0000002400137220 */ /* 0x040fe20000410000 */
[----:B------:R-:W-:Y:S01]  /*1f7b0*/  USHF.R.S32.HI UR5, URZ, 0x1f, UR4 ;  /* 0x0000001f3f057899 */ /* 0x000fe20008011404 */
[C---:B------:R-:W-:Y:S01]  /*1f7c0*/  FMUL.FTZ R22, R0.reuse, R37 ;  /* 0x0000002500167220 */ /* 0x040fe20000410000 */
[----:B------:R-:W-:Y:S01]  /*1f7d0*/  F2FP.BF16.PACK_AB R15, R15, R140 ;  /* 0x0000008c0f0f723e */ /* 0x000fe200000010ff */
[C---:B------:R-:W-:Y:S01]  /*1f7e0*/  FMUL.FTZ R48, R0.reuse, R49 ;  /* 0x0000003100307220 */ /* 0x040fe20000410000 */
[----:B------:R-:W-:Y:S01]  /*1f7f0*/  @!UP3 USHF.R.S32.HI UR21, URZ, 0x1f, UR16 ;  /* 0x0000001f3f15b899 */ /* 0x000fe20008011410 */
[----:B------:R-:W-:Y:S01]  /*1f800*/  FMUL.FTZ R52, R0, R53 ;  /* 0x0000003500347220 */ /* 0x000fe20000410000 */
[----:B------:R-:W-:Y:S01]  /*1f810*/  F2FP.BF16.PACK_AB R22, R22, R19 ;  /* 0x000000131616723e */ /* 0x000fe200000010ff */
[----:B------:R-:W-:Y:S01]  /*1f820*/  FMUL.FTZ R139, R0, R64 ;  /* 0x00000040008b7220 */ /* 0x000fe20000410000 */
[----:B------:R-:W-:Y:S01]  /*1f830*/  F2FP.BF16.PACK_AB R19, R48, R136 ;  /* 0x000000883013723e */ /* 0x000fe200000010ff */
[----:B------:R-:W-:Y:S01]  /*1f840*/  FMUL.FTZ R138, R0, R65 ;  /* 0x00000041008a7220 */ /* 0x000fe20000410000 */
[----:B------:R-:W-:Y:S01]  /*1f850*/  F2FP.BF16.PACK_AB R64, R52, R137 ;  /* 0x000000893440723e */ /* 0x000fe200000010ff */
[C---:B------:R-:W-:Y:S01]  /*1f860*/  FMUL.FTZ R68, R0.reuse, R68 ;  /* 0x0000004400447220 */ /* 0x040fe20000410000 */
[----:B------:R-:W-:Y:S01]  /*1f870*/  USHF.R.S32.HI UR6, URZ, 0x1f, UR13 ;  /* 0x0000001f3f067899 */ /* 0x000fe2000801140d */
[C---:B------:R-:W-:Y:S01]  /*1f880*/  FMUL.FTZ R69, R0.reuse, R69 ;  /* 0x0000004500457220 */ /* 0x040fe20000410000 */
[----:B------:R-:W-:Y:S01]  /*1f890*/  UIADD3 UR4, UP2, UP1, UR4, UR20, UR13 ;  /* 0x0000001404047290 */ /* 0x000fe2000f95e00d */
[C---:B------:R-:W-:Y:S01]  /*1f8a0*/  FMUL.FTZ R80, R0.reuse, R80 ;  /* 0x0000005000507220 */ /* 0x040fe20000410000 */
[----:B------:R-:W-:Y:S01]  /*1f8b0*/  @!UP0 UIADD3 UR7, UR19, UR11, URZ ;  /* 0x0000000b13078290 */ /* 0x000fe2000fffe03f */
[C---:B------:R-:W-:Y:S01]  /*1f8c0*/  FMUL.FTZ R81, R0.reuse, R81 ;  /* 0x0000005100517220 */ /* 0x040fe20000410000 */
[----:B------:R-:W-:Y:S01]  /*1f8d0*/  UIADD3.X UR5, UR5, UR21, UR6, UP2, UP1 ;  /* 0x0000001505057290 */ /* 0x000fe200097e2406 */
[----:B------:R-:W-:-:S02]  /*1f8e0*/  FMUL.FTZ R84, R0, R84 ;  /* 0x0000005400547220 */ /* 0x000fc40000410000 */
[C---:B------:R-:W-:Y:S01]  /*1f8f0*/  FMUL.FTZ R85, R0.reuse, R85 ;  /* 0x0000005500557220 */ /* 0x040fe20000410000 */
[----:B------:R-:W-:Y:S01]  /*1f900*/  F2FP.BF16.PACK_AB R52, R81, R80 ;  /* 0x000000505134723e */ /* 0x000fe200000010ff */
[C---:B------:R-:W-:Y:S02]  /*1f910*/  FMUL.FTZ R96, R0.reuse, R96 ;  /* 0x0000006000607220 */ /* 0x040fe40000410000 */
[C---:B------:R-:W-:Y:S01]  /*1f920*/  FMUL.FTZ R97, R0.reuse, R97 ;  /* 0x0000006100617220 */ /* 0x040fe20000410000 */
[----:B------:R-:W-:Y:S01]  /*1f930*/  F2FP.BF16.PACK_AB R48, R85, R84 ;  /* 0x000000545530723e */ /* 0x000fe200000010ff */
        /* <DEDUP_REMOVED lines=9> */
[----:B---3--:R-:W-:-:S02]  /*1f9d0*/  FMUL.FTZ R4, R4, c[0x0][0x2dc] ;  /* 0x0000b70004047a20 */ /* 0x008fc40000410000 */
[----:B-1----:R-:W-:Y:S02]  /*1f9e0*/  FMUL.FTZ R2, R2, c[0x0][0x2dc] ;  /* 0x0000b70002027a20 */ /* 0x002fe40000410000 */
[C---:B------:R-:W-:Y:S01]  /*1f9f0*/  FMUL.FTZ R18, R4.reuse, R38 ;  /* 0x0000002604127220 */ /* 0x040fe20000410000 */
[----:B------:R-:W1:Y:S01]  /*1fa00*/  @P3 MUFU.RCP R0, R231 ;  /* 0x000000e700003308 */ /* 0x000e620000001000 */
[C---:B------:R-:W-:Y:S02]  /*1fa10*/  FMUL.FTZ R31, R4.reuse, R50 ;  /* 0x00000032041f7220 */ /* 0x040fe40000410000 */
[C---:B------:R-:W-:Y:S02]  /*1fa20*/  FMUL.FTZ R32, R4.reuse, R54 ;  /* 0x0000003604207220 */ /* 0x040fe40000410000 */
[----:B------:R-:W-:Y:S02]  /*1fa30*/  FMUL.FTZ R36, R4, R66 ;  /* 0x0000004204247220 */ /* 0x000fe40000410000 */
[----:B------:R-:W-:-:S02]  /*1fa40*/  FMUL.FTZ R168, R2, R168 ;  /* 0x000000a802a87220 */ /* 0x000fc40000410000 */
[C---:B------:R-:W-:Y:S02]  /*1fa50*/  FMUL.FTZ R9, R2.reuse, R169 ;  /* 0x000000a902097220 */ /* 0x040fe40000410000 */
[C---:B------:R-:W-:Y:S02]  /*1fa60*/  FMUL.FTZ R164, R2.reuse, R164 ;  /* 0x000000a402a47220 */ /* 0x040fe40000410000 */
[C---:B------:R-:W-:Y:S01]  /*1fa70*/  FMUL.FTZ R10, R2.reuse, R165 ;  /* 0x000000a5020a7220 */ /* 0x040fe20000410000 */
[----:B------:R-:W-:Y:S01]  /*1fa80*/  F2FP.BF16.PACK_AB R9, R9, R168 ;  /* 0x000000a80909723e */ /* 0x000fe200000010ff */
[----:B------:R-:W-:Y:S02]  /*1fa90*/  FMUL.FTZ R160, R2, R160 ;  /* 0x000000a002a07220 */ /* 0x000fe40000410000 */
[----:B-1----:R-:W-:Y:S01]  /*1faa0*/  FMUL.FTZ R0, R0, c[0x0][0x2dc] ;  /* 0x0000b70000007a20 */ /* 0x002fe20000410000 */
[----:B------:R-:W-:Y:S01]  /*1fab0*/  F2FP.BF16.PACK_AB R10, R10, R164 ;  /* 0x000000a40a0a723e */ /* 0x000fe200000010ff */
[----:B------:R-:W-:-:S02]  /*1fac0*/  FMUL.FTZ R16, R2, R161 ;  /* 0x000000a102107220 */ /* 0x000fc40000410000 */
[C---:B------:R-:W-:Y:S02]  /*1fad0*/  FMUL.FTZ R156, R2.reuse, R156 ;  /* 0x0000009c029c7220 */ /* 0x040fe40000410000 */
        /* <DEDUP_REMOVED lines=25> */
[C---:B------:R-:W-:Y:S02]  /*1fc70*/  FMUL.FTZ R93, R2.reuse, R93 ;  /* 0x0000005d025d7220 */ /* 0x040fe40000410000 */
[C---:B------:R-:W-:Y:S02]  /*1fc80*/  FMUL.FTZ R104, R2.reuse, R104 ;  /* 0x0000006802687220 */ /* 0x040fe40000410000 */
[C---:B------:R-:W-:Y:S02]  /*1fc90*/  FMUL.FTZ R38, R2.reuse, R105 ;  /* 0x0000006902267220 */ /* 0x040fe40000410000 */
[C---:B------:R-:W-:Y:S02]  /*1fca0*/  FMUL.FTZ R108, R2.reuse, R108 ;  /* 0x0000006c026c7220 */ /* 0x040fe40000410000 */
[----:B------:R-:W-:Y:S01]  /*1fcb0*/  FMUL.FTZ R34, R2, R109 ;  /* 0x0000006d02227220 */ /* 0x000fe20000410000 */
[----:B------:R-:W-:Y:S01]  /*1fcc0*/  F2FP.BF16.PACK_AB R38, R38, R104 ;  /* 0x000000682626723e */ /* 0x000fe200000010ff */
[----:B------:R-:W-:-:S02]  /*1fcd0*/  FMUL.FTZ R120, R2, R120 ;  /* 0x0000007802787220 */ /* 0x000fc40000410000 */
[----:B------:R-:W-:Y:S01]  /*1fce0*/  FMUL.FTZ R121, R2, R121 ;  /* 0x0000007902797220 */ /* 0x000fe20000410000 */
[----:B------:R-:W-:Y:S01]  /*1fcf0*/  F2FP.BF16.PACK_AB R34, R34, R108 ;  /* 0x0000006c2222723e */ /* 0x000fe200000010ff */
[C---:B------:R-:W-:Y:S02]  /*1fd00*/  FMUL.FTZ R124, R2.reuse, R124 ;  /* 0x0000007c027c7220 */ /* 0x040fe40000410000 */
[----:B------:R-:W-:Y:S02]  /*1fd10*/  FMUL.FTZ R125, R2, R125 ;  /* 0x0000007d027d7220 */ /* 0x000fe40000410000 */
[----:B------:R-:W-:Y:S02]  /*1fd20*/  FMUL.FTZ R35, R4, R67 ;  /* 0x0000004304237220 */ /* 0x000fe40000410000 */
[C---:B------:R-:W-:Y:S01]  /*1fd30*/  FMUL.FTZ R2, R0.reuse, R62 ;  /* 0x0000003e00027220 */ /* 0x040fe20000410000 */
[----:B------:R-:W-:Y:S01]  /*1fd40*/  F2FP.BF16.PACK_AB R62, R27, R56 ;  /* 0x000000381b3e723e */ /* 0x000fe200000010ff */
[C---:B------:R-:W-:Y:S01]  /*1fd50*/  FMUL.FTZ R57, R0.reuse, R63 ;  /* 0x0000003f00397220 */ /* 0x040fe20000410000 */
[----:B------:R-:W-:Y:S01]  /*1fd60*/  F2FP.BF16.PACK_AB R56, R69, R68 ;  /* 0x000000444538723e */ /* 0x000fe200000010ff */
[C---:B------:R-:W-:Y:S01]  /*1fd70*/  FMUL.FTZ R170, R0.reuse, R170 ;  /* 0x000000aa00aa7220 */ /* 0x040fe20000410000 */
[----:B------:R-:W-:Y:S01]  /*1fd80*/  MOV R68, 0x20 ;  /* 0x0000002000447802 */ /* 0x000fe20000000f00 */
[C---:B------:R-:W-:Y:S01]  /*1fd90*/  FMUL.FTZ R8, R0.reuse, R171 ;  /* 0x000000ab00087220 */ /* 0x040fe20000410000 */
[----:B------:R-:W-:Y:S01]  /*1fda0*/  F2FP.BF16.PACK_AB R57, R57, R2 ;  /* 0x000000023939723e */ /* 0x000fe200000010ff */
[----:B------:R-:W-:Y:S01]  /*1fdb0*/  FMUL.FTZ R166, R0, R166 ;  /* 0x000000a600a67220 */ /* 0x000fe20000410000 */
[----:B------:R-:W-:Y:S01]  /*1fdc0*/  LOP3.LUT R2, R26, 0x1, RZ, 0xc0, !PT ;  /* 0x000000011a027812 */ /* 0x000fe200078ec0ff */
[----:B------:R-:W-:Y:S01]  /*1fdd0*/  FMUL.FTZ R13, R0, R167 ;  /* 0x000000a7000d7220 */ /* 0x000fe20000410000 */
[----:B------:R-:W-:Y:S01]  /*1fde0*/  F2FP.BF16.PACK_AB R8, R8, R170 ;  /* 0x000000aa0808723e */ /* 0x000fe200000010ff */
[----:B------:R-:W-:Y:S01]  /*1fdf0*/  FMUL.FTZ R162, R0, R162 ;  /* 0x000000a200a27220 */ /* 0x000fe20000410000 */
[----:B------:R-:W-:Y:S01]  /*1fe00*/  ISETP.NE.U32.AND P0, PT, R2, 0x1, PT ;  /* 0x000000010200780c */ /* 0x000fe20003f05070 */
        /* <DEDUP_REMOVED lines=44> */
[----:B------:R-:W-:Y:S01]  /*200d0*/  SHF.L.U32 R0, R26, 0x6, RZ ;  /* 0x000000061a007819 */ /* 0x000fe200000006ff */
[C---:B------:R-:W-:Y:S01]  /*200e0*/  FMUL.FTZ R154, R4.reuse, R154 ;  /* 0x0000009a049a7220 */ /* 0x040fe20000410000 */
[----:B------:R-:W-:Y:S01]  /*200f0*/  F2FP.BF16.PACK_AB R29, R29, R122 ;  /* 0x0000007a1d1d723e */ /* 0x000fe200000010ff */
[----:B------:R-:W-:Y:S01]  /*20100*/  FMUL.FTZ R5, R4, R155 ;  /* 0x0000009b04057220 */ /* 0x000fe20000410000 */
[----:B------:R-:W-:Y:S01]  /*20110*/  LOP3.LUT R0, R0, 0x1c0, RZ, 0xc0, !PT ;  /* 0x000001c000007812 */ /* 0x000fe200078ec0ff */
[C---:B------:R-:W-:Y:S01]  /*20120*/  FMUL.FTZ R21, R4.reuse, R39 ;  /* 0x0000002704157220 */ /* 0x040fe20000410000 */
[----:B------:R-:W-:Y:S01]  /*20130*/  F2FP.BF16.PACK_AB R26, R125, R124 ;  /* 0x0000007c7d1a723e */ /* 0x000fe200000010ff */
[----:B------:R-:W-:Y:S01]  /*20140*/  FMUL.FTZ R150, R4, R150 ;  /* 0x0000009604967220 */ /* 0x000fe20000410000 */
[----:B------:R-:W-:Y:S01]  /*20150*/  LEA.HI R0, R0, R0, RZ, 0x1d ;  /* 0x0000000000007211 */ /* 0x000fe200078fe8ff */
[C---:B------:R-:W-:Y:S01]  /*20160*/  FMUL.FTZ R7, R4.reuse, R151 ;  /* 0x0000009704077220 */ /* 0x040fe20000410000 */
[----:B------:R-:W-:Y:S01]  /*20170*/  F2FP.BF16.PACK_AB R5, R5, R154 ;  /* 0x0000009a0505723e */ /* 0x000fe200000010ff */
[----:B------:R-:W-:Y:S01]  /*20180*/  FMUL.FTZ R146, R4, R146 ;  /* 0x0000009204927220 */ /* 0x000fe20000410000 */
[----:B------:R-:W-:Y:S01]  /*20190*/  LEA R0, R172, R0, 0x1 ;  /* 0x00000000ac007211 */ /* 0x000fe200078e08ff */
[C---:B------:R-:W-:Y:S01]  /*201a0*/  FMUL.FTZ R11, R4.reuse, R147 ;  /* 0x00000093040b7220 */ /* 0x040fe20000410000 */
[----:B------:R-:W-:Y:S01]  /*201b0*/  F2FP.BF16.PACK_AB R7, R7, R150 ;  /* 0x000000960707723e */ /* 0x000fe200000010ff */
[----:B------:R-:W-:Y:S01]  /*201c0*/  FMUL.FTZ R142, R4, R142 ;  /* 0x0000008e048e7220 */ /* 0x000fe20000410000 */
[----:B------:R-:W-:Y:S01]  /*201d0*/  SHF.L.U32 R0, R0, 0x1, RZ ;  /* 0x0000000100007819 */ /* 0x000fe200000006ff */
[C---:B------:R-:W-:Y:S01]  /*201e0*/  FMUL.FTZ R14, R4.reuse, R143 ;  /* 0x0000008f040e7220 */ /* 0x040fe20000410000 */
[----:B------:R-:W-:Y:S01]  /*201f0*/  F2FP.BF16.PACK_AB R11, R11, R146 ;  /* 0x000000920b0b723e */ /* 0x000fe200000010ff */
[----:B------:R-:W-:Y:S01]  /*20200*/  FMUL.FTZ R51, R4, R51 ;  /* 0x0000003304337220 */ /* 0x000fe20000410000 */
[----:B------:R-:W-:Y:S01]  /*20210*/  IADD3 R2, R0, -0x10, RZ ;  /* 0xfffffff000027810 */ /* 0x000fe20007ffe0ff */
[----:B------:R-:W-:Y:S01]  /*20220*/  FMUL.FTZ R55, R4, R55 ;  /* 0x0000003704377220 */ /* 0x000fe20000410000 */
[----:B------:R-:W-:Y:S01]  /*20230*/  @P0 IADD3 R2, R0, 0x10, RZ ;  /* 0x0000001000020810 */ /* 0x000fe20007ffe0ff */
[C---:B------:R-:W-:Y:S01]  /*20240*/  FMUL.FTZ R70, R4.reuse, R70 ;  /* 0x0000004604467220 */ /* 0x040fe20000410000 */
[----:B------:R1:W-:Y:S01]  /*20250*/  STS [R0], R6 ;  /* 0x0000000600007388 */ /* 0x0003e20000000800 */
        /* <DEDUP_REMOVED lines=25> */
[----:B-1----:R-:W-:Y:S01]  /*203f0*/  MOV R6, 0x40 ;  /* 0x0000004000067802 */ /* 0x002fe20000000f00 */
[C---:B------:R-:W-:Y:S01]  /*20400*/  FMUL.FTZ R130, R4.reuse, R130 ;  /* 0x0000008204827220 */ /* 0x040fe20000410000 */
[----:B------:R-:W-:Y:S01]  /*20410*/  F2FP.BF16.PACK_AB R35, R115, R114 ;  /* 0x000000727323723e */ /* 0x000fe200000010ff */
[----:B------:R-:W-:Y:S01]  /*20420*/  FMUL.FTZ R131, R4, R131 ;  /* 0x0000008304837220 */ /* 0x000fe20000410000 */
[----:B------:R-:W-:-:S02]  /*20430*/  F2FP.BF16.PACK_AB R4, R149, R148 ;  /* 0x000000949504723e */ /* 0x000fc400000010ff */
[----:B------:R-:W-:Y:S02]  /*20440*/  SEL R6, R6, 0xffffffc0, !P2 ;  /* 0xffffffc006067807 */ /* 0x000fe40005000000 */
[----:B------:R-:W-:Y:S01]  /*20450*/  F2FP.BF16.PACK_AB R31, R119, R118 ;  /* 0x00000076771f723e */ /* 0x000fe200000010ff */
[----:B------:R1:W-:Y:S01]  /*20460*/  STS [R2], R4 ;  /* 0x0000000402007388 */ /* 0x0003e20000000800 */
[----:B------:R-:W-:Y:S02]  /*20470*/  F2FP.BF16.PACK_AB R27, R131, R130 ;  /* 0x00000082831b723e */ /* 0x000fe400000010ff */
[----:B------:R-:W-:Y:S01]  /*20480*/  F2FP.BF16.PACK_AB R67, R67, R126 ;  /* 0x0000007e4343723e */ /* 0x000fe200000010ff */
[----:B------:R-:W-:Y:S04]  /*20490*/  STS [R0+0x2000], R9 ;  /* 0x0020000900007388 */ /* 0x000fe80000000800 */
[----:B------:R2:W-:Y:S04]  /*204a0*/  STS [R0+0x2400], R8 ;  /* 0x0024000800007388 */ /* 0x0005e80000000800 */
[----:B------:R-:W-:Y:S04]  /*204b0*/  STS [R2+0x2000], R10 ;  /* 0x0020000a02007388 */ /* 0x000fe80000000800 */
[----:B------:R3:W-:Y:S01]  /*204c0*/  STS [R2+0x2400], R13 ;  /* 0x0024000d02007388 */ /* 0x0007e20000000800 */
[----:B-1----:R-:W-:-:S04]  /*204d0*/  SEL R4, R68, 0xffffffe0, !P1 ;  /* 0xffffffe044047807 */ /* 0x002fc80004800000 */
[----:B------:R-:W-:Y:S02]  /*204e0*/  IADD3 R5, R0, R4, RZ ;  /* 0x0000000400057210 */ /* 0x000fe40007ffe0ff */
[----:B------:R-:W-:Y:S02]  /*204f0*/  IADD3 R4, R4, R2, RZ ;  /* 0x0000000204047210 */ /* 0x000fe40007ffe0ff */
[----:B--2---:R-:W-:Y:S01]  /*20500*/  IADD3 R8, R0, R6, RZ ;  /* 0x0000000600087210 */ /* 0x004fe20007ffe0ff */
        /* <DEDUP_REMOVED lines=99> */
[----:B------:R-:W-:Y:S02]  /*20b40*/  LOP3.LUT R0, R2, 0xffffffe0, RZ, 0xc0, !PT ;  /* 0xffffffe002007812 */ /* 0x000fe400078ec0ff */
[--C-:B------:R-:W-:Y:S02]  /*20b50*/  SHF.R.S32.HI R3, RZ, 0x5, R2.reuse ;  /* 0x00000005ff037819 */ /* 0x100fe40000011402 */
[----:B------:R-:W-:Y:S01]  /*20b60*/  SHF.R.S32.HI R2, RZ, 0x1f, R2 ;  /* 0x0000001fff027819 */ /* 0x000fe20000011402 */
[----:B------:R-:W-:-:S03]  /*20b70*/  IMAD.IADD R0, R4, 0x1, -R0 ;  /* 0x0000000104007824 */ /* 0x000fc600078e0a00 */
[----:B------:R-:W-:Y:S02]  /*20b80*/  LEA.HI R2, R2, R3, RZ, 0x2 ;  /* 0x0000000302027211 */ /* 0x000fe400078f10ff */
        /* <DEDUP_REMOVED lines=37> */
.L_x_1111:
[----:B--234-:R-:W-:Y:S05]  /*20de0*/  BSYNC B0 ;  /* 0x0000000000007941 */ /* 0x01cfea0003800000 */
.L_x_1110:
[----:B------:R-:W2:Y:S04]  /*20df0*/  LDL.64 R80, [R1+0x88] ;  /* 0x0000880001507983 */ /* 0x000ea80000100a00 */
[----:B-1----:R1:W5:Y:S01]  /*20e00*/  LDL R14, [R1+0x98] ;  /* 0x00009800010e7983 */ /* 0x0023620000100800 */
[----:B------:R-:W-:Y:S01]  /*20e10*/  LEA.HI R13, R175, R174, RZ, 0x3 ;  /* 0x000000aeaf0d7211 */ /* 0x000fe200078f18ff */
[----:B------:R-:W-:Y:S01]  /*20e20*/  UIMAD UR9, UR9, -0x80, UR26 ;  /* 0xffffff80090978a4 */ /* 0x000fe2000f8e021a */
[----:B------:R-:W-:Y:S01]  /*20e30*/  BSSY B0, `(.L_x_1112) ;  /* 0x0000020000007945 */ /* 0x000fe20003800000 */
[----:B------:R-:W3:Y:S01]  /*20e40*/  S2R R0, SR_TID.X ;  /* 0x0000000000007919 */ /* 0x000ee20000002100 */
[----:B------:R-:W-:Y:S01]  /*20e50*/  SHF.R.S32.HI R3, RZ, 0x3, R13 ;  /* 0x00000003ff037819 */ /* 0x000fe2000001140d */
[----:B------:R-:W-:-:S02]  /*20e60*/  USHF.R.S32.HI UR6, URZ, 0x1f, UR10 ;  /* 0x0000001f3f067899 */ /* 0x000fc4000801140a */
[----:B------:R-:W4:Y:S01]  /*20e70*/  S2R R10, SR_CTAID.Z ;  /* 0x00000000000a7919 */ /* 0x000f220000002700 */
[----:B------:R-:W-:Y:S02]  /*20e80*/  ULDC.64 UR4, c[0x0][0x1f0] ;  /* 0x00007c0000047ab9 */ /* 0x000fe40000000a00 */
[----:B------:R-:W-:-:S04]  /*20e90*/  UIMAD UR4, UR6, UR4, URZ ;  /* 0x00000004060472a4 */ /* 0x000fc8000f8e023f */
[----:B------:R-:W-:Y:S01]  /*20ea0*/  UIMAD UR4, UR10, UR5, UR4 ;  /* 0x000000050a0472a4 */ /* 0x000fe2000f8e0204 */
[----:B---3--:R-:W-:-:S04]  /*20eb0*/  SHF.R.S32.HI R2, RZ, 0x1f, R0 ;  /* 0x0000001fff027819 */ /* 0x008fc80000011400 */
[----:B------:R-:W-:-:S04]  /*20ec0*/  LEA.HI R2, R2, R0, RZ, 0x3 ;  /* 0x0000000002027211 */ /* 0x000fc800078f18ff */
[----:B------:R-:W-:Y:S02]  /*20ed0*/  SHF.R.S32.HI R2, RZ, 0x3, R2 ;  /* 0x00000003ff027819 */ /* 0x000fe40000011402 */
[----:B--2---:R-:W-:Y:S02]  /*20ee0*/  SHF.R.S32.HI R0, RZ, 0x1f, R80 ;  /* 0x0000001fff007819 */ /* 0x004fe40000011450 */
[----:B------:R-:W-:-:S04]  /*20ef0*/  IADD3 R4, P0, R80, UR12, RZ ;  /* 0x0000000c50047c10 */ /* 0x000fc8000ff1e0ff */
[----:B------:R-:W-:Y:S01]  /*20f00*/  IADD3.X R5, R0, UR7, RZ, P0, !PT ;  /* 0x0000000700057c10 */ /* 0x000fe200087fe4ff */
[----:B------:R-:W-:Y:S01]  /*20f10*/  IMAD.U32 R0, RZ, RZ, UR25 ;  /* 0x00000019ff007e24 */ /* 0x000fe2000f8e00ff */
[----:B------:R-:W-:Y:S02]  /*20f20*/  ISETP.GE.AND P0, PT, R3, UR9, PT ;  /* 0x0000000903007c0c */ /* 0x000fe4000bf06270 */
[----:B------:R-:W-:Y:S01]  /*20f30*/  SHF.R.S32.HI R3, RZ, 0x1f, R2 ;  /* 0x0000001fff037819 */ /* 0x000fe20000011402 */
[----:B----4-:R-:W-:-:S04]  /*20f40*/  IMAD.WIDE.U32 R10, R10, c[0x0][0x1f0], R4 ;  /* 0x00007c000a0a7a25 */ /* 0x010fc800078e0004 */
[----:B------:R-:W-:Y:S01]  /*20f50*/  IMAD.WIDE R6, R0, 0x80, R2 ;  /* 0x0000008000067825 */ /* 0x000fe200078e0202 */
[----:B------:R-:W-:-:S05]  /*20f60*/  IADD3 R9, R11, UR4, RZ ;  /* 0x000000040b097c10 */ /* 0x000fca000fffe0ff */
[----:B------:R-:W-:Y:S05]  /*20f70*/  @P0 BRA `(.L_x_1113) ;  /* 0x000000b000000947 */ /* 0x000fea0003800000 */
[----:B-1----:R-:W-:Y:S01]  /*20f80*/  IMAD R0, R7, c[0x0][0x1e8], RZ ;  /* 0x00007a0007007a24 */ /* 0x002fe200078e02ff */
        /* <DEDUP_REMOVED lines=10> */
.L_x_1113:
[----:B-1----:R-:W-:Y:S05]  /*21030*/  BSYNC B0 ;  /* 0x0000000000007941 */ /* 0x002fea0003800000 */
.L_x_1112:
[----:B------:R-:W-:Y:S01]  /*21040*/  LEA.HI.SX32 R0, R13, 0x10, 0x1d ;  /* 0x000000100d007811 */ /* 0x000fe200078feaff */
[----:B------:R-:W-:Y:S03]  /*21050*/  BSSY B0, `(.L_x_1114) ;  /* 0x0000011000007945 */ /* 0x000fe60003800000 */
[----:B------:R-:W-:-:S13]  /*21060*/  ISETP.GE.AND P0, PT, R0, UR9, PT ;  /* 0x0000000900007c0c */ /* 0x000fda000bf06270 */
[----:B------:R-:W-:Y:S05]  /*21070*/  @P0 BRA `(.L_x_1115) ;  /* 0x000000e000000947 */ /* 0x000fea0003800000 */
[----:B------:R-:W-:Y:S01]  /*21080*/  IADD3 R12, P0, R6, 0x10, RZ ;  /* 0x00000010060c7810 */ /* 0x000fe20007f1e0ff */
[----:B------:R-:W-:Y:S01]  /*21090*/  IMAD.MOV.U32 R2, RZ, RZ, R10 ;  /* 0x000000ffff027224 */ /* 0x000fe200078e000a */
[----:B------:R-:W-:Y:S02]  /*210a0*/  MOV R3, R9 ;  /* 0x0000000900037202 */ /* 0x000fe40000000f00 */
[----:B------:R-:W-:Y:S01]  /*210b0*/  ISETP.GE.AND P1, PT, R80, c[0x0][0x220], PT ;  /* 0x0000880050007a0c */ /* 0x000fe20003f26270 */
[----:B------:R-:W-:Y:S01]  /*210c0*/  IMAD.X R0, RZ, RZ, R7, P0 ;  /* 0x000000ffff007224 */ /* 0x000fe200000e0607 */
[----:B-----5:R-:W-:Y:S01]  /*210d0*/  ISETP.GE.AND P0, PT, R14, c[0x0][0x220], PT ;  /* 0x000088000e007a0c */ /* 0x020fe20003f06270 */
        /* <DEDUP_REMOVED lines=8> */
.L_x_1115:
[----:B------:R-:W-:Y:S05]  /*21160*/  BSYNC B0 ;  /* 0x0000000000007941 */ /* 0x000fea0003800000 */
.L_x_1114:
[----:B------:R-:W-:Y:S01]  /*21170*/  LEA.HI.SX32 R0, R13, 0x20, 0x1d ;  /* 0x000000200d007811 */ /* 0x000fe200078feaff */
        /* <DEDUP_REMOVED lines=17> */
.L_x_1117:
[----:B------:R-:W-:Y:S05]  /*21290*/  BSYNC B0 ;  /* 0x0000000000007941 */ /* 0x000fea0003800000 */
.L_x_1116:
        /* <DEDUP_REMOVED lines=18> */
.L_x_1119:
[----:B------:R-:W-:Y:S05]  /*213c0*/  BSYNC B0 ;  /* 0x0000000000007941 */ /* 0x000fea0003800000 */
.L_x_1118:
        /* <DEDUP_REMOVED lines=18> */
.L_x_1121:
[----:B------:R-:W-:Y:S05]  /*214f0*/  BSYNC B0 ;  /* 0x0000000000007941 */ /* 0x000fea0003800000 */
.L_x_1120:
        /* <DEDUP_REMOVED lines=18> */
.L_x_1123:
[----:B------:R-:W-:Y:S05]  /*21620*/  BSYNC B0 ;  /* 0x0000000000007941 */ /* 0x000fea0003800000 */
.L_x_1122:
        /* <DEDUP_REMOVED lines=18> */
.L_x_1125:
[----:B------:R-:W-:Y:S05]  /*21750*/  BSYNC B0 ;  /* 0x0000000000007941 */ /* 0x000fea0003800000 */
.L_x_1124:
[----:B------:R-:W-:-:S04]  /*21760*/  LEA.HI.SX32 R0, R13, 0x70, 0x1d ;  /* 0x000000700d007811 */ /* 0x000fc800078feaff */
        /* <DEDUP_REMOVED lines=18> */
.L_x_1062:
[----:B------:R-:W-:Y:S01]  /*21890*/  UISETP.NE.AND UP3, UPT, UR24, -0x1, UPT ;  /* 0xffffffff1800788c */ /* 0x000fe2000bf65270 */
[----:B------:R-:W-:Y:S01]  /*218a0*/  LEA.HI R8, R9, R22, RZ, 0x3 ;  /* 0x0000001609087211 */ /* 0x000fe200078f18ff */
[----:B------:R-:W-:Y:S01]  /*218b0*/  USHF.R.S32.HI UR13, URZ, 0x1f, UR11 ;  /* 0x0000001f3f0d7899 */ /* 0x000fe2000801140b */
[----:B------:R-:W1:Y:S01]  /*218c0*/  S2R R12, SR_CTAID.Z ;  /* 0x00000000000c7919 */ /* 0x000e620000002700 */
[----:B------:R-:W-:Y:S01]  /*218d0*/  ULDC.64 UR6, c[0x0][0x1e8] ;  /* 0x00007a0000067ab9 */ /* 0x000fe20000000a00 */
[----:B------:R-:W-:Y:S01]  /*218e0*/  LOP3.LUT R0, R8, 0xfffffff8, RZ, 0xc0, !PT ;  /* 0xfffffff808007812 */ /* 0x000fe200078ec0ff */
[----:B------:R-:W-:Y:S01]  /*218f0*/  ULDC.64 UR4, c[0x0][0x1f0] ;  /* 0x00007c0000047ab9 */ /* 0x000fe20000000a00 */
[----:B------:R-:W-:Y:S01]  /*21900*/  SHF.R.S32.HI R8, RZ, 0x3, R8 ;  /* 0x00000003ff087819 */ /* 0x000fe20000011408 */
[----:B------:R-:W-:Y:S01]  /*21910*/  UIMAD UR4, UR13, UR4, URZ ;  /* 0x000000040d0472a4 */ /* 0x000fe2000f8e023f */
[----:B------:R-:W-:Y:S01]  /*21920*/  IMAD.U32 R6, RZ, RZ, UR25 ;  /* 0x00000019ff067e24 */ /* 0x000fe2000f8e00ff */
[----:B------:R-:W-:Y:S01]  /*21930*/  ULDC.U8 UR14, c[0x0][0x328] ;  /* 0x0000ca00000e7ab9 */ /* 0x000fe20000000000 */
[----:B------:R-:W-:Y:S01]  /*21940*/  IMAD.IADD R15, R22, 0x1, -R0 ;  /* 0x00000001160f7824 */ /* 0x000fe200078e0a00 */
[----:B------:R-:W-:Y:S01]  /*21950*/  @UP3 UIMAD.WIDE.U32 UR8, UR24, UR6, URZ ;  /* 0x00000006180832a5 */ /* 0x000fe2000f8e003f */
[--C-:B------:R-:W-:Y:S01]  /*21960*/  SHF.R.S32.HI R9, RZ, 0x1f, R8.reuse ;  /* 0x0000001fff097819 */ /* 0x100fe20000011408 */
[----:B------:R-:W-:Y:S01]  /*21970*/  @!UP3 USHF.R.S32.HI UR15, URZ, 0x1f, UR12 ;  /* 0x0000001f3f0fb899 */ /* 0x000fe2000801140c */
[----:B------:R-:W-:Y:S01]  /*21980*/  IMAD.SHL.U32 R14, R15, 0x8, RZ ;  /* 0x000000080f0e7824 */ /* 0x000fe200078e00ff */
[----:B------:R-:W-:Y:S01]  /*21990*/  ULDC.U8 UR6, c[0x0][0x329] ;  /* 0x0000ca4000067ab9 */ /* 0x000fe20000000000 */
[----:B------:R-:W-:Y:S01]  /*219a0*/  BSSY B0, `(.L_x_1126) ;  /* 0x000003a000007945 */ /* 0x000fe20003800000 */
[----:B------:R-:W-:Y:S01]  /*219b0*/  UISETP.NE.AND UP2, UPT, UR6, URZ, UPT ;  /* 0x0000003f0600728c */ /* 0x000fe2000bf45270 */
[----:B------:R-:W-:Y:S01]  /*219c0*/  IMAD.WIDE R6, R6, 0x80, R8 ;  /* 0x0000008006067825 */ /* 0x000fe200078e0208 */
[----:B------:R-:W-:Y:S01]  /*219d0*/  @UP3 UIMAD UR7, UR24, UR7, UR9 ;  /* 0x00000007180732a4 */ /* 0x000fe2000f8e0209 */
[----:B------:R-:W-:Y:S01]  /*219e0*/  IADD3 R23, R14, 0x40, RZ ;  /* 0x000000400e177810 */ /* 0x000fe20007ffe0ff */
[----:B------:R-:W-:-:S02]  /*219f0*/  UIMAD UR9, UR11, UR5, UR4 ;  /* 0x000000050b0972a4 */ /* 0x000fc4000f8e0204 */
[----:B------:R-:W-:Y:S02]  /*21a00*/  UISETP.NE.AND UP4, UPT, UR14, URZ, UPT ;  /* 0x0000003f0e00728c */ /* 0x000fe4000bf85270 */
[----:B------:R-:W-:Y:S02]  /*21a10*/  ULDC.64 UR4, c[0x0][0x1e0] ;  /* 0x0000780000047ab9 */ /* 0x000fe40000000a00 */
[----:B------:R-:W-:Y:S02]  /*21a20*/  @!UP3 UIMAD UR15, UR15, UR4, URZ ;  /* 0x000000040f0fb2a4 */ /* 0x000fe4000f8e023f */
[----:B------:R-:W-:Y:S02]  /*21a30*/  @UP3 UMOV UR18, UR8 ;  /* 0x0000000800123c82 */ /* 0x000fe40008000000 */
[----:B------:R-:W-:Y:S02]  /*21a40*/  @!UP2 UISETP.NE.AND UP1, UPT, UR14, URZ, UPT ;  /* 0x0000003f0e00a28c */ /* 0x000fe4000bf25270 */
[----:B------:R-:W-:-:S02]  /*21a50*/  @!UP3 UIMAD UR15, UR12, UR5, UR15 ;  /* 0x000000050c0fb2a4 */ /* 0x000fc4000f8e020f */
[----:B------:R-:W-:Y:S02]  /*21a60*/  ULDC UR13, c[0x0][0x214] ;  /* 0x00008500000d7ab9 */ /* 0x000fe40000000800 */
[----:B------:R-:W-:Y:S02]  /*21a70*/  @UP2 ULDC UR8, c[0x0][0x210] ;  /* 0x0000840000082ab9 */ /* 0x000fe40000000800 */
[----:B------:R-:W-:Y:S02]  /*21a80*/  UISETP.EQ.AND UP4, UPT, UR6, URZ, UP4 ;  /* 0x0000003f0600728c */ /* 0x000fe4000a782270 */
[----:B------:R-:W-:Y:S02]  /*21a90*/  ULDC UR5, c[0x0][0x234] ;  /* 0x00008d0000057ab9 */ /* 0x000fe40000000800 */
[----:B------:R-:W-:Y:S02]  /*21aa0*/  @!UP3 UIMAD.WIDE.U32 UR16, UR12, UR4, URZ ;  /* 0x000000040c10b2a5 */ /* 0x000fe4000f8e003f */
        /* <DEDUP_REMOVED lines=20> */
[----:B------:R-:W-:Y:S01]  /*21bf0*/  @!UP4 UMOV UR22, URZ ;  /* 0x0000003f0016cc82 */ /* 0x000fe20008000000 */
[----:B------:R-:W-:Y:S01]  /*21c00*/  IADD3 R11, R13, UR9, RZ ;  /* 0x000000090d0b7c10 */ /* 0x000fe2000fffe0ff */
[----:B------:R-:W-:Y:S02]  /*21c10*/  @UP4 UMOV UR22, UR24 ;  /* 0x0000001800164c82 */ /* 0x000fe40008000000 */
[----:B------:R-:W-:-:S02]  /*21c20*/  @!UP4 UMOV UR23, URZ ;  /* 0x0000003f0017cc82 */ /* 0x000fc40008000000 */
[----:B------:R-:W-:Y:S02]  /*21c30*/  USHF.R.S32.HI UR5, URZ, 0x1f, UR8 ;  /* 0x0000001f3f057899 */ /* 0x000fe40008011408 */
[----:B------:R-:W-:Y:S02]  /*21c40*/  @UP4 USHF.R.S32.HI UR23, URZ, 0x1f, UR24 ;  /* 0x0000001f3f174899 */ /* 0x000fe40008011418 */
        /* <DEDUP_REMOVED lines=15> */
.L_x_1127:
[----:B------:R-:W-:Y:S05]  /*21d40*/  BSYNC B0 ;  /* 0x0000000000007941 */ /* 0x000fea0003800000 */
.L_x_1126:
        /* <DEDUP_REMOVED lines=18> */
.L_x_1129:
[----:B------:R-:W-:Y:S05]  /*21e70*/  BSYNC B0 ;  /* 0x0000000000007941 */ /* 0x000fea0003800000 */
.L_x_1128:
        /* <DEDUP_REMOVED lines=18> */
.L_x_1131:
[----:B------:R-:W-:Y:S05]  /*21fa0*/  BSYNC B0 ;  /* 0x0000000000007941 */ /* 0x000fea0003800000 */
.L_x_1130:
        /* <DEDUP_REMOVED lines=18> */
.L_x_1133:
[----:B------:R-:W-:Y:S05]  /*220d0*/  BSYNC B0 ;  /* 0x0000000000007941 */ /* 0x000fea0003800000 */
.L_x_1132:
        /* <DEDUP_REMOVED lines=18> */
.L_x_1135:
[----:B------:R-:W-:Y:S05]  /*22200*/  BSYNC B0 ;  /* 0x0000000000007941 */ /* 0x000fea0003800000 */
.L_x_1134:
        /* <DEDUP_REMOVED lines=18> */
.L_x_1137:
[----:B------:R-:W-:Y:S05]  /*22330*/  BSYNC B0 ;  /* 0x0000000000007941 */ /* 0x000fea0003800000 */
.L_x_1136:
        /* <DEDUP_REMOVED lines=18> */
.L_x_1139:
[----:B------:R-:W-:Y:S05]  /*22460*/  BSYNC B0 ;  /* 0x0000000000007941 */ /* 0x000fea0003800000 */
.L_x_1138:
        /* <DEDUP_REMOVED lines=18> */
.L_x_1141:
[----:B------:R-:W-:Y:S05]  /*22590*/  BSYNC B0 ;  /* 0x0000000000007941 */ /* 0x000fea0003800000 */
.L_x_1140:
        /* <DEDUP_REMOVED lines=67> */
.L_x_1142:
        /* <DEDUP_REMOVED lines=11> */
.L_x_1414:


//--------------------- .text._ZN5flash16flash_fwd_kernelI23Flash_fwd_kernel_traitsILi128ELi128ELi32ELi4ELb0ELb0EN7cutlass10bfloat16_tE19Flash_kernel_traitsILi128ELi128ELi32ELi4ES3_EELb0ELb1ELb0ELb0ELb0ELb0ELb1ELb0EEEvNS_16Flash_fwd_paramsE --------------------------
	.section	.text._ZN5flash16flash_fwd_kernelI23Flash_fwd_kernel_traitsILi128ELi128ELi32ELi4ELb0ELb0EN7cutlass10bfloat16_tE19Flash_kernel_traitsILi128ELi128ELi32ELi4ES3_EELb0ELb1ELb0ELb0ELb0ELb0ELb1ELb0EEEvNS_16Flash_fwd_paramsE,"ax",@progbits
	.sectioninfo	@"SHI_REGISTERS=255"
	.align	128
        .global         _ZN5flash16flash_fwd_kernelI23Flash_fwd_kernel_traitsILi128ELi128ELi32ELi4ELb0ELb0EN7cutlass10bfloat16_tE19Flash_kernel_traitsILi128ELi128ELi32ELi4ES3_EELb0ELb1ELb0ELb0ELb0ELb0ELb1ELb0EEEvNS_16Flash_fwd_paramsE
        .type           _ZN5flash16flash_fwd_kernelI23Flash_fwd_kernel_traitsILi128ELi128ELi32ELi4ELb0ELb0EN7cutlass10bfloat16_tE19Flash_kernel_traitsILi128ELi128ELi32ELi4ES3_EELb0ELb1ELb0ELb0ELb0ELb0ELb1ELb0EEEvNS_16Flash_fwd_paramsE,@function
        .size           _ZN5flash16flash_fwd_kernelI23Flash_fwd_kernel_traitsILi128ELi128ELi32ELi4ELb0ELb0EN7cutlass10bfloat16_tE19Flash_kernel_traitsILi128ELi128ELi32ELi4ES3_EELb0ELb1ELb0ELb0ELb0ELb0ELb1ELb0EEEvNS_16Flash_fwd_paramsE,(.L_x_1415 - _ZN5flash16flash_fwd_kernelI23Flash_fwd_kernel_traitsILi128ELi128ELi32ELi4ELb0ELb0EN7cutlass10bfloat16_tE19Flash_kernel_traitsILi128ELi128ELi32ELi4ES3_EELb0ELb1ELb0ELb0ELb0ELb0ELb1ELb0EEEvNS_16Flash_fwd_paramsE)
        .other          _ZN5flash16flash_fwd_kernelI23Flash_fwd_kernel_traitsILi128ELi128ELi32ELi4ELb0ELb0EN7cutlass10bfloat16_tE19Flash_kernel_traitsILi128ELi128ELi32ELi4ES3_EELb0ELb1ELb0ELb0ELb0ELb0ELb1ELb0EEEvNS_16Flash_fwd_paramsE,@"STO_CUDA_ENTRY STV_DEFAULT"
_ZN5flash16flash_fwd_kernelI23Flash_fwd_kernel_traitsILi128ELi128ELi32ELi4ELb0ELb0EN7cutlass10bfloat16_tE19Flash_kernel_traitsILi128ELi128ELi32ELi4ES3_EELb0ELb1ELb0ELb0ELb0ELb0ELb1ELb0EEEvNS_16Flash_fwd_paramsE:
.text._ZN5flash16flash_fwd_kernelI23Flash_fwd_kernel_traitsILi128ELi128ELi32ELi4ELb0ELb0EN7cutlass10bfloat16_tE19Flash_kernel_traitsILi128ELi128ELi32ELi4ES3_EELb0ELb1ELb0ELb0ELb0ELb0ELb1ELb0EEEvNS_16Flash_fwd_paramsE:
[----:B------:R-:W-:Y:S02]  /*0000*/  MOV R1, c[0x0][0x28] ;  /* 0x00000a0000017a02 */ /* 0x000fe40000000f00 */
[----:B------:R-:W1:Y:S01]  /*0010*/  S2R R14, SR_CTAID.Y ;  /* 0x00000000000e7919 */ /* 0x000e620000002600 */
[----:B------:R-:W2:Y:S01]  /*0020*/  LDC.U8 R0, c[0x0][0x312] ;  /* 0x0000c480ff007b82 */ /* 0x000ea20000000000 */
[----:B------:R-:W-:Y:S01]  /*0030*/  ISETP.NE.U32.AND P2, PT, RZ, c[0x0][0x240], PT ;  /* 0x00009000ff007a0c */ /* 0x000fe20003f45070 */
[----:B------:R-:W-:Y:S01]  /*0040*/  IMAD.MOV.U32 R26, RZ, RZ, 0x4 ;  /* 0x00000004ff1a7424 */ /* 0x000fe200078e00ff */
[----:B------:R-:W-:Y:S01]  /*0050*/  ULDC.64 UR4, c[0x0][0x118] ;  /* 0x0000460000047ab9 */ /* 0x000fe20000000a00 */
[----:B------:R-:W-:Y:S01]  /*0060*/  IMAD.MOV.U32 R9, RZ, RZ, -0x1 ;  /* 0xffffffffff097424 */ /* 0x000fe200078e00ff */
[----:B------:R-:W-:Y:S02]  /*0070*/  ISETP.NE.AND.EX P2, PT, RZ, c[0x0][0x244], PT, P2 ;  /* 0x00009100ff007a0c */ /* 0x000fe40003f45320 */
[----:B------:R-:W-:Y:S02]  /*0080*/  ISETP.EQ.U32.AND P1, PT, RZ, c[0x0][0x248], PT ;  /* 0x00009200ff007a0c */ /* 0x000fe40003f22070 */
[----:B------:R-:W-:Y:S01]  /*0090*/  ISETP.NE.U32.AND P0, PT, RZ, c[0x0][0x250], PT ;  /* 0x00009400ff007a0c */ /* 0x000fe20003f05070 */
[----:B------:R-:W-:Y:S01]  /*00a0*/  IMAD.MOV.U32 R8, RZ, RZ, -0x1 ;  /* 0xffffffffff087424 */ /* 0x000fe200078e00ff */
[----:B------:R-:W-:-:S02]  /*00b0*/  IADD3 R1, R1, -0x50, RZ ;  /* 0xffffffb001017810 */ /* 0x000fc40007ffe0ff */
[----:B------:R-:W-:Y:S01]  /*00c0*/  ISETP.NE.AND.EX P0, PT, RZ, c[0x0][0x254], PT, P0 ;  /* 0x00009500ff007a0c */ /* 0x000fe20003f05300 */
[----:B-1----:R-:W-:Y:S01]  /*00d0*/  IMAD.WIDE R2, R14, R26, c[0x0][0x240] ;  /* 0x000090000e027625 */ /* 0x002fe200078e021a */
[----:B--2---:R-:W-:-:S04]  /*00e0*/  ISETP.NE.AND P3, PT, R0, RZ, PT ;  /* 0x000000ff0000720c */ /* 0x004fc80003f65270 */
[----:B------:R1:W2:Y:S01]  /*00f0*/  @P2 LDG.E R9, [R2.64] ;  /* 0x0000000402092981 */ /* 0x0002a2000c1e1900 */
[----:B------:R-:W-:Y:S01]  /*0100*/  ISETP.EQ.OR.EX P1, PT, RZ, c[0x0][0x24c], !P3, P1 ;  /* 0x00009300ff007a0c */ /* 0x000fe20005f22710 */
[----:B------:R-:W-:Y:S02]  /*0110*/  IMAD.WIDE R4, R14, R26, c[0x0][0x248] ;  /* 0x000092000e047625 */ /* 0x000fe400078e021a */
[----:B------:R1:W3:Y:S10]  /*0120*/  @P2 LDG.E R0, [R2.64+0x4] ;  /* 0x0000040402002981 */ /* 0x0002f4000c1e1900 */
[----:B------:R4:W5:Y:S01]  /*0130*/  @!P1 LDG.E R8, [R4.64] ;  /* 0x0000000404089981 */ /* 0x000962000c1e1900 */
[----:B------:R-:W-:-:S03]  /*0140*/  IMAD.MOV.U32 R7, RZ, RZ, RZ ;  /* 0x000000ffff077224 */ /* 0x000fc600078e00ff */
[----:B------:R-:W2:Y:S04]  /*0150*/  S2R R22, SR_CTAID.X ;  /* 0x0000000000167919 */ /* 0x000ea80000002500 */
[----:B------:R-:W2:Y:S01]  /*0160*/  S2R R28, SR_CTAID.Z ;  /* 0x00000000001c7919 */ /* 0x000ea20000002700 */
[----:B-1----:R-:W-:-:S05]  /*0170*/  @P0 IMAD.WIDE R2, R14, R26, c[0x0][0x250] ;  /* 0x000094000e020625 */ /* 0x002fca00078e021a */
[----:B------:R4:W5:Y:S01]  /*0180*/  @P0 LDG.E R7, [R2.64] ;  /* 0x0000000402070981 */ /* 0x000962000c1e1900 */
[----:B------:R-:W-:-:S04]  /*0190*/  ISETP.NE.U32.AND P0, PT, RZ, c[0x0][0x248], PT ;  /* 0x00009200ff007a0c */ /* 0x000fc80003f05070 */
[----:B------:R-:W-:Y:S01]  /*01a0*/  ISETP.NE.AND.EX P0, PT, RZ, c[0x0][0x24c], PT, P0 ;  /* 0x00009300ff007a0c */ /* 0x000fe20003f05300 */
[----:B--2---:R4:W-:Y:S01]  /*01b0*/  STL [R1+0x28], R9 ;  /* 0x0000280901007387 */ /* 0x0049e20000100800 */
[----:B---3--:R-:W-:Y:S02]  /*01c0*/  @P2 IMAD.IADD R19, R0, 0x1, -R9 ;  /* 0x0000000100132824 */ /* 0x008fe400078e0a09 */
[----:B------:R-:W-:-:S09]  /*01d0*/  @!P2 IMAD.MOV.U32 R19, RZ, RZ, c[0x0][0x214] ;  /* 0x00008500ff13a624 */ /* 0x000fd200078e00ff */
[----:B------:R-:W-:Y:S05]  /*01e0*/  @!P0 BRA `(.L_x_1143) ;  /* 0x0000004000008947 */ /* 0x000fea0003800000 */
[----:B------:R-:W2:Y:S02]  /*01f0*/  @P3 LDG.E R0, [R4.64+0x4] ;  /* 0x0000040404003981 */ /* 0x000ea4000c1e1900 */
[----:B--2--5:R-:W-:-:S06]  /*0200*/  @P3 IADD3 R0, R0, -R8, RZ ;  /* 0x8000000800003210 */ /* 0x024fcc0007ffe0ff */
[----:B------:R1:W5:Y:S01]  /*0210*/  @!P3 LDG.E R0, [R4.64] ;  /* 0x000000040400b981 */ /* 0x000362000c1e1900 */
[----:B------:R-:W-:Y:S05]  /*0220*/  BRA `(.L_x_1144) ;  /* 0x0000001000007947 */ /* 0x000fea0003800000 */
.L_x_1143:
[----:B------:R-:W-:Y:S02]  /*0230*/  MOV R0, c[0x0][0x218] ;  /* 0x0000860000007a02 */ /* 0x000fe40000000f00 */
.L_x_1144:
[----:B------:R-:W-:-:S04]  /*0240*/  ISETP.NE.U32.AND P2, PT, RZ, c[0x0][0x258], PT ;  /* 0x00009600ff007a0c */ /* 0x000fc80003f45070 */
[----:B------:R-:W-:-:S13]  /*0250*/  ISETP.NE.AND.EX P2, PT, RZ, c[0x0][0x25c], PT, P2 ;  /* 0x00009700ff007a0c */ /* 0x000fda0003f45320 */
[----:B----4-:R-:W-:-:S06]  /*0260*/  @P2 IMAD.WIDE R2, R14, R26, c[0x0][0x258] ;  /* 0x000096000e022625 */ /* 0x010fcc00078e021a */
        /* <DEDUP_REMOVED lines=10> */
[----:B------:R-:W2:Y:S01]  /*0310*/  S2R R25, SR_TID.X ;  /* 0x0000000000197919 */ /* 0x000ea20000002100 */
[----:B------:R-:W-:Y:S02]  /*0320*/  IADD3 R2, R49, 0x1f, RZ ;  /* 0x0000001f31027810 */ /* 0x000fe40007ffe0ff */
[----:B------:R-:W-:Y:S02]  /*0330*/  IADD3 R0, R0, c[0x0][0x2e8], R49 ;  /* 0x0000ba0000007a10 */ /* 0x000fe40007ffe031 */
[----:B------:R-:W-:Y:S02]  /*0340*/  SHF.R.S32.HI R3, RZ, 0x1f, R2 ;  /* 0x0000001fff037819 */ /* 0x000fe40000011402 */
[----:B-1----:R-:W-:Y:S02]  /*0350*/  SHF.R.S32.HI R4, RZ, 0x1f, R0 ;  /* 0x0000001fff047819 */ /* 0x002fe40000011400 */
[----:B------:R-:W-:-:S02]  /*0360*/  LEA.HI R2, R3, R2, RZ, 0x5 ;  /* 0x0000000203027211 */ /* 0x000fc400078f28ff */
[----:B------:R-:W-:Y:S02]  /*0370*/  LEA.HI R0, R4, R0, RZ, 0x5 ;  /* 0x0000000004007211 */ /* 0x000fe400078f28ff */
[----:B------:R-:W-:Y:S02]  /*0380*/  SHF.R.S32.HI R2, RZ, 0x5, R2 ;  /* 0x00000005ff027819 */ /* 0x000fe40000011402 */
[----:B------:R-:W-:-:S04]  /*0390*/  SHF.R.S32.HI R0, RZ, 0x5, R0 ;  /* 0x00000005ff007819 */ /* 0x000fc80000011400 */
[----:B------:R-:W-:-:S04]  /*03a0*/  IMNMX R244, R2, R0, PT ;  /* 0x0000000002f47217 */ /* 0x000fc80003800200 */
[----:B------:R-:W-:-:S13]  /*03b0*/  ISETP.GE.AND P0, PT, R244, 0x1, PT ;  /* 0x00000001f400780c */ /* 0x000fda0003f06270 */
[----:B------:R-:W-:Y:S05]  /*03c0*/  @!P0 BRA `(.L_x_1145) ;  /* 0x00014ca000008947 */ /* 0x000fea0003800000 */
[----:B--2---:R-:W-:Y:S02]  /*03d0*/  ISETP.NE.AND P1, PT, R9, -0x1, PT ;  /* 0xffffffff0900780c */ /* 0x004fe40003f25270 */
[----:B------:R-:W-:-:S11]  /*03e0*/  ISETP.NE.AND P0, PT, R8, -0x1, PT ;  /* 0xffffffff0800780c */ /* 0x000fd60003f05270 */
[----:B------:R-:W-:Y:S01]  /*03f0*/  @!P1 SHF.R.S32.HI R4, RZ, 0x1f, R14 ;  /* 0x0000001fff049819 */ /* 0x000fe2000001140e */
[----:B------:R-:W-:Y:S01]  /*0400*/  @P1 IMAD.WIDE.U32 R2, R9, c[0x0][0x190], RZ ;  /* 0x0000640009021a25 */ /* 0x000fe200078e00ff */
[----:B------:R-:W-:-:S03]  /*0410*/  @P0 IADD3 R0, R7, R8, RZ ;  /* 0x0000000807000210 */ /* 0x000fc60007ffe0ff */
[----:B------:R-:W-:Y:S01]  /*0420*/  @!P1 IMAD R6, R4, c[0x0][0x178], RZ ;  /* 0x00005e0004069a24 */ /* 0x000fe200078e02ff */
[----:B------:R-:W-:Y:S01]  /*0430*/  @P1 MOV R11, R2 ;  /* 0x00000002000b1202 */ /* 0x000fe20000000f00 */
[----:B------:R-:W-:Y:S02]  /*0440*/  @P1 IMAD R13, R9, c[0x0][0x194], R3 ;  /* 0x00006500090d1a24 */ /* 0x000fe400078e0203 */
[----:B------:R-:W-:-:S04]  /*0450*/  @P0 IMAD.WIDE.U32 R2, R0, c[0x0][0x198], RZ ;  /* 0x0000660000020a25 */ /* 0x000fc800078e00ff */
[----:B------:R-:W-:Y:S01]  /*0460*/  @!P1 IMAD.WIDE.U32 R4, R14, c[0x0][0x178], RZ ;  /* 0x00005e000e049a25 */ /* 0x000fe200078e00ff */
[----:B------:R-:W-:-:S03]  /*0470*/  @P0 MOV R12, R2 ;  /* 0x00000002000c0202 */ /* 0x000fc60000000f00 */
[----:B------:R-:W-:Y:S01]  /*0480*/  @!P1 IMAD R6, R14, c[0x0][0x17c], R6 ;  /* 0x00005f000e069a24 */ /* 0x000fe200078e0206 */
[----:B------:R-:W-:Y:S01]  /*0490*/  @!P1 MOV R11, R4 ;  /* 0x00000004000b9202 */ /* 0x000fe20000000f00 */
[----:B------:R-:W-:-:S03]  /*04a0*/  @P0 IMAD R18, R0, c[0x0][0x19c], R3 ;  /* 0x0000670000120a24 */ /* 0x000fc600078e0203 */
[----:B------:R-:W-:Y:S01]  /*04b0*/  @!P1 IADD3 R13, R5, R6, RZ ;  /* 0x00000006050d9210 */ /* 0x000fe20007ffe0ff */
[----:B------:R-:W-:Y:S05]  /*04c0*/  @P0 BRA `(.L_x_1146) ;  /* 0x000000b000000947 */ /* 0x000fea0003800000 */
[----:B------:R-:W-:Y:S01]  /*04d0*/  SHF.R.S32.HI R0, RZ, 0x1f, R7 ;  /* 0x0000001fff007819 */ /* 0x000fe20000011407 */
[----:B------:R-:W-:Y:S01]  /*04e0*/  IMAD.WIDE.U32 R2, R7, c[0x0][0x198], RZ ;  /* 0x0000660007027a25 */ /* 0x000fe200078e00ff */
[----:B------:R-:W-:-:S03]  /*04f0*/  SHF.R.S32.HI R4, RZ, 0x1f, R14 ;  /* 0x0000001fff047819 */ /* 0x000fc6000001140e */
[----:B------:R-:W-:Y:S02]  /*0500*/  IMAD R0, R0, c[0x0][0x198], RZ ;  /* 0x0000660000007a24 */ /* 0x000fe400078e02ff */
[----:B------:R-:W-:Y:S02]  /*0510*/  IMAD R4, R4, c[0x0][0x180], RZ ;  /* 0x0000600004047a24 */ /* 0x000fe400078e02ff */
[----:B------:R-:W-:-:S05]  /*0520*/  IMAD R0, R7, c[0x0][0x19c], R0 ;  /* 0x0000670007007a24 */ /* 0x000fca00078e0200 */
[----:B------:R-:W-:Y:S01]  /*0530*/  IADD3 R3, R3, R0, RZ ;  /* 0x0000000003037210 */ /* 0x000fe20007ffe0ff */
[----:B------:R-:W-:-:S04]  /*0540*/  IMAD R0, R14, c[0x0][0x184], R4 ;  /* 0x000061000e007a24 */ /* 0x000fc800078e0204 */
[----:B------:R-:W-:-:S05]  /*0550*/  IMAD.WIDE.U32 R2, R14, c[0x0][0x180], R2 ;  /* 0x000060000e027a25 */ /* 0x000fca00078e0002 */
[----:B------:R-:W-:Y:S02]  /*0560*/  IADD3 R18, R3, R0, RZ ;  /* 0x0000000003127210 */ /* 0x000fe40007ffe0ff */
[----:B------:R-:W-:Y:S02]  /*0570*/  MOV R12, R2 ;  /* 0x00000002000c7202 */ /* 0x000fe40000000f00 */
.L_x_1146:
[----:B------:R-:W-:Y:S02]  /*0580*/  IABS R4, c[0x0][0x1c8] ;  /* 0x0000720000047a13 */ /* 0x000fe40000000000 */
[----:B------:R-:W-:Y:S02]  /*0590*/  IABS R5, R28 ;  /* 0x0000001c00057213 */ /* 0x000fe40000000000 */
[----:B------:R-:W1:Y:S01]  /*05a0*/  I2F.RP R2, R4 ;  /* 0x0000000400027306 */ /* 0x000e620000209400 */
[----:B------:R-:W-:-:S07]  /*05b0*/  SHF.R.S32.HI R17, RZ, 0x1f, R28 ;  /* 0x0000001fff117819 */ /* 0x000fce000001141c */
[----:B-1----:R-:W1:Y:S02]  /*05c0*/  MUFU.RCP R2, R2 ;  /* 0x0000000200027308 */ /* 0x002e640000001000 */
[----:B-1----:R-:W-:-:S06]  /*05d0*/  IADD3 R2, R2, 0xffffffe, RZ ;  /* 0x0ffffffe02027810 */ /* 0x002fcc0007ffe0ff */
        /* <DEDUP_REMOVED lines=13> */
[----:B------:R-:W-:Y:S01]  /*06b0*/  ISETP.GE.U32.AND P3, PT, R2, R4, PT ;  /* 0x000000040200720c */ /* 0x000fe20003f66070 */
[----:B------:R-:W-:Y:S01]  /*06c0*/  @P0 IMAD.IADD R4, R7, 0x1, R8 ;  /* 0x0000000107040824 */ /* 0x000fe200078e0208 */
[----:B------:R-:W-:-:S04]  /*06d0*/  LOP3.LUT R2, R28, c[0x0][0x1c8], RZ, 0x3c, !PT ;  /* 0x000072001c027a12 */ /* 0x000fc800078e3cff */
[----:B------:R-:W-:Y:S01]  /*06e0*/  ISETP.GE.AND P1, PT, R2, RZ, PT ;  /* 0x000000ff0200720c */ /* 0x000fe20003f26270 */
[----:B------:R-:W-:-:S04]  /*06f0*/  @P0 IMAD.WIDE.U32 R2, R4, c[0x0][0x1a0], RZ ;  /* 0x0000680004020a25 */ /* 0x000fc800078e00ff */
[----:B------:R-:W-:Y:S01]  /*0700*/  @P0 IMAD R16, R4, c[0x0][0x1a4], R3 ;  /* 0x0000690004100a24 */ /* 0x000fe200078e0203 */
[----:B------:R-:W-:Y:S02]  /*0710*/  @P0 MOV R15, R2 ;  /* 0x00000002000f0202 */ /* 0x000fe40000000f00 */
[----:B------:R-:W-:-:S04]  /*0720*/  @P3 IADD3 R0, R0, 0x1, RZ ;  /* 0x0000000100003810 */ /* 0x000fc80007ffe0ff */
[----:B------:R-:W-:-:S05]  /*0730*/  MOV R10, R0 ;  /* 0x00000000000a7202 */ /* 0x000fca0000000f00 */
        /* <DEDUP_REMOVED lines=14> */
.L_x_1147:
[----:B------:R-:W-:Y:S01]  /*0820*/  SHF.R.S32.HI R21, RZ, 0x1f, R25 ;  /* 0x0000001fff157819 */ /* 0x000fe20000011419 */
[----:B------:R-:W-:Y:S01]  /*0830*/  IMAD.IADD R252, R19, 0x1, -R27 ;  /* 0x0000000113fc7824 */ /* 0x000fe200078e0a1b */
[----:B------:R-:W-:Y:S01]  /*0840*/  BSSY B0, `(.L_x_1148) ;  /* 0x000005a000007945 */ /* 0x000fe20003800000 */
[----:B------:R-:W-:Y:S01]  /*0850*/  IMAD R17, R17, c[0x0][0x1a8], RZ ;  /* 0x00006a0011117a24 */ /* 0x000fe200078e02ff */
[CC--:B------:R-:W-:Y:S01]  /*0860*/  LEA.HI R2, R21.reuse, R25.reuse, RZ, 0x3 ;  /* 0x0000001915027211 */ /* 0x0c0fe200078f18ff */
[----:B------:R-:W-:Y:S01]  /*0870*/  IMAD.MOV.U32 R29, RZ, RZ, 0x10 ;  /* 0x00000010ff1d7424 */ /* 0x000fe200078e00ff */
[----:B------:R-:W-:Y:S01]  /*0880*/  LEA.HI R24, R21, R25, RZ, 0x4 ;  /* 0x0000001915187211 */ /* 0x000fe200078f20ff */
[----:B------:R-:W-:Y:S01]  /*0890*/  IMAD R17, R28, c[0x0][0x1ac], R17 ;  /* 0x00006b001c117a24 */ /* 0x000fe200078e0211 */
[----:B------:R-:W-:-:S02]  /*08a0*/  SHF.R.S32.HI R8, RZ, 0x3, R2 ;  /* 0x00000003ff087819 */ /* 0x000fc40000011402 */
[----:B------:R-:W-:Y:S02]  /*08b0*/  LOP3.LUT R2, R2, 0xfffffff8, RZ, 0xc0, !PT ;  /* 0xfffffff802027812 */ /* 0x000fe400078ec0ff */
[----:B------:R-:W-:Y:S01]  /*08c0*/  LOP3.LUT R0, R24, 0xfffffff0, RZ, 0xc0, !PT ;  /* 0xfffffff018007812 */ /* 0x000fe200078ec0ff */
[----:B------:R-:W-:Y:S01]  /*08d0*/  IMAD.SHL.U32 R3, R8, 0x40, RZ ;  /* 0x0000004008037824 */ /* 0x000fe200078e00ff */
[----:B------:R-:W-:Y:S01]  /*08e0*/  SHF.R.S32.HI R9, RZ, 0x1f, R8 ;  /* 0x0000001fff097819 */ /* 0x000fe20000011408 */
[----:B------:R-:W-:Y:S01]  /*08f0*/  IMAD.IADD R20, R25, 0x1, -R2 ;  /* 0x0000000119147824 */ /* 0x000fe200078e0a02 */
[----:B------:R-:W-:Y:S01]  /*0900*/  LEA.HI R5, R21, R25, RZ, 0x6 ;  /* 0x0000001915057211 */ /* 0x000fe200078f30ff */
[----:B------:R-:W-:Y:S01]  /*0910*/  IMAD.IADD R0, R25, 0x1, -R0 ;  /* 0x0000000119007824 */ /* 0x000fe200078e0a00 */
[----:B------:R-:W-:Y:S01]  /*0920*/  LOP3.LUT R2, R3, 0x1c0, RZ, 0xc0, !PT ;  /* 0x000001c003027812 */ /* 0x000fe200078ec0ff */
[----:B------:R-:W-:Y:S02]  /*0930*/  IMAD.SHL.U32 R236, R20, 0x8, RZ ;  /* 0x0000000814ec7824 */ /* 0x000fe400078e00ff */
[----:B------:R-:W-:Y:S01]  /*0940*/  IMAD.WIDE R38, R22, 0x80, R8 ;  /* 0x0000008016267825 */ /* 0x000fe200078e0208 */
[----:B------:R-:W-:-:S02]  /*0950*/  SHF.R.S32.HI R4, RZ, 0x1f, R0 ;  /* 0x0000001fff047819 */ /* 0x000fc40000011400 */
[----:B------:R-:W-:Y:S01]  /*0960*/  LOP3.LUT R3, R2, 0x38, R236, 0xf8, !PT ;  /* 0x0000003802037812 */ /* 0x000fe200078ef8ec */
[----:B------:R-:W-:Y:S01]  /*0970*/  IMAD R14, R9, c[0x0][0x1a0], RZ ;  /* 0x00006800090e7a24 */ /* 0x000fe200078e02ff */
[----:B------:R-:W-:Y:S01]  /*0980*/  SHF.R.U32.HI R2, RZ, 0x3, R2 ;  /* 0x00000003ff027819 */ /* 0x000fe20000011602 */
[----:B------:R1:W-:Y:S01]  /*0990*/  STL.64 [R1+0x10], R38 ;  /* 0x0000102601007387 */ /* 0x0003e20000100a00 */
[----:B------:R-:W-:Y:S01]  /*09a0*/  LEA.HI R23, R4, R0, RZ, 0x3 ;  /* 0x0000000004177211 */ /* 0x000fe200078f18ff */
[----:B------:R-:W-:Y:S01]  /*09b0*/  IMAD.SHL.U32 R4, R5, 0x8, RZ ;  /* 0x0000000805047824 */ /* 0x000fe200078e00ff */
[----:B------:R-:W-:Y:S01]  /*09c0*/  LOP3.LUT R3, R3, R2, RZ, 0x3c, !PT ;  /* 0x0000000203037212 */ /* 0x000fe200078e3cff */
[----:B------:R-:W-:Y:S01]  /*09d0*/  IMAD R14, R8, c[0x0][0x1a4], R14 ;  /* 0x00006900080e7a24 */ /* 0x000fe200078e020e */
[----:B------:R-:W-:Y:S02]  /*09e0*/  LOP3.LUT R2, R23, 0xfffffff8, RZ, 0xc0, !PT ;  /* 0xfffffff817027812 */ /* 0x000fe400078ec0ff */
[----:B------:R-:W-:-:S02]  /*09f0*/  SHF.R.S32.HI R237, RZ, 0x1f, R236 ;  /* 0x0000001fffed7819 */ /* 0x000fc400000114ec */
[----:B------:R-:W-:Y:S01]  /*0a00*/  LOP3.LUT R224, R3, 0xfffffe00, R4, 0xf8, !PT ;  /* 0xfffffe0003e07812 */ /* 0x000fe200078ef804 */
[----:B------:R-:W-:Y:S01]  /*0a10*/  IMAD.IADD R22, R0, 0x1, -R2 ;  /* 0x0000000100167824 */ /* 0x000fe200078e0a02 */
[----:B------:R-:W-:Y:S01]  /*0a20*/  IADD3 R2, P0, R236, R11, RZ ;  /* 0x0000000bec027210 */ /* 0x000fe20007f1e0ff */
[----:B------:R-:W-:Y:S01]  /*0a30*/  IMAD.WIDE.U32 R6, R8, c[0x0][0x198], R236 ;  /* 0x0000660008067a25 */ /* 0x000fe200078e00ec */
[----:B------:R-:W-:Y:S01]  /*0a40*/  SHF.R.S32.HI R11, RZ, 0x1f, R10 ;  /* 0x0000001fff0b7819 */ /* 0x000fe2000001140a */
[----:B------:R1:W-:Y:S01]  /*0a50*/  STL.64 [R1+0x8], R236 ;  /* 0x000008ec01007387 */ /* 0x0003e20000100a00 */
[----:B------:R-:W-:Y:S01]  /*0a60*/  IADD3 R251, R236, 0x40, RZ ;  /* 0x00000040ecfb7810 */ /* 0x000fe20007ffe0ff */
[----:B------:R-:W-:Y:S01]  /*0a70*/  IMAD R0, R9, c[0x0][0x198], RZ ;  /* 0x0000660009007a24 */ /* 0x000fe200078e02ff */
[----:B------:R-:W-:Y:S01]  /*0a80*/  IADD3 R6, P1, R12, R6, RZ ;  /* 0x000000060c067210 */ /* 0x000fe20007f3e0ff */
[----:B------:R-:W-:Y:S02]  /*0a90*/  IMAD.X R3, R237, 0x1, R13, P0 ;  /* 0x00000001ed037824 */ /* 0x000fe400000e060d */
[----:B------:R-:W-:-:S04]  /*0aa0*/  IMAD.WIDE.U32 R4, R8, c[0x0][0x1a0], R236 ;  /* 0x0000680008047a25 */ /* 0x000fc800078e00ec */
[----:B------:R-:W-:Y:S02]  /*0ab0*/  IMAD R0, R8, c[0x0][0x19c], R0 ;  /* 0x0000670008007a24 */ /* 0x000fe400078e0200 */
[----:B------:R-:W-:Y:S01]  /*0ac0*/  IMAD.WIDE.U32 R12, R28, c[0x0][0x1a8], R2 ;  /* 0x00006a001c0c7a25 */ /* 0x000fe200078e0002 */
[----:B------:R-:W-:Y:S02]  /*0ad0*/  IADD3 R2, P0, R15, R4, RZ ;  /* 0x000000040f027210 */ /* 0x000fe40007f1e0ff */
[----:B------:R-:W-:Y:S01]  /*0ae0*/  IADD3.X R7, R18, R7, R0, P1, !PT ;  /* 0x0000000712077210 */ /* 0x000fe20000ffe400 */
[C---:B------:R-:W-:Y:S01]  /*0af0*/  IMAD R0, R11.reuse, c[0x0][0x1b8], RZ ;  /* 0x00006e000b007a24 */ /* 0x040fe200078e02ff */
[----:B------:R-:W-:Y:S01]  /*0b00*/  IADD3.X R3, R16, R5, R14, P0, !PT ;  /* 0x0000000510037210 */ /* 0x000fe200007fe40e */
[----:B------:R-:W-:Y:S01]  /*0b10*/  IMAD R4, R11, c[0x0][0x1b0], RZ ;  /* 0x00006c000b047a24 */ /* 0x000fe200078e02ff */
[----:B------:R-:W-:Y:S01]  /*0b20*/  R2P PR, R22, 0x6 ;  /* 0x0000000616007804 */ /* 0x000fe20000000000 */
[----:B------:R-:W-:Y:S01]  /*0b30*/  IMAD R5, R10, c[0x0][0x1bc], R0 ;  /* 0x00006f000a057a24 */ /* 0x000fe200078e0200 */
[----:B------:R-:W-:Y:S01]  /*0b40*/  ISETP.GE.AND P0, PT, R8, R252, PT ;  /* 0x000000fc0800720c */ /* 0x000fe20003f06270 */
[----:B------:R-:W-:Y:S01]  /*0b50*/  IMAD.WIDE.U32 R30, R10, c[0x0][0x1b8], R2 ;  /* 0x00006e000a1e7a25 */ /* 0x000fe200078e0002 */
[----:B------:R-:W-:-:S03]  /*0b60*/  LEA.HI R11, R21, R25, RZ, 0x5 ;  /* 0x00000019150b7211 */ /* 0x000fc600078f28ff */
[C---:B------:R-:W-:Y:S01]  /*0b70*/  IMAD R14, R10.reuse, c[0x0][0x1b4], R4 ;  /* 0x00006d000a0e7a24 */ /* 0x040fe200078e0204 */
[----:B------:R-:W-:Y:S01]  /*0b80*/  LOP3.LUT R0, R11, 0xffffffe0, RZ, 0xc0, !PT ;  /* 0xffffffe00b007812 */ /* 0x000fe200078ec0ff */
[----:B------:R-:W-:Y:S01]  /*0b90*/  IMAD.WIDE.U32 R34, R10, c[0x0][0x1b0], R6 ;  /* 0x00006c000a227a25 */ /* 0x000fe200078e0006 */
[----:B------:R-:W-:Y:S02]  /*0ba0*/  SHF.R.S32.HI R15, RZ, 0x5, R11 ;  /* 0x00000005ff0f7819 */ /* 0x000fe4000001140b */
[----:B------:R-:W-:Y:S01]  /*0bb0*/  SEL R4, R29, 0xfffffff0, !P1 ;  /* 0xfffffff01d047807 */ /* 0x000fe20004800000 */
[----:B------:R-:W-:Y:S01]  /*0bc0*/  IMAD.IADD R33, R31, 0x1, R5 ;  /* 0x000000011f217824 */ /* 0x000fe200078e0205 */
[----:B------:R1:W-:Y:S01]  /*0bd0*/  STL.64 [R1+0x20], R34 ;  /* 0x0000202201007387 */ /* 0x0003e20000100a00 */
[----:B------:R-:W-:Y:S02]  /*0be0*/  IMAD.IADD R37, R35, 0x1, R14 ;  /* 0x0000000123257824 */ /* 0x000fe400078e020e */
[----:B------:R-:W-:Y:S01]  /*0bf0*/  IMAD.MOV.U32 R28, RZ, RZ, 0x20 ;  /* 0x00000020ff1c7424 */ /* 0x000fe200078e00ff */
[----:B------:R1:W-:Y:S01]  /*0c00*/  STL.64 [R1+0x30], R30 ;  /* 0x0000301e01007387 */ /* 0x0003e20000100a00 */
[----:B------:R-:W-:-:S02]  /*0c10*/  IMAD.IADD R18, R25, 0x1, -R0 ;  /* 0x0000000119127824 */ /* 0x000fc400078e0a00 */
[----:B------:R-:W-:Y:S01]  /*0c20*/  IMAD.SHL.U32 R224, R224, 0x2, RZ ;  /* 0x00000002e0e07824 */ /* 0x000fe200078e00ff */
[----:B------:R1:W-:Y:S01]  /*0c30*/  STL [R1+0x4], R33 ;  /* 0x0000042101007387 */ /* 0x0003e20000100800 */
[----:B------:R-:W-:Y:S01]  /*0c40*/  IMAD.IADD R11, R13, 0x1, R17 ;  /* 0x000000010d0b7824 */ /* 0x000fe200078e0211 */
[----:B------:R-:W-:Y:S02]  /*0c50*/  SEL R0, R28, 0xffffffe0, !P2 ;  /* 0xffffffe01c007807 */ /* 0x000fe40005000000 */
[----:B------:R1:W-:Y:S01]  /*0c60*/  STL [R1+0x1c], R37 ;  /* 0x00001c2501007387 */ /* 0x0003e20000100800 */
[----:B------:R-:W-:Y:S05]  /*0c70*/  @P0 BRA `(.L_x_1149) ;  /* 0x0000016000000947 */ /* 0x000fea0003800000 */
[----:B------:R-:W-:Y:S01]  /*0c80*/  ISETP.GE.AND P2, PT, R236, c[0x0][0x220], PT ;  /* 0x00008800ec007a0c */ /* 0x000fe20003f46270 */
[----:B------:R-:W-:Y:S01]  /*0c90*/  IMAD R2, R39, c[0x0][0x190], RZ ;  /* 0x0000640027027a24 */ /* 0x000fe200078e02ff */
[----:B------:R-:W-:Y:S01]  /*0ca0*/  ISETP.GE.AND P1, PT, R251, c[0x0][0x220], PT ;  /* 0x00008800fb007a0c */ /* 0x000fe20003f26270 */
[----:B------:R-:W-:Y:S02]  /*0cb0*/  IMAD.MOV.U32 R10, RZ, RZ, R12 ;  /* 0x000000ffff0a7224 */ /* 0x000fe400078e000c */
[----:B------:R-:W-:-:S02]  /*0cc0*/  IMAD R2, R38, c[0x0][0x194], R2 ;  /* 0x0000650026027a24 */ /* 0x000fc400078e0202 */
        /* <DEDUP_REMOVED lines=17> */
.L_x_1149:
[----:B------:R-:W-:Y:S05]  /*0de0*/  BSYNC B0 ;  /* 0x0000000000007941 */ /* 0x000fea0003800000 */
.L_x_1148:
[----:B------:R-:W-:Y:S01]  /*0df0*/  IADD3 R16, R8, 0x10, RZ ;  /* 0x0000001008107810 */ /* 0x000fe20007ffe0ff */
[----:B------:R-:W-:Y:S03]  /*0e00*/  BSSY B0, `(.L_x_1150) ;  /* 0x000001c000007945 */ /* 0x000fe60003800000 */
[----:B------:R-:W-:-:S13]  /*0e10*/  ISETP.GE.AND P0, PT, R16, R252, PT ;  /* 0x000000fc1000720c */ /* 0x000fda0003f06270 */
        /* <DEDUP_REMOVED lines=26> */
.L_x_1151:
[----:B------:R-:W-:Y:S05]  /*0fc0*/  BSYNC B0 ;  /* 0x0000000000007941 */ /* 0x000fea0003800000 */
.L_x_1150:
[----:B--2---:R-:W-:Y:S01]  /*0fd0*/  IADD3 R2, R8, 0x20, RZ ;  /* 0x0000002008027810 */ /* 0x004fe20007ffe0ff */
[----:B------:R-:W-:Y:S03]  /*0fe0*/  BSSY B0, `(.L_x_1152) ;  /* 0x000001c000007945 */ /* 0x000fe60003800000 */
[----:B------:R-:W-:-:S13]  /*0ff0*/  ISETP.GE.AND P0, PT, R2, R252, PT ;  /* 0x000000fc0200720c */ /* 0x000fda0003f06270 */
[----:B------:R-:W-:Y:S05]  /*1000*/  @P0 BRA `(.L_x_1153) ;  /* 0x0000019000000947 */ /* 0x000fea0003800000 */
[----:B------:R-:W-:Y:S02]  /*1010*/  IADD3 R5, P0, R38, 0x20, RZ ;  /* 0x0000002026057810 */ /* 0x000fe40007f1e0ff */
[----:B------:R-:W-:Y:S02]  /*1020*/  ISETP.GE.AND P1, PT, R236, c[0x0][0x220], PT ;  /* 0x00008800ec007a0c */ /* 0x000fe40003f26270 */
[----:B------:R-:W-:Y:S01]  /*1030*/  MOV R3, R11 ;  /* 0x0000000b00037202 */ /* 0x000fe20000000f00 */
        /* <DEDUP_REMOVED lines=22> */
.L_x_1153:
[----:B------:R-:W-:Y:S05]  /*11a0*/  BSYNC B0 ;  /* 0x0000000000007941 */ /* 0x000fea0003800000 */
.L_x_1152:
[----:B------:R-:W-:Y:S01]  /*11b0*/  IADD3 R2, R8, 0x30, RZ ;  /* 0x0000003008027810 */ /* 0x000fe20007ffe0ff */
        /* <DEDUP_REMOVED lines=8> */
[----:B--2---:R-:W-:Y:S02]  /*1240*/  IMAD R6, R2, c[0x0][0x190], RZ ;  /* 0x0000640002067a24 */ /* 0x004fe400078e02ff */
        /* <DEDUP_REMOVED lines=19> */
.L_x_1155:
[----:B------:R-:W-:Y:S05]  /*1380*/  BSYNC B0 ;  /* 0x0000000000007941 */ /* 0x000fea0003800000 */
.L_x_1154:
        /* <DEDUP_REMOVED lines=29> */
.L_x_1157:
[----:B------:R-:W-:Y:S05]  /*1560*/  BSYNC B0 ;  /* 0x0000000000007941 */ /* 0x000fea0003800000 */
.L_x_1156:
        /* <DEDUP_REMOVED lines=29> */
.L_x_1159:
[----:B------:R-:W-:Y:S05]  /*1740*/  BSYNC B0 ;  /* 0x0000000000007941 */ /* 0x000fea0003800000 */
.L_x_1158:
[----:B------:R-:W-:Y:S01]  /*1750*/  IADD3 R2, R8, 0x60, RZ ;  /* 0x0000006008027810 */ /* 0x000fe20007ffe0ff */
[----:B------:R-:W-:Y:S03]  /*1760*/  BSSY B0, `(.L_x_1160) ;  /* 0x000001d000007945 */ /* 0x000fe60003800000 */
[----:B------:R-:W-:Y:S01]  /*1770*/  ISETP.GE.AND P0, PT, R2, R252, PT ;  /* 0x000000fc0200720c */ /* 0x000fe20003f06270 */
[----:B------:R3:W-:-:S12]  /*1780*/  STL [R1+0x44], R2 ;  /* 0x0000440201007387 */ /* 0x0007d80000100800 */
[----:B------:R-:W-:Y:S05]  /*1790*/  @P0 BRA `(.L_x_1161) ;  /* 0x0000019000000947 */ /* 0x000fea0003800000 */
[----:B------:R-:W-:Y:S02]  /*17a0*/  IADD3 R5, P0, R38, 0x60, RZ ;  /* 0x0000006026057810 */ /* 0x000fe40007f1e0ff */
[----:B------:R-:W-:Y:S02]  /*17b0*/  ISETP.GE.AND P1, PT, R236, c[0x0][0x220], PT ;  /* 0x00008800ec007a0c */ /* 0x000fe40003f26270 */
[----:B------:R-:W-:Y:S01]  /*17c0*/  MOV R3, R11 ;  /* 0x0000000b00037202 */ /* 0x000fe20000000f00 */
[----:B---3--:R-:W-:Y:S01]  /*17d0*/  IMAD.X R2, RZ, RZ, R39, P0 ;  /* 0x000000ffff027224 */ /* 0x008fe200000e0627 */
        /* <DEDUP_REMOVED lines=21> */
.L_x_1161:
[----:B------:R-:W-:Y:S05]  /*1930*/  BSYNC B0 ;  /* 0x0000000000007941 */ /* 0x000fea0003800000 */
.L_x_1160:
[----:B---3--:R-:W-:Y:S01]  /*1940*/  IADD3 R2, R8, 0x70, RZ ;  /* 0x0000007008027810 */ /* 0x008fe20007ffe0ff */
[----:B------:R-:W-:Y:S01]  /*1950*/  IMAD.MOV.U32 R14, RZ, RZ, c[0x0][0x198] ;  /* 0x00006600ff0e7624 */ /* 0x000fe200078e00ff */
[----:B------:R-:W-:Y:S01]  /*1960*/  BSSY B0, `(.L_x_1162) ;  /* 0x0000020000007945 */ /* 0x000fe20003800000 */
[----:B------:R-:W-:Y:S01]  /*1970*/  IMAD.MOV.U32 R21, RZ, RZ, 0x5 ;  /* 0x00000005ff157424 */ /* 0x000fe200078e00ff */
[----:B------:R-:W-:Y:S01]  /*1980*/  ISETP.GE.AND P0, PT, R2, R252, PT ;  /* 0x000000fc0200720c */ /* 0x000fe20003f06270 */
[----:B------:R3:W-:Y:S01]  /*1990*/  STL [R1+0x40], R2 ;  /* 0x0000400201007387 */ /* 0x0007e20000100800 */
[C---:B------:R-:W-:Y:S02]  /*19a0*/  IMAD.SHL.U32 R113, R14.reuse, 0x20, RZ ;  /* 0x000000200e717824 */ /* 0x040fe400078e00ff */
[----:B------:R-:W-:-:S09]  /*19b0*/  SHF.L.U64.HI R112, R14, R21, c[0x0][0x19c] ;  /* 0x000067000e707619 */ /* 0x000fd20000010215 */
[----:B------:R-:W-:Y:S05]  /*19c0*/  @P0 BRA `(.L_x_1163) ;  /* 0x0000019000000947 */ /* 0x000fea0003800000 */
[----:B---3--:R-:W-:Y:S01]  /*19d0*/  IADD3 R2, P0, R38, 0x70, RZ ;  /* 0x0000007026027810 */ /* 0x008fe20007f1e0ff */
[----:B--2---:R-:W-:Y:S01]  /*19e0*/  IMAD.MOV.U32 R6, RZ, RZ, R12 ;  /* 0x000000ffff067224 */ /* 0x004fe200078e000c */
        /* <DEDUP_REMOVED lines=23> */
.L_x_1163:
[----:B------:R-:W-:Y:S05]  /*1b60*/  BSYNC B0 ;  /* 0x0000000000007941 */ /* 0x000fea0003800000 */
.L_x_1162:
[----:B------:R-:W-:Y:S01]  /*1b70*/  MOV R120, R36 ;  /* 0x0000002400787202 */ /* 0x000fe20000000f00 */
[----:B------:R-:W-:Y:S01]  /*1b80*/  IMAD.MOV.U32 R120, RZ, RZ, R34 ;  /* 0x000000ffff787224 */ /* 0x000fe200078e0022 */
[----:B------:R-:W-:Y:S01]  /*1b90*/  MOV R121, R37 ;  /* 0x0000002500797202 */ /* 0x000fe20000000f00 */
[----:B------:R-:W-:Y:S01]  /*1ba0*/  BSSY B0, `(.L_x_1164) ;  /* 0x000001d000007945 */ /* 0x000fe20003800000 */
[----:B------:R-:W-:-:S03]  /*1bb0*/  IADD3 R48, R244, -0x1, RZ ;  /* 0xfffffffff4307810 */ /* 0x000fc60007ffe0ff */
[----:B------:R4:W-:Y:S01]  /*1bc0*/  STL.64 [R1+0x18], R120 ;  /* 0x0000187801007387 */ /* 0x0009e20000100a00 */
[----:B------:R-:W-:Y:S01]  /*1bd0*/  SHF.R.S32.HI R11, RZ, 0x1f, R48 ;  /* 0x0000001fff0b7819 */ /* 0x000fe20000011430 */
[----:B------:R-:W-:Y:S01]  /*1be0*/  IMAD R12, R48, -0x20, R49 ;  /* 0xffffffe0300c7824 */ /* 0x000fe200078e0231 */
[-C--:B------:R-:W-:Y:S01]  /*1bf0*/  MOV R206, R48.reuse ;  /* 0x0000003000ce7202 */ /* 0x080fe20000000f00 */
[----:B------:R-:W-:Y:S02]  /*1c00*/  IMAD R10, R112, R48, RZ ;  /* 0x00000030700a7224 */ /* 0x000fe400078e02ff */
[----:B--23--:R-:W-:Y:S01]  /*1c10*/  IMAD.WIDE.U32 R2, R48, R113, R120 ;  /* 0x0000007130027225 */ /* 0x00cfe200078e0078 */
[----:B------:R-:W-:-:S03]  /*1c20*/  ISETP.GE.AND P0, PT, R8, R12, PT ;  /* 0x0000000c0800720c */ /* 0x000fc60003f06270 */
[----:B------:R-:W-:-:S04]  /*1c30*/  IMAD R10, R11, R113, R10 ;  /* 0x000000710b0a7224 */ /* 0x000fc800078e020a */
[----:B------:R-:W-:-:S06]  /*1c40*/  IMAD.IADD R10, R3, 0x1, R10 ;  /* 0x00000001030a7824 */ /* 0x000fcc00078e020a */
        /* <DEDUP_REMOVED lines=18> */
.L_x_1165:
[----:B------:R-:W-:Y:S05]  /*1d70*/  BSYNC B0 ;  /* 0x0000000000007941 */ /* 0x000fea0003800000 */
.L_x_1164:
[----:B------:R-:W-:Y:S01]  /*1d80*/  ISETP.GE.AND P0, PT, R16, R12, PT ;  /* 0x0000000c1000720c */ /* 0x000fe20003f06270 */
[----:B------:R-:W-:Y:S01]  /*1d90*/  IMAD.MOV.U32 R17, RZ, RZ, c[0x0][0x1a0] ;  /* 0x00006800ff117624 */ /* 0x000fe200078e00ff */
[----:B------:R-:W-:Y:S01]  /*1da0*/  BSSY B0, `(.L_x_1166) ;  /* 0x0000019000007945 */ /* 0x000fe20003800000 */
[C---:B------:R-:W-:Y:S01]  /*1db0*/  SHF.L.U64.HI R246, R14.reuse, R26, c[0x0][0x19c] ;  /* 0x000067000ef67619 */ /* 0x040fe2000001021a */
[----:B------:R-:W-:Y:S02]  /*1dc0*/  IMAD.SHL.U32 R114, R14, 0x10, RZ ;  /* 0x000000100e727824 */ /* 0x000fe400078e00ff */
[C---:B------:R-:W-:Y:S01]  /*1dd0*/  SHF.L.U64.HI R234, R17.reuse, R21, c[0x0][0x1a4] ;  /* 0x0000690011ea7619 */ /* 0x040fe20000010215 */
[----:B------:R-:W-:-:S06]  /*1de0*/  IMAD.SHL.U32 R231, R17, 0x20, RZ ;  /* 0x0000002011e77824 */ /* 0x000fcc00078e00ff */
[----:B------:R-:W-:Y:S05]  /*1df0*/  @P0 BRA `(.L_x_1167) ;  /* 0x0000013000000947 */ /* 0x000fea0003800000 */
[----:B------:R-:W-:Y:S02]  /*1e00*/  ISETP.GE.AND P1, PT, R236, c[0x0][0x220], PT ;  /* 0x00008800ec007a0c */ /* 0x000fe40003f26270 */
[----:B------:R-:W-:Y:S02]  /*1e10*/  IADD3 R5, P2, R114, R2, RZ ;  /* 0x0000000272057210 */ /* 0x000fe40007f5e0ff */
[----:B------:R-:W-:-:S03]  /*1e20*/  ISETP.GE.AND P0, PT, R251, c[0x0][0x220], PT ;  /* 0x00008800fb007a0c */ /* 0x000fc60003f06270 */
[----:B------:R-:W-:-:S06]  /*1e30*/  IMAD.X R10, R246, 0x1, R10, P2 ;  /* 0x00000001f60a7824 */ /* 0x000fcc00010e060a */
        /* <DEDUP_REMOVED lines=15> */
.L_x_1167:
[----:B------:R-:W-:Y:S05]  /*1f30*/  BSYNC B0 ;  /* 0x0000000000007941 */ /* 0x000fea0003800000 */
.L_x_1166:
[----:B------:R-:W0:Y:S01]  /*1f40*/  LDGDEPBAR ;  /* 0x00000000000079af */ /* 0x000e220000000000 */
[----:B---3--:R-:W-:Y:S01]  /*1f50*/  IMAD.SHL.U32 R2, R20, 0x40, RZ ;  /* 0x0000004014027824 */ /* 0x008fe200078e00ff */
[----:B------:R-:W-:Y:S01]  /*1f60*/  SHF.R.S32.HI R10, RZ, 0x4, R24 ;  /* 0x00000004ff0a7819 */ /* 0x000fe20000011418 */
[C---:B------:R-:W-:Y:S01]  /*1f70*/  IMAD.SHL.U32 R3, R8.reuse, 0x8, RZ ;  /* 0x0000000808037824 */ /* 0x040fe200078e00ff */
[----:B------:R-:W-:Y:S01]  /*1f80*/  ISETP.GE.AND P0, PT, R8, R12, PT ;  /* 0x0000000c0800720c */ /* 0x000fe20003f06270 */
[----:B------:R-:W-:Y:S01]  /*1f90*/  IMAD R5, R234, R48, RZ ;  /* 0x00000030ea057224 */ /* 0x000fe200078e02ff */
[----:B------:R-:W-:Y:S01]  /*1fa0*/  LOP3.LUT R2, R2, 0x1c0, RZ, 0xc0, !PT ;  /* 0x000001c002027812 */ /* 0x000fe200078ec0ff */
[----:B------:R-:W-:Y:S01]  /*1fb0*/  IMAD.MOV.U32 R232, RZ, RZ, R32 ;  /* 0x000000ffffe87224 */ /* 0x000fe200078e0020 */
[----:B--2---:R-:W-:Y:S01]  /*1fc0*/  LEA.HI R6, R24, R10, RZ, 0x1 ;  /* 0x0000000a18067211 */ /* 0x004fe200078f08ff */
[----:B------:R-:W-:Y:S01]  /*1fd0*/  IMAD R14, R11, R231, R5 ;  /* 0x000000e70b0e7224 */ /* 0x000fe200078e0205 */
[----:B------:R-:W-:Y:S01]  /*1fe0*/  LOP3.LUT R7, R2, 0x8, R3, 0xf8, !PT ;  /* 0x0000000802077812 */ /* 0x000fe200078ef803 */
[----:B------:R-:W-:Y:S01]  /*1ff0*/  IMAD.MOV.U32 R233, RZ, RZ, R33 ;  /* 0x000000ffffe97224 */ /* 0x000fe200078e0021 */
[----:B------:R-:W-:Y:S01]  /*2000*/  LOP3.LUT R6, R6, 0xfffffffe, RZ, 0xc0, !PT ;  /* 0xfffffffe06067812 */ /* 0x000fe200078ec0ff */
[----:B------:R-:W-:Y:S01]  /*2010*/  IMAD.MOV.U32 R232, RZ, RZ, R30 ;  /* 0x000000ffffe87224 */ /* 0x000fe200078e001e */
[----:B------:R-:W-:Y:S01]  /*2020*/  SHF.R.U32.HI R2, RZ, 0x3, R2 ;  /* 0x00000003ff027819 */ /* 0x000fe20000011602 */
[----:B------:R-:W-:Y:S01]  /*2030*/  IMAD.SHL.U32 R25, R25, 0x2, RZ ;  /* 0x0000000219197824 */ /* 0x000fe200078e00ff */
[----:B------:R-:W-:Y:S01]  /*2040*/  SHF.R.S32.HI R8, RZ, 0x1f, R18 ;  /* 0x0000001fff087819 */ /* 0x000fe20000011412 */
[----:B------:R-:W-:Y:S01]  /*2050*/  IMAD.IADD R10, R10, 0x1, -R6 ;  /* 0x000000010a0a7824 */ /* 0x000fe200078e0a06 */
[----:B------:R-:W-:Y:S01]  /*2060*/  LOP3.LUT R13, R7, R2, RZ, 0x3c, !PT ;  /* 0x00000002070d7212 */ /* 0x000fe200078e3cff */
[----:B------:R-:W-:Y:S01]  /*2070*/  IMAD.SHL.U32 R2, R22, 0x40, RZ ;  /* 0x0000004016027824 */ /* 0x000fe200078e00ff */
[----:B------:R-:W-:Y:S01]  /*2080*/  LEA.HI R3, R8, R18, RZ, 0x2 ;  /* 0x0000001208037211 */ /* 0x000fe200078f10ff */
[----:B------:R-:W-:Y:S01]  /*2090*/  IMAD R7, R15, 0x10, R27 ;  /* 0x000000100f077824 */ /* 0x000fe200078e021b */
[----:B------:R-:W-:Y:S01]  /*20a0*/  SHF.R.S32.HI R5, RZ, 0x1f, R15 ;  /* 0x0000001fff057819 */ /* 0x000fe2000001140f */
[----:B------:R-:W-:Y:S01]  /*20b0*/  IMAD.SHL.U32 R6, R10, 0x8, RZ ;  /* 0x000000080a067824 */ /* 0x000fe200078e00ff */
[----:B------:R-:W-:-:S04]  /*20c0*/  DEPBAR.LE SB0, 0x0 ;  /* 0x000080000000791a */ /* 0x000fc80000000000 */
[----:B------:R-:W-:Y:S01]  /*20d0*/  BAR.SYNC.DEFER_BLOCKING 0x0 ;  /* 0x0000000000007b1d */ /* 0x000fe20000010000 */
[----:B------:R-:W-:Y:S01]  /*20e0*/  SHF.R.S32.HI R21, RZ, 0x2, R3 ;  /* 0x00000002ff157819 */ /* 0x000fe20000011403 */
[----:B------:R-:W-:Y:S01]  /*20f0*/  IMAD.SHL.U32 R8, R23, 0x40, RZ ;  /* 0x0000004017087824 */ /* 0x000fe200078e00ff */
[----:B------:R-:W-:Y:S02]  /*2100*/  LOP3.LUT R2, R2, 0x1c0, RZ, 0xc0, !PT ;  /* 0x000001c002027812 */ /* 0x000fe400078ec0ff */
[----:B------:R-:W-:Y:S01]  /*2110*/  LEA.HI R3, R5, R15, RZ, 0x2 ;  /* 0x0000000f05037211 */ /* 0x000fe200078f10ff */
[----:B------:R2:W-:Y:S01]  /*2120*/  STL [R1+0x3c], R21 ;  /* 0x00003c1501007387 */ /* 0x0005e20000100800 */
[----:B------:R-:W-:Y:S01]  /*2130*/  IADD3 R5, R7, 0x1, R21 ;  /* 0x0000000107057810 */ /* 0x000fe20007ffe015 */
[----:B------:R-:W-:Y:S01]  /*2140*/  BSSY B0, `(.L_x_1168) ;  /* 0x0000026000007945 */ /* 0x000fe20003800000 */
[----:B------:R-:W-:Y:S02]  /*2150*/  LOP3.LUT R6, R2, 0x8, R6, 0xf8, !PT ;  /* 0x0000000802067812 */ /* 0x000fe400078ef806 */
[----:B------:R-:W-:-:S02]  /*2160*/  SHF.R.U32.HI R7, RZ, 0x3, R2 ;  /* 0x00000003ff077819 */ /* 0x000fc40000011602 */
[----:B------:R-:W-:Y:S02]  /*2170*/  LOP3.LUT R2, R3, 0xfffffffc, RZ, 0xc0, !PT ;  /* 0xfffffffc03027812 */ /* 0x000fe400078ec0ff */
[----:B------:R-:W-:Y:S01]  /*2180*/  LOP3.LUT R3, R8, 0xfffffe00, RZ, 0xc0, !PT ;  /* 0xfffffe0008037812 */ /* 0x000fe200078ec0ff */
[----:B------:R-:W-:Y:S01]  /*2190*/  IMAD.WIDE.U32 R8, R48, R231, R232 ;  /* 0x000000e730087225 */ /* 0x000fe200078e00e8 */
[----:B------:R-:W-:Y:S02]  /*21a0*/  LOP3.LUT R7, R6, R7, RZ, 0x3c, !PT ;  /* 0x0000000706077212 */ /* 0x000fe400078e3cff */
[----:B------:R-:W-:Y:S01]  /*21b0*/  IADD3 R11, R49, R5, -R19 ;  /* 0x00000005310b7210 */ /* 0x000fe20007ffe813 */
[----:B------:R-:W-:Y:S01]  /*21c0*/  IMAD.IADD R2, R15, 0x1, -R2 ;  /* 0x000000010f027824 */ /* 0x000fe200078e0a02 */
[----:B------:R-:W-:Y:S01]  /*21d0*/  LOP3.LUT R245, R25, 0x6, RZ, 0xc0, !PT ;  /* 0x0000000619f57812 */ /* 0x000fe200078ec0ff */
[----:B------:R-:W-:Y:S01]  /*21e0*/  IMAD R6, R15, 0x400, R3 ;  /* 0x000004000f067824 */ /* 0x000fe200078e0203 */
[----:B------:R-:W-:Y:S01]  /*21f0*/  IADD3 R50, R11, c[0x0][0x2e8], RZ ;  /* 0x0000ba000b327a10 */ /* 0x000fe20007ffe0ff */
[----:B------:R2:W-:Y:S01]  /*2200*/  @P0 STS.128 [R224+0xa000], RZ ;  /* 0x00a000ffe0000388 */ /* 0x0005e20000000c00 */
[----:B------:R-:W-:-:S02]  /*2210*/  IMAD R5, R10, 0x200, R13 ;  /* 0x000002000a057824 */ /* 0x000fc400078e020d */
[C---:B------:R-:W-:Y:S01]  /*2220*/  IMAD.IADD R6, R7.reuse, 0x1, R6 ;  /* 0x0000000107067824 */ /* 0x040fe200078e0206 */
[----:B------:R2:W-:Y:S01]  /*2230*/  STL [R1+0x48], R2 ;  /* 0x0000480201007387 */ /* 0x0005e20000100800 */
[----:B------:R-:W-:Y:S01]  /*2240*/  LOP3.LUT R7, R7, R3, RZ, 0xfc, !PT ;  /* 0x0000000307077212 */ /* 0x000fe200078efcff */
[----:B------:R-:W-:Y:S02]  /*2250*/  IMAD.IADD R10, R9, 0x1, R14 ;  /* 0x00000001090a7824 */ /* 0x000fe400078e020e */
[----:B------:R2:W-:Y:S04]  /*2260*/  @P0 STS.128 [R224+0xb000], RZ ;  /* 0x00b000ffe0000388 */ /* 0x0005e80000000c00 */
[----:B------:R2:W-:Y:S01]  /*2270*/  STL.64 [R1], R232 ;  /* 0x000000e801007387 */ /* 0x0005e20000100a00 */
        /* <DEDUP_REMOVED lines=18> */
.L_x_1169:
[----:B------:R-:W-:Y:S05]  /*23a0*/  BSYNC B0 ;  /* 0x0000000000007941 */ /* 0x000fea0003800000 */
.L_x_1168:
[----:B------:R-:W-:Y:S01]  /*23b0*/  ISETP.GE.AND P0, PT, R16, R12, PT ;  /* 0x0000000c1000720c */ /* 0x000fe20003f06270 */
[----:B------:R-:W-:Y:S01]  /*23c0*/  BSSY B0, `(.L_x_1170) ;  /* 0x000001d000007945 */ /* 0x000fe20003800000 */
[C---:B------:R-:W-:Y:S01]  /*23d0*/  SHF.L.U64.HI R229, R17.reuse, R26, c[0x0][0x1a4] ;  /* 0x0000690011e57619 */ /* 0x040fe2000001021a */
[----:B------:R-:W-:Y:S01]  /*23e0*/  IMAD.SHL.U32 R230, R17, 0x10, RZ ;  /* 0x0000001011e67824 */ /* 0x000fe200078e00ff */
[----:B------:R-:W-:-:S03]  /*23f0*/  R2P PR, R20, 0x6 ;  /* 0x0000000614007804 */ /* 0x000fc60000000000 */
[----:B------:R3:W-:Y:S02]  /*2400*/  STL [R1+0x38], R229 ;  /* 0x000038e501007387 */ /* 0x0007e40000100800 */
[----:B--2---:R-:W-:Y:S02]  /*2410*/  SEL R3, R28, 0xffffffe0, !P2 ;  /* 0xffffffe01c037807 */ /* 0x004fe40005000000 */
[----:B------:R-:W-:Y:S02]  /*2420*/  SEL R2, R29, 0xfffffff0, !P1 ;  /* 0xfffffff01d027807 */ /* 0x000fe40004800000 */
[----:B------:R3:W-:Y:S04]  /*2430*/  @P0 STS.128 [R224+0xa800], RZ ;  /* 0x00a800ffe0000388 */ /* 0x0007e80000000c00 */
[----:B------:R3:W-:Y:S01]  /*2440*/  @P0 STS.128 [R224+0xb800], RZ ;  /* 0x00b800ffe0000388 */ /* 0x0007e20000000c00 */
[----:B------:R-:W-:Y:S05]  /*2450*/  @P0 BRA `(.L_x_1171) ;  /* 0x0000013000000947 */ /* 0x000fea0003800000 */
[----:B------:R-:W-:Y:S02]  /*2460*/  ISETP.GE.AND P1, PT, R236, c[0x0][0x220], PT ;  /* 0x00008800ec007a0c */ /* 0x000fe40003f26270 */
[----:B------:R-:W-:-:S02]  /*2470*/  IADD3 R8, P2, R230, R8, RZ ;  /* 0x00000008e6087210 */ /* 0x000fc40007f5e0ff */
        /* <DEDUP_REMOVED lines=17> */
.L_x_1171:
[----:B------:R-:W-:Y:S05]  /*2590*/  BSYNC B0 ;  /* 0x0000000000007941 */ /* 0x000fea0003800000 */
.L_x_1170:
[----:B------:R-:W-:Y:S01]  /*25a0*/  IMAD.SHL.U32 R214, R6, 0x2, RZ ;  /* 0x0000000206d67824 */ /* 0x000fe200078e00ff */
[----:B------:R-:W0:Y:S01]  /*25b0*/  LDGDEPBAR ;  /* 0x00000000000079af */ /* 0x000e220000000000 */
[----:B------:R-:W-:Y:S02]  /*25c0*/  IMAD.SHL.U32 R212, R5, 0x2, RZ ;  /* 0x0000000205d47824 */ /* 0x000fe400078e00ff */
[----:B------:R-:W-:Y:S01]  /*25d0*/  IMAD R216, R4, 0x2, R214 ;  /* 0x0000000204d87824 */ /* 0x000fe200078e02d6 */
[----:B------:R-:W-:Y:S01]  /*25e0*/  LDSM.16.M88.4 R12, [R214] ;  /* 0x00000000d60c783b */ /* 0x000fe20000000200 */
[----:B------:R-:W-:Y:S01]  /*25f0*/  IMAD R6, R2, 0x2, R212 ;  /* 0x0000000202067824 */ /* 0x000fe200078e02d4 */
[----:B------:R-:W-:Y:S01]  /*2600*/  IADD3 R5, R212, 0x8000, RZ ;  /* 0x00008000d4057810 */ /* 0x000fe20007ffe0ff */
[----:B------:R-:W-:Y:S01]  /*2610*/  IMAD R222, R0, 0x2, R214 ;  /* 0x0000000200de7824 */ /* 0x000fe200078e02d6 */
[----:B------:R-:W5:Y:S01]  /*2620*/  LDSM.16.M88.4 R24, [R212+0x8000] ;  /* 0x00800000d418783b */ /* 0x000f620000000200 */
[----:B------:R-:W-:-:S02]  /*2630*/  IMAD R221, R3, 0x2, R212 ;  /* 0x0000000203dd7824 */ /* 0x000fc400078e02d4 */
[----:B------:R-:W-:Y:S01]  /*2640*/  IMAD R223, R2, 0x2, R5 ;  /* 0x0000000202df7824 */ /* 0x000fe200078e0205 */
[----:B--2---:R-:W2:Y:S01]  /*2650*/  LDSM.16.M88.4 R8, [R214+0x2000] ;  /* 0x00200000d608783b */ /* 0x004ea20000000200 */
[----:B------:R-:W-:Y:S01]  /*2660*/  IMAD R220, R0, 0x2, R216 ;  /* 0x0000000200dc7824 */ /* 0x000fe200078e02d8 */
[C---:B------:R-:W-:Y:S01]  /*2670*/  IADD3 R5, R50.reuse, 0x40, RZ ;  /* 0x0000004032057810 */ /* 0x040fe20007ffe0ff */
[----:B------:R-:W-:Y:S01]  /*2680*/  IMAD R219, R3, 0x2, R223 ;  /* 0x0000000203db7824 */ /* 0x000fe200078e02df */
[----:B-1----:R-:W1:Y:S01]  /*2690*/  LDSM.16.M88.4 R28, [R212+0x8800] ;  /* 0x00880000d41c783b */ /* 0x002e620000000200 */
[----:B------:R-:W-:-:S03]  /*26a0*/  IADD3 R3, R50, 0x8, RZ ;  /* 0x0000000832037810 */ /* 0x000fc60007ffe0ff */
[----:B------:R-:W-:Y:S04]  /*26b0*/  LDSM.16.M88.4 R20, [R216] ;  /* 0x00000000d814783b */ /* 0x000fe80000000200 */
[----:B------:R-:W3:Y:S04]  /*26c0*/  LDSM.16.M88.4 R32, [R6+0x8000] ;  /* 0x008000000620783b */ /* 0x000ee80000000200 */
[----:B------:R-:W4:Y:S04]  /*26d0*/  LDSM.16.M88.4 R16, [R216+0x2000] ;  /* 0x00200000d810783b */ /* 0x000f280000000200 */
[----:B------:R-:W1:Y:S01]  /*26e0*/  LDSM.16.M88.4 R52, [R6+0x8800] ;  /* 0x008800000634783b */ /* 0x000e620000000200 */
[-C--:B-----5:R-:W-:Y:S08]  /*26f0*/  HMMA.16816.F32.BF16 R56, R12, R24.reuse, RZ ;  /* 0x000000180c38723c */ /* 0x0a0ff000000418ff */
[C---:B--2---:R-:W-:Y:S08]  /*2700*/  HMMA.16816.F32.BF16 R44, R8.reuse, R24, RZ ;  /* 0x00000018082c723c */ /* 0x044ff000000418ff */
[-C--:B------:R-:W-:Y:S08]  /*2710*/  HMMA.16816.F32.BF16 R64, R8, R26.reuse, RZ ;  /* 0x0000001a0840723c */ /* 0x080ff000000418ff */
[C---:B------:R-:W-:Y:S01]  /*2720*/  HMMA.16816.F32.BF16 R84, R12.reuse, R26, RZ ;  /* 0x0000001a0c54723c */ /* 0x040fe200000418ff */
[----:B------:R-:W-:Y:S07]  /*2730*/  LDSM.16.M88.4 R24, [R221+0x8000] ;  /* 0x00800000dd18783b */ /* 0x000fee0000000200 */
[C---:B-1----:R-:W-:Y:S08]  /*2740*/  HMMA.16816.F32.BF16 R68, R12.reuse, R28, RZ ;  /* 0x0000001c0c44723c */ /* 0x042ff000000418ff */
[----:B------:R-:W-:Y:S01]  /*2750*/  HMMA.16816.F32.BF16 R80, R12, R30, RZ ;  /* 0x0000001e0c50723c */ /* 0x000fe200000418ff */
[----:B------:R-:W1:Y:S07]  /*2760*/  LDSM.16.M88.4 R12, [R222] ;  /* 0x00000000de0c783b */ /* 0x000e6e0000000200 */
[C---:B------:R-:W-:Y:S08]  /*2770*/  HMMA.16816.F32.BF16 R40, R8.reuse, R28, RZ ;  /* 0x0000001c0828723c */ /* 0x040ff000000418ff */
[----:B------:R-:W-:Y:S01]  /*2780*/  HMMA.16816.F32.BF16 R36, R8, R30, RZ ;  /* 0x0000001e0824723c */ /* 0x000fe200000418ff */
[----:B------:R-:W2:Y:S07]  /*2790*/  LDSM.16.M88.4 R8, [R222+0x2000] ;  /* 0x00200000de08783b */ /* 0x000eae0000000200 */
[-C--:B---3--:R-:W-:Y:S01]  /*27a0*/  HMMA.16816.F32.BF16 R28, R20, R32.reuse, R56 ;  /* 0x00000020141c723c */ /* 0x088fe20000041838 */
[----:B------:R-:W-:Y:S07]  /*27b0*/  LDSM.16.M88.4 R56, [R219] ;  /* 0x00000000db38783b */ /* 0x000fee0000000200 */
[C---:B----4-:R-:W-:Y:S01]  /*27c0*/  HMMA.16816.F32.BF16 R60, R16.reuse, R32, R44 ;  /* 0x00000020103c723c */ /* 0x050fe2000004182c */
[----:B------:R-:W3:Y:S07]  /*27d0*/  LDSM.16.M88.4 R44, [R220] ;  /* 0x00000000dc2c783b */ /* 0x000eee0000000200 */
[----:B------:R-:W-:Y:S01]  /*27e0*/  HMMA.16816.F32.BF16 R88, R16, R52, R40 ;  /* 0x000000341058723c */ /* 0x000fe20000041828 */
[----:B------:R-:W-:Y:S07]  /*27f0*/  LDSM.16.M88.4 R40, [R220+0x2000] ;  /* 0x00200000dc28783b */ /* 0x000fee0000000200 */
[----:B-1----:R-:W-:Y:S08]  /*2800*/  HMMA.16816.F32.BF16 R28, R12, R24, R28 ;  /* 0x000000180c1c723c */ /* 0x002ff0000004181c */
[C---:B------:R-:W-:Y:S08]  /*2810*/  HMMA.16816.F32.BF16 R92, R16.reuse, R34, R64 ;  /* 0x00000022105c723c */ /* 0x040ff00000041840 */
[----:B------:R-:W-:Y:S01]  /*2820*/  HMMA.16816.F32.BF16 R76, R16, R54, R36 ;  /* 0x00000036104c723c */ /* 0x000fe20000041824 */
[----:B------:R-:W1:Y:S04]  /*2830*/  LDSM.16.M88.4 R16, [R221+0x8800] ;  /* 0x00880000dd10783b */ /* 0x000e680000000200 */
[----:B------:R-:W-:Y:S03]  /*2840*/  LDSM.16.M88.4 R36, [R214+0x4000] ;  /* 0x00400000d624783b */ /* 0x000fe60000000200 */
[----:B------:R-:W-:Y:S01]  /*2850*/  HMMA.16816.F32.BF16 R72, R20, R52, R68 ;  /* 0x000000341448723c */ /* 0x000fe20000041844 */
[----:B------:R-:W4:Y:S07]  /*2860*/  LDSM.16.M88.4 R68, [R212+0x9000] ;  /* 0x00900000d444783b */ /* 0x000f2e0000000200 */
[----:B--2---:R-:W-:Y:S08]  /*2870*/  HMMA.16816.F32.BF16 R60, R8, R24, R60 ;  /* 0x00000018083c723c */ /* 0x004ff0000004183c */
[C---:B------:R-:W-:Y:S01]  /*2880*/  HMMA.16816.F32.BF16 R64, R20.reuse, R34, R84 ;  /* 0x000000221440723c */ /* 0x040fe20000041854 */
[----:B------:R-:W2:Y:S04]  /*2890*/  LDSM.16.M88.4 R32, [R214+0x6000] ;  /* 0x00600000d620783b */ /* 0x000ea80000000200 */
[----:B------:R-:W-:Y:S03]  /*28a0*/  LDSM.16.M88.4 R84, [R6+0x9000] ;  /* 0x009000000654783b */ /* 0x000fe60000000200 */
[----:B------:R-:W-:Y:S08]  /*28b0*/  HMMA.16816.F32.BF16 R52, R20, R54, R80 ;  /* 0x000000361434723c */ /* 0x000ff00000041850 */
[----:B---3--:R-:W-:Y:S01]  /*28c0*/  HMMA.16816.F32.BF16 R20, R44, R56, R28 ;  /* 0x000000382c14723c */ /* 0x008fe2000004181c */
[----:B------:R-:W3:Y:S07]  /*28d0*/  LDSM.16.M88.4 R28, [R216+0x4000] ;  /* 0x00400000d81c783b */ /* 0x000eee0000000200 */
[C---:B-1----:R-:W-:Y:S08]  /*28e0*/  HMMA.16816.F32.BF16 R104, R8.reuse, R16, R88 ;  /* 0x000000100868723c */ /* 0x042ff00000041858 */
[----:B------:R-:W-:Y:S08]  /*28f0*/  HMMA.16816.F32.BF16 R88, R8, R26, R92 ;  /* 0x0000001a0858723c */ /* 0x000ff0000004185c */
[----:B------:R-:W-:Y:S08]  /*2900*/  HMMA.16816.F32.BF16 R60, R40, R56, R60 ;  /* 0x00000038283c723c */ /* 0x000ff0000004183c */
[----:B------:R-:W-:Y:S01]  /*2910*/  HMMA.16816.F32.BF16 R24, R12, R26, R64 ;  /* 0x0000001a0c18723c */ /* 0x000fe20000041840 */
[----:B------:R-:W-:Y:S07]  /*2920*/  LDSM.16.M88.4 R64, [R219+0x800] ;  /* 0x00080000db40783b */ /* 0x000fee0000000200 */
[----:B----4-:R-:W-:Y:S08]  /*2930*/  HMMA.16816.F32.BF16 R20, R36, R68, R20 ;  /* 0x000000442414723c */ /* 0x010ff00000041814 */
[----:B------:R-:W-:Y:S01]  /*2940*/  HMMA.16816.F32.BF16 R108, R8, R18, R76 ;  /* 0x00000012086c723c */ /* 0x000fe2000004184c */
[----:B------:R-:W-:Y:S07]  /*2950*/  LDSM.16.M88.4 R8, [R220+0x4000] ;  /* 0x00400000dc08783b */ /* 0x000fee0000000200 */
[C---:B------:R-:W-:Y:S08]  /*2960*/  HMMA.16816.F32.BF16 R96, R12.reuse, R16, R72 ;  /* 0x000000100c60723c */ /* 0x040ff00000041848 */
[----:B------:R-:W-:Y:S01]  /*2970*/  HMMA.16816.F32.BF16 R92, R12, R18, R52 ;  /* 0x000000120c5c723c */ /* 0x000fe20000041834 */
[----:B------:R-:W1:Y:S04]  /*2980*/  LDSM.16.M88.4 R16, [R216+0x6000] ;  /* 0x00600000d810783b */ /* 0x000e680000000200 */
[----:B------:R-:W-:Y:S03]  /*2990*/  LDSM.16.M88.4 R52, [R221+0x9000] ;  /* 0x00900000dd34783b */ /* 0x000fe60000000200 */
[----:B--2---:R-:W-:Y:S01]  /*29a0*/  HMMA.16816.F32.BF16 R76, R32, R68, R60 ;  /* 0x00000044204c723c */ /* 0x004fe2000004183c */
[----:B------:R-:W2:Y:S07]  /*29b0*/  LDSM.16.M88.4 R12, [R222+0x4000] ;  /* 0x00400000de0c783b */ /* 0x000eae0000000200 */
[----:B------:R-:W-:Y:S01]  /*29c0*/  HMMA.16816.F32.BF16 R72, R44, R58, R24 ;  /* 0x0000003a2c48723c */ /* 0x000fe20000041818 */
[----:B------:R-:W4:Y:S07]  /*29d0*/  LDSM.16.M88.4 R24, [R222+0x6000] ;  /* 0x00600000de18783b */ /* 0x000f2e0000000200 */
[----:B---3--:R-:W-:Y:S01]  /*29e0*/  HMMA.16816.F32.BF16 R60, R28, R84, R20 ;  /* 0x000000541c3c723c */ /* 0x008fe20000041814 */
[----:B------:R-:W-:Y:S07]  /*29f0*/  LDSM.16.M88.4 R20, [R220+0x6000] ;  /* 0x00600000dc14783b */ /* 0x000fee0000000200 */
[----:B------:R-:W-:Y:S01]  /*2a00*/  HMMA.16816.F32.BF16 R88, R40, R58, R88 ;  /* 0x0000003a2858723c */ /* 0x000fe20000041858 */
[----:B------:R-:W3:Y:S07]  /*2a10*/  LDSM.16.M88.4 R56, [R219+0x1000] ;  /* 0x00100000db38783b */ /* 0x000eee0000000200 */
[----:B------:R-:W-:Y:S08]  /*2a20*/  HMMA.16816.F32.BF16 R80, R36, R70, R72 ;  /* 0x000000462450723c */ /* 0x000ff00000041848 */
[----:B-1----:R-:W-:Y:S08]  /*2a30*/  HMMA.16816.F32.BF16 R76, R16, R84, R76 ;  /* 0x00000054104c723c */ /* 0x002ff0000004184c */
[----:B--2---:R-:W-:Y:S01]  /*2a40*/  HMMA.16816.F32.BF16 R72, R12, R52, R60 ;  /* 0x000000340c48723c */ /* 0x004fe2000004183c */
[----:B------:R-:W1:Y:S07]  /*2a50*/  LDSM.16.M88.4 R60, [R212+0x9800] ;  /* 0x00980000d43c783b */ /* 0x000e6e0000000200 */
[----:B------:R-:W-:Y:S08]  /*2a60*/  HMMA.16816.F32.BF16 R88, R32, R70, R88 ;  /* 0x000000462058723c */ /* 0x000ff00000041858 */
[C---:B------:R-:W-:Y:S08]  /*2a70*/  HMMA.16816.F32.BF16 R96, R44.reuse, R64, R96 ;  /* 0x000000402c60723c */ /* 0x040ff00000041860 */
[----:B------:R-:W-:Y:S01]  /*2a80*/  HMMA.16816.F32.BF16 R100, R44, R66, R92 ;  /* 0x000000422c64723c */ /* 0x000fe2000004185c */
[----:B------:R2:W5:Y:S07]  /*2a90*/  LDSM.16.M88.4 R44, [R6+0x9800] ;  /* 0x00980000062c783b */ /* 0x00056e0000000200 */
[----:B----4-:R-:W-:Y:S08]  /*2aa0*/  HMMA.16816.F32.BF16 R68, R24, R52, R76 ;  /* 0x000000341844723c */ /* 0x010ff0000004184c */
[----:B------:R-:W-:Y:S08]  /*2ab0*/  HMMA.16816.F32.BF16 R76, R40, R64, R104 ;  /* 0x00000040284c723c */ /* 0x000ff00000041868 */
[----:B------:R-:W-:Y:S01]  /*2ac0*/  HMMA.16816.F32.BF16 R80, R28, R86, R80 ;  /* 0x000000561c50723c */ /* 0x000fe20000041850 */
[----:B--2---:R-:W-:-:S07]  /*2ad0*/  IADD3 R6, R50, 0x48, RZ ;  /* 0x0000004832067810 */ /* 0x004fce0007ffe0ff */
[----:B---3--:R-:W-:Y:S08]  /*2ae0*/  HMMA.16816.F32.BF16 R92, R8, R56, R72 ;  /* 0x00000038085c723c */ /* 0x008ff00000041848 */
[----:B------:R-:W-:Y:S08]  /*2af0*/  HMMA.16816.F32.BF16 R84, R16, R86, R88 ;  /* 0x000000561054723c */ /* 0x000ff00000041858 */
[----:B-1----:R-:W-:Y:S08]  /*2b00*/  HMMA.16816.F32.BF16 R72, R36, R60, R96 ;  /* 0x0000003c2448723c */ /* 0x002ff00000041860 */
[----:B------:R-:W-:Y:S01]  /*2b10*/  HMMA.16816.F32.BF16 R88, R20, R56, R68 ;  /* 0x000000381458723c */ /* 0x000fe20000041844 */
[----:B------:R-:W1:Y:S01]  /*2b20*/  LDSM.16.M88.4 R68, [R221+0x9800] ;  /* 0x00980000dd44783b */ /* 0x000e620000000200 */
[----:B------:R-:W-:-:S04]  /*2b30*/  FMUL.FTZ R2, R92, c[0x0][0x2ec] ;  /* 0x0000bb005c027a20 */ /* 0x000fc80000410000 */
[----:B------:R2:W-:Y:S02]  /*2b40*/  MUFU.TANH R96, R2 ;  /* 0x0000000200607308 */ /* 0x0005e40000002400 */
[----:B------:R-:W-:Y:S08]  /*2b50*/  HMMA.16816.F32.BF16 R40, R40, R66, R108 ;  /* 0x000000422828723c */ /* 0x000ff0000004186c */
[----:B------:R-:W-:Y:S01]  /*2b60*/  HMMA.16816.F32.BF16 R76, R32, R60, R76 ;  /* 0x0000003c204c723c */ /* 0x000fe2000004184c */
[----:B--2---:R-:W-:-:S07]  /*2b70*/  FMUL.FTZ R2, R93, c[0x0][0x2ec] ;  /* 0x0000bb005d027a20 */ /* 0x004fce0000410000 */
[-C--:B------:R-:W-:Y:S01]  /*2b80*/  HMMA.16816.F32.BF16 R80, R12, R54.reuse, R80 ;  /* 0x000000360c50723c */ /* 0x080fe20000041850 */
[----:B------:R2:W3:Y:S07]  /*2b90*/  MUFU.TANH R65, R2 ;  /* 0x0000000200417308 */ /* 0x0004ee0000002400 */
[----:B------:R-:W-:Y:S08]  /*2ba0*/  HMMA.16816.F32.BF16 R84, R24, R54, R84 ;  /* 0x000000361854723c */ /* 0x000ff00000041854 */
[----:B-----5:R-:W-:Y:S01]  /*2bb0*/  HMMA.16816.F32.BF16 R52, R28, R44, R72 ;  /* 0x0000002c1c34723c */ /* 0x020fe20000041848 */
[----:B--2---:R-:W-:-:S04]  /*2bc0*/  FMUL.FTZ R2, R94, c[0x0][0x2ec] ;  /* 0x0000bb005e027a20 */ /* 0x004fc80000410000 */
[----:B------:R2:W-:Y:S03]  /*2bd0*/  MUFU.TANH R93, R2 ;  /* 0x00000002005d7308 */ /* 0x0005e60000002400 */
[----:B------:R-:W-:Y:S01]  /*2be0*/  HMMA.16816.F32.BF16 R72, R36, R62, R100 ;  /* 0x0000003e2448723c */ /* 0x000fe20000041864 */
[----:B------:R-:W4:Y:S01]  /*2bf0*/  LDSM.16.M88.4 R36, [R219+0x1800] ;  /* 0x00180000db24783b */ /* 0x000f220000000200 */
[----:B------:R-:W-:-:S06]  /*2c00*/  DEPBAR.LE SB0, 0x0 ;  /* 0x000080000000791a */ /* 0x000fcc0000000000 */
[----:B------:R-:W-:Y:S01]  /*2c10*/  HMMA.16816.F32.BF16 R32, R32, R62, R40 ;  /* 0x0000003e2020723c */ /* 0x000fe20000041828 */
[----:B--2---:R-:W-:-:S07]  /*2c20*/  FMUL.FTZ R2, R95, c[0x0][0x2ec] ;  /* 0x0000bb005f027a20 */ /* 0x004fce0000410000 */
[----:B------:R-:W-:Y:S01]  /*2c30*/  HMMA.16816.F32.BF16 R76, R16, R44, R76 ;  /* 0x0000002c104c723c */ /* 0x000fe2000004184c */
[----:B------:R2:W5:Y:S07]  /*2c40*/  MUFU.TANH R64, R2 ;  /* 0x0000000200407308 */ /* 0x00056e0000002400 */
[-C--:B------:R-:W-:Y:S08]  /*2c50*/  HMMA.16816.F32.BF16 R80, R8, R58.reuse, R80 ;  /* 0x0000003a0850723c */ /* 0x080ff00000041850 */
[----:B------:R-:W-:Y:S01]  /*2c60*/  HMMA.16816.F32.BF16 R84, R20, R58, R84 ;  /* 0x0000003a1454723c */ /* 0x000fe20000041854 */
[----:B--2---:R-:W-:-:S04]  /*2c70*/  FMUL.FTZ R2, R88, c[0x0][0x2ec] ;  /* 0x0000bb0058027a20 */ /* 0x004fc80000410000 */
[----:B------:R2:W-:Y:S03]  /*2c80*/  MUFU.TANH R92, R2 ;  /* 0x00000002005c7308 */ /* 0x0005e60000002400 */
[----:B-1----:R-:W-:Y:S08]  /*2c90*/  HMMA.16816.F32.BF16 R56, R12, R68, R52 ;  /* 0x000000440c38723c */ /* 0x002ff00000041834 */
[----:B------:R-:W-:Y:S01]  /*2ca0*/  HMMA.16816.F32.BF16 R28, R28, R46, R72 ;  /* 0x0000002e1c1c723c */ /* 0x000fe20000041848 */
[----:B------:R-:W-:-:S02]  /*2cb0*/  FMUL.FTZ R82, R82, c[0x0][0x2ec] ;  /* 0x0000bb0052527a20 */ /* 0x000fc40000410000 */
[----:B------:R-:W-:Y:S02]  /*2cc0*/  FMUL.FTZ R81, R81, c[0x0][0x2ec] ;  /* 0x0000bb0051517a20 */ /* 0x000fe40000410000 */
[----:B------:R-:W-:Y:S02]  /*2cd0*/  FMUL.FTZ R83, R83, c[0x0][0x2ec] ;  /* 0x0000bb0053537a20 */ /* 0x000fe40000410000 */
[----:B--2---:R-:W-:Y:S01]  /*2ce0*/  FMUL.FTZ R2, R89, c[0x0][0x2ec] ;  /* 0x0000bb0059027a20 */ /* 0x004fe20000410000 */
[----:B------:R-:W-:Y:S01]  /*2cf0*/  HMMA.16816.F32.BF16 R16, R16, R46, R32 ;  /* 0x0000002e1010723c */ /* 0x000fe20000041820 */
[----:B------:R-:W-:Y:S01]  /*2d00*/  FMUL.FTZ R84, R84, c[0x0][0x2ec] ;  /* 0x0000bb0054547a20 */ /* 0x000fe20000410000 */
[----:B------:R-:W-:Y:S01]  /*2d10*/  MUFU.TANH R45, R81 ;  /* 0x00000051002d7308 */ /* 0x000fe20000002400 */
[----:B------:R-:W-:Y:S02]  /*2d20*/  FMUL.FTZ R86, R86, c[0x0][0x2ec] ;  /* 0x0000bb0056567a20 */ /* 0x000fe40000410000 */
[----:B------:R-:W-:-:S03]  /*2d30*/  FMUL.FTZ R85, R85, c[0x0][0x2ec] ;  /* 0x0000bb0055557a20 */ /* 0x000fc60000410000 */
[----:B------:R-:W-:Y:S02]  /*2d40*/  HMMA.16816.F32.BF16 R52, R24, R68, R76 ;  /* 0x000000441834723c */ /* 0x000fe4000004184c */
[----:B------:R1:W2:Y:S06]  /*2d50*/  MUFU.TANH R61, R2 ;  /* 0x00000002003d7308 */ /* 0x0002ac0000002400 */
[----:B----4-:R-:W-:Y:S02]  /*2d60*/  HMMA.16816.F32.BF16 R56, R8, R36, R56 ;  /* 0x000000240838723c */ /* 0x010fe40000041838 */
[----:B------:R-:W-:Y:S06]  /*2d70*/  MUFU.TANH R82, R82 ;  /* 0x0000005200527308 */ /* 0x000fec0000002400 */
[-C--:B------:R-:W-:Y:S01]  /*2d80*/  HMMA.16816.F32.BF16 R12, R12, R70.reuse, R28 ;  /* 0x000000460c0c723c */ /* 0x080fe2000004181c */
[----:B-1----:R-:W-:Y:S01]  /*2d90*/  FMUL.FTZ R2, R90, c[0x0][0x2ec] ;  /* 0x0000bb005a027a20 */ /* 0x002fe20000410000 */
[----:B------:R-:W-:Y:S06]  /*2da0*/  MUFU.TANH R84, R84 ;  /* 0x0000005400547308 */ /* 0x000fec0000002400 */
[----:B------:R-:W-:Y:S02]  /*2db0*/  HMMA.16816.F32.BF16 R24, R24, R70, R16 ;  /* 0x000000461818723c */ /* 0x000fe40000041810 */
[----:B------:R1:W-:Y:S06]  /*2dc0*/  MUFU.TANH R88, R2 ;  /* 0x0000000200587308 */ /* 0x0003ec0000002400 */
[----:B------:R-:W-:Y:S01]  /*2dd0*/  HMMA.16816.F32.BF16 R40, R20, R36, R52 ;  /* 0x000000241428723c */ /* 0x000fe20000041834 */
[----:B------:R-:W-:Y:S01]  /*2de0*/  FMUL.FTZ R56, R56, c[0x0][0x2ec] ;  /* 0x0000bb0038387a20 */ /* 0x000fe20000410000 */
[----:B------:R-:W-:Y:S01]  /*2df0*/  MUFU.TANH R86, R86 ;  /* 0x0000005600567308 */ /* 0x000fe20000002400 */
[----:B------:R-:W-:-:S05]  /*2e00*/  FMUL.FTZ R57, R57, c[0x0][0x2ec] ;  /* 0x0000bb0039397a20 */ /* 0x000fca0000410000 */
[-C--:B------:R-:W-:Y:S01]  /*2e10*/  HMMA.16816.F32.BF16 R28, R8, R38.reuse, R12 ;  /* 0x00000026081c723c */ /* 0x080fe2000004180c */
[----:B-1----:R-:W-:Y:S01]  /*2e20*/  FMUL.FTZ R2, R91, c[0x0][0x2ec] ;  /* 0x0000bb005b027a20 */ /* 0x002fe20000410000 */
[----:B------:R-:W-:Y:S05]  /*2e30*/  MUFU.TANH R83, R83 ;  /* 0x0000005300537308 */ /* 0x000fea0000002400 */
[-C--:B------:R-:W-:Y:S01]  /*2e40*/  IMNMX R9, R3, R49.reuse, PT ;  /* 0x0000003103097217 */ /* 0x080fe20003800200 */
[----:B------:R-:W-:Y:S01]  /*2e50*/  HMMA.16816.F32.BF16 R20, R20, R38, R24 ;  /* 0x000000261414723c */ /* 0x000fe20000041818 */
[-C--:B------:R-:W-:Y:S02]  /*2e60*/  IMNMX R11, R5, R49.reuse, PT ;  /* 0x00000031050b7217 */ /* 0x080fe40003800200 */
[-C--:B------:R-:W-:Y:S01]  /*2e70*/  IMNMX R10, R50, R49.reuse, PT ;  /* 0x00000031320a7217 */ /* 0x080fe20003800200 */
[----:B------:R1:W4:Y:S01]  /*2e80*/  MUFU.TANH R60, R2 ;  /* 0x00000002003c7308 */ /* 0x0003220000002400 */
[----:B------:R-:W-:-:S03]  /*2e90*/  IMNMX R12, R6, R49, PT ;  /* 0x00000031060c7217 */ /* 0x000fc60003800200 */
[----:B------:R-:W-:Y:S02]  /*2ea0*/  FMUL.FTZ R40, R40, c[0x0][0x2ec] ;  /* 0x0000bb0028287a20 */ /* 0x000fe40000410000 */
[----:B------:R-:W-:Y:S02]  /*2eb0*/  FMUL.FTZ R6, R42, c[0x0][0x2ec] ;  /* 0x0000bb002a067a20 */ /* 0x000fe40000410000 */
[----:B------:R-:W-:Y:S01]  /*2ec0*/  MUFU.TANH R85, R85 ;  /* 0x0000005500557308 */ /* 0x000fe20000002400 */
[----:B------:R-:W-:-:S03]  /*2ed0*/  FMUL.FTZ R41, R41, c[0x0][0x2ec] ;  /* 0x0000bb0029297a20 */ /* 0x000fc60000410000 */
[----:B------:R-:W-:Y:S02]  /*2ee0*/  FMUL.FTZ R28, R28, c[0x0][0x2ec] ;  /* 0x0000bb001c1c7a20 */ /* 0x000fe40000410000 */
[----:B------:R-:W-:Y:S02]  /*2ef0*/  FMUL.FTZ R29, R29, c[0x0][0x2ec] ;  /* 0x0000bb001d1d7a20 */ /* 0x000fe40000410000 */
[----:B-1----:R-:W-:Y:S01]  /*2f00*/  FMUL.FTZ R2, R80, c[0x0][0x2ec] ;  /* 0x0000bb0050027a20 */ /* 0x002fe20000410000 */
[----:B------:R-:W-:Y:S03]  /*2f10*/  MUFU.TANH R56, R56 ;  /* 0x0000003800387308 */ /* 0x000fe60000002400 */
[----:B------:R-:W-:Y:S02]  /*2f20*/  FMUL.FTZ R20, R20, c[0x0][0x2ec] ;  /* 0x0000bb0014147a20 */ /* 0x000fe40000410000 */
[----:B------:R-:W-:-:S03]  /*2f30*/  FMUL.FTZ R22, R22, c[0x0][0x2ec] ;  /* 0x0000bb0016167a20 */ /* 0x000fc60000410000 */
[----:B------:R1:W1:Y:S08]  /*2f40*/  MUFU.TANH R51, R2 ;  /* 0x0000000200337308 */ /* 0x0002700000002400 */
[----:B------:R-:W-:Y:S01]  /*2f50*/  MUFU.TANH R57, R57 ;  /* 0x0000003900397308 */ /* 0x000fe20000002400 */
[----:B-1----:R-:W-:-:S07]  /*2f60*/  FMUL.FTZ R2, R87, c[0x0][0x2ec] ;  /* 0x0000bb0057027a20 */ /* 0x002fce0000410000 */
[----:B------:R-:W-:Y:S08]  /*2f70*/  MUFU.TANH R40, R40 ;  /* 0x0000002800287308 */ /* 0x000ff00000002400 */
[----:B------:R1:W1:Y:S08]  /*2f80*/  MUFU.TANH R44, R2 ;  /* 0x00000002002c7308 */ /* 0x0002700000002400 */
[----:B------:R2:W-:Y:S01]  /*2f90*/  MUFU.TANH R34, R6 ;  /* 0x0000000600227308 */ /* 0x0005e20000002400 */
[----:B-1----:R-:W-:-:S07]  /*2fa0*/  FMUL.FTZ R2, R58, c[0x0][0x2ec] ;  /* 0x0000bb003a027a20 */ /* 0x002fce0000410000 */
[----:B------:R-:W-:Y:S01]  /*2fb0*/  MUFU.TANH R41, R41 ;  /* 0x0000002900297308 */ /* 0x000fe20000002400 */
[----:B--2---:R-:W-:-:S07]  /*2fc0*/  FMUL.FTZ R6, R43, c[0x0][0x2ec] ;  /* 0x0000bb002b067a20 */ /* 0x004fce0000410000 */
[----:B------:R1:W2:Y:S08]  /*2fd0*/  MUFU.TANH R35, R2 ;  /* 0x0000000200237308 */ /* 0x0002b00000002400 */
[----:B------:R-:W-:Y:S01]  /*2fe0*/  MUFU.TANH R15, R6 ;  /* 0x00000006000f7308 */ /* 0x000fe20000002400 */
[----:B-1----:R-:W-:-:S07]  /*2ff0*/  FMUL.FTZ R2, R59, c[0x0][0x2ec] ;  /* 0x0000bb003b027a20 */ /* 0x002fce0000410000 */
[----:B------:R-:W-:Y:S08]  /*3000*/  MUFU.TANH R13, R28 ;  /* 0x0000001c000d7308 */ /* 0x000ff00000002400 */
[----:B------:R1:W1:Y:S08]  /*3010*/  MUFU.TANH R36, R2 ;  /* 0x0000000200247308 */ /* 0x0002700000002400 */
[----:B------:R-:W-:Y:S01]  /*3020*/  MUFU.TANH R14, R29 ;  /* 0x0000001d000e7308 */ /* 0x000fe20000002400 */
[----:B-1----:R-:W-:-:S07]  /*3030*/  IMAD R2, R48, 0x20, R245 ;  /* 0x0000002030027824 */ /* 0x002fce00078e02f5 */
[----:B------:R-:W-:Y:S01]  /*3040*/  MUFU.TANH R20, R20 ;  /* 0x0000001400147308 */ /* 0x000fe20000002400 */
[C---:B------:R-:W-:Y:S02]  /*3050*/  IADD3 R3, R2.reuse, 0x1, RZ ;  /* 0x0000000102037810 */ /* 0x040fe40007ffe0ff */
[----:B------:R-:W-:Y:S02]  /*3060*/  IADD3 R5, R2, 0x8, RZ ;  /* 0x0000000802057810 */ /* 0x000fe40007ffe0ff */
[----:B------:R-:W-:-:S03]  /*3070*/  ISETP.GE.AND P6, PT, R3, R10, PT ;  /* 0x0000000a0300720c */ /* 0x000fc60003fc6270 */
[----:B------:R-:W-:Y:S01]  /*3080*/  MUFU.TANH R22, R22 ;  /* 0x0000001600167308 */ /* 0x000fe20000002400 */
[----:B------:R-:W-:Y:S01]  /*3090*/  BAR.SYNC.DEFER_BLOCKING 0x0 ;  /* 0x0000000000007b1d */ /* 0x000fe20000010000 */
[C---:B------:R-:W-:Y:S02]  /*30a0*/  ISETP.GE.AND P5, PT, R3.reuse, R9, PT ;  /* 0x000000090300720c */ /* 0x040fe40003fa6270 */
[C---:B------:R-:W-:Y:S02]  /*30b0*/  ISETP.GE.AND P2, PT, R3.reuse, R11, PT ;  /* 0x0000000b0300720c */ /* 0x040fe40003f46270 */
[----:B------:R-:W-:Y:S02]  /*30c0*/  ISETP.GE.AND P0, PT, R3, R12, PT ;  /* 0x0000000c0300720c */ /* 0x000fe40003f06270 */
[----:B------:R-:W-:Y:S02]  /*30d0*/  ISETP.GE.AND P3, PT, R5, R10, PT ;  /* 0x0000000a0500720c */ /* 0x000fe40003f66270 */
[----:B------:R-:W-:-:S02]  /*30e0*/  IADD3 R3, R2, 0x9, RZ ;  /* 0x0000000902037810 */ /* 0x000fc40007ffe0ff */
[----:B---3--:R-:W-:Y:S02]  /*30f0*/  FSEL R46, R65, -INF , !P6 ;  /* 0xff800000412e7808 */ /* 0x008fe40007000000 */
[----:B-----5:R-:W-:Y:S02]  /*3100*/  FSEL R54, R64, -INF , !P5 ;  /* 0xff80000040367808 */ /* 0x020fe40006800000 */
[----:B------:R-:W-:Y:S02]  /*3110*/  FSEL R32, R61, -INF , !P2 ;  /* 0xff8000003d207808 */ /* 0x000fe40005000000 */
[----:B----4-:R-:W-:Y:S02]  /*3120*/  FSEL R33, R60, -INF , !P0 ;  /* 0xff8000003c217808 */ /* 0x010fe40004000000 */
[----:B------:R-:W-:Y:S02]  /*3130*/  FSEL R47, R51, -INF , !P3 ;  /* 0xff800000332f7808 */ /* 0x000fe40005800000 */
[----:B------:R-:W-:-:S02]  /*3140*/  ISETP.GE.AND P4, PT, R5, R9, PT ;  /* 0x000000090500720c */ /* 0x000fc40003f86270 */
[C---:B------:R-:W-:Y:S02]  /*3150*/  ISETP.GE.AND P1, PT, R5.reuse, R11, PT ;  /* 0x0000000b0500720c */ /* 0x040fe40003f26270 */
[----:B------:R-:W-:Y:S01]  /*3160*/  ISETP.GE.AND P6, PT, R5, R12, PT ;  /* 0x0000000c0500720c */ /* 0x000fe20003fc6270 */
[----:B------:R-:W-:Y:S01]  /*3170*/  FMUL.FTZ R5, R30, c[0x0][0x2ec] ;  /* 0x0000bb001e057a20 */ /* 0x000fe20000410000 */
[C---:B------:R-:W-:Y:S02]  /*3180*/  ISETP.GE.AND P5, PT, R3.reuse, R10, PT ;  /* 0x0000000a0300720c */ /* 0x040fe40003fa6270 */
[C---:B------:R-:W-:Y:S01]  /*3190*/  ISETP.GE.AND P2, PT, R3.reuse, R9, PT ;  /* 0x000000090300720c */ /* 0x040fe20003f46270 */
[----:B------:R1:W3:Y:S01]  /*31a0*/  MUFU.TANH R6, R5 ;  /* 0x0000000500067308 */ /* 0x0002e20000002400 */
[C---:B------:R-:W-:Y:S02]  /*31b0*/  ISETP.GE.AND P0, PT, R3.reuse, R11, PT ;  /* 0x0000000b0300720c */ /* 0x040fe40003f06270 */
[----:B------:R-:W-:-:S02]  /*31c0*/  ISETP.GE.AND P3, PT, R3, R12, PT ;  /* 0x0000000c0300720c */ /* 0x000fc40003f66270 */
[----:B------:R-:W-:Y:S02]  /*31d0*/  IADD3 R3, R2, 0x10, RZ ;  /* 0x0000001002037810 */ /* 0x000fe40007ffe0ff */
[----:B------:R-:W-:Y:S02]  /*31e0*/  FSEL R53, R82, -INF , !P4 ;  /* 0xff80000052357808 */ /* 0x000fe40006000000 */
[----:B------:R-:W-:Y:S02]  /*31f0*/  FSEL R25, R84, -INF , !P1 ;  /* 0xff80000054197808 */ /* 0x000fe40004800000 */
[----:B------:R-:W-:Y:S02]  /*3200*/  FSEL R27, R86, -INF , !P6 ;  /* 0xff800000561b7808 */ /* 0x000fe40007000000 */
[----:B------:R-:W-:Y:S02]  /*3210*/  FSEL R45, R45, -INF , !P5 ;  /* 0xff8000002d2d7808 */ /* 0x000fe40006800000 */
[----:B------:R-:W-:Y:S01]  /*3220*/  ISETP.GE.AND P4, PT, R3, R10, PT ;  /* 0x0000000a0300720c */ /* 0x000fe20003f86270 */
[----:B-1----:R-:W-:Y:S01]  /*3230*/  FMUL.FTZ R5, R31, c[0x0][0x2ec] ;  /* 0x0000bb001f057a20 */ /* 0x002fe20000410000 */
[----:B------:R-:W-:-:S02]  /*3240*/  ISETP.GE.AND P1, PT, R3, R9, PT ;  /* 0x000000090300720c */ /* 0x000fc40003f26270 */
[C---:B------:R-:W-:Y:S01]  /*3250*/  ISETP.GE.AND P6, PT, R3.reuse, R11, PT ;  /* 0x0000000b0300720c */ /* 0x040fe20003fc6270 */
[----:B------:R1:W4:Y:S01]  /*3260*/  MUFU.TANH R8, R5 ;  /* 0x0000000500087308 */ /* 0x0003220000002400 */
[----:B------:R-:W-:Y:S02]  /*3270*/  ISETP.GE.AND P5, PT, R3, R12, PT ;  /* 0x0000000c0300720c */ /* 0x000fe40003fa6270 */
[----:B------:R-:W-:Y:S02]  /*3280*/  IADD3 R3, R2, 0x11, RZ ;  /* 0x0000001102037810 */ /* 0x000fe40007ffe0ff */
[----:B------:R-:W-:Y:S02]  /*3290*/  FSEL R52, R83, -INF , !P2 ;  /* 0xff80000053347808 */ /* 0x000fe40005000000 */
[----:B------:R-:W-:Y:S02]  /*32a0*/  FSEL R24, R85, -INF , !P0 ;  /* 0xff80000055187808 */ /* 0x000fe40004000000 */
[----:B------:R-:W-:-:S02]  /*32b0*/  FSEL R26, R44, -INF , !P3 ;  /* 0xff8000002c1a7808 */ /* 0x000fc40005800000 */
[----:B------:R-:W-:Y:S02]  /*32c0*/  FSEL R102, R56, -INF , !P4 ;  /* 0xff80000038667808 */ /* 0x000fe40006000000 */
[C---:B------:R-:W-:Y:S02]  /*32d0*/  ISETP.GE.AND P2, PT, R3.reuse, R10, PT ;  /* 0x0000000a0300720c */ /* 0x040fe40003f46270 */
[----:B------:R-:W-:Y:S01]  /*32e0*/  ISETP.GE.AND P0, PT, R3, R9, PT ;  /* 0x000000090300720c */ /* 0x000fe20003f06270 */
[----:B-1----:R-:W-:Y:S01]  /*32f0*/  FMUL.FTZ R5, R21, c[0x0][0x2ec] ;  /* 0x0000bb0015057a20 */ /* 0x002fe20000410000 */
[C---:B------:R-:W-:Y:S02]  /*3300*/  ISETP.GE.AND P3, PT, R3.reuse, R11, PT ;  /* 0x0000000b0300720c */ /* 0x040fe40003f66270 */
[----:B------:R-:W-:Y:S02]  /*3310*/  ISETP.GE.AND P4, PT, R3, R12, PT ;  /* 0x0000000c0300720c */ /* 0x000fe40003f86270 */
[----:B------:R-:W-:Y:S01]  /*3320*/  IADD3 R3, R2, 0x18, RZ ;  /* 0x0000001802037810 */ /* 0x000fe20007ffe0ff */
[----:B------:R-:W1:Y:S01]  /*3330*/  MUFU.TANH R5, R5 ;  /* 0x0000000500057308 */ /* 0x000e620000002400 */
[----:B--2---:R-:W-:-:S02]  /*3340*/  FSEL R118, R35, -INF , !P1 ;  /* 0xff80000023767808 */ /* 0x004fc40004800000 */
[----:B------:R-:W-:Y:S02]  /*3350*/  FSEL R29, R40, -INF , !P6 ;  /* 0xff800000281d7808 */ /* 0x000fe40007000000 */
[----:B------:R-:W-:Y:S02]  /*3360*/  FSEL R34, R34, -INF , !P5 ;  /* 0xff80000022227808 */ /* 0x000fe40006800000 */
[----:B------:R-:W-:Y:S02]  /*3370*/  FSEL R101, R57, -INF , !P2 ;  /* 0xff80000039657808 */ /* 0x000fe40005000000 */
[C---:B------:R-:W-:Y:S02]  /*3380*/  ISETP.GE.AND P1, PT, R3.reuse, R10, PT ;  /* 0x0000000a0300720c */ /* 0x040fe40003f26270 */
[C---:B------:R-:W-:Y:S02]  /*3390*/  ISETP.GE.AND P6, PT, R3.reuse, R9, PT ;  /* 0x000000090300720c */ /* 0x040fe40003fc6270 */
[----:B------:R-:W-:-:S02]  /*33a0*/  ISETP.GE.AND P5, PT, R3, R11, PT ;  /* 0x0000000b0300720c */ /* 0x000fc40003fa6270 */
[----:B------:R-:W-:Y:S01]  /*33b0*/  ISETP.GE.AND P2, PT, R3, R12, PT ;  /* 0x0000000c0300720c */ /* 0x000fe20003f46270 */
[----:B------:R-:W-:Y:S01]  /*33c0*/  FMUL.FTZ R3, R23, c[0x0][0x2ec] ;  /* 0x0000bb0017037a20 */ /* 0x000fe20000410000 */
[----:B------:R-:W-:Y:S02]  /*33d0*/  FSEL R28, R41, -INF , !P3 ;  /* 0xff800000291c7808 */ /* 0x000fe40005800000 */
[----:B------:R-:W-:Y:S02]  /*33e0*/  ISETP.GE.AND P3, PT, R2, R9, PT ;  /* 0x000000090200720c */ /* 0x000fe40003f66270 */
[----:B------:R-:W-:Y:S01]  /*33f0*/  FSEL R117, R36, -INF , !P0 ;  /* 0xff80000024757808 */ /* 0x000fe20004000000 */
[----:B------:R-:W2:Y:S01]  /*3400*/  MUFU.TANH R3, R3 ;  /* 0x0000000300037308 */ /* 0x000ea20000002400 */
[----:B------:R-:W-:Y:S02]  /*3410*/  FSEL R44, R93, -INF , !P3 ;  /* 0xff8000005d2c7808 */ /* 0x000fe40005800000 */
[----:B------:R-:W-:-:S02]  /*3420*/  ISETP.GE.AND P3, PT, R244, 0x2, PT ;  /* 0x00000002f400780c */ /* 0x000fc40003f66270 */
[----:B------:R-:W-:Y:S02]  /*3430*/  FSEL R31, R15, -INF , !P4 ;  /* 0xff8000000f1f7808 */ /* 0x000fe40006000000 */
[----:B------:R-:W-:Y:S02]  /*3440*/  FSEL R55, R13, -INF , !P1 ;  /* 0xff8000000d377808 */ /* 0x000fe40004800000 */
[C---:B------:R-:W-:Y:S02]  /*3450*/  ISETP.GE.AND P0, PT, R2.reuse, R10, PT ;  /* 0x0000000a0200720c */ /* 0x040fe40003f06270 */
[C---:B------:R-:W-:Y:S02]  /*3460*/  ISETP.GE.AND P4, PT, R2.reuse, R11, PT ;  /* 0x0000000b0200720c */ /* 0x040fe40003f86270 */
[C---:B------:R-:W-:Y:S02]  /*3470*/  ISETP.GE.AND P1, PT, R2.reuse, R12, PT ;  /* 0x0000000c0200720c */ /* 0x040fe40003f26270 */
[----:B------:R-:W-:-:S02]  /*3480*/  IADD3 R2, R2, 0x19, RZ ;  /* 0x0000001902027810 */ /* 0x000fc40007ffe0ff */
[----:B---3--:R-:W-:Y:S02]  /*3490*/  FSEL R116, R6, -INF , !P6 ;  /* 0xff80000006747808 */ /* 0x008fe40007000000 */
[----:B------:R-:W-:Y:S02]  /*34a0*/  FSEL R23, R20, -INF , !P5 ;  /* 0xff80000014177808 */ /* 0x000fe40006800000 */
[----:B------:R-:W-:Y:S02]  /*34b0*/  FSEL R30, R22, -INF , !P2 ;  /* 0xff800000161e7808 */ /* 0x000fe40005000000 */
[----:B------:R-:W-:Y:S02]  /*34c0*/  FSEL R35, R96, -INF , !P0 ;  /* 0xff80000060237808 */ /* 0x000fe40004000000 */
[C---:B------:R-:W-:Y:S02]  /*34d0*/  ISETP.GE.AND P6, PT, R2.reuse, R10, PT ;  /* 0x0000000a0200720c */ /* 0x040fe40003fc6270 */
[----:B------:R-:W-:-:S02]  /*34e0*/  ISETP.GE.AND P5, PT, R2, R9, PT ;  /* 0x000000090200720c */ /* 0x000fc40003fa6270 */
[C---:B------:R-:W-:Y:S02]  /*34f0*/  ISETP.GE.AND P2, PT, R2.reuse, R11, PT ;  /* 0x0000000b0200720c */ /* 0x040fe40003f46270 */
[----:B------:R-:W-:Y:S02]  /*3500*/  ISETP.GE.AND P0, PT, R2, R12, PT ;  /* 0x0000000c0200720c */ /* 0x000fe40003f06270 */
[----:B------:R-:W-:Y:S02]  /*3510*/  FSEL R13, R92, -INF , !P4 ;  /* 0xff8000005c0d7808 */ /* 0x000fe40006000000 */
[----:B------:R-:W-:Y:S02]  /*3520*/  FSEL R20, R88, -INF , !P1 ;  /* 0xff80000058147808 */ /* 0x000fe40004800000 */
[----:B------:R-:W-:Y:S02]  /*3530*/  FSEL R100, R14, -INF , !P6 ;  /* 0xff8000000e647808 */ /* 0x000fe40007000000 */
[----:B----4-:R-:W-:-:S02]  /*3540*/  FSEL R103, R8, -INF , !P5 ;  /* 0xff80000008677808 */ /* 0x010fc40006800000 */
[----:B-1----:R-:W-:Y:S02]  /*3550*/  FSEL R21, R5, -INF , !P2 ;  /* 0xff80000005157808 */ /* 0x002fe40005000000 */
[----:B--2---:R-:W-:Y:S01]  /*3560*/  FSEL R22, R3, -INF , !P0 ;  /* 0xff80000003167808 */ /* 0x004fe20004000000 */
        /* <DEDUP_REMOVED lines=13> */
[----:B------:R-:W-:Y:S01]  /*3640*/  @!P1 LEA R14, P0, R2, c[0x0][0x168], 0x1 ;  /* 0x00005a00020e9a11 */ /* 0x000fe200078008ff */
[--C-:B------:R-:W-:Y:S01]  /*3650*/  IMAD.X R6, R246, 0x1, R3.reuse, P5 ;  /* 0x00000001f6067824 */ /* 0x100fe200028e0603 */
[C---:B------:R-:W-:Y:S02]  /*3660*/  @!P2 LEA R16, P4, R5.reuse, c[0x0][0x168], 0x1 ;  /* 0x00005a000510aa11 */ /* 0x040fe400078808ff */
        /* <DEDUP_REMOVED lines=25> */
.L_x_1174:
[----:B------:R-:W-:Y:S05]  /*3800*/  BSYNC B0 ;  /* 0x0000000000007941 */ /* 0x000fea0003800000 */
.L_x_1173:
[----:B------:R-:W0:Y:S02]  /*3810*/  LDGDEPBAR ;  /* 0x00000000000079af */ /* 0x000e240000000000 */
.L_x_1172:
[----:B--2---:R-:W-:Y:S02]  /*3820*/  FMNMX.FTZ R2, R13, R32, !PT ;  /* 0x000000200d027209 */ /* 0x004fe40007810000 */
        /* <DEDUP_REMOVED lines=13> */
[----:B------:R-:W-:Y:S01]  /*3900*/  SHF.L.U32 R213, R7, 0x1, RZ ;  /* 0x0000000107d57819 */ /* 0x000fe200000006ff */
[----:B------:R-:W2:Y:S03]  /*3910*/  SHFL.BFLY PT, R5, R2, 0x2, 0x1f ;  /* 0x0c401f0002057f89 */ /* 0x000ea600000e0000 */
[-C--:B------:R-:W-:Y:S01]  /*3920*/  LEA R215, R4, R213.reuse, 0x1 ;  /* 0x000000d504d77211 */ /* 0x080fe200078e08ff */
[----:B------:R-:W-:Y:S01]  /*3930*/  LDSM.16.MT88.4 R36, [R213+0xa000] ;  /* 0x00a00000d524783b */ /* 0x000fe20000004200 */
[----:B------:R-:W-:-:S02]  /*3940*/  LEA R218, R0, R213, 0x1 ;  /* 0x000000d500da7211 */ /* 0x000fc400078e08ff */
[----:B------:R-:W-:Y:S01]  /*3950*/  LEA R217, R0, R215, 0x1 ;  /* 0x000000d700d97211 */ /* 0x000fe200078e08ff */
[----:B-1----:R-:W-:Y:S04]  /*3960*/  LDSM.16.MT88.4 R16, [R215+0xa000] ;  /* 0x00a00000d710783b */ /* 0x002fe80000004200 */
[----:B------:R-:W-:Y:S04]  /*3970*/  LDSM.16.MT88.4 R48, [R218+0xa000] ;  /* 0x00a00000da30783b */ /* 0x000fe80000004200 */
[----:B------:R-:W-:Y:S04]  /*3980*/  LDSM.16.MT88.4 R64, [R217+0xa000] ;  /* 0x00a00000d940783b */ /* 0x000fe80000004200 */
[----:B------:R-:W-:Y:S01]  /*3990*/  LDSM.16.MT88.4 R80, [R213+0xb000] ;  /* 0x00b00000d550783b */ /* 0x000fe20000004200 */
[----:B--2---:R-:W-:-:S03]  /*39a0*/  FMNMX.FTZ R2, R5, R2, !PT ;  /* 0x0000000205027209 */ /* 0x004fc60007810000 */
        /* <DEDUP_REMOVED lines=19> */
[--C-:B------:R-:W-:Y:S01]  /*3ae0*/  FFMA.FTZ R14, R28, c[0x0][0x23c], -R8.reuse ;  /* 0x00008f001c0e7a23 */ /* 0x100fe20000010808 */
[----:B-1----:R-:W-:Y:S01]  /*3af0*/  FMNMX.FTZ R3, R3, R5, !PT ;  /* 0x0000000503037209 */ /* 0x002fe20007810000 */
[----:B------:R-:W-:-:S05]  /*3b00*/  FFMA.FTZ R5, R24, c[0x0][0x23c], -R8 ;  /* 0x00008f0018057a23 */ /* 0x000fca0000010808 */
[----:B------:R-:W-:Y:S01]  /*3b10*/  MUFU.EX2 R208, R13 ;  /* 0x0000000d00d07308 */ /* 0x000fe20000000800 */
[C---:B------:R-:W-:Y:S01]  /*3b20*/  FSETP.NEU.FTZ.AND P0, PT, R3.reuse, -INF , PT ;  /* 0xff8000000300780b */ /* 0x040fe20003f1d000 */
[----:B------:R-:W-:Y:S02]  /*3b30*/  FMUL.FTZ R6, R3, c[0x0][0x23c] ;  /* 0x00008f0003067a20 */ /* 0x000fe40000410000 */
[----:B--2---:R-:W-:-:S04]  /*3b40*/  FFMA.FTZ R2, R32, c[0x0][0x23c], -R8 ;  /* 0x00008f0020027a23 */ /* 0x004fc80000010808 */
[----:B------:R1:W2:Y:S08]  /*3b50*/  MUFU.EX2 R210, R14 ;  /* 0x0000000e00d27308 */ /* 0x0002b00000000800 */
[----:B------:R3:W-:Y:S01]  /*3b60*/  MUFU.EX2 R226, R2 ;  /* 0x0000000200e27308 */ /* 0x0007e20000000800 */
[----:B-1----:R-:W-:-:S07]  /*3b70*/  FFMA.FTZ R14, R23, c[0x0][0x23c], -R8 ;  /* 0x00008f00170e7a23 */ /* 0x002fce0000010808 */
[----:B------:R-:W-:Y:S01]  /*3b80*/  MUFU.EX2 R228, R5 ;  /* 0x0000000500e47308 */ /* 0x000fe20000000800 */
[----:B--2---:R-:W-:Y:S01]  /*3b90*/  F2FP.BF16.PACK_AB R124, R210, R208 ;  /* 0x000000d0d27c723e */ /* 0x004fe200000010ff */
[----:B---3--:R-:W-:-:S06]  /*3ba0*/  FFMA.FTZ R2, R25, c[0x0][0x23c], -R8 ;  /* 0x00008f0019027a23 */ /* 0x008fcc0000010808 */
[----:B------:R-:W-:Y:S01]  /*3bb0*/  MUFU.EX2 R209, R14 ;  /* 0x0000000e00d17308 */ /* 0x000fe20000000800 */
[----:B------:R-:W-:-:S07]  /*3bc0*/  FFMA.FTZ R8, R21, c[0x0][0x23c], -R8 ;  /* 0x00008f0015087a23 */ /* 0x000fce0000010808 */
[----:B------:R1:W2:Y:S08]  /*3bd0*/  MUFU.EX2 R225, R2 ;  /* 0x0000000200e17308 */ /* 0x0002b00000000800 */
[----:B------:R-:W3:Y:S01]  /*3be0*/  MUFU.EX2 R248, R8 ;  /* 0x0000000800f87308 */ /* 0x000ee20000000800 */
[----:B-1----:R-:W-:Y:S02]  /*3bf0*/  FSEL R2, R6, RZ, P0 ;  /* 0x000000ff06027208 */ /* 0x002fe40000000000 */
[----:B--2---:R-:W-:-:S03]  /*3c00*/  F2FP.BF16.PACK_AB R6, R228, R225 ;  /* 0x000000e1e406723e */ /* 0x004fc600000010ff */
[--C-:B------:R-:W-:Y:S02]  /*3c10*/  FFMA.FTZ R0, R33, c[0x0][0x23c], -R2.reuse ;  /* 0x00008f0021007a23 */ /* 0x100fe40000010802 */
[--C-:B------:R-:W-:Y:S01]  /*3c20*/  FFMA.FTZ R14, R34, c[0x0][0x23c], -R2.reuse ;  /* 0x00008f00220e7a23 */ /* 0x100fe20000010802 */
[----:B---3--:R-:W-:Y:S01]  /*3c30*/  F2FP.BF16.PACK_AB R126, R248, R209 ;  /* 0x000000d1f87e723e */ /* 0x008fe200000010ff */
[----:B------:R1:W-:Y:S01]  /*3c40*/  MUFU.EX2 R204, R0 ;  /* 0x0000000000cc7308 */ /* 0x0003e20000000800 */
[----:B------:R-:W-:-:S07]  /*3c50*/  FFMA.FTZ R4, R20, c[0x0][0x23c], -R2 ;  /* 0x00008f0014047a23 */ /* 0x000fce0000010802 */
[----:B------:R-:W-:Y:S01]  /*3c60*/  MUFU.EX2 R201, R14 ;  /* 0x0000000e00c97308 */ /* 0x000fe20000000800 */
[----:B-1----:R-:W-:-:S07]  /*3c70*/  FFMA.FTZ R0, R27, c[0x0][0x23c], -R2 ;  /* 0x00008f001b007a23 */ /* 0x002fce0000010802 */
[----:B------:R1:W2:Y:S08]  /*3c80*/  MUFU.EX2 R207, R4 ;  /* 0x0000000400cf7308 */ /* 0x0002b00000000800 */
[----:B------:R3:W-:Y:S01]  /*3c90*/  MUFU.EX2 R205, R0 ;  /* 0x0000000000cd7308 */ /* 0x0007e20000000800 */
[----:B-1----:R-:W-:Y:S02]  /*3ca0*/  F2FP.BF16.PACK_AB R4, R226, R227 ;  /* 0x000000e3e204723e */ /* 0x002fe400000010ff */
[----:B--2---:R-:W-:Y:S01]  /*3cb0*/  F2FP.BF16.PACK_AB R5, R204, R207 ;  /* 0x000000cfcc05723e */ /* 0x004fe200000010ff */
[----:B---3--:R-:W-:-:S02]  /*3cc0*/  FFMA.FTZ R0, R26, c[0x0][0x23c], -R2 ;  /* 0x00008f001a007a23 */ /* 0x008fc40000010802 */
[----:B------:R-:W1:Y:S02]  /*3cd0*/  LDSM.16.MT88.4 R24, [R215+0xb000] ;  /* 0x00b00000d718783b */ /* 0x000e640000004200 */
[----:B------:R2:W3:Y:S02]  /*3ce0*/  MUFU.EX2 R211, R0 ;  /* 0x0000000000d37308 */ /* 0x0004e40000000800 */
[----:B--2---:R-:W-:Y:S02]  /*3cf0*/  FMNMX.FTZ R0, R35, R46, !PT ;  /* 0x0000002e23007209 */ /* 0x004fe40007810000 */
[----:B---3--:R-:W-:Y:S02]  /*3d00*/  F2FP.BF16.PACK_AB R7, R211, R205 ;  /* 0x000000cdd307723e */ /* 0x008fe400000010ff */
        /* <DEDUP_REMOVED lines=10> */
[----:B------:R-:W2:Y:S01]  /*3db0*/  SHFL.BFLY PT, R15, R13, 0x2, 0x1f ;  /* 0x0c401f000d0f7f89 */ /* 0x000ea200000e0000 */
[----:B------:R-:W-:-:S03]  /*3dc0*/  FMNMX.FTZ R0, R53, R0, !PT ;  /* 0x0000000035007209 */ /* 0x000fc60007810000 */
[----:B------:R-:W-:Y:S01]  /*3dd0*/  HMMA.16816.F32.BF16 R56, R4, R64, RZ ;  /* 0x000000400438723c */ /* 0x000fe200000418ff */
[----:B------:R-:W-:-:S04]  /*3de0*/  FMNMX.FTZ R0, R52, R0, !PT ;  /* 0x0000000034007209 */ /* 0x000fc80007810000 */
[----:B------:R-:W-:-:S03]  /*3df0*/  FMNMX.FTZ R0, R118, R0, !PT ;  /* 0x0000000076007209 */ /* 0x000fc60007810000 */
[----:B------:R-:W-:Y:S01]  /*3e00*/  HMMA.16816.F32.BF16 R72, R4, R80, RZ ;  /* 0x000000500448723c */ /* 0x000fe200000418ff */
[----:B------:R-:W-:-:S04]  /*3e10*/  FMNMX.FTZ R0, R117, R0, !PT ;  /* 0x0000000075007209 */ /* 0x000fc80007810000 */
[----:B------:R-:W-:-:S03]  /*3e20*/  FMNMX.FTZ R0, R116, R0, !PT ;  /* 0x0000000074007209 */ /* 0x000fc60007810000 */
[C---:B-1----:R-:W-:Y:S01]  /*3e30*/  HMMA.16816.F32.BF16 R88, R4.reuse, R24, RZ ;  /* 0x000000180458723c */ /* 0x042fe200000418ff */
[----:B------:R-:W-:Y:S02]  /*3e40*/  FMNMX.FTZ R0, R103, R0, !PT ;  /* 0x0000000067007209 */ /* 0x000fe40007810000 */
[----:B--2---:R-:W-:Y:S01]  /*3e50*/  FMNMX.FTZ R8, R13, R15, !PT ;  /* 0x0000000f0d087209 */ /* 0x004fe20007810000 */
        /* <DEDUP_REMOVED lines=9> */
[----:B------:R-:W-:Y:S01]  /*3ef0*/  FFMA.FTZ R2, R22, c[0x0][0x23c], -R2 ;  /* 0x00008f0016027a23 */ /* 0x000fe20000010802 */
[----:B------:R-:W-:Y:S01]  /*3f00*/  LDSM.16.MT88.4 R28, [R218+0xa800] ;  /* 0x00a80000da1c783b */ /* 0x000fe20000004200 */
[----:B------:R-:W-:Y:S01]  /*3f10*/  MUFU.EX2 R203, R13 ;  /* 0x0000000d00cb7308 */ /* 0x000fe20000000800 */
[----:B-1----:R-:W-:-:S02]  /*3f20*/  FMNMX.FTZ R0, R14, R0, !PT ;  /* 0x000000000e007209 */ /* 0x002fc40007810000 */
[----:B------:R-:W-:Y:S01]  /*3f30*/  HMMA.16816.F32.BF16 R168, R4, R18, RZ ;  /* 0x0000001204a8723c */ /* 0x000fe200000418ff */
[----:B------:R-:W-:Y:S01]  /*3f40*/  LDSM.16.MT88.4 R20, [R217+0xa800] ;  /* 0x00a80000d914783b */ /* 0x000fe20000004200 */
[----:B----4-:R-:W-:-:S03]  /*3f50*/  FMNMX.FTZ R136, R8, R15, !PT ;  /* 0x0000000f08887209 */ /* 0x010fc60007810000 */
[----:B------:R-:W1:Y:S01]  /*3f60*/  SHFL.BFLY PT, R8, R0, 0x1, 0x1f ;  /* 0x0c201f0000087f89 */ /* 0x000e6200000e0000 */
[----:B------:R2:W3:Y:S01]  /*3f70*/  MUFU.EX2 R247, R2 ;  /* 0x0000000200f77308 */ /* 0x0004e20000000800 */
[C---:B------:R-:W-:Y:S01]  /*3f80*/  FSETP.NEU.FTZ.AND P0, PT, R136.reuse, -INF , PT ;  /* 0xff8000008800780b */ /* 0x040fe20003f1d000 */
[C---:B------:R-:W-:Y:S08]  /*3f90*/  HMMA.16816.F32.BF16 R68, R4.reuse, R50, RZ ;  /* 0x000000320444723c */ /* 0x040ff000000418ff */
[----:B------:R-:W-:Y:S01]  /*3fa0*/  HMMA.16816.F32.BF16 R60, R4, R66, RZ ;  /* 0x00000042043c723c */ /* 0x000fe200000418ff */
[----:B--2---:R-:W-:Y:S01]  /*3fb0*/  FMUL.FTZ R2, R136, c[0x0][0x23c] ;  /* 0x00008f0088027a20 */ /* 0x004fe20000410000 */
[----:B---3--:R-:W-:-:S06]  /*3fc0*/  F2FP.BF16.PACK_AB R127, R247, R203 ;  /* 0x000000cbf77f723e */ /* 0x008fcc00000010ff */
[----:B------:R-:W-:Y:S01]  /*3fd0*/  HMMA.16816.F32.BF16 R76, R4, R82, RZ ;  /* 0x00000052044c723c */ /* 0x000fe200000418ff */
[----:B------:R-:W-:Y:S02]  /*3fe0*/  FSEL R2, R2, RZ, P0 ;  /* 0x000000ff02027208 */ /* 0x000fe40000000000 */
[----:B-1----:R-:W-:-:S05]  /*3ff0*/  FMNMX.FTZ R135, R0, R8, !PT ;  /* 0x0000000800877209 */ /* 0x002fca0007810000 */
[C---:B------:R-:W-:Y:S01]  /*4000*/  HMMA.16816.F32.BF16 R92, R4.reuse, R26, RZ ;  /* 0x0000001a045c723c */ /* 0x040fe200000418ff */
[--C-:B------:R-:W-:Y:S01]  /*4010*/  FFMA.FTZ R0, R46, c[0x0][0x23c], -R2.reuse ;  /* 0x00008f002e007a23 */ /* 0x100fe20000010802 */
[C---:B------:R-:W-:Y:S01]  /*4020*/  FSETP.NEU.FTZ.AND P0, PT, R135.reuse, -INF , PT ;  /* 0xff8000008700780b */ /* 0x040fe20003f1d000 */
[----:B------:R-:W-:Y:S02]  /*4030*/  FFMA.FTZ R8, R102, c[0x0][0x23c], -R2 ;  /* 0x00008f0066087a23 */ /* 0x000fe40000010802 */
[----:B------:R1:W-:Y:S03]  /*4040*/  MUFU.EX2 R197, R0 ;  /* 0x0000000000c57308 */ /* 0x0003e60000000800 */
[C---:B------:R-:W-:Y:S05]  /*4050*/  HMMA.16816.F32.BF16 R108, R4.reuse, R98, RZ ;  /* 0x00000062046c723c */ /* 0x040fea00000418ff */
[----:B------:R2:W-:Y:S03]  /*4060*/  MUFU.EX2 R133, R8 ;  /* 0x0000000800857308 */ /* 0x0005e60000000800 */
[----:B------:R-:W-:Y:S01]  /*4070*/  HMMA.16816.F32.BF16 R84, R4, R114, RZ ;  /* 0x000000720454723c */ /* 0x000fe200000418ff */
[----:B-1----:R-:W-:-:S06]  /*4080*/  FMUL.FTZ R0, R135, c[0x0][0x23c] ;  /* 0x00008f0087007a20 */ /* 0x002fcc0000410000 */
[--C-:B------:R-:W-:Y:S01]  /*4090*/  FFMA.FTZ R4, R35, c[0x0][0x23c], -R2.reuse ;  /* 0x00008f0023047a23 */ /* 0x100fe20000010802 */
[----:B------:R-:W-:Y:S01]  /*40a0*/  HMMA.16816.F32.BF16 R144, R124, R156, R144 ;  /* 0x0000009c7c90723c */ /* 0x000fe20000041890 */
[----:B------:R-:W-:Y:S02]  /*40b0*/  FSEL R0, R0, RZ, P0 ;  /* 0x000000ff00007208 */ /* 0x000fe40000000000 */
[----:B------:R1:W-:Y:S01]  /*40c0*/  MUFU.EX2 R200, R4 ;  /* 0x0000000400c87308 */ /* 0x0003e20000000800 */
[----:B--2---:R-:W-:-:S04]  /*40d0*/  FFMA.FTZ R8, R101, c[0x0][0x23c], -R2 ;  /* 0x00008f0065087a23 */ /* 0x004fc80000010802 */
[C---:B------:R-:W-:Y:S03]  /*40e0*/  HMMA.16816.F32.BF16 R164, R124.reuse, R172, R164 ;  /* 0x000000ac7ca4723c */ /* 0x040fe600000418a4 */
[----:B------:R2:W3:Y:S05]  /*40f0*/  MUFU.EX2 R132, R8 ;  /* 0x0000000800847308 */ /* 0x0004ea0000000800 */
[----:B------:R-:W-:Y:S01]  /*4100*/  HMMA.16816.F32.BF16 R40, R124, R28, R40 ;  /* 0x0000001c7c28723c */ /* 0x000fe20000041828 */
[----:B-1----:R-:W-:-:S04]  /*4110*/  FFMA.FTZ R4, R47, c[0x0][0x23c], -R2 ;  /* 0x00008f002f047a23 */ /* 0x002fc80000010802 */
[----:B------:R1:W-:Y:S03]  /*4120*/  MUFU.EX2 R198, R4 ;  /* 0x0000000400c67308 */ /* 0x0003e60000000800 */
[----:B------:R-:W-:Y:S01]  /*4130*/  HMMA.16816.F32.BF16 R56, R124, R20, R56 ;  /* 0x000000147c38723c */ /* 0x000fe20000041838 */
[----:B--2---:R-:W-:Y:S01]  /*4140*/  FFMA.FTZ R8, R55, c[0x0][0x23c], -R2 ;  /* 0x00008f0037087a23 */ /* 0x004fe20000010802 */
[----:B---3--:R-:W-:-:S03]  /*4150*/  F2FP.BF16.PACK_AB R128, R132, R133 ;  /* 0x000000858480723e */ /* 0x008fc600000010ff */
        /* <DEDUP_REMOVED lines=13> */
[----:B---3--:R-:W-:Y:S01]  /*4230*/  FFMA.FTZ R2, R118, c[0x0][0x23c], -R0 ;  /* 0x00008f0076027a23 */ /* 0x008fe20000010800 */
[----:B----4-:R-:W-:-:S03]  /*4240*/  F2FP.BF16.PACK_AB R130, R250, R15 ;  /* 0x0000000ffa82723e */ /* 0x010fc600000010ff */
[----:B------:R2:W-:Y:S03]  /*4250*/  MUFU.EX2 R14, R2 ;  /* 0x00000002000e7308 */ /* 0x0005e60000000800 */
[----:B------:R-:W-:Y:S01]  /*4260*/  HMMA.16816.F32.BF16 R168, R124, R174, R168 ;  /* 0x000000ae7ca8723c */ /* 0x000fe200000418a8 */
[----:B-1----:R-:W-:-:S07]  /*4270*/  FFMA.FTZ R4, R54, c[0x0][0x23c], -R0 ;  /* 0x00008f0036047a23 */ /* 0x002fce0000010800 */
[----:B------:R-:W-:Y:S01]  /*4280*/  HMMA.16816.F32.BF16 R44, R124, R30, R68 ;  /* 0x0000001e7c2c723c */ /* 0x000fe20000041844 */
[----:B------:R1:W3:Y:S01]  /*4290*/  MUFU.EX2 R139, R4 ;  /* 0x00000004008b7308 */ /* 0x0002e20000000800 */
[----:B--2---:R-:W-:-:S06]  /*42a0*/  FFMA.FTZ R2, R117, c[0x0][0x23c], -R0 ;  /* 0x00008f0075027a23 */ /* 0x004fcc0000010800 */
[C---:B------:R-:W-:Y:S01]  /*42b0*/  HMMA.16816.F32.BF16 R60, R124.reuse, R22, R60 ;  /* 0x000000167c3c723c */ /* 0x040fe2000004183c */
[----:B------:R2:W4:Y:S07]  /*42c0*/  MUFU.EX2 R13, R2 ;  /* 0x00000002000d7308 */ /* 0x00052e0000000800 */
[----:B------:R-:W-:Y:S01]  /*42d0*/  HMMA.16816.F32.BF16 R76, R124, R178, R76 ;  /* 0x000000b27c4c723c */ /* 0x000fe2000004184c */
[----:B-1----:R-:W-:Y:S01]  /*42e0*/  FFMA.FTZ R4, R53, c[0x0][0x23c], -R0 ;  /* 0x00008f0035047a23 */ /* 0x002fe20000010800 */
[----:B---3--:R-:W-:-:S03]  /*42f0*/  F2FP.BF16.PACK_AB R5, R139, R196 ;  /* 0x000000c48b05723e */ /* 0x008fc600000010ff */
[----:B------:R1:W3:Y:S03]  /*4300*/  MUFU.EX2 R137, R4 ;  /* 0x0000000400897308 */ /* 0x0002e60000000800 */
[----:B------:R-:W-:Y:S01]  /*4310*/  HMMA.16816.F32.BF16 R92, R124, R142, R92 ;  /* 0x0000008e7c5c723c */ /* 0x000fe2000004185c */
[----:B--2---:R-:W-:Y:S01]  /*4320*/  FFMA.FTZ R2, R116, c[0x0][0x23c], -R0 ;  /* 0x00008f0074027a23 */ /* 0x004fe20000010800 */
[----:B----4-:R-:W-:-:S03]  /*4330*/  F2FP.BF16.PACK_AB R129, R13, R14 ;  /* 0x0000000e0d81723e */ /* 0x010fc600000010ff */
[----:B------:R2:W-:Y:S03]  /*4340*/  MUFU.EX2 R8, R2 ;  /* 0x0000000200087308 */ /* 0x0005e60000000800 */
[----:B------:R-:W-:Y:S01]  /*4350*/  HMMA.16816.F32.BF16 R108, R124, R186, R108 ;  /* 0x000000ba7c6c723c */ /* 0x000fe2000004186c */
[----:B-1----:R-:W-:-:S07]  /*4360*/  FFMA.FTZ R4, R52, c[0x0][0x23c], -R0 ;  /* 0x00008f0034047a23 */ /* 0x002fce0000010800 */
[----:B------:R-:W-:Y:S01]  /*4370*/  HMMA.16816.F32.BF16 R124, R124, R182, R84 ;  /* 0x000000b67c7c723c */ /* 0x000fe20000041854 */
[----:B------:R-:W-:Y:S01]  /*4380*/  FFMA.FTZ R0, R103, c[0x0][0x23c], -R0 ;  /* 0x00008f0067007a23 */ /* 0x000fe20000010800 */
[----:B------:R1:W4:Y:S01]  /*4390*/  MUFU.EX2 R138, R4 ;  /* 0x00000004008a7308 */ /* 0x0003220000000800 */
[----:B--2---:R-:W-:-:S07]  /*43a0*/  FADD.FTZ R2, R196, R139 ;  /* 0x0000008bc4027221 */ /* 0x004fce0000010000 */
[----:B------:R2:W5:Y:S01]  /*43b0*/  MUFU.EX2 R249, R0 ;  /* 0x0000000000f97308 */ /* 0x0005620000000800 */
[----:B---3--:R-:W-:Y:S01]  /*43c0*/  FADD.FTZ R2, R137, R2 ;  /* 0x0000000289027221 */ /* 0x008fe20000010000 */
[----:B-1----:R-:W-:Y:S02]  /*43d0*/  F2FP.BF16.PACK_AB R4, R197, R200 ;  /* 0x000000c8c504723e */ /* 0x002fe400000010ff */
[----:B----4-:R-:W-:Y:S01]  /*43e0*/  F2FP.BF16.PACK_AB R7, R138, R137 ;  /* 0x000000898a07723e */ /* 0x010fe200000010ff */
[----:B--2---:R-:W-:-:S06]  /*43f0*/  FADD.FTZ R0, R200, R197 ;  /* 0x000000c5c8007221 */ /* 0x004fcc0000010000 */
[----:B------:R-:W-:Y:S01]  /*4400*/  HMMA.16816.F32.BF16 R148, R4, R36, RZ ;  /* 0x000000240494723c */ /* 0x000fe200000418ff */
[----:B-----5:R-:W-:Y:S01]  /*4410*/  F2FP.BF16.PACK_AB R131, R249, R8 ;  /* 0x00000008f983723e */ /* 0x020fe200000010ff */
[----:B------:R-:W-:-:S06]  /*4420*/  FADD.FTZ R0, R198, R0 ;  /* 0x00000000c6007221 */ /* 0x000fcc0000010000 */
        /* <DEDUP_REMOVED lines=57> */
[----:B------:R-:W-:-:S04]  /*47c0*/  DEPBAR.LE SB0, 0x0 ;  /* 0x000080000000791a */ /* 0x000fc80000000000 */
[----:B------:R-:W-:Y:S01]  /*47d0*/  IADD3 R226, R244, -0x2, RZ ;  /* 0xfffffffef4e27810 */ /* 0x000fe20007ffe0ff */
[----:B------:R-:W-:Y:S01]  /*47e0*/  BAR.SYNC.DEFER_BLOCKING 0x0 ;  /* 0x0000000000007b1d */ /* 0x000fe20000010000 */
        /* <DEDUP_REMOVED lines=8> */
[C---:B------:R-:W-:Y:S02]  /*4870*/  @!P2 LEA R18, P5, R4.reuse, c[0x0][0x170], 0x1 ;  /* 0x00005c000412aa11 */ /* 0x040fe400078a08ff */
[----:B------:R-:W-:Y:S01]  /*4880*/  @!P1 LEA R14, P3, R4, c[0x0][0x170], 0x1 ;  /* 0x00005c00040e9a11 */ /* 0x000fe200078608ff */
[--C-:B------:R-:W-:Y:S01]  /*4890*/  IMAD.X R5, R229, 0x1, R2.reuse, P0 ;  /* 0x00000001e5057824 */ /* 0x100fe200000e0602 */
[----:B------:R-:W-:Y:S02]  /*48a0*/  @!P2 LEA R16, P4, R0, c[0x0][0x170], 0x1 ;  /* 0x00005c000010aa11 */ /* 0x000fe400078808ff */
[--C-:B------:R-:W-:Y:S02]  /*48b0*/  @!P2 LEA.HI.X R19, R4, c[0x0][0x174], R2.reuse, 0x1, P5 ;  /* 0x00005d000413aa11 */ /* 0x100fe400028f0c02 */
[----:B------:R-:W-:Y:S01]  /*48c0*/  @!P1 LEA R6, P0, R0, c[0x0][0x170], 0x1 ;  /* 0x00005c0000069a11 */ /* 0x000fe200078008ff */
[----:B------:R-:W-:Y:S01]  /*48d0*/  @P2 STS.128 [R224+0xa000], RZ ;  /* 0x00a000ffe0002388 */ /* 0x000fe20000000c00 */
[----:B------:R-:W-:-:S02]  /*48e0*/  @!P1 LEA.HI.X R15, R4, c[0x0][0x174], R2, 0x1, P3 ;  /* 0x00005d00040f9a11 */ /* 0x000fc400018f0c02 */
        /* <DEDUP_REMOVED lines=26> */
[----:B------:R-:W-:Y:S04]  /*4a90*/  LDSM.16.M88.4 R32, [R223+0x800] ;  /* 0x00080000df20783b */ /* 0x000fe80000000200 */
        /* <DEDUP_REMOVED lines=9> */
[C---:B------:R-:W-:Y:S01]  /*4b30*/  HMMA.16816.F32.BF16 R200, R4.reuse, R32, R180 ;  /* 0x0000002004c8723c */ /* 0x040fe200000418b4 */
[----:B------:R-:W-:Y:S07]  /*4b40*/  LDSM.16.M88.4 R180, [R221+0x8000] ;  /* 0x00800000ddb4783b */ /* 0x000fee0000000200 */
[C---:B------:R-:W-:Y:S08]  /*4b50*/  HMMA.16816.F32.BF16 R204, R4.reuse, R142, R184 ;  /* 0x0000008e04cc723c */ /* 0x040ff000000418b8 */
[----:B------:R-:W-:Y:S01]  /*4b60*/  HMMA.16816.F32.BF16 R196, R4, R34, R176 ;  /* 0x0000002204c4723c */ /* 0x000fe200000418b0 */
[----:B------:R-:W3:Y:S04]  /*4b70*/  LDSM.16.M88.4 R4, [R222+0x2000] ;  /* 0x00200000de04783b */ /* 0x000ee80000000200 */
[----:B------:R-:W4:Y:S03]  /*4b80*/  LDSM.16.M88.4 R176, [R221+0x8800] ;  /* 0x00880000ddb0783b */ /* 0x000f260000000200 */
[C---:B------:R-:W-:Y:S08]  /*4b90*/  HMMA.16816.F32.BF16 R184, R20.reuse, R28, RZ ;  /* 0x0000001c14b8723c */ /* 0x040ff000000418ff */
[C---:B------:R-:W-:Y:S01]  /*4ba0*/  HMMA.16816.F32.BF16 R188, R20.reuse, R26, RZ ;  /* 0x0000001a14bc723c */ /* 0x040fe200000418ff */
[----:B------:R-:W5:Y:S07]  /*4bb0*/  LDSM.16.M88.4 R24, [R222] ;  /* 0x00000000de18783b */ /* 0x000f6e0000000200 */
[----:B------:R-:W-:Y:S01]  /*4bc0*/  HMMA.16816.F32.BF16 R20, R20, R30, RZ ;  /* 0x0000001e1414723c */ /* 0x000fe200000418ff */
[----:B------:R-:W-:Y:S07]  /*4bd0*/  LDSM.16.M88.4 R28, [R219+0x800] ;  /* 0x00080000db1c783b */ /* 0x000fee0000000200 */
[C---:B-1----:R-:W-:Y:S08]  /*4be0*/  HMMA.16816.F32.BF16 R192, R16.reuse, R140, R192 ;  /* 0x0000008c10c0723c */ /* 0x042ff000000418c0 */
[C---:B------:R-:W-:Y:S08]  /*4bf0*/  HMMA.16816.F32.BF16 R228, R16.reuse, R32, R184 ;  /* 0x0000002010e4723c */ /* 0x040ff000000418b8 */
[C---:B------:R-:W-:Y:S08]  /*4c00*/  HMMA.16816.F32.BF16 R140, R16.reuse, R142, R188 ;  /* 0x0000008e108c723c */ /* 0x040ff000000418bc */
[----:B------:R-:W-:Y:S01]  /*4c10*/  HMMA.16816.F32.BF16 R32, R16, R34, R20 ;  /* 0x000000221020723c */ /* 0x000fe20000041814 */
[----:B------:R-:W-:Y:S04]  /*4c20*/  LDSM.16.M88.4 R16, [R219] ;  /* 0x00000000db10783b */ /* 0x000fe80000000200 */
[----:B------:R-:W1:Y:S03]  /*4c30*/  LDSM.16.M88.4 R20, [R220] ;  /* 0x00000000dc14783b */ /* 0x000e660000000200 */
[C---:B---3--:R-:W-:Y:S08]  /*4c40*/  HMMA.16816.F32.BF16 R208, R4.reuse, R180, R208 ;  /* 0x000000b404d0723c */ /* 0x048ff000000418d0 */
[C---:B----4-:R-:W-:Y:S08]  /*4c50*/  HMMA.16816.F32.BF16 R200, R4.reuse, R176, R200 ;  /* 0x000000b004c8723c */ /* 0x050ff000000418c8 */
[C---:B------:R-:W-:Y:S08]  /*4c60*/  HMMA.16816.F32.BF16 R204, R4.reuse, R182, R204 ;  /* 0x000000b604cc723c */ /* 0x040ff000000418cc */
[----:B------:R-:W-:Y:S01]  /*4c70*/  HMMA.16816.F32.BF16 R188, R4, R178, R196 ;  /* 0x000000b204bc723c */ /* 0x000fe200000418c4 */
[----:B------:R-:W3:Y:S07]  /*4c80*/  LDSM.16.M88.4 R4, [R220+0x2000] ;  /* 0x00200000dc04783b */ /* 0x000eee0000000200 */
[C---:B-----5:R-:W-:Y:S08]  /*4c90*/  HMMA.16816.F32.BF16 R184, R24.reuse, R180, R192 ;  /* 0x000000b418b8723c */ /* 0x060ff000000418c0 */
[C---:B------:R-:W-:Y:S08]  /*4ca0*/  HMMA.16816.F32.BF16 R196, R24.reuse, R176, R228 ;  /* 0x000000b018c4723c */ /* 0x040ff000000418e4 */
[C---:B------:R-:W-:Y:S01]  /*4cb0*/  HMMA.16816.F32.BF16 R192, R24.reuse, R182, R140 ;  /* 0x000000b618c0723c */ /* 0x040fe2000004188c */
[----:B------:R-:W-:Y:S07]  /*4cc0*/  LDSM.16.M88.4 R140, [R212+0x9000] ;  /* 0x00900000d48c783b */ /* 0x000fee0000000200 */
[----:B------:R-:W-:Y:S01]  /*4cd0*/  HMMA.16816.F32.BF16 R176, R24, R178, R32 ;  /* 0x000000b218b0723c */ /* 0x000fe20000041820 */
[----:B------:R-:W4:Y:S04]  /*4ce0*/  LDSM.16.M88.4 R24, [R214+0x4000] ;  /* 0x00400000d618783b */ /* 0x000f280000000200 */
[----:B------:R-:W5:Y:S03]  /*4cf0*/  LDSM.16.M88.4 R32, [R212+0x9800] ;  /* 0x00980000d420783b */ /* 0x000f660000000200 */
[-C--:B-1----:R-:W-:Y:S08]  /*4d00*/  HMMA.16816.F32.BF16 R180, R20, R16.reuse, R184 ;  /* 0x0000001014b4723c */ /* 0x082ff000000418b8 */
[C---:B---3--:R-:W-:Y:S08]  /*4d10*/  HMMA.16816.F32.BF16 R228, R4.reuse, R16, R208 ;  /* 0x0000001004e4723c */ /* 0x048ff000000418d0 */
[----:B------:R-:W-:Y:S08]  /*4d20*/  HMMA.16816.F32.BF16 R208, R4, R30, R188 ;  /* 0x0000001e04d0723c */ /* 0x000ff000000418bc */
[C---:B------:R-:W-:Y:S08]  /*4d30*/  HMMA.16816.F32.BF16 R188, R20.reuse, R18, R192 ;  /* 0x0000001214bc723c */ /* 0x040ff000000418c0 */
[----:B------:R-:W-:Y:S08]  /*4d40*/  HMMA.16816.F32.BF16 R184, R20, R28, R196 ;  /* 0x0000001c14b8723c */ /* 0x000ff000000418c4 */
[----:B------:R-:W-:Y:S01]  /*4d50*/  HMMA.16816.F32.BF16 R232, R4, R18, R204 ;  /* 0x0000001204e8723c */ /* 0x000fe200000418cc */
[----:B------:R-:W1:Y:S07]  /*4d60*/  LDSM.16.M88.4 R16, [R214+0x6000] ;  /* 0x00600000d610783b */ /* 0x000e6e0000000200 */
[----:B------:R-:W-:Y:S01]  /*4d70*/  HMMA.16816.F32.BF16 R20, R20, R30, R176 ;  /* 0x0000001e1414723c */ /* 0x000fe200000418b0 */
[----:B------:R-:W-:Y:S07]  /*4d80*/  LDSM.16.M88.4 R176, [R223+0x1000] ;  /* 0x00100000dfb0783b */ /* 0x000fee0000000200 */
[----:B------:R-:W-:Y:S01]  /*4d90*/  HMMA.16816.F32.BF16 R204, R4, R28, R200 ;  /* 0x0000001c04cc723c */ /* 0x000fe200000418c8 */
[----:B------:R-:W-:Y:S04]  /*4da0*/  LDSM.16.M88.4 R4, [R216+0x4000] ;  /* 0x00400000d804783b */ /* 0x000fe80000000200 */
[----:B------:R-:W-:Y:S03]  /*4db0*/  LDSM.16.M88.4 R28, [R216+0x6000] ;  /* 0x00600000d81c783b */ /* 0x000fe60000000200 */
[C---:B----4-:R-:W-:Y:S01]  /*4dc0*/  HMMA.16816.F32.BF16 R200, R24.reuse, R140, R180 ;  /* 0x0000008c18c8723c */ /* 0x050fe200000418b4 */
[----:B------:R-:W3:Y:S07]  /*4dd0*/  LDSM.16.M88.4 R180, [R223+0x1800] ;  /* 0x00180000dfb4783b */ /* 0x000eee0000000200 */
[C---:B-----5:R-:W-:Y:S08]  /*4de0*/  HMMA.16816.F32.BF16 R20, R24.reuse, R34, R20 ;  /* 0x000000221814723c */ /* 0x060ff00000041814 */
[C---:B------:R-:W-:Y:S08]  /*4df0*/  HMMA.16816.F32.BF16 R188, R24.reuse, R142, R188 ;  /* 0x0000008e18bc723c */ /* 0x040ff000000418bc */
[----:B------:R-:W-:Y:S01]  /*4e00*/  HMMA.16816.F32.BF16 R184, R24, R32, R184 ;  /* 0x0000002018b8723c */ /* 0x000fe200000418b8 */
[----:B------:R-:W-:Y:S07]  /*4e10*/  LDSM.16.M88.4 R24, [R222+0x4000] ;  /* 0x00400000de18783b */ /* 0x000fee0000000200 */
[C---:B-1----:R-:W-:Y:S08]  /*4e20*/  HMMA.16816.F32.BF16 R192, R16.reuse, R140, R228 ;  /* 0x0000008c10c0723c */ /* 0x042ff000000418e4 */
[----:B------:R-:W-:Y:S01]  /*4e30*/  HMMA.16816.F32.BF16 R196, R16, R142, R232 ;  /* 0x0000008e10c4723c */ /* 0x000fe200000418e8 */
[----:B------:R-:W1:Y:S07]  /*4e40*/  LDSM.16.M88.4 R140, [R221+0x9000] ;  /* 0x00900000dd8c783b */ /* 0x000e6e0000000200 */
[C---:B---3--:R-:W-:Y:S01]  /*4e50*/  HMMA.16816.F32.BF16 R228, R4.reuse, R182, R20 ;  /* 0x000000b604e4723c */ /* 0x048fe20000041814 */
[----:B------:R-:W3:Y:S07]  /*4e60*/  LDSM.16.M88.4 R20, [R222+0x6000] ;  /* 0x00600000de14783b */ /* 0x000eee0000000200 */
[C---:B------:R-:W-:Y:S08]  /*4e70*/  HMMA.16816.F32.BF16 R200, R4.reuse, R176, R200 ;  /* 0x000000b004c8723c */ /* 0x040ff000000418c8 */
[C---:B------:R-:W-:Y:S08]  /*4e80*/  HMMA.16816.F32.BF16 R236, R4.reuse, R178, R188 ;  /* 0x000000b204ec723c */ /* 0x040ff000000418bc */
[----:B------:R-:W-:Y:S08]  /*4e90*/  HMMA.16816.F32.BF16 R232, R4, R180, R184 ;  /* 0x000000b404e8723c */ /* 0x000ff000000418b8 */
[C---:B------:R-:W-:Y:S08]  /*4ea0*/  HMMA.16816.F32.BF16 R204, R16.reuse, R32, R204 ;  /* 0x0000002010cc723c */ /* 0x040ff000000418cc */
[----:B------:R-:W-:Y:S01]  /*4eb0*/  HMMA.16816.F32.BF16 R240, R16, R34, R208 ;  /* 0x0000002210f0723c */ /* 0x000fe200000418d0 */
[----:B------:R-:W-:Y:S04]  /*4ec0*/  LDSM.16.M88.4 R32, [R219+0x1000] ;  /* 0x00100000db20783b */ /* 0x000fe80000000200 */
[----:B------:R-:W4:Y:S03]  /*4ed0*/  LDSM.16.M88.4 R16, [R220+0x4000] ;  /* 0x00400000dc10783b */ /* 0x000f260000000200 */
[C---:B------:R-:W-:Y:S08]  /*4ee0*/  HMMA.16816.F32.BF16 R4, R28.reuse, R176, R192 ;  /* 0x000000b01c04723c */ /* 0x040ff000000418c0 */
[----:B------:R-:W-:Y:S01]  /*4ef0*/  HMMA.16816.F32.BF16 R192, R28, R178, R196 ;  /* 0x000000b21cc0723c */ /* 0x000fe200000418c4 */
[----:B------:R-:W5:Y:S07]  /*4f00*/  LDSM.16.M88.4 R176, [R221+0x9800] ;  /* 0x00980000ddb0783b */ /* 0x000f6e0000000200 */
[-C--:B-1----:R-:W-:Y:S08]  /*4f10*/  HMMA.16816.F32.BF16 R188, R24, R140.reuse, R200 ;  /* 0x0000008c18bc723c */ /* 0x082ff000000418c8 */
[----:B---3--:R-:W-:Y:S01]  /*4f20*/  HMMA.16816.F32.BF16 R184, R20, R140, R4 ;  /* 0x0000008c14b8723c */ /* 0x008fe20000041804 */
[----:B------:R-:W1:Y:S07]  /*4f30*/  LDSM.16.M88.4 R4, [R220+0x6000] ;  /* 0x00600000dc04783b */ /* 0x000e6e0000000200 */
[----:B------:R-:W-:Y:S08]  /*4f40*/  HMMA.16816.F32.BF16 R196, R24, R142, R236 ;  /* 0x0000008e18c4723c */ /* 0x000ff000000418ec */
[----:B----4-:R-:W-:Y:S08]  /*4f50*/  HMMA.16816.F32.BF16 R200, R16, R32, R188 ;  /* 0x0000002010c8723c */ /* 0x010ff000000418bc */
[----:B------:R-:W-:Y:S08]  /*4f60*/  HMMA.16816.F32.BF16 R188, R20, R142, R192 ;  /* 0x0000008e14bc723c */ /* 0x000ff000000418c0 */
[----:B------:R-:W-:Y:S08]  /*4f70*/  HMMA.16816.F32.BF16 R208, R28, R180, R204 ;  /* 0x000000b41cd0723c */ /* 0x000ff000000418cc */
[----:B-----5:R-:W-:Y:S01]  /*4f80*/  HMMA.16816.F32.BF16 R204, R24, R176, R232 ;  /* 0x000000b018cc723c */ /* 0x020fe200000418e8 */
[----:B------:R-:W-:-:S02]  /*4f90*/  FMUL.FTZ R201, R201, c[0x0][0x2ec] ;  /* 0x0000bb00c9c97a20 */ /* 0x000fc40000410000 */
[----:B------:R-:W-:Y:S02]  /*4fa0*/  FMUL.FTZ R203, R203, c[0x0][0x2ec] ;  /* 0x0000bb00cbcb7a20 */ /* 0x000fe40000410000 */
[----:B------:R-:W-:Y:S02]  /*4fb0*/  FMUL.FTZ R200, R200, c[0x0][0x2ec] ;  /* 0x0000bb00c8c87a20 */ /* 0x000fe40000410000 */
[----:B------:R-:W3:Y:S01]  /*4fc0*/  MUFU.TANH R201, R201 ;  /* 0x000000c900c97308 */ /* 0x000ee20000002400 */
[----:B------:R-:W-:Y:S01]  /*4fd0*/  HMMA.16816.F32.BF16 R228, R24, R178, R228 ;  /* 0x000000b218e4723c */ /* 0x000fe200000418e4 */
[----:B------:R-:W4:Y:S01]  /*4fe0*/  LDSM.16.M88.4 R24, [R219+0x1800] ;  /* 0x00180000db18783b */ /* 0x000f220000000200 */
[----:B------:R-:W-:Y:S01]  /*4ff0*/  FMUL.FTZ R202, R202, c[0x0][0x2ec] ;  /* 0x0000bb00caca7a20 */ /* 0x000fe20000410000 */
[----:B------:R-:W-:-:S04]  /*5000*/  DEPBAR.LE SB0, 0x0 ;  /* 0x000080000000791a */ /* 0x000fc80000000000 */
[----:B------:R-:W5:Y:S01]  /*5010*/  MUFU.TANH R203, R203 ;  /* 0x000000cb00cb7308 */ /* 0x000f620000002400 */
[C---:B-1----:R-:W-:Y:S07]  /*5020*/  HMMA.16816.F32.BF16 R140, R4.reuse, R32, R184 ;  /* 0x00000020048c723c */ /* 0x042fee00000418b8 */
[----:B------:R-:W-:Y:S01]  /*5030*/  MUFU.TANH R200, R200 ;  /* 0x000000c800c87308 */ /* 0x000fe20000002400 */
[-C--:B------:R-:W-:Y:S07]  /*5040*/  HMMA.16816.F32.BF16 R184, R4, R34.reuse, R188 ;  /* 0x0000002204b8723c */ /* 0x080fee00000418bc */
[----:B------:R-:W-:Y:S01]  /*5050*/  MUFU.TANH R202, R202 ;  /* 0x000000ca00ca7308 */ /* 0x000fe20000002400 */
[----:B------:R-:W-:Y:S08]  /*5060*/  HMMA.16816.F32.BF16 R32, R16, R34, R196 ;  /* 0x000000221020723c */ /* 0x000ff000000418c4 */
[----:B------:R-:W-:Y:S01]  /*5070*/  HMMA.16816.F32.BF16 R192, R20, R176, R208 ;  /* 0x000000b014c0723c */ /* 0x000fe200000418d0 */
[----:B------:R-:W-:-:S02]  /*5080*/  FMUL.FTZ R140, R140, c[0x0][0x2ec] ;  /* 0x0000bb008c8c7a20 */ /* 0x000fc40000410000 */
[----:B------:R-:W-:Y:S02]  /*5090*/  FMUL.FTZ R141, R141, c[0x0][0x2ec] ;  /* 0x0000bb008d8d7a20 */ /* 0x000fe40000410000 */
[----:B------:R-:W-:Y:S01]  /*50a0*/  FMUL.FTZ R142, R142, c[0x0][0x2ec] ;  /* 0x0000bb008e8e7a20 */ /* 0x000fe20000410000 */
[----:B------:R-:W-:Y:S01]  /*50b0*/  MUFU.TANH R196, R140 ;  /* 0x0000008c00c47308 */ /* 0x000fe20000002400 */
[----:B------:R-:W-:Y:S01]  /*50c0*/  FMUL.FTZ R143, R143, c[0x0][0x2ec] ;  /* 0x0000bb008f8f7a20 */ /* 0x000fe20000410000 */
[----:B------:R-:W-:Y:S01]  /*50d0*/  HMMA.16816.F32.BF16 R28, R28, R182, R240 ;  /* 0x000000b61c1c723c */ /* 0x000fe200000418f0 */
[----:B------:R-:W-:Y:S02]  /*50e0*/  FMUL.FTZ R184, R184, c[0x0][0x2ec] ;  /* 0x0000bb00b8b87a20 */ /* 0x000fe40000410000 */
[----:B------:R-:W-:Y:S02]  /*50f0*/  FMUL.FTZ R186, R186, c[0x0][0x2ec] ;  /* 0x0000bb00baba7a20 */ /* 0x000fe40000410000 */
[----:B------:R-:W-:Y:S01]  /*5100*/  FMUL.FTZ R187, R187, c[0x0][0x2ec] ;  /* 0x0000bb00bbbb7a20 */ /* 0x000fe20000410000 */
[----:B------:R-:W-:Y:S01]  /*5110*/  MUFU.TANH R138, R141 ;  /* 0x0000008d008a7308 */ /* 0x000fe20000002400 */
[----:B------:R-:W-:Y:S01]  /*5120*/  FMUL.FTZ R185, R185, c[0x0][0x2ec] ;  /* 0x0000bb00b9b97a20 */ /* 0x000fe20000410000 */
[----:B----4-:R-:W-:Y:S01]  /*5130*/  HMMA.16816.F32.BF16 R180, R16, R26, R228 ;  /* 0x0000001a10b4723c */ /* 0x010fe200000418e4 */
[----:B------:R-:W-:-:S02]  /*5140*/  FMUL.FTZ R32, R32, c[0x0][0x2ec] ;  /* 0x0000bb0020207a20 */ /* 0x000fc40000410000 */
[----:B------:R-:W-:Y:S02]  /*5150*/  FMUL.FTZ R33, R33, c[0x0][0x2ec] ;  /* 0x0000bb0021217a20 */ /* 0x000fe40000410000 */
[----:B------:R-:W-:Y:S01]  /*5160*/  FMUL.FTZ R34, R34, c[0x0][0x2ec] ;  /* 0x0000bb0022227a20 */ /* 0x000fe20000410000 */
[----:B------:R-:W1:Y:S01]  /*5170*/  MUFU.TANH R133, R32 ;  /* 0x0000002000857308 */ /* 0x000e620000002400 */
[----:B------:R-:W-:-:S07]  /*5180*/  FMUL.FTZ R0, R35, c[0x0][0x2ec] ;  /* 0x0000bb0023007a20 */ /* 0x000fce0000410000 */
[----:B------:R-:W-:Y:S08]  /*5190*/  MUFU.TANH R188, R33 ;  /* 0x0000002100bc7308 */ /* 0x000ff00000002400 */
[----:B--2---:R2:W4:Y:S02]  /*51a0*/  MUFU.TANH R15, R34 ;  /* 0x00000022000f7308 */ /* 0x0045240000002400 */
[----:B------:R-:W-:-:S02]  /*51b0*/  FMUL.FTZ R181, R181, c[0x0][0x2ec] ;  /* 0x0000bb00b5b57a20 */ /* 0x000fc40000410000 */
[----:B------:R-:W-:Y:S02]  /*51c0*/  FMUL.FTZ R183, R183, c[0x0][0x2ec] ;  /* 0x0000bb00b7b77a20 */ /* 0x000fe40000410000 */
[----:B------:R-:W-:Y:S02]  /*51d0*/  FMUL.FTZ R180, R180, c[0x0][0x2ec] ;  /* 0x0000bb00b4b47a20 */ /* 0x000fe40000410000 */
[----:B------:R-:W-:Y:S08]  /*51e0*/  MUFU.TANH R190, R142 ;  /* 0x0000008e00be7308 */ /* 0x000ff00000002400 */
[----:B------:R1:W-:Y:S01]  /*51f0*/  MUFU.TANH R137, R143 ;  /* 0x0000008f00897308 */ /* 0x0003e20000002400 */
[----:B--2---:R-:W-:Y:S07]  /*5200*/  HMMA.16816.F32.BF16 R32, R16, R24, R204 ;  /* 0x000000181020723c */ /* 0x004fee00000418cc */
[----:B------:R2:W-:Y:S01]  /*5210*/  MUFU.TANH R139, R0 ;  /* 0x00000000008b7308 */ /* 0x0005e20000002400 */
[----:B------:R-:W-:Y:S07]  /*5220*/  HMMA.16816.F32.BF16 R16, R20, R178, R28 ;  /* 0x000000b21410723c */ /* 0x000fee000004181c */
[----:B------:R-:W3:Y:S01]  /*5230*/  MUFU.TANH R184, R184 ;  /* 0x000000b800b87308 */ /* 0x000ee20000002400 */
[----:B-1----:R-:W-:Y:S01]  /*5240*/  HMMA.16816.F32.BF16 R140, R4, R24, R192 ;  /* 0x00000018048c723c */ /* 0x002fe200000418c0 */
[----:B--2---:R-:W-:-:S06]  /*5250*/  IMAD R0, R226, 0x20, R245 ;  /* 0x00000020e2007824 */ /* 0x004fcc00078e02f5 */
[----:B------:R-:W1:Y:S01]  /*5260*/  MUFU.TANH R186, R186 ;  /* 0x000000ba00ba7308 */ /* 0x000e620000002400 */
[----:B------:R-:W-:Y:S02]  /*5270*/  FMUL.FTZ R32, R32, c[0x0][0x2ec] ;  /* 0x0000bb0020207a20 */ /* 0x000fe40000410000 */
[----:B------:R-:W-:Y:S01]  /*5280*/  FMUL.FTZ R34, R34, c[0x0][0x2ec] ;  /* 0x0000bb0022227a20 */ /* 0x000fe20000410000 */
[C---:B------:R-:W-:Y:S01]  /*5290*/  IADD3 R2, R0.reuse, 0x1, RZ ;  /* 0x0000000100027810 */ /* 0x040fe20007ffe0ff */
[----:B------:R-:W-:Y:S01]  /*52a0*/  FMUL.FTZ R33, R33, c[0x0][0x2ec] ;  /* 0x0000bb0021217a20 */ /* 0x000fe20000410000 */
[----:B------:R-:W-:Y:S01]  /*52b0*/  IADD3 R8, R0, 0x8, RZ ;  /* 0x0000000800087810 */ /* 0x000fe20007ffe0ff */
[----:B------:R-:W-:Y:S02]  /*52c0*/  FMUL.FTZ R35, R35, c[0x0][0x2ec] ;  /* 0x0000bb0023237a20 */ /* 0x000fe40000410000 */
[----:B------:R-:W-:Y:S01]  /*52d0*/  HMMA.16816.F32.BF16 R16, R4, R26, R16 ;  /* 0x0000001a0410723c */ /* 0x000fe20000041810 */
[C---:B------:R-:W-:Y:S01]  /*52e0*/  ISETP.GE.AND P4, PT, R2.reuse, R10, PT ;  /* 0x0000000a0200720c */ /* 0x040fe20003f86270 */
[----:B------:R-:W2:Y:S01]  /*52f0*/  MUFU.TANH R187, R187 ;  /* 0x000000bb00bb7308 */ /* 0x000ea20000002400 */
[----:B------:R-:W-:-:S02]  /*5300*/  ISETP.GE.AND P0, PT, R2, R9, PT ;  /* 0x000000090200720c */ /* 0x000fc40003f06270 */
[----:B---3--:R-:W-:Y:S02]  /*5310*/  FSEL R28, R201, -INF , !P4 ;  /* 0xff800000c91c7808 */ /* 0x008fe40006000000 */
[----:B-----5:R-:W-:Y:S01]  /*5320*/  FSEL R31, R203, -INF , !P0 ;  /* 0xff800000cb1f7808 */ /* 0x020fe20004000000 */
[----:B------:R-:W-:Y:S01]  /*5330*/  FMUL.FTZ R140, R140, c[0x0][0x2ec] ;  /* 0x0000bb008c8c7a20 */ /* 0x000fe20000410000 */
[C---:B------:R-:W-:Y:S01]  /*5340*/  ISETP.GE.AND P3, PT, R2.reuse, R11, PT ;  /* 0x0000000b0200720c */ /* 0x040fe20003f66270 */
[----:B------:R3:W5:Y:S01]  /*5350*/  MUFU.TANH R14, R32 ;  /* 0x00000020000e7308 */ /* 0x0007620000002400 */
[----:B------:R-:W-:Y:S01]  /*5360*/  ISETP.GE.AND P6, PT, R2, R12, PT ;  /* 0x0000000c0200720c */ /* 0x000fe20003fc6270 */
[----:B------:R-:W-:Y:S01]  /*5370*/  FMUL.FTZ R141, R141, c[0x0][0x2ec] ;  /* 0x0000bb008d8d7a20 */ /* 0x000fe20000410000 */
[----:B------:R-:W-:Y:S01]  /*5380*/  ISETP.GE.AND P5, PT, R8, R10, PT ;  /* 0x0000000a0800720c */ /* 0x000fe20003fa6270 */
[----:B------:R-:W-:Y:S01]  /*5390*/  FMUL.FTZ R142, R142, c[0x0][0x2ec] ;  /* 0x0000bb008e8e7a20 */ /* 0x000fe20000410000 */
[C---:B------:R-:W-:Y:S01]  /*53a0*/  ISETP.GE.AND P4, PT, R8.reuse, R9, PT ;  /* 0x000000090800720c */ /* 0x040fe20003f86270 */
[----:B------:R-:W-:Y:S01]  /*53b0*/  FMUL.FTZ R143, R143, c[0x0][0x2ec] ;  /* 0x0000bb008f8f7a20 */ /* 0x000fe20000410000 */
[----:B------:R-:W-:Y:S01]  /*53c0*/  ISETP.GE.AND P0, PT, R8, R11, PT ;  /* 0x0000000b0800720c */ /* 0x000fe20003f06270 */
[----:B------:R2:W-:Y:S01]  /*53d0*/  MUFU.TANH R13, R34 ;  /* 0x00000022000d7308 */ /* 0x0005e20000002400 */
[----:B------:R-:W-:-:S02]  /*53e0*/  IADD3 R2, R0, 0x9, RZ ;  /* 0x0000000900027810 */ /* 0x000fc40007ffe0ff */
[----:B------:R-:W-:Y:S02]  /*53f0*/  FSEL R25, R133, -INF , !P5 ;  /* 0xff80000085197808 */ /* 0x000fe40006800000 */
[----:B----4-:R-:W-:Y:S01]  /*5400*/  FSEL R29, R15, -INF , !P4 ;  /* 0xff8000000f1d7808 */ /* 0x010fe20006000000 */
[----:B------:R-:W-:Y:S01]  /*5410*/  FMUL.FTZ R18, R18, c[0x0][0x2ec] ;  /* 0x0000bb0012127a20 */ /* 0x000fe20000410000 */
[----:B------:R-:W-:Y:S01]  /*5420*/  FSEL R30, R184, -INF , !P0 ;  /* 0xff800000b81e7808 */ /* 0x000fe20004000000 */
[----:B------:R-:W4:Y:S01]  /*5430*/  MUFU.TANH R140, R140 ;  /* 0x0000008c008c7308 */ /* 0x000f220000002400 */
[----:B---3--:R-:W-:Y:S01]  /*5440*/  FSEL R32, R138, -INF , !P3 ;  /* 0xff8000008a207808 */ /* 0x008fe20005800000 */
[----:B------:R-:W-:Y:S01]  /*5450*/  FMUL.FTZ R5, R17, c[0x0][0x2ec] ;  /* 0x0000bb0011057a20 */ /* 0x000fe20000410000 */
[----:B------:R-:W-:Y:S01]  /*5460*/  ISETP.GE.AND P3, PT, R8, R12, PT ;  /* 0x0000000c0800720c */ /* 0x000fe20003f66270 */
[----:B------:R-:W-:Y:S01]  /*5470*/  FMUL.FTZ R19, R19, c[0x0][0x2ec] ;  /* 0x0000bb0013137a20 */ /* 0x000fe20000410000 */
[----:B------:R-:W-:-:S02]  /*5480*/  ISETP.GE.AND P5, PT, R2, R9, PT ;  /* 0x000000090200720c */ /* 0x000fc40003fa6270 */
[C---:B------:R-:W-:Y:S01]  /*5490*/  ISETP.GE.AND P4, PT, R2.reuse, R11, PT ;  /* 0x0000000b0200720c */ /* 0x040fe20003f86270 */
[----:B------:R3:W-:Y:S01]  /*54a0*/  MUFU.TANH R132, R33 ;  /* 0x0000002100847308 */ /* 0x0007e20000002400 */
[----:B------:R-:W-:Y:S02]  /*54b0*/  ISETP.GE.AND P0, PT, R2, R12, PT ;  /* 0x0000000c0200720c */ /* 0x000fe40003f06270 */
[----:B-1----:R-:W-:Y:S02]  /*54c0*/  FSEL R23, R186, -INF , !P3 ;  /* 0xff800000ba177808 */ /* 0x002fe40005800000 */
[----:B------:R-:W-:Y:S02]  /*54d0*/  FSEL R22, R139, -INF , !P5 ;  /* 0xff8000008b167808 */ /* 0x000fe40006800000 */
[----:B------:R-:W-:Y:S01]  /*54e0*/  IADD3 R4, R0, 0x11, RZ ;  /* 0x0000001100047810 */ /* 0x000fe20007ffe0ff */
[----:B------:R-:W1:Y:S01]  /*54f0*/  MUFU.TANH R185, R185 ;  /* 0x000000b900b97308 */ /* 0x000e620000002400 */
[----:B--2---:R-:W-:-:S02]  /*5500*/  FSEL R34, R187, -INF , !P0 ;  /* 0xff800000bb227808 */ /* 0x004fc40004000000 */
[----:B------:R-:W-:Y:S02]  /*5510*/  ISETP.GE.AND P0, PT, R4, R10, PT ;  /* 0x0000000a0400720c */ /* 0x000fe40003f06270 */
[----:B---3--:R-:W-:-:S03]  /*5520*/  FSEL R33, R137, -INF , !P6 ;  /* 0xff80000089217808 */ /* 0x008fc60007000000 */
[----:B------:R-:W-:Y:S01]  /*5530*/  MUFU.TANH R177, R181 ;  /* 0x000000b500b17308 */ /* 0x000fe20000002400 */
[-C--:B------:R-:W-:Y:S02]  /*5540*/  ISETP.GE.AND P6, PT, R2, R10.reuse, PT ;  /* 0x0000000a0200720c */ /* 0x080fe40003fc6270 */
[----:B------:R-:W-:Y:S02]  /*5550*/  IADD3 R2, R0, 0x10, RZ ;  /* 0x0000001000027810 */ /* 0x000fe40007ffe0ff */
[----:B------:R-:W-:Y:S02]  /*5560*/  FSEL R21, R188, -INF , !P6 ;  /* 0xff800000bc157808 */ /* 0x000fe40007000000 */
[C---:B------:R-:W-:Y:S01]  /*5570*/  ISETP.GE.AND P3, PT, R2.reuse, R10, PT ;  /* 0x0000000a0200720c */ /* 0x040fe20003f66270 */
[----:B------:R2:W-:Y:S01]  /*5580*/  MUFU.TANH R181, R183 ;  /* 0x000000b700b57308 */ /* 0x0005e20000002400 */
[C---:B------:R-:W-:Y:S02]  /*5590*/  ISETP.GE.AND P6, PT, R2.reuse, R9, PT ;  /* 0x000000090200720c */ /* 0x040fe40003fc6270 */
[----:B------:R-:W-:-:S02]  /*55a0*/  ISETP.GE.AND P5, PT, R2, R11, PT ;  /* 0x0000000b0200720c */ /* 0x000fc40003fa6270 */
[----:B-----5:R-:W-:Y:S02]  /*55b0*/  FSEL R179, R14, -INF , !P3 ;  /* 0xff8000000eb37808 */ /* 0x020fe40005800000 */
[----:B----4-:R-:W-:Y:S01]  /*55c0*/  FSEL R184, R140, -INF , !P5 ;  /* 0xff8000008cb87808 */ /* 0x010fe20006800000 */
[----:B------:R-:W-:Y:S01]  /*55d0*/  MUFU.TANH R35, R35 ;  /* 0x0000002300237308 */ /* 0x000fe20000002400 */
[C---:B------:R-:W-:Y:S02]  /*55e0*/  ISETP.GE.AND P3, PT, R4.reuse, R9, PT ;  /* 0x000000090400720c */ /* 0x040fe40003f66270 */
[-C--:B------:R-:W-:Y:S02]  /*55f0*/  ISETP.GE.AND P5, PT, R4, R12.reuse, PT ;  /* 0x0000000c0400720c */ /* 0x080fe40003fa6270 */
[----:B-1----:R-:W-:Y:S02]  /*5600*/  FSEL R24, R185, -INF , !P4 ;  /* 0xff800000b9187808 */ /* 0x002fe40006000000 */
[----:B------:R-:W-:Y:S01]  /*5610*/  ISETP.GE.AND P4, PT, R2, R12, PT ;  /* 0x0000000c0200720c */ /* 0x000fe20003f86270 */
[----:B------:R-:W1:Y:S01]  /*5620*/  MUFU.TANH R141, R141 ;  /* 0x0000008d008d7308 */ /* 0x000e620000002400 */
[----:B--2---:R-:W-:Y:S01]  /*5630*/  FSEL R183, R13, -INF , !P6 ;  /* 0xff8000000db77808 */ /* 0x004fe20007000000 */
[----:B------:R-:W-:Y:S01]  /*5640*/  BAR.SYNC.DEFER_BLOCKING 0x0 ;  /* 0x0000000000007b1d */ /* 0x000fe20000010000 */
[----:B------:R-:W-:Y:S01]  /*5650*/  ISETP.GE.AND P6, PT, R4, R11, PT ;  /* 0x0000000b0400720c */ /* 0x000fe20003fc6270 */
[----:B------:R-:W-:Y:S01]  /*5660*/  FMUL.FTZ R4, R16, c[0x0][0x2ec] ;  /* 0x0000bb0010047a20 */ /* 0x000fe20000410000 */
[----:B------:R-:W-:-:S02]  /*5670*/  IADD3 R2, R0, 0x18, RZ ;  /* 0x0000001800027810 */ /* 0x000fc40007ffe0ff */
[----:B------:R-:W-:Y:S01]  /*5680*/  FSEL R178, R132, -INF , !P0 ;  /* 0xff80000084b27808 */ /* 0x000fe20004000000 */
[----:B------:R-:W2:Y:S01]  /*5690*/  MUFU.TANH R142, R142 ;  /* 0x0000008e008e7308 */ /* 0x000ea20000002400 */
[----:B------:R-:W-:-:S07]  /*56a0*/  ISETP.GE.AND P0, PT, R2, R9, PT ;  /* 0x000000090200720c */ /* 0x000fce0003f06270 */
[----:B------:R-:W-:Y:S01]  /*56b0*/  MUFU.TANH R4, R4 ;  /* 0x0000000400047308 */ /* 0x000fe20000002400 */
[----:B-1----:R-:W-:Y:S02]  /*56c0*/  FSEL R185, R141, -INF , !P6 ;  /* 0xff8000008db97808 */ /* 0x002fe40007000000 */
[----:B------:R-:W-:-:S05]  /*56d0*/  ISETP.GE.AND P6, PT, R2, R12, PT ;  /* 0x0000000c0200720c */ /* 0x000fca0003fc6270 */
[----:B------:R1:W3:Y:S01]  /*56e0*/  MUFU.TANH R176, R180 ;  /* 0x000000b400b07308 */ /* 0x0002e20000002400 */
[----:B--2---:R-:W-:Y:S02]  /*56f0*/  FSEL R188, R142, -INF , !P4 ;  /* 0xff8000008ebc7808 */ /* 0x004fe40006000000 */
[----:B------:R-:W-:-:S05]  /*5700*/  ISETP.GE.AND P4, PT, R2, R10, PT ;  /* 0x0000000a0200720c */ /* 0x000fca0003f86270 */
[----:B------:R-:W2:Y:S01]  /*5710*/  MUFU.TANH R143, R143 ;  /* 0x0000008f008f7308 */ /* 0x000ea20000002400 */
[----:B-1----:R-:W-:Y:S01]  /*5720*/  FMUL.FTZ R180, R182, c[0x0][0x2ec] ;  /* 0x0000bb00b6b47a20 */ /* 0x002fe20000410000 */
[----:B------:R-:W-:-:S06]  /*5730*/  FSEL R182, R35, -INF , !P3 ;  /* 0xff80000023b67808 */ /* 0x000fcc0005800000 */
[----:B------:R-:W-:Y:S01]  /*5740*/  MUFU.TANH R5, R5 ;  /* 0x0000000500057308 */ /* 0x000fe20000002400 */
[----:B------:R-:W-:Y:S02]  /*5750*/  ISETP.GE.AND P3, PT, R2, R11, PT ;  /* 0x0000000b0200720c */ /* 0x000fe40003f66270 */
[----:B---3--:R-:W-:Y:S02]  /*5760*/  FSEL R176, R176, -INF , !P4 ;  /* 0xff800000b0b07808 */ /* 0x008fe40006000000 */
[----:B------:R-:W-:Y:S02]  /*5770*/  FSEL R186, R4, -INF , !P3 ;  /* 0xff80000004ba7808 */ /* 0x000fe40005800000 */
[----:B------:R-:W-:Y:S01]  /*5780*/  ISETP.GE.AND P3, PT, R0, R12, PT ;  /* 0x0000000c0000720c */ /* 0x000fe20003f66270 */
[----:B------:R-:W1:Y:S01]  /*5790*/  MUFU.TANH R180, R180 ;  /* 0x000000b400b47308 */ /* 0x000e620000002400 */
[----:B--2---:R-:W-:Y:S02]  /*57a0*/  FSEL R189, R143, -INF , !P5 ;  /* 0xff8000008fbd7808 */ /* 0x004fe40006800000 */
[----:B------:R-:W-:-:S02]  /*57b0*/  FSEL R20, R190, -INF , !P3 ;  /* 0xff800000be147808 */ /* 0x000fc40005800000 */
[----:B------:R-:W-:Y:S02]  /*57c0*/  ISETP.GE.AND P3, PT, R244, 0x3, PT ;  /* 0x00000003f400780c */ /* 0x000fe40003f66270 */
[C---:B------:R-:W-:Y:S01]  /*57d0*/  ISETP.GE.AND P5, PT, R0.reuse, R10, PT ;  /* 0x0000000a0000720c */ /* 0x040fe20003fa6270 */
[----:B------:R-:W2:Y:S01]  /*57e0*/  MUFU.TANH R2, R18 ;  /* 0x0000001200027308 */ /* 0x000ea20000002400 */
[----:B------:R-:W-:Y:S02]  /*57f0*/  ISETP.GE.AND P4, PT, R0, R9, PT ;  /* 0x000000090000720c */ /* 0x000fe40003f86270 */
[----:B------:R-:W-:-:S05]  /*5800*/  FSEL R13, R200, -INF , !P5 ;  /* 0xff800000c80d7808 */ /* 0x000fca0006800000 */
[----:B------:R3:W4:Y:S01]  /*5810*/  MUFU.TANH R4, R19 ;  /* 0x0000001300047308 */ /* 0x0007220000002400 */
[----:B-1----:R-:W-:Y:S02]  /*5820*/  FSEL R180, R180, -INF , !P0 ;  /* 0xff800000b4b47808 */ /* 0x002fe40004000000 */
[C---:B------:R-:W-:Y:S02]  /*5830*/  ISETP.GE.AND P0, PT, R0.reuse, R11, PT ;  /* 0x0000000b0000720c */ /* 0x040fe40003f06270 */
[----:B------:R-:W-:Y:S02]  /*5840*/  IADD3 R0, R0, 0x19, RZ ;  /* 0x0000001900007810 */ /* 0x000fe40007ffe0ff */
[----:B--2---:R-:W-:Y:S02]  /*5850*/  FSEL R191, R2, -INF , !P6 ;  /* 0xff80000002bf7808 */ /* 0x004fe40007000000 */
[----:B------:R-:W-:Y:S02]  /*5860*/  FSEL R18, R202, -INF , !P4 ;  /* 0xff800000ca127808 */ /* 0x000fe40006000000 */
[----:B------:R-:W-:-:S02]  /*5870*/  ISETP.GE.AND P6, PT, R0, R10, PT ;  /* 0x0000000a0000720c */ /* 0x000fc40003fc6270 */
[----:B------:R-:W-:Y:S02]  /*5880*/  ISETP.GE.AND P5, PT, R0, R9, PT ;  /* 0x000000090000720c */ /* 0x000fe40003fa6270 */
[----:B---3--:R-:W-:Y:S02]  /*5890*/  FSEL R19, R196, -INF , !P0 ;  /* 0xff800000c4137808 */ /* 0x008fe40004000000 */
[C---:B------:R-:W-:Y:S02]  /*58a0*/  ISETP.GE.AND P4, PT, R0.reuse, R11, PT ;  /* 0x0000000b0000720c */ /* 0x040fe40003f86270 */
[----:B------:R-:W-:Y:S02]  /*58b0*/  ISETP.GE.AND P0, PT, R0, R12, PT ;  /* 0x0000000c0000720c */ /* 0x000fe40003f06270 */
[----:B------:R-:W-:Y:S02]  /*58c0*/  FSEL R177, R177, -INF , !P6 ;  /* 0xff800000b1b17808 */ /* 0x000fe40007000000 */
[----:B------:R-:W-:-:S02]  /*58d0*/  FSEL R181, R181, -INF , !P5 ;  /* 0xff800000b5b57808 */ /* 0x000fc40006800000 */
[----:B------:R-:W-:Y:S02]  /*58e0*/  FSEL R187, R5, -INF , !P4 ;  /* 0xff80000005bb7808 */ /* 0x000fe40006000000 */
[----:B----4-:R-:W-:Y:S01]  /*58f0*/  FSEL R190, R4, -INF , !P0 ;  /* 0xff80000004be7808 */ /* 0x010fe20004000000 */
[----:B------:R-:W-:Y:S05]  /*5900*/  @!P3 BRA `(.L_x_1176) ;  /* 0x000002e00000b947 */ /* 0x000fea0003800000 */
[----:B------:R-:W2:Y:S04]  /*5910*/  LDL.64 R236, [R1+0x20] ;  /* 0x0000200001ec7983 */ /* 0x000ea80000100a00 */
[----:B------:R-:W3:Y:S01]  /*5920*/  LDL.64 R238, [R1+0x18] ;  /* 0x0000180001ee7983 */ /* 0x000ee20000100a00 */
[----:B------:R-:W-:Y:S01]  /*5930*/  IADD3 R0, R244, -0x3, RZ ;  /* 0xfffffffdf4007810 */ /* 0x000fe20007ffe0ff */
[----:B------:R-:W-:Y:S01]  /*5940*/  IMAD.MOV.U32 R227, RZ, RZ, c[0x0][0x198] ;  /* 0x00006600ffe37624 */ /* 0x000fe200078e00ff */
[----:B------:R-:W-:Y:S01]  /*5950*/  BSSY B0, `(.L_x_1177) ;  /* 0x0000028000007945 */ /* 0x000fe20003800000 */
[----:B------:R1:W-:Y:S01]  /*5960*/  @P2 STS.128 [R224+0x8000], RZ ;  /* 0x008000ffe0002388 */ /* 0x0003e20000000c00 */
[----:B------:R-:W-:Y:S01]  /*5970*/  SHF.R.S32.HI R2, RZ, 0x1f, R0 ;  /* 0x0000001fff027819 */ /* 0x000fe20000011400 */
[----:B------:R-:W-:-:S04]  /*5980*/  IMAD.WIDE.U32 R4, R0, c[0x0][0x198], RZ ;  /* 0x0000660000047a25 */ /* 0x000fc800078e00ff */
[----:B------:R-:W-:Y:S02]  /*5990*/  IMAD R2, R2, c[0x0][0x198], RZ ;  /* 0x0000660002027a24 */ /* 0x000fe400078e02ff */
[----:B------:R-:W-:Y:S02]  /*59a0*/  IMAD.SHL.U32 R227, R227, 0x10, RZ ;  /* 0x00000010e3e37824 */ /* 0x000fe400078e00ff */
[----:B------:R-:W-:-:S04]  /*59b0*/  IMAD R2, R0, c[0x0][0x19c], R2 ;  /* 0x0000670000027a24 */ /* 0x000fc800078e0202 */
[----:B------:R-:W-:Y:S01]  /*59c0*/  IMAD.IADD R5, R5, 0x1, R2 ;  /* 0x0000000105057824 */ /* 0x000fe200078e0202 */
[----:B--2---:R-:W-:-:S04]  /*59d0*/  LEA R0, P0, R4, R236, 0x5 ;  /* 0x000000ec04007211 */ /* 0x004fc800078028ff */
[----:B------:R-:W-:Y:S02]  /*59e0*/  IADD3 R2, P5, R227, R0, RZ ;  /* 0x00000000e3027210 */ /* 0x000fe40007fbe0ff */
[----:B---3--:R-:W-:Y:S02]  /*59f0*/  LEA.HI.X R4, R4, R239, R5, 0x5, P0 ;  /* 0x000000ef04047211 */ /* 0x008fe400000f2c05 */
[C---:B------:R-:W-:Y:S02]  /*5a00*/  @!P2 LEA R16, P6, R0.reuse, c[0x0][0x168], 0x1 ;  /* 0x00005a000010aa11 */ /* 0x040fe400078c08ff */
[----:B------:R-:W-:Y:S01]  /*5a10*/  @!P1 LEA R6, P0, R0, c[0x0][0x168], 0x1 ;  /* 0x00005a0000069a11 */ /* 0x000fe200078008ff */
[--C-:B------:R-:W-:Y:S01]  /*5a20*/  IMAD.X R5, R246, 0x1, R4.reuse, P5 ;  /* 0x00000001f6057824 */ /* 0x100fe200028e0604 */
[----:B------:R-:W-:Y:S02]  /*5a30*/  @!P2 LEA R14, P4, R2, c[0x0][0x168], 0x1 ;  /* 0x00005a00020eaa11 */ /* 0x000fe400078808ff */
[----:B------:R-:W-:-:S02]  /*5a40*/  @!P2 LEA.HI.X R17, R0, c[0x0][0x16c], R4, 0x1, P6 ;  /* 0x00005b000011aa11 */ /* 0x000fc400030f0c04 */
        /* <DEDUP_REMOVED lines=24> */
.L_x_1178:
[----:B------:R-:W-:Y:S05]  /*5bd0*/  BSYNC B0 ;  /* 0x0000000000007941 */ /* 0x000fea0003800000 */
.L_x_1177:
[----:B------:R-:W0:Y:S02]  /*5be0*/  LDGDEPBAR ;  /* 0x00000000000079af */ /* 0x000e240000000000 */
.L_x_1176:
[----:B------:R-:W-:Y:S01]  /*5bf0*/  FMNMX.FTZ R0, R136, R13, !PT ;  /* 0x0000000d88007209 */ /* 0x000fe20007810000 */
[----:B------:R-:W-:Y:S01]  /*5c00*/  LDSM.16.MT88.4 R140, [R218+0xa000] ;  /* 0x00a00000da8c783b */ /* 0x000fe20000004200 */
        /* <DEDUP_REMOVED lines=8> */
[----:B--2---:R-:W-:Y:S02]  /*5c90*/  FMNMX.FTZ R4, R183, R2, !PT ;  /* 0x00000002b7047209 */ /* 0x004fe40007810000 */
        /* <DEDUP_REMOVED lines=37> */
[----:B------:R-:W-:Y:S01]  /*5ef0*/  MUFU.EX2 R241, R13 ;  /* 0x0000000d00f17308 */ /* 0x000fe20000000800 */
[--C-:B------:R-:W-:Y:S01]  /*5f00*/  FFMA.FTZ R28, R28, c[0x0][0x23c], -R8.reuse ;  /* 0x00008f001c1c7a23 */ /* 0x100fe20000010808 */
[----:B------:R-:W3:Y:S01]  /*5f10*/  SHFL.BFLY PT, R7, R0, 0x1, 0x1f ;  /* 0x0c201f0000077f89 */ /* 0x000ee200000e0000 */
[----:B------:R-:W-:-:S05]  /*5f20*/  FFMA.FTZ R21, R21, c[0x0][0x23c], -R8 ;  /* 0x00008f0015157a23 */ /* 0x000fca0000010808 */
[----:B------:R-:W-:Y:S01]  /*5f30*/  MUFU.EX2 R239, R25 ;  /* 0x0000001900ef7308 */ /* 0x000fe20000000800 */
[----:B-1----:R-:W-:-:S04]  /*5f40*/  FMNMX.FTZ R232, R2, R14, !PT ;  /* 0x0000000e02e87209 */ /* 0x002fc80007810000 */
[C---:B------:R-:W-:Y:S01]  /*5f50*/  FSETP.NEU.FTZ.AND P5, PT, R232.reuse, -INF , PT ;  /* 0xff800000e800780b */ /* 0x040fe20003fbd000 */
[----:B------:R-:W-:Y:S02]  /*5f60*/  FMUL.FTZ R2, R232, c[0x0][0x23c] ;  /* 0x00008f00e8027a20 */ /* 0x000fe40000410000 */
[----:B------:R-:W1:Y:S01]  /*5f70*/  MUFU.EX2 R240, R28 ;  /* 0x0000001c00f07308 */ /* 0x000e620000000800 */
[----:B--2---:R-:W-:Y:S02]  /*5f80*/  FMNMX.FTZ R4, R4, R6, !PT ;  /* 0x0000000604047209 */ /* 0x004fe40007810000 */
[----:B------:R-:W-:Y:S02]  /*5f90*/  FSEL R2, R2, RZ, P5 ;  /* 0x000000ff02027208 */ /* 0x000fe40002800000 */
[----:B---3--:R-:W-:Y:S01]  /*5fa0*/  FMNMX.FTZ R227, R0, R7, !PT ;  /* 0x0000000700e37209 */ /* 0x008fe20007810000 */
[----:B------:R-:W2:Y:S02]  /*5fb0*/  SHFL.BFLY PT, R5, R4, 0x1, 0x1f ;  /* 0x0c201f0004057f89 */ /* 0x000ea400000e0000 */
[----:B------:R-:W3:Y:S01]  /*5fc0*/  MUFU.EX2 R242, R21 ;  /* 0x0000001500f27308 */ /* 0x000ee20000000800 */
[----:B------:R-:W-:Y:S01]  /*5fd0*/  FFMA.FTZ R18, R18, c[0x0][0x23c], -R2 ;  /* 0x00008f0012127a23 */ /* 0x000fe20000010802 */
[C---:B------:R-:W-:Y:S01]  /*5fe0*/  FSETP.NEU.FTZ.AND P4, PT, R227.reuse, -INF , PT ;  /* 0xff800000e300780b */ /* 0x040fe20003f9d000 */
[----:B------:R-:W-:-:S02]  /*5ff0*/  FMUL.FTZ R0, R227, c[0x0][0x23c] ;  /* 0x00008f00e3007a20 */ /* 0x000fc40000410000 */
[--C-:B------:R-:W-:Y:S01]  /*6000*/  FFMA.FTZ R31, R31, c[0x0][0x23c], -R2.reuse ;  /* 0x00008f001f1f7a23 */ /* 0x100fe20000010802 */
[----:B------:R-:W-:Y:S01]  /*6010*/  FSEL R6, R227, RZ, P4 ;  /* 0x000000ffe3067208 */ /* 0x000fe20002000000 */
[--C-:B------:R-:W-:Y:S01]  /*6020*/  FFMA.FTZ R29, R29, c[0x0][0x23c], -R2.reuse ;  /* 0x00008f001d1d7a23 */ /* 0x100fe20000010802 */
[----:B------:R-:W-:Y:S01]  /*6030*/  FSEL R0, R0, RZ, P4 ;  /* 0x000000ff00007208 */ /* 0x000fe20002000000 */
[----:B------:R-:W-:Y:S01]  /*6040*/  FFMA.FTZ R22, R22, c[0x0][0x23c], -R2 ;  /* 0x00008f0016167a23 */ /* 0x000fe20000010802 */
[----:B------:R3:W-:Y:S01]  /*6050*/  MUFU.EX2 R236, R18 ;  /* 0x0000001200ec7308 */ /* 0x0007e20000000800 */
[----:B-1----:R-:W-:Y:S02]  /*6060*/  F2FP.BF16.PACK_AB R16, R240, R241 ;  /* 0x000000f1f010723e */ /* 0x002fe400000010ff */
[--C-:B------:R-:W-:Y:S02]  /*6070*/  FFMA.FTZ R24, R24, c[0x0][0x23c], -R0.reuse ;  /* 0x00008f0018187a23 */ /* 0x100fe40000010800 */
[----:B------:R-:W-:-:S02]  /*6080*/  FFMA.FTZ R19, R19, c[0x0][0x23c], -R0 ;  /* 0x00008f0013137a23 */ /* 0x000fc40000010800 */
[--C-:B------:R-:W-:Y:S01]  /*6090*/  FFMA.FTZ R32, R32, c[0x0][0x23c], -R0.reuse ;  /* 0x00008f0020207a23 */ /* 0x100fe20000010800 */
[----:B------:R1:W-:Y:S01]  /*60a0*/  MUFU.EX2 R234, R24 ;  /* 0x0000001800ea7308 */ /* 0x0003e20000000800 */
[----:B------:R-:W-:Y:S01]  /*60b0*/  FFMA.FTZ R30, R30, c[0x0][0x23c], -R0 ;  /* 0x00008f001e1e7a23 */ /* 0x000fe20000010800 */
[----:B--2---:R-:W-:Y:S02]  /*60c0*/  FMNMX.FTZ R225, R4, R5, !PT ;  /* 0x0000000504e17209 */ /* 0x004fe40007810000 */
[----:B------:R-:W-:-:S04]  /*60d0*/  FSEL R5, R232, RZ, P5 ;  /* 0x000000ffe8057208 */ /* 0x000fc80002800000 */
[----:B------:R-:W2:Y:S01]  /*60e0*/  MUFU.EX2 R235, R31 ;  /* 0x0000001f00eb7308 */ /* 0x000ea20000000800 */
[C---:B------:R-:W-:Y:S01]  /*60f0*/  FSETP.NEU.FTZ.AND P0, PT, R225.reuse, -INF , PT ;  /* 0xff800000e100780b */ /* 0x040fe20003f1d000 */
[----:B------:R-:W-:Y:S01]  /*6100*/  FMUL.FTZ R13, R225, c[0x0][0x23c] ;  /* 0x00008f00e10d7a20 */ /* 0x000fe20000410000 */
[----:B---3--:R-:W-:-:S04]  /*6110*/  F2FP.BF16.PACK_AB R18, R242, R239 ;  /* 0x000000eff212723e */ /* 0x008fc800000010ff */
[----:B------:R-:W-:Y:S01]  /*6120*/  FSEL R13, R13, RZ, P0 ;  /* 0x000000ff0d0d7208 */ /* 0x000fe20000000000 */
[----:B-1----:R-:W1:Y:S01]  /*6130*/  LDSM.16.MT88.4 R24, [R213+0xa000] ;  /* 0x00a00000d518783b */ /* 0x002e620000004200 */
[----:B------:R-:W-:Y:S03]  /*6140*/  MUFU.EX2 R237, R29 ;  /* 0x0000001d00ed7308 */ /* 0x000fe60000000800 */
[--C-:B------:R-:W-:Y:S02]  /*6150*/  FFMA.FTZ R4, R33, c[0x0][0x23c], -R13.reuse ;  /* 0x00008f0021047a23 */ /* 0x100fe4000001080d */
[--C-:B------:R-:W-:Y:S02]  /*6160*/  FFMA.FTZ R20, R20, c[0x0][0x23c], -R13.reuse ;  /* 0x00008f0014147a23 */ /* 0x100fe4000001080d */
[----:B------:R-:W-:Y:S01]  /*6170*/  FFMA.FTZ R23, R23, c[0x0][0x23c], -R13 ;  /* 0x00008f0017177a23 */ /* 0x000fe2000001080d */
[----:B------:R3:W-:Y:S01]  /*6180*/  MUFU.EX2 R228, R4 ;  /* 0x0000000400e47308 */ /* 0x0007e20000000800 */
[----:B--2---:R-:W-:-:S07]  /*6190*/  F2FP.BF16.PACK_AB R17, R235, R236 ;  /* 0x000000eceb11723e */ /* 0x004fce00000010ff */
[----:B------:R2:W-:Y:S01]  /*61a0*/  MUFU.EX2 R210, R20 ;  /* 0x0000001400d27308 */ /* 0x0005e20000000800 */
[----:B---3--:R-:W-:-:S07]  /*61b0*/  FSEL R4, R233, RZ, P6 ;  /* 0x000000ffe9047208 */ /* 0x008fce0003000000 */
[----:B------:R-:W3:Y:S01]  /*61c0*/  MUFU.EX2 R238, R22 ;  /* 0x0000001600ee7308 */ /* 0x000ee20000000800 */
[----:B------:R-:W-:Y:S02]  /*61d0*/  FADD.FTZ R4, R136, -R4 ;  /* 0x8000000488047221 */ /* 0x000fe40000010000 */
[----:B------:R-:W-:Y:S02]  /*61e0*/  LDSM.16.MT88.4 R136, [R217+0xa000] ;  /* 0x00a00000d988783b */ /* 0x000fe40000004200 */
[----:B--2---:R-:W-:-:S03]  /*61f0*/  FMUL.FTZ R20, R4, c[0x0][0x23c] ;  /* 0x00008f0004147a20 */ /* 0x004fc60000410000 */
[----:B------:R3:W-:Y:S01]  /*6200*/  MUFU.EX2 R230, R19 ;  /* 0x0000001300e67308 */ /* 0x0007e20000000800 */
[----:B------:R-:W-:Y:S02]  /*6210*/  FADD.FTZ R4, R135, -R5 ;  /* 0x8000000587047221 */ /* 0x000fe40000010000 */
[----:B------:R-:W-:Y:S02]  /*6220*/  FADD.FTZ R5, R134, -R6 ;  /* 0x8000000686057221 */ /* 0x000fe40000010000 */
[----:B------:R-:W-:Y:S01]  /*6230*/  FMUL.FTZ R15, R4, c[0x0][0x23c] ;  /* 0x00008f00040f7a20 */ /* 0x000fe20000410000 */
[----:B------:R-:W-:Y:S01]  /*6240*/  FSEL R4, R225, RZ, P0 ;  /* 0x000000ffe1047208 */ /* 0x000fe20000000000 */
[----:B------:R-:W-:Y:S01]  /*6250*/  FMUL.FTZ R5, R5, c[0x0][0x23c] ;  /* 0x00008f0005057a20 */ /* 0x000fe20000410000 */
[----:B------:R2:W-:Y:S01]  /*6260*/  MUFU.EX2 R229, R32 ;  /* 0x0000002000e57308 */ /* 0x0005e20000000800 */
[----:B------:R-:W-:Y:S02]  /*6270*/  LDSM.16.MT88.4 R132, [R213+0xb000] ;  /* 0x00b00000d584783b */ /* 0x000fe40000004200 */
[----:B------:R-:W-:-:S02]  /*6280*/  FADD.FTZ R3, R3, -R4 ;  /* 0x8000000403037221 */ /* 0x000fc40000010000 */
[----:B------:R-:W-:Y:S02]  /*6290*/  FFMA.FTZ R4, R34, c[0x0][0x23c], -R13 ;  /* 0x00008f0022047a23 */ /* 0x000fe4000001080d */
[----:B------:R-:W-:Y:S01]  /*62a0*/  FMUL.FTZ R3, R3, c[0x0][0x23c] ;  /* 0x00008f0003037a20 */ /* 0x000fe20000410000 */
[----:B------:R-:W4:Y:S01]  /*62b0*/  MUFU.EX2 R231, R30 ;  /* 0x0000001e00e77308 */ /* 0x000f220000000800 */
[----:B---3--:R-:W-:-:S07]  /*62c0*/  F2FP.BF16.PACK_AB R19, R238, R237 ;  /* 0x000000edee13723e */ /* 0x008fce00000010ff */
[----:B------:R-:W-:Y:S01]  /*62d0*/  MUFU.EX2 R211, R23 ;  /* 0x0000001700d37308 */ /* 0x000fe20000000800 */
[----:B--2---:R-:W-:Y:S07]  /*62e0*/  LDSM.16.MT88.4 R32, [R218+0xb000] ;  /* 0x00b00000da20783b */ /* 0x004fee0000004200 */
[----:B------:R-:W2:Y:S01]  /*62f0*/  MUFU.EX2 R20, R20 ;  /* 0x0000001400147308 */ /* 0x000ea20000000800 */
[----:B----4-:R-:W-:Y:S01]  /*6300*/  F2FP.BF16.PACK_AB R6, R234, R231 ;  /* 0x000000e7ea06723e */ /* 0x010fe200000010ff */
[----:B------:R-:W3:Y:S06]  /*6310*/  LDSM.16.MT88.4 R28, [R215+0xa000] ;  /* 0x00a00000d71c783b */ /* 0x000eec0000004200 */
[----:B------:R-:W4:Y:S08]  /*6320*/  MUFU.EX2 R15, R15 ;  /* 0x0000000f000f7308 */ /* 0x000f300000000800 */
[----:B------:R5:W1:Y:S01]  /*6330*/  MUFU.EX2 R14, R5 ;  /* 0x00000005000e7308 */ /* 0x000a620000000800 */
[----:B--2---:R-:W-:-:S02]  /*6340*/  FMUL.FTZ R148, R148, R20 ;  /* 0x0000001494947220 */ /* 0x004fc40000410000 */
[-C--:B------:R-:W-:Y:S02]  /*6350*/  FMUL.FTZ R149, R149, R20.reuse ;  /* 0x0000001495957220 */ /* 0x080fe40000410000 */
[-C--:B------:R-:W-:Y:S02]  /*6360*/  FMUL.FTZ R156, R156, R20.reuse ;  /* 0x000000149c9c7220 */ /* 0x080fe40000410000 */
[----:B------:R-:W-:Y:S01]  /*6370*/  FMUL.FTZ R157, R157, R20 ;  /* 0x000000149d9d7220 */ /* 0x000fe20000410000 */
[----:B------:R-:W2:Y:S01]  /*6380*/  MUFU.EX2 R3, R3 ;  /* 0x0000000300037308 */ /* 0x000ea20000000800 */
[-C--:B----4-:R-:W-:Y:S02]  /*6390*/  FMUL.FTZ R150, R150, R15.reuse ;  /* 0x0000000f96967220 */ /* 0x090fe40000410000 */
[-C--:B------:R-:W-:Y:S02]  /*63a0*/  FMUL.FTZ R151, R151, R15.reuse ;  /* 0x0000000f97977220 */ /* 0x080fe40000410000 */
[----:B------:R-:W-:-:S02]  /*63b0*/  FMUL.FTZ R158, R158, R15 ;  /* 0x0000000f9e9e7220 */ /* 0x000fc40000410000 */
[----:B------:R-:W-:Y:S01]  /*63c0*/  FMUL.FTZ R159, R159, R15 ;  /* 0x0000000f9f9f7220 */ /* 0x000fe20000410000 */
[----:B------:R4:W3:Y:S01]  /*63d0*/  MUFU.EX2 R209, R4 ;  /* 0x0000000400d17308 */ /* 0x0008e20000000800 */
[----:B-----5:R-:W-:Y:S01]  /*63e0*/  F2FP.BF16.PACK_AB R5, R228, R210 ;  /* 0x000000d2e405723e */ /* 0x020fe200000010ff */
[-C--:B-1----:R-:W-:Y:S01]  /*63f0*/  FMUL.FTZ R144, R144, R14.reuse ;  /* 0x0000000e90907220 */ /* 0x082fe20000410000 */
[C---:B------:R-:W-:Y:S01]  /*6400*/  HMMA.16816.F32.BF16 R148, R16.reuse, R24, R148 ;  /* 0x000000181094723c */ /* 0x040fe20000041894 */
[-C--:B------:R-:W-:Y:S02]  /*6410*/  FMUL.FTZ R145, R145, R14.reuse ;  /* 0x0000000e91917220 */ /* 0x080fe40000410000 */
[-C--:B------:R-:W-:Y:S02]  /*6420*/  FMUL.FTZ R152, R152, R14.reuse ;  /* 0x0000000e98987220 */ /* 0x080fe40000410000 */
[-C--:B--2---:R-:W-:Y:S02]  /*6430*/  FMUL.FTZ R146, R146, R3.reuse ;  /* 0x0000000392927220 */ /* 0x084fe40000410000 */
[-C--:B------:R-:W-:Y:S01]  /*6440*/  FMUL.FTZ R147, R147, R3.reuse ;  /* 0x0000000393937220 */ /* 0x080fe20000410000 */
[----:B------:R-:W-:Y:S01]  /*6450*/  HMMA.16816.F32.BF16 R200, R16, R26, R156 ;  /* 0x0000001a10c8723c */ /* 0x000fe2000004189c */
[----:B------:R-:W-:Y:S01]  /*6460*/  FMUL.FTZ R153, R153, R14 ;  /* 0x0000000e99997220 */ /* 0x000fe20000410000 */
[----:B------:R-:W-:Y:S01]  /*6470*/  LDSM.16.MT88.4 R156, [R213+0xa800] ;  /* 0x00a80000d59c783b */ /* 0x000fe20000004200 */
[-C--:B------:R-:W-:Y:S01]  /*6480*/  FMUL.FTZ R154, R154, R3.reuse ;  /* 0x000000039a9a7220 */ /* 0x080fe20000410000 */
[----:B----4-:R-:W-:Y:S01]  /*6490*/  F2FP.BF16.PACK_AB R4, R229, R230 ;  /* 0x000000e6e504723e */ /* 0x010fe200000010ff */
[----:B------:R-:W-:Y:S01]  /*64a0*/  FMUL.FTZ R155, R155, R3 ;  /* 0x000000039b9b7220 */ /* 0x000fe20000410000 */
[----:B---3--:R-:W-:Y:S01]  /*64b0*/  F2FP.BF16.PACK_AB R7, R209, R211 ;  /* 0x000000d3d107723e */ /* 0x008fe200000010ff */
        /* <DEDUP_REMOVED lines=10> */
[----:B------:R-:W1:Y:S01]  /*6560*/  LDSM.16.MT88.4 R24, [R215+0xb000] ;  /* 0x00b00000d718783b */ /* 0x000e620000004200 */
[-C--:B------:R-:W-:Y:S02]  /*6570*/  FMUL.FTZ R168, R168, R14.reuse ;  /* 0x0000000ea8a87220 */ /* 0x080fe40000410000 */
[----:B------:R-:W-:Y:S02]  /*6580*/  FMUL.FTZ R169, R169, R14 ;  /* 0x0000000ea9a97220 */ /* 0x000fe40000410000 */
[-C--:B------:R-:W-:Y:S02]  /*6590*/  FMUL.FTZ R170, R170, R3.reuse ;  /* 0x00000003aaaa7220 */ /* 0x080fe40000410000 */
[----:B------:R-:W-:Y:S01]  /*65a0*/  HMMA.16816.F32.BF16 R196, R4, R140, R40 ;  /* 0x0000008c04c4723c */ /* 0x000fe20000041828 */
[----:B------:R-:W2:Y:S01]  /*65b0*/  LDSM.16.MT88.4 R40, [R217+0xb000] ;  /* 0x00b00000d928783b */ /* 0x000ea20000004200 */
        /* <DEDUP_REMOVED lines=39> */
[C---:B-1----:R-:W-:Y:S01]  /*6830*/  HMMA.16816.F32.BF16 R88, R4.reuse, R24, R88 ;  /* 0x000000180458723c */ /* 0x042fe20000041858 */
        /* <DEDUP_REMOVED lines=19> */
[----:B--2---:R-:W-:Y:S01]  /*6970*/  HMMA.16816.F32.BF16 R120, R4, R40, R120 ;  /* 0x000000280478723c */ /* 0x004fe20000041878 */
        /* <DEDUP_REMOVED lines=8> */
[----:B------:R-:W-:Y:S01]  /*6a00*/  FFMA.FTZ R4, R179, c[0x0][0x23c], -R8 ;  /* 0x00008f00b3047a23 */ /* 0x000fe20000010808 */
[C---:B------:R-:W-:Y:S01]  /*6a10*/  HMMA.16816.F32.BF16 R116, R16.reuse, R40, R116 ;  /* 0x000000281074723c */ /* 0x040fe20000041874 */
[-C--:B------:R-:W-:Y:S02]  /*6a20*/  FMUL.FTZ R38, R38, R15.reuse ;  /* 0x0000000f26267220 */ /* 0x080fe40000410000 */
[----:B------:R1:W-:Y:S01]  /*6a30*/  MUFU.EX2 R206, R4 ;  /* 0x0000000400ce7308 */ /* 0x0003e20000000800 */
        /* <DEDUP_REMOVED lines=10> */
[----:B-1----:R-:W-:Y:S02]  /*6ae0*/  FFMA.FTZ R4, R178, c[0x0][0x23c], -R8 ;  /* 0x00008f00b2047a23 */ /* 0x002fe40000010808 */
[----:B------:R-:W-:-:S02]  /*6af0*/  FMUL.FTZ R71, R71, R15 ;  /* 0x0000000f47477220 */ /* 0x000fc40000410000 */
[----:B------:R1:W2:Y:S01]  /*6b00*/  MUFU.EX2 R207, R4 ;  /* 0x0000000400cf7308 */ /* 0x0002a20000000800 */
        /* <DEDUP_REMOVED lines=10> */
[----:B-1----:R-:W-:Y:S01]  /*6bb0*/  FFMA.FTZ R4, R176, c[0x0][0x23c], -R8 ;  /* 0x00008f00b0047a23 */ /* 0x002fe20000010808 */
[----:B------:R-:W-:Y:S01]  /*6bc0*/  HMMA.16816.F32.BF16 R84, R16, R24, R84 ;  /* 0x000000181054723c */ /* 0x000fe20000041854 */
[-C--:B------:R-:W-:Y:S02]  /*6bd0*/  FMUL.FTZ R172, R172, R20.reuse ;  /* 0x00000014acac7220 */ /* 0x080fe40000410000 */
[----:B------:R1:W-:Y:S01]  /*6be0*/  MUFU.EX2 R208, R4 ;  /* 0x0000000400d07308 */ /* 0x0003e20000000800 */
        /* <DEDUP_REMOVED lines=9> */
[----:B------:R-:W-:Y:S01]  /*6c80*/  FMUL.FTZ R64, R64, R20 ;  /* 0x0000001440407220 */ /* 0x000fe20000410000 */
[----:B------:R-:W3:Y:S01]  /*6c90*/  LDSM.16.MT88.4 R172, [R215+0xa800] ;  /* 0x00a80000d7ac783b */ /* 0x000ee20000004200 */
[----:B-1----:R-:W-:-:S02]  /*6ca0*/  FFMA.FTZ R4, R177, c[0x0][0x23c], -R8 ;  /* 0x00008f00b1047a23 */ /* 0x002fc40000010808 */
[-C--:B------:R-:W-:Y:S02]  /*6cb0*/  FMUL.FTZ R65, R65, R20.reuse ;  /* 0x0000001441417220 */ /* 0x080fe40000410000 */
[----:B------:R1:W4:Y:S01]  /*6cc0*/  MUFU.EX2 R205, R4 ;  /* 0x0000000400cd7308 */ /* 0x0003220000000800 */
[-C--:B------:R-:W-:Y:S01]  /*6cd0*/  FMUL.FTZ R66, R66, R15.reuse ;  /* 0x0000000f42427220 */ /* 0x080fe20000410000 */
[C---:B------:R-:W-:Y:S01]  /*6ce0*/  HMMA.16816.F32.BF16 R140, R16.reuse, R142, R48 ;  /* 0x0000008e108c723c */ /* 0x040fe20000041830 */
[-C--:B------:R-:W-:Y:S01]  /*6cf0*/  FMUL.FTZ R67, R67, R15.reuse ;  /* 0x0000000f43437220 */ /* 0x080fe20000410000 */
[----:B------:R-:W5:Y:S01]  /*6d00*/  LDSM.16.MT88.4 R48, [R218+0xa800] ;  /* 0x00a80000da30783b */ /* 0x000f620000004200 */
[-C--:B------:R-:W-:Y:S02]  /*6d10*/  FMUL.FTZ R80, R80, R20.reuse ;  /* 0x0000001450507220 */ /* 0x080fe40000410000 */
[-C--:B------:R-:W-:Y:S02]  /*6d20*/  FMUL.FTZ R81, R81, R20.reuse ;  /* 0x0000001451517220 */ /* 0x080fe40000410000 */
[-C--:B------:R-:W-:Y:S01]  /*6d30*/  FMUL.FTZ R82, R82, R15.reuse ;  /* 0x0000000f52527220 */ /* 0x080fe20000410000 */
[----:B------:R-:W-:Y:S01]  /*6d40*/  HMMA.16816.F32.BF16 R136, R16, R138, R64 ;  /* 0x0000008a1088723c */ /* 0x000fe20000041840 */
[----:B------:R-:W-:Y:S01]  /*6d50*/  FMUL.FTZ R83, R83, R15 ;  /* 0x0000000f53537220 */ /* 0x000fe20000410000 */
[----:B------:R-:W-:Y:S01]  /*6d60*/  LDSM.16.MT88.4 R64, [R217+0xa800] ;  /* 0x00a80000d940783b */ /* 0x000fe20000004200 */
[----:B------:R-:W-:-:S02]  /*6d70*/  FMUL.FTZ R96, R96, R20 ;  /* 0x0000001460607220 */ /* 0x000fc40000410000 */
[-C--:B------:R-:W-:Y:S02]  /*6d80*/  FMUL.FTZ R97, R97, R20.reuse ;  /* 0x0000001461617220 */ /* 0x080fe40000410000 */
[----:B-1----:R-:W-:Y:S01]  /*6d90*/  FFMA.FTZ R4, R183, c[0x0][0x23c], -R2 ;  /* 0x00008f00b7047a23 */ /* 0x002fe20000010802 */
[----:B------:R-:W-:Y:S01]  /*6da0*/  HMMA.16816.F32.BF16 R132, R16, R134, R80 ;  /* 0x000000861084723c */ /* 0x000fe20000041850 */
[-C--:B------:R-:W-:Y:S01]  /*6db0*/  FMUL.FTZ R98, R98, R15.reuse ;  /* 0x0000000f62627220 */ /* 0x080fe20000410000 */
[----:B------:R-:W-:Y:S01]  /*6dc0*/  LDSM.16.MT88.4 R80, [R213+0xb800] ;  /* 0x00b80000d550783b */ /* 0x000fe20000004200 */
[----:B------:R1:W-:Y:S01]  /*6dd0*/  MUFU.EX2 R183, R4 ;  /* 0x0000000400b77308 */ /* 0x0003e20000000800 */
[----:B------:R-:W-:Y:S02]  /*6de0*/  FMUL.FTZ R99, R99, R15 ;  /* 0x0000000f63637220 */ /* 0x000fe40000410000 */
[-C--:B------:R-:W-:Y:S02]  /*6df0*/  FMUL.FTZ R112, R112, R20.reuse ;  /* 0x0000001470707220 */ /* 0x080fe40000410000 */
[----:B------:R-:W-:-:S02]  /*6e00*/  FMUL.FTZ R113, R113, R20 ;  /* 0x0000001471717220 */ /* 0x000fc40000410000 */
[-C--:B------:R-:W-:Y:S01]  /*6e10*/  FMUL.FTZ R114, R114, R15.reuse ;  /* 0x0000000f72727220 */ /* 0x080fe20000410000 */
[C---:B------:R-:W-:Y:S01]  /*6e20*/  HMMA.16816.F32.BF16 R24, R16.reuse, R26, R96 ;  /* 0x0000001a1018723c */ /* 0x040fe20000041860 */
[-C--:B------:R-:W-:Y:S01]  /*6e30*/  FMUL.FTZ R115, R115, R15.reuse ;  /* 0x0000000f73737220 */ /* 0x080fe20000410000 */
[----:B------:R-:W-:Y:S01]  /*6e40*/  LDSM.16.MT88.4 R96, [R215+0xb800] ;  /* 0x00b80000d760783b */ /* 0x000fe20000004200 */
[-C--:B------:R-:W-:Y:S02]  /*6e50*/  FMUL.FTZ R128, R128, R20.reuse ;  /* 0x0000001480807220 */ /* 0x080fe40000410000 */
[----:B------:R-:W-:Y:S02]  /*6e60*/  FMUL.FTZ R129, R129, R20 ;  /* 0x0000001481817220 */ /* 0x000fe40000410000 */
[-C--:B------:R-:W-:Y:S01]  /*6e70*/  FMUL.FTZ R130, R130, R15.reuse ;  /* 0x0000000f82827220 */ /* 0x080fe20000410000 */
[----:B------:R-:W-:Y:S01]  /*6e80*/  HMMA.16816.F32.BF16 R32, R16, R34, R112 ;  /* 0x000000221020723c */ /* 0x000fe20000041870 */
[----:B-1----:R-:W-:Y:S01]  /*6e90*/  FFMA.FTZ R4, R182, c[0x0][0x23c], -R2 ;  /* 0x00008f00b6047a23 */ /* 0x002fe20000010802 */
[----:B------:R-:W-:Y:S01]  /*6ea0*/  LDSM.16.MT88.4 R112, [R218+0xb800] ;  /* 0x00b80000da70783b */ /* 0x000fe20000004200 */
[----:B------:R-:W-:-:S02]  /*6eb0*/  FMUL.FTZ R131, R131, R15 ;  /* 0x0000000f83837220 */ /* 0x000fc40000410000 */
[----:B------:R1:W1:Y:S01]  /*6ec0*/  MUFU.EX2 R182, R4 ;  /* 0x0000000400b67308 */ /* 0x0002620000000800 */
[----:B------:R-:W-:Y:S02]  /*6ed0*/  FFMA.FTZ R8, R250, R20, R241 ;  /* 0x00000014fa087223 */ /* 0x000fe400000100f1 */
[----:B------:R-:W-:Y:S02]  /*6ee0*/  FFMA.FTZ R3, R247, R3, R210 ;  /* 0x00000003f7037223 */ /* 0x000fe400000100d2 */
[----:B------:R-:W-:Y:S07]  /*6ef0*/  HMMA.16816.F32.BF16 R16, R16, R42, R128 ;  /* 0x0000002a1010723c */ /* 0x000fee0000041880 */
[----:B--2---:R-:W-:-:S02]  /*6f00*/  F2FP.BF16.PACK_AB R128, R207, R206 ;  /* 0x000000cecf80723e */ /* 0x004fc400000010ff */
[----:B----4-:R-:W-:Y:S01]  /*6f10*/  F2FP.BF16.PACK_AB R130, R205, R208 ;  /* 0x000000d0cd82723e */ /* 0x010fe200000010ff */
[--C-:B-1----:R-:W-:Y:S01]  /*6f20*/  FFMA.FTZ R4, R180, c[0x0][0x23c], -R2.reuse ;  /* 0x00008f00b4047a23 */ /* 0x102fe20000010802 */
[----:B------:R-:W-:Y:S01]  /*6f30*/  F2FP.BF16.PACK_AB R129, R182, R183 ;  /* 0x000000b7b681723e */ /* 0x000fe200000010ff */
[----:B------:R-:W-:Y:S02]  /*6f40*/  FFMA.FTZ R2, R181, c[0x0][0x23c], -R2 ;  /* 0x00008f00b5027a23 */ /* 0x000fe40000010802 */
[----:B------:R1:W-:Y:S08]  /*6f50*/  MUFU.EX2 R204, R4 ;  /* 0x0000000400cc7308 */ /* 0x0003f00000000800 */
[----:B------:R2:W4:Y:S01]  /*6f60*/  MUFU.EX2 R180, R2 ;  /* 0x0000000200b47308 */ /* 0x0005220000000800 */
[----:B-1----:R-:W1:Y:S01]  /*6f70*/  LDSM.16.MT88.4 R4, [R217+0xb800] ;  /* 0x00b80000d904783b */ /* 0x002e620000004200 */
[----:B--2---:R-:W-:Y:S01]  /*6f80*/  FFMA.FTZ R2, R184, c[0x0][0x23c], -R0 ;  /* 0x00008f00b8027a23 */ /* 0x004fe20000010800 */
[----:B----4-:R-:W-:-:S05]  /*6f90*/  F2FP.BF16.PACK_AB R131, R180, R204 ;  /* 0x000000ccb483723e */ /* 0x010fca00000010ff */
[----:B------:R2:W-:Y:S02]  /*6fa0*/  MUFU.EX2 R179, R2 ;  /* 0x0000000200b37308 */ /* 0x0005e40000000800 */
[C---:B------:R-:W-:Y:S08]  /*6fb0*/  HMMA.16816.F32.BF16 R148, R128.reuse, R156, R148 ;  /* 0x0000009c8094723c */ /* 0x040ff00000041894 */
[----:B---3--:R-:W-:Y:S01]  /*6fc0*/  HMMA.16816.F32.BF16 R160, R128, R172, R160 ;  /* 0x000000ac80a0723c */ /* 0x008fe200000418a0 */
[----:B--2---:R-:W-:-:S04]  /*6fd0*/  FFMA.FTZ R2, R185, c[0x0][0x23c], -R0 ;  /* 0x00008f00b9027a23 */ /* 0x004fc80000010800 */
[----:B------:R2:W3:Y:S03]  /*6fe0*/  MUFU.EX2 R178, R2 ;  /* 0x0000000200b27308 */ /* 0x0004e60000000800 */
[C---:B-----5:R-:W-:Y:S08]  /*6ff0*/  HMMA.16816.F32.BF16 R36, R128.reuse, R48, R36 ;  /* 0x000000308024723c */ /* 0x060ff00000041824 */
[----:B-1----:R-:W-:Y:S01]  /*7000*/  HMMA.16816.F32.BF16 R116, R128, R4, R116 ;  /* 0x000000048074723c */ /* 0x002fe20000041874 */
[--C-:B--2---:R-:W-:Y:S01]  /*7010*/  FFMA.FTZ R2, R186, c[0x0][0x23c], -R0.reuse ;  /* 0x00008f00ba027a23 */ /* 0x104fe20000010800 */
[----:B---3--:R-:W-:Y:S01]  /*7020*/  F2FP.BF16.PACK_AB R124, R178, R179 ;  /* 0x000000b3b27c723e */ /* 0x008fe200000010ff */
[----:B------:R-:W-:-:S05]  /*7030*/  FFMA.FTZ R0, R187, c[0x0][0x23c], -R0 ;  /* 0x00008f00bb007a23 */ /* 0x000fca0000010800 */
[C---:B------:R-:W-:Y:S01]  /*7040*/  HMMA.16816.F32.BF16 R52, R128.reuse, R64, R52 ;  /* 0x000000408034723c */ /* 0x040fe20000041834 */
[----:B------:R1:W-:Y:S07]  /*7050*/  MUFU.EX2 R177, R2 ;  /* 0x0000000200b17308 */ /* 0x0003ee0000000800 */
[C---:B------:R-:W-:Y:S01]  /*7060*/  HMMA.16816.F32.BF16 R68, R128.reuse, R80, R68 ;  /* 0x000000508044723c */ /* 0x040fe20000041844 */
[----:B------:R2:W3:Y:S07]  /*7070*/  MUFU.EX2 R176, R0 ;  /* 0x0000000000b07308 */ /* 0x0004ee0000000800 */
[----:B------:R-:W-:Y:S01]  /*7080*/  HMMA.16816.F32.BF16 R84, R128, R96, R84 ;  /* 0x000000608054723c */ /* 0x000fe20000041854 */
[----:B-1----:R-:W-:-:S07]  /*7090*/  FFMA.FTZ R2, R190, c[0x0][0x23c], -R13 ;  /* 0x00008f00be027a23 */ /* 0x002fce000001080d */
[----:B------:R-:W-:Y:S01]  /*70a0*/  HMMA.16816.F32.BF16 R100, R128, R112, R100 ;  /* 0x000000708064723c */ /* 0x000fe20000041864 */
[----:B--2---:R-:W-:Y:S01]  /*70b0*/  FFMA.FTZ R0, R188, c[0x0][0x23c], -R13 ;  /* 0x00008f00bc007a23 */ /* 0x004fe2000001080d */
[----:B---3--:R-:W-:-:S03]  /*70c0*/  F2FP.BF16.PACK_AB R126, R176, R177 ;  /* 0x000000b1b07e723e */ /* 0x008fc600000010ff */
        /* <DEDUP_REMOVED lines=64> */
[----:B------:R-:W-:Y:S08]  /*74d0*/  HMMA.16816.F32.BF16 R112, R128, R114, R32 ;  /* 0x000000728070723c */ /* 0x000ff00000041820 */
[-C--:B------:R-:W-:Y:S08]  /*74e0*/  HMMA.16816.F32.BF16 R124, R124, R6.reuse, R192 ;  /* 0x000000067c7c723c */ /* 0x080ff000000418c0 */
[----:B------:R-:W-:Y:S01]  /*74f0*/  HMMA.16816.F32.BF16 R128, R128, R6, R16 ;  /* 0x000000068080723c */ /* 0x000fe20000041810 */
[----:B------:R-:W-:Y:S05]  /*7500*/  @!UPT UIADD3 URZ, URZ, URZ, URZ ;  /* 0x0000003f3f3ff290 */ /* 0x000fea000fffe03f */
[----:B------:R-:W-:Y:S11]  /*7510*/  @!P3 BRA `(.L_x_1175) ;  /* 0x00008c200000b947 */ /* 0x000ff60003800000 */
[----:B------:R-:W2:Y:S04]  /*7520*/  LDL.64 R186, [R1+0x30] ;  /* 0x0000300001ba7983 */ /* 0x000ea80000100a00 */
[----:B------:R-:W3:Y:S04]  /*7530*/  LDL.64 R184, [R1] ;  /* 0x0000000001b87983 */ /* 0x000ee80000100a00 */
[----:B------:R-:W4:Y:S01]  /*7540*/  LDL R243, [R1+0x38] ;  /* 0x0000380001f37983 */ /* 0x000f220000100800 */
[----:B------:R-:W-:Y:S01]  /*7550*/  IADD3 R226, R244, -0x3, RZ ;  /* 0xfffffffdf4e27810 */ /* 0x000fe20007ffe0ff */
[----:B------:R-:W-:-:S04]  /*7560*/  DEPBAR.LE SB0, 0x0 ;  /* 0x000080000000791a */ /* 0x000fc80000000000 */
[----:B------:R-:W-:Y:S01]  /*7570*/  SHF.R.S32.HI R0, RZ, 0x1f, R226 ;  /* 0x0000001fff007819 */ /* 0x000fe200000114e2 */
[----:B------:R-:W-:Y:S01]  /*7580*/  BAR.SYNC.DEFER_BLOCKING 0x0 ;  /* 0x0000000000007b1d */ /* 0x000fe20000010000 */
[----:B------:R-:W-:Y:S01]  /*7590*/  IMAD.WIDE.U32 R4, R226, c[0x0][0x1a0], RZ ;  /* 0x00006800e2047a25 */ /* 0x000fe200078e00ff */
[----:B------:R-:W-:-:S03]  /*75a0*/  MOV R181, c[0x0][0x1a0] ;  /* 0x0000680000b57a02 */ /* 0x000fc60000000f00 */
[----:B------:R-:W-:Y:S01]  /*75b0*/  IMAD R0, R0, c[0x0][0x1a0], RZ ;  /* 0x0000680000007a24 */ /* 0x000fe200078e02ff */
[----:B------:R-:W-:-:S03]  /*75c0*/  SHF.L.U32 R181, R181, 0x4, RZ ;  /* 0x00000004b5b57819 */ /* 0x000fc600000006ff */
[----:B------:R-:W-:-:S05]  /*75d0*/  IMAD R2, R226, c[0x0][0x1a4], R0 ;  /* 0x00006900e2027a24 */ /* 0x000fca00078e0200 */
[----:B------:R-:W-:Y:S01]  /*75e0*/  IADD3 R3, R5, R2, RZ ;  /* 0x0000000205037210 */ /* 0x000fe20007ffe0ff */
[----:B------:R-:W-:Y:S01]  /*75f0*/  @P2 STS.128 [R224+0xa000], RZ ;  /* 0x00a000ffe0002388 */ /* 0x000fe20000000c00 */
[----:B--2---:R-:W-:-:S04]  /*7600*/  LEA R0, P3, R4, R186, 0x5 ;  /* 0x000000ba04007211 */ /* 0x004fc800078628ff */
[----:B------:R-:W-:Y:S02]  /*7610*/  IADD3 R2, P0, R181, R0, RZ ;  /* 0x00000000b5027210 */ /* 0x000fe40007f1e0ff */
[----:B---3--:R-:W-:Y:S02]  /*7620*/  LEA.HI.X R3, R4, R185, R3, 0x5, P3 ;  /* 0x000000b904037211 */ /* 0x008fe400018f2c03 */
[C---:B------:R-:W-:Y:S02]  /*7630*/  @!P2 LEA R16, P5, R0.reuse, c[0x0][0x170], 0x1 ;  /* 0x00005c000010aa11 */ /* 0x040fe400078a08ff */
[----:B------:R-:W-:Y:S02]  /*7640*/  @!P1 LEA R6, P3, R0, c[0x0][0x170], 0x1 ;  /* 0x00005c0000069a11 */ /* 0x000fe400078608ff */
[----:B------:R-:W-:Y:S02]  /*7650*/  @!P2 LEA R14, P4, R2, c[0x0][0x170], 0x1 ;  /* 0x00005c00020eaa11 */ /* 0x000fe400078808ff */
[----:B----4-:R-:W-:-:S02]  /*7660*/  IADD3.X R5, R243, R3, RZ, P0, !PT ;  /* 0x00000003f3057210 */ /* 0x010fc400007fe4ff */
        /* <DEDUP_REMOVED lines=10> */
[----:B------:R-:W-:-:S03]  /*7710*/  ISETP.GE.AND P3, PT, R244, 0x4, PT ;  /* 0x00000004f400780c */ /* 0x000fc60003f66270 */
        /* <DEDUP_REMOVED lines=19> */
[----:B------:R-:W-:Y:S04]  /*7850*/  LDSM.16.M88.4 R140, [R223+0x800] ;  /* 0x00080000df8c783b */ /* 0x000fe80000000200 */
        /* <DEDUP_REMOVED lines=12> */
[C---:B--2---:R-:W-:Y:S08]  /*7920*/  HMMA.16816.F32.BF16 R204, R4.reuse, R132, R180 ;  /* 0x0000008404cc723c */ /* 0x044ff000000418b4 */
[C---:B------:R-:W-:Y:S01]  /*7930*/  HMMA.16816.F32.BF16 R200, R4.reuse, R140, R136 ;  /* 0x0000008c04c8723c */ /* 0x040fe20000041888 */
[----:B------:R-:W-:Y:S07]  /*7940*/  LDSM.16.M88.4 R136, [R221+0x8800] ;  /* 0x00880000dd88783b */ /* 0x000fee0000000200 */
[C---:B------:R-:W-:Y:S08]  /*7950*/  HMMA.16816.F32.BF16 R196, R4.reuse, R134, R176 ;  /* 0x0000008604c4723c */ /* 0x040ff000000418b0 */
[----:B------:R-:W-:Y:S01]  /*7960*/  HMMA.16816.F32.BF16 R32, R4, R142, R16 ;  /* 0x0000008e0420723c */ /* 0x000fe20000041810 */
[----:B------:R-:W1:Y:S04]  /*7970*/  LDSM.16.M88.4 R4, [R222+0x2000] ;  /* 0x00200000de04783b */ /* 0x000e680000000200 */
[----:B------:R-:W2:Y:S03]  /*7980*/  LDSM.16.M88.4 R16, [R222] ;  /* 0x00000000de10783b */ /* 0x000ea60000000200 */
[C---:B------:R-:W-:Y:S08]  /*7990*/  HMMA.16816.F32.BF16 R180, R24.reuse, R132, R184 ;  /* 0x0000008418b4723c */ /* 0x040ff000000418b8 */
[C---:B------:R-:W-:Y:S01]  /*79a0*/  HMMA.16816.F32.BF16 R176, R24.reuse, R134, R192 ;  /* 0x0000008618b0723c */ /* 0x040fe200000418c0 */
[----:B------:R-:W-:Y:S07]  /*79b0*/  LDSM.16.M88.4 R132, [R219] ;  /* 0x00000000db84783b */ /* 0x000fee0000000200 */
[C---:B------:R-:W-:Y:S08]  /*79c0*/  HMMA.16816.F32.BF16 R184, R24.reuse, R140, R188 ;  /* 0x0000008c18b8723c */ /* 0x040ff000000418bc */
[----:B------:R-:W-:Y:S01]  /*79d0*/  HMMA.16816.F32.BF16 R140, R24, R142, R20 ;  /* 0x0000008e188c723c */ /* 0x000fe20000041814 */
[----:B------:R-:W4:Y:S04]  /*79e0*/  LDSM.16.M88.4 R20, [R220+0x2000] ;  /* 0x00200000dc14783b */ /* 0x000f280000000200 */
[----:B------:R-:W-:Y:S03]  /*79f0*/  LDSM.16.M88.4 R24, [R220] ;  /* 0x00000000dc18783b */ /* 0x000fe60000000200 */
[C---:B-1----:R-:W-:Y:S08]  /*7a00*/  HMMA.16816.F32.BF16 R192, R4.reuse, R28, R204 ;  /* 0x0000001c04c0723c */ /* 0x042ff000000418cc */
[C---:B------:R-:W-:Y:S01]  /*7a10*/  HMMA.16816.F32.BF16 R204, R4.reuse, R138, R32 ;  /* 0x0000008a04cc723c */ /* 0x040fe20000041820 */
[----:B------:R-:W1:Y:S07]  /*7a20*/  LDSM.16.M88.4 R32, [R219+0x800] ;  /* 0x00080000db20783b */ /* 0x000e6e0000000200 */
[C---:B------:R-:W-:Y:S08]  /*7a30*/  HMMA.16816.F32.BF16 R228, R4.reuse, R136, R200 ;  /* 0x0000008804e4723c */ /* 0x040ff000000418c8 */
[----:B------:R-:W-:Y:S01]  /*7a40*/  HMMA.16816.F32.BF16 R208, R4, R30, R196 ;  /* 0x0000001e04d0723c */ /* 0x000fe200000418c4 */
[----:B------:R-:W-:Y:S07]  /*7a50*/  LDSM.16.M88.4 R4, [R214+0x6000] ;  /* 0x00600000d604783b */ /* 0x000fee0000000200 */
[C---:B--2---:R-:W-:Y:S08]  /*7a60*/  HMMA.16816.F32.BF16 R196, R16.reuse, R136, R184 ;  /* 0x0000008810c4723c */ /* 0x044ff000000418b8 */
[C---:B------:R-:W-:Y:S01]  /*7a70*/  HMMA.16816.F32.BF16 R184, R16.reuse, R138, R140 ;  /* 0x0000008a10b8723c */ /* 0x040fe2000004188c */
[----:B------:R-:W2:Y:S04]  /*7a80*/  LDSM.16.M88.4 R140, [R212+0x9000] ;  /* 0x00900000d48c783b */ /* 0x000ea80000000200 */
[----:B------:R-:W5:Y:S03]  /*7a90*/  LDSM.16.M88.4 R136, [R212+0x9800] ;  /* 0x00980000d488783b */ /* 0x000f660000000200 */
[C---:B------:R-:W-:Y:S08]  /*7aa0*/  HMMA.16816.F32.BF16 R200, R16.reuse, R28, R180 ;  /* 0x0000001c10c8723c */ /* 0x040ff000000418b4 */
[----:B------:R-:W-:Y:S01]  /*7ab0*/  HMMA.16816.F32.BF16 R188, R16, R30, R176 ;  /* 0x0000001e10bc723c */ /* 0x000fe200000418b0 */
[----:B------:R-:W2:Y:S07]  /*7ac0*/  LDSM.16.M88.4 R16, [R214+0x4000] ;  /* 0x00400000d610783b */ /* 0x000eae0000000200 */
[C---:B----4-:R-:W-:Y:S08]  /*7ad0*/  HMMA.16816.F32.BF16 R180, R20.reuse, R132, R192 ;  /* 0x0000008414b4723c */ /* 0x050ff000000418c0 */
[C---:B------:R-:W-:Y:S08]  /*7ae0*/  HMMA.16816.F32.BF16 R176, R20.reuse, R134, R208 ;  /* 0x0000008614b0723c */ /* 0x040ff000000418d0 */
[C---:B-1----:R-:W-:Y:S08]  /*7af0*/  HMMA.16816.F32.BF16 R28, R20.reuse, R32, R228 ;  /* 0x00000020141c723c */ /* 0x042ff000000418e4 */
[----:B------:R-:W-:Y:S08]  /*7b00*/  HMMA.16816.F32.BF16 R20, R20, R34, R204 ;  /* 0x000000221414723c */ /* 0x000ff000000418cc */
[C---:B------:R-:W-:Y:S08]  /*7b10*/  HMMA.16816.F32.BF16 R208, R24.reuse, R132, R200 ;  /* 0x0000008418d0723c */ /* 0x040ff000000418c8 */
[----:B------:R-:W-:Y:S01]  /*7b20*/  HMMA.16816.F32.BF16 R204, R24, R134, R188 ;  /* 0x0000008618cc723c */ /* 0x000fe200000418bc */
[----:B------:R-:W-:Y:S07]  /*7b30*/  LDSM.16.M88.4 R132, [R223+0x1800] ;  /* 0x00180000df84783b */ /* 0x000fee0000000200 */
[C---:B--2---:R-:W-:Y:S08]  /*7b40*/  HMMA.16816.F32.BF16 R192, R4.reuse, R140, R180 ;  /* 0x0000008c04c0723c */ /* 0x044ff000000418b4 */
[C---:B------:R-:W-:Y:S08]  /*7b50*/  HMMA.16816.F32.BF16 R200, R4.reuse, R142, R176 ;  /* 0x0000008e04c8723c */ /* 0x040ff000000418b0 */
[C---:B-----5:R-:W-:Y:S01]  /*7b60*/  HMMA.16816.F32.BF16 R188, R4.reuse, R136, R28 ;  /* 0x0000008804bc723c */ /* 0x060fe2000004181c */
[----:B------:R-:W-:Y:S07]  /*7b70*/  LDSM.16.M88.4 R28, [R216+0x4000] ;  /* 0x00400000d81c783b */ /* 0x000fee0000000200 */
[----:B------:R-:W-:Y:S01]  /*7b80*/  HMMA.16816.F32.BF16 R180, R4, R138, R20 ;  /* 0x0000008a04b4723c */ /* 0x000fe20000041814 */
[----:B------:R-:W-:Y:S04]  /*7b90*/  LDSM.16.M88.4 R4, [R216+0x6000] ;  /* 0x00600000d804783b */ /* 0x000fe80000000200 */
[----:B------:R-:W1:Y:S03]  /*7ba0*/  LDSM.16.M88.4 R20, [R223+0x1000] ;  /* 0x00100000df14783b */ /* 0x000e660000000200 */
[C---:B------:R-:W-:Y:S08]  /*7bb0*/  HMMA.16816.F32.BF16 R196, R24.reuse, R32, R196 ;  /* 0x0000002018c4723c */ /* 0x040ff000000418c4 */
[----:B------:R-:W-:Y:S01]  /*7bc0*/  HMMA.16816.F32.BF16 R184, R24, R34, R184 ;  /* 0x0000002218b8723c */ /* 0x000fe200000418b8 */
[----:B------:R-:W-:Y:S07]  /*7bd0*/  LDSM.16.M88.4 R24, [R222+0x4000] ;  /* 0x00400000de18783b */ /* 0x000fee0000000200 */
[C---:B------:R-:W-:Y:S08]  /*7be0*/  HMMA.16816.F32.BF16 R176, R16.reuse, R140, R208 ;  /* 0x0000008c10b0723c */ /* 0x040ff000000418d0 */
[C---:B------:R-:W-:Y:S08]  /*7bf0*/  HMMA.16816.F32.BF16 R140, R16.reuse, R142, R204 ;  /* 0x0000008e108c723c */ /* 0x040ff000000418cc */
[C---:B------:R-:W-:Y:S08]  /*7c00*/  HMMA.16816.F32.BF16 R32, R16.reuse, R136, R196 ;  /* 0x000000881020723c */ /* 0x040ff000000418c4 */
[----:B------:R-:W-:Y:S01]  /*7c10*/  HMMA.16816.F32.BF16 R184, R16, R138, R184 ;  /* 0x0000008a10b8723c */ /* 0x000fe200000418b8 */
[----:B------:R-:W2:Y:S04]  /*7c20*/  LDSM.16.M88.4 R136, [R221+0x9000] ;  /* 0x00900000dd88783b */ /* 0x000ea80000000200 */
[----:B------:R-:W-:Y:S03]  /*7c30*/  LDSM.16.M88.4 R16, [R220+0x4000] ;  /* 0x00400000dc10783b */ /* 0x000fe60000000200 */
[C---:B-1----:R-:W-:Y:S08]  /*7c40*/  HMMA.16816.F32.BF16 R192, R4.reuse, R20, R192 ;  /* 0x0000001404c0723c */ /* 0x042ff000000418c0 */
[C---:B------:R-:W-:Y:S08]  /*7c50*/  HMMA.16816.F32.BF16 R200, R4.reuse, R22, R200 ;  /* 0x0000001604c8723c */ /* 0x040ff000000418c8 */
[C---:B------:R-:W-:Y:S08]  /*7c60*/  HMMA.16816.F32.BF16 R196, R4.reuse, R132, R188 ;  /* 0x0000008404c4723c */ /* 0x040ff000000418bc */
[----:B------:R-:W-:Y:S08]  /*7c70*/  HMMA.16816.F32.BF16 R204, R4, R134, R180 ;  /* 0x0000008604cc723c */ /* 0x000ff000000418b4 */
[C---:B------:R-:W-:Y:S08]  /*7c80*/  HMMA.16816.F32.BF16 R4, R28.reuse, R20, R176 ;  /* 0x000000141c04723c */ /* 0x040ff000000418b0 */
[C---:B------:R-:W-:Y:S01]  /*7c90*/  HMMA.16816.F32.BF16 R140, R28.reuse, R22, R140 ;  /* 0x000000161c8c723c */ /* 0x040fe2000004188c */
[----:B------:R-:W1:Y:S07]  /*7ca0*/  LDSM.16.M88.4 R20, [R222+0x6000] ;  /* 0x00600000de14783b */ /* 0x000e6e0000000200 */
[C---:B------:R-:W-:Y:S01]  /*7cb0*/  HMMA.16816.F32.BF16 R188, R28.reuse, R132, R32 ;  /* 0x000000841cbc723c */ /* 0x040fe20000041820 */
[----:B------:R-:W4:Y:S07]  /*7cc0*/  LDSM.16.M88.4 R32, [R219+0x1000] ;  /* 0x00100000db20783b */ /* 0x000f2e0000000200 */
[----:B------:R-:W-:Y:S08]  /*7cd0*/  HMMA.16816.F32.BF16 R184, R28, R134, R184 ;  /* 0x000000861cb8723c */ /* 0x000ff000000418b8 */
[C---:B--2---:R-:W-:Y:S01]  /*7ce0*/  HMMA.16816.F32.BF16 R132, R24.reuse, R136, R4 ;  /* 0x000000881884723c */ /* 0x044fe20000041804 */
[----:B------:R-:W2:Y:S07]  /*7cf0*/  LDSM.16.M88.4 R4, [R220+0x6000] ;  /* 0x00600000dc04783b */ /* 0x000eae0000000200 */
[----:B------:R-:W-:Y:S08]  /*7d00*/  HMMA.16816.F32.BF16 R140, R24, R138, R140 ;  /* 0x0000008a188c723c */ /* 0x000ff0000004188c */
[----:B-1----:R-:W-:Y:S08]  /*7d10*/  HMMA.16816.F32.BF16 R28, R20, R136, R192 ;  /* 0x00000088141c723c */ /* 0x002ff000000418c0 */
[----:B----4-:R-:W-:Y:S01]  /*7d20*/  HMMA.16816.F32.BF16 R176, R16, R32, R132 ;  /* 0x0000002010b0723c */ /* 0x010fe20000041884 */
[----:B------:R-:W1:Y:S07]  /*7d30*/  LDSM.16.M88.4 R132, [R221+0x9800] ;  /* 0x00980000dd84783b */ /* 0x000e6e0000000200 */
[----:B------:R-:W-:Y:S08]  /*7d40*/  HMMA.16816.F32.BF16 R180, R20, R138, R200 ;  /* 0x0000008a14b4723c */ /* 0x000ff000000418c8 */
[----:B--2---:R-:W-:Y:S01]  /*7d50*/  HMMA.16816.F32.BF16 R136, R4, R32, R28 ;  /* 0x000000200488723c */ /* 0x004fe2000004181c */
[----:B------:R-:W2:Y:S01]  /*7d60*/  LDSM.16.M88.4 R28, [R219+0x1800] ;  /* 0x00180000db1c783b */ /* 0x000ea20000000200 */
[----:B------:R-:W-:-:S06]  /*7d70*/  DEPBAR.LE SB0, 0x0 ;  /* 0x000080000000791a */ /* 0x000fcc0000000000 */
[----:B------:R-:W-:Y:S01]  /*7d80*/  FMUL.FTZ R176, R176, c[0x0][0x2ec] ;  /* 0x0000bb00b0b07a20 */ /* 0x000fe20000410000 */
[----:B------:R-:W-:Y:S01]  /*7d90*/  HMMA.16816.F32.BF16 R140, R16, R34, R140 ;  /* 0x00000022108c723c */ /* 0x000fe2000004188c */
[----:B------:R-:W-:Y:S02]  /*7da0*/  FMUL.FTZ R177, R177, c[0x0][0x2ec] ;  /* 0x0000bb00b1b17a20 */ /* 0x000fe40000410000 */
[----:B------:R-:W-:Y:S01]  /*7db0*/  FMUL.FTZ R178, R178, c[0x0][0x2ec] ;  /* 0x0000bb00b2b27a20 */ /* 0x000fe20000410000 */
[----:B------:R-:W4:Y:S01]  /*7dc0*/  MUFU.TANH R192, R176 ;  /* 0x000000b000c07308 */ /* 0x000f220000002400 */
[----:B------:R-:W-:-:S07]  /*7dd0*/  FMUL.FTZ R179, R179, c[0x0][0x2ec] ;  /* 0x0000bb00b3b37a20 */ /* 0x000fce0000410000 */
[----:B------:R-:W1:Y:S03]  /*7de0*/  MUFU.TANH R193, R177 ;  /* 0x000000b100c17308 */ /* 0x000e660000002400 */
[----:B------:R-:W-:Y:S02]  /*7df0*/  FMUL.FTZ R136, R136, c[0x0][0x2ec] ;  /* 0x0000bb0088887a20 */ /* 0x000fe40000410000 */
[----:B------:R-:W-:Y:S02]  /*7e00*/  FMUL.FTZ R137, R137, c[0x0][0x2ec] ;  /* 0x0000bb0089897a20 */ /* 0x000fe40000410000 */
[----:B------:R-:W-:Y:S01]  /*7e10*/  FMUL.FTZ R138, R138, c[0x0][0x2ec] ;  /* 0x0000bb008a8a7a20 */ /* 0x000fe20000410000 */
[----:B------:R-:W1:Y:S01]  /*7e20*/  MUFU.TANH R195, R178 ;  /* 0x000000b200c37308 */ /* 0x000e620000002400 */
[----:B------:R-:W-:-:S03]  /*7e30*/  FMUL.FTZ R139, R139, c[0x0][0x2ec] ;  /* 0x0000bb008b8b7a20 */ /* 0x000fc60000410000 */
[----:B------:R-:W-:Y:S02]  /*7e40*/  FMUL.FTZ R13, R140, c[0x0][0x2ec] ;  /* 0x0000bb008c0d7a20 */ /* 0x000fe40000410000 */
[----:B------:R-:W-:Y:S02]  /*7e50*/  FMUL.FTZ R140, R141, c[0x0][0x2ec] ;  /* 0x0000bb008d8c7a20 */ /* 0x000fe40000410000 */
[----:B------:R5:W1:Y:S01]  /*7e60*/  MUFU.TANH R194, R179 ;  /* 0x000000b300c27308 */ /* 0x000a620000002400 */
[----:B------:R-:W-:Y:S02]  /*7e70*/  FMUL.FTZ R141, R143, c[0x0][0x2ec] ;  /* 0x0000bb008f8d7a20 */ /* 0x000fe40000410000 */
[----:B------:R-:W-:-:S05]  /*7e80*/  FMUL.FTZ R142, R142, c[0x0][0x2ec] ;  /* 0x0000bb008e8e7a20 */ /* 0x000fca0000410000 */
[----:B------:R-:W1:Y:S01]  /*7e90*/  MUFU.TANH R200, R137 ;  /* 0x0000008900c87308 */ /* 0x000e620000002400 */
[----:B-----5:R-:W-:Y:S07]  /*7ea0*/  HMMA.16816.F32.BF16 R176, R4, R34, R180 ;  /* 0x0000002204b0723c */ /* 0x020fee00000418b4 */
[----:B------:R-:W2:Y:S01]  /*7eb0*/  MUFU.TANH R180, R136 ;  /* 0x0000008800b47308 */ /* 0x000ea20000002400 */
[C---:B-1----:R-:W-:Y:S07]  /*7ec0*/  HMMA.16816.F32.BF16 R32, R24.reuse, R132, R188 ;  /* 0x000000841820723c */ /* 0x042fee00000418bc */
[----:B------:R-:W1:Y:S01]  /*7ed0*/  MUFU.TANH R181, R138 ;  /* 0x0000008a00b57308 */ /* 0x000e620000002400 */
[----:B------:R-:W-:Y:S07]  /*7ee0*/  HMMA.16816.F32.BF16 R24, R24, R134, R184 ;  /* 0x000000861818723c */ /* 0x000fee00000418b8 */
[----:B------:R5:W1:Y:S01]  /*7ef0*/  MUFU.TANH R183, R139 ;  /* 0x0000008b00b77308 */ /* 0x000a620000002400 */
[----:B------:R-:W-:-:S07]  /*7f00*/  FMUL.FTZ R143, R176, c[0x0][0x2ec] ;  /* 0x0000bb00b08f7a20 */ /* 0x000fce0000410000 */
[----:B------:R-:W1:Y:S01]  /*7f10*/  MUFU.TANH R13, R13 ;  /* 0x0000000d000d7308 */ /* 0x000e620000002400 */
[----:B------:R-:W-:Y:S02]  /*7f20*/  FMUL.FTZ R176, R177, c[0x0][0x2ec] ;  /* 0x0000bb00b1b07a20 */ /* 0x000fe40000410000 */
[----:B------:R-:W-:Y:S02]  /*7f30*/  FMUL.FTZ R178, R178, c[0x0][0x2ec] ;  /* 0x0000bb00b2b27a20 */ /* 0x000fe40000410000 */
[----:B------:R-:W-:Y:S01]  /*7f40*/  FMUL.FTZ R179, R179, c[0x0][0x2ec] ;  /* 0x0000bb00b3b37a20 */ /* 0x000fe20000410000 */
[----:B--2---:R-:W-:Y:S02]  /*7f50*/  HMMA.16816.F32.BF16 R32, R16, R28, R32 ;  /* 0x0000001c1020723c */ /* 0x004fe40000041820 */
[----:B------:R-:W2:Y:S06]  /*7f60*/  MUFU.TANH R140, R140 ;  /* 0x0000008c008c7308 */ /* 0x000eac0000002400 */
[C---:B-----5:R-:W-:Y:S02]  /*7f70*/  HMMA.16816.F32.BF16 R136, R20.reuse, R132, R196 ;  /* 0x000000841488723c */ /* 0x060fe400000418c4 */
[----:B------:R-:W1:Y:S06]  /*7f80*/  MUFU.TANH R142, R142 ;  /* 0x0000008e008e7308 */ /* 0x000e6c0000002400 */
[----:B------:R-:W-:Y:S02]  /*7f90*/  HMMA.16816.F32.BF16 R20, R20, R134, R204 ;  /* 0x000000861414723c */ /* 0x000fe400000418cc */
[----:B------:R-:W1:Y:S06]  /*7fa0*/  MUFU.TANH R141, R141 ;  /* 0x0000008d008d7308 */ /* 0x000e6c0000002400 */
[----:B------:R-:W-:Y:S01]  /*7fb0*/  HMMA.16816.F32.BF16 R16, R16, R30, R24 ;  /* 0x0000001e1010723c */ /* 0x000fe20000041818 */
[----:B------:R-:W-:Y:S01]  /*7fc0*/  FMUL.FTZ R34, R34, c[0x0][0x2ec] ;  /* 0x0000bb0022227a20 */ /* 0x000fe20000410000 */
[----:B------:R-:W1:Y:S06]  /*7fd0*/  MUFU.TANH R143, R143 ;  /* 0x0000008f008f7308 */ /* 0x000e6c0000002400 */
[C---:B------:R-:W-:Y:S02]  /*7fe0*/  HMMA.16816.F32.BF16 R136, R4.reuse, R28, R136 ;  /* 0x0000001c0488723c */ /* 0x040fe40000041888 */
[----:B------:R-:W1:Y:S05]  /*7ff0*/  MUFU.TANH R176, R176 ;  /* 0x000000b000b07308 */ /* 0x000e6a0000002400 */
[----:B------:R-:W-:Y:S01]  /*8000*/  FMUL.FTZ R28, R32, c[0x0][0x2ec] ;  /* 0x0000bb00201c7a20 */ /* 0x000fe20000410000 */
[----:B------:R-:W-:Y:S01]  /*8010*/  HMMA.16816.F32.BF16 R4, R4, R30, R20 ;  /* 0x0000001e0404723c */ /* 0x000fe20000041814 */
[----:B------:R-:W-:Y:S01]  /*8020*/  FMUL.FTZ R32, R35, c[0x0][0x2ec] ;  /* 0x0000bb0023207a20 */ /* 0x000fe20000410000 */
[----:B------:R-:W1:Y:S01]  /*8030*/  MUFU.TANH R188, R178 ;  /* 0x000000b200bc7308 */ /* 0x000e620000002400 */
[----:B------:R-:W-:-:S05]  /*8040*/  FMUL.FTZ R29, R33, c[0x0][0x2ec] ;  /* 0x0000bb00211d7a20 */ /* 0x000fca0000410000 */
[----:B------:R-:W-:Y:S02]  /*8050*/  FMUL.FTZ R16, R16, c[0x0][0x2ec] ;  /* 0x0000bb0010107a20 */ /* 0x000fe40000410000 */
[----:B------:R-:W-:Y:S01]  /*8060*/  FMUL.FTZ R19, R19, c[0x0][0x2ec] ;  /* 0x0000bb0013137a20 */ /* 0x000fe20000410000 */
[----:B------:R-:W1:Y:S05]  /*8070*/  MUFU.TANH R184, R179 ;  /* 0x000000b300b87308 */ /* 0x000e6a0000002400 */
[----:B------:R-:W-:Y:S02]  /*8080*/  FMUL.FTZ R35, R136, c[0x0][0x2ec] ;  /* 0x0000bb0088237a20 */ /* 0x000fe40000410000 */
[----:B------:R-:W-:Y:S01]  /*8090*/  FMUL.FTZ R132, R137, c[0x0][0x2ec] ;  /* 0x0000bb0089847a20 */ /* 0x000fe20000410000 */
[----:B------:R5:W1:Y:S01]  /*80a0*/  MUFU.TANH R21, R16 ;  /* 0x0000001000157308 */ /* 0x000a620000002400 */
[----:B------:R-:W-:-:S02]  /*80b0*/  FMUL.FTZ R133, R138, c[0x0][0x2ec] ;  /* 0x0000bb008a857a20 */ /* 0x000fc40000410000 */
[----:B------:R-:W-:Y:S02]  /*80c0*/  FMUL.FTZ R135, R139, c[0x0][0x2ec] ;  /* 0x0000bb008b877a20 */ /* 0x000fe40000410000 */
[----:B------:R-:W-:Y:S02]  /*80d0*/  FMUL.FTZ R4, R4, c[0x0][0x2ec] ;  /* 0x0000bb0004047a20 */ /* 0x000fe40000410000 */
[----:B------:R-:W-:Y:S01]  /*80e0*/  FMUL.FTZ R5, R5, c[0x0][0x2ec] ;  /* 0x0000bb0005057a20 */ /* 0x000fe20000410000 */
[----:B------:R-:W1:Y:S01]  /*80f0*/  MUFU.TANH R28, R28 ;  /* 0x0000001c001c7308 */ /* 0x000e620000002400 */
[----:B------:R-:W-:Y:S02]  /*8100*/  FMUL.FTZ R6, R6, c[0x0][0x2ec] ;  /* 0x0000bb0006067a20 */ /* 0x000fe40000410000 */
[----:B------:R-:W-:Y:S02]  /*8110*/  FMUL.FTZ R7, R7, c[0x0][0x2ec] ;  /* 0x0000bb0007077a20 */ /* 0x000fe40000410000 */
[----:B-----5:R-:W-:-:S03]  /*8120*/  FMUL.FTZ R16, R17, c[0x0][0x2ec] ;  /* 0x0000bb0011107a20 */ /* 0x020fc60000410000 */
[----:B------:R-:W1:Y:S01]  /*8130*/  MUFU.TANH R29, R29 ;  /* 0x0000001d001d7308 */ /* 0x000e620000002400 */
[----:B------:R-:W-:-:S07]  /*8140*/  FMUL.FTZ R17, R18, c[0x0][0x2ec] ;  /* 0x0000bb0012117a20 */ /* 0x000fce0000410000 */
[----:B------:R-:W1:Y:S08]  /*8150*/  MUFU.TANH R34, R34 ;  /* 0x0000002200227308 */ /* 0x000e700000002400 */
        /* <DEDUP_REMOVED lines=11> */
[----:B------:R3:W1:Y:S01]  /*8210*/  MUFU.TANH R33, R7 ;  /* 0x0000000700217308 */ /* 0x0006620000002400 */
[----:B------:R-:W-:Y:S06]  /*8220*/  BAR.SYNC.DEFER_BLOCKING 0x0 ;  /* 0x0000000000007b1d */ /* 0x000fec0000010000 */
[----:B------:R-:W-:Y:S05]  /*8230*/  @!P3 BRA `(.L_x_1179) ;  /* 0x000002e00000b947 */ /* 0x000fea0003800000 */
[----:B--2-4-:R-:W2:Y:S04]  /*8240*/  LDL.64 R236, [R1+0x20] ;  /* 0x0000200001ec7983 */ /* 0x014ea80000100a00 */
[----:B------:R-:W4:Y:S01]  /*8250*/  LDL.64 R240, [R1+0x18] ;  /* 0x0000180001f07983 */ /* 0x000f220000100a00 */
[----:B------:R-:W-:Y:S01]  /*8260*/  IADD3 R0, R244, -0x4, RZ ;  /* 0xfffffffcf4007810 */ /* 0x000fe20007ffe0ff */
[----:B------:R-:W-:Y:S01]  /*8270*/  IMAD.MOV.U32 R243, RZ, RZ, c[0x0][0x198] ;  /* 0x00006600fff37624 */ /* 0x000fe200078e00ff */
[----:B------:R-:W-:Y:S01]  /*8280*/  BSSY B0, `(.L_x_1180) ;  /* 0x0000028000007945 */ /* 0x000fe20003800000 */
[----:B------:R3:W-:Y:S01]  /*8290*/  @P2 STS.128 [R224+0x8000], RZ ;  /* 0x008000ffe0002388 */ /* 0x0007e20000000c00 */
[----:B------:R-:W-:Y:S01]  /*82a0*/  SHF.R.S32.HI R2, RZ, 0x1f, R0 ;  /* 0x0000001fff027819 */ /* 0x000fe20000011400 */
[----:B---3--:R-:W-:-:S04]  /*82b0*/  IMAD.WIDE.U32 R4, R0, c[0x0][0x198], RZ ;  /* 0x0000660000047a25 */ /* 0x008fc800078e00ff */
[----:B------:R-:W-:Y:S02]  /*82c0*/  IMAD R2, R2, c[0x0][0x198], RZ ;  /* 0x0000660002027a24 */ /* 0x000fe400078e02ff */
[----:B------:R-:W-:Y:S02]  /*82d0*/  IMAD.SHL.U32 R243, R243, 0x10, RZ ;  /* 0x00000010f3f37824 */ /* 0x000fe400078e00ff */
[----:B------:R-:W-:-:S04]  /*82e0*/  IMAD R2, R0, c[0x0][0x19c], R2 ;  /* 0x0000670000027a24 */ /* 0x000fc800078e0202 */
[----:B------:R-:W-:Y:S01]  /*82f0*/  IMAD.IADD R3, R5, 0x1, R2 ;  /* 0x0000000105037824 */ /* 0x000fe200078e0202 */
[----:B--2---:R-:W-:-:S04]  /*8300*/  LEA R0, P0, R4, R236, 0x5 ;  /* 0x000000ec04007211 */ /* 0x004fc800078028ff */
[----:B------:R-:W-:Y:S02]  /*8310*/  IADD3 R2, P5, R243, R0, RZ ;  /* 0x00000000f3027210 */ /* 0x000fe40007fbe0ff */
[----:B----4-:R-:W-:Y:S02]  /*8320*/  LEA.HI.X R3, R4, R241, R3, 0x5, P0 ;  /* 0x000000f104037211 */ /* 0x010fe400000f2c03 */
        /* <DEDUP_REMOVED lines=29> */
.L_x_1181:
[----:B------:R-:W-:Y:S05]  /*8500*/  BSYNC B0 ;  /* 0x0000000000007941 */ /* 0x000fea0003800000 */
.L_x_1180:
[----:B------:R-:W0:Y:S02]  /*8510*/  LDGDEPBAR ;  /* 0x00000000000079af */ /* 0x000e240000000000 */
.L_x_1179:
[----:B--2-4-:R-:W-:-:S04]  /*8520*/  LEA R0, R226, R245, 0x5 ;  /* 0x000000f5e2007211 */ /* 0x014fc800078e28ff */
[C---:B------:R-:W-:Y:S02]  /*8530*/  IADD3 R3, R0.reuse, 0x1, RZ ;  /* 0x0000000100037810 */ /* 0x040fe40007ffe0ff */
[CC--:B------:R-:W-:Y:S02]  /*8540*/  ISETP.GE.AND P4, PT, R0.reuse, R10.reuse, PT ;  /* 0x0000000a0000720c */ /* 0x0c0fe40003f86270 */
[----:B------:R-:W-:Y:S02]  /*8550*/  ISETP.GE.AND P0, PT, R3, R10, PT ;  /* 0x0000000a0300720c */ /* 0x000fe40003f06270 */
[----:B------:R-:W-:Y:S02]  /*8560*/  IADD3 R8, R0, 0x8, RZ ;  /* 0x0000000800087810 */ /* 0x000fe40007ffe0ff */
[----:B------:R-:W-:Y:S02]  /*8570*/  FSEL R2, R192, -INF , !P4 ;  /* 0xff800000c0027808 */ /* 0x000fe40006000000 */
[----:B------:R-:W-:-:S02]  /*8580*/  IADD3 R20, R0, 0x9, RZ ;  /* 0x0000000900147810 */ /* 0x000fc40007ffe0ff */
[----:B---3--:R-:W-:Y:S02]  /*8590*/  FSEL R5, R193, -INF , !P0 ;  /* 0xff800000c1057808 */ /* 0x008fe40004000000 */
[----:B------:R-:W-:Y:S02]  /*85a0*/  ISETP.GE.AND P4, PT, R8, R10, PT ;  /* 0x0000000a0800720c */ /* 0x000fe40003f86270 */
[----:B------:R-:W-:Y:S02]  /*85b0*/  FMNMX.FTZ R4, R233, R2, !PT ;  /* 0x00000002e9047209 */ /* 0x000fe40007810000 */
[----:B------:R-:W-:Y:S02]  /*85c0*/  ISETP.GE.AND P0, PT, R20, R10, PT ;  /* 0x0000000a1400720c */ /* 0x000fe40003f06270 */
[C---:B------:R-:W-:Y:S02]  /*85d0*/  IADD3 R25, R0.reuse, 0x11, RZ ;  /* 0x0000001100197810 */ /* 0x040fe40007ffe0ff */
[----:B------:R-:W-:-:S02]  /*85e0*/  IADD3 R23, R0, 0x10, RZ ;  /* 0x0000001000177810 */ /* 0x000fc40007ffe0ff */
[----:B-1----:R-:W-:Y:S02]  /*85f0*/  FSEL R13, R13, -INF , !P4 ;  /* 0xff8000000d0d7808 */ /* 0x002fe40006000000 */
[----:B------:R-:W-:Y:S02]  /*8600*/  FMNMX.FTZ R4, R5, R4, !PT ;  /* 0x0000000405047209 */ /* 0x000fe40007810000 */
[----:B------:R-:W-:Y:S02]  /*8610*/  FSEL R7, R140, -INF , !P0 ;  /* 0xff8000008c077808 */ /* 0x000fe40004000000 */
[-C--:B------:R-:W-:Y:S02]  /*8620*/  ISETP.GE.AND P0, PT, R25, R10.reuse, PT ;  /* 0x0000000a1900720c */ /* 0x080fe40003f06270 */
[----:B------:R-:W-:Y:S02]  /*8630*/  IADD3 R26, R0, 0x19, RZ ;  /* 0x00000019001a7810 */ /* 0x000fe40007ffe0ff */
[----:B------:R-:W-:-:S02]  /*8640*/  ISETP.GE.AND P4, PT, R23, R10, PT ;  /* 0x0000000a1700720c */ /* 0x000fc40003f86270 */
[----:B------:R-:W-:Y:S02]  /*8650*/  FMNMX.FTZ R4, R13, R4, !PT ;  /* 0x000000040d047209 */ /* 0x000fe40007810000 */
[----:B------:R-:W-:Y:S02]  /*8660*/  FSEL R138, R29, -INF , !P0 ;  /* 0xff8000001d8a7808 */ /* 0x000fe40004000000 */
[----:B------:R-:W-:Y:S02]  /*8670*/  ISETP.GE.AND P0, PT, R26, R10, PT ;  /* 0x0000000a1a00720c */ /* 0x000fe40003f06270 */
[----:B------:R-:W-:Y:S02]  /*8680*/  IADD3 R24, R0, 0x18, RZ ;  /* 0x0000001800187810 */ /* 0x000fe40007ffe0ff */
[----:B------:R-:W-:Y:S02]  /*8690*/  FSEL R139, R28, -INF , !P4 ;  /* 0xff8000001c8b7808 */ /* 0x000fe40006000000 */
[----:B------:R-:W-:-:S02]  /*86a0*/  FMNMX.FTZ R4, R7, R4, !PT ;  /* 0x0000000407047209 */ /* 0x000fc40007810000 */
[----:B------:R-:W-:Y:S02]  /*86b0*/  FSEL R182, R16, -INF , !P0 ;  /* 0xff80000010b67808 */ /* 0x000fe40004000000 */
[----:B------:R-:W-:Y:S02]  /*86c0*/  ISETP.GE.AND P0, PT, R0, R9, PT ;  /* 0x000000090000720c */ /* 0x000fe40003f06270 */
[----:B------:R-:W-:Y:S02]  /*86d0*/  ISETP.GE.AND P4, PT, R24, R10, PT ;  /* 0x0000000a1800720c */ /* 0x000fe40003f86270 */
[----:B------:R-:W-:Y:S02]  /*86e0*/  FMNMX.FTZ R136, R139, R4, !PT ;  /* 0x000000048b887209 */ /* 0x000fe40007810000 */
[----:B------:R-:W-:Y:S02]  /*86f0*/  FSEL R4, R195, -INF , !P0 ;  /* 0xff800000c3047808 */ /* 0x000fe40004000000 */
[----:B------:R-:W-:-:S02]  /*8700*/  FSEL R137, R21, -INF , !P4 ;  /* 0xff80000015897808 */ /* 0x000fc40006000000 */
[----:B------:R-:W-:Y:S02]  /*8710*/  FMNMX.FTZ R136, R138, R136, !PT ;  /* 0x000000888a887209 */ /* 0x000fe40007810000 */
[----:B------:R-:W-:Y:S02]  /*8720*/  ISETP.GE.AND P0, PT, R3, R9, PT ;  /* 0x000000090300720c */ /* 0x000fe40003f06270 */
[----:B------:R-:W-:Y:S02]  /*8730*/  FMNMX.FTZ R136, R137, R136, !PT ;  /* 0x0000008889887209 */ /* 0x000fe40007810000 */
[----:B------:R-:W-:Y:S02]  /*8740*/  FSEL R19, R194, -INF , !P0 ;  /* 0xff800000c2137808 */ /* 0x000fe40004000000 */
[C---:B------:R-:W-:Y:S02]  /*8750*/  ISETP.GE.AND P4, PT, R0.reuse, R11, PT ;  /* 0x0000000b0000720c */ /* 0x040fe40003f86270 */
[----:B------:R-:W-:-:S02]  /*8760*/  ISETP.GE.AND P0, PT, R0, R12, PT ;  /* 0x0000000c0000720c */ /* 0x000fc40003f06270 */
[-C--:B------:R-:W-:Y:S02]  /*8770*/  ISETP.GE.AND P5, PT, R8, R9.reuse, PT ;  /* 0x000000090800720c */ /* 0x080fe40003fa6270 */
        /* <DEDUP_REMOVED lines=19> */
[----:B------:R-:W-:Y:S02]  /*88b0*/  FSEL R6, R180, -INF , !P4 ;  /* 0xff800000b4067808 */ /* 0x000fe40006000000 */
[----:B------:R-:W-:Y:S02]  /*88c0*/  ISETP.GE.AND P5, PT, R3, R11, PT ;  /* 0x0000000b0300720c */ /* 0x000fe40003fa6270 */
[----:B------:R-:W-:Y:S02]  /*88d0*/  FSEL R181, R22, -INF , !P6 ;  /* 0xff80000016b57808 */ /* 0x000fe40007000000 */
[----:B------:R-:W-:Y:S02]  /*88e0*/  FMNMX.FTZ R0, R177, R0, !PT ;  /* 0x00000000b1007209 */ /* 0x000fe40007810000 */
[----:B------:R-:W-:-:S02]  /*88f0*/  ISETP.GE.AND P4, PT, R3, R12, PT ;  /* 0x0000000c0300720c */ /* 0x000fc40003f86270 */
[-C--:B------:R-:W-:Y:S02]  /*8900*/  ISETP.GE.AND P6, PT, R8, R11.reuse, PT ;  /* 0x0000000b0800720c */ /* 0x080fe40003fc6270 */
[----:B------:R-:W-:Y:S02]  /*8910*/  FSEL R17, R200, -INF , !P5 ;  /* 0xff800000c8117808 */ /* 0x000fe40006800000 */
[----:B------:R-:W-:Y:S02]  /*8920*/  FMNMX.FTZ R3, R227, R6, !PT ;  /* 0x00000006e3037209 */ /* 0x000fe40007810000 */
[----:B------:R-:W-:Y:S02]  /*8930*/  FMNMX.FTZ R0, R181, R0, !PT ;  /* 0x00000000b5007209 */ /* 0x000fe40007810000 */
[----:B-1----:R-:W-:Y:S02]  /*8940*/  FMNMX.FTZ R136, R136, R16, !PT ;  /* 0x0000001088887209 */ /* 0x002fe40007810000 */
[----:B------:R-:W-:Y:S01]  /*8950*/  ISETP.GE.AND P5, PT, R20, R11, PT ;  /* 0x0000000b1400720c */ /* 0x000fe20003fa6270 */
[----:B------:R-:W1:Y:S01]  /*8960*/  SHFL.BFLY PT, R28, R0, 0x2, 0x1f ;  /* 0x0c401f00001c7f89 */ /* 0x000e6200000e0000 */
[----:B------:R-:W-:-:S02]  /*8970*/  FSEL R16, R143, -INF , !P6 ;  /* 0xff8000008f107808 */ /* 0x000fc40007000000 */
[----:B------:R-:W-:Y:S01]  /*8980*/  FMNMX.FTZ R3, R17, R3, !PT ;  /* 0x0000000311037209 */ /* 0x000fe20007810000 */
[----:B------:R-:W2:Y:S01]  /*8990*/  SHFL.BFLY PT, R29, R136, 0x1, 0x1f ;  /* 0x0c201f00881d7f89 */ /* 0x000ea200000e0000 */
[----:B------:R-:W-:Y:S02]  /*89a0*/  FSEL R21, R183, -INF , !P4 ;  /* 0xff800000b7157808 */ /* 0x000fe40006000000 */
[----:B------:R-:W-:Y:S01]  /*89b0*/  ISETP.GE.AND P4, PT, R23, R11, PT ;  /* 0x0000000b1700720c */ /* 0x000fe20003f86270 */
[----:B------:R-:W-:Y:S01]  /*89c0*/  LDSM.16.MT88.4 R140, [R217+0xa000] ;  /* 0x00a00000d98c783b */ /* 0x000fe20000004200 */
[----:B------:R-:W-:Y:S02]  /*89d0*/  FSEL R22, R176, -INF , !P5 ;  /* 0xff800000b0167808 */ /* 0x000fe40006800000 */
[----:B------:R-:W-:Y:S02]  /*89e0*/  FMNMX.FTZ R3, R16, R3, !PT ;  /* 0x0000000310037209 */ /* 0x000fe40007810000 */
[----:B------:R-:W-:-:S02]  /*89f0*/  ISETP.GE.AND P6, PT, R25, R11, PT ;  /* 0x0000000b1900720c */ /* 0x000fc40003fc6270 */
[----:B------:R-:W-:Y:S02]  /*8a00*/  FSEL R176, R35, -INF , !P4 ;  /* 0xff80000023b07808 */ /* 0x000fe40006000000 */
[----:B------:R-:W-:Y:S02]  /*8a10*/  FMNMX.FTZ R3, R22, R3, !PT ;  /* 0x0000000316037209 */ /* 0x000fe40007810000 */
[----:B------:R-:W-:Y:S02]  /*8a20*/  ISETP.GE.AND P5, PT, R24, R11, PT ;  /* 0x0000000b1800720c */ /* 0x000fe40003fa6270 */
[----:B------:R-:W-:Y:S02]  /*8a30*/  ISETP.GE.AND P0, PT, R8, R12, PT ;  /* 0x0000000c0800720c */ /* 0x000fe40003f06270 */
[----:B------:R-:W-:Y:S02]  /*8a40*/  FSEL R180, R132, -INF , !P6 ;  /* 0xff80000084b47808 */ /* 0x000fe40007000000 */
[----:B------:R-:W-:-:S02]  /*8a50*/  FMNMX.FTZ R3, R176, R3, !PT ;  /* 0x00000003b0037209 */ /* 0x000fc40007810000 */
[----:B------:R-:W-:Y:S02]  /*8a60*/  FMNMX.FTZ R8, R225, R14, !PT ;  /* 0x0000000ee1087209 */ /* 0x000fe40007810000 */
[----:B------:R-:W-:Y:S02]  /*8a70*/  FSEL R183, R27, -INF , !P5 ;  /* 0xff8000001bb77808 */ /* 0x000fe40006800000 */
[----:B------:R-:W-:Y:S02]  /*8a80*/  ISETP.GE.AND P4, PT, R20, R12, PT ;  /* 0x0000000c1400720c */ /* 0x000fe40003f86270 */
[----:B------:R-:W-:Y:S02]  /*8a90*/  FMNMX.FTZ R27, R180, R3, !PT ;  /* 0x00000003b41b7209 */ /* 0x000fe40007810000 */
        /* <DEDUP_REMOVED lines=8> */
[----:B-1----:R-:W-:Y:S02]  /*8b20*/  FMNMX.FTZ R0, R28, R0, !PT ;  /* 0x000000001c007209 */ /* 0x002fe40007810000 */
[-C--:B------:R-:W-:Y:S02]  /*8b30*/  ISETP.GE.AND P4, PT, R24, R12.reuse, PT ;  /* 0x0000000c1800720c */ /* 0x080fe40003f86270 */
[----:B------:R-:W-:Y:S02]  /*8b40*/  FSEL R190, R135, -INF , !P5 ;  /* 0xff80000087be7808 */ /* 0x000fe40006800000 */
[----:B------:R-:W-:Y:S01]  /*8b50*/  FMNMX.FTZ R3, R188, R3, !PT ;  /* 0x00000003bc037209 */ /* 0x000fe20007810000 */
[----:B------:R-:W1:Y:S01]  /*8b60*/  SHFL.BFLY PT, R135, R0, 0x1, 0x1f ;  /* 0x0c201f0000877f89 */ /* 0x000e6200000e0000 */
[----:B------:R-:W-:Y:S02]  /*8b70*/  ISETP.GE.AND P0, PT, R26, R12, PT ;  /* 0x0000000c1a00720c */ /* 0x000fe40003f06270 */
[----:B------:R-:W-:-:S02]  /*8b80*/  FSEL R192, R31, -INF , !P4 ;  /* 0xff8000001fc07808 */ /* 0x000fc40006000000 */
[----:B------:R-:W-:Y:S02]  /*8b90*/  FMNMX.FTZ R3, R190, R3, !PT ;  /* 0x00000003be037209 */ /* 0x000fe40007810000 */
[----:B------:R-:W-:Y:S02]  /*8ba0*/  FSEL R191, R33, -INF , !P0 ;  /* 0xff80000021bf7808 */ /* 0x000fe40004000000 */
[----:B------:R-:W-:Y:S02]  /*8bb0*/  FMNMX.FTZ R3, R192, R3, !PT ;  /* 0x00000003c0037209 */ /* 0x000fe40007810000 */
[----:B------:R-:W-:Y:S02]  /*8bc0*/  ISETP.GE.AND P6, PT, R26, R11, PT ;  /* 0x0000000b1a00720c */ /* 0x000fe40003fc6270 */
[----:B--2---:R-:W-:Y:S02]  /*8bd0*/  FMNMX.FTZ R136, R136, R29, !PT ;  /* 0x0000001d88887209 */ /* 0x004fe40007810000 */
[----:B------:R-:W-:-:S02]  /*8be0*/  FMNMX.FTZ R3, R191, R3, !PT ;  /* 0x00000003bf037209 */ /* 0x000fc40007810000 */
[----:B------:R-:W-:Y:S01]  /*8bf0*/  FSEL R189, R30, -INF , !P6 ;  /* 0xff8000001ebd7808 */ /* 0x000fe20007000000 */
[C---:B------:R-:W-:Y:S01]  /*8c00*/  FMUL.FTZ R8, R136.reuse, c[0x0][0x23c] ;  /* 0x00008f0088087a20 */ /* 0x040fe20000410000 */
[----:B------:R-:W-:Y:S01]  /*8c10*/  FMNMX.FTZ R27, R183, R27, !PT ;  /* 0x0000001bb71b7209 */ /* 0x000fe20007810000 */
[----:B------:R-:W2:Y:S01]  /*8c20*/  SHFL.BFLY PT, R24, R3, 0x2, 0x1f ;  /* 0x0c401f0003187f89 */ /* 0x000ea200000e0000 */
[----:B------:R-:W-:Y:S02]  /*8c30*/  FSETP.NEU.FTZ.AND P6, PT, R136, -INF , PT ;  /* 0xff8000008800780b */ /* 0x000fe40003fdd000 */
[----:B------:R-:W-:Y:S01]  /*8c40*/  FMNMX.FTZ R134, R189, R27, !PT ;  /* 0x0000001bbd867209 */ /* 0x000fe20007810000 */
[----:B------:R-:W-:Y:S01]  /*8c50*/  LDSM.16.MT88.4 R28, [R215+0xa000] ;  /* 0x00a00000d71c783b */ /* 0x000fe20000004200 */
[----:B------:R-:W-:Y:S02]  /*8c60*/  FSEL R8, R8, RZ, P6 ;  /* 0x000000ff08087208 */ /* 0x000fe40003000000 */
[----:B-1----:R-:W-:Y:S01]  /*8c70*/  FMNMX.FTZ R135, R0, R135, !PT ;  /* 0x0000008700877209 */ /* 0x002fe20007810000 */
[----:B------:R-:W1:Y:S02]  /*8c80*/  SHFL.BFLY PT, R25, R134, 0x2, 0x1f ;  /* 0x0c401f0086197f89 */ /* 0x000e6400000e0000 */
[--C-:B------:R-:W-:Y:S01]  /*8c90*/  FFMA.FTZ R2, R2, c[0x0][0x23c], -R8.reuse ;  /* 0x00008f0002027a23 */ /* 0x100fe20000010808 */
[----:B------:R-:W-:Y:S01]  /*8ca0*/  FSETP.NEU.FTZ.AND P5, PT, R135, -INF , PT ;  /* 0xff8000008700780b */ /* 0x000fe20003fbd000 */
[----:B------:R-:W-:-:S02]  /*8cb0*/  FFMA.FTZ R13, R13, c[0x0][0x23c], -R8 ;  /* 0x00008f000d0d7a23 */ /* 0x000fc40000010808 */
[----:B------:R3:W-:Y:S01]  /*8cc0*/  MUFU.EX2 R211, R2 ;  /* 0x0000000200d37308 */ /* 0x0007e20000000800 */
[--C-:B------:R-:W-:Y:S02]  /*8cd0*/  FFMA.FTZ R5, R5, c[0x0][0x23c], -R8.reuse ;  /* 0x00008f0005057a23 */ /* 0x100fe40000010808 */
[----:B------:R-:W-:-:S05]  /*8ce0*/  FFMA.FTZ R7, R7, c[0x0][0x23c], -R8 ;  /* 0x00008f0007077a23 */ /* 0x000fca0000010808 */
[----:B------:R-:W-:Y:S01]  /*8cf0*/  MUFU.EX2 R209, R13 ;  /* 0x0000000d00d17308 */ /* 0x000fe20000000800 */
[----:B--2---:R-:W-:Y:S01]  /*8d00*/  FMNMX.FTZ R3, R24, R3, !PT ;  /* 0x0000000318037209 */ /* 0x004fe20007810000 */
[----:B---3--:R-:W-:-:S06]  /*8d10*/  FMUL.FTZ R2, R135, c[0x0][0x23c] ;  /* 0x00008f0087027a20 */ /* 0x008fcc0000410000 */
[----:B------:R2:W-:Y:S01]  /*8d20*/  MUFU.EX2 R210, R5 ;  /* 0x0000000500d27308 */ /* 0x0005e20000000800 */
[----:B-1----:R-:W-:Y:S02]  /*8d30*/  FMNMX.FTZ R134, R25, R134, !PT ;  /* 0x0000008619867209 */ /* 0x002fe40007810000 */
[----:B------:R-:W-:-:S03]  /*8d40*/  FSEL R2, R2, RZ, P5 ;  /* 0x000000ff02027208 */ /* 0x000fc60002800000 */
[----:B------:R-:W1:Y:S02]  /*8d50*/  SHFL.BFLY PT, R25, R134, 0x1, 0x1f ;  /* 0x0c201f0086197f89 */ /* 0x000e6400000e0000 */
[----:B------:R-:W3:Y:S01]  /*8d60*/  MUFU.EX2 R228, R7 ;  /* 0x0000000700e47308 */ /* 0x000ee20000000800 */
[--C-:B------:R-:W-:Y:S02]  /*8d70*/  FFMA.FTZ R4, R4, c[0x0][0x23c], -R2.reuse ;  /* 0x00008f0004047a23 */ /* 0x100fe40000010802 */
[--C-:B------:R-:W-:Y:S02]  /*8d80*/  FFMA.FTZ R15, R15, c[0x0][0x23c], -R2.reuse ;  /* 0x00008f000f0f7a23 */ /* 0x100fe40000010802 */
[--C-:B------:R-:W-:Y:S02]  /*8d90*/  FFMA.FTZ R19, R19, c[0x0][0x23c], -R2.reuse ;  /* 0x00008f0013137a23 */ /* 0x100fe40000010802 */
[----:B------:R-:W-:Y:S01]  /*8da0*/  FFMA.FTZ R18, R18, c[0x0][0x23c], -R2 ;  /* 0x00008f0012127a23 */ /* 0x000fe20000010802 */
[----:B------:R4:W-:Y:S01]  /*8db0*/  MUFU.EX2 R202, R4 ;  /* 0x0000000400ca7308 */ /* 0x0009e20000000800 */
[----:B--2---:R-:W-:-:S07]  /*8dc0*/  FSEL R5, R135, RZ, P5 ;  /* 0x000000ff87057208 */ /* 0x004fce0002800000 */
[----:B------:R-:W-:Y:S01]  /*8dd0*/  MUFU.EX2 R203, R15 ;  /* 0x0000000f00cb7308 */ /* 0x000fe20000000800 */
[----:B-1----:R-:W-:Y:S01]  /*8de0*/  FMNMX.FTZ R134, R134, R25, !PT ;  /* 0x0000001986867209 */ /* 0x002fe20007810000 */
[----:B----4-:R-:W1:Y:S06]  /*8df0*/  SHFL.BFLY PT, R4, R3, 0x1, 0x1f ;  /* 0x0c201f0003047f89 */ /* 0x010e6c00000e0000 */
[----:B------:R-:W-:Y:S01]  /*8e00*/  MUFU.EX2 R201, R19 ;  /* 0x0000001300c97308 */ /* 0x000fe20000000800 */
[C---:B------:R-:W-:Y:S01]  /*8e10*/  FSETP.NEU.FTZ.AND P4, PT, R134.reuse, -INF , PT ;  /* 0xff8000008600780b */ /* 0x040fe20003f9d000 */
[----:B------:R-:W-:Y:S01]  /*8e20*/  FMUL.FTZ R0, R134, c[0x0][0x23c] ;  /* 0x00008f0086007a20 */ /* 0x000fe20000410000 */
[----:B------:R-:W2:Y:S04]  /*8e30*/  LDSM.16.MT88.4 R24, [R213+0xa000] ;  /* 0x00a00000d518783b */ /* 0x000ea80000004200 */
[----:B------:R-:W-:Y:S01]  /*8e40*/  FSEL R0, R0, RZ, P4 ;  /* 0x000000ff00007208 */ /* 0x000fe20002000000 */
[----:B------:R3:W4:Y:S04]  /*8e50*/  MUFU.EX2 R208, R18 ;  /* 0x0000001200d07308 */ /* 0x0007280000000800 */
[----:B------:R-:W-:-:S02]  /*8e60*/  FFMA.FTZ R6, R6, c[0x0][0x23c], -R0 ;  /* 0x00008f0006067a23 */ /* 0x000fc40000010800 */
[--C-:B------:R-:W-:Y:S02]  /*8e70*/  FFMA.FTZ R17, R17, c[0x0][0x23c], -R0.reuse ;  /* 0x00008f0011117a23 */ /* 0x100fe40000010800 */
[----:B------:R5:W-:Y:S01]  /*8e80*/  MUFU.EX2 R198, R6 ;  /* 0x0000000600c67308 */ /* 0x000be20000000800 */
[--C-:B------:R-:W-:Y:S02]  /*8e90*/  FFMA.FTZ R16, R16, c[0x0][0x23c], -R0.reuse ;  /* 0x00008f0010107a23 */ /* 0x100fe40000010800 */
[----:B------:R-:W-:Y:S01]  /*8ea0*/  FFMA.FTZ R22, R22, c[0x0][0x23c], -R0 ;  /* 0x00008f0016167a23 */ /* 0x000fe20000010800 */
[----:B-1----:R-:W-:-:S04]  /*8eb0*/  FMNMX.FTZ R3, R3, R4, !PT ;  /* 0x0000000403037209 */ /* 0x002fc80007810000 */
[----:B------:R1:W-:Y:S01]  /*8ec0*/  MUFU.EX2 R197, R17 ;  /* 0x0000001100c57308 */ /* 0x0003e20000000800 */
[----:B------:R-:W-:Y:S02]  /*8ed0*/  FSEL R4, R136, RZ, P6 ;  /* 0x000000ff88047208 */ /* 0x000fe40003000000 */
[C---:B------:R-:W-:Y:S01]  /*8ee0*/  FSETP.NEU.FTZ.AND P0, PT, R3.reuse, -INF , PT ;  /* 0xff8000000300780b */ /* 0x040fe20003f1d000 */
[----:B------:R-:W-:Y:S01]  /*8ef0*/  FMUL.FTZ R13, R3, c[0x0][0x23c] ;  /* 0x00008f00030d7a20 */ /* 0x000fe20000410000 */
[----:B---3--:R-:W-:Y:S01]  /*8f00*/  F2FP.BF16.PACK_AB R18, R228, R209 ;  /* 0x000000d1e412723e */ /* 0x008fe200000010ff */
[----:B------:R-:W-:Y:S01]  /*8f10*/  FADD.FTZ R4, R233, -R4 ;  /* 0x80000004e9047221 */ /* 0x000fe20000010000 */
[----:B----4-:R-:W-:Y:S01]  /*8f20*/  F2FP.BF16.PACK_AB R19, R208, R203 ;  /* 0x000000cbd013723e */ /* 0x010fe200000010ff */
[----:B------:R3:W-:Y:S01]  /*8f30*/  MUFU.EX2 R199, R16 ;  /* 0x0000001000c77308 */ /* 0x0007e20000000800 */
[----:B------:R-:W-:Y:S02]  /*8f40*/  FSEL R13, R13, RZ, P0 ;  /* 0x000000ff0d0d7208 */ /* 0x000fe40000000000 */
[----:B-----5:R-:W-:-:S03]  /*8f50*/  FSEL R6, R134, RZ, P4 ;  /* 0x000000ff86067208 */ /* 0x020fc60002000000 */
[--C-:B------:R-:W-:Y:S02]  /*8f60*/  FFMA.FTZ R21, R21, c[0x0][0x23c], -R13.reuse ;  /* 0x00008f0015157a23 */ /* 0x100fe4000001080d */
[--C-:B------:R-:W-:Y:S01]  /*8f70*/  FFMA.FTZ R20, R20, c[0x0][0x23c], -R13.reuse ;  /* 0x00008f0014147a23 */ /* 0x100fe2000001080d */
[----:B------:R-:W4:Y:S01]  /*8f80*/  MUFU.EX2 R200, R22 ;  /* 0x0000001600c87308 */ /* 0x000f220000000800 */
[--C-:B------:R-:W-:Y:S01]  /*8f90*/  FFMA.FTZ R14, R14, c[0x0][0x23c], -R13.reuse ;  /* 0x00008f000e0e7a23 */ /* 0x100fe2000001080d */
[----:B-1----:R-:W-:Y:S01]  /*8fa0*/  F2FP.BF16.PACK_AB R17, R201, R202 ;  /* 0x000000cac911723e */ /* 0x002fe200000010ff */
[----:B------:R-:W-:Y:S01]  /*8fb0*/  FFMA.FTZ R23, R23, c[0x0][0x23c], -R13 ;  /* 0x00008f0017177a23 */ /* 0x000fe2000001080d */
[----:B---3--:R-:W-:-:S04]  /*8fc0*/  F2FP.BF16.PACK_AB R16, R210, R211 ;  /* 0x000000d3d210723e */ /* 0x008fc800000010ff */
[----:B------:R1:W-:Y:S08]  /*8fd0*/  MUFU.EX2 R196, R21 ;  /* 0x0000001500c47308 */ /* 0x0003f00000000800 */
[----:B------:R3:W-:Y:S01]  /*8fe0*/  MUFU.EX2 R195, R20 ;  /* 0x0000001400c37308 */ /* 0x0007e20000000800 */
[----:B-1----:R-:W-:-:S07]  /*8ff0*/  FMUL.FTZ R21, R4, c[0x0][0x23c] ;  /* 0x00008f0004157a20 */ /* 0x002fce0000410000 */
[----:B------:R-:W-:Y:S01]  /*9000*/  MUFU.EX2 R194, R14 ;  /* 0x0000000e00c27308 */ /* 0x000fe20000000800 */
[----:B------:R-:W-:Y:S02]  /*9010*/  FADD.FTZ R4, R232, -R5 ;  /* 0x80000005e8047221 */ /* 0x000fe40000010000 */
[----:B------:R-:W-:Y:S01]  /*9020*/  FADD.FTZ R5, R227, -R6 ;  /* 0x80000006e3057221 */ /* 0x000fe20000010000 */
[----:B----4-:R-:W-:Y:S01]  /*9030*/  F2FP.BF16.PACK_AB R6, R200, R199 ;  /* 0x000000c7c806723e */ /* 0x010fe200000010ff */
[----:B---3--:R-:W-:Y:S01]  /*9040*/  FMUL.FTZ R20, R4, c[0x0][0x23c] ;  /* 0x00008f0004147a20 */ /* 0x008fe20000410000 */
[----:B------:R-:W-:Y:S01]  /*9050*/  FSEL R4, R3, RZ, P0 ;  /* 0x000000ff03047208 */ /* 0x000fe20000000000 */
[----:B------:R-:W-:Y:S01]  /*9060*/  FMUL.FTZ R5, R5, c[0x0][0x23c] ;  /* 0x00008f0005057a20 */ /* 0x000fe20000410000 */
[----:B------:R-:W1:Y:S03]  /*9070*/  MUFU.EX2 R193, R23 ;  /* 0x0000001700c17308 */ /* 0x000e660000000800 */
[----:B------:R-:W-:-:S04]  /*9080*/  FADD.FTZ R4, R225, -R4 ;  /* 0x80000004e1047221 */ /* 0x000fc80000010000 */
[----:B------:R-:W-:Y:S01]  /*9090*/  FMUL.FTZ R4, R4, c[0x0][0x23c] ;  /* 0x00008f0004047a20 */ /* 0x000fe20000410000 */
[----:B------:R3:W4:Y:S08]  /*90a0*/  MUFU.EX2 R15, R5 ;  /* 0x00000005000f7308 */ /* 0x0007300000000800 */
[----:B------:R5:W2:Y:S01]  /*90b0*/  MUFU.EX2 R14, R4 ;  /* 0x00000004000e7308 */ /* 0x000aa20000000800 */
[----:B-1----:R-:W-:-:S02]  /*90c0*/  F2FP.BF16.PACK_AB R7, R193, R195 ;  /* 0x000000c3c107723e */ /* 0x002fc400000010ff */
[----:B---3--:R-:W-:Y:S01]  /*90d0*/  F2FP.BF16.PACK_AB R5, R196, R194 ;  /* 0x000000c2c405723e */ /* 0x008fe200000010ff */
[----:B----4-:R-:W-:-:S04]  /*90e0*/  FMUL.FTZ R144, R144, R15 ;  /* 0x0000000f90907220 */ /* 0x010fc80000410000 */
[----:B------:R-:W1:Y:S01]  /*90f0*/  MUFU.EX2 R21, R21 ;  /* 0x0000001500157308 */ /* 0x000e620000000800 */
[-C--:B------:R-:W-:Y:S02]  /*9100*/  FMUL.FTZ R145, R145, R15.reuse ;  /* 0x0000000f91917220 */ /* 0x080fe40000410000 */
[-C--:B------:R-:W-:Y:S02]  /*9110*/  FMUL.FTZ R152, R152, R15.reuse ;  /* 0x0000000f98987220 */ /* 0x080fe40000410000 */
[----:B------:R-:W-:Y:S01]  /*9120*/  FMUL.FTZ R153, R153, R15 ;  /* 0x0000000f99997220 */ /* 0x000fe20000410000 */
[----:B-----5:R-:W-:Y:S01]  /*9130*/  F2FP.BF16.PACK_AB R4, R197, R198 ;  /* 0x000000c6c504723e */ /* 0x020fe200000010ff */
[-C--:B--2---:R-:W-:Y:S01]  /*9140*/  FMUL.FTZ R146, R146, R14.reuse ;  /* 0x0000000e92927220 */ /* 0x084fe20000410000 */
[----:B------:R-:W2:Y:S01]  /*9150*/  MUFU.EX2 R20, R20 ;  /* 0x0000001400147308 */ /* 0x000ea20000000800 */
[-C--:B------:R-:W-:Y:S02]  /*9160*/  FMUL.FTZ R147, R147, R14.reuse ;  /* 0x0000000e93937220 */ /* 0x080fe40000410000 */
[----:B------:R-:W-:-:S02]  /*9170*/  FMUL.FTZ R154, R154, R14 ;  /* 0x0000000e9a9a7220 */ /* 0x000fc40000410000 */
[----:B------:R-:W-:Y:S02]  /*9180*/  FMUL.FTZ R155, R155, R14 ;  /* 0x0000000e9b9b7220 */ /* 0x000fe40000410000 */
[----:B------:R-:W-:Y:S01]  /*9190*/  FMUL.FTZ R40, R40, R15 ;  /* 0x0000000f28287220 */ /* 0x000fe20000410000 */
[C---:B------:R-:W-:Y:S01]  /*91a0*/  HMMA.16816.F32.BF16 R204, R4.reuse, R24, R144 ;  /* 0x0000001804cc723c */ /* 0x040fe20000041890 */
[----:B------:R-:W3:Y:S01]  /*91b0*/  LDSM.16.MT88.4 R144, [R218+0xa000] ;  /* 0x00a00000da90783b */ /* 0x000ee20000004200 */
[-C--:B-1----:R-:W-:Y:S02]  /*91c0*/  FMUL.FTZ R148, R148, R21.reuse ;  /* 0x0000001594947220 */ /* 0x082fe40000410000 */
[-C--:B------:R-:W-:Y:S02]  /*91d0*/  FMUL.FTZ R149, R149, R21.reuse ;  /* 0x0000001595957220 */ /* 0x080fe40000410000 */
[----:B------:R-:W-:Y:S02]  /*91e0*/  FMUL.FTZ R156, R156, R21 ;  /* 0x000000159c9c7220 */ /* 0x000fe40000410000 */
[-C--:B--2---:R-:W-:Y:S01]  /*91f0*/  FMUL.FTZ R150, R150, R20.reuse ;  /* 0x0000001496967220 */ /* 0x084fe20000410000 */
[----:B------:R-:W-:Y:S01]  /*9200*/  HMMA.16816.F32.BF16 R152, R4, R26, R152 ;  /* 0x0000001a0498723c */ /* 0x000fe20000041898 */
[----:B------:R-:W-:-:S02]  /*9210*/  FMUL.FTZ R151, R151, R20 ;  /* 0x0000001497977220 */ /* 0x000fc40000410000 */
[----:B------:R-:W-:Y:S02]  /*9220*/  FMUL.FTZ R157, R157, R21 ;  /* 0x000000159d9d7220 */ /* 0x000fe40000410000 */
[-C--:B------:R-:W-:Y:S02]  /*9230*/  FMUL.FTZ R158, R158, R20.reuse ;  /* 0x000000149e9e7220 */ /* 0x080fe40000410000 */
[----:B------:R-:W-:Y:S01]  /*9240*/  FMUL.FTZ R159, R159, R20 ;  /* 0x000000149f9f7220 */ /* 0x000fe20000410000 */
[----:B------:R-:W-:Y:S01]  /*9250*/  HMMA.16816.F32.BF16 R148, R16, R24, R148 ;  /* 0x000000181094723c */ /* 0x000fe20000041894 */
[----:B------:R-:W-:Y:S02]  /*9260*/  FMUL.FTZ R41, R41, R15 ;  /* 0x0000000f29297220 */ /* 0x000fe40000410000 */
[-C--:B------:R-:W-:Y:S02]  /*9270*/  FMUL.FTZ R42, R42, R14.reuse ;  /* 0x0000000e2a2a7220 */ /* 0x080fe40000410000 */
[----:B------:R-:W-:-:S02]  /*9280*/  FMUL.FTZ R43, R43, R14 ;  /* 0x0000000e2b2b7220 */ /* 0x000fc40000410000 */
[-C--:B------:R-:W-:Y:S01]  /*9290*/  FMUL.FTZ R44, R44, R15.reuse ;  /* 0x0000000f2c2c7220 */ /* 0x080fe20000410000 */
[----:B------:R-:W-:Y:S01]  /*92a0*/  HMMA.16816.F32.BF16 R32, R16, R26, R156 ;  /* 0x0000001a1020723c */ /* 0x000fe2000004189c */
[----:B------:R-:W-:Y:S01]  /*92b0*/  FMUL.FTZ R45, R45, R15 ;  /* 0x0000000f2d2d7220 */ /* 0x000fe20000410000 */
        /* <DEDUP_REMOVED lines=9> */
[----:B------:R-:W-:Y:S02]  /*9350*/  FMUL.FTZ R163, R163, R20 ;  /* 0x00000014a3a37220 */ /* 0x000fe40000410000 */
[-C--:B------:R-:W-:Y:S01]  /*9360*/  FMUL.FTZ R164, R164, R15.reuse ;  /* 0x0000000fa4a47220 */ /* 0x080fe20000410000 */
[----:B---3--:R-:W-:Y:S01]  /*9370*/  HMMA.16816.F32.BF16 R24, R4, R144, R40 ;  /* 0x000000900418723c */ /* 0x008fe20000041828 */
[----:B------:R-:W-:Y:S01]  /*9380*/  FMUL.FTZ R165, R165, R15 ;  /* 0x0000000fa5a57220 */ /* 0x000fe20000410000 */
[----:B------:R-:W1:Y:S01]  /*9390*/  LDSM.16.MT88.4 R40, [R213+0xb000] ;  /* 0x00b00000d528783b */ /* 0x000e620000004200 */
[-C--:B------:R-:W-:Y:S02]  /*93a0*/  FMUL.FTZ R166, R166, R14.reuse ;  /* 0x0000000ea6a67220 */ /* 0x080fe40000410000 */
[----:B------:R-:W-:-:S02]  /*93b0*/  FMUL.FTZ R167, R167, R14 ;  /* 0x0000000ea7a77220 */ /* 0x000fc40000410000 */
[-C--:B------:R-:W-:Y:S01]  /*93c0*/  FMUL.FTZ R168, R168, R15.reuse ;  /* 0x0000000fa8a87220 */ /* 0x080fe20000410000 */
[-C--:B------:R-:W-:Y:S01]  /*93d0*/  HMMA.16816.F32.BF16 R160, R16, R28.reuse, R160 ;  /* 0x0000001c10a0723c */ /* 0x080fe200000418a0 */
[----:B------:R-:W-:Y:S01]  /*93e0*/  MOV R159, R32 ;  /* 0x00000020009f7202 */ /* 0x000fe20000000f00 */
[----:B------:R-:W-:Y:S01]  /*93f0*/  FMUL.FTZ R169, R169, R15 ;  /* 0x0000000fa9a97220 */ /* 0x000fe20000410000 */
[----:B------:R-:W-:Y:S01]  /*9400*/  MOV R158, R33 ;  /* 0x00000021009e7202 */ /* 0x000fe20000000f00 */
[----:B------:R-:W-:Y:S01]  /*9410*/  FMUL.FTZ R170, R170, R14 ;  /* 0x0000000eaaaa7220 */ /* 0x000fe20000410000 */
[----:B------:R-:W-:Y:S01]  /*9420*/  MOV R157, R34 ;  /* 0x00000022009d7202 */ /* 0x000fe20000000f00 */
[----:B------:R-:W-:Y:S01]  /*9430*/  FMUL.FTZ R171, R171, R14 ;  /* 0x0000000eabab7220 */ /* 0x000fe20000410000 */
[----:B------:R-:W-:Y:S01]  /*9440*/  MOV R156, R35 ;  /* 0x00000023009c7202 */ /* 0x000fe20000000f00 */
[----:B------:R-:W-:Y:S01]  /*9450*/  HMMA.16816.F32.BF16 R164, R4, R28, R164 ;  /* 0x0000001c04a4723c */ /* 0x000fe200000418a4 */
[----:B------:R-:W2:Y:S01]  /*9460*/  LDSM.16.MT88.4 R32, [R218+0xb000] ;  /* 0x00b00000da20783b */ /* 0x000ea20000004200 */
[----:B------:R-:W-:-:S02]  /*9470*/  FMUL.FTZ R56, R56, R15 ;  /* 0x0000000f38387220 */ /* 0x000fc40000410000 */
        /* <DEDUP_REMOVED lines=11> */
[----:B------:R-:W-:Y:S01]  /*9530*/  LDSM.16.MT88.4 R44, [R217+0xb000] ;  /* 0x00b00000d92c783b */ /* 0x000fe20000004200 */
        /* <DEDUP_REMOVED lines=12> */
[----:B------:R-:W-:Y:S02]  /*9600*/  FMUL.FTZ R89, R89, R15 ;  /* 0x0000000f59597220 */ /* 0x000fe40000410000 */
[----:B------:R-:W-:Y:S01]  /*9610*/  MOV R133, R25 ;  /* 0x0000001900857202 */ /* 0x000fe20000000f00 */
[-C--:B------:R-:W-:Y:S01]  /*9620*/  FMUL.FTZ R92, R92, R15.reuse ;  /* 0x0000000f5c5c7220 */ /* 0x080fe20000410000 */
[----:B------:R-:W-:Y:S01]  /*9630*/  MOV R132, R26 ;  /* 0x0000001a00847202 */ /* 0x000fe20000000f00 */
[----:B------:R-:W-:Y:S01]  /*9640*/  FMUL.FTZ R93, R93, R15 ;  /* 0x0000000f5d5d7220 */ /* 0x000fe20000410000 */
        /* <DEDUP_REMOVED lines=11> */
[----:B-1----:R-:W-:Y:S01]  /*9700*/  HMMA.16816.F32.BF16 R72, R4, R40, R72 ;  /* 0x000000280448723c */ /* 0x002fe20000041848 */
        /* <DEDUP_REMOVED lines=19> */
[C---:B---3--:R-:W-:Y:S01]  /*9840*/  HMMA.16816.F32.BF16 R88, R4.reuse, R24, R88 ;  /* 0x000000180458723c */ /* 0x048fe20000041858 */
        /* <DEDUP_REMOVED lines=15> */
[----:B------:R-:W-:Y:S02]  /*9940*/  FMUL.FTZ R55, R55, R20 ;  /* 0x0000001437377220 */ /* 0x000fe40000410000 */
[-C--:B------:R-:W-:Y:S02]  /*9950*/  FMUL.FTZ R64, R64, R21.reuse ;  /* 0x0000001540407220 */ /* 0x080fe40000410000 */
[----:B------:R-:W-:Y:S02]  /*9960*/  FMUL.FTZ R65, R65, R21 ;  /* 0x0000001541417220 */ /* 0x000fe40000410000 */
[----:B------:R-:W-:Y:S01]  /*9970*/  FFMA.FTZ R4, R139, c[0x0][0x23c], -R8 ;  /* 0x00008f008b047a23 */ /* 0x000fe20000010808 */
[----:B------:R-:W-:Y:S01]  /*9980*/  MOV R124, R133 ;  /* 0x00000085007c7202 */ /* 0x000fe20000000f00 */
[C---:B------:R-:W-:Y:S01]  /*9990*/  HMMA.16816.F32.BF16 R236, R16.reuse, R30, R172 ;  /* 0x0000001e10ec723c */ /* 0x040fe200000418ac */
[----:B------:R-:W-:Y:S01]  /*99a0*/  MOV R126, R29 ;  /* 0x0000001d007e7202 */ /* 0x000fe20000000f00 */
[----:B------:R1:W-:Y:S01]  /*99b0*/  MUFU.EX2 R133, R4 ;  /* 0x0000000400857308 */ /* 0x0003e20000000800 */
[----:B------:R-:W-:Y:S01]  /*99c0*/  MOV R7, R28 ;  /* 0x0000001c00077202 */ /* 0x000fe20000000f00 */
[----:B------:R-:W-:Y:S01]  /*99d0*/  FMUL.FTZ R66, R66, R20 ;  /* 0x0000001442427220 */ /* 0x000fe20000410000 */
[----:B------:R-:W-:Y:S01]  /*99e0*/  MOV R125, R132 ;  /* 0x00000084007d7202 */ /* 0x000fe20000000f00 */
[----:B------:R-:W-:Y:S01]  /*99f0*/  FMUL.FTZ R67, R67, R20 ;  /* 0x0000001443437220 */ /* 0x000fe20000410000 */
        /* <DEDUP_REMOVED lines=8> */
[-C--:B------:R-:W-:Y:S02]  /*9a80*/  FMUL.FTZ R100, R100, R21.reuse ;  /* 0x0000001564647220 */ /* 0x080fe40000410000 */
[----:B-1----:R-:W-:Y:S02]  /*9a90*/  FFMA.FTZ R4, R138, c[0x0][0x23c], -R8 ;  /* 0x00008f008a047a23 */ /* 0x002fe40000010808 */
[----:B------:R-:W-:Y:S02]  /*9aa0*/  FMUL.FTZ R101, R101, R21 ;  /* 0x0000001565657220 */ /* 0x000fe40000410000 */
[----:B------:R1:W2:Y:S01]  /*9ab0*/  MUFU.EX2 R138, R4 ;  /* 0x00000004008a7308 */ /* 0x0002a20000000800 */
        /* <DEDUP_REMOVED lines=9> */
[----:B------:R-:W3:Y:S01]  /*9b50*/  LDSM.16.MT88.4 R156, [R213+0xa800] ;  /* 0x00a80000d59c783b */ /* 0x000ee20000004200 */
[----:B------:R-:W-:Y:S01]  /*9b60*/  MOV R147, R22 ;  /* 0x0000001600937202 */ /* 0x000fe20000000f00 */
[-C--:B------:R-:W-:Y:S01]  /*9b70*/  FMUL.FTZ R114, R114, R20.reuse ;  /* 0x0000001472727220 */ /* 0x080fe20000410000 */
[----:B------:R-:W-:Y:S01]  /*9b80*/  HMMA.16816.F32.BF16 R52, R16, R140, R52 ;  /* 0x0000008c1034723c */ /* 0x000fe20000041834 */
[----:B------:R-:W-:-:S02]  /*9b90*/  FMUL.FTZ R115, R115, R20 ;  /* 0x0000001473737220 */ /* 0x000fc40000410000 */
[----:B-1----:R-:W-:Y:S02]  /*9ba0*/  FFMA.FTZ R4, R137, c[0x0][0x23c], -R8 ;  /* 0x00008f0089047a23 */ /* 0x002fe40000010808 */
[-C--:B------:R-:W-:Y:S02]  /*9bb0*/  FMUL.FTZ R36, R36, R21.reuse ;  /* 0x0000001524247220 */ /* 0x080fe40000410000 */
[----:B------:R1:W-:Y:S01]  /*9bc0*/  MUFU.EX2 R139, R4 ;  /* 0x00000004008b7308 */ /* 0x0003e20000000800 */
[-C--:B------:R-:W-:Y:S01]  /*9bd0*/  FMUL.FTZ R37, R37, R21.reuse ;  /* 0x0000001525257220 */ /* 0x080fe20000410000 */
[----:B------:R-:W-:Y:S01]  /*9be0*/  HMMA.16816.F32.BF16 R204, R16, R142, R64 ;  /* 0x0000008e10cc723c */ /* 0x000fe20000041840 */
[-C--:B------:R-:W-:Y:S01]  /*9bf0*/  FMUL.FTZ R38, R38, R20.reuse ;  /* 0x0000001426267220 */ /* 0x080fe20000410000 */
[----:B------:R-:W4:Y:S01]  /*9c00*/  LDSM.16.MT88.4 R64, [R217+0xa800] ;  /* 0x00a80000d940783b */ /* 0x000f220000004200 */
[----:B------:R-:W-:Y:S02]  /*9c10*/  FMUL.FTZ R39, R39, R20 ;  /* 0x0000001427277220 */ /* 0x000fe40000410000 */
[----:B------:R-:W-:-:S02]  /*9c20*/  FMUL.FTZ R128, R128, R21 ;  /* 0x0000001580807220 */ /* 0x000fc40000410000 */
[-C--:B------:R-:W-:Y:S01]  /*9c30*/  FMUL.FTZ R129, R129, R21.reuse ;  /* 0x0000001581817220 */ /* 0x080fe20000410000 */
[C---:B------:R-:W-:Y:S01]  /*9c40*/  HMMA.16816.F32.BF16 R68, R16.reuse, R40, R68 ;  /* 0x000000281044723c */ /* 0x040fe20000041844 */
[-C--:B------:R-:W-:Y:S02]  /*9c50*/  FMUL.FTZ R130, R130, R20.reuse ;  /* 0x0000001482827220 */ /* 0x080fe40000410000 */
[-C--:B------:R-:W-:Y:S02]  /*9c60*/  FMUL.FTZ R131, R131, R20.reuse ;  /* 0x0000001483837220 */ /* 0x080fe40000410000 */
[----:B------:R-:W-:Y:S02]  /*9c70*/  FMUL.FTZ R80, R80, R21 ;  /* 0x0000001550507220 */ /* 0x000fe40000410000 */
[----:B-1----:R-:W-:Y:S01]  /*9c80*/  FFMA.FTZ R4, R182, c[0x0][0x23c], -R8 ;  /* 0x00008f00b6047a23 */ /* 0x002fe20000010808 */
[C---:B------:R-:W-:Y:S01]  /*9c90*/  HMMA.16816.F32.BF16 R100, R16.reuse, R32, R100 ;  /* 0x000000201064723c */ /* 0x040fe20000041864 */
[----:B------:R-:W-:Y:S01]  /*9ca0*/  MOV R182, R125 ;  /* 0x0000007d00b67202 */ /* 0x000fe20000000f00 */
[----:B------:R-:W-:Y:S01]  /*9cb0*/  FMUL.FTZ R81, R81, R21 ;  /* 0x0000001551517220 */ /* 0x000fe20000410000 */
[----:B------:R1:W5:Y:S01]  /*9cc0*/  MUFU.EX2 R137, R4 ;  /* 0x0000000400897308 */ /* 0x0003620000000800 */
[----:B------:R-:W-:Y:S01]  /*9cd0*/  MOV R40, R127 ;  /* 0x0000007f00287202 */ /* 0x000fe20000000f00 */
[-C--:B------:R-:W-:Y:S01]  /*9ce0*/  FMUL.FTZ R82, R82, R20.reuse ;  /* 0x0000001452527220 */ /* 0x080fe20000410000 */
[----:B------:R-:W-:Y:S01]  /*9cf0*/  MOV R41, R231 ;  /* 0x000000e700297202 */ /* 0x000fe20000000f00 */
[----:B------:R-:W-:Y:S01]  /*9d00*/  FMUL.FTZ R83, R83, R20 ;  /* 0x0000001453537220 */ /* 0x000fe20000410000 */
        /* <DEDUP_REMOVED lines=10> */
[----:B------:R1:W-:Y:S01]  /*9db0*/  MUFU.EX2 R29, R4 ;  /* 0x00000004001d7308 */ /* 0x0003e20000000800 */
[----:B------:R-:W-:Y:S01]  /*9dc0*/  HMMA.16816.F32.BF16 R32, R16, R46, R128 ;  /* 0x0000002e1020723c */ /* 0x000fe20000041880 */
[----:B------:R-:W-:Y:S01]  /*9dd0*/  MOV R144, R227 ;  /* 0x000000e300907202 */ /* 0x000fe20000000f00 */
[-C--:B------:R-:W-:Y:S01]  /*9de0*/  FMUL.FTZ R118, R118, R20.reuse ;  /* 0x0000001476767220 */ /* 0x080fe20000410000 */
[----:B------:R-:W-:Y:S01]  /*9df0*/  MOV R145, R225 ;  /* 0x000000e100917202 */ /* 0x000fe20000000f00 */
[----:B------:R-:W-:-:S03]  /*9e00*/  FMUL.FTZ R119, R119, R20 ;  /* 0x0000001477777220 */ /* 0x000fc60000410000 */
[----:B--2---:R-:W-:Y:S01]  /*9e10*/  F2FP.BF16.PACK_AB R128, R138, R133 ;  /* 0x000000858a80723e */ /* 0x004fe200000010ff */
[----:B------:R-:W-:Y:S01]  /*9e20*/  HMMA.16816.F32.BF16 R184, R16, R42, R80 ;  /* 0x0000002a10b8723c */ /* 0x000fe20000041850 */
[----:B-----5:R-:W-:Y:S01]  /*9e30*/  F2FP.BF16.PACK_AB R130, R137, R139 ;  /* 0x0000008b8982723e */ /* 0x020fe200000010ff */
[----:B------:R-:W2:Y:S01]  /*9e40*/  LDSM.16.MT88.4 R80, [R213+0xb800] ;  /* 0x00b80000d550783b */ /* 0x000ea20000004200 */
[----:B-1----:R-:W-:-:S05]  /*9e50*/  FFMA.FTZ R4, R178, c[0x0][0x23c], -R2 ;  /* 0x00008f00b2047a23 */ /* 0x002fca0000010802 */
[----:B------:R-:W-:Y:S01]  /*9e60*/  HMMA.16816.F32.BF16 R116, R16, R44, R116 ;  /* 0x0000002c1074723c */ /* 0x000fe20000041874 */
[----:B------:R-:W-:Y:S01]  /*9e70*/  MOV R42, R230 ;  /* 0x000000e6002a7202 */ /* 0x000fe20000000f00 */
[----:B------:R1:W5:Y:S01]  /*9e80*/  MUFU.EX2 R31, R4 ;  /* 0x00000004001f7308 */ /* 0x0003620000000800 */
[----:B------:R-:W-:Y:S01]  /*9e90*/  MOV R43, R229 ;  /* 0x000000e5002b7202 */ /* 0x000fe20000000f00 */
[--C-:B-1----:R-:W-:Y:S01]  /*9ea0*/  FFMA.FTZ R4, R177, c[0x0][0x23c], -R2.reuse ;  /* 0x00008f00b1047a23 */ /* 0x102fe20000010802 */
[----:B-----5:R-:W-:Y:S01]  /*9eb0*/  F2FP.BF16.PACK_AB R129, R31, R29 ;  /* 0x0000001d1f81723e */ /* 0x020fe200000010ff */
[----:B------:R-:W-:Y:S01]  /*9ec0*/  FFMA.FTZ R2, R181, c[0x0][0x23c], -R2 ;  /* 0x00008f00b5027a23 */ /* 0x000fe20000010802 */
[----:B------:R-:W-:-:S03]  /*9ed0*/  MOV R181, R124 ;  /* 0x0000007c00b57202 */ /* 0x000fc60000000f00 */
[----:B------:R-:W-:Y:S08]  /*9ee0*/  MUFU.EX2 R132, R4 ;  /* 0x0000000400847308 */ /* 0x000ff00000000800 */
[----:B------:R1:W5:Y:S02]  /*9ef0*/  MUFU.EX2 R30, R2 ;  /* 0x00000002001e7308 */ /* 0x0003640000000800 */
[----:B-1----:R-:W-:Y:S01]  /*9f00*/  FFMA.FTZ R2, R176, c[0x0][0x23c], -R0 ;  /* 0x00008f00b0027a23 */ /* 0x002fe20000010800 */
[----:B-----5:R-:W-:Y:S01]  /*9f10*/  F2FP.BF16.PACK_AB R131, R30, R132 ;  /* 0x000000841e83723e */ /* 0x020fe200000010ff */
[----:B------:R-:W-:Y:S01]  /*9f20*/  HMMA.16816.F32.BF16 R176, R16, R26, R96 ;  /* 0x0000001a10b0723c */ /* 0x000fe20000041860 */
[----:B------:R-:W1:Y:S03]  /*9f30*/  LDSM.16.MT88.4 R96, [R215+0xb800] ;  /* 0x00b80000d760783b */ /* 0x000e660000004200 */
[----:B------:R5:W-:Y:S03]  /*9f40*/  MUFU.EX2 R28, R2 ;  /* 0x00000002001c7308 */ /* 0x000be60000000800 */
[----:B------:R-:W-:Y:S01]  /*9f50*/  FFMA.FTZ R16, R250, R21, R211 ;  /* 0x00000015fa107223 */ /* 0x000fe200000100d3 */
[----:B---3--:R-:W-:Y:S03]  /*9f60*/  HMMA.16816.F32.BF16 R148, R128, R156, R148 ;  /* 0x0000009c8094723c */ /* 0x008fe60000041894 */
[----:B------:R-:W-:-:S05]  /*9f70*/  FADD.FTZ R16, R210, R16 ;  /* 0x00000010d2107221 */ /* 0x000fca0000010000 */
[C---:B------:R-:W-:Y:S01]  /*9f80*/  HMMA.16816.F32.BF16 R160, R128.reuse, R172, R160 ;  /* 0x000000ac80a0723c */ /* 0x040fe200000418a0 */
[--C-:B-----5:R-:W-:Y:S01]  /*9f90*/  FFMA.FTZ R2, R180, c[0x0][0x23c], -R0.reuse ;  /* 0x00008f00b4027a23 */ /* 0x120fe20000010800 */
[----:B------:R-:W-:Y:S02]  /*9fa0*/  MOV R180, R7 ;  /* 0x0000000700b47202 */ /* 0x000fe40000000f00 */
[----:B------:R-:W3:Y:S01]  /*9fb0*/  LDSM.16.MT88.4 R4, [R217+0xb800] ;  /* 0x00b80000d904783b */ /* 0x000ee20000004200 */
[----:B------:R5:W1:Y:S03]  /*9fc0*/  MUFU.EX2 R25, R2 ;  /* 0x0000000200197308 */ /* 0x000a660000000800 */
[C---:B----4-:R-:W-:Y:S08]  /*9fd0*/  HMMA.16816.F32.BF16 R52, R128.reuse, R64, R52 ;  /* 0x000000408034723c */ /* 0x050ff00000041834 */
[C---:B--2---:R-:W-:Y:S01]  /*9fe0*/  HMMA.16816.F32.BF16 R68, R128.reuse, R80, R68 ;  /* 0x000000508044723c */ /* 0x044fe20000041844 */
[--C-:B-----5:R-:W-:Y:S01]  /*9ff0*/  FFMA.FTZ R2, R183, c[0x0][0x23c], -R0.reuse ;  /* 0x00008f00b7027a23 */ /* 0x120fe20000010800 */
[----:B------:R-:W-:Y:S01]  /*a000*/  MOV R183, R126 ;  /* 0x0000007e00b77202 */ /* 0x000fe20000000f00 */
[----:B------:R-:W-:Y:S01]  /*a010*/  FFMA.FTZ R0, R189, c[0x0][0x23c], -R0 ;  /* 0x00008f00bd007a23 */ /* 0x000fe20000010800 */
[----:B-1----:R-:W-:Y:S01]  /*a020*/  F2FP.BF16.PACK_AB R124, R25, R28 ;  /* 0x0000001c197c723e */ /* 0x002fe200000010ff */
[----:B------:R1:W-:Y:S03]  /*a030*/  MUFU.EX2 R24, R2 ;  /* 0x0000000200187308 */ /* 0x0003e60000000800 */
[C---:B------:R-:W-:Y:S05]  /*a040*/  HMMA.16816.F32.BF16 R84, R128.reuse, R96, R84 ;  /* 0x000000608054723c */ /* 0x040fea0000041854 */
[----:B------:R2:W4:Y:S03]  /*a050*/  MUFU.EX2 R23, R0 ;  /* 0x0000000000177308 */ /* 0x0005260000000800 */
[----:B------:R-:W-:Y:S01]  /*a060*/  HMMA.16816.F32.BF16 R100, R128, R112, R100 ;  /* 0x000000708064723c */ /* 0x000fe20000041864 */
[----:B-1----:R-:W-:-:S07]  /*a070*/  FFMA.FTZ R2, R191, c[0x0][0x23c], -R13 ;  /* 0x00008f00bf027a23 */ /* 0x002fce000001080d */
[----:B---3--:R-:W-:Y:S01]  /*a080*/  HMMA.16816.F32.BF16 R116, R128, R4, R116 ;  /* 0x000000048074723c */ /* 0x008fe20000041874 */
[----:B------:R-:W-:Y:S01]  /*a090*/  MUFU.EX2 R2, R2 ;  /* 0x0000000200027308 */ /* 0x000fe20000000800 */
[----:B--2---:R-:W-:Y:S01]  /*a0a0*/  FFMA.FTZ R0, R188, c[0x0][0x23c], -R13 ;  /* 0x00008f00bc007a23 */ /* 0x004fe2000001080d */
[----:B----4-:R-:W-:-:S06]  /*a0b0*/  F2FP.BF16.PACK_AB R126, R23, R24 ;  /* 0x00000018177e723e */ /* 0x010fcc00000010ff */
[----:B------:R1:W-:Y:S02]  /*a0c0*/  MUFU.EX2 R22, R0 ;  /* 0x0000000000167308 */ /* 0x0003e40000000800 */
        /* <DEDUP_REMOVED lines=64> */
[----:B------:R-:W2:Y:S04]  /*a4d0*/  LDL.64 R180, [R1+0x30] ;  /* 0x0000300001b47983 */ /* 0x000ea80000100a00 */
[----:B------:R-:W3:Y:S01]  /*a4e0*/  LDL.64 R230, [R1] ;  /* 0x0000000001e67983 */ /* 0x000ee20000100a00 */
        /* <DEDUP_REMOVED lines=13> */
[----:B---3--:R-:W-:Y:S02]  /*a5c0*/  MOV R230, 0x4 ;  /* 0x0000000400e67802 */ /* 0x008fe40000000f00 */
[----:B------:R-:W-:Y:S02]  /*a5d0*/  MOV R229, c[0x0][0x1a0] ;  /* 0x0000680000e57a02 */ /* 0x000fe40000000f00 */
[----:B------:R-:W-:Y:S02]  /*a5e0*/  LEA.HI.X R4, R4, R231, R5, 0x5, P3 ;  /* 0x000000e704047211 */ /* 0x000fe400018f2c05 */
[----:B------:R-:W-:Y:S02]  /*a5f0*/  SHF.L.U64.HI R229, R229, R230, c[0x0][0x1a4] ;  /* 0x00006900e5e57619 */ /* 0x000fe400000102e6 */
[----:B------:R-:W-:-:S02]  /*a600*/  @!P2 LEA R18, P5, R0, c[0x0][0x170], 0x1 ;  /* 0x00005c000012aa11 */ /* 0x000fc400078a08ff */
[----:B------:R-:W-:Y:S02]  /*a610*/  @!P1 LEA R14, P3, R0, c[0x0][0x170], 0x1 ;  /* 0x00005c00000e9a11 */ /* 0x000fe400078608ff */
[----:B------:R-:W-:Y:S02]  /*a620*/  @!P2 LEA R16, P4, R2, c[0x0][0x170], 0x1 ;  /* 0x00005c000210aa11 */ /* 0x000fe400078808ff */
[----:B------:R-:W-:Y:S02]  /*a630*/  IADD3.X R5, R229, R4, RZ, P0, !PT ;  /* 0x00000004e5057210 */ /* 0x000fe400007fe4ff */
[--C-:B------:R-:W-:Y:S02]  /*a640*/  @!P2 LEA.HI.X R19, R0, c[0x0][0x174], R4.reuse, 0x1, P5 ;  /* 0x00005d000013aa11 */ /* 0x100fe400028f0c04 */
[----:B------:R-:W-:Y:S02]  /*a650*/  @!P1 LEA R6, P0, R2, c[0x0][0x170], 0x1 ;  /* 0x00005c0002069a11 */ /* 0x000fe400078008ff */
[----:B------:R-:W-:Y:S01]  /*a660*/  @!P1 LEA.HI.X R15, R0, c[0x0][0x174], R4, 0x1, P3 ;  /* 0x00005d00000f9a11 */ /* 0x000fe200018f0c04 */
[----:B------:R-:W-:Y:S01]  /*a670*/  @!PT LDS RZ, [RZ] ;  /* 0x00000000fffff984 */ /* 0x000fe20000000800 */
[----:B------:R-:W-:Y:S01]  /*a680*/  @!PT LDS RZ, [RZ] ;  /* 0x00000000fffff984 */ /* 0x000fe20000000800 */
[----:B------:R-:W-:Y:S01]  /*a690*/  @!PT LDS RZ, [RZ] ;  /* 0x00000000fffff984 */ /* 0x000fe20000000800 */
[----:B------:R1:W-:Y:S01]  /*a6a0*/  @!P2 LDGSTS.E.BYPASS.LTC128B.128 [R224+0xa000], [R18.64] ;  /* 0x0a00000012e0afae */ /* 0x0003e2000b901d44 */
[----:B------:R-:W-:-:S02]  /*a6b0*/  @!P2 LEA.HI.X R17, R2, c[0x0][0x174], R5, 0x1, P4 ;  /* 0x00005d000211aa11 */ /* 0x000fc400020f0c05 */
        /* <DEDUP_REMOVED lines=24> */
[----:B------:R-:W5:Y:S04]  /*a840*/  LDSM.16.M88.4 R24, [R216] ;  /* 0x00000000d818783b */ /* 0x000f680000000200 */
[----:B------:R-:W0:Y:S01]  /*a850*/  LDGDEPBAR ;  /* 0x00000000000079af */ /* 0x000e220000000000 */
[-C--:B----4-:R-:W-:Y:S08]  /*a860*/  HMMA.16816.F32.BF16 R192, R20, R32.reuse, RZ ;  /* 0x0000002014c0723c */ /* 0x090ff000000418ff */
[C---:B-1----:R-:W-:Y:S08]  /*a870*/  HMMA.16816.F32.BF16 R188, R16.reuse, R32, RZ ;  /* 0x0000002010bc723c */ /* 0x042ff000000418ff */
[C---:B------:R-:W-:Y:S08]  /*a880*/  HMMA.16816.F32.BF16 R176, R16.reuse, R28, RZ ;  /* 0x0000001c10b0723c */ /* 0x040ff000000418ff */
[C---:B------:R-:W-:Y:S08]  /*a890*/  HMMA.16816.F32.BF16 R184, R16.reuse, R34, RZ ;  /* 0x0000002210b8723c */ /* 0x040ff000000418ff */
[----:B------:R-:W-:Y:S08]  /*a8a0*/  HMMA.16816.F32.BF16 R16, R16, R30, RZ ;  /* 0x0000001e1010723c */ /* 0x000ff000000418ff */
[C---:B------:R-:W-:Y:S08]  /*a8b0*/  HMMA.16816.F32.BF16 R200, R20.reuse, R34, RZ ;  /* 0x0000002214c8723c */ /* 0x040ff000000418ff */
[C---:B------:R-:W-:Y:S08]  /*a8c0*/  HMMA.16816.F32.BF16 R196, R20.reuse, R28, RZ ;  /* 0x0000001c14c4723c */ /* 0x040ff000000418ff */
[----:B------:R-:W-:Y:S01]  /*a8d0*/  HMMA.16816.F32.BF16 R20, R20, R30, RZ ;  /* 0x0000001e1414723c */ /* 0x000fe200000418ff */
[----:B------:R-:W-:Y:S07]  /*a8e0*/  LDSM.16.M88.4 R28, [R221+0x8000] ;  /* 0x00800000dd1c783b */ /* 0x000fee0000000200 */
[C---:B---3--:R-:W-:Y:S08]  /*a8f0*/  HMMA.16816.F32.BF16 R228, R4.reuse, R140, R188 ;  /* 0x0000008c04e4723c */ /* 0x048ff000000418bc */
[C---:B------:R-:W-:Y:S01]  /*a900*/  HMMA.16816.F32.BF16 R208, R4.reuse, R180, R176 ;  /* 0x000000b404d0723c */ /* 0x040fe200000418b0 */
[----:B------:R-:W-:Y:S07]  /*a910*/  LDSM.16.M88.4 R176, [R221+0x8800] ;  /* 0x00880000ddb0783b */ /* 0x000fee0000000200 */
[C---:B------:R-:W-:Y:S08]  /*a920*/  HMMA.16816.F32.BF16 R204, R4.reuse, R142, R184 ;  /* 0x0000008e04cc723c */ /* 0x040ff000000418b8 */
[----:B------:R-:W-:Y:S01]  /*a930*/  HMMA.16816.F32.BF16 R32, R4, R182, R16 ;  /* 0x000000b60420723c */ /* 0x000fe20000041810 */
[----:B------:R-:W1:Y:S04]  /*a940*/  LDSM.16.M88.4 R4, [R222+0x2000] ;  /* 0x00200000de04783b */ /* 0x000e680000000200 */
[----:B------:R-:W3:Y:S03]  /*a950*/  LDSM.16.M88.4 R16, [R222] ;  /* 0x00000000de10783b */ /* 0x000ee60000000200 */
[C---:B-----5:R-:W-:Y:S08]  /*a960*/  HMMA.16816.F32.BF16 R188, R24.reuse, R140, R192 ;  /* 0x0000008c18bc723c */ /* 0x060ff000000418c0 */
        /* <DEDUP_REMOVED lines=12> */
[C---:B---3--:R-:W-:Y:S08]  /*aa30*/  HMMA.16816.F32.BF16 R204, R16.reuse, R176, R192 ;  /* 0x000000b010cc723c */ /* 0x048ff000000418c0 */
[C---:B------:R-:W-:Y:S01]  /*aa40*/  HMMA.16816.F32.BF16 R192, R16.reuse, R178, R180 ;  /* 0x000000b210c0723c */ /* 0x040fe200000418b4 */
[----:B------:R-:W3:Y:S04]  /*aa50*/  LDSM.16.M88.4 R180, [R212+0x9000] ;  /* 0x00900000d4b4783b */ /* 0x000ee80000000200 */
        /* <DEDUP_REMOVED lines=11> */
[C---:B---3--:R-:W-:Y:S08]  /*ab10*/  HMMA.16816.F32.BF16 R200, R4.reuse, R180, R188 ;  /* 0x000000b404c8723c */ /* 0x048ff000000418bc */
        /* <DEDUP_REMOVED lines=9> */
[C---:B--2---:R-:W-:Y:S08]  /*abb0*/  HMMA.16816.F32.BF16 R184, R16.reuse, R180, R232 ;  /* 0x000000b410b8723c */ /* 0x044ff000000418e8 */
        /* <DEDUP_REMOVED lines=13> */
[----:B------:R-:W3:Y:S07]  /*ac90*/  LDSM.16.M88.4 R32, [R219+0x1000] ;  /* 0x00100000db20783b */ /* 0x000eee0000000200 */
[----:B------:R-:W-:Y:S08]  /*aca0*/  HMMA.16816.F32.BF16 R192, R28, R142, R192 ;  /* 0x0000008e1cc0723c */ /* 0x000ff000000418c0 */
[C---:B--2---:R-:W-:Y:S01]  /*acb0*/  HMMA.16816.F32.BF16 R140, R24.reuse, R176, R4 ;  /* 0x000000b0188c723c */ /* 0x044fe20000041804 */
[----:B------:R-:W2:Y:S07]  /*acc0*/  LDSM.16.M88.4 R4, [R220+0x6000] ;  /* 0x00600000dc04783b */ /* 0x000eae0000000200 */
[----:B------:R-:W-:Y:S08]  /*acd0*/  HMMA.16816.F32.BF16 R180, R24, R178, R180 ;  /* 0x000000b218b4723c */ /* 0x000ff000000418b4 */
[----:B-1----:R-:W-:Y:S08]  /*ace0*/  HMMA.16816.F32.BF16 R28, R20, R176, R200 ;  /* 0x000000b0141c723c */ /* 0x002ff000000418c8 */
[----:B---3--:R-:W-:Y:S01]  /*acf0*/  HMMA.16816.F32.BF16 R184, R16, R32, R140 ;  /* 0x0000002010b8723c */ /* 0x008fe2000004188c */
        /* <DEDUP_REMOVED lines=9> */
[----:B------:R-:W3:Y:S01]  /*ad90*/  MUFU.TANH R200, R185 ;  /* 0x000000b900c87308 */ /* 0x000ee20000002400 */
[----:B------:R-:W-:-:S07]  /*ada0*/  FMUL.FTZ R8, R184, c[0x0][0x2ec] ;  /* 0x0000bb00b8087a20 */ /* 0x000fce0000410000 */
[----:B------:R-:W4:Y:S03]  /*adb0*/  MUFU.TANH R202, R186 ;  /* 0x000000ba00ca7308 */ /* 0x000f260000002400 */
[----:B------:R-:W-:Y:S02]  /*adc0*/  FMUL.FTZ R176, R176, c[0x0][0x2ec] ;  /* 0x0000bb00b0b07a20 */ /* 0x000fe40000410000 */
[----:B------:R-:W-:Y:S02]  /*add0*/  FMUL.FTZ R177, R177, c[0x0][0x2ec] ;  /* 0x0000bb00b1b17a20 */ /* 0x000fe40000410000 */
[----:B------:R-:W-:Y:S01]  /*ade0*/  FMUL.FTZ R178, R178, c[0x0][0x2ec] ;  /* 0x0000bb00b2b27a20 */ /* 0x000fe20000410000 */
[----:B------:R5:W1:Y:S01]  /*adf0*/  MUFU.TANH R201, R187 ;  /* 0x000000bb00c97308 */ /* 0x000a620000002400 */
[----:B------:R-:W-:-:S03]  /*ae00*/  FMUL.FTZ R179, R179, c[0x0][0x2ec] ;  /* 0x0000bb00b3b37a20 */ /* 0x000fc60000410000 */
[----:B------:R-:W-:Y:S02]  /*ae10*/  FMUL.FTZ R182, R182, c[0x0][0x2ec] ;  /* 0x0000bb00b6b67a20 */ /* 0x000fe40000410000 */
[----:B------:R-:W-:Y:S02]  /*ae20*/  FMUL.FTZ R180, R180, c[0x0][0x2ec] ;  /* 0x0000bb00b4b47a20 */ /* 0x000fe40000410000 */
[----:B------:R-:W1:Y:S01]  /*ae30*/  MUFU.TANH R203, R177 ;  /* 0x000000b100cb7308 */ /* 0x000e620000002400 */
[----:B------:R-:W-:Y:S01]  /*ae40*/  FMUL.FTZ R181, R181, c[0x0][0x2ec] ;  /* 0x0000bb00b5b57a20 */ /* 0x000fe20000410000 */
[----:B-----5:R-:W-:Y:S06]  /*ae50*/  HMMA.16816.F32.BF16 R184, R4, R34, R188 ;  /* 0x0000002204b8723c */ /* 0x020fec00000418bc */
[----:B------:R-:W2:Y:S02]  /*ae60*/  MUFU.TANH R190, R176 ;  /* 0x000000b000be7308 */ /* 0x000ea40000002400 */
[C---:B-1----:R-:W-:Y:S06]  /*ae70*/  HMMA.16816.F32.BF16 R32, R24.reuse, R140, R196 ;  /* 0x0000008c1820723c */ /* 0x042fec00000418c4 */
[----:B------:R-:W1:Y:S02]  /*ae80*/  MUFU.TANH R191, R178 ;  /* 0x000000b200bf7308 */ /* 0x000e640000002400 */
[----:B------:R-:W-:Y:S06]  /*ae90*/  HMMA.16816.F32.BF16 R24, R24, R142, R192 ;  /* 0x0000008e1818723c */ /* 0x000fec00000418c0 */
[----:B------:R5:W1:Y:S02]  /*aea0*/  MUFU.TANH R197, R179 ;  /* 0x000000b300c57308 */ /* 0x000a640000002400 */
[----:B------:R-:W-:-:S06]  /*aeb0*/  FMUL.FTZ R186, R186, c[0x0][0x2ec] ;  /* 0x0000bb00baba7a20 */ /* 0x000fcc0000410000 */
[----:B------:R1:W1:Y:S01]  /*aec0*/  MUFU.TANH R188, R182 ;  /* 0x000000b600bc7308 */ /* 0x0002620000002400 */
[----:B------:R-:W-:Y:S01]  /*aed0*/  FMUL.FTZ R185, R185, c[0x0][0x2ec] ;  /* 0x0000bb00b9b97a20 */ /* 0x000fe20000410000 */
[----:B--2---:R-:W-:Y:S06]  /*aee0*/  HMMA.16816.F32.BF16 R32, R16, R28, R32 ;  /* 0x0000001c1020723c */ /* 0x004fec0000041820 */
[----:B------:R2:W2:Y:S02]  /*aef0*/  MUFU.TANH R196, R186 ;  /* 0x000000ba00c47308 */ /* 0x0004a40000002400 */
[----:B-----5:R-:W-:Y:S01]  /*af00*/  HMMA.16816.F32.BF16 R176, R20, R140, R204 ;  /* 0x0000008c14b0723c */ /* 0x020fe200000418cc */
[----:B-1----:R-:W-:-:S05]  /*af10*/  FMUL.FTZ R182, R183, c[0x0][0x2ec] ;  /* 0x0000bb00b7b67a20 */ /* 0x002fca0000410000 */
[----:B------:R-:W1:Y:S01]  /*af20*/  MUFU.TANH R8, R8 ;  /* 0x0000000800087308 */ /* 0x000e620000002400 */
[----:B------:R-:W-:Y:S01]  /*af30*/  FMUL.FTZ R183, R184, c[0x0][0x2ec] ;  /* 0x0000bb00b8b77a20 */ /* 0x000fe20000410000 */
[----:B------:R-:W-:Y:S01]  /*af40*/  HMMA.16816.F32.BF16 R20, R20, R142, R228 ;  /* 0x0000008e1414723c */ /* 0x000fe200000418e4 */
[----:B--2---:R-:W-:-:S05]  /*af50*/  FMUL.FTZ R186, R187, c[0x0][0x2ec] ;  /* 0x0000bb00bbba7a20 */ /* 0x004fca0000410000 */
[----:B------:R-:W2:Y:S02]  /*af60*/  MUFU.TANH R180, R180 ;  /* 0x000000b400b47308 */ /* 0x000ea40000002400 */
[----:B------:R-:W-:Y:S01]  /*af70*/  HMMA.16816.F32.BF16 R16, R16, R30, R24 ;  /* 0x0000001e1010723c */ /* 0x000fe20000041818 */
[----:B------:R-:W-:-:S05]  /*af80*/  FMUL.FTZ R34, R34, c[0x0][0x2ec] ;  /* 0x0000bb0022227a20 */ /* 0x000fca0000410000 */
[----:B------:R-:W1:Y:S01]  /*af90*/  MUFU.TANH R181, R181 ;  /* 0x000000b500b57308 */ /* 0x000e620000002400 */
[----:B------:R-:W-:Y:S02]  /*afa0*/  FMUL.FTZ R32, R32, c[0x0][0x2ec] ;  /* 0x0000bb0020207a20 */ /* 0x000fe40000410000 */
[----:B------:R-:W-:Y:S01]  /*afb0*/  FMUL.FTZ R33, R33, c[0x0][0x2ec] ;  /* 0x0000bb0021217a20 */ /* 0x000fe20000410000 */
[C---:B------:R-:W-:Y:S04]  /*afc0*/  HMMA.16816.F32.BF16 R176, R4.reuse, R28, R176 ;  /* 0x0000001c04b0723c */ /* 0x040fe800000418b0 */
[----:B------:R5:W1:Y:S04]  /*afd0*/  MUFU.TANH R137, R34 ;  /* 0x0000002200897308 */ /* 0x000a680000002400 */
[----:B------:R-:W-:Y:S04]  /*afe0*/  HMMA.16816.F32.BF16 R4, R4, R30, R20 ;  /* 0x0000001e0404723c */ /* 0x000fe80000041814 */
[----:B------:R1:W1:Y:S02]  /*aff0*/  MUFU.TANH R132, R33 ;  /* 0x0000002100847308 */ /* 0x0002640000002400 */
[----:B------:R-:W-:-:S02]  /*b000*/  FMUL.FTZ R13, R17, c[0x0][0x2ec] ;  /* 0x0000bb00110d7a20 */ /* 0x000fc40000410000 */
[----:B-----5:R-:W-:-:S04]  /*b010*/  FMUL.FTZ R34, R35, c[0x0][0x2ec] ;  /* 0x0000bb0023227a20 */ /* 0x020fc80000410000 */
        /* <DEDUP_REMOVED lines=10> */
[----:B------:R1:W1:Y:S01]  /*b0c0*/  MUFU.TANH R189, R185 ;  /* 0x000000b900bd7308 */ /* 0x0002620000002400 */
[----:B------:R-:W-:Y:S02]  /*b0d0*/  FMUL.FTZ R5, R5, c[0x0][0x2ec] ;  /* 0x0000bb0005057a20 */ /* 0x000fe40000410000 */
[----:B------:R-:W-:Y:S02]  /*b0e0*/  FMUL.FTZ R6, R6, c[0x0][0x2ec] ;  /* 0x0000bb0006067a20 */ /* 0x000fe40000410000 */
[----:B------:R-:W-:-:S03]  /*b0f0*/  FMUL.FTZ R7, R7, c[0x0][0x2ec] ;  /* 0x0000bb0007077a20 */ /* 0x000fc60000410000 */
        /* <DEDUP_REMOVED lines=19> */
[----:B------:R-:W-:Y:S01]  /*b230*/  IADD3 R0, R244, -0x5, RZ ;  /* 0xfffffffbf4007810 */ /* 0x000fe20007ffe0ff */
[----:B------:R-:W-:Y:S01]  /*b240*/  IMAD.MOV.U32 R227, RZ, RZ, c[0x0][0x198] ;  /* 0x00006600ffe37624 */ /* 0x000fe200078e00ff */
[----:B------:R-:W-:Y:S01]  /*b250*/  BSSY B0, `(.L_x_1183) ;  /* 0x0000028000007945 */ /* 0x000fe20003800000 */
[----:B------:R4:W-:Y:S01]  /*b260*/  @P2 STS.128 [R224+0x8000], RZ ;  /* 0x008000ffe0002388 */ /* 0x0009e20000000c00 */
[----:B------:R-:W-:Y:S01]  /*b270*/  SHF.R.S32.HI R2, RZ, 0x1f, R0 ;  /* 0x0000001fff027819 */ /* 0x000fe20000011400 */
[----:B-1----:R-:W-:-:S04]  /*b280*/  IMAD.WIDE.U32 R4, R0, c[0x0][0x198], RZ ;  /* 0x0000660000047a25 */ /* 0x002fc800078e00ff */
        /* <DEDUP_REMOVED lines=36> */
.L_x_1184:
[----:B------:R-:W-:Y:S05]  /*b4d0*/  BSYNC B0 ;  /* 0x0000000000007941 */ /* 0x000fea0003800000 */
.L_x_1183:
[----:B------:R-:W0:Y:S02]  /*b4e0*/  LDGDEPBAR ;  /* 0x00000000000079af */ /* 0x000e240000000000 */
.L_x_1182:
[----:B--234-:R-:W-:-:S04]  /*b4f0*/  LEA R0, R225, R245, 0x5 ;  /* 0x000000f5e1007211 */ /* 0x01cfc800078e28ff */
[C---:B-1----:R-:W-:Y:S02]  /*b500*/  IADD3 R5, R0.reuse, 0x1, RZ ;  /* 0x0000000100057810 */ /* 0x042fe40007ffe0ff */
[CC--:B------:R-:W-:Y:S02]  /*b510*/  ISETP.GE.AND P4, PT, R0.reuse, R10.reuse, PT ;  /* 0x0000000a0000720c */ /* 0x0c0fe40003f86270 */
[----:B------:R-:W-:Y:S02]  /*b520*/  IADD3 R6, R0, 0x8, RZ ;  /* 0x0000000800067810 */ /* 0x000fe40007ffe0ff */
[----:B------:R-:W-:Y:S02]  /*b530*/  ISETP.GE.AND P0, PT, R5, R10, PT ;  /* 0x0000000a0500720c */ /* 0x000fe40003f06270 */
[----:B------:R-:W-:Y:S02]  /*b540*/  FSEL R2, R8, -INF , !P4 ;  /* 0xff80000008027808 */ /* 0x000fe40006000000 */
        /* <DEDUP_REMOVED lines=25> */
[-C--:B------:R-:W-:Y:S02]  /*b6e0*/  ISETP.GE.AND P0, PT, R0, R9.reuse, PT ;  /* 0x000000090000720c */ /* 0x080fe40003f06270 */
[----:B------:R-:W-:Y:S02]  /*b6f0*/  FMNMX.FTZ R4, R184, R4, !PT ;  /* 0x00000004b8047209 */ /* 0x000fe40007810000 */
[----:B------:R-:W-:Y:S02]  /*b700*/  FSEL R13, R202, -INF , !P0 ;  /* 0xff800000ca0d7808 */ /* 0x000fe40004000000 */
[----:B------:R-:W-:Y:S01]  /*b710*/  ISETP.GE.AND P0, PT, R5, R9, PT ;  /* 0x000000090500720c */ /* 0x000fe20003f06270 */
[----:B------:R-:W1:Y:S01]  /*b720*/  SHFL.BFLY PT, R18, R4, 0x2, 0x1f ;  /* 0x0c401f0004127f89 */ /* 0x000e6200000e0000 */
[----:B------:R-:W-:Y:S02]  /*b730*/  ISETP.GE.AND P4, PT, R0, R11, PT ;  /* 0x0000000b0000720c */ /* 0x000fe40003f86270 */
[----:B------:R-:W-:-:S02]  /*b740*/  FSEL R25, R201, -INF , !P0 ;  /* 0xff800000c9197808 */ /* 0x000fc40004000000 */
[----:B------:R-:W-:Y:S02]  /*b750*/  ISETP.GE.AND P0, PT, R0, R12, PT ;  /* 0x0000000c0000720c */ /* 0x000fe40003f06270 */
[----:B------:R-:W-:Y:S02]  /*b760*/  ISETP.GE.AND P5, PT, R6, R9, PT ;  /* 0x000000090600720c */ /* 0x000fe40003fa6270 */
[----:B------:R-:W-:Y:S02]  /*b770*/  FMNMX.FTZ R0, R135, R13, !PT ;  /* 0x0000000d87007209 */ /* 0x000fe40007810000 */
[----:B------:R-:W-:Y:S02]  /*b780*/  ISETP.GE.AND P6, PT, R8, R9, PT ;  /* 0x000000090800720c */ /* 0x000fe40003fc6270 */
[----:B------:R-:W-:Y:S02]  /*b790*/  FSEL R20, R188, -INF , !P5 ;  /* 0xff800000bc147808 */ /* 0x000fe40006800000 */
[----:B------:R-:W-:-:S02]  /*b7a0*/  FMNMX.FTZ R0, R25, R0, !PT ;  /* 0x0000000019007209 */ /* 0x000fc40007810000 */
[-C--:B------:R-:W-:Y:S02]  /*b7b0*/  ISETP.GE.AND P5, PT, R26, R9.reuse, PT ;  /* 0x000000091a00720c */ /* 0x080fe40003fa6270 */
[----:B------:R-:W-:Y:S02]  /*b7c0*/  FSEL R24, R182, -INF , !P6 ;  /* 0xff800000b6187808 */ /* 0x000fe40007000000 */
[----:B------:R-:W-:Y:S02]  /*b7d0*/  FMNMX.FTZ R0, R20, R0, !PT ;  /* 0x0000000014007209 */ /* 0x000fe40007810000 */
[----:B------:R-:W-:Y:S02]  /*b7e0*/  FSEL R182, R137, -INF , !P5 ;  /* 0xff80000089b67808 */ /* 0x000fe40006800000 */
[-C--:B------:R-:W-:Y:S02]  /*b7f0*/  ISETP.GE.AND P5, PT, R27, R9.reuse, PT ;  /* 0x000000091b00720c */ /* 0x080fe40003fa6270 */
[----:B------:R-:W-:-:S02]  /*b800*/  ISETP.GE.AND P6, PT, R29, R9, PT ;  /* 0x000000091d00720c */ /* 0x000fc40003fc6270 */
[----:B------:R-:W-:Y:S02]  /*b810*/  FMNMX.FTZ R0, R24, R0, !PT ;  /* 0x0000000018007209 */ /* 0x000fe40007810000 */
[----:B------:R-:W-:Y:S02]  /*b820*/  FSEL R7, R190, -INF , !P4 ;  /* 0xff800000be077808 */ /* 0x000fe40006000000 */
[----:B------:R-:W-:Y:S02]  /*b830*/  FSEL R180, R21, -INF , !P5 ;  /* 0xff80000015b47808 */ /* 0x000fe40006800000 */
[----:B------:R-:W-:Y:S02]  /*b840*/  FSEL R181, R34, -INF , !P6 ;  /* 0xff80000022b57808 */ /* 0x000fe40007000000 */
[C---:B------:R-:W-:Y:S02]  /*b850*/  ISETP.GE.AND P5, PT, R5.reuse, R11, PT ;  /* 0x0000000b0500720c */ /* 0x040fe40003fa6270 */
[----:B------:R-:W-:-:S02]  /*b860*/  ISETP.GE.AND P4, PT, R5, R12, PT ;  /* 0x0000000c0500720c */ /* 0x000fc40003f86270 */
[----:B------:R-:W-:Y:S02]  /*b870*/  ISETP.GE.AND P6, PT, R30, R9, PT ;  /* 0x000000091e00720c */ /* 0x000fe40003fc6270 */
[----:B------:R-:W-:Y:S02]  /*b880*/  FMNMX.FTZ R5, R182, R0, !PT ;  /* 0x00000000b6057209 */ /* 0x000fe40007810000 */
[----:B-1----:R-:W-:Y:S02]  /*b890*/  FMNMX.FTZ R0, R4, R18, !PT ;  /* 0x0000001204007209 */ /* 0x002fe40007810000 */
[----:B------:R-:W-:Y:S02]  /*b8a0*/  FSEL R185, R19, -INF , !P6 ;  /* 0xff80000013b97808 */ /* 0x000fe40007000000 */
[----:B------:R-:W-:Y:S01]  /*b8b0*/  FMNMX.FTZ R4, R181, R5, !PT ;  /* 0x00000005b5047209 */ /* 0x000fe20007810000 */
[----:B------:R-:W1:Y:S01]  /*b8c0*/  SHFL.BFLY PT, R32, R0, 0x1, 0x1f ;  /* 0x0c201f0000207f89 */ /* 0x000e6200000e0000 */
[----:B------:R-:W-:-:S02]  /*b8d0*/  ISETP.GE.AND P6, PT, R6, R11, PT ;  /* 0x0000000b0600720c */ /* 0x000fc40003fc6270 */
[----:B------:R-:W-:Y:S02]  /*b8e0*/  FSEL R19, R203, -INF , !P5 ;  /* 0xff800000cb137808 */ /* 0x000fe40006800000 */
[----:B------:R-:W-:Y:S02]  /*b8f0*/  FMNMX.FTZ R5, R134, R7, !PT ;  /* 0x0000000786057209 */ /* 0x000fe40007810000 */
[----:B------:R-:W-:Y:S02]  /*b900*/  ISETP.GE.AND P5, PT, R8, R11, PT ;  /* 0x0000000b0800720c */ /* 0x000fe40003fa6270 */
[----:B------:R-:W-:Y:S02]  /*b910*/  FSEL R18, R183, -INF , !P6 ;  /* 0xff800000b7127808 */ /* 0x000fe40007000000 */
        /* <DEDUP_REMOVED lines=9> */
[----:B------:R-:W-:Y:S02]  /*b9b0*/  FSEL R14, R191, -INF , !P0 ;  /* 0xff800000bf0e7808 */ /* 0x000fe40004000000 */
[----:B------:R-:W-:Y:S02]  /*b9c0*/  FMNMX.FTZ R4, R185, R4, !PT ;  /* 0x00000004b9047209 */ /* 0x000fe40007810000 */
[----:B------:R-:W-:Y:S02]  /*b9d0*/  ISETP.GE.AND P0, PT, R6, R12, PT ;  /* 0x0000000c0600720c */ /* 0x000fe40003f06270 */
[----:B------:R-:W-:Y:S01]  /*b9e0*/  FSEL R183, R139, -INF , !P6 ;  /* 0xff8000008bb77808 */ /* 0x000fe20007000000 */
[----:B------:R-:W2:Y:S01]  /*b9f0*/  SHFL.BFLY PT, R31, R4, 0x2, 0x1f ;  /* 0x0c401f00041f7f89 */ /* 0x000ea200000e0000 */
[----:B------:R-:W-:-:S02]  /*ba00*/  FMNMX.FTZ R5, R179, R5, !PT ;  /* 0x00000005b3057209 */ /* 0x000fc40007810000 */
[----:B------:R-:W-:Y:S02]  /*ba10*/  FMNMX.FTZ R6, R3, R14, !PT ;  /* 0x0000000e03067209 */ /* 0x000fe40007810000 */
[----:B------:R-:W-:Y:S02]  /*ba20*/  ISETP.GE.AND P4, PT, R8, R12, PT ;  /* 0x0000000c0800720c */ /* 0x000fe40003f86270 */
[----:B------:R-:W-:Y:S02]  /*ba30*/  ISETP.GE.AND P5, PT, R27, R11, PT ;  /* 0x0000000b1b00720c */ /* 0x000fe40003fa6270 */
[----:B------:R-:W-:Y:S02]  /*ba40*/  FMNMX.FTZ R8, R183, R5, !PT ;  /* 0x00000005b7087209 */ /* 0x000fe40007810000 */
[----:B------:R-:W-:Y:S02]  /*ba50*/  FSEL R21, R196, -INF , !P0 ;  /* 0xff800000c4157808 */ /* 0x000fe40004000000 */
[----:B------:R-:W-:-:S02]  /*ba60*/  FMNMX.FTZ R5, R22, R6, !PT ;  /* 0x0000000616057209 */ /* 0x000fc40007810000 */
[----:B------:R-:W-:Y:S02]  /*ba70*/  FSEL R188, R28, -INF , !P5 ;  /* 0xff8000001cbc7808 */ /* 0x000fe40006800000 */
[-C--:B------:R-:W-:Y:S02]  /*ba80*/  ISETP.GE.AND P0, PT, R26, R12.reuse, PT ;  /* 0x0000000c1a00720c */ /* 0x080fe40003f06270 */
[----:B------:R-:W-:Y:S02]  /*ba90*/  FSEL R28, R186, -INF , !P4 ;  /* 0xff800000ba1c7808 */ /* 0x000fe40006000000 */
[----:B------:R-:W-:Y:S02]  /*baa0*/  FMNMX.FTZ R5, R21, R5, !PT ;  /* 0x0000000515057209 */ /* 0x000fe40007810000 */
[----:B------:R-:W-:Y:S02]  /*bab0*/  ISETP.GE.AND P5, PT, R29, R12, PT ;  /* 0x0000000c1d00720c */ /* 0x000fe40003fa6270 */
[----:B------:R-:W-:-:S02]  /*bac0*/  FSEL R189, R140, -INF , !P0 ;  /* 0xff8000008cbd7808 */ /* 0x000fc40004000000 */
[----:B------:R-:W-:Y:S02]  /*bad0*/  FMNMX.FTZ R5, R28, R5, !PT ;  /* 0x000000051c057209 */ /* 0x000fe40007810000 */
[----:B-1----:R-:W-:Y:S02]  /*bae0*/  FMNMX.FTZ R226, R0, R32, !PT ;  /* 0x0000002000e27209 */ /* 0x002fe40007810000 */
[-C--:B------:R-:W-:Y:S02]  /*baf0*/  ISETP.GE.AND P4, PT, R27, R12.reuse, PT ;  /* 0x0000000c1b00720c */ /* 0x080fe40003f86270 */
[----:B------:R-:W-:Y:S02]  /*bb00*/  FSEL R191, R141, -INF , !P5 ;  /* 0xff8000008dbf7808 */ /* 0x000fe40006800000 */
[----:B------:R-:W-:Y:S01]  /*bb10*/  FMNMX.FTZ R0, R189, R5, !PT ;  /* 0x00000005bd007209 */ /* 0x000fe20007810000 */
[----:B------:R-:W-:Y:S01]  /*bb20*/  LDSM.16.MT88.4 R140, [R218+0xa000] ;  /* 0x00a00000da8c783b */ /* 0x000fe20000004200 */
[----:B------:R-:W-:-:S02]  /*bb30*/  ISETP.GE.AND P0, PT, R30, R12, PT ;  /* 0x0000000c1e00720c */ /* 0x000fc40003f06270 */
[----:B------:R-:W-:Y:S02]  /*bb40*/  FSEL R193, R35, -INF , !P4 ;  /* 0xff80000023c17808 */ /* 0x000fe40006000000 */
[----:B------:R-:W-:Y:S02]  /*bb50*/  FMNMX.FTZ R0, R191, R0, !PT ;  /* 0x00000000bf007209 */ /* 0x000fe40007810000 */
[----:B------:R-:W-:Y:S02]  /*bb60*/  FSEL R192, R133, -INF , !P0 ;  /* 0xff80000085c07808 */ /* 0x000fe40004000000 */
[----:B------:R-:W-:Y:S02]  /*bb70*/  FMNMX.FTZ R0, R193, R0, !PT ;  /* 0x00000000c1007209 */ /* 0x000fe40007810000 */
[----:B--2---:R-:W-:Y:S02]  /*bb80*/  FMNMX.FTZ R4, R4, R31, !PT ;  /* 0x0000001f04047209 */ /* 0x004fe40007810000 */
[----:B------:R-:W-:-:S02]  /*bb90*/  FMNMX.FTZ R5, R192, R0, !PT ;  /* 0x00000000c0057209 */ /* 0x000fc40007810000 */
[----:B------:R-:W-:Y:S01]  /*bba0*/  ISETP.GE.AND P6, PT, R30, R11, PT ;  /* 0x0000000b1e00720c */ /* 0x000fe20003fc6270 */
[----:B------:R-:W1:Y:S01]  /*bbb0*/  SHFL.BFLY PT, R27, R4, 0x1, 0x1f ;  /* 0x0c201f00041b7f89 */ /* 0x000e6200000e0000 */
[----:B------:R-:W-:Y:S01]  /*bbc0*/  FMNMX.FTZ R6, R188, R8, !PT ;  /* 0x00000008bc067209 */ /* 0x000fe20007810000 */
[C---:B------:R-:W-:Y:S01]  /*bbd0*/  FMUL.FTZ R8, R226.reuse, c[0x0][0x23c] ;  /* 0x00008f00e2087a20 */ /* 0x040fe20000410000 */
[----:B------:R-:W-:Y:S01]  /*bbe0*/  FSEL R190, R33, -INF , !P6 ;  /* 0xff80000021be7808 */ /* 0x000fe20007000000 */
[----:B------:R-:W2:Y:S01]  /*bbf0*/  SHFL.BFLY PT, R26, R5, 0x2, 0x1f ;  /* 0x0c401f00051a7f89 */ /* 0x000ea200000e0000 */
[----:B------:R-:W-:Y:S02]  /*bc00*/  FSETP.NEU.FTZ.AND P6, PT, R226, -INF , PT ;  /* 0xff800000e200780b */ /* 0x000fe40003fdd000 */
[----:B------:R-:W-:Y:S01]  /*bc10*/  FMNMX.FTZ R6, R190, R6, !PT ;  /* 0x00000006be067209 */ /* 0x000fe20007810000 */
[----:B------:R-:W-:Y:S01]  /*bc20*/  LDSM.16.MT88.4 R32, [R218+0xb000] ;  /* 0x00b00000da20783b */ /* 0x000fe20000004200 */
[----:B------:R-:W-:-:S03]  /*bc30*/  FSEL R8, R8, RZ, P6 ;  /* 0x000000ff08087208 */ /* 0x000fc60003000000 */
[----:B------:R-:W3:Y:S02]  /*bc40*/  SHFL.BFLY PT, R29, R6, 0x2, 0x1f ;  /* 0x0c401f00061d7f89 */ /* 0x000ee400000e0000 */
[--C-:B------:R-:W-:Y:S02]  /*bc50*/  FFMA.FTZ R2, R2, c[0x0][0x23c], -R8.reuse ;  /* 0x00008f0002027a23 */ /* 0x100fe40000010808 */
[--C-:B------:R-:W-:Y:S02]  /*bc60*/  FFMA.FTZ R15, R15, c[0x0][0x23c], -R8.reuse ;  /* 0x00008f000f0f7a23 */ /* 0x100fe40000010808 */
[----:B------:R4:W-:Y:S01]  /*bc70*/  MUFU.EX2 R230, R2 ;  /* 0x0000000200e67308 */ /* 0x0009e20000000800 */
[--C-:B------:R-:W-:Y:S02]  /*bc80*/  FFMA.FTZ R17, R17, c[0x0][0x23c], -R8.reuse ;  /* 0x00008f0011117a23 */ /* 0x100fe40000010808 */
[----:B------:R-:W-:Y:S01]  /*bc90*/  FFMA.FTZ R16, R16, c[0x0][0x23c], -R8 ;  /* 0x00008f0010107a23 */ /* 0x000fe20000010808 */
[----:B-1----:R-:W-:-:S04]  /*bca0*/  FMNMX.FTZ R207, R4, R27, !PT ;  /* 0x0000001b04cf7209 */ /* 0x002fc80007810000 */
[----:B------:R-:W-:Y:S01]  /*bcb0*/  MUFU.EX2 R231, R15 ;  /* 0x0000000f00e77308 */ /* 0x000fe20000000800 */
[----:B--2---:R-:W-:Y:S02]  /*bcc0*/  FMNMX.FTZ R4, R5, R26, !PT ;  /* 0x0000001a05047209 */ /* 0x004fe40007810000 */
[----:B------:R-:W-:-:S03]  /*bcd0*/  FSETP.NEU.FTZ.AND P5, PT, R207, -INF , PT ;  /* 0xff800000cf00780b */ /* 0x000fc60003fbd000 */
[----:B------:R-:W1:Y:S01]  /*bce0*/  SHFL.BFLY PT, R5, R4, 0x1, 0x1f ;  /* 0x0c201f0004057f89 */ /* 0x000e6200000e0000 */
[----:B----4-:R-:W-:Y:S01]  /*bcf0*/  FMUL.FTZ R2, R207, c[0x0][0x23c] ;  /* 0x00008f00cf027a20 */ /* 0x010fe20000410000 */
[----:B------:R-:W2:Y:S01]  /*bd00*/  MUFU.EX2 R229, R17 ;  /* 0x0000001100e57308 */ /* 0x000ea20000000800 */
[----:B---3--:R-:W-:-:S03]  /*bd10*/  FMNMX.FTZ R0, R6, R29, !PT ;  /* 0x0000001d06007209 */ /* 0x008fc60007810000 */
[----:B------:R-:W-:Y:S02]  /*bd20*/  FSEL R2, R2, RZ, P5 ;  /* 0x000000ff02027208 */ /* 0x000fe40002800000 */
[----:B------:R-:W3:Y:S02]  /*bd30*/  SHFL.BFLY PT, R6, R0, 0x1, 0x1f ;  /* 0x0c201f0000067f89 */ /* 0x000ee400000e0000 */
[----:B------:R2:W-:Y:S01]  /*bd40*/  MUFU.EX2 R228, R16 ;  /* 0x0000001000e47308 */ /* 0x0005e20000000800 */
[--C-:B------:R-:W-:Y:S02]  /*bd50*/  FFMA.FTZ R20, R20, c[0x0][0x23c], -R2.reuse ;  /* 0x00008f0014147a23 */ /* 0x100fe40000010802 */
[--C-:B------:R-:W-:Y:S02]  /*bd60*/  FFMA.FTZ R25, R25, c[0x0][0x23c], -R2.reuse ;  /* 0x00008f0019197a23 */ /* 0x100fe40000010802 */
[--C-:B------:R-:W-:Y:S02]  /*bd70*/  FFMA.FTZ R24, R24, c[0x0][0x23c], -R2.reuse ;  /* 0x00008f0018187a23 */ /* 0x100fe40000010802 */
[----:B------:R-:W-:Y:S01]  /*bd80*/  FFMA.FTZ R13, R13, c[0x0][0x23c], -R2 ;  /* 0x00008f000d0d7a23 */ /* 0x000fe20000010802 */
[----:B------:R4:W-:Y:S01]  /*bd90*/  MUFU.EX2 R206, R20 ;  /* 0x0000001400ce7308 */ /* 0x0009e20000000800 */
[----:B-1----:R-:W-:-:S02]  /*bda0*/  FMNMX.FTZ R204, R4, R5, !PT ;  /* 0x0000000504cc7209 */ /* 0x002fc40007810000 */
[----:B------:R-:W-:-:S05]  /*bdb0*/  FSEL R4, R226, RZ, P6 ;  /* 0x000000ffe2047208 */ /* 0x000fca0003000000 */
[----:B------:R-:W-:Y:S01]  /*bdc0*/  MUFU.EX2 R202, R25 ;  /* 0x0000001900ca7308 */ /* 0x000fe20000000800 */
[----:B------:R-:W-:Y:S02]  /*bdd0*/  FSEL R5, R207, RZ, P5 ;  /* 0x000000ffcf057208 */ /* 0x000fe40002800000 */
[----:B------:R-:W-:Y:S01]  /*bde0*/  FSETP.NEU.FTZ.AND P0, PT, R204, -INF , PT ;  /* 0xff800000cc00780b */ /* 0x000fe20003f1d000 */
[----:B------:R-:W-:Y:S01]  /*bdf0*/  FADD.FTZ R4, R136, -R4 ;  /* 0x8000000488047221 */ /* 0x000fe20000010000 */
[----:B---3--:R-:W-:Y:S01]  /*be00*/  FMNMX.FTZ R205, R0, R6, !PT ;  /* 0x0000000600cd7209 */ /* 0x008fe20007810000 */
[----:B------:R-:W-:Y:S01]  /*be10*/  LDSM.16.MT88.4 R136, [R217+0xa000] ;  /* 0x00a00000d988783b */ /* 0x000fe20000004200 */
[----:B--2---:R-:W-:Y:S01]  /*be20*/  F2FP.BF16.PACK_AB R16, R229, R230 ;  /* 0x000000e6e510723e */ /* 0x004fe200000010ff */
[----:B----4-:R-:W-:Y:S01]  /*be30*/  FMUL.FTZ R20, R4, c[0x0][0x23c] ;  /* 0x00008f0004147a20 */ /* 0x010fe20000410000 */
[----:B------:R1:W-:Y:S01]  /*be40*/  MUFU.EX2 R227, R24 ;  /* 0x0000001800e37308 */ /* 0x0003e20000000800 */
[----:B------:R-:W-:Y:S01]  /*be50*/  FADD.FTZ R4, R135, -R5 ;  /* 0x8000000587047221 */ /* 0x000fe20000010000 */
[C---:B------:R-:W-:Y:S01]  /*be60*/  FSETP.NEU.FTZ.AND P4, PT, R205.reuse, -INF , PT ;  /* 0xff800000cd00780b */ /* 0x040fe20003f9d000 */
[----:B------:R-:W-:-:S02]  /*be70*/  FMUL.FTZ R0, R205, c[0x0][0x23c] ;  /* 0x00008f00cd007a20 */ /* 0x000fc40000410000 */
[----:B------:R-:W-:Y:S01]  /*be80*/  FMUL.FTZ R15, R4, c[0x0][0x23c] ;  /* 0x00008f00040f7a20 */ /* 0x000fe20000410000 */
[----:B------:R-:W-:Y:S02]  /*be90*/  FSEL R4, R204, RZ, P0 ;  /* 0x000000ffcc047208 */ /* 0x000fe40000000000 */
[----:B------:R-:W2:Y:S01]  /*bea0*/  MUFU.EX2 R203, R13 ;  /* 0x0000000d00cb7308 */ /* 0x000ea20000000800 */
[----:B------:R-:W-:Y:S02]  /*beb0*/  FSEL R6, R205, RZ, P4 ;  /* 0x000000ffcd067208 */ /* 0x000fe40002000000 */
[----:B------:R-:W-:Y:S01]  /*bec0*/  FADD.FTZ R3, R3, -R4 ;  /* 0x8000000403037221 */ /* 0x000fe20000010000 */
[----:B------:R-:W-:Y:S02]  /*bed0*/  FSEL R0, R0, RZ, P4 ;  /* 0x000000ff00007208 */ /* 0x000fe40002000000 */
[----:B------:R-:W-:Y:S01]  /*bee0*/  FADD.FTZ R5, R134, -R6 ;  /* 0x8000000686057221 */ /* 0x000fe20000010000 */
[----:B-1----:R-:W1:Y:S01]  /*bef0*/  LDSM.16.MT88.4 R24, [R213+0xa000] ;  /* 0x00a00000d518783b */ /* 0x002e620000004200 */
[----:B------:R-:W-:Y:S01]  /*bf00*/  FMUL.FTZ R3, R3, c[0x0][0x23c] ;  /* 0x00008f0003037a20 */ /* 0x000fe20000410000 */
[----:B------:R-:W3:Y:S01]  /*bf10*/  MUFU.EX2 R20, R20 ;  /* 0x0000001400147308 */ /* 0x000ee20000000800 */
[--C-:B------:R-:W-:Y:S01]  /*bf20*/  FFMA.FTZ R7, R7, c[0x0][0x23c], -R0.reuse ;  /* 0x00008f0007077a23 */ /* 0x100fe20000010800 */
[----:B------:R-:W-:Y:S01]  /*bf30*/  LDSM.16.MT88.4 R132, [R213+0xb000] ;  /* 0x00b00000d584783b */ /* 0x000fe20000004200 */
[----:B------:R-:W-:-:S02]  /*bf40*/  FFMA.FTZ R19, R19, c[0x0][0x23c], -R0 ;  /* 0x00008f0013137a23 */ /* 0x000fc40000010800 */
[--C-:B------:R-:W-:Y:S01]  /*bf50*/  FFMA.FTZ R18, R18, c[0x0][0x23c], -R0.reuse ;  /* 0x00008f0012127a23 */ /* 0x100fe20000010800 */
[----:B--2---:R-:W-:Y:S01]  /*bf60*/  F2FP.BF16.PACK_AB R17, R202, R203 ;  /* 0x000000cbca11723e */ /* 0x004fe200000010ff */
[----:B------:R-:W-:Y:S01]  /*bf70*/  FMUL.FTZ R13, R204, c[0x0][0x23c] ;  /* 0x00008f00cc0d7a20 */ /* 0x000fe20000410000 */
[----:B------:R-:W-:Y:S01]  /*bf80*/  MUFU.EX2 R199, R7 ;  /* 0x0000000700c77308 */ /* 0x000fe20000000800 */
[----:B------:R-:W-:Y:S02]  /*bf90*/  FFMA.FTZ R23, R23, c[0x0][0x23c], -R0 ;  /* 0x00008f0017177a23 */ /* 0x000fe40000010800 */
[----:B------:R-:W-:Y:S01]  /*bfa0*/  FMUL.FTZ R5, R5, c[0x0][0x23c] ;  /* 0x00008f0005057a20 */ /* 0x000fe20000410000 */
[----:B------:R-:W-:-:S04]  /*bfb0*/  FSEL R13, R13, RZ, P0 ;  /* 0x000000ff0d0d7208 */ /* 0x000fc80000000000 */
[----:B------:R2:W-:Y:S01]  /*bfc0*/  MUFU.EX2 R198, R19 ;  /* 0x0000001300c67308 */ /* 0x0005e20000000800 */
[--C-:B------:R-:W-:Y:S02]  /*bfd0*/  FFMA.FTZ R14, R14, c[0x0][0x23c], -R13.reuse ;  /* 0x00008f000e0e7a23 */ /* 0x100fe4000001080d */
[--C-:B------:R-:W-:Y:S02]  /*bfe0*/  FFMA.FTZ R22, R22, c[0x0][0x23c], -R13.reuse ;  /* 0x00008f0016167a23 */ /* 0x100fe4000001080d */
[--C-:B------:R-:W-:Y:S02]  /*bff0*/  FFMA.FTZ R21, R21, c[0x0][0x23c], -R13.reuse ;  /* 0x00008f0015157a23 */ /* 0x100fe4000001080d */
[----:B------:R-:W-:Y:S01]  /*c000*/  FFMA.FTZ R4, R28, c[0x0][0x23c], -R13 ;  /* 0x00008f001c047a23 */ /* 0x000fe2000001080d */
[----:B------:R-:W-:Y:S01]  /*c010*/  MUFU.EX2 R195, R14 ;  /* 0x0000000e00c37308 */ /* 0x000fe20000000800 */
[----:B------:R-:W4:Y:S01]  /*c020*/  LDSM.16.MT88.4 R28, [R215+0xa000] ;  /* 0x00a00000d71c783b */ /* 0x000f220000004200 */
[----:B---3--:R-:W-:-:S02]  /*c030*/  FMUL.FTZ R148, R148, R20 ;  /* 0x0000001494947220 */ /* 0x008fc40000410000 */
[-C--:B------:R-:W-:Y:S02]  /*c040*/  FMUL.FTZ R149, R149, R20.reuse ;  /* 0x0000001495957220 */ /* 0x080fe40000410000 */
[----:B------:R-:W-:Y:S02]  /*c050*/  FMUL.FTZ R156, R156, R20 ;  /* 0x000000149c9c7220 */ /* 0x000fe40000410000 */
[----:B------:R3:W-:Y:S01]  /*c060*/  MUFU.EX2 R200, R18 ;  /* 0x0000001200c87308 */ /* 0x0007e20000000800 */
[----:B--2---:R-:W-:Y:S01]  /*c070*/  F2FP.BF16.PACK_AB R19, R227, R206 ;  /* 0x000000cee313723e */ /* 0x004fe200000010ff */
[-C--:B------:R-:W-:Y:S02]  /*c080*/  FMUL.FTZ R157, R157, R20.reuse ;  /* 0x000000149d9d7220 */ /* 0x080fe40000410000 */
[-C--:B------:R-:W-:Y:S02]  /*c090*/  FMUL.FTZ R160, R160, R20.reuse ;  /* 0x00000014a0a07220 */ /* 0x080fe40000410000 */
[----:B------:R-:W-:-:S02]  /*c0a0*/  FMUL.FTZ R161, R161, R20 ;  /* 0x00000014a1a17220 */ /* 0x000fc40000410000 */
[----:B------:R-:W2:Y:S01]  /*c0b0*/  MUFU.EX2 R201, R23 ;  /* 0x0000001700c97308 */ /* 0x000ea20000000800 */
[-C--:B------:R-:W-:Y:S02]  /*c0c0*/  FMUL.FTZ R52, R52, R20.reuse ;  /* 0x0000001434347220 */ /* 0x080fe40000410000 */
[-C--:B------:R-:W-:Y:S02]  /*c0d0*/  FMUL.FTZ R53, R53, R20.reuse ;  /* 0x0000001435357220 */ /* 0x080fe40000410000 */
[-C--:B------:R-:W-:Y:S02]  /*c0e0*/  FMUL.FTZ R36, R36, R20.reuse ;  /* 0x0000001424247220 */ /* 0x080fe40000410000 */
[----:B------:R-:W-:Y:S01]  /*c0f0*/  FMUL.FTZ R37, R37, R20 ;  /* 0x0000001425257220 */ /* 0x000fe20000410000 */
[----:B------:R-:W-:Y:S01]  /*c100*/  MUFU.EX2 R197, R22 ;  /* 0x0000001600c57308 */ /* 0x000fe20000000800 */
[----:B---3--:R-:W-:Y:S01]  /*c110*/  F2FP.BF16.PACK_AB R18, R231, R228 ;  /* 0x000000e4e712723e */ /* 0x008fe200000010ff */
[----:B------:R-:W-:-:S02]  /*c120*/  FMUL.FTZ R64, R64, R20 ;  /* 0x0000001440407220 */ /* 0x000fc40000410000 */
[-C--:B------:R-:W-:Y:S02]  /*c130*/  FMUL.FTZ R65, R65, R20.reuse ;  /* 0x0000001441417220 */ /* 0x080fe40000410000 */
[----:B------:R-:W-:Y:S02]  /*c140*/  FMUL.FTZ R172, R172, R20 ;  /* 0x00000014acac7220 */ /* 0x000fe40000410000 */
[----:B------:R-:W-:Y:S01]  /*c150*/  MUFU.EX2 R196, R21 ;  /* 0x0000001500c47308 */ /* 0x000fe20000000800 */
        /* <DEDUP_REMOVED lines=8> */
[-C--:B------:R-:W-:Y:S01]  /*c1e0*/  FMUL.FTZ R69, R69, R20.reuse ;  /* 0x0000001445457220 */ /* 0x080fe20000410000 */
[----:B------:R3:W5:Y:S01]  /*c1f0*/  MUFU.EX2 R14, R5 ;  /* 0x00000005000e7308 */ /* 0x0007620000000800 */
[-C--:B------:R-:W-:Y:S02]  /*c200*/  FMUL.FTZ R80, R80, R20.reuse ;  /* 0x0000001450507220 */ /* 0x080fe40000410000 */
[----:B------:R-:W-:-:S02]  /*c210*/  FMUL.FTZ R81, R81, R20 ;  /* 0x0000001451517220 */ /* 0x000fc40000410000 */
[-C--:B------:R-:W-:Y:S02]  /*c220*/  FMUL.FTZ R100, R100, R20.reuse ;  /* 0x0000001464647220 */ /* 0x080fe40000410000 */
[----:B------:R-:W-:Y:S01]  /*c230*/  FMUL.FTZ R101, R101, R20 ;  /* 0x0000001465657220 */ /* 0x000fe20000410000 */
[----:B------:R-:W4:Y:S01]  /*c240*/  MUFU.EX2 R3, R3 ;  /* 0x0000000300037308 */ /* 0x000f220000000800 */
[-C--:B--2---:R-:W-:Y:S02]  /*c250*/  FMUL.FTZ R150, R150, R15.reuse ;  /* 0x0000000f96967220 */ /* 0x084fe40000410000 */
[-C--:B------:R-:W-:Y:S02]  /*c260*/  FMUL.FTZ R151, R151, R15.reuse ;  /* 0x0000000f97977220 */ /* 0x080fe40000410000 */
[-C--:B------:R-:W-:Y:S02]  /*c270*/  FMUL.FTZ R158, R158, R15.reuse ;  /* 0x0000000f9e9e7220 */ /* 0x080fe40000410000 */
[----:B------:R-:W-:Y:S01]  /*c280*/  FMUL.FTZ R159, R159, R15 ;  /* 0x0000000f9f9f7220 */ /* 0x000fe20000410000 */
[----:B------:R2:W2:Y:S01]  /*c290*/  MUFU.EX2 R194, R4 ;  /* 0x0000000400c27308 */ /* 0x0004a20000000800 */
[----:B---3--:R-:W-:Y:S01]  /*c2a0*/  F2FP.BF16.PACK_AB R5, R197, R195 ;  /* 0x000000c3c505723e */ /* 0x008fe200000010ff */
[-C--:B-----5:R-:W-:Y:S01]  /*c2b0*/  FMUL.FTZ R144, R144, R14.reuse ;  /* 0x0000000e90907220 */ /* 0x0a0fe20000410000 */
[----:B-1----:R-:W-:Y:S01]  /*c2c0*/  HMMA.16816.F32.BF16 R148, R16, R24, R148 ;  /* 0x000000181094723c */ /* 0x002fe20000041894 */
[----:B------:R-:W-:-:S02]  /*c2d0*/  FMUL.FTZ R145, R145, R14 ;  /* 0x0000000e91917220 */ /* 0x000fc40000410000 */
[-C--:B------:R-:W-:Y:S02]  /*c2e0*/  FMUL.FTZ R152, R152, R14.reuse ;  /* 0x0000000e98987220 */ /* 0x080fe40000410000 */
[-C--:B----4-:R-:W-:Y:S02]  /*c2f0*/  FMUL.FTZ R146, R146, R3.reuse ;  /* 0x0000000392927220 */ /* 0x090fe40000410000 */
[-C--:B------:R-:W-:Y:S01]  /*c300*/  FMUL.FTZ R147, R147, R3.reuse ;  /* 0x0000000393937220 */ /* 0x080fe20000410000 */
[----:B------:R-:W-:Y:S01]  /*c310*/  HMMA.16816.F32.BF16 R208, R16, R26, R156 ;  /* 0x0000001a10d0723c */ /* 0x000fe2000004189c */
[----:B------:R-:W-:Y:S02]  /*c320*/  FMUL.FTZ R153, R153, R14 ;  /* 0x0000000e99997220 */ /* 0x000fe40000410000 */
[----:B------:R-:W-:Y:S01]  /*c330*/  FMUL.FTZ R154, R154, R3 ;  /* 0x000000039a9a7220 */ /* 0x000fe20000410000 */
[----:B--2---:R-:W-:Y:S01]  /*c340*/  F2FP.BF16.PACK_AB R4, R198, R199 ;  /* 0x000000c7c604723e */ /* 0x004fe200000010ff */
[----:B------:R-:W-:Y:S01]  /*c350*/  FMUL.FTZ R155, R155, R3 ;  /* 0x000000039b9b7220 */ /* 0x000fe20000410000 */
[----:B------:R-:W-:Y:S01]  /*c360*/  F2FP.BF16.PACK_AB R7, R194, R196 ;  /* 0x000000c4c207723e */ /* 0x000fe200000010ff */
        /* <DEDUP_REMOVED lines=18> */
[----:B------:R-:W-:Y:S01]  /*c490*/  LDSM.16.MT88.4 R40, [R217+0xb000] ;  /* 0x00b00000d928783b */ /* 0x000fe20000004200 */
[----:B------:R-:W-:Y:S01]  /*c4a0*/  FMUL.FTZ R170, R170, R3 ;  /* 0x00000003aaaa7220 */ /* 0x000fe20000410000 */
[----:B------:R-:W-:Y:S01]  /*c4b0*/  MOV R21, R211 ;  /* 0x000000d300157202 */ /* 0x000fe20000000f00 */
[----:B------:R-:W-:-:S02]  /*c4c0*/  FMUL.FTZ R171, R171, R3 ;  /* 0x00000003abab7220 */ /* 0x000fc40000410000 */
[-C--:B------:R-:W-:Y:S02]  /*c4d0*/  FMUL.FTZ R44, R44, R14.reuse ;  /* 0x0000000e2c2c7220 */ /* 0x080fe40000410000 */
[-C--:B------:R-:W-:Y:S01]  /*c4e0*/  HMMA.16816.F32.BF16 R160, R16, R28.reuse, R160 ;  /* 0x0000001c10a0723c */ /* 0x080fe200000418a0 */
        /* <DEDUP_REMOVED lines=17> */
[----:B------:R-:W1:Y:S01]  /*c600*/  LDSM.16.MT88.4 R24, [R215+0xb000] ;  /* 0x00b00000d718783b */ /* 0x000e620000004200 */
[----:B------:R-:W-:Y:S01]  /*c610*/  FMUL.FTZ R73, R73, R14 ;  /* 0x0000000e49497220 */ /* 0x000fe20000410000 */
        /* <DEDUP_REMOVED lines=55> */
[----:B------:R-:W-:Y:S01]  /*c990*/  HMMA.16816.F32.BF16 R240, R4, R42, R124 ;  /* 0x0000002a04f0723c */ /* 0x000fe2000004187c */
[-C--:B------:R-:W-:Y:S02]  /*c9a0*/  FMUL.FTZ R82, R82, R15.reuse ;  /* 0x0000000f52527220 */ /* 0x080fe40000410000 */
[-C--:B------:R-:W-:Y:S02]  /*c9b0*/  FMUL.FTZ R83, R83, R15.reuse ;  /* 0x0000000f53537220 */ /* 0x080fe40000410000 */
[-C--:B------:R-:W-:Y:S02]  /*c9c0*/  FMUL.FTZ R102, R102, R15.reuse ;  /* 0x0000000f66667220 */ /* 0x080fe40000410000 */
[----:B------:R-:W-:Y:S01]  /*c9d0*/  FFMA.FTZ R4, R178, c[0x0][0x23c], -R8 ;  /* 0x00008f00b2047a23 */ /* 0x000fe20000010808 */
[----:B------:R-:W-:Y:S01]  /*c9e0*/  HMMA.16816.F32.BF16 R52, R16, R136, R52 ;  /* 0x000000881034723c */ /* 0x000fe20000041834 */
[----:B------:R-:W-:Y:S01]  /*c9f0*/  MOV R127, R28 ;  /* 0x0000001c007f7202 */ /* 0x000fe20000000f00 */
[----:B------:R-:W-:Y:S01]  /*ca00*/  FMUL.FTZ R103, R103, R15 ;  /* 0x0000000f67677220 */ /* 0x000fe20000410000 */
[----:B------:R1:W-:Y:S01]  /*ca10*/  MUFU.EX2 R137, R4 ;  /* 0x0000000400897308 */ /* 0x0003e20000000800 */
[----:B------:R-:W-:-:S02]  /*ca20*/  FMUL.FTZ R112, R112, R20 ;  /* 0x0000001470707220 */ /* 0x000fc40000410000 */
[-C--:B------:R-:W-:Y:S02]  /*ca30*/  FMUL.FTZ R113, R113, R20.reuse ;  /* 0x0000001471717220 */ /* 0x080fe40000410000 */
[C---:B------:R-:W-:Y:S01]  /*ca40*/  HMMA.16816.F32.BF16 R36, R16.reuse, R140, R36 ;  /* 0x0000008c1024723c */ /* 0x040fe20000041824 */
[-C--:B------:R-:W-:Y:S02]  /*ca50*/  FMUL.FTZ R114, R114, R15.reuse ;  /* 0x0000000f72727220 */ /* 0x080fe40000410000 */
[-C--:B------:R-:W-:Y:S02]  /*ca60*/  FMUL.FTZ R115, R115, R15.reuse ;  /* 0x0000000f73737220 */ /* 0x080fe40000410000 */
[-C--:B------:R-:W-:Y:S02]  /*ca70*/  FMUL.FTZ R116, R116, R20.reuse ;  /* 0x0000001474747220 */ /* 0x080fe40000410000 */
[----:B------:R-:W-:Y:S01]  /*ca80*/  FMUL.FTZ R117, R117, R20 ;  /* 0x0000001475757220 */ /* 0x000fe20000410000 */
[----:B------:R-:W-:Y:S01]  /*ca90*/  HMMA.16816.F32.BF16 R208, R16, R138, R64 ;  /* 0x0000008a10d0723c */ /* 0x000fe20000041840 */
[----:B------:R-:W-:Y:S01]  /*caa0*/  FMUL.FTZ R118, R118, R15 ;  /* 0x0000000f76767220 */ /* 0x000fe20000410000 */
[----:B------:R-:W-:Y:S01]  /*cab0*/  LDSM.16.MT88.4 R64, [R217+0xa800] ;  /* 0x00a80000d940783b */ /* 0x000fe20000004200 */
[----:B-1----:R-:W-:-:S02]  /*cac0*/  FFMA.FTZ R4, R177, c[0x0][0x23c], -R8 ;  /* 0x00008f00b1047a23 */ /* 0x002fc40000010808 */
[-C--:B------:R-:W-:Y:S02]  /*cad0*/  FMUL.FTZ R119, R119, R15.reuse ;  /* 0x0000000f77777220 */ /* 0x080fe40000410000 */
[----:B------:R1:W2:Y:S01]  /*cae0*/  MUFU.EX2 R140, R4 ;  /* 0x00000004008c7308 */ /* 0x0002a20000000800 */
[C---:B------:R-:W-:Y:S01]  /*caf0*/  HMMA.16816.F32.BF16 R236, R16.reuse, R30, R172 ;  /* 0x0000001e10ec723c */ /* 0x040fe200000418ac */
[-C--:B------:R-:W-:Y:S01]  /*cb00*/  FMUL.FTZ R128, R128, R20.reuse ;  /* 0x0000001480807220 */ /* 0x080fe20000410000 */
[----:B------:R-:W3:Y:S01]  /*cb10*/  LDSM.16.MT88.4 R172, [R215+0xa800] ;  /* 0x00a80000d7ac783b */ /* 0x000ee20000004200 */
        /* <DEDUP_REMOVED lines=8> */
[----:B------:R-:W-:Y:S01]  /*cba0*/  HMMA.16816.F32.BF16 R232, R16, R142, R48 ;  /* 0x0000008e10e8723c */ /* 0x000fe20000041830 */
[----:B------:R-:W-:Y:S02]  /*cbb0*/  FMUL.FTZ R99, R99, R15 ;  /* 0x0000000f63637220 */ /* 0x000fe40000410000 */
[----:B------:R1:W-:Y:S01]  /*cbc0*/  MUFU.EX2 R141, R4 ;  /* 0x00000004008d7308 */ /* 0x0003e20000000800 */
[----:B------:R-:W-:-:S03]  /*cbd0*/  FFMA.FTZ R3, R247, R3, R195 ;  /* 0x00000003f7037223 */ /* 0x000fc600000100c3 */
[----:B------:R-:W-:Y:S01]  /*cbe0*/  MOV R48, R156 ;  /* 0x0000009c00307202 */ /* 0x000fe20000000f00 */
[----:B------:R-:W-:Y:S01]  /*cbf0*/  HMMA.16816.F32.BF16 R68, R16, R132, R68 ;  /* 0x000000841044723c */ /* 0x000fe20000041844 */
[----:B------:R-:W-:Y:S02]  /*cc00*/  MOV R50, R22 ;  /* 0x0000001600327202 */ /* 0x000fe40000000f00 */
[----:B------:R-:W-:Y:S02]  /*cc10*/  MOV R51, R21 ;  /* 0x0000001500337202 */ /* 0x000fe40000000f00 */
[----:B------:R-:W-:-:S03]  /*cc20*/  MOV R49, R23 ;  /* 0x0000001700317202 */ /* 0x000fc60000000f00 */
[----:B------:R-:W-:Y:S01]  /*cc30*/  HMMA.16816.F32.BF16 R100, R16, R32, R100 ;  /* 0x000000201064723c */ /* 0x000fe20000041864 */
[----:B-1----:R-:W-:-:S04]  /*cc40*/  FFMA.FTZ R4, R184, c[0x0][0x23c], -R8 ;  /* 0x00008f00b8047a23 */ /* 0x002fc80000010808 */
[----:B------:R1:W-:Y:S03]  /*cc50*/  MUFU.EX2 R138, R4 ;  /* 0x00000004008a7308 */ /* 0x0003e60000000800 */
[----:B------:R-:W-:Y:S01]  /*cc60*/  HMMA.16816.F32.BF16 R116, R16, R40, R116 ;  /* 0x000000281074723c */ /* 0x000fe20000041874 */
[----:B-1----:R-:W-:Y:S01]  /*cc70*/  FFMA.FTZ R4, R182, c[0x0][0x23c], -R2 ;  /* 0x00008f00b6047a23 */ /* 0x002fe20000010802 */
[----:B------:R-:W-:-:S03]  /*cc80*/  MOV R182, R158 ;  /* 0x0000009e00b67202 */ /* 0x000fc60000000f00 */
[----:B------:R1:W-:Y:S02]  /*cc90*/  MUFU.EX2 R29, R4 ;  /* 0x00000004001d7308 */ /* 0x0003e40000000800 */
[----:B-1----:R-:W-:Y:S01]  /*cca0*/  FFMA.FTZ R4, R181, c[0x0][0x23c], -R2 ;  /* 0x00008f00b5047a23 */ /* 0x002fe20000010802 */
[----:B------:R-:W-:-:S05]  /*ccb0*/  MOV R181, R159 ;  /* 0x0000009f00b57202 */ /* 0x000fca0000000f00 */
[----:B------:R1:W4:Y:S02]  /*ccc0*/  MUFU.EX2 R31, R4 ;  /* 0x00000004001f7308 */ /* 0x0003240000000800 */
[--C-:B-1----:R-:W-:Y:S01]  /*ccd0*/  FFMA.FTZ R4, R180, c[0x0][0x23c], -R2.reuse ;  /* 0x00008f00b4047a23 */ /* 0x102fe20000010802 */
[----:B------:R-:W-:Y:S01]  /*cce0*/  MOV R180, R127 ;  /* 0x0000007f00b47202 */ /* 0x000fe20000000f00 */
[----:B------:R-:W-:-:S04]  /*ccf0*/  FFMA.FTZ R2, R185, c[0x0][0x23c], -R2 ;  /* 0x00008f00b9027a23 */ /* 0x000fc80000010802 */
[----:B------:R1:W-:Y:S01]  /*cd00*/  MUFU.EX2 R136, R4 ;  /* 0x0000000400887308 */ /* 0x0003e20000000800 */
[C---:B------:R-:W-:Y:S01]  /*cd10*/  HMMA.16816.F32.BF16 R184, R16.reuse, R134, R80 ;  /* 0x0000008610b8723c */ /* 0x040fe20000041850 */
[----:B------:R-:W5:Y:S06]  /*cd20*/  LDSM.16.MT88.4 R80, [R213+0xb800] ;  /* 0x00b80000d550783b */ /* 0x000f6c0000004200 */
[----:B------:R2:W2:Y:S01]  /*cd30*/  MUFU.EX2 R30, R2 ;  /* 0x00000002001e7308 */ /* 0x0004a20000000800 */
[C---:B------:R-:W-:Y:S01]  /*cd40*/  HMMA.16816.F32.BF16 R132, R16.reuse, R34, R112 ;  /* 0x000000221084723c */ /* 0x040fe20000041870 */
[----:B------:R-:W-:Y:S04]  /*cd50*/  LDSM.16.MT88.4 R112, [R218+0xb800] ;  /* 0x00b80000da70783b */ /* 0x000fe80000004200 */
[----:B-1----:R-:W1:Y:S03]  /*cd60*/  LDSM.16.MT88.4 R4, [R217+0xb800] ;  /* 0x00b80000d904783b */ /* 0x002e660000004200 */
[----:B------:R-:W-:Y:S01]  /*cd70*/  HMMA.16816.F32.BF16 R32, R16, R42, R128 ;  /* 0x0000002a1020723c */ /* 0x000fe20000041880 */
[----:B--2---:R-:W-:-:S06]  /*cd80*/  FFMA.FTZ R2, R179, c[0x0][0x23c], -R0 ;  /* 0x00008f00b3027a23 */ /* 0x004fcc0000010800 */
[----:B------:R-:W-:Y:S01]  /*cd90*/  F2FP.BF16.PACK_AB R128, R140, R137 ;  /* 0x000000898c80723e */ /* 0x000fe200000010ff */
[----:B------:R-:W-:Y:S01]  /*cda0*/  HMMA.16816.F32.BF16 R176, R16, R26, R96 ;  /* 0x0000001a10b0723c */ /* 0x000fe20000041860 */
[----:B----4-:R-:W-:Y:S01]  /*cdb0*/  F2FP.BF16.PACK_AB R129, R31, R29 ;  /* 0x0000001d1f81723e */ /* 0x010fe200000010ff */
[----:B------:R2:W-:Y:S01]  /*cdc0*/  MUFU.EX2 R28, R2 ;  /* 0x00000002001c7308 */ /* 0x0005e20000000800 */
[----:B------:R-:W-:Y:S01]  /*cdd0*/  F2FP.BF16.PACK_AB R130, R138, R141 ;  /* 0x0000008d8a82723e */ /* 0x000fe200000010ff */
[----:B------:R-:W4:Y:S01]  /*cde0*/  LDSM.16.MT88.4 R96, [R215+0xb800] ;  /* 0x00b80000d760783b */ /* 0x000f220000004200 */
[----:B------:R-:W-:Y:S02]  /*cdf0*/  F2FP.BF16.PACK_AB R131, R30, R136 ;  /* 0x000000881e83723e */ /* 0x000fe400000010ff */
[----:B------:R-:W-:-:S05]  /*ce00*/  FFMA.FTZ R16, R250, R20, R230 ;  /* 0x00000014fa107223 */ /* 0x000fca00000100e6 */
[----:B---3--:R-:W-:Y:S01]  /*ce10*/  HMMA.16816.F32.BF16 R160, R128, R172, R160 ;  /* 0x000000ac80a0723c */ /* 0x008fe200000418a0 */
[----:B--2---:R-:W-:Y:S01]  /*ce20*/  FFMA.FTZ R2, R183, c[0x0][0x23c], -R0 ;  /* 0x00008f00b7027a23 */ /* 0x004fe20000010800 */
[----:B------:R-:W-:-:S06]  /*ce30*/  MOV R183, R157 ;  /* 0x0000009d00b77202 */ /* 0x000fcc0000000f00 */
[C---:B------:R-:W-:Y:S01]  /*ce40*/  HMMA.16816.F32.BF16 R52, R128.reuse, R64, R52 ;  /* 0x000000408034723c */ /* 0x040fe20000041834 */
[----:B------:R-:W2:Y:S01]  /*ce50*/  LDSM.16.MT88.4 R156, [R213+0xa800] ;  /* 0x00a80000d59c783b */ /* 0x000ea20000004200 */
[----:B------:R3:W3:Y:S06]  /*ce60*/  MUFU.EX2 R24, R2 ;  /* 0x0000000200187308 */ /* 0x0006ec0000000800 */
[C---:B-----5:R-:W-:Y:S08]  /*ce70*/  HMMA.16816.F32.BF16 R68, R128.reuse, R80, R68 ;  /* 0x000000508044723c */ /* 0x060ff00000041844 */
[----:B-1----:R-:W-:Y:S01]  /*ce80*/  HMMA.16816.F32.BF16 R116, R128, R4, R116 ;  /* 0x000000048074723c */ /* 0x002fe20000041874 */
[--C-:B---3--:R-:W-:Y:S01]  /*ce90*/  FFMA.FTZ R2, R188, c[0x0][0x23c], -R0.reuse ;  /* 0x00008f00bc027a23 */ /* 0x108fe20000010800 */
[----:B------:R-:W-:Y:S01]  /*cea0*/  F2FP.BF16.PACK_AB R124, R24, R28 ;  /* 0x0000001c187c723e */ /* 0x000fe200000010ff */
[----:B------:R-:W-:-:S02]  /*ceb0*/  FFMA.FTZ R0, R190, c[0x0][0x23c], -R0 ;  /* 0x00008f00be007a23 */ /* 0x000fc40000010800 */
[----:B------:R1:W-:Y:S03]  /*cec0*/  MUFU.EX2 R23, R2 ;  /* 0x0000000200177308 */ /* 0x0003e60000000800 */
[C---:B----4-:R-:W-:Y:S05]  /*ced0*/  HMMA.16816.F32.BF16 R84, R128.reuse, R96, R84 ;  /* 0x000000608054723c */ /* 0x050fea0000041854 */
[----:B------:R3:W4:Y:S03]  /*cee0*/  MUFU.EX2 R22, R0 ;  /* 0x0000000000167308 */ /* 0x0007260000000800 */
[----:B------:R-:W-:Y:S01]  /*cef0*/  HMMA.16816.F32.BF16 R100, R128, R112, R100 ;  /* 0x000000708064723c */ /* 0x000fe20000041864 */
[----:B-1----:R-:W-:-:S07]  /*cf00*/  FFMA.FTZ R2, R192, c[0x0][0x23c], -R13 ;  /* 0x00008f00c0027a23 */ /* 0x002fce000001080d */
[----:B--2---:R-:W-:Y:S01]  /*cf10*/  HMMA.16816.F32.BF16 R148, R128, R156, R148 ;  /* 0x0000009c8094723c */ /* 0x004fe20000041894 */
[----:B------:R-:W-:Y:S01]  /*cf20*/  MUFU.EX2 R2, R2 ;  /* 0x0000000200027308 */ /* 0x000fe20000000800 */
[----:B---3--:R-:W-:Y:S01]  /*cf30*/  FFMA.FTZ R0, R189, c[0x0][0x23c], -R13 ;  /* 0x00008f00bd007a23 */ /* 0x008fe2000001080d */
[----:B----4-:R-:W-:-:S06]  /*cf40*/  F2FP.BF16.PACK_AB R126, R22, R23 ;  /* 0x00000017167e723e */ /* 0x010fcc00000010ff */
        /* <DEDUP_REMOVED lines=43> */
[----:B------:R-:W-:Y:S01]  /*d200*/  FADD.FTZ R4, R136, R4 ;  /* 0x0000000488047221 */ /* 0x000fe20000010000 */
[----:B------:R-:W-:Y:S01]  /*d210*/  MOV R136, R226 ;  /* 0x000000e200887202 */ /* 0x000fe20000000f00 */
        /* <DEDUP_REMOVED lines=20> */
[----:B------:R-:W-:Y:S01]  /*d360*/  HMMA.16816.F32.BF16 R124, R124, R6, R240 ;  /* 0x000000067c7c723c */ /* 0x000fe200000418f0 */
[----:B------:R-:W-:-:S07]  /*d370*/  MOV R134, R205 ;  /* 0x000000cd00867202 */ /* 0x000fce0000000f00 */
        /* <DEDUP_REMOVED lines=10> */
[----:B------:R-:W-:-:S04]  /*d420*/  IMAD.WIDE.U32 R4, R206, c[0x0][0x1a0], RZ ;  /* 0x00006800ce047a25 */ /* 0x000fc800078e00ff */
[----:B------:R-:W-:Y:S02]  /*d430*/  IMAD R0, R0, c[0x0][0x1a0], RZ ;  /* 0x0000680000007a24 */ /* 0x000fe400078e02ff */
[----:B------:R-:W-:Y:S02]  /*d440*/  IMAD.MOV.U32 R142, RZ, RZ, c[0x0][0x1a0] ;  /* 0x00006800ff8e7624 */ /* 0x000fe400078e00ff */
[----:B------:R-:W-:Y:S02]  /*d450*/  IMAD R2, R206, c[0x0][0x1a4], R0 ;  /* 0x00006900ce027a24 */ /* 0x000fe400078e0200 */
[----:B------:R-:W-:Y:S02]  /*d460*/  IMAD.SHL.U32 R142, R142, 0x10, RZ ;  /* 0x000000108e8e7824 */ /* 0x000fe400078e00ff */
[----:B------:R-:W-:Y:S01]  /*d470*/  IMAD.IADD R3, R5, 0x1, R2 ;  /* 0x0000000105037824 */ /* 0x000fe200078e0202 */
[----:B------:R-:W-:Y:S01]  /*d480*/  @P2 STS.128 [R224+0xa000], RZ ;  /* 0x00a000ffe0002388 */ /* 0x000fe20000000c00 */
[----:B--2---:R-:W-:-:S04]  /*d490*/  LEA R0, P3, R4, R182, 0x5 ;  /* 0x000000b604007211 */ /* 0x004fc800078628ff */
[----:B------:R-:W-:Y:S02]  /*d4a0*/  IADD3 R2, P0, R142, R0, RZ ;  /* 0x000000008e027210 */ /* 0x000fe40007f1e0ff */
[----:B---3--:R-:W-:Y:S02]  /*d4b0*/  LEA.HI.X R3, R4, R181, R3, 0x5, P3 ;  /* 0x000000b504037211 */ /* 0x008fe400018f2c03 */
[C---:B------:R-:W-:Y:S02]  /*d4c0*/  @!P2 LEA R16, P5, R0.reuse, c[0x0][0x170], 0x1 ;  /* 0x00005c000010aa11 */ /* 0x040fe400078a08ff */
[----:B------:R-:W-:Y:S01]  /*d4d0*/  @!P1 LEA R6, P3, R0, c[0x0][0x170], 0x1 ;  /* 0x00005c0000069a11 */ /* 0x000fe200078608ff */
[--C-:B----4-:R-:W-:Y:S01]  /*d4e0*/  IMAD.X R5, R143, 0x1, R3.reuse, P0 ;  /* 0x000000018f057824 */ /* 0x110fe200000e0603 */
[----:B------:R-:W-:Y:S02]  /*d4f0*/  @!P2 LEA R14, P4, R2, c[0x0][0x170], 0x1 ;  /* 0x00005c00020eaa11 */ /* 0x000fe400078808ff */
[----:B------:R-:W-:-:S02]  /*d500*/  @!P2 LEA.HI.X R17, R0, c[0x0][0x174], R3, 0x1, P5 ;  /* 0x00005d000011aa11 */ /* 0x000fc400028f0c03 */
[----:B------:R-:W-:Y:S02]  /*d510*/  @!P1 LEA R4, P0, R2, c[0x0][0x170], 0x1 ;  /* 0x00005c0002049a11 */ /* 0x000fe400078008ff */
[----:B------:R-:W-:Y:S01]  /*d520*/  @!P1 LEA.HI.X R7, R0, c[0x0][0x174], R3, 0x1, P3 ;  /* 0x00005d0000079a11 */ /* 0x000fe200018f0c03 */
[----:B------:R-:W-:Y:S01]  /*d530*/  @!PT LDS RZ, [RZ] ;  /* 0x00000000fffff984 */ /* 0x000fe20000000800 */
[----:B------:R-:W-:Y:S01]  /*d540*/  @!PT LDS RZ, [RZ] ;  /* 0x00000000fffff984 */ /* 0x000fe20000000800 */
[----:B------:R-:W-:Y:S01]  /*d550*/  @!PT LDS RZ, [RZ] ;  /* 0x00000000fffff984 */ /* 0x000fe20000000800 */
[----:B------:R1:W-:Y:S01]  /*d560*/  @!P2 LDGSTS.E.BYPASS.LTC128B.128 [R224+0xa000], [R16.64] ;  /* 0x0a00000010e0afae */ /* 0x0003e2000b901d44 */
[----:B------:R-:W-:Y:S01]  /*d570*/  @!P2 LEA.HI.X R15, R2, c[0x0][0x174], R5, 0x1, P4 ;  /* 0x00005d00020faa11 */ /* 0x000fe200020f0c05 */
[----:B------:R-:W-:Y:S01]  /*d580*/  IMAD R0, R206, 0x20, R245 ;  /* 0x00000020ce007824 */ /* 0x000fe200078e02f5 */
[----:B------:R-:W-:Y:S01]  /*d590*/  @!P1 LEA.HI.X R5, R2, c[0x0][0x174], R5, 0x1, P0 ;  /* 0x00005d0002059a11 */ /* 0x000fe200000f0c05 */
[----:B------:R-:W-:Y:S03]  /*d5a0*/  @P1 STS.128 [R224+0xb000], RZ ;  /* 0x00b000ffe0001388 */ /* 0x000fe60000000c00 */
[C---:B------:R-:W-:Y:S01]  /*d5b0*/  IADD3 R2, R0.reuse, 0x1, RZ ;  /* 0x0000000100027810 */ /* 0x040fe20007ffe0ff */
[----:B------:R-:W-:Y:S01]  /*d5c0*/  @!PT LDS RZ, [RZ] ;  /* 0x00000000fffff984 */ /* 0x000fe20000000800 */
[----:B------:R-:W-:Y:S01]  /*d5d0*/  @!PT LDS RZ, [RZ] ;  /* 0x00000000fffff984 */ /* 0x000fe20000000800 */
[----:B------:R-:W-:Y:S01]  /*d5e0*/  @!PT LDS RZ, [RZ] ;  /* 0x00000000fffff984 */ /* 0x000fe20000000800 */
[----:B------:R2:W-:Y:S01]  /*d5f0*/  @!P1 LDGSTS.E.BYPASS.LTC128B.128 [R224+0xb000], [R6.64+0x80] ;  /* 0x0b00008006e09fae */ /* 0x0005e2000b901d44 */
[----:B------:R-:W-:-:S02]  /*d600*/  ISETP.GE.AND P3, PT, R0, R10, PT ;  /* 0x0000000a0000720c */ /* 0x000fc40003f66270 */
[C---:B------:R-:W-:Y:S01]  /*d610*/  ISETP.GE.AND P4, PT, R2.reuse, R10, PT ;  /* 0x0000000a0200720c */ /* 0x040fe20003f86270 */
[----:B------:R-:W-:Y:S01]  /*d620*/  @P2 STS.128 [R224+0xa800], RZ ;  /* 0x00a800ffe0002388 */ /* 0x000fe20000000c00 */
[C---:B------:R-:W-:Y:S02]  /*d630*/  ISETP.GE.AND P5, PT, R2.reuse, R9, PT ;  /* 0x000000090200720c */ /* 0x040fe40003fa6270 */
[C---:B------:R-:W-:Y:S01]  /*d640*/  ISETP.GE.AND P0, PT, R2.reuse, R11, PT ;  /* 0x0000000b0200720c */ /* 0x040fe20003f06270 */
[----:B------:R-:W-:Y:S01]  /*d650*/  @!PT LDS RZ, [RZ] ;  /* 0x00000000fffff984 */ /* 0x000fe20000000800 */
[----:B------:R-:W-:Y:S01]  /*d660*/  @!PT LDS RZ, [RZ] ;  /* 0x00000000fffff984 */ /* 0x000fe20000000800 */
[----:B------:R-:W-:Y:S01]  /*d670*/  @!PT LDS RZ, [RZ] ;  /* 0x00000000fffff984 */ /* 0x000fe20000000800 */
[----:B------:R3:W-:Y:S01]  /*d680*/  @!P2 LDGSTS.E.BYPASS.LTC128B.128 [R224+0xa800], [R14.64] ;  /* 0x0a8000000ee0afae */ /* 0x0007e2000b901d44 */
[----:B------:R-:W-:Y:S02]  /*d690*/  ISETP.GE.AND P6, PT, R2, R12, PT ;  /* 0x0000000c0200720c */ /* 0x000fe40003fc6270 */
[C---:B------:R-:W-:Y:S01]  /*d6a0*/  IADD3 R2, R0.reuse, 0x8, RZ ;  /* 0x0000000800027810 */ /* 0x040fe20007ffe0ff */
[----:B------:R-:W-:Y:S01]  /*d6b0*/  @P1 STS.128 [R224+0xb800], RZ ;  /* 0x00b800ffe0001388 */ /* 0x000fe20000000c00 */
[----:B------:R-:W-:-:S03]  /*d6c0*/  IADD3 R3, R0, 0x9, RZ ;  /* 0x0000000900037810 */ /* 0x000fc60007ffe0ff */
[----:B------:R-:W-:Y:S01]  /*d6d0*/  @!PT LDS RZ, [RZ] ;  /* 0x00000000fffff984 */ /* 0x000fe20000000800 */
[----:B------:R-:W-:Y:S01]  /*d6e0*/  @!PT LDS RZ, [RZ] ;  /* 0x00000000fffff984 */ /* 0x000fe20000000800 */
[----:B------:R-:W-:Y:S01]  /*d6f0*/  @!PT LDS RZ, [RZ] ;  /* 0x00000000fffff984 */ /* 0x000fe20000000800 */
[----:B------:R2:W-:Y:S04]  /*d700*/  @!P1 LDGSTS.E.BYPASS.LTC128B.128 [R224+0xb800], [R4.64+0x80] ;  /* 0x0b80008004e09fae */ /* 0x0005e8000b901d44 */
[----:B------:R-:W-:Y:S04]  /*d710*/  LDSM.16.M88.4 R24, [R212+0x8000] ;  /* 0x00800000d418783b */ /* 0x000fe80000000200 */
[----:B-1----:R-:W1:Y:S04]  /*d720*/  LDSM.16.M88.4 R16, [R214+0x2000] ;  /* 0x00200000d610783b */ /* 0x002e680000000200 */
[----:B------:R-:W4:Y:S04]  /*d730*/  LDSM.16.M88.4 R28, [R212+0x8800] ;  /* 0x00880000d41c783b */ /* 0x000f280000000200 */
[----:B------:R-:W-:Y:S04]  /*d740*/  LDSM.16.M88.4 R32, [R223] ;  /* 0x00000000df20783b */ /* 0x000fe80000000200 */
[----:B------:R-:W-:Y:S04]  /*d750*/  LDSM.16.M88.4 R132, [R223+0x800] ;  /* 0x00080000df84783b */ /* 0x000fe80000000200 */
        /* <DEDUP_REMOVED lines=13> */
[----:B------:R-:W-:Y:S04]  /*d830*/  LDSM.16.M88.4 R4, [R222+0x2000] ;  /* 0x00200000de04783b */ /* 0x000fe80000000200 */
[----:B------:R-:W2:Y:S03]  /*d840*/  LDSM.16.M88.4 R136, [R221+0x8800] ;  /* 0x00880000dd88783b */ /* 0x000ea60000000200 */
[C---:B------:R-:W-:Y:S08]  /*d850*/  HMMA.16816.F32.BF16 R184, R20.reuse, R24, RZ ;  /* 0x0000001814b8723c */ /* 0x040ff000000418ff */
[C---:B------:R-:W-:Y:S08]  /*d860*/  HMMA.16816.F32.BF16 R176, R20.reuse, R26, RZ ;  /* 0x0000001a14b0723c */ /* 0x040ff000000418ff */
[C---:B------:R-:W-:Y:S08]  /*d870*/  HMMA.16816.F32.BF16 R24, R20.reuse, R28, RZ ;  /* 0x0000001c1418723c */ /* 0x040ff000000418ff */
[----:B------:R-:W-:Y:S01]  /*d880*/  HMMA.16816.F32.BF16 R28, R20, R30, RZ ;  /* 0x0000001e141c723c */ /* 0x000fe200000418ff */
[----:B------:R-:W4:Y:S07]  /*d890*/  LDSM.16.M88.4 R20, [R222] ;  /* 0x00000000de14783b */ /* 0x000f2e0000000200 */
[C---:B-1----:R-:W-:Y:S08]  /*d8a0*/  HMMA.16816.F32.BF16 R180, R16.reuse, R32, R184 ;  /* 0x0000002010b4723c */ /* 0x042ff000000418b8 */
[----:B------:R-:W-:Y:S01]  /*d8b0*/  HMMA.16816.F32.BF16 R184, R16, R132, R24 ;  /* 0x0000008410b8723c */ /* 0x000fe20000041818 */
[----:B------:R-:W-:Y:S07]  /*d8c0*/  LDSM.16.M88.4 R24, [R219] ;  /* 0x00000000db18783b */ /* 0x000fee0000000200 */
[----:B--2---:R-:W-:Y:S08]  /*d8d0*/  HMMA.16816.F32.BF16 R232, R4, R136, R200 ;  /* 0x0000008804e8723c */ /* 0x004ff000000418c8 */
[C---:B------:R-:W-:Y:S01]  /*d8e0*/  HMMA.16816.F32.BF16 R176, R16.reuse, R34, R176 ;  /* 0x0000002210b0723c */ /* 0x040fe200000418b0 */
[----:B------:R-:W-:Y:S07]  /*d8f0*/  LDSM.16.M88.4 R32, [R216+0x4000] ;  /* 0x00400000d820783b */ /* 0x000fee0000000200 */
[----:B------:R-:W-:Y:S01]  /*d900*/  HMMA.16816.F32.BF16 R132, R16, R134, R28 ;  /* 0x000000861084723c */ /* 0x000fe2000004181c */
[----:B------:R-:W1:Y:S07]  /*d910*/  LDSM.16.M88.4 R16, [R220] ;  /* 0x00000000dc10783b */ /* 0x000e6e0000000200 */
[C---:B------:R-:W-:Y:S08]  /*d920*/  HMMA.16816.F32.BF16 R192, R4.reuse, R140, R192 ;  /* 0x0000008c04c0723c */ /* 0x040ff000000418c0 */
[C---:B------:R-:W-:Y:S08]  /*d930*/  HMMA.16816.F32.BF16 R196, R4.reuse, R142, R196 ;  /* 0x0000008e04c4723c */ /* 0x040ff000000418c4 */
[----:B------:R-:W-:Y:S01]  /*d940*/  HMMA.16816.F32.BF16 R200, R4, R138, R188 ;  /* 0x0000008a04c8723c */ /* 0x000fe200000418bc */
[----:B------:R-:W2:Y:S07]  /*d950*/  LDSM.16.M88.4 R4, [R220+0x2000] ;  /* 0x00200000dc04783b */ /* 0x000eae0000000200 */
[C---:B----4-:R-:W-:Y:S01]  /*d960*/  HMMA.16816.F32.BF16 R28, R20.reuse, R140, R180 ;  /* 0x0000008c141c723c */ /* 0x050fe200000418b4 */
[----:B------:R-:W4:Y:S07]  /*d970*/  LDSM.16.M88.4 R180, [R219+0x800] ;  /* 0x00080000dbb4783b */ /* 0x000f2e0000000200 */
[C---:B------:R-:W-:Y:S01]  /*d980*/  HMMA.16816.F32.BF16 R140, R20.reuse, R142, R176 ;  /* 0x0000008e148c723c */ /* 0x040fe200000418b0 */
[----:B------:R-:W-:Y:S07]  /*d990*/  LDSM.16.M88.4 R176, [R223+0x1000] ;  /* 0x00100000dfb0783b */ /* 0x000fee0000000200 */
[C---:B------:R-:W-:Y:S08]  /*d9a0*/  HMMA.16816.F32.BF16 R228, R20.reuse, R136, R184 ;  /* 0x0000008814e4723c */ /* 0x040ff000000418b8 */
[----:B------:R-:W-:Y:S01]  /*d9b0*/  HMMA.16816.F32.BF16 R208, R20, R138, R132 ;  /* 0x0000008a14d0723c */ /* 0x000fe20000041884 */
[----:B------:R-:W-:Y:S04]  /*d9c0*/  LDSM.16.M88.4 R132, [R214+0x6000] ;  /* 0x00600000d684783b */ /* 0x000fe80000000200 */
[----:B------:R-:W5:Y:S03]  /*d9d0*/  LDSM.16.M88.4 R20, [R212+0x9000] ;  /* 0x00900000d414783b */ /* 0x000f660000000200 */
[-C--:B-1----:R-:W-:Y:S01]  /*d9e0*/  HMMA.16816.F32.BF16 R188, R16, R24.reuse, R28 ;  /* 0x0000001810bc723c */ /* 0x082fe2000004181c */
[----:B------:R-:W1:Y:S04]  /*d9f0*/  LDSM.16.M88.4 R136, [R214+0x4000] ;  /* 0x00400000d688783b */ /* 0x000e680000000200 */
[----:B------:R-:W1:Y:S03]  /*da00*/  LDSM.16.M88.4 R28, [R216+0x6000] ;  /* 0x00600000d81c783b */ /* 0x000e660000000200 */
[C---:B--2---:R-:W-:Y:S08]  /*da10*/  HMMA.16816.F32.BF16 R192, R4.reuse, R24, R192 ;  /* 0x0000001804c0723c */ /* 0x044ff000000418c0 */
[-C--:B------:R-:W-:Y:S08]  /*da20*/  HMMA.16816.F32.BF16 R196, R4, R26.reuse, R196 ;  /* 0x0000001a04c4723c */ /* 0x080ff000000418c4 */
[----:B------:R-:W-:Y:S08]  /*da30*/  HMMA.16816.F32.BF16 R184, R16, R26, R140 ;  /* 0x0000001a10b8723c */ /* 0x000ff0000004188c */
[----:B----4-:R-:W-:Y:S08]  /*da40*/  HMMA.16816.F32.BF16 R240, R4, R180, R232 ;  /* 0x000000b404f0723c */ /* 0x010ff000000418e8 */
[-C--:B-----5:R-:W-:Y:S08]  /*da50*/  HMMA.16816.F32.BF16 R140, R132, R20.reuse, R192 ;  /* 0x00000014848c723c */ /* 0x0a0ff000000418c0 */
[----:B-1----:R-:W-:Y:S08]  /*da60*/  HMMA.16816.F32.BF16 R24, R136, R20, R188 ;  /* 0x000000148818723c */ /* 0x002ff000000418bc */
[-C--:B------:R-:W-:Y:S08]  /*da70*/  HMMA.16816.F32.BF16 R192, R132, R22.reuse, R196 ;  /* 0x0000001684c0723c */ /* 0x080ff000000418c4 */
[----:B------:R-:W-:Y:S01]  /*da80*/  HMMA.16816.F32.BF16 R188, R136, R22, R184 ;  /* 0x0000001688bc723c */ /* 0x000fe200000418b8 */
[----:B------:R-:W-:Y:S07]  /*da90*/  LDSM.16.M88.4 R20, [R222+0x4000] ;  /* 0x00400000de14783b */ /* 0x000fee0000000200 */
[----:B------:R-:W-:Y:S08]  /*daa0*/  HMMA.16816.F32.BF16 R236, R4, R182, R200 ;  /* 0x000000b604ec723c */ /* 0x000ff000000418c8 */
[-C--:B------:R-:W-:Y:S01]  /*dab0*/  HMMA.16816.F32.BF16 R184, R28, R176.reuse, R140 ;  /* 0x000000b01cb8723c */ /* 0x080fe2000004188c */
[----:B------:R-:W1:Y:S07]  /*dac0*/  LDSM.16.M88.4 R140, [R221+0x9000] ;  /* 0x00900000dd8c783b */ /* 0x000e6e0000000200 */
[----:B------:R-:W-:Y:S01]  /*dad0*/  HMMA.16816.F32.BF16 R4, R32, R176, R24 ;  /* 0x000000b02004723c */ /* 0x000fe20000041818 */
[----:B------:R-:W2:Y:S07]  /*dae0*/  LDSM.16.M88.4 R24, [R222+0x6000] ;  /* 0x00600000de18783b */ /* 0x000eae0000000200 */
[-C--:B------:R-:W-:Y:S08]  /*daf0*/  HMMA.16816.F32.BF16 R192, R28, R178.reuse, R192 ;  /* 0x000000b21cc0723c */ /* 0x080ff000000418c0 */
[----:B------:R-:W-:Y:S01]  /*db00*/  HMMA.16816.F32.BF16 R188, R32, R178, R188 ;  /* 0x000000b220bc723c */ /* 0x000fe200000418bc */
[----:B------:R-:W-:Y:S07]  /*db10*/  LDSM.16.M88.4 R176, [R219+0x1000] ;  /* 0x00100000dbb0783b */ /* 0x000fee0000000200 */
[C---:B------:R-:W-:Y:S08]  /*db20*/  HMMA.16816.F32.BF16 R200, R16.reuse, R180, R228 ;  /* 0x000000b410c8723c */ /* 0x040ff000000418e4 */
[----:B------:R-:W-:Y:S01]  /*db30*/  HMMA.16816.F32.BF16 R196, R16, R182, R208 ;  /* 0x000000b610c4723c */ /* 0x000fe200000418d0 */
[----:B------:R-:W4:Y:S07]  /*db40*/  LDSM.16.M88.4 R16, [R220+0x4000] ;  /* 0x00400000dc10783b */ /* 0x000f2e0000000200 */
[----:B-1----:R-:W-:Y:S01]  /*db50*/  HMMA.16816.F32.BF16 R180, R20, R140, R4 ;  /* 0x0000008c14b4723c */ /* 0x002fe20000041804 */
[----:B------:R-:W1:Y:S07]  /*db60*/  LDSM.16.M88.4 R4, [R220+0x6000] ;  /* 0x00600000dc04783b */ /* 0x000e6e0000000200 */
[C---:B--2---:R-:W-:Y:S08]  /*db70*/  HMMA.16816.F32.BF16 R232, R24.reuse, R142, R192 ;  /* 0x0000008e18e8723c */ /* 0x044ff000000418c0 */
[----:B------:R-:W-:Y:S08]  /*db80*/  HMMA.16816.F32.BF16 R184, R24, R140, R184 ;  /* 0x0000008c18b8723c */ /* 0x000ff000000418b8 */
[----:B------:R-:W-:Y:S01]  /*db90*/  HMMA.16816.F32.BF16 R192, R20, R142, R188 ;  /* 0x0000008e14c0723c */ /* 0x000fe200000418bc */
[----:B------:R-:W2:Y:S07]  /*dba0*/  LDSM.16.M88.4 R140, [R212+0x9800] ;  /* 0x00980000d48c783b */ /* 0x000eae0000000200 */
[-C--:B----4-:R-:W-:Y:S08]  /*dbb0*/  HMMA.16816.F32.BF16 R208, R16, R176.reuse, R180 ;  /* 0x000000b010d0723c */ /* 0x090ff000000418b4 */
[----:B-1----:R-:W-:Y:S11]  /*dbc0*/  HMMA.16816.F32.BF16 R228, R4, R176, R184 ;  /* 0x000000b004e4723c */ /* 0x002ff600000418b8 */
[----:B------:R-:W-:Y:S05]  /*dbd0*/  @!UPT UIADD3 URZ, URZ, URZ, URZ ;  /* 0x0000003f3f3ff290 */ /* 0x000fea000fffe03f */
[----:B------:R-:W-:Y:S02]  /*dbe0*/  FMUL.FTZ R208, R208, c[0x0][0x2ec] ;  /* 0x0000bb00d0d07a20 */ /* 0x000fe40000410000 */
[----:B------:R-:W-:Y:S02]  /*dbf0*/  FMUL.FTZ R209, R209, c[0x0][0x2ec] ;  /* 0x0000bb00d1d17a20 */ /* 0x000fe40000410000 */
[----:B------:R-:W-:Y:S02]  /*dc00*/  FMUL.FTZ R210, R210, c[0x0][0x2ec] ;  /* 0x0000bb00d2d27a20 */ /* 0x000fe40000410000 */
[----:B------:R-:W-:Y:S01]  /*dc10*/  MUFU.TANH R208, R208 ;  /* 0x000000d000d07308 */ /* 0x000fe20000002400 */
[----:B------:R-:W-:Y:S01]  /*dc20*/  FMUL.FTZ R211, R211, c[0x0][0x2ec] ;  /* 0x0000bb00d3d37a20 */ /* 0x000fe20000410000 */
[----:B--2---:R-:W-:Y:S01]  /*dc30*/  HMMA.16816.F32.BF16 R184, R136, R140, R200 ;  /* 0x0000008c88b8723c */ /* 0x004fe200000418c8 */
[----:B------:R-:W-:Y:S02]  /*dc40*/  FMUL.FTZ R228, R228, c[0x0][0x2ec] ;  /* 0x0000bb00e4e47a20 */ /* 0x000fe40000410000 */
[----:B------:R-:W-:-:S02]  /*dc50*/  FMUL.FTZ R229, R229, c[0x0][0x2ec] ;  /* 0x0000bb00e5e57a20 */ /* 0x000fc40000410000 */
[----:B------:R-:W-:Y:S01]  /*dc60*/  FMUL.FTZ R230, R230, c[0x0][0x2ec] ;  /* 0x0000bb00e6e67a20 */ /* 0x000fe20000410000 */
[----:B------:R-:W1:Y:S01]  /*dc70*/  MUFU.TANH R209, R209 ;  /* 0x000000d100d17308 */ /* 0x000e620000002400 */
[----:B------:R-:W-:Y:S01]  /*dc80*/  FMUL.FTZ R231, R231, c[0x0][0x2ec] ;  /* 0x0000bb00e7e77a20 */ /* 0x000fe20000410000 */
[----:B------:R-:W-:Y:S01]  /*dc90*/  HMMA.16816.F32.BF16 R180, R136, R142, R196 ;  /* 0x0000008e88b4723c */ /* 0x000fe200000418c4 */
[----:B------:R-:W2:Y:S05]  /*dca0*/  LDSM.16.M88.4 R136, [R223+0x1800] ;  /* 0x00180000df88783b */ /* 0x000eaa0000000200 */
[----:B------:R-:W-:Y:S08]  /*dcb0*/  MUFU.TANH R210, R210 ;  /* 0x000000d200d27308 */ /* 0x000ff00000002400 */
[----:B------:R-:W4:Y:S08]  /*dcc0*/  MUFU.TANH R211, R211 ;  /* 0x000000d300d37308 */ /* 0x000f300000002400 */
[----:B------:R-:W-:Y:S08]  /*dcd0*/  MUFU.TANH R228, R228 ;  /* 0x000000e400e47308 */ /* 0x000ff00000002400 */
[----:B------:R-:W-:Y:S08]  /*dce0*/  MUFU.TANH R229, R229 ;  /* 0x000000e500e57308 */ /* 0x000ff00000002400 */
[----:B---3--:R-:W-:Y:S01]  /*dcf0*/  MUFU.TANH R14, R230 ;  /* 0x000000e6000e7308 */ /* 0x008fe20000002400 */
[C---:B--2---:R-:W-:Y:S07]  /*dd00*/  HMMA.16816.F32.BF16 R184, R32.reuse, R136, R184 ;  /* 0x0000008820b8723c */ /* 0x044fee00000418b8 */
[----:B------:R-:W-:Y:S01]  /*dd10*/  MUFU.TANH R231, R231 ;  /* 0x000000e700e77308 */ /* 0x000fe20000002400 */
[----:B------:R-:W-:Y:S01]  /*dd20*/  HMMA.16816.F32.BF16 R180, R32, R138, R180 ;  /* 0x0000008a20b4723c */ /* 0x000fe200000418b4 */
[----:B------:R-:W2:Y:S11]  /*dd30*/  LDSM.16.M88.4 R32, [R221+0x9800] ;  /* 0x00980000dd20783b */ /* 0x000eb60000000200 */
[----:B------:R-:W-:Y:S04]  /*dd40*/  @!UPT UIADD3 URZ, URZ, URZ, URZ ;  /* 0x0000003f3f3ff290 */ /* 0x000fe8000fffe03f */
[C---:B--2---:R-:W-:Y:S08]  /*dd50*/  HMMA.16816.F32.BF16 R188, R20.reuse, R32, R184 ;  /* 0x0000002014bc723c */ /* 0x044ff000000418b8 */
[----:B------:R-:W-:Y:S01]  /*dd60*/  HMMA.16816.F32.BF16 R180, R20, R34, R180 ;  /* 0x0000002214b4723c */ /* 0x000fe200000418b4 */
[----:B------:R-:W2:Y:S01]  /*dd70*/  LDSM.16.M88.4 R20, [R219+0x1800] ;  /* 0x00180000db14783b */ /* 0x000ea20000000200 */
[----:B------:R-:W-:-:S06]  /*dd80*/  DEPBAR.LE SB0, 0x0 ;  /* 0x000080000000791a */ /* 0x000fcc0000000000 */
[C---:B------:R-:W-:Y:S08]  /*dd90*/  HMMA.16816.F32.BF16 R184, R132.reuse, R140, R240 ;  /* 0x0000008c84b8723c */ /* 0x040ff000000418f0 */
[----:B------:R-:W-:Y:S08]  /*dda0*/  HMMA.16816.F32.BF16 R140, R132, R142, R236 ;  /* 0x0000008e848c723c */ /* 0x000ff000000418ec */
[-C--:B------:R-:W-:Y:S08]  /*ddb0*/  HMMA.16816.F32.BF16 R132, R16, R178.reuse, R192 ;  /* 0x000000b21084723c */ /* 0x080ff000000418c0 */
[----:B------:R-:W-:Y:S08]  /*ddc0*/  HMMA.16816.F32.BF16 R176, R4, R178, R232 ;  /* 0x000000b204b0723c */ /* 0x000ff000000418e8 */
[C---:B--2---:R-:W-:Y:S08]  /*ddd0*/  HMMA.16816.F32.BF16 R188, R16.reuse, R20, R188 ;  /* 0x0000001410bc723c */ /* 0x044ff000000418bc */
[----:B------:R-:W-:Y:S01]  /*dde0*/  FMUL.FTZ R132, R132, c[0x0][0x2ec] ;  /* 0x0000bb0084847a20 */ /* 0x000fe20000410000 */
[----:B------:R-:W-:Y:S01]  /*ddf0*/  HMMA.16816.F32.BF16 R180, R16, R22, R180 ;  /* 0x0000001610b4723c */ /* 0x000fe200000418b4 */
[----:B------:R-:W-:-:S02]  /*de00*/  FMUL.FTZ R133, R133, c[0x0][0x2ec] ;  /* 0x0000bb0085857a20 */ /* 0x000fc40000410000 */
[----:B------:R2:W3:Y:S01]  /*de10*/  MUFU.TANH R13, R132 ;  /* 0x00000084000d7308 */ /* 0x0004e20000002400 */
[----:B------:R-:W-:Y:S02]  /*de20*/  FMUL.FTZ R134, R134, c[0x0][0x2ec] ;  /* 0x0000bb0086867a20 */ /* 0x000fe40000410000 */
[----:B------:R-:W-:Y:S02]  /*de30*/  FMUL.FTZ R135, R135, c[0x0][0x2ec] ;  /* 0x0000bb0087877a20 */ /* 0x000fe40000410000 */
[C---:B------:R-:W-:Y:S01]  /*de40*/  HMMA.16816.F32.BF16 R16, R28.reuse, R136, R184 ;  /* 0x000000881c10723c */ /* 0x040fe200000418b8 */
[----:B------:R-:W-:Y:S02]  /*de50*/  FMUL.FTZ R176, R176, c[0x0][0x2ec] ;  /* 0x0000bb00b0b07a20 */ /* 0x000fe40000410000 */
[----:B------:R-:W5:Y:S01]  /*de60*/  MUFU.TANH R133, R133 ;  /* 0x0000008500857308 */ /* 0x000f620000002400 */
[----:B------:R-:W-:Y:S02]  /*de70*/  FMUL.FTZ R177, R177, c[0x0][0x2ec] ;  /* 0x0000bb00b1b17a20 */ /* 0x000fe40000410000 */
[----:B------:R-:W-:Y:S01]  /*de80*/  FMUL.FTZ R178, R178, c[0x0][0x2ec] ;  /* 0x0000bb00b2b27a20 */ /* 0x000fe20000410000 */
[----:B-1----:R-:W-:Y:S01]  /*de90*/  FSEL R137, R209, -INF , !P4 ;  /* 0xff800000d1897808 */ /* 0x002fe20006000000 */
[----:B------:R-:W-:Y:S01]  /*dea0*/  HMMA.16816.F32.BF16 R28, R28, R138, R140 ;  /* 0x0000008a1c1c723c */ /* 0x000fe2000004188c */
[-C--:B------:R-:W-:Y:S01]  /*deb0*/  ISETP.GE.AND P4, PT, R3, R10.reuse, PT ;  /* 0x0000000a0300720c */ /* 0x080fe20003f86270 */
[----:B------:R-:W-:Y:S01]  /*dec0*/  FMUL.FTZ R188, R188, c[0x0][0x2ec] ;  /* 0x0000bb00bcbc7a20 */ /* 0x000fe20000410000 */
[----:B------:R-:W1:Y:S01]  /*ded0*/  MUFU.TANH R134, R134 ;  /* 0x0000008600867308 */ /* 0x000e620000002400 */
[----:B--2---:R-:W-:Y:S01]  /*dee0*/  FSEL R132, R208, -INF , !P3 ;  /* 0xff800000d0847808 */ /* 0x004fe20005800000 */
[----:B------:R-:W-:Y:S01]  /*def0*/  FMUL.FTZ R189, R189, c[0x0][0x2ec] ;  /* 0x0000bb00bdbd7a20 */ /* 0x000fe20000410000 */
[----:B------:R-:W-:Y:S01]  /*df00*/  ISETP.GE.AND P3, PT, R2, R10, PT ;  /* 0x0000000a0200720c */ /* 0x000fe20003f66270 */
[----:B------:R-:W-:Y:S01]  /*df10*/  FMUL.FTZ R191, R191, c[0x0][0x2ec] ;  /* 0x0000bb00bfbf7a20 */ /* 0x000fe20000410000 */
[----:B----4-:R-:W-:Y:S01]  /*df20*/  FSEL R184, R211, -INF , !P5 ;  /* 0xff800000d3b87808 */ /* 0x010fe20006800000 */
[----:B------:R-:W-:Y:S01]  /*df30*/  FMUL.FTZ R182, R182, c[0x0][0x2ec] ;  /* 0x0000bb00b6b67a20 */ /* 0x000fe20000410000 */
[----:B---3--:R-:W-:Y:S01]  /*df40*/  FSEL R138, R13, -INF , !P3 ;  /* 0xff8000000d8a7808 */ /* 0x008fe20005800000 */
[----:B------:R-:W-:Y:S01]  /*df50*/  MUFU.TANH R176, R176 ;  /* 0x000000b000b07308 */ /* 0x000fe20000002400 */
[-C--:B------:R-:W-:Y:S01]  /*df60*/  ISETP.GE.AND P3, PT, R0, R9.reuse, PT ;  /* 0x000000090000720c */ /* 0x080fe20003f66270 */
[----:B------:R-:W-:Y:S01]  /*df70*/  FMUL.FTZ R179, R179, c[0x0][0x2ec] ;  /* 0x0000bb00b3b37a20 */ /* 0x000fe20000410000 */
[----:B-----5:R-:W-:Y:S01]  /*df80*/  FSEL R139, R133, -INF , !P4 ;  /* 0xff800000858b7808 */ /* 0x020fe20006000000 */
[----:B------:R-:W-:Y:S01]  /*df90*/  FMUL.FTZ R181, R181, c[0x0][0x2ec] ;  /* 0x0000bb00b5b57a20 */ /* 0x000fe20000410000 */
[C---:B------:R-:W-:Y:S01]  /*dfa0*/  HMMA.16816.F32.BF16 R16, R24.reuse, R32, R16 ;  /* 0x000000201810723c */ /* 0x040fe20000041810 */
[----:B------:R-:W-:Y:S01]  /*dfb0*/  FSEL R133, R210, -INF , !P3 ;  /* 0xff800000d2857808 */ /* 0x000fe20005800000 */
[----:B------:R-:W-:Y:S01]  /*dfc0*/  FMUL.FTZ R190, R190, c[0x0][0x2ec] ;  /* 0x0000bb00bebe7a20 */ /* 0x000fe20000410000 */
[----:B------:R-:W2:Y:S01]  /*dfd0*/  MUFU.TANH R135, R135 ;  /* 0x0000008700877308 */ /* 0x000ea20000002400 */
[----:B------:R-:W-:Y:S01]  /*dfe0*/  ISETP.GE.AND P3, PT, R2, R9, PT ;  /* 0x000000090200720c */ /* 0x000fe20003f66270 */
[----:B------:R-:W-:Y:S01]  /*dff0*/  FMUL.FTZ R180, R180, c[0x0][0x2ec] ;  /* 0x0000bb00b4b47a20 */ /* 0x000fe20000410000 */
[----:B------:R-:W-:Y:S01]  /*e000*/  ISETP.GE.AND P4, PT, R0, R11, PT ;  /* 0x0000000b0000720c */ /* 0x000fe20003f86270 */
[----:B------:R-:W-:Y:S01]  /*e010*/  FMUL.FTZ R183, R183, c[0x0][0x2ec] ;  /* 0x0000bb00b7b77a20 */ /* 0x000fe20000410000 */
[----:B------:R-:W-:Y:S01]  /*e020*/  HMMA.16816.F32.BF16 R24, R24, R34, R28 ;  /* 0x000000221818723c */ /* 0x000fe2000004181c */
[----:B-1----:R-:W-:-:S02]  /*e030*/  FSEL R185, R134, -INF , !P3 ;  /* 0xff80000086b97808 */ /* 0x002fc40005800000 */
[----:B------:R-:W-:Y:S01]  /*e040*/  MUFU.TANH R177, R177 ;  /* 0x000000b100b17308 */ /* 0x000fe20000002400 */
[----:B------:R-:W-:Y:S02]  /*e050*/  ISETP.GE.AND P3, PT, R2, R11, PT ;  /* 0x0000000b0200720c */ /* 0x000fe40003f66270 */
[----:B------:R-:W-:Y:S02]  /*e060*/  FSEL R13, R228, -INF , !P4 ;  /* 0xff800000e40d7808 */ /* 0x000fe40006000000 */
[C---:B------:R-:W-:Y:S02]  /*e070*/  ISETP.GE.AND P5, PT, R3.reuse, R9, PT ;  /* 0x000000090300720c */ /* 0x040fe40003fa6270 */
[----:B------:R-:W-:Y:S01]  /*e080*/  ISETP.GE.AND P4, PT, R3, R11, PT ;  /* 0x0000000b0300720c */ /* 0x000fe20003f86270 */
[----:B------:R-:W-:Y:S01]  /*e090*/  MUFU.TANH R195, R188 ;  /* 0x000000bc00c37308 */ /* 0x000fe20000002400 */
[----:B--2---:R-:W-:Y:S02]  /*e0a0*/  FSEL R186, R135, -INF , !P5 ;  /* 0xff80000087ba7808 */ /* 0x004fe40006800000 */
[----:B------:R-:W-:-:S02]  /*e0b0*/  ISETP.GE.AND P5, PT, R2, R12, PT ;  /* 0x0000000c0200720c */ /* 0x000fc40003fa6270 */
[C---:B------:R-:W-:Y:S01]  /*e0c0*/  HMMA.16816.F32.BF16 R16, R4.reuse, R20, R16 ;  /* 0x000000140410723c */ /* 0x040fe20000041810 */
[C---:B------:R-:W-:Y:S02]  /*e0d0*/  IADD3 R2, R0.reuse, 0x18, RZ ;  /* 0x0000001800027810 */ /* 0x040fe40007ffe0ff */
[----:B------:R-:W1:Y:S04]  /*e0e0*/  MUFU.TANH R196, R189 ;  /* 0x000000bd00c47308 */ /* 0x000e680000002400 */
[----:B------:R-:W-:Y:S01]  /*e0f0*/  FSEL R20, R229, -INF , !P0 ;  /* 0xff800000e5147808 */ /* 0x000fe20004000000 */
[----:B------:R-:W-:Y:S01]  /*e100*/  HMMA.16816.F32.BF16 R24, R4, R22, R24 ;  /* 0x000000160418723c */ /* 0x000fe20000041818 */
[----:B------:R-:W-:Y:S02]  /*e110*/  ISETP.GE.AND P0, PT, R3, R12, PT ;  /* 0x0000000c0300720c */ /* 0x000fe40003f06270 */
[----:B------:R-:W-:Y:S01]  /*e120*/  MUFU.TANH R8, R191 ;  /* 0x000000bf00087308 */ /* 0x000fe20000002400 */
[----:B------:R-:W-:-:S03]  /*e130*/  IADD3 R3, R0, 0x11, RZ ;  /* 0x0000001100037810 */ /* 0x000fc60007ffe0ff */
[----:B------:R-:W-:-:S04]  /*e140*/  IADD3 R4, R0, 0x10, RZ ;  /* 0x0000001000047810 */ /* 0x000fc80007ffe0ff */
[----:B------:R-:W2:Y:S05]  /*e150*/  MUFU.TANH R182, R182 ;  /* 0x000000b600b67308 */ /* 0x000eaa0000002400 */
[----:B------:R-:W-:Y:S01]  /*e160*/  FMUL.FTZ R5, R19, c[0x0][0x2ec] ;  /* 0x0000bb0013057a20 */ /* 0x000fe20000410000 */
[----:B------:R-:W-:Y:S01]  /*e170*/  FSEL R19, R176, -INF , !P3 ;  /* 0xff800000b0137808 */ /* 0x000fe20005800000 */
[----:B------:R-:W-:Y:S01]  /*e180*/  FMUL.FTZ R18, R18, c[0x0][0x2ec] ;  /* 0x0000bb0012127a20 */ /* 0x000fe20000410000 */
[----:B------:R-:W-:Y:S01]  /*e190*/  MUFU.TANH R178, R178 ;  /* 0x000000b200b27308 */ /* 0x000fe20000002400 */
[----:B------:R-:W-:Y:S01]  /*e1a0*/  ISETP.GE.AND P3, PT, R0, R12, PT ;  /* 0x0000000c0000720c */ /* 0x000fe20003f66270 */
[----:B------:R-:W-:Y:S01]  /*e1b0*/  FMUL.FTZ R16, R16, c[0x0][0x2ec] ;  /* 0x0000bb0010107a20 */ /* 0x000fe20000410000 */
[----:B------:R-:W-:Y:S01]  /*e1c0*/  IADD3 R0, R0, 0x19, RZ ;  /* 0x0000001900007810 */ /* 0x000fe20007ffe0ff */
[----:B------:R-:W-:Y:S01]  /*e1d0*/  FMUL.FTZ R17, R17, c[0x0][0x2ec] ;  /* 0x0000bb0011117a20 */ /* 0x000fe20000410000 */
[----:B------:R-:W-:Y:S01]  /*e1e0*/  FSEL R14, R14, -INF , !P3 ;  /* 0xff8000000e0e7808 */ /* 0x000fe20005800000 */
[----:B------:R-:W-:Y:S01]  /*e1f0*/  FMUL.FTZ R24, R24, c[0x0][0x2ec] ;  /* 0x0000bb0018187a20 */ /* 0x000fe20000410000 */
[----:B------:R-:W-:Y:S01]  /*e200*/  ISETP.GE.AND P3, PT, R3, R10, PT ;  /* 0x0000000a0300720c */ /* 0x000fe20003f66270 */
[----:B------:R-:W3:Y:S01]  /*e210*/  MUFU.TANH R15, R179 ;  /* 0x000000b3000f7308 */ /* 0x000ee20000002400 */
[----:B------:R-:W-:-:S02]  /*e220*/  FMUL.FTZ R25, R25, c[0x0][0x2ec] ;  /* 0x0000bb0019197a20 */ /* 0x000fc40000410000 */
[----:B-1----:R-:W-:Y:S01]  /*e230*/  FSEL R196, R196, -INF , !P3 ;  /* 0xff800000c4c47808 */ /* 0x002fe20005800000 */
[----:B------:R-:W-:Y:S01]  /*e240*/  FMUL.FTZ R26, R26, c[0x0][0x2ec] ;  /* 0x0000bb001a1a7a20 */ /* 0x000fe20000410000 */
[----:B------:R-:W-:-:S03]  /*e250*/  ISETP.GE.AND P3, PT, R2, R9, PT ;  /* 0x000000090200720c */ /* 0x000fc60003f66270 */
[----:B------:R1:W-:Y:S01]  /*e260*/  MUFU.TANH R191, R18 ;  /* 0x0000001200bf7308 */ /* 0x0003e20000002400 */
[----:B--2---:R-:W-:Y:S02]  /*e270*/  FSEL R200, R182, -INF , !P3 ;  /* 0xff800000b6c87808 */ /* 0x004fe40005800000 */
[----:B------:R-:W-:-:S05]  /*e280*/  ISETP.GE.AND P3, PT, R3, R12, PT ;  /* 0x0000000c0300720c */ /* 0x000fca0003f66270 */
[----:B------:R-:W-:Y:S01]  /*e290*/  MUFU.TANH R181, R181 ;  /* 0x000000b500b57308 */ /* 0x000fe20000002400 */
[----:B---3--:R-:W-:Y:S02]  /*e2a0*/  FSEL R15, R15, -INF , !P0 ;  /* 0xff8000000f0f7808 */ /* 0x008fe40004000000 */
[----:B------:R-:W-:-:S05]  /*e2b0*/  ISETP.GE.AND P0, PT, R4, R9, PT ;  /* 0x000000090400720c */ /* 0x000fca0003f06270 */
[----:B------:R-:W2:Y:S01]  /*e2c0*/  MUFU.TANH R202, R190 ;  /* 0x000000be00ca7308 */ /* 0x000ea20000002400 */
[----:B-1----:R-:W-:Y:S02]  /*e2d0*/  FSEL R18, R177, -INF , !P4 ;  /* 0xff800000b1127808 */ /* 0x002fe40006000000 */
[----:B------:R-:W-:-:S04]  /*e2e0*/  ISETP.GE.AND P4, PT, R4, R10, PT ;  /* 0x0000000a0400720c */ /* 0x000fc80003f86270 */
[----:B------:R-:W-:Y:S01]  /*e2f0*/  FSEL R195, R195, -INF , !P4 ;  /* 0xff800000c3c37808 */ /* 0x000fe20006000000 */
[----:B------:R-:W1:Y:S01]  /*e300*/  MUFU.TANH R5, R5 ;  /* 0x0000000500057308 */ /* 0x000e620000002400 */
[----:B------:R-:W-:-:S04]  /*e310*/  ISETP.GE.AND P4, PT, R3, R9, PT ;  /* 0x000000090300720c */ /* 0x000fc80003f86270 */
[----:B------:R-:W-:Y:S02]  /*e320*/  FSEL R201, R8, -INF , !P4 ;  /* 0xff80000008c97808 */ /* 0x000fe40006000000 */
[----:B------:R-:W-:Y:S01]  /*e330*/  ISETP.GE.AND P4, PT, R3, R11, PT ;  /* 0x0000000b0300720c */ /* 0x000fe20003f86270 */
[----:B------:R-:W-:Y:S01]  /*e340*/  MUFU.TANH R180, R180 ;  /* 0x000000b400b47308 */ /* 0x000fe20000002400 */
[----:B------:R-:W-:Y:S01]  /*e350*/  FMUL.FTZ R3, R27, c[0x0][0x2ec] ;  /* 0x0000bb001b037a20 */ /* 0x000fe20000410000 */
[----:B--2---:R-:W-:Y:S02]  /*e360*/  FSEL R202, R202, -INF , !P0 ;  /* 0xff800000caca7808 */ /* 0x004fe40004000000 */
[----:B------:R-:W-:-:S04]  /*e370*/  ISETP.GE.AND P0, PT, R4, R12, PT ;  /* 0x0000000c0400720c */ /* 0x000fc80003f06270 */
[----:B------:R2:W3:Y:S01]  /*e380*/  MUFU.TANH R187, R16 ;  /* 0x0000001000bb7308 */ /* 0x0004e20000002400 */
[----:B-1----:R-:W-:Y:S02]  /*e390*/  FSEL R192, R5, -INF , !P3 ;  /* 0xff80000005c07808 */ /* 0x002fe40005800000 */
[----:B------:R-:W-:Y:S02]  /*e3a0*/  ISETP.GE.AND P3, PT, R244, 0x6, PT ;  /* 0x00000006f400780c */ /* 0x000fe40003f66270 */
[----:B------:R-:W-:Y:S01]  /*e3b0*/  FSEL R191, R191, -INF , !P0 ;  /* 0xff800000bfbf7808 */ /* 0x000fe20004000000 */
[----:B------:R-:W-:Y:S01]  /*e3c0*/  BAR.SYNC.DEFER_BLOCKING 0x0 ;  /* 0x0000000000007b1d */ /* 0x000fe20000010000 */
[----:B------:R-:W-:-:S05]  /*e3d0*/  ISETP.GE.AND P0, PT, R0, R12, PT ;  /* 0x0000000c0000720c */ /* 0x000fca0003f06270 */
[----:B------:R-:W-:Y:S01]  /*e3e0*/  MUFU.TANH R183, R183 ;  /* 0x000000b700b77308 */ /* 0x000fe20000002400 */
[----:B--2---:R-:W-:Y:S02]  /*e3f0*/  FSEL R16, R178, -INF , !P5 ;  /* 0xff800000b2107808 */ /* 0x004fe40006800000 */
[----:B------:R-:W-:-:S05]  /*e400*/  ISETP.GE.AND P5, PT, R0, R10, PT ;  /* 0x0000000a0000720c */ /* 0x000fca0003fa6270 */
[----:B------:R1:W2:Y:S01]  /*e410*/  MUFU.TANH R188, R17 ;  /* 0x0000001100bc7308 */ /* 0x0002a20000002400 */
[----:B------:R-:W-:Y:S02]  /*e420*/  FSEL R198, R181, -INF , !P5 ;  /* 0xff800000b5c67808 */ /* 0x000fe40006800000 */
[----:B------:R-:W-:-:S05]  /*e430*/  ISETP.GE.AND P5, PT, R4, R11, PT ;  /* 0x0000000b0400720c */ /* 0x000fca0003fa6270 */
[----:B------:R-:W-:Y:S01]  /*e440*/  MUFU.TANH R189, R24 ;  /* 0x0000001800bd7308 */ /* 0x000fe20000002400 */
[----:B---3--:R-:W-:Y:S02]  /*e450*/  FSEL R187, R187, -INF , !P5 ;  /* 0xff800000bbbb7808 */ /* 0x008fe40006800000 */
[----:B------:R-:W-:-:S05]  /*e460*/  ISETP.GE.AND P5, PT, R0, R11, PT ;  /* 0x0000000b0000720c */ /* 0x000fca0003fa6270 */
[----:B------:R-:W3:Y:S01]  /*e470*/  MUFU.TANH R190, R25 ;  /* 0x0000001900be7308 */ /* 0x000ee20000002400 */
[----:B-1----:R-:W-:Y:S02]  /*e480*/  FSEL R17, R231, -INF , !P6 ;  /* 0xff800000e7117808 */ /* 0x002fe40007000000 */
[----:B------:R-:W-:Y:S02]  /*e490*/  ISETP.GE.AND P6, PT, R2, R10, PT ;  /* 0x0000000a0200720c */ /* 0x000fe40003fc6270 */
[----:B--2---:R-:W-:Y:S02]  /*e4a0*/  FSEL R188, R188, -INF , !P4 ;  /* 0xff800000bcbc7808 */ /* 0x004fe40006000000 */
[----:B------:R-:W-:Y:S01]  /*e4b0*/  FSEL R197, R180, -INF , !P6 ;  /* 0xff800000b4c57808 */ /* 0x000fe20007000000 */
[----:B------:R-:W1:Y:S01]  /*e4c0*/  MUFU.TANH R4, R26 ;  /* 0x0000001a00047308 */ /* 0x000e620000002400 */
[----:B------:R-:W-:Y:S02]  /*e4d0*/  ISETP.GE.AND P6, PT, R0, R9, PT ;  /* 0x000000090000720c */ /* 0x000fe40003fc6270 */
[----:B------:R-:W-:-:S02]  /*e4e0*/  ISETP.GE.AND P4, PT, R2, R12, PT ;  /* 0x0000000c0200720c */ /* 0x000fc40003f86270 */
[----:B------:R-:W-:Y:S02]  /*e4f0*/  FSEL R199, R183, -INF , !P6 ;  /* 0xff800000b7c77808 */ /* 0x000fe40007000000 */
[----:B------:R-:W-:Y:S01]  /*e500*/  ISETP.GE.AND P6, PT, R2, R11, PT ;  /* 0x0000000b0200720c */ /* 0x000fe20003fc6270 */
[----:B------:R-:W2:Y:S01]  /*e510*/  MUFU.TANH R3, R3 ;  /* 0x0000000300037308 */ /* 0x000ea20000002400 */
[----:B---3--:R-:W-:Y:S02]  /*e520*/  FSEL R190, R190, -INF , !P5 ;  /* 0xff800000bebe7808 */ /* 0x008fe40006800000 */
[----:B------:R-:W-:Y:S02]  /*e530*/  FSEL R189, R189, -INF , !P6 ;  /* 0xff800000bdbd7808 */ /* 0x000fe40007000000 */
[----:B-1----:R-:W-:Y:S02]  /*e540*/  FSEL R193, R4, -INF , !P4 ;  /* 0xff80000004c17808 */ /* 0x002fe40006000000 */
[----:B--2---:R-:W-:Y:S01]  /*e550*/  FSEL R194, R3, -INF , !P0 ;  /* 0xff80000003c27808 */ /* 0x004fe20004000000 */
        /* <DEDUP_REMOVED lines=45> */
.L_x_1187:
[----:B------:R-:W-:Y:S05]  /*e830*/  BSYNC B0 ;  /* 0x0000000000007941 */ /* 0x000fea0003800000 */
.L_x_1186:
[----:B------:R-:W0:Y:S02]  /*e840*/  LDGDEPBAR ;  /* 0x00000000000079af */ /* 0x000e240000000000 */
.L_x_1185:
        /* <DEDUP_REMOVED lines=18> */
[----:B-1----:R-:W1:Y:S01]  /*e970*/  SHFL.BFLY PT, R4, R0, 0x2, 0x1f ;  /* 0x0c401f0000047f89 */ /* 0x002e6200000e0000 */
        /* <DEDUP_REMOVED lines=13> */
[----:B------:R-:W-:-:S03]  /*ea50*/  FSEL R2, R2, RZ, P1 ;  /* 0x000000ff02027208 */ /* 0x000fc60000800000 */
[----:B------:R-:W-:Y:S02]  /*ea60*/  FADD.FTZ R5, R205, -R0 ;  /* 0x80000000cd057221 */ /* 0x000fe40000010000 */
[--C-:B------:R-:W-:Y:S02]  /*ea70*/  FFMA.FTZ R13, R13, c[0x0][0x23c], -R2.reuse ;  /* 0x00008f000d0d7a23 */ /* 0x100fe40000010802 */
[--C-:B------:R-:W-:Y:S01]  /*ea80*/  FFMA.FTZ R20, R20, c[0x0][0x23c], -R2.reuse ;  /* 0x00008f0014147a23 */ /* 0x100fe20000010802 */
[----:B--2---:R-:W-:Y:S01]  /*ea90*/  FMNMX.FTZ R3, R3, R4, !PT ;  /* 0x0000000403037209 */ /* 0x004fe20007810000 */
[----:B------:R-:W-:Y:S01]  /*eaa0*/  MUFU.EX2 R237, R13 ;  /* 0x0000000d00ed7308 */ /* 0x000fe20000000800 */
[----:B------:R-:W-:Y:S02]  /*eab0*/  FFMA.FTZ R19, R19, c[0x0][0x23c], -R2 ;  /* 0x00008f0013137a23 */ /* 0x000fe40000010802 */
[C---:B------:R-:W-:Y:S01]  /*eac0*/  FSETP.NEU.FTZ.AND P0, PT, R3.reuse, -INF , PT ;  /* 0xff8000000300780b */ /* 0x040fe20003f1d000 */
[----:B------:R-:W-:-:S02]  /*ead0*/  FMUL.FTZ R9, R3, c[0x0][0x23c] ;  /* 0x00008f0003097a20 */ /* 0x000fc40000410000 */
[----:B------:R-:W-:Y:S01]  /*eae0*/  FFMA.FTZ R18, R18, c[0x0][0x23c], -R2 ;  /* 0x00008f0012127a23 */ /* 0x000fe20000010802 */
[----:B------:R-:W-:Y:S01]  /*eaf0*/  FSEL R4, R3, RZ, P0 ;  /* 0x000000ff03047208 */ /* 0x000fe20000000000 */
[----:B------:R1:W2:Y:S01]  /*eb00*/  MUFU.EX2 R236, R20 ;  /* 0x0000001400ec7308 */ /* 0x0002a20000000800 */
[----:B------:R-:W-:Y:S01]  /*eb10*/  FSEL R9, R9, RZ, P0 ;  /* 0x000000ff09097208 */ /* 0x000fe20000000000 */
[----:B------:R-:W-:-:S04]  /*eb20*/  FMUL.FTZ R5, R5, c[0x0][0x23c] ;  /* 0x00008f0005057a20 */ /* 0x000fc80000410000 */
[--C-:B------:R-:W-:Y:S02]  /*eb30*/  FFMA.FTZ R0, R15, c[0x0][0x23c], -R9.reuse ;  /* 0x00008f000f007a23 */ /* 0x100fe40000010809 */
[--C-:B------:R-:W-:Y:S01]  /*eb40*/  FFMA.FTZ R17, R17, c[0x0][0x23c], -R9.reuse ;  /* 0x00008f0011117a23 */ /* 0x100fe20000010809 */
[----:B------:R-:W-:Y:S01]  /*eb50*/  MUFU.EX2 R238, R19 ;  /* 0x0000001300ee7308 */ /* 0x000fe20000000800 */
[--C-:B------:R-:W-:Y:S02]  /*eb60*/  FFMA.FTZ R16, R16, c[0x0][0x23c], -R9.reuse ;  /* 0x00008f0010107a23 */ /* 0x100fe40000010809 */
[----:B------:R-:W-:Y:S01]  /*eb70*/  FFMA.FTZ R14, R14, c[0x0][0x23c], -R9 ;  /* 0x00008f000e0e7a23 */ /* 0x000fe20000010809 */
[----:B-1----:R-:W-:Y:S04]  /*eb80*/  LDSM.16.MT88.4 R20, [R218+0xb000] ;  /* 0x00b00000da14783b */ /* 0x002fe80000004200 */
[----:B------:R1:W-:Y:S08]  /*eb90*/  MUFU.EX2 R234, R0 ;  /* 0x0000000000ea7308 */ /* 0x0003f00000000800 */
[----:B------:R-:W3:Y:S01]  /*eba0*/  MUFU.EX2 R239, R18 ;  /* 0x0000001200ef7308 */ /* 0x000ee20000000800 */
[----:B-1----:R-:W-:-:S07]  /*ebb0*/  FADD.FTZ R0, R204, -R4 ;  /* 0x80000004cc007221 */ /* 0x002fce0000010000 */
[----:B------:R-:W-:Y:S01]  /*ebc0*/  MUFU.EX2 R233, R17 ;  /* 0x0000001100e97308 */ /* 0x000fe20000000800 */
[----:B--2---:R-:W-:Y:S01]  /*ebd0*/  F2FP.BF16.PACK_AB R4, R236, R237 ;  /* 0x000000edec04723e */ /* 0x004fe200000010ff */
[----:B------:R-:W-:Y:S01]  /*ebe0*/  FMUL.FTZ R0, R0, c[0x0][0x23c] ;  /* 0x00008f0000007a20 */ /* 0x000fe20000410000 */
[----:B---3--:R-:W-:-:S05]  /*ebf0*/  F2FP.BF16.PACK_AB R6, R239, R238 ;  /* 0x000000eeef06723e */ /* 0x008fca00000010ff */
[----:B------:R1:W2:Y:S08]  /*ec00*/  MUFU.EX2 R13, R0 ;  /* 0x00000000000d7308 */ /* 0x0002b00000000800 */
[----:B------:R3:W-:Y:S01]  /*ec10*/  MUFU.EX2 R235, R16 ;  /* 0x0000001000eb7308 */ /* 0x0007e20000000800 */
[----:B-1----:R-:W-:-:S07]  /*ec20*/  FMNMX.FTZ R0, R226, R132, !PT ;  /* 0x00000084e2007209 */ /* 0x002fce0007810000 */
[----:B------:R-:W-:Y:S01]  /*ec30*/  MUFU.EX2 R232, R14 ;  /* 0x0000000e00e87308 */ /* 0x000fe20000000800 */
[-C--:B--2---:R-:W-:Y:S01]  /*ec40*/  FMUL.FTZ R146, R146, R13.reuse ;  /* 0x0000000d92927220 */ /* 0x084fe20000410000 */
[----:B------:R-:W-:Y:S01]  /*ec50*/  FMNMX.FTZ R8, R137, R0, !PT ;  /* 0x0000000089087209 */ /* 0x000fe20007810000 */
[----:B------:R-:W-:Y:S01]  /*ec60*/  FMUL.FTZ R147, R147, R13 ;  /* 0x0000000d93937220 */ /* 0x000fe20000410000 */
[----:B------:R-:W-:Y:S01]  /*ec70*/  FMNMX.FTZ R0, R207, R133, !PT ;  /* 0x00000085cf007209 */ /* 0x000fe20007810000 */
[-C--:B------:R-:W-:Y:S01]  /*ec80*/  FMUL.FTZ R154, R154, R13.reuse ;  /* 0x0000000d9a9a7220 */ /* 0x080fe20000410000 */
[----:B------:R-:W-:Y:S01]  /*ec90*/  FMNMX.FTZ R8, R138, R8, !PT ;  /* 0x000000088a087209 */ /* 0x000fe20007810000 */
[----:B---3--:R-:W-:Y:S01]  /*eca0*/  LDSM.16.MT88.4 R16, [R215+0xb000] ;  /* 0x00b00000d710783b */ /* 0x008fe20000004200 */
[----:B------:R-:W-:Y:S01]  /*ecb0*/  FMNMX.FTZ R0, R184, R0, !PT ;  /* 0x00000000b8007209 */ /* 0x000fe20007810000 */
[----:B------:R-:W1:Y:S01]  /*ecc0*/  MUFU.EX2 R14, R5 ;  /* 0x00000005000e7308 */ /* 0x000e620000000800 */
[----:B------:R-:W-:Y:S01]  /*ecd0*/  FMNMX.FTZ R8, R139, R8, !PT ;  /* 0x000000088b087209 */ /* 0x000fe20007810000 */
[-C--:B------:R-:W-:Y:S01]  /*ece0*/  FMUL.FTZ R155, R155, R13.reuse ;  /* 0x0000000d9b9b7220 */ /* 0x080fe20000410000 */
        /* <DEDUP_REMOVED lines=11> */
[----:B------:R-:W-:Y:S01]  /*eda0*/  FMUL.FTZ R43, R43, R13 ;  /* 0x0000000d2b2b7220 */ /* 0x000fe20000410000 */
[----:B------:R-:W-:Y:S01]  /*edb0*/  FMNMX.FTZ R10, R201, R0, !PT ;  /* 0x00000000c90a7209 */ /* 0x000fe20007810000 */
[----:B-1----:R-:W-:Y:S01]  /*edc0*/  FMUL.FTZ R144, R144, R14 ;  /* 0x0000000e90907220 */ /* 0x002fe20000410000 */
[----:B------:R-:W-:Y:S01]  /*edd0*/  FMNMX.FTZ R0, R198, R8, !PT ;  /* 0x00000008c6007209 */ /* 0x000fe20007810000 */
[----:B------:R-:W-:Y:S01]  /*ede0*/  FMUL.FTZ R145, R145, R14 ;  /* 0x0000000e91917220 */ /* 0x000fe20000410000 */
[----:B------:R-:W-:Y:S01]  /*edf0*/  F2FP.BF16.PACK_AB R5, R233, R232 ;  /* 0x000000e8e905723e */ /* 0x000fe200000010ff */
[-C--:B------:R-:W-:Y:S01]  /*ee00*/  FMUL.FTZ R152, R152, R14.reuse ;  /* 0x0000000e98987220 */ /* 0x080fe20000410000 */
[----:B------:R-:W-:Y:S01]  /*ee10*/  F2FP.BF16.PACK_AB R7, R234, R235 ;  /* 0x000000ebea07723e */ /* 0x000fe200000010ff */
[----:B------:R-:W1:Y:S01]  /*ee20*/  SHFL.BFLY PT, R8, R0, 0x2, 0x1f ;  /* 0x0c401f0000087f89 */ /* 0x000e6200000e0000 */
        /* <DEDUP_REMOVED lines=15> */
[----:B-1----:R-:W-:Y:S01]  /*ef20*/  FMNMX.FTZ R8, R0, R8, !PT ;  /* 0x0000000800087209 */ /* 0x002fe20007810000 */
[----:B------:R-:W-:Y:S01]  /*ef30*/  FMUL.FTZ R57, R57, R14 ;  /* 0x0000000e39397220 */ /* 0x000fe20000410000 */
[----:B------:R-:W-:Y:S01]  /*ef40*/  FMNMX.FTZ R0, R200, R10, !PT ;  /* 0x0000000ac8007209 */ /* 0x000fe20007810000 */
[----:B------:R-:W-:-:S02]  /*ef50*/  FMUL.FTZ R58, R58, R13 ;  /* 0x0000000d3a3a7220 */ /* 0x000fc40000410000 */
[----:B------:R-:W1:Y:S01]  /*ef60*/  SHFL.BFLY PT, R10, R8, 0x1, 0x1f ;  /* 0x0c201f00080a7f89 */ /* 0x000e6200000e0000 */
[----:B------:R-:W-:Y:S01]  /*ef70*/  FMNMX.FTZ R0, R199, R0, !PT ;  /* 0x00000000c7007209 */ /* 0x000fe20007810000 */
[-C--:B------:R-:W-:Y:S01]  /*ef80*/  FMUL.FTZ R59, R59, R13.reuse ;  /* 0x0000000d3b3b7220 */ /* 0x080fe20000410000 */
[C---:B------:R-:W-:Y:S01]  /*ef90*/  HMMA.16816.F32.BF16 R168, R4.reuse, R178, R168 ;  /* 0x000000b204a8723c */ /* 0x040fe200000418a8 */
[-C--:B------:R-:W-:Y:S02]  /*efa0*/  FMUL.FTZ R60, R60, R14.reuse ;  /* 0x0000000e3c3c7220 */ /* 0x080fe40000410000 */
[----:B------:R-:W2:Y:S01]  /*efb0*/  SHFL.BFLY PT, R11, R0, 0x2, 0x1f ;  /* 0x0c401f00000b7f89 */ /* 0x000ea200000e0000 */
        /* <DEDUP_REMOVED lines=10> */
[----:B------:R-:W-:Y:S01]  /*f060*/  FMUL.FTZ R77, R77, R14 ;  /* 0x0000000e4d4d7220 */ /* 0x000fe20000410000 */
[----:B-1----:R-:W-:Y:S01]  /*f070*/  FMNMX.FTZ R136, R8, R10, !PT ;  /* 0x0000000a08887209 */ /* 0x002fe20007810000 */
[----:B------:R-:W-:-:S02]  /*f080*/  FMUL.FTZ R88, R88, R14 ;  /* 0x0000000e58587220 */ /* 0x000fc40000410000 */
[-C--:B------:R-:W-:Y:S01]  /*f090*/  FMUL.FTZ R78, R78, R13.reuse ;  /* 0x0000000d4e4e7220 */ /* 0x080fe20000410000 */
[C---:B------:R-:W-:Y:S01]  /*f0a0*/  HMMA.16816.F32.BF16 R56, R4.reuse, R32, R56 ;  /* 0x000000200438723c */ /* 0x040fe20000041838 */
[-C--:B------:R-:W-:Y:S01]  /*f0b0*/  FMUL.FTZ R79, R79, R13.reuse ;  /* 0x0000000d4f4f7220 */ /* 0x080fe20000410000 */
[----:B------:R-:W-:Y:S01]  /*f0c0*/  FSETP.NEU.FTZ.AND P1, PT, R136, -INF , PT ;  /* 0xff8000008800780b */ /* 0x000fe20003f3d000 */
        /* <DEDUP_REMOVED lines=27> */
[----:B------:R-:W-:Y:S01]  /*f280*/  FMUL.FTZ R127, R127, R13 ;  /* 0x0000000d7f7f7220 */ /* 0x000fe20000410000 */
[----:B------:R-:W-:Y:S01]  /*f290*/  HMMA.16816.F32.BF16 R104, R4, R20, R104 ;  /* 0x000000140468723c */ /* 0x000fe20000041868 */
[----:B------:R-:W-:-:S04]  /*f2a0*/  FFMA.FTZ R10, R187, c[0x0][0x23c], -R2 ;  /* 0x00008f00bb0a7a23 */ /* 0x000fc80000010802 */
[----:B------:R1:W-:Y:S03]  /*f2b0*/  MUFU.EX2 R204, R10 ;  /* 0x0000000a00cc7308 */ /* 0x0003e60000000800 */
[C---:B------:R-:W-:Y:S08]  /*f2c0*/  HMMA.16816.F32.BF16 R108, R4.reuse, R22, R108 ;  /* 0x00000016046c723c */ /* 0x040ff0000004186c */
[----:B------:R-:W-:Y:S01]  /*f2d0*/  HMMA.16816.F32.BF16 R120, R4, R24, R120 ;  /* 0x000000180478723c */ /* 0x000fe20000041878 */
[----:B-1----:R-:W-:-:S07]  /*f2e0*/  FFMA.FTZ R10, R188, c[0x0][0x23c], -R2 ;  /* 0x00008f00bc0a7a23 */ /* 0x002fce0000010802 */
[----:B------:R-:W-:Y:S01]  /*f2f0*/  HMMA.16816.F32.BF16 R208, R4, R26, R124 ;  /* 0x0000001a04d0723c */ /* 0x000fe2000004187c */
[----:B------:R1:W3:Y:S06]  /*f300*/  MUFU.EX2 R203, R10 ;  /* 0x0000000a00cb7308 */ /* 0x0002ec0000000800 */
[----:B--2---:R-:W-:Y:S01]  /*f310*/  FMNMX.FTZ R4, R11, R0, !PT ;  /* 0x000000000b047209 */ /* 0x004fe20007810000 */
[----:B------:R-:W-:-:S04]  /*f320*/  FMUL.FTZ R0, R136, c[0x0][0x23c] ;  /* 0x00008f0088007a20 */ /* 0x000fc80000410000 */
[----:B------:R-:W2:Y:S01]  /*f330*/  SHFL.BFLY PT, R6, R4, 0x1, 0x1f ;  /* 0x0c201f0004067f89 */ /* 0x000ea200000e0000 */
[----:B------:R-:W-:Y:S01]  /*f340*/  FSEL R0, R0, RZ, P1 ;  /* 0x000000ff00007208 */ /* 0x000fe20000800000 */
[----:B-1----:R-:W-:Y:S01]  /*f350*/  FFMA.FTZ R10, R189, c[0x0][0x23c], -R2 ;  /* 0x00008f00bd0a7a23 */ /* 0x002fe20000010802 */
[----:B---3--:R-:W-:-:S03]  /*f360*/  F2FP.BF16.PACK_AB R124, R203, R204 ;  /* 0x000000cccb7c723e */ /* 0x008fc600000010ff */
[----:B------:R-:W-:Y:S02]  /*f370*/  FFMA.FTZ R5, R132, c[0x0][0x23c], -R0 ;  /* 0x00008f0084057a23 */ /* 0x000fe40000010800 */
[----:B------:R-:W-:Y:S01]  /*f380*/  FFMA.FTZ R2, R190, c[0x0][0x23c], -R2 ;  /* 0x00008f00be027a23 */ /* 0x000fe20000010802 */
[----:B------:R-:W-:Y:S08]  /*f390*/  MUFU.EX2 R189, R10 ;  /* 0x0000000a00bd7308 */ /* 0x000ff00000000800 */
[----:B------:R1:W-:Y:S01]  /*f3a0*/  MUFU.EX2 R229, R5 ;  /* 0x0000000500e57308 */ /* 0x0003e20000000800 */
[----:B--2---:R-:W-:Y:S01]  /*f3b0*/  FMNMX.FTZ R135, R4, R6, !PT ;  /* 0x0000000604877209 */ /* 0x004fe20007810000 */
[----:B------:R-:W-:-:S06]  /*f3c0*/  FFMA.FTZ R4, R137, c[0x0][0x23c], -R0 ;  /* 0x00008f0089047a23 */ /* 0x000fcc0000010800 */
[----:B------:R2:W3:Y:S01]  /*f3d0*/  MUFU.EX2 R188, R2 ;  /* 0x0000000200bc7308 */ /* 0x0004e20000000800 */
[----:B------:R-:W-:-:S07]  /*f3e0*/  FSETP.NEU.FTZ.AND P0, PT, R135, -INF , PT ;  /* 0xff8000008700780b */ /* 0x000fce0003f1d000 */
[----:B------:R4:W-:Y:S01]  /*f3f0*/  MUFU.EX2 R228, R4 ;  /* 0x0000000400e47308 */ /* 0x0009e20000000800 */
[----:B-1----:R-:W-:-:S07]  /*f400*/  FFMA.FTZ R5, R138, c[0x0][0x23c], -R0 ;  /* 0x00008f008a057a23 */ /* 0x002fce0000010800 */
[----:B------:R1:W-:Y:S01]  /*f410*/  MUFU.EX2 R230, R5 ;  /* 0x0000000500e67308 */ /* 0x0003e20000000800 */
[----:B--2---:R-:W-:Y:S01]  /*f420*/  FFMA.FTZ R2, R191, c[0x0][0x23c], -R9 ;  /* 0x00008f00bf027a23 */ /* 0x004fe20000010809 */
[----:B---3--:R-:W-:Y:S01]  /*f430*/  F2FP.BF16.PACK_AB R126, R188, R189 ;  /* 0x000000bdbc7e723e */ /* 0x008fe200000010ff */
[----:B----4-:R-:W-:-:S05]  /*f440*/  FMUL.FTZ R4, R135, c[0x0][0x23c] ;  /* 0x00008f0087047a20 */ /* 0x010fca0000410000 */
[----:B------:R2:W-:Y:S01]  /*f450*/  MUFU.EX2 R187, R2 ;  /* 0x0000000200bb7308 */ /* 0x0005e20000000800 */
[----:B------:R-:W-:Y:S01]  /*f460*/  FSEL R8, R4, RZ, P0 ;  /* 0x000000ff04087208 */ /* 0x000fe20000000000 */
[----:B------:R-:W-:Y:S01]  /*f470*/  FFMA.FTZ R4, R139, c[0x0][0x23c], -R0 ;  /* 0x00008f008b047a23 */ /* 0x000fe20000010800 */
[----:B-1----:R-:W-:-:S05]  /*f480*/  FSEL R5, R136, RZ, P1 ;  /* 0x000000ff88057208 */ /* 0x002fca0000800000 */
[----:B------:R1:W-:Y:S01]  /*f490*/  MUFU.EX2 R231, R4 ;  /* 0x0000000400e77308 */ /* 0x0003e20000000800 */
[----:B------:R-:W-:Y:S01]  /*f4a0*/  FADD.FTZ R6, R226, -R5 ;  /* 0x80000005e2067221 */ /* 0x000fe20000010000 */
[----:B------:R-:W-:Y:S01]  /*f4b0*/  FSEL R5, R135, RZ, P0 ;  /* 0x000000ff87057208 */ /* 0x000fe20000000000 */
[----:B--2---:R-:W-:Y:S02]  /*f4c0*/  FFMA.FTZ R2, R192, c[0x0][0x23c], -R9 ;  /* 0x00008f00c0027a23 */ /* 0x004fe40000010809 */
[----:B------:R-:W-:-:S04]  /*f4d0*/  FMUL.FTZ R6, R6, c[0x0][0x23c] ;  /* 0x00008f0006067a20 */ /* 0x000fc80000410000 */
[----:B------:R-:W2:Y:S01]  /*f4e0*/  MUFU.EX2 R12, R6 ;  /* 0x00000006000c7308 */ /* 0x000ea20000000800 */
[----:B-1----:R-:W-:-:S07]  /*f4f0*/  FFMA.FTZ R4, R133, c[0x0][0x23c], -R8 ;  /* 0x00008f0085047a23 */ /* 0x002fce0000010808 */
[----:B------:R1:W-:Y:S01]  /*f500*/  MUFU.EX2 R225, R4 ;  /* 0x0000000400e17308 */ /* 0x0003e20000000800 */
[----:B--2---:R-:W-:Y:S01]  /*f510*/  FMUL.FTZ R148, R148, R12 ;  /* 0x0000000c94947220 */ /* 0x004fe20000410000 */
[----:B------:R-:W-:Y:S01]  /*f520*/  F2FP.BF16.PACK_AB R6, R231, R230 ;  /* 0x000000e6e706723e */ /* 0x000fe200000010ff */
[-C--:B------:R-:W-:Y:S02]  /*f530*/  FMUL.FTZ R149, R149, R12.reuse ;  /* 0x0000000c95957220 */ /* 0x080fe40000410000 */
[-C--:B------:R-:W-:Y:S02]  /*f540*/  FMUL.FTZ R160, R160, R12.reuse ;  /* 0x0000000ca0a07220 */ /* 0x080fe40000410000 */
[-C--:B------:R-:W-:Y:S02]  /*f550*/  FMUL.FTZ R161, R161, R12.reuse ;  /* 0x0000000ca1a17220 */ /* 0x080fe40000410000 */
[----:B-1----:R-:W-:Y:S02]  /*f560*/  FFMA.FTZ R4, R184, c[0x0][0x23c], -R8 ;  /* 0x00008f00b8047a23 */ /* 0x002fe40000010808 */
[----:B------:R-:W-:-:S02]  /*f570*/  FMUL.FTZ R36, R36, R12 ;  /* 0x0000000c24247220 */ /* 0x000fc40000410000 */
[----:B------:R1:W2:Y:S01]  /*f580*/  MUFU.EX2 R227, R4 ;  /* 0x0000000400e37308 */ /* 0x0002a20000000800 */
        /* <DEDUP_REMOVED lines=8> */
[----:B-1----:R-:W-:Y:S02]  /*f610*/  FFMA.FTZ R4, R185, c[0x0][0x23c], -R8 ;  /* 0x00008f00b9047a23 */ /* 0x002fe40000010808 */
        /* <DEDUP_REMOVED lines=11> */
[----:B--2---:R-:W-:Y:S01]  /*f6d0*/  F2FP.BF16.PACK_AB R5, R227, R225 ;  /* 0x000000e1e305723e */ /* 0x004fe200000010ff */
        /* <DEDUP_REMOVED lines=13> */
[----:B------:R-:W1:Y:S01]  /*f7b0*/  MUFU.EX2 R186, R2 ;  /* 0x0000000200ba7308 */ /* 0x000e620000000800 */
[-C--:B--2---:R-:W-:Y:S02]  /*f7c0*/  FMUL.FTZ R150, R150, R11.reuse ;  /* 0x0000000b96967220 */ /* 0x084fe40000410000 */
[-C--:B------:R-:W-:Y:S02]  /*f7d0*/  FMUL.FTZ R151, R151, R11.reuse ;  /* 0x0000000b97977220 */ /* 0x080fe40000410000 */
[-C--:B------:R-:W-:Y:S02]  /*f7e0*/  FMUL.FTZ R162, R162, R11.reuse ;  /* 0x0000000ba2a27220 */ /* 0x080fe40000410000 */
[-C--:B------:R-:W-:Y:S01]  /*f7f0*/  FMUL.FTZ R163, R163, R11.reuse ;  /* 0x0000000ba3a37220 */ /* 0x080fe20000410000 */
[----:B------:R2:W3:Y:S01]  /*f800*/  MUFU.EX2 R205, R4 ;  /* 0x0000000400cd7308 */ /* 0x0004e20000000800 */
[----:B------:R-:W-:-:S02]  /*f810*/  FMUL.FTZ R38, R38, R11 ;  /* 0x0000000b26267220 */ /* 0x000fc40000410000 */
[-C--:B------:R-:W-:Y:S02]  /*f820*/  FMUL.FTZ R39, R39, R11.reuse ;  /* 0x0000000b27277220 */ /* 0x080fe40000410000 */
[-C--:B------:R-:W-:Y:S02]  /*f830*/  FMUL.FTZ R54, R54, R11.reuse ;  /* 0x0000000b36367220 */ /* 0x080fe40000410000 */
[----:B------:R-:W-:Y:S01]  /*f840*/  FMUL.FTZ R55, R55, R11 ;  /* 0x0000000b37377220 */ /* 0x000fe20000410000 */
[----:B-1----:R-:W-:Y:S01]  /*f850*/  F2FP.BF16.PACK_AB R125, R186, R187 ;  /* 0x000000bbba7d723e */ /* 0x002fe200000010ff */
[----:B------:R-:W-:Y:S02]  /*f860*/  FFMA.FTZ R2, R193, c[0x0][0x23c], -R9 ;  /* 0x00008f00c1027a23 */ /* 0x000fe40000010809 */
[-C--:B------:R-:W-:Y:S02]  /*f870*/  FMUL.FTZ R70, R70, R11.reuse ;  /* 0x0000000b46467220 */ /* 0x080fe40000410000 */
[----:B------:R1:W-:Y:S01]  /*f880*/  MUFU.EX2 R185, R2 ;  /* 0x0000000200b97308 */ /* 0x0003e20000000800 */
        /* <DEDUP_REMOVED lines=10> */
[----:B-1----:R-:W-:Y:S02]  /*f930*/  FFMA.FTZ R2, R194, c[0x0][0x23c], -R9 ;  /* 0x00008f00c2027a23 */ /* 0x002fe40000010809 */
[----:B------:R-:W-:-:S02]  /*f940*/  FMUL.FTZ R158, R158, R11 ;  /* 0x0000000b9e9e7220 */ /* 0x000fc40000410000 */
[----:B------:R-:W1:Y:S01]  /*f950*/  MUFU.EX2 R184, R2 ;  /* 0x0000000200b87308 */ /* 0x000e620000000800 */
        /* <DEDUP_REMOVED lines=9> */
[----:B------:R-:W-:Y:S01]  /*f9f0*/  FMUL.FTZ R82, R82, R11 ;  /* 0x0000000b52527220 */ /* 0x000fe20000410000 */
[----:B-1----:R-:W-:Y:S01]  /*fa00*/  F2FP.BF16.PACK_AB R127, R184, R185 ;  /* 0x000000b9b87f723e */ /* 0x002fe200000010ff */
[----:B------:R-:W-:Y:S01]  /*fa10*/  FFMA.FTZ R2, R195, c[0x0][0x23c], -R0 ;  /* 0x00008f00c3027a23 */ /* 0x000fe20000010800 */
[----:B------:R-:W-:Y:S01]  /*fa20*/  HMMA.16816.F32.BF16 R52, R4, R32, R52 ;  /* 0x000000200434723c */ /* 0x000fe20000041834 */
[-C--:B------:R-:W-:Y:S02]  /*fa30*/  FMUL.FTZ R83, R83, R11.reuse ;  /* 0x0000000b53537220 */ /* 0x080fe40000410000 */
[----:B------:R1:W-:Y:S01]  /*fa40*/  MUFU.EX2 R139, R2 ;  /* 0x00000002008b7308 */ /* 0x0003e20000000800 */
[-C--:B------:R-:W-:Y:S02]  /*fa50*/  FMUL.FTZ R98, R98, R11.reuse ;  /* 0x0000000b62627220 */ /* 0x080fe40000410000 */
[----:B------:R-:W-:-:S02]  /*fa60*/  FMUL.FTZ R99, R99, R11 ;  /* 0x0000000b63637220 */ /* 0x000fc40000410000 */
[-C--:B------:R-:W-:Y:S01]  /*fa70*/  FMUL.FTZ R114, R114, R11.reuse ;  /* 0x0000000b72727220 */ /* 0x080fe20000410000 */
[----:B------:R-:W-:Y:S01]  /*fa80*/  HMMA.16816.F32.BF16 R68, R4, R28, R68 ;  /* 0x0000001c0444723c */ /* 0x000fe20000041844 */
[-C--:B------:R-:W-:Y:S02]  /*fa90*/  FMUL.FTZ R115, R115, R11.reuse ;  /* 0x0000000b73737220 */ /* 0x080fe40000410000 */
[-C--:B------:R-:W-:Y:S02]  /*faa0*/  FMUL.FTZ R130, R130, R11.reuse ;  /* 0x0000000b82827220 */ /* 0x080fe40000410000 */
[----:B------:R-:W-:-:S03]  /*fab0*/  FMUL.FTZ R131, R131, R11 ;  /* 0x0000000b83837220 */ /* 0x000fc60000410000 */
[----:B------:R-:W-:Y:S01]  /*fac0*/  HMMA.16816.F32.BF16 R84, R4, R16, R84 ;  /* 0x000000100454723c */ /* 0x000fe20000041854 */
[----:B-1----:R-:W-:-:S04]  /*fad0*/  FFMA.FTZ R2, R196, c[0x0][0x23c], -R0 ;  /* 0x00008f00c4027a23 */ /* 0x002fc80000010800 */
[----:B------:R1:W2:Y:S03]  /*fae0*/  MUFU.EX2 R138, R2 ;  /* 0x00000002008a7308 */ /* 0x0002a60000000800 */
[C---:B------:R-:W-:Y:S08]  /*faf0*/  HMMA.16816.F32.BF16 R100, R4.reuse, R20, R100 ;  /* 0x000000140464723c */ /* 0x040ff00000041864 */
[----:B------:R-:W-:Y:S01]  /*fb00*/  HMMA.16816.F32.BF16 R116, R4, R24, R116 ;  /* 0x000000180474723c */ /* 0x000fe20000041874 */
[----:B-1----:R-:W-:-:S02]  /*fb10*/  FFMA.FTZ R2, R197, c[0x0][0x23c], -R0 ;  /* 0x00008f00c5027a23 */ /* 0x002fc40000010800 */
[----:B------:R-:W-:-:S05]  /*fb20*/  FFMA.FTZ R0, R198, c[0x0][0x23c], -R0 ;  /* 0x00008f00c6007a23 */ /* 0x000fca0000010800 */
[C---:B------:R-:W-:Y:S01]  /*fb30*/  HMMA.16816.F32.BF16 R140, R4.reuse, R142, R156 ;  /* 0x0000008e048c723c */ /* 0x040fe2000004189c */
[----:B------:R1:W-:Y:S01]  /*fb40*/  MUFU.EX2 R137, R2 ;  /* 0x0000000200897308 */ /* 0x0003e20000000800 */
[----:B------:R-:W3:Y:S06]  /*fb50*/  LDSM.16.MT88.4 R156, [R213+0xa800] ;  /* 0x00a80000d59c783b */ /* 0x000eec0000004200 */
[C---:B------:R-:W-:Y:S01]  /*fb60*/  HMMA.16816.F32.BF16 R176, R4.reuse, R178, R172 ;  /* 0x000000b204b0723c */ /* 0x040fe200000418ac */
[----:B------:R4:W-:Y:S01]  /*fb70*/  MUFU.EX2 R133, R0 ;  /* 0x0000000000857308 */ /* 0x0009e20000000800 */
[----:B------:R-:W5:Y:S06]  /*fb80*/  LDSM.16.MT88.4 R172, [R215+0xa800] ;  /* 0x00a80000d7ac783b */ /* 0x000f6c0000004200 */
[----:B------:R-:W-:Y:S01]  /*fb90*/  HMMA.16816.F32.BF16 R180, R4, R182, R48 ;  /* 0x000000b604b4723c */ /* 0x000fe20000041830 */
[----:B------:R-:W2:Y:S01]  /*fba0*/  LDSM.16.MT88.4 R48, [R218+0xa800] ;  /* 0x00a80000da30783b */ /* 0x000ea20000004200 */
[----:B-1----:R-:W-:-:S04]  /*fbb0*/  FFMA.FTZ R2, R248, R14, R237 ;  /* 0x0000000ef8027223 */ /* 0x002fc800000100ed */
[----:B------:R-:W-:Y:S02]  /*fbc0*/  FADD.FTZ R2, R236, R2 ;  /* 0x00000002ec027221 */ /* 0x000fe40000010000 */
[C---:B------:R-:W-:Y:S01]  /*fbd0*/  HMMA.16816.F32.BF16 R32, R4.reuse, R34, R64 ;  /* 0x000000220420723c */ /* 0x040fe20000041840 */
[----:B----4-:R-:W-:Y:S01]  /*fbe0*/  FFMA.FTZ R0, R202, c[0x0][0x23c], -R8 ;  /* 0x00008f00ca007a23 */ /* 0x010fe20000010808 */
[----:B------:R-:W-:Y:S01]  /*fbf0*/  LDSM.16.MT88.4 R64, [R217+0xa800] ;  /* 0x00a80000d940783b */ /* 0x000fe20000004200 */
[----:B------:R-:W-:Y:S02]  /*fc00*/  FADD.FTZ R2, R238, R2 ;  /* 0x00000002ee027221 */ /* 0x000fe40000010000 */
[----:B------:R1:W-:Y:S02]  /*fc10*/  MUFU.EX2 R132, R0 ;  /* 0x0000000000847308 */ /* 0x0003e40000000800 */
[----:B------:R-:W-:Y:S01]  /*fc20*/  FADD.FTZ R2, R239, R2 ;  /* 0x00000002ef027221 */ /* 0x000fe20000010000 */
[----:B------:R-:W-:Y:S01]  /*fc30*/  HMMA.16816.F32.BF16 R28, R4, R30, R80 ;  /* 0x0000001e041c723c */ /* 0x000fe20000041850 */
[----:B------:R-:W-:Y:S02]  /*fc40*/  LDSM.16.MT88.4 R80, [R213+0xb800] ;  /* 0x00b80000d550783b */ /* 0x000fe40000004200 */
[----:B------:R-:W-:-:S04]  /*fc50*/  FADD.FTZ R2, R204, R2 ;  /* 0x00000002cc027221 */ /* 0x000fc80000010000 */
[----:B------:R-:W-:Y:S01]  /*fc60*/  FADD.FTZ R2, R203, R2 ;  /* 0x00000002cb027221 */ /* 0x000fe20000010000 */
[C---:B------:R-:W-:Y:S01]  /*fc70*/  HMMA.16816.F32.BF16 R16, R4.reuse, R18, R96 ;  /* 0x000000120410723c */ /* 0x040fe20000041860 */
[----:B------:R-:W-:Y:S02]  /*fc80*/  LDSM.16.MT88.4 R96, [R215+0xb800] ;  /* 0x00b80000d760783b */ /* 0x000fe40000004200 */
[----:B------:R-:W-:Y:S02]  /*fc90*/  FADD.FTZ R2, R189, R2 ;  /* 0x00000002bd027221 */ /* 0x000fe40000010000 */
[----:B-1----:R-:W-:Y:S02]  /*fca0*/  FFMA.FTZ R0, R201, c[0x0][0x23c], -R8 ;  /* 0x00008f00c9007a23 */ /* 0x002fe40000010808 */
[----:B------:R-:W-:Y:S01]  /*fcb0*/  FADD.FTZ R248, R188, R2 ;  /* 0x00000002bcf87221 */ /* 0x000fe20000010000 */
[C---:B------:R-:W-:Y:S01]  /*fcc0*/  HMMA.16816.F32.BF16 R20, R4.reuse, R22, R112 ;  /* 0x000000160414723c */ /* 0x040fe20000041870 */
[----:B------:R1:W4:Y:S01]  /*fcd0*/  MUFU.EX2 R15, R0 ;  /* 0x00000000000f7308 */ /* 0x0003220000000800 */
[----:B------:R-:W-:Y:S06]  /*fce0*/  LDSM.16.MT88.4 R112, [R218+0xb800] ;  /* 0x00b80000da70783b */ /* 0x000fec0000004200 */
[----:B------:R-:W-:Y:S01]  /*fcf0*/  HMMA.16816.F32.BF16 R24, R4, R26, R128 ;  /* 0x0000001a0418723c */ /* 0x000fe20000041880 */
[----:B------:R-:W5:Y:S06]  /*fd00*/  LDSM.16.MT88.4 R4, [R217+0xb800] ;  /* 0x00b80000d904783b */ /* 0x000f6c0000004200 */
[----:B--2---:R-:W-:Y:S01]  /*fd10*/  F2FP.BF16.PACK_AB R128, R138, R139 ;  /* 0x0000008b8a80723e */ /* 0x004fe200000010ff */
[----:B---3--:R-:W-:Y:S01]  /*fd20*/  HMMA.16816.F32.BF16 R144, R124, R156, R144 ;  /* 0x0000009c7c90723c */ /* 0x008fe20000041890 */
[----:B-1----:R-:W-:Y:S01]  /*fd30*/  FFMA.FTZ R0, R200, c[0x0][0x23c], -R8 ;  /* 0x00008f00c8007a23 */ /* 0x002fe20000010808 */
[----:B----4-:R-:W-:-:S02]  /*fd40*/  F2FP.BF16.PACK_AB R129, R15, R132 ;  /* 0x000000840f81723e */ /* 0x010fc400000010ff */
[----:B------:R-:W-:Y:S01]  /*fd50*/  F2FP.BF16.PACK_AB R130, R133, R137 ;  /* 0x000000898582723e */ /* 0x000fe200000010ff */
[----:B------:R1:W-:Y:S03]  /*fd60*/  MUFU.EX2 R10, R0 ;  /* 0x00000000000a7308 */ /* 0x0003e60000000800 */
[C---:B------:R-:W-:Y:S08]  /*fd70*/  HMMA.16816.F32.BF16 R152, R124.reuse, R158, R152 ;  /* 0x0000009e7c98723c */ /* 0x040ff00000041898 */
[----:B-----5:R-:W-:Y:S01]  /*fd80*/  HMMA.16816.F32.BF16 R164, R124, R172, R164 ;  /* 0x000000ac7ca4723c */ /* 0x020fe200000418a4 */
[----:B-1----:R-:W-:-:S02]  /*fd90*/  FFMA.FTZ R0, R199, c[0x0][0x23c], -R8 ;  /* 0x00008f00c7007a23 */ /* 0x002fc40000010808 */
[----:B------:R-:W-:-:S05]  /*fda0*/  FFMA.FTZ R8, R250, R12, R229 ;  /* 0x0000000cfa087223 */ /* 0x000fca00000100e5 */
[C---:B------:R-:W-:Y:S01]  /*fdb0*/  HMMA.16816.F32.BF16 R168, R124.reuse, R174, R168 ;  /* 0x000000ae7ca8723c */ /* 0x040fe200000418a8 */
[----:B------:R-:W1:Y:S07]  /*fdc0*/  MUFU.EX2 R9, R0 ;  /* 0x0000000000097308 */ /* 0x000e6e0000000800 */
[C---:B------:R-:W-:Y:S08]  /*fdd0*/  HMMA.16816.F32.BF16 R40, R124.reuse, R48, R40 ;  /* 0x000000307c28723c */ /* 0x040ff00000041828 */
[----:B------:R-:W-:Y:S01]  /*fde0*/  HMMA.16816.F32.BF16 R120, R124, R4, R120 ;  /* 0x000000047c78723c */ /* 0x000fe20000041878 */
[----:B-1----:R-:W-:Y:S01]  /*fdf0*/  F2FP.BF16.PACK_AB R131, R9, R10 ;  /* 0x0000000a0983723e */ /* 0x002fe200000010ff */
[----:B------:R-:W-:-:S04]  /*fe00*/  FFMA.FTZ R0, R247, R13, R232 ;  /* 0x0000000df7007223 */ /* 0x000fc800000100e8 */
[----:B------:R-:W-:Y:S02]  /*fe10*/  FADD.FTZ R0, R233, R0 ;  /* 0x00000000e9007221 */ /* 0x000fe40000010000 */
[----:B------:R-:W-:Y:S02]  /*fe20*/  HMMA.16816.F32.BF16 R116, R128, R4, R116 ;  /* 0x000000048074723c */ /* 0x000fe40000041874 */
[----:B------:R-:W-:-:S04]  /*fe30*/  FADD.FTZ R0, R235, R0 ;  /* 0x00000000eb007221 */ /* 0x000fc80000010000 */
[----:B------:R-:W-:Y:S02]  /*fe40*/  FADD.FTZ R0, R234, R0 ;  /* 0x00000000ea007221 */ /* 0x000fe40000010000 */
[----:B------:R-:W-:Y:S01]  /*fe50*/  FFMA.FTZ R4, R249, R11, R225 ;  /* 0x0000000bf9047223 */ /* 0x000fe200000100e1 */
[C---:B------:R-:W-:Y:S01]  /*fe60*/  HMMA.16816.F32.BF16 R44, R124.reuse, R50, R44 ;  /* 0x000000327c2c723c */ /* 0x040fe2000004182c */
[----:B------:R-:W-:Y:S01]  /*fe70*/  FADD.FTZ R5, R228, R8 ;  /* 0x00000008e4057221 */ /* 0x000fe20000010000 */
[----:B------:R-:W-:Y:S01]  /*fe80*/  @P3 IADD3 R225, R244, -0x6, RZ ;  /* 0xfffffffaf4e13810 */ /* 0x000fe20007ffe0ff */
        /* <DEDUP_REMOVED lines=41> */
[----:B------:R-:W-:Y:S05]  /*10120*/  @!UPT UIADD3 URZ, URZ, URZ, URZ ;  /* 0x0000003f3f3ff290 */ /* 0x000fea000fffe03f */
[----:B------:R-:W-:Y:S11]  /*10130*/  @P3 BRA `(.L_x_1188) ;  /* 0x0000001000003947 */ /* 0x000ff60003800000 */
.L_x_1175:
[----:B------:R-:W-:-:S07]  /*10140*/  IADD3 R225, R206, -0x1, RZ ;  /* 0xffffffffcee17810 */ /* 0x000fce0007ffe0ff */
.L_x_1188:
[----:B------:R-:W-:-:S13]  /*10150*/  ISETP.GE.AND P0, PT, R225, RZ, PT ;  /* 0x000000ffe100720c */ /* 0x000fda0003f06270 */
[----:B------:R-:W-:Y:S05]  /*10160*/  @!P0 BRA `(.L_x_1189) ;  /* 0x000029f000008947 */ /* 0x000fea0003800000 */
[----:B------:R-:W2:Y:S01]  /*10170*/  LDL.LU.64 R6, [R1] ;  /* 0x0000000001067983 */ /* 0x000ea20000300a00 */
[----:B------:R-:W-:Y:S01]  /*10180*/  MOV R139, R3 ;  /* 0x00000003008b7202 */ /* 0x000fe20000000f00 */
[----:B------:R-:W-:Y:S02]  /*10190*/  IMAD.MOV.U32 R137, RZ, RZ, R135 ;  /* 0x000000ffff897224 */ /* 0x000fe400078e0087 */
[----:B------:R-:W3:Y:S01]  /*101a0*/  LDL.LU.64 R4, [R1+0x30] ;  /* 0x0000300001047983 */ /* 0x000ee20000300a00 */
[----:B------:R-:W-:Y:S02]  /*101b0*/  IMAD.MOV.U32 R132, RZ, RZ, R136 ;  /* 0x000000ffff847224 */ /* 0x000fe400078e0088 */
[----:B------:R-:W-:Y:S01]  /*101c0*/  IMAD.MOV.U32 R138, RZ, RZ, R134 ;  /* 0x000000ffff8a7224 */ /* 0x000fe200078e0086 */
[----:B------:R-:W4:Y:S01]  /*101d0*/  LDL.64 R8, [R1+0x8] ;  /* 0x0000080001087983 */ /* 0x000f220000100a00 */
[----:B------:R-:W-:Y:S01]  /*101e0*/  ISETP.GE.AND P2, PT, R251, c[0x0][0x220], PT ;  /* 0x00008800fb007a0c */ /* 0x000fe20003f46270 */
[----:B--2---:R-:W-:Y:S01]  /*101f0*/  IMAD.MOV.U32 R3, RZ, RZ, R7 ;  /* 0x000000ffff037224 */ /* 0x004fe200078e0007 */
[----:B---3--:R-:W-:-:S05]  /*10200*/  MOV R2, R4 ;  /* 0x0000000400027202 */ /* 0x008fca0000000f00 */
[----:B------:R1:W-:Y:S01]  /*10210*/  STL.64 [R1], R2 ;  /* 0x0000000201007387 */ /* 0x0003e20000100a00 */
[----:B----4-:R-:W-:Y:S01]  /*10220*/  ISETP.GE.AND P3, PT, R8, c[0x0][0x220], PT ;  /* 0x0000880008007a0c */ /* 0x010fe20003f66270 */
[----:B------:R-:W-:Y:S05]  /*10230*/  BRA `(.L_x_1190) ;  /* 0x000002f000007947 */ /* 0x000fea0003800000 */
.L_x_1192:
[----:B------:R-:W2:Y:S01]  /*10240*/  LDL.64 R226, [R1+0x20] ;  /* 0x0000200001e27983 */ /* 0x000ea20000100a00 */
[----:B------:R-:W-:Y:S01]  /*10250*/  IADD3 R0, R225, -0x1, RZ ;  /* 0xffffffffe1007810 */ /* 0x000fe20007ffe0ff */
[----:B------:R-:W-:Y:S02]  /*10260*/  IMAD.MOV.U32 R133, RZ, RZ, c[0x0][0x198] ;  /* 0x00006600ff857624 */ /* 0x000fe400078e00ff */
[----:B------:R-:W3:Y:S01]  /*10270*/  LDL.64 R134, [R1+0x18] ;  /* 0x0000180001867983 */ /* 0x000ee20000100a00 */
[----:B------:R-:W-:Y:S01]  /*10280*/  SHF.R.S32.HI R2, RZ, 0x1f, R0 ;  /* 0x0000001fff027819 */ /* 0x000fe20000011400 */
[----:B------:R-:W-:Y:S02]  /*10290*/  IMAD.WIDE.U32 R4, R0, c[0x0][0x198], RZ ;  /* 0x0000660000047a25 */ /* 0x000fe400078e00ff */
[----:B------:R1:W-:Y:S02]  /*102a0*/  @P3 STS.128 [R224+0x8000], RZ ;  /* 0x008000ffe0003388 */ /* 0x0003e40000000c00 */
[----:B------:R-:W-:Y:S02]  /*102b0*/  IMAD R2, R2, c[0x0][0x198], RZ ;  /* 0x0000660002027a24 */ /* 0x000fe400078e02ff */
[----:B------:R-:W-:Y:S02]  /*102c0*/  IMAD.SHL.U32 R133, R133, 0x10, RZ ;  /* 0x0000001085857824 */ /* 0x000fe400078e00ff */
[----:B------:R-:W-:Y:S04]  /*102d0*/  IMAD R2, R0, c[0x0][0x19c], R2 ;  /* 0x0000670000027a24 */ /* 0x000fe800078e0202 */
[----:B------:R-:W-:Y:S02]  /*102e0*/  IMAD.IADD R3, R5, 0x1, R2 ;  /* 0x0000000105037824 */ /* 0x000fe400078e0202 */
[----:B---3--:R-:W-:Y:S01]  /*102f0*/  IMAD.MOV.U32 R134, RZ, RZ, 0x4 ;  /* 0x00000004ff867424 */ /* 0x008fe200078e00ff */
[----:B--2---:R-:W-:Y:S04]  /*10300*/  LEA R0, P1, R4, R226, 0x5 ;  /* 0x000000e204007211 */ /* 0x004fe800078228ff */
[----:B------:R-:W-:Y:S02]  /*10310*/  @!P3 LEA R10, P6, R0, c[0x0][0x168], 0x1 ;  /* 0x00005a00000aba11 */ /* 0x000fe400078c08ff */
[----:B------:R-:W-:Y:S02]  /*10320*/  LEA.HI.X R3, R4, R135, R3, 0x5, P1 ;  /* 0x0000008704037211 */ /* 0x000fe400008f2c03 */
[----:B------:R-:W-:Y:S01]  /*10330*/  IADD3 R2, P0, R133, R0, RZ ;  /* 0x0000000085027210 */ /* 0x000fe20007f1e0ff */
[----:B------:R-:W-:Y:S01]  /*10340*/  IMAD.MOV.U32 R133, RZ, RZ, c[0x0][0x198] ;  /* 0x00006600ff857624 */ /* 0x000fe200078e00ff */
[C-C-:B------:R-:W-:Y:S02]  /*10350*/  @!P3 LEA.HI.X R11, R0.reuse, c[0x0][0x16c], R3.reuse, 0x1, P6 ;  /* 0x00005b00000bba11 */ /* 0x140fe400030f0c03 */
[----:B------:R-:W-:Y:S02]  /*10360*/  @!P2 LEA R6, P1, R0, c[0x0][0x168], 0x1 ;  /* 0x00005a000006aa11 */ /* 0x000fe400078208ff */
[----:B------:R-:W-:Y:S01]  /*10370*/  @!P3 LEA R8, P5, R2, c[0x0][0x168], 0x1 ;  /* 0x00005a000208ba11 */ /* 0x000fe200078a08ff */
[----:B------:R-:W-:Y:S01]  /*10380*/  @!PT LDS RZ, [RZ] ;  /* 0x00000000fffff984 */ /* 0x000fe20000000800 */
[----:B------:R-:W-:Y:S01]  /*10390*/  @!PT LDS RZ, [RZ] ;  /* 0x00000000fffff984 */ /* 0x000fe20000000800 */
[----:B------:R-:W-:Y:S01]  /*103a0*/  @!PT LDS RZ, [RZ] ;  /* 0x00000000fffff984 */ /* 0x000fe20000000800 */
[----:B------:R1:W-:Y:S01]  /*103b0*/  @!P3 LDGSTS.E.BYPASS.LTC128B.128 [R224+0x8000], [R10.64] ;  /* 0x080000000ae0bfae */ /* 0x0003e2000b901d44 */
[----:B------:R-:W-:Y:S02]  /*103c0*/  SHF.L.U64.HI R133, R133, R134, c[0x0][0x19c] ;  /* 0x0000670085857619 */ /* 0x000fe40000010286 */
[--C-:B------:R-:W-:Y:S01]  /*103d0*/  @!P2 LEA.HI.X R7, R0, c[0x0][0x16c], R3.reuse, 0x1, P1 ;  /* 0x00005b000007aa11 */ /* 0x100fe200008f0c03 */
[----:B------:R1:W-:Y:S02]  /*103e0*/  @P2 STS.128 [R224+0x9000], RZ ;  /* 0x009000ffe0002388 */ /* 0x0003e40000000c00 */
[----:B------:R-:W-:Y:S01]  /*103f0*/  IMAD.X R5, R133, 0x1, R3, P0 ;  /* 0x0000000185057824 */ /* 0x000fe200000e0603 */
[C---:B------:R-:W-:Y:S01]  /*10400*/  @!P2 LEA R4, P0, R2.reuse, c[0x0][0x168], 0x1 ;  /* 0x00005a000204aa11 */ /* 0x040fe200078008ff */
[----:B------:R-:W-:Y:S01]  /*10410*/  @!PT LDS RZ, [RZ] ;  /* 0x00000000fffff984 */ /* 0x000fe20000000800 */
[----:B------:R-:W-:Y:S01]  /*10420*/  @!PT LDS RZ, [RZ] ;  /* 0x00000000fffff984 */ /* 0x000fe20000000800 */
[----:B------:R-:W-:Y:S01]  /*10430*/  @!PT LDS RZ, [RZ] ;  /* 0x00000000fffff984 */ /* 0x000fe20000000800 */
[----:B------:R1:W-:Y:S03]  /*10440*/  @!P2 LDGSTS.E.BYPASS.LTC128B.128 [R224+0x9000], [R6.64+0x80] ;  /* 0x0900008006e0afae */ /* 0x0003e6000b901d44 */
[C-C-:B------:R-:W-:Y:S01]  /*10450*/  @!P3 LEA.HI.X R9, R2.reuse, c[0x0][0x16c], R5.reuse, 0x1, P5 ;  /* 0x00005b000209ba11 */ /* 0x140fe200028f0c05 */
        /* <DEDUP_REMOVED lines=13> */
.L_x_1190:
[----:B-1----:R-:W2:Y:S01]  /*10530*/  LDL.64 R2, [R1] ;  /* 0x0000000001027983 */ /* 0x002ea20000100a00 */
[----:B------:R-:W-:Y:S04]  /*10540*/  DEPBAR.LE SB0, 0x0 ;  /* 0x000080000000791a */ /* 0x000fe80000000000 */
[----:B------:R-:W-:Y:S01]  /*10550*/  MOV R7, 0x5 ;  /* 0x0000000500077802 */ /* 0x000fe20000000f00 */
[----:B------:R-:W-:Y:S01]  /*10560*/  BAR.SYNC.DEFER_BLOCKING 0x0 ;  /* 0x0000000000007b1d */ /* 0x000fe20000010000 */
[----:B------:R-:W-:Y:S02]  /*10570*/  MOV R0, c[0x0][0x1a0] ;  /* 0x0000680000007a02 */ /* 0x000fe40000000f00 */
[----:B------:R-:W-:Y:S02]  /*10580*/  MOV R6, c[0x0][0x1a0] ;  /* 0x0000680000067a02 */ /* 0x000fe40000000f00 */
[----:B------:R-:W-:Y:S02]  /*10590*/  SHF.L.U64.HI R0, R0, R7, c[0x0][0x1a4] ;  /* 0x0000690000007619 */ /* 0x000fe40000010207 */
[----:B------:R-:W-:Y:S02]  /*105a0*/  SHF.L.U32 R6, R6, 0x5, RZ ;  /* 0x0000000506067819 */ /* 0x000fe400000006ff */
[----:B------:R-:W-:Y:S01]  /*105b0*/  SHF.R.S32.HI R4, RZ, 0x1f, R225 ;  /* 0x0000001fff047819 */ /* 0x000fe200000114e1 */
[----:B------:R-:W-:Y:S01]  /*105c0*/  IMAD R0, R0, R225, RZ ;  /* 0x000000e100007224 */ /* 0x000fe200078e02ff */
[----:B------:R-:W-:Y:S02]  /*105d0*/  MOV R5, c[0x0][0x1a0] ;  /* 0x0000680000057a02 */ /* 0x000fe40000000f00 */
[----:B------:R-:W-:Y:S01]  /*105e0*/  MOV R12, 0x4 ;  /* 0x00000004000c7802 */ /* 0x000fe20000000f00 */
[-C--:B------:R-:W-:Y:S01]  /*105f0*/  IMAD R4, R4, R6.reuse, R0 ;  /* 0x0000000604047224 */ /* 0x080fe200078e0200 */
[----:B------:R-:W-:Y:S01]  /*10600*/  SHF.L.U32 R5, R5, 0x4, RZ ;  /* 0x0000000405057819 */ /* 0x000fe200000006ff */
[----:B------:R-:W-:Y:S01]  /*10610*/  @P3 STS.128 [R224+0xa000], RZ ;  /* 0x00a000ffe0003388 */ /* 0x000fe20000000c00 */
[----:B--2---:R-:W-:Y:S05]  /*10620*/  IMAD.WIDE.U32 R2, R225, R6, R2 ;  /* 0x00000006e1027225 */ /* 0x004fea00078e0002 */
[C---:B------:R-:W-:Y:S02]  /*10630*/  @!P3 LEA R10, P5, R2.reuse, c[0x0][0x170], 0x1 ;  /* 0x00005c00020aba11 */ /* 0x040fe400078a08ff */
[----:B------:R-:W-:Y:S02]  /*10640*/  IADD3 R3, R3, R4, RZ ;  /* 0x0000000403037210 */ /* 0x000fe40007ffe0ff */
[C---:B------:R-:W-:Y:S02]  /*10650*/  @!P2 LEA R6, P1, R2.reuse, c[0x0][0x170], 0x1 ;  /* 0x00005c000206aa11 */ /* 0x040fe400078208ff */
[C-C-:B------:R-:W-:Y:S02]  /*10660*/  @!P3 LEA.HI.X R11, R2.reuse, c[0x0][0x174], R3.reuse, 0x1, P5 ;  /* 0x00005d00020bba11 */ /* 0x140fe400028f0c03 */
[----:B------:R-:W-:Y:S02]  /*10670*/  @!P2 LEA.HI.X R7, R2, c[0x0][0x174], R3, 0x1, P1 ;  /* 0x00005d000207aa11 */ /* 0x000fe400008f0c03 */
[----:B------:R-:W-:Y:S01]  /*10680*/  IADD3 R0, P0, R5, R2, RZ ;  /* 0x0000000205007210 */ /* 0x000fe20007f1e0ff */
[----:B------:R-:W-:Y:S01]  /*10690*/  @!PT LDS RZ, [RZ] ;  /* 0x00000000fffff984 */ /* 0x000fe20000000800 */
[----:B------:R-:W-:Y:S01]  /*106a0*/  @!PT LDS RZ, [RZ] ;  /* 0x00000000fffff984 */ /* 0x000fe20000000800 */
[----:B------:R-:W-:Y:S01]  /*106b0*/  @!PT LDS RZ, [RZ] ;  /* 0x00000000fffff984 */ /* 0x000fe20000000800 */
[----:B------:R1:W-:Y:S01]  /*106c0*/  @!P3 LDGSTS.E.BYPASS.LTC128B.128 [R224+0xa000], [R10.64] ;  /* 0x0a0000000ae0bfae */ /* 0x0003e2000b901d44 */
[----:B------:R-:W-:Y:S02]  /*106d0*/  MOV R5, c[0x0][0x1a0] ;  /* 0x0000680000057a02 */ /* 0x000fe40000000f00 */
[C---:B------:R-:W-:Y:S02]  /*106e0*/  @!P3 LEA R8, P4, R0.reuse, c[0x0][0x170], 0x1 ;  /* 0x00005c000008ba11 */ /* 0x040fe400078808ff */
[----:B------:R-:W-:Y:S03]  /*106f0*/  SHF.L.U64.HI R5, R5, R12, c[0x0][0x1a4] ;  /* 0x0000690005057619 */ /* 0x000fe6000001020c */
[----:B------:R-:W-:Y:S01]  /*10700*/  @P2 STS.128 [R224+0xb000], RZ ;  /* 0x00b000ffe0002388 */ /* 0x000fe20000000c00 */
[----:B------:R-:W-:Y:S02]  /*10710*/  IADD3.X R5, R5, R3, RZ, P0, !PT ;  /* 0x0000000305057210 */ /* 0x000fe400007fe4ff */
[C---:B------:R-:W-:Y:S02]  /*10720*/  @!P2 LEA R4, P0, R0.reuse, c[0x0][0x170], 0x1 ;  /* 0x00005c000004aa11 */ /* 0x040fe400078008ff */
[C-C-:B------:R-:W-:Y:S02]  /*10730*/  @!P3 LEA.HI.X R9, R0.reuse, c[0x0][0x174], R5.reuse, 0x1, P4 ;  /* 0x00005d000009ba11 */ /* 0x140fe400020f0c05 */
[----:B------:R-:W-:Y:S01]  /*10740*/  @!P2 LEA.HI.X R5, R0, c[0x0][0x174], R5, 0x1, P0 ;  /* 0x00005d000005aa11 */ /* 0x000fe200000f0c05 */
[----:B------:R-:W-:Y:S01]  /*10750*/  @!PT LDS RZ, [RZ] ;  /* 0x00000000fffff984 */ /* 0x000fe20000000800 */
[----:B------:R-:W-:Y:S01]  /*10760*/  @!PT LDS RZ, [RZ] ;  /* 0x00000000fffff984 */ /* 0x000fe20000000800 */
[----:B------:R-:W-:Y:S01]  /*10770*/  @!PT LDS RZ, [RZ] ;  /* 0x00000000fffff984 */ /* 0x000fe20000000800 */
[----:B------:R2:W-:Y:S01]  /*10780*/  @!P2 LDGSTS.E.BYPASS.LTC128B.128 [R224+0xb000], [R6.64+0x80] ;  /* 0x0b00008006e0afae */ /* 0x0005e2000b901d44 */
[----:B------:R-:W-:Y:S07]  /*10790*/  ISETP.GT.AND P4, PT, R225, RZ, PT ;  /* 0x000000ffe100720c */ /* 0x000fee0003f84270 */
        /* <DEDUP_REMOVED lines=11> */
[----:B------:R-:W2:Y:S08]  /*10850*/  LDSM.16.M88.4 R16, [R212+0x8000] ;  /* 0x00800000d410783b */ /* 0x000eb00000000200 */
[----:B------:R-:W1:Y:S08]  /*10860*/  LDSM.16.M88.4 R28, [R214+0x2000] ;  /* 0x00200000d61c783b */ /* 0x000e700000000200 */
[----:B------:R-:W3:Y:S08]  /*10870*/  LDSM.16.M88.4 R140, [R212+0x8800] ;  /* 0x00880000d48c783b */ /* 0x000ef00000000200 */
[----:B------:R-:W0:Y:S08]  /*10880*/  LDGDEPBAR ;  /* 0x00000000000079af */ /* 0x000e300000000000 */
[----:B------:R-:W-:Y:S01]  /*10890*/  LDSM.16.M88.4 R176, [R216] ;  /* 0x00000000d8b0783b */ /* 0x000fe20000000200 */
[-C--:B--2---:R-:W-:Y:S07]  /*108a0*/  HMMA.16816.F32.BF16 R4, R32, R16.reuse, RZ ;  /* 0x000000102004723c */ /* 0x084fee00000418ff */
[----:B------:R-:W2:Y:S01]  /*108b0*/  LDSM.16.M88.4 R180, [R223] ;  /* 0x00000000dfb4783b */ /* 0x000ea20000000200 */
[C---:B-1----:R-:W-:Y:S07]  /*108c0*/  HMMA.16816.F32.BF16 R8, R28.reuse, R16, RZ ;  /* 0x000000101c08723c */ /* 0x042fee00000418ff */
[----:B------:R-:W1:Y:S01]  /*108d0*/  LDSM.16.M88.4 R184, [R216+0x2000] ;  /* 0x00200000d8b8783b */ /* 0x000e620000000200 */
[-C--:B------:R-:W-:Y:S07]  /*108e0*/  HMMA.16816.F32.BF16 R12, R28, R18.reuse, RZ ;  /* 0x000000121c0c723c */ /* 0x080fee00000418ff */
[----:B------:R-:W4:Y:S01]  /*108f0*/  LDSM.16.M88.4 R188, [R223+0x800] ;  /* 0x00080000dfbc783b */ /* 0x000f220000000200 */
[C---:B------:R-:W-:Y:S07]  /*10900*/  HMMA.16816.F32.BF16 R16, R32.reuse, R18, RZ ;  /* 0x000000122010723c */ /* 0x040fee00000418ff */
[----:B------:R-:W-:Y:S01]  /*10910*/  LDSM.16.M88.4 R192, [R222] ;  /* 0x00000000dec0783b */ /* 0x000fe20000000200 */
[-C--:B---3--:R-:W-:Y:S07]  /*10920*/  HMMA.16816.F32.BF16 R20, R32, R140.reuse, RZ ;  /* 0x0000008c2014723c */ /* 0x088fee00000418ff */
[----:B------:R-:W3:Y:S01]  /*10930*/  LDSM.16.M88.4 R196, [R221+0x8000] ;  /* 0x00800000ddc4783b */ /* 0x000ee20000000200 */
[C---:B------:R-:W-:Y:S07]  /*10940*/  HMMA.16816.F32.BF16 R24, R28.reuse, R140, RZ ;  /* 0x0000008c1c18723c */ /* 0x040fee00000418ff */
[----:B------:R-:W-:Y:S01]  /*10950*/  LDSM.16.M88.4 R200, [R221+0x8800] ;  /* 0x00880000ddc8783b */ /* 0x000fe20000000200 */
[-C--:B------:R-:W-:Y:S07]  /*10960*/  HMMA.16816.F32.BF16 R28, R28, R142.reuse, RZ ;  /* 0x0000008e1c1c723c */ /* 0x080fee00000418ff */
[----:B------:R-:W-:Y:S01]  /*10970*/  LDSM.16.M88.4 R204, [R220] ;  /* 0x00000000dccc783b */ /* 0x000fe20000000200 */
[----:B------:R-:W-:Y:S07]  /*10980*/  HMMA.16816.F32.BF16 R32, R32, R142, RZ ;  /* 0x0000008e2020723c */ /* 0x000fee00000418ff */
[----:B------:R-:W5:Y:S01]  /*10990*/  LDSM.16.M88.4 R140, [R222+0x2000] ;  /* 0x00200000de8c783b */ /* 0x000f620000000200 */
[-C--:B--2---:R-:W-:Y:S07]  /*109a0*/  HMMA.16816.F32.BF16 R4, R176, R180.reuse, R4 ;  /* 0x000000b4b004723c */ /* 0x084fee0000041804 */
[----:B------:R-:W2:Y:S01]  /*109b0*/  LDSM.16.M88.4 R208, [R219] ;  /* 0x00000000dbd0783b */ /* 0x000ea20000000200 */
[C---:B-1----:R-:W-:Y:S08]  /*109c0*/  HMMA.16816.F32.BF16 R8, R184.reuse, R180, R8 ;  /* 0x000000b4b808723c */ /* 0x042ff00000041808 */
[-C--:B------:R-:W-:Y:S08]  /*109d0*/  HMMA.16816.F32.BF16 R12, R184, R182.reuse, R12 ;  /* 0x000000b6b80c723c */ /* 0x080ff0000004180c */
[C---:B------:R-:W-:Y:S01]  /*109e0*/  HMMA.16816.F32.BF16 R16, R176.reuse, R182, R16 ;  /* 0x000000b6b010723c */ /* 0x040fe20000041810 */
[----:B------:R-:W-:Y:S07]  /*109f0*/  LDSM.16.M88.4 R180, [R219+0x800] ;  /* 0x00080000dbb4783b */ /* 0x000fee0000000200 */
[-C--:B----4-:R-:W-:Y:S08]  /*10a00*/  HMMA.16816.F32.BF16 R20, R176, R188.reuse, R20 ;  /* 0x000000bcb014723c */ /* 0x090ff00000041814 */
[C---:B------:R-:W-:Y:S08]  /*10a10*/  HMMA.16816.F32.BF16 R24, R184.reuse, R188, R24 ;  /* 0x000000bcb818723c */ /* 0x040ff00000041818 */
[-C--:B------:R-:W-:Y:S01]  /*10a20*/  HMMA.16816.F32.BF16 R28, R184, R190.reuse, R28 ;  /* 0x000000beb81c723c */ /* 0x080fe2000004181c */
[----:B------:R-:W-:Y:S07]  /*10a30*/  LDSM.16.M88.4 R184, [R214+0x4000] ;  /* 0x00400000d6b8783b */ /* 0x000fee0000000200 */
[----:B------:R-:W-:Y:S01]  /*10a40*/  HMMA.16816.F32.BF16 R32, R176, R190, R32 ;  /* 0x000000beb020723c */ /* 0x000fe20000041820 */
[----:B------:R-:W1:Y:S07]  /*10a50*/  LDSM.16.M88.4 R176, [R220+0x2000] ;  /* 0x00200000dcb0783b */ /* 0x000e6e0000000200 */
[-C--:B---3--:R-:W-:Y:S01]  /*10a60*/  HMMA.16816.F32.BF16 R4, R192, R196.reuse, R4 ;  /* 0x000000c4c004723c */ /* 0x088fe20000041804 */
[----:B------:R-:W3:Y:S07]  /*10a70*/  LDSM.16.M88.4 R188, [R212+0x9000] ;  /* 0x00900000d4bc783b */ /* 0x000eee0000000200 */
[C---:B-----5:R-:W-:Y:S08]  /*10a80*/  HMMA.16816.F32.BF16 R8, R140.reuse, R196, R8 ;  /* 0x000000c48c08723c */ /* 0x060ff00000041808 */
[-C--:B------:R-:W-:Y:S08]  /*10a90*/  HMMA.16816.F32.BF16 R12, R140, R198.reuse, R12 ;  /* 0x000000c68c0c723c */ /* 0x080ff0000004180c */
[C---:B------:R-:W-:Y:S01]  /*10aa0*/  HMMA.16816.F32.BF16 R16, R192.reuse, R198, R16 ;  /* 0x000000c6c010723c */ /* 0x040fe20000041810 */
[----:B------:R-:W-:Y:S07]  /*10ab0*/  LDSM.16.M88.4 R196, [R216+0x4000] ;  /* 0x00400000d8c4783b */ /* 0x000fee0000000200 */
[-C--:B------:R-:W-:Y:S08]  /*10ac0*/  HMMA.16816.F32.BF16 R20, R192, R200.reuse, R20 ;  /* 0x000000c8c014723c */ /* 0x080ff00000041814 */
[C---:B------:R-:W-:Y:S08]  /*10ad0*/  HMMA.16816.F32.BF16 R24, R140.reuse, R200, R24 ;  /* 0x000000c88c18723c */ /* 0x040ff00000041818 */
[-C--:B------:R-:W-:Y:S01]  /*10ae0*/  HMMA.16816.F32.BF16 R28, R140, R202.reuse, R28 ;  /* 0x000000ca8c1c723c */ /* 0x080fe2000004181c */
[----:B------:R-:W4:Y:S07]  /*10af0*/  LDSM.16.M88.4 R140, [R214+0x6000] ;  /* 0x00600000d68c783b */ /* 0x000f2e0000000200 */
[----:B------:R-:W-:Y:S01]  /*10b00*/  HMMA.16816.F32.BF16 R32, R192, R202, R32 ;  /* 0x000000cac020723c */ /* 0x000fe20000041820 */
[----:B------:R-:W5:Y:S07]  /*10b10*/  LDSM.16.M88.4 R192, [R212+0x9800] ;  /* 0x00980000d4c0783b */ /* 0x000f6e0000000200 */
[-C--:B--2---:R-:W-:Y:S01]  /*10b20*/  HMMA.16816.F32.BF16 R4, R204, R208.reuse, R4 ;  /* 0x000000d0cc04723c */ /* 0x084fe20000041804 */
[----:B------:R-:W2:Y:S07]  /*10b30*/  LDSM.16.M88.4 R200, [R223+0x1000] ;  /* 0x00100000dfc8783b */ /* 0x000eae0000000200 */
        /* <DEDUP_REMOVED lines=9> */
[----:B------:R-:W1:Y:S07]  /*10bd0*/  LDSM.16.M88.4 R180, [R223+0x1800] ;  /* 0x00180000dfb4783b */ /* 0x000e6e0000000200 */
[-C--:B---3--:R-:W-:Y:S01]  /*10be0*/  HMMA.16816.F32.BF16 R4, R184, R188.reuse, R4 ;  /* 0x000000bcb804723c */ /* 0x088fe20000041804 */
[----:B------:R-:W3:Y:S07]  /*10bf0*/  LDSM.16.M88.4 R204, [R222+0x4000] ;  /* 0x00400000decc783b */ /* 0x000eee0000000200 */
[C---:B----4-:R-:W-:Y:S08]  /*10c00*/  HMMA.16816.F32.BF16 R8, R140.reuse, R188, R8 ;  /* 0x000000bc8c08723c */ /* 0x050ff00000041808 */
[-C--:B------:R-:W-:Y:S08]  /*10c10*/  HMMA.16816.F32.BF16 R12, R140, R190.reuse, R12 ;  /* 0x000000be8c0c723c */ /* 0x080ff0000004180c */
[C---:B------:R-:W-:Y:S01]  /*10c20*/  HMMA.16816.F32.BF16 R16, R184.reuse, R190, R16 ;  /* 0x000000beb810723c */ /* 0x040fe20000041810 */
[----:B------:R-:W-:Y:S07]  /*10c30*/  LDSM.16.M88.4 R188, [R220+0x4000] ;  /* 0x00400000dcbc783b */ /* 0x000fee0000000200 */
[-C--:B-----5:R-:W-:Y:S08]  /*10c40*/  HMMA.16816.F32.BF16 R20, R184, R192.reuse, R20 ;  /* 0x000000c0b814723c */ /* 0x0a0ff00000041814 */
        /* <DEDUP_REMOVED lines=9> */
[C---:B------:R-:W-:Y:S08]  /*10ce0*/  HMMA.16816.F32.BF16 R16, R196.reuse, R202, R16 ;  /* 0x000000cac410723c */ /* 0x040ff00000041810 */
[-C--:B------:R-:W-:Y:S08]  /*10cf0*/  HMMA.16816.F32.BF16 R20, R196, R180.reuse, R20 ;  /* 0x000000b4c414723c */ /* 0x080ff00000041814 */
[C---:B------:R-:W-:Y:S08]  /*10d00*/  HMMA.16816.F32.BF16 R24, R176.reuse, R180, R24 ;  /* 0x000000b4b018723c */ /* 0x040ff00000041818 */
[-C--:B------:R-:W-:Y:S01]  /*10d10*/  HMMA.16816.F32.BF16 R28, R176, R182.reuse, R28 ;  /* 0x000000b6b01c723c */ /* 0x080fe2000004181c */
[----:B------:R-:W1:Y:S07]  /*10d20*/  LDSM.16.M88.4 R176, [R220+0x6000] ;  /* 0x00600000dcb0783b */ /* 0x000e6e0000000200 */
[----:B------:R-:W-:Y:S08]  /*10d30*/  HMMA.16816.F32.BF16 R32, R196, R182, R32 ;  /* 0x000000b6c420723c */ /* 0x000ff00000041820 */
[-C--:B---3--:R-:W-:Y:S08]  /*10d40*/  HMMA.16816.F32.BF16 R4, R204, R208.reuse, R4 ;  /* 0x000000d0cc04723c */ /* 0x088ff00000041804 */
[C---:B----4-:R-:W-:Y:S08]  /*10d50*/  HMMA.16816.F32.BF16 R8, R140.reuse, R208, R8 ;  /* 0x000000d08c08723c */ /* 0x050ff00000041808 */
[-C--:B------:R-:W-:Y:S08]  /*10d60*/  HMMA.16816.F32.BF16 R12, R140, R210.reuse, R12 ;  /* 0x000000d28c0c723c */ /* 0x080ff0000004180c */
[C---:B------:R-:W-:Y:S08]  /*10d70*/  HMMA.16816.F32.BF16 R16, R204.reuse, R210, R16 ;  /* 0x000000d2cc10723c */ /* 0x040ff00000041810 */
[-C--:B-----5:R-:W-:Y:S08]  /*10d80*/  HMMA.16816.F32.BF16 R20, R204, R184.reuse, R20 ;  /* 0x000000b8cc14723c */ /* 0x0a0ff00000041814 */
[C---:B------:R-:W-:Y:S08]  /*10d90*/  HMMA.16816.F32.BF16 R24, R140.reuse, R184, R24 ;  /* 0x000000b88c18723c */ /* 0x040ff00000041818 */
[-C--:B------:R-:W-:Y:S08]  /*10da0*/  HMMA.16816.F32.BF16 R28, R140, R186.reuse, R28 ;  /* 0x000000ba8c1c723c */ /* 0x080ff0000004181c */
[----:B------:R-:W-:Y:S08]  /*10db0*/  HMMA.16816.F32.BF16 R32, R204, R186, R32 ;  /* 0x000000bacc20723c */ /* 0x000ff00000041820 */
[-C--:B--2---:R-:W-:Y:S08]  /*10dc0*/  HMMA.16816.F32.BF16 R4, R188, R192.reuse, R4 ;  /* 0x000000c0bc04723c */ /* 0x084ff00000041804 */
[C---:B-1----:R-:W-:Y:S08]  /*10dd0*/  HMMA.16816.F32.BF16 R8, R176.reuse, R192, R8 ;  /* 0x000000c0b008723c */ /* 0x042ff00000041808 */
        /* <DEDUP_REMOVED lines=16> */
[----:B------:R-:W-:Y:S07]  /*10ee0*/  FMUL.FTZ R11, R11, c[0x0][0x2ec] ;  /* 0x0000bb000b0b7a20 */ /* 0x000fee0000410000 */
        /* <DEDUP_REMOVED lines=12> */
[----:B------:R2:W1:Y:S01]  /*10fb0*/  MUFU.TANH R187, R9 ;  /* 0x0000000900bb7308 */ /* 0x0004620000002400 */
[-C--:B----4-:R-:W-:Y:S05]  /*10fc0*/  HMMA.16816.F32.BF16 R20, R188, R4.reuse, R20 ;  /* 0x00000004bc14723c */ /* 0x090fea0000041814 */
[----:B-----5:R-:W-:Y:S04]  /*10fd0*/  FMUL.FTZ R15, R19, c[0x0][0x2ec] ;  /* 0x0000bb00130f7a20 */ /* 0x020fe80000410000 */
[----:B------:R2:W4:Y:S01]  /*10fe0*/  MUFU.TANH R180, R10 ;  /* 0x0000000a00b47308 */ /* 0x0005220000002400 */
[C---:B------:R-:W-:Y:S09]  /*10ff0*/  HMMA.16816.F32.BF16 R24, R176.reuse, R4, R24 ;  /* 0x00000004b018723c */ /* 0x040ff20000041818 */
[----:B------:R2:W1:Y:S01]  /*11000*/  MUFU.TANH R193, R11 ;  /* 0x0000000b00c17308 */ /* 0x0004620000002400 */
[-C--:B------:R-:W-:Y:S04]  /*11010*/  HMMA.16816.F32.BF16 R28, R176, R6.reuse, R28 ;  /* 0x00000006b01c723c */ /* 0x080fe8000004181c */
[----:B------:R-:W-:Y:S04]  /*11020*/  FMUL.FTZ R20, R20, c[0x0][0x2ec] ;  /* 0x0000bb0014147a20 */ /* 0x000fe80000410000 */
[----:B------:R-:W-:Y:S01]  /*11030*/  HMMA.16816.F32.BF16 R32, R188, R6, R32 ;  /* 0x00000006bc20723c */ /* 0x000fe20000041820 */
[----:B------:R-:W1:Y:S03]  /*11040*/  MUFU.TANH R14, R14 ;  /* 0x0000000e000e7308 */ /* 0x000e660000002400 */
        /* <DEDUP_REMOVED lines=35> */
.L_x_1191:
[----:B------:R-:W-:Y:S01]  /*11280*/  FMNMX.FTZ R0, R142, R132, !PT ;  /* 0x000000848e007209 */ /* 0x000fe20007810000 */
[----:B------:R-:W-:Y:S01]  /*11290*/  LDSM.16.MT88.4 R20, [R213+0xa000] ;  /* 0x00a00000d514783b */ /* 0x000fe20000004200 */
[----:B------:R-:W-:Y:S02]  /*112a0*/  IADD3 R225, R225, -0x1, RZ ;  /* 0xffffffffe1e17810 */ /* 0x000fe40007ffe0ff */
[----:B------:R-:W-:Y:S02]  /*112b0*/  FMNMX.FTZ R2, R181, R0, !PT ;  /* 0x00000000b5027209 */ /* 0x000fe40007810000 */
[----:B------:R-:W-:Y:S02]  /*112c0*/  FMNMX.FTZ R0, R143, R137, !PT ;  /* 0x000000898f007209 */ /* 0x000fe40007810000 */
        /* <DEDUP_REMOVED lines=95> */
[----:B--2---:R-:W-:Y:S01]  /*118c0*/  FMUL.FTZ R8, R2, R144 ;  /* 0x0000009002087220 */ /* 0x004fe20000410000 */
[----:B------:R-:W-:Y:S01]  /*118d0*/  FSETP.NEU.FTZ.AND P0, PT, R3, -INF , PT ;  /* 0xff8000000300780b */ /* 0x000fe20003f1d000 */
[--C-:B---3--:R-:W-:Y:S02]  /*118e0*/  FFMA.FTZ R4, R183, c[0x0][0x23c], -R138.reuse ;  /* 0x00008f00b7047a23 */ /* 0x108fe4000001088a */
[----:B------:R-:W-:Y:S01]  /*118f0*/  FFMA.FTZ R9, R186, c[0x0][0x23c], -R139 ;  /* 0x00008f00ba097a23 */ /* 0x000fe2000001088b */
[----:B------:R-:W-:Y:S01]  /*11900*/  FSEL R142, R142, RZ, P0 ;  /* 0x000000ff8e8e7208 */ /* 0x000fe20000000000 */
[----:B------:R-:W-:Y:S02]  /*11910*/  FMUL.FTZ R39, R132, R39 ;  /* 0x0000002784277220 */ /* 0x000fe40000410000 */
        /* <DEDUP_REMOVED lines=9> */
[C---:B-1----:R-:W-:Y:S02]  /*119b0*/  FMUL.FTZ R5, R133.reuse, R149 ;  /* 0x0000009585057220 */ /* 0x042fe40000410000 */
[C---:B------:R-:W-:Y:S02]  /*119c0*/  FMUL.FTZ R53, R133.reuse, R53 ;  /* 0x0000003585357220 */ /* 0x040fe40000410000 */
[C---:B------:R-:W-:Y:S01]  /*119d0*/  FMUL.FTZ R54, R132.reuse, R54 ;  /* 0x0000003684367220 */ /* 0x040fe20000410000 */
[----:B------:R1:W-:Y:S01]  /*119e0*/  MUFU.EX2 R229, R143 ;  /* 0x0000008f00e57308 */ /* 0x0003e20000000800 */
[----:B------:R-:W-:Y:S02]  /*119f0*/  FMUL.FTZ R55, R132, R55 ;  /* 0x0000003784377220 */ /* 0x000fe40000410000 */
[----:B------:R-:W-:Y:S01]  /*11a00*/  FMUL.FTZ R56, R2, R56 ;  /* 0x0000003802387220 */ /* 0x000fe20000410000 */
[----:B--2---:R-:W-:Y:S01]  /*11a10*/  F2FP.BF16.PACK_AB R149, R242, R240 ;  /* 0x000000f0f295723e */ /* 0x004fe200000010ff */
[--C-:B------:R-:W-:Y:S02]  /*11a20*/  FFMA.FTZ R4, R14, c[0x0][0x23c], -R137.reuse ;  /* 0x00008f000e047a23 */ /* 0x100fe40000010889 */
[C---:B------:R-:W-:Y:S02]  /*11a30*/  FMUL.FTZ R57, R2.reuse, R57 ;  /* 0x0000003902397220 */ /* 0x040fe40000410000 */
[C---:B------:R-:W-:Y:S01]  /*11a40*/  FMUL.FTZ R60, R2.reuse, R60 ;  /* 0x0000003c023c7220 */ /* 0x040fe20000410000 */
[----:B------:R2:W-:Y:S01]  /*11a50*/  MUFU.EX2 R243, R4 ;  /* 0x0000000400f37308 */ /* 0x0005e20000000800 */
[----:B------:R-:W-:Y:S02]  /*11a60*/  FMUL.FTZ R61, R2, R61 ;  /* 0x0000003d023d7220 */ /* 0x000fe40000410000 */
[----:B------:R-:W-:Y:S02]  /*11a70*/  FMUL.FTZ R64, R133, R64 ;  /* 0x0000004085407220 */ /* 0x000fe40000410000 */
[C---:B---3--:R-:W-:Y:S02]  /*11a80*/  FMUL.FTZ R10, R0.reuse, R146 ;  /* 0x00000092000a7220 */ /* 0x048fe40000410000 */
[C---:B------:R-:W-:Y:S02]  /*11a90*/  FMUL.FTZ R11, R0.reuse, R147 ;  /* 0x00000093000b7220 */ /* 0x040fe40000410000 */
[C---:B------:R-:W-:Y:S01]  /*11aa0*/  FMUL.FTZ R14, R0.reuse, R154 ;  /* 0x0000009a000e7220 */ /* 0x040fe20000410000 */
[----:B------:R3:W-:Y:S01]  /*11ab0*/  MUFU.EX2 R237, R9 ;  /* 0x0000000900ed7308 */ /* 0x0007e20000000800 */
[C---:B------:R-:W-:Y:S02]  /*11ac0*/  FMUL.FTZ R15, R0.reuse, R155 ;  /* 0x0000009b000f7220 */ /* 0x040fe40000410000 */
[----:B------:R-:W-:Y:S02]  /*11ad0*/  FMUL.FTZ R42, R0, R42 ;  /* 0x0000002a002a7220 */ /* 0x000fe40000410000 */
[--C-:B-1----:R-:W-:Y:S02]  /*11ae0*/  FFMA.FTZ R143, R196, c[0x0][0x23c], -R138.reuse ;  /* 0x00008f00c48f7a23 */ /* 0x102fe4000001088a */
[C---:B------:R-:W-:Y:S02]  /*11af0*/  FMUL.FTZ R43, R0.reuse, R43 ;  /* 0x0000002b002b7220 */ /* 0x040fe40000410000 */
[C---:B------:R-:W-:Y:S01]  /*11b00*/  FMUL.FTZ R46, R0.reuse, R46 ;  /* 0x0000002e002e7220 */ /* 0x040fe20000410000 */
[----:B------:R1:W-:Y:S01]  /*11b10*/  MUFU.EX2 R228, R143 ;  /* 0x0000008f00e47308 */ /* 0x0003e20000000800 */
[C---:B------:R-:W-:Y:S02]  /*11b20*/  FMUL.FTZ R47, R0.reuse, R47 ;  /* 0x0000002f002f7220 */ /* 0x040fe40000410000 */
[----:B------:R-:W-:Y:S02]  /*11b30*/  FMUL.FTZ R58, R0, R58 ;  /* 0x0000003a003a7220 */ /* 0x000fe40000410000 */
[--C-:B--2---:R-:W-:Y:S02]  /*11b40*/  FFMA.FTZ R4, R13, c[0x0][0x23c], -R137.reuse ;  /* 0x00008f000d047a23 */ /* 0x104fe40000010889 */
[----:B------:R-:W-:Y:S02]  /*11b50*/  FMUL.FTZ R13, R2, R153 ;  /* 0x00000099020d7220 */ /* 0x000fe40000410000 */
[C---:B------:R-:W-:Y:S01]  /*11b60*/  FMUL.FTZ R59, R0.reuse, R59 ;  /* 0x0000003b003b7220 */ /* 0x040fe20000410000 */
[----:B------:R2:W4:Y:S01]  /*11b70*/  MUFU.EX2 R245, R4 ;  /* 0x0000000400f57308 */ /* 0x0005220000000800 */
[C---:B------:R-:W-:Y:S02]  /*11b80*/  FMUL.FTZ R62, R0.reuse, R62 ;  /* 0x0000003e003e7220 */ /* 0x040fe40000410000 */
[----:B------:R-:W-:Y:S02]  /*11b90*/  FMUL.FTZ R63, R0, R63 ;  /* 0x0000003f003f7220 */ /* 0x000fe40000410000 */
[----:B---3--:R-:W-:Y:S02]  /*11ba0*/  FMUL.FTZ R9, R2, R145 ;  /* 0x0000009102097220 */ /* 0x008fe40000410000 */
        /* <DEDUP_REMOVED lines=9> */
[--C-:B--2---:R-:W-:Y:S01]  /*11c40*/  FFMA.FTZ R4, R12, c[0x0][0x23c], -R138.reuse ;  /* 0x00008f000c047a23 */ /* 0x104fe2000001088a */
[----:B----4-:R-:W-:Y:S01]  /*11c50*/  F2FP.BF16.PACK_AB R150, R245, R243 ;  /* 0x000000f3f596723e */ /* 0x010fe200000010ff */
[C---:B------:R-:W-:Y:S02]  /*11c60*/  FMUL.FTZ R12, R2.reuse, R152 ;  /* 0x00000098020c7220 */ /* 0x040fe40000410000 */
[----:B------:R-:W2:Y:S01]  /*11c70*/  LDSM.16.MT88.4 R152, [R218+0xa000] ;  /* 0x00a00000da98783b */ /* 0x000ea20000004200 */
[----:B------:R-:W3:Y:S01]  /*11c80*/  MUFU.EX2 R239, R4 ;  /* 0x0000000400ef7308 */ /* 0x000ee20000000800 */
        /* <DEDUP_REMOVED lines=13> */
[----:B---3--:R-:W-:Y:S01]  /*11d60*/  F2FP.BF16.PACK_AB R151, R241, R239 ;  /* 0x000000eff197723e */ /* 0x008fe200000010ff */
        /* <DEDUP_REMOVED lines=22> */
[--C-:B---3--:R-:W-:Y:S02]  /*11ed0*/  FFMA.FTZ R137, R190, c[0x0][0x23c], -R138.reuse ;  /* 0x00008f00be897a23 */ /* 0x108fe4000001088a */
        /* <DEDUP_REMOVED lines=8> */
[----:B------:R-:W4:Y:S01]  /*11f60*/  MUFU.EX2 R209, R138 ;  /* 0x0000008a00d17308 */ /* 0x000f220000000800 */
        /* <DEDUP_REMOVED lines=8> */
[C---:B------:R-:W-:Y:S02]  /*11ff0*/  FMUL.FTZ R100, R133.reuse, R100 ;  /* 0x0000006485647220 */ /* 0x040fe40000410000 */
[--C-:B---3--:R-:W-:Y:S02]  /*12000*/  FFMA.FTZ R137, R198, c[0x0][0x23c], -R139.reuse ;  /* 0x00008f00c6897a23 */ /* 0x108fe4000001088b */
[----:B------:R-:W-:Y:S02]  /*12010*/  FMUL.FTZ R101, R133, R101 ;  /* 0x0000006585657220 */ /* 0x000fe40000410000 */
[C---:B------:R-:W-:Y:S01]  /*12020*/  FMUL.FTZ R102, R132.reuse, R102 ;  /* 0x0000006684667220 */ /* 0x040fe20000410000 */
[----:B------:R3:W-:Y:S01]  /*12030*/  MUFU.EX2 R208, R137 ;  /* 0x0000008900d07308 */ /* 0x0007e20000000800 */
[----:B------:R-:W-:Y:S02]  /*12040*/  FMUL.FTZ R103, R132, R103 ;  /* 0x0000006784677220 */ /* 0x000fe40000410000 */
[C---:B------:R-:W-:Y:S01]  /*12050*/  FMUL.FTZ R104, R2.reuse, R104 ;  /* 0x0000006802687220 */ /* 0x040fe20000410000 */
[----:B----4-:R-:W-:Y:S01]  /*12060*/  F2FP.BF16.PACK_AB R143, R209, R210 ;  /* 0x000000d2d18f723e */ /* 0x010fe200000010ff */
        /* <DEDUP_REMOVED lines=11> */
[----:B------:R-:W-:Y:S01]  /*12120*/  LDSM.16.MT88.4 R196, [R218+0xb800] ;  /* 0x00b80000dac4783b */ /* 0x000fe20000004200 */
[C---:B------:R-:W-:Y:S02]  /*12130*/  FMUL.FTZ R113, R133.reuse, R113 ;  /* 0x0000007185717220 */ /* 0x040fe40000410000 */
[----:B------:R3:W-:Y:S01]  /*12140*/  MUFU.EX2 R207, R137 ;  /* 0x0000008900cf7308 */ /* 0x0007e20000000800 */
[C---:B------:R-:W-:Y:S02]  /*12150*/  FMUL.FTZ R114, R132.reuse, R114 ;  /* 0x0000007284727220 */ /* 0x040fe40000410000 */
[C---:B------:R-:W-:Y:S02]  /*12160*/  FMUL.FTZ R115, R132.reuse, R115 ;  /* 0x0000007384737220 */ /* 0x040fe40000410000 */
[C---:B------:R-:W-:Y:S02]  /*12170*/  FMUL.FTZ R116, R133.reuse, R116 ;  /* 0x0000007485747220 */ /* 0x040fe40000410000 */
[C---:B------:R-:W-:Y:S02]  /*12180*/  FMUL.FTZ R117, R133.reuse, R117 ;  /* 0x0000007585757220 */ /* 0x040fe40000410000 */
[C---:B------:R-:W-:Y:S02]  /*12190*/  FMUL.FTZ R118, R132.reuse, R118 ;  /* 0x0000007684767220 */ /* 0x040fe40000410000 */
[----:B------:R-:W-:Y:S02]  /*121a0*/  FMUL.FTZ R119, R132, R119 ;  /* 0x0000007784777220 */ /* 0x000fe40000410000 */
[--C-:B------:R-:W-:Y:S01]  /*121b0*/  FFMA.FTZ R140, R140, c[0x0][0x23c], -R142.reuse ;  /* 0x00008f008c8c7a23 */ /* 0x100fe2000001088e */
[----:B-1----:R-:W-:Y:S01]  /*121c0*/  F2FP.BF16.PACK_AB R145, R234, R232 ;  /* 0x000000e8ea91723e */ /* 0x002fe200000010ff */
[--C-:B------:R-:W-:Y:S02]  /*121d0*/  FFMA.FTZ R4, R192, c[0x0][0x23c], -R139.reuse ;  /* 0x00008f00c0047a23 */ /* 0x100fe4000001088b */
[----:B------:R-:W-:Y:S01]  /*121e0*/  LDSM.16.MT88.4 R192, [R215+0xb800] ;  /* 0x00b80000d7c0783b */ /* 0x000fe20000004200 */
[C---:B------:R-:W-:Y:S01]  /*121f0*/  FMUL.FTZ R120, R2.reuse, R120 ;  /* 0x0000007802787220 */ /* 0x040fe20000410000 */
[----:B------:R-:W1:Y:S01]  /*12200*/  MUFU.EX2 R235, R4 ;  /* 0x0000000400eb7308 */ /* 0x000e620000000800 */
[----:B------:R-:W-:Y:S02]  /*12210*/  FMUL.FTZ R121, R2, R121 ;  /* 0x0000007902797220 */ /* 0x000fe40000410000 */
[----:B------:R-:W-:Y:S02]  /*12220*/  FMUL.FTZ R122, R0, R122 ;  /* 0x0000007a007a7220 */ /* 0x000fe40000410000 */
[--C-:B---3--:R-:W-:Y:S02]  /*12230*/  FFMA.FTZ R137, R200, c[0x0][0x23c], -R142.reuse ;  /* 0x00008f00c8897a23 */ /* 0x108fe4000001088e */
[----:B------:R-:W-:Y:S02]  /*12240*/  FMUL.FTZ R123, R0, R123 ;  /* 0x0000007b007b7220 */ /* 0x000fe40000410000 */
[C---:B------:R-:W-:Y:S01]  /*12250*/  FMUL.FTZ R124, R2.reuse, R124 ;  /* 0x0000007c027c7220 */ /* 0x040fe20000410000 */
[----:B------:R3:W-:Y:S01]  /*12260*/  MUFU.EX2 R206, R137 ;  /* 0x0000008900ce7308 */ /* 0x0007e20000000800 */
[----:B------:R-:W-:Y:S02]  /*12270*/  FMUL.FTZ R125, R2, R125 ;  /* 0x0000007d027d7220 */ /* 0x000fe40000410000 */
[C---:B------:R-:W-:Y:S02]  /*12280*/  FMUL.FTZ R126, R0.reuse, R126 ;  /* 0x0000007e007e7220 */ /* 0x040fe40000410000 */
[----:B------:R-:W-:Y:S02]  /*12290*/  FMUL.FTZ R127, R0, R127 ;  /* 0x0000007f007f7220 */ /* 0x000fe40000410000 */
[C---:B------:R-:W-:Y:S02]  /*122a0*/  FMUL.FTZ R128, R133.reuse, R128 ;  /* 0x0000008085807220 */ /* 0x040fe40000410000 */
[----:B------:R-:W-:Y:S01]  /*122b0*/  FMUL.FTZ R129, R133, R129 ;  /* 0x0000008185817220 */ /* 0x000fe20000410000 */
[----:B------:R4:W-:Y:S01]  /*122c0*/  MUFU.EX2 R138, R140 ;  /* 0x0000008c008a7308 */ /* 0x0009e20000000800 */
[C---:B------:R-:W-:Y:S02]  /*122d0*/  FMUL.FTZ R130, R132.reuse, R130 ;  /* 0x0000008284827220 */ /* 0x040fe40000410000 */
[----:B------:R-:W-:Y:S01]  /*122e0*/  FMUL.FTZ R131, R132, R131 ;  /* 0x0000008384837220 */ /* 0x000fe20000410000 */
[----:B-1----:R-:W-:Y:S01]  /*122f0*/  F2FP.BF16.PACK_AB R146, R237, R235 ;  /* 0x000000ebed92723e */ /* 0x002fe200000010ff */
[----:B------:R-:W-:Y:S02]  /*12300*/  FFMA.FTZ R4, R185, c[0x0][0x23c], -R142 ;  /* 0x00008f00b9047a23 */ /* 0x000fe4000001088e */
[----:B------:R-:W-:Y:S02]  /*12310*/  FFMA.FTZ R2, R2, R248, R236 ;  /* 0x000000f802027223 */ /* 0x000fe400000100ec */
[----:B------:R-:W-:Y:S01]  /*12320*/  FFMA.FTZ R0, R0, R247, R232 ;  /* 0x000000f700007223 */ /* 0x000fe200000100e8 */
[----:B------:R1:W5:Y:S03]  /*12330*/  MUFU.EX2 R231, R4 ;  /* 0x0000000400e77308 */ /* 0x0003660000000800 */
[----:B------:R-:W-:Y:S02]  /*12340*/  FADD.FTZ R0, R234, R0 ;  /* 0x00000000ea007221 */ /* 0x000fe40000010000 */
[--C-:B---3--:R-:W-:Y:S05]  /*12350*/  FFMA.FTZ R137, R201, c[0x0][0x23c], -R142.reuse ;  /* 0x00008f00c9897a23 */ /* 0x108fea000001088e */
[----:B------:R3:W-:Y:S01]  /*12360*/  MUFU.EX2 R205, R137 ;  /* 0x0000008900cd7308 */ /* 0x0007e20000000800 */
[----:B----4-:R-:W-:Y:S01]  /*12370*/  F2FP.BF16.PACK_AB R140, R229, R230 ;  /* 0x000000e6e58c723e */ /* 0x010fe200000010ff */
[--C-:B-1----:R-:W-:Y:S02]  /*12380*/  FFMA.FTZ R4, R184, c[0x0][0x23c], -R142.reuse ;  /* 0x00008f00b8047a23 */ /* 0x102fe4000001088e */
[----:B------:R-:W-:Y:S01]  /*12390*/  LDSM.16.MT88.4 R184, [R217+0xa800] ;  /* 0x00a80000d9b8783b */ /* 0x000fe20000004200 */
[----:B------:R-:W-:Y:S05]  /*123a0*/  FFMA.FTZ R142, R141, c[0x0][0x23c], -R142 ;  /* 0x00008f008d8e7a23 */ /* 0x000fea000001088e */
[----:B------:R1:W4:Y:S01]  /*123b0*/  MUFU.EX2 R233, R4 ;  /* 0x0000000400e97308 */ /* 0x0003220000000800 */
[----:B------:R-:W-:Y:S01]  /*123c0*/  F2FP.BF16.PACK_AB R141, R227, R228 ;  /* 0x000000e4e38d723e */ /* 0x000fe200000010ff */
[----:B-----5:R-:W-:Y:S02]  /*123d0*/  FADD.FTZ R0, R231, R0 ;  /* 0x00000000e7007221 */ /* 0x020fe40000010000 */
[--C-:B---3--:R-:W-:Y:S02]  /*123e0*/  FFMA.FTZ R137, R202, c[0x0][0x23c], -R139.reuse ;  /* 0x00008f00ca897a23 */ /* 0x108fe4000001088b */
[----:B------:R-:W-:Y:S02]  /*123f0*/  FFMA.FTZ R139, R203, c[0x0][0x23c], -R139 ;  /* 0x00008f00cb8b7a23 */ /* 0x000fe4000001088b */
[----:B------:R-:W-:Y:S02]  /*12400*/  LDSM.16.MT88.4 R200, [R217+0xb800] ;  /* 0x00b80000d9c8783b */ /* 0x000fe40000004200 */
[----:B------:R-:W-:Y:S10]  /*12410*/  MUFU.EX2 R204, R137 ;  /* 0x0000008900cc7308 */ /* 0x000ff40000000800 */
        /* <DEDUP_REMOVED lines=8> */
[----:B---3--:R-:W-:Y:S03]  /*124a0*/  F2FP.BF16.PACK_AB R142, R211, R226 ;  /* 0x000000e2d38e723e */ /* 0x008fe600000010ff */
        /* <DEDUP_REMOVED lines=17> */
[-C--:B--2---:R-:W-:Y:S04]  /*125c0*/  HMMA.16816.F32.BF16 R36, R148, R152.reuse, R36 ;  /* 0x000000989424723c */ /* 0x084fe80000041824 */
        /* <DEDUP_REMOVED lines=89> */
.L_x_1189:
[----:B------:R-:W2:Y:S01]  /*12b60*/  LDL.LU R179, [R1+0x28] ;  /* 0x0000280001b37983 */ /* 0x000ea20000300800 */
[----:B------:R-:W-:Y:S03]  /*12b70*/  BSSY B0, `(.L_x_1193) ;  /* 0x00001ad000007945 */ /* 0x000fe60003800000 */
[----:B------:R-:W1:Y:S04]  /*12b80*/  SHFL.BFLY PT, R0, R250, 0x2, 0x1f ;  /* 0x0c401f00fa007f89 */ /* 0x000e6800000e0000 */
[----:B------:R-:W3:Y:S04]  /*12b90*/  SHFL.BFLY PT, R5, R249, 0x2, 0x1f ;  /* 0x0c401f00f9057f89 */ /* 0x000ee800000e0000 */
[----:B------:R-:W4:Y:S04]  /*12ba0*/  SHFL.BFLY PT, R4, R247, 0x2, 0x1f ;  /* 0x0c401f00f7047f89 */ /* 0x000f2800000e0000 */
[----:B------:R-:W5:Y:S01]  /*12bb0*/  S2R R178, SR_TID.X ;  /* 0x0000000000b27919 */ /* 0x000f620000002100 */
[----:B-1----:R-:W-:-:S03]  /*12bc0*/  FADD.FTZ R250, R0, R250 ;  /* 0x000000fa00fa7221 */ /* 0x002fc60000010000 */
[----:B------:R-:W1:Y:S01]  /*12bd0*/  SHFL.BFLY PT, R0, R248, 0x2, 0x1f ;  /* 0x0c401f00f8007f89 */ /* 0x000e6200000e0000 */
[----:B---3--:R-:W-:-:S03]  /*12be0*/  FADD.FTZ R249, R5, R249 ;  /* 0x000000f905f97221 */ /* 0x008fc60000010000 */
[----:B------:R-:W3:Y:S01]  /*12bf0*/  SHFL.BFLY PT, R2, R250, 0x1, 0x1f ;  /* 0x0c201f00fa027f89 */ /* 0x000ee200000e0000 */
[----:B----4-:R-:W-:-:S03]  /*12c00*/  FADD.FTZ R247, R4, R247 ;  /* 0x000000f704f77221 */ /* 0x010fc60000010000 */
[----:B------:R-:W4:Y:S01]  /*12c10*/  SHFL.BFLY PT, R5, R249, 0x1, 0x1f ;  /* 0x0c201f00f9057f89 */ /* 0x000f2200000e0000 */
[----:B-----5:R-:W-:-:S03]  /*12c20*/  SHF.R.S32.HI R177, RZ, 0x1f, R178 ;  /* 0x0000001fffb17819 */ /* 0x020fc600000114b2 */
[----:B------:R-:W5:Y:S01]  /*12c30*/  SHFL.BFLY PT, R6, R247, 0x1, 0x1f ;  /* 0x0c201f00f7067f89 */ /* 0x000f6200000e0000 */
[CC--:B------:R-:W-:Y:S02]  /*12c40*/  LEA.HI R32, R177.reuse, R178.reuse, RZ, 0x2 ;  /* 0x000000b2b1207211 */ /* 0x0c0fe400078f10ff */
[----:B------:R-:W-:Y:S01]  /*12c50*/  LEA.HI R177, R177, R178, RZ, 0x5 ;  /* 0x000000b2b1b17211 */ /* 0x000fe200078f28ff */
[----:B-1----:R-:W-:Y:S01]  /*12c60*/  FADD.FTZ R248, R0, R248 ;  /* 0x000000f800f87221 */ /* 0x002fe20000010000 */
[----:B------:R-:W-:Y:S01]  /*12c70*/  MOV R0, 0x3f800000 ;  /* 0x3f80000000007802 */ /* 0x000fe20000000f00 */
[----:B---3--:R-:W-:-:S03]  /*12c80*/  FADD.FTZ R250, R250, R2 ;  /* 0x00000002fafa7221 */ /* 0x008fc60000010000 */
[----:B------:R-:W1:Y:S01]  /*12c90*/  SHFL.BFLY PT, R7, R248, 0x1, 0x1f ;  /* 0x0c201f00f8077f89 */ /* 0x000e6200000e0000 */
[----:B------:R-:W-:Y:S01]  /*12ca0*/  LOP3.LUT R2, R32, 0x3ffffffc, RZ, 0xc0, !PT ;  /* 0x3ffffffc20027812 */ /* 0x000fe200078ec0ff */
[----:B----4-:R-:W-:Y:S01]  /*12cb0*/  FADD.FTZ R249, R249, R5 ;  /* 0x00000005f9f97221 */ /* 0x010fe20000010000 */
[----:B------:R-:W-:Y:S02]  /*12cc0*/  FSETP.NE.FTZ.AND P6, PT, R250, RZ, PT ;  /* 0x000000fffa00720b */ /* 0x000fe40003fd5000 */
[----:B------:R-:W-:Y:S01]  /*12cd0*/  IADD3 R2, -R2, R178, RZ ;  /* 0x000000b202027210 */ /* 0x000fe20007ffe1ff */
[----:B-----5:R-:W-:Y:S01]  /*12ce0*/  FADD.FTZ R247, R247, R6 ;  /* 0x00000006f7f77221 */ /* 0x020fe20000010000 */
[----:B------:R-:W-:-:S04]  /*12cf0*/  FSETP.NE.FTZ.AND P5, PT, R249, RZ, PT ;  /* 0x000000fff900720b */ /* 0x000fc80003fb5000 */
[----:B------:R-:W-:-:S05]  /*12d00*/  FSETP.NE.FTZ.AND P3, PT, R247, RZ, PT ;  /* 0x000000fff700720b */ /* 0x000fca0003f75000 */
[----:B------:R-:W3:Y:S01]  /*12d10*/  @P6 MUFU.RCP R0, R250 ;  /* 0x000000fa00006308 */ /* 0x000ee20000001000 */
[----:B-1----:R-:W-:-:S05]  /*12d20*/  FADD.FTZ R248, R248, R7 ;  /* 0x00000007f8f87221 */ /* 0x002fca0000010000 */
[----:B------:R-:W-:Y:S01]  /*12d30*/  FSETP.NE.FTZ.AND P4, PT, R248, RZ, PT ;  /* 0x000000fff800720b */ /* 0x000fe20003f95000 */
[C---:B---3--:R-:W-:Y:S02]  /*12d40*/  FMUL.FTZ R148, R0.reuse, R148 ;  /* 0x0000009400947220 */ /* 0x048fe40000410000 */
[C---:B------:R-:W-:Y:S02]  /*12d50*/  FMUL.FTZ R7, R0.reuse, R149 ;  /* 0x0000009500077220 */ /* 0x040fe40000410000 */
[C---:B------:R-:W-:Y:S02]  /*12d60*/  FMUL.FTZ R156, R0.reuse, R156 ;  /* 0x0000009c009c7220 */ /* 0x040fe40000410000 */
[C---:B------:R-:W-:Y:S01]  /*12d70*/  FMUL.FTZ R160, R0.reuse, R160 ;  /* 0x000000a000a07220 */ /* 0x040fe20000410000 */
[----:B------:R-:W-:Y:S01]  /*12d80*/  F2FP.BF16.PACK_AB R7, R7, R148 ;  /* 0x000000940707723e */ /* 0x000fe200000010ff */
[C---:B------:R-:W-:Y:S02]  /*12d90*/  FMUL.FTZ R13, R0.reuse, R161 ;  /* 0x000000a1000d7220 */ /* 0x040fe40000410000 */
        /* <DEDUP_REMOVED lines=29> */
[----:B------:R-:W-:Y:S01]  /*12f70*/  FMUL.FTZ R129, R0, R129 ;  /* 0x0000008100817220 */ /* 0x000fe20000410000 */
[----:B--2---:R-:W-:-:S13]  /*12f80*/  ISETP.NE.AND P0, PT, R179, -0x1, PT ;  /* 0xffffffffb300780c */ /* 0x004fda0003f05270 */
[----:B------:R-:W-:-:S04]  /*12f90*/  @P0 IMAD.WIDE.U32 R4, R179, c[0x0][0x1e8], RZ ;  /* 0x00007a00b3040a25 */ /* 0x000fc800078e00ff */
[----:B------:R-:W-:Y:S01]  /*12fa0*/  @P0 IMAD R143, R179, c[0x0][0x1ec], R5 ;  /* 0x00007b00b38f0a24 */ /* 0x000fe200078e0205 */
[----:B------:R-:W-:Y:S02]  /*12fb0*/  SHF.R.S32.HI R5, RZ, 0x5, R177 ;  /* 0x00000005ff057819 */ /* 0x000fe400000114b1 */
[----:B------:R-:W-:Y:S02]  /*12fc0*/  @P0 MOV R142, R4 ;  /* 0x00000004008e0202 */ /* 0x000fe40000000f00 */
[----:B------:R-:W-:Y:S01]  /*12fd0*/  LEA R176, R5, R2, 0x9 ;  /* 0x0000000205b07211 */ /* 0x000fe200078e48ff */
[----:B------:R-:W-:Y:S01]  /*12fe0*/  FMUL.FTZ R5, R0, R157 ;  /* 0x0000009d00057220 */ /* 0x000fe20000410000 */
[----:B------:R-:W-:Y:S02]  /*12ff0*/  MOV R4, 0x3f800000 ;  /* 0x3f80000000047802 */ /* 0x000fe40000000f00 */
[----:B------:R-:W-:Y:S02]  /*13000*/  MOV R2, 0x3f800000 ;  /* 0x3f80000000027802 */ /* 0x000fe40000000f00 */
[----:B------:R-:W-:-:S02]  /*13010*/  MOV R0, 0x3f800000 ;  /* 0x3f80000000007802 */ /* 0x000fc40000000f00 */
[----:B------:R-:W1:Y:S01]  /*13020*/  @P5 MUFU.RCP R4, R249 ;  /* 0x000000f900045308 */ /* 0x000e620000001000 */
[----:B------:R-:W-:-:S07]  /*13030*/  F2FP.BF16.PACK_AB R5, R5, R156 ;  /* 0x0000009c0505723e */ /* 0x000fce00000010ff */
[----:B------:R-:W2:Y:S01]  /*13040*/  @P4 MUFU.RCP R2, R248 ;  /* 0x000000f800024308 */ /* 0x000ea20000001000 */
[----:B-1----:R-:W-:-:S07]  /*13050*/  FMUL.FTZ R34, R4, R67 ;  /* 0x0000004304227220 */ /* 0x002fce0000410000 */
[----:B------:R-:W1:Y:S01]  /*13060*/  @P3 MUFU.RCP R0, R247 ;  /* 0x000000f700003308 */ /* 0x000e620000001000 */
[C---:B------:R-:W-:Y:S02]  /*13070*/  FMUL.FTZ R150, R4.reuse, R150 ;  /* 0x0000009604967220 */ /* 0x040fe40000410000 */
[C---:B------:R-:W-:Y:S02]  /*13080*/  FMUL.FTZ R6, R4.reuse, R151 ;  /* 0x0000009704067220 */ /* 0x040fe40000410000 */
[----:B------:R-:W-:Y:S02]  /*13090*/  FMUL.FTZ R158, R4, R158 ;  /* 0x0000009e049e7220 */ /* 0x000fe40000410000 */
[----:B--2---:R-:W-:Y:S01]  /*130a0*/  FMUL.FTZ R22, R2, R41 ;  /* 0x0000002902167220 */ /* 0x004fe20000410000 */
[----:B------:R-:W-:Y:S01]  /*130b0*/  F2FP.BF16.PACK_AB R6, R6, R150 ;  /* 0x000000960606723e */ /* 0x000fe200000010ff */
[----:B------:R-:W-:Y:S02]  /*130c0*/  FMUL.FTZ R27, R2, R45 ;  /* 0x0000002d021b7220 */ /* 0x000fe40000410000 */
        /* <DEDUP_REMOVED lines=26> */
[C---:B------:R-:W-:Y:S01]  /*13270*/  FMUL.FTZ R103, R4.reuse, R103 ;  /* 0x0000006704677220 */ /* 0x040fe20000410000 */
[----:B------:R-:W-:Y:S01]  /*13280*/  F2FP.BF16.PACK_AB R38, R99, R98 ;  /* 0x000000626326723e */ /* 0x000fe200000010ff */
[----:B------:R-:W-:-:S02]  /*13290*/  FMUL.FTZ R114, R4, R114 ;  /* 0x0000007204727220 */ /* 0x000fc40000410000 */
[C---:B------:R-:W-:Y:S02]  /*132a0*/  FMUL.FTZ R115, R4.reuse, R115 ;  /* 0x0000007304737220 */ /* 0x040fe40000410000 */
[C---:B------:R-:W-:Y:S02]  /*132b0*/  FMUL.FTZ R118, R4.reuse, R118 ;  /* 0x0000007604767220 */ /* 0x040fe40000410000 */
[C---:B------:R-:W-:Y:S02]  /*132c0*/  FMUL.FTZ R119, R4.reuse, R119 ;  /* 0x0000007704777220 */ /* 0x040fe40000410000 */
[C---:B------:R-:W-:Y:S02]  /*132d0*/  FMUL.FTZ R130, R4.reuse, R130 ;  /* 0x0000008204827220 */ /* 0x040fe40000410000 */
[----:B------:R-:W-:Y:S01]  /*132e0*/  FMUL.FTZ R65, R4, R131 ;  /* 0x0000008304417220 */ /* 0x000fe20000410000 */
[----:B------:R-:W-:Y:S01]  /*132f0*/  SHF.R.S32.HI R4, RZ, 0x1f, R32 ;  /* 0x0000001fff047819 */ /* 0x000fe20000011420 */
        /* <DEDUP_REMOVED lines=52> */
[C---:B-1----:R-:W-:Y:S01]  /*13640*/  FMUL.FTZ R147, R0.reuse, R147 ;  /* 0x0000009300937220 */ /* 0x042fe20000410000 */
[----:B------:R-:W-:Y:S01]  /*13650*/  F2FP.BF16.PACK_AB R67, R67, R120 ;  /* 0x000000784343723e */ /* 0x000fe200000010ff */
[----:B------:R-:W-:Y:S01]  /*13660*/  FMUL.FTZ R9, R0, R146 ;  /* 0x0000009200097220 */ /* 0x000fe20000410000 */
[----:B------:R-:W-:Y:S01]  /*13670*/  LEA.HI R4, R4, R2, RZ, 0x3 ;  /* 0x0000000204047211 */ /* 0x000fe200078f18ff */
[----:B------:R-:W-:Y:S01]  /*13680*/  FMUL.FTZ R155, R0, R155 ;  /* 0x0000009b009b7220 */ /* 0x000fe20000410000 */
        /* <DEDUP_REMOVED lines=58> */
[----:B------:R-:W-:-:S02]  /*13a30*/  SHF.L.U32 R0, R4, 0x6, RZ ;  /* 0x0000000604007819 */ /* 0x000fc400000006ff */
[----:B------:R-:W-:Y:S02]  /*13a40*/  F2FP.BF16.PACK_AB R63, R117, R116 ;  /* 0x00000074753f723e */ /* 0x000fe400000010ff */
[----:B------:R-:W-:Y:S02]  /*13a50*/  LOP3.LUT R0, R0, 0x1c0, RZ, 0xc0, !PT ;  /* 0x000001c000007812 */ /* 0x000fe400078ec0ff */
[----:B------:R-:W-:Y:S02]  /*13a60*/  F2FP.BF16.PACK_AB R62, R119, R118 ;  /* 0x00000076773e723e */ /* 0x000fe400000010ff */
[----:B------:R-:W-:Y:S02]  /*13a70*/  LEA.HI R0, R0, R0, RZ, 0x1d ;  /* 0x0000000000007211 */ /* 0x000fe400078fe8ff */
[----:B------:R-:W-:Y:S02]  /*13a80*/  F2FP.BF16.PACK_AB R66, R123, R66 ;  /* 0x000000427b42723e */ /* 0x000fe400000010ff */
[----:B------:R-:W-:-:S02]  /*13a90*/  LEA R0, R176, R0, 0x1 ;  /* 0x00000000b0007211 */ /* 0x000fc400078e08ff */
[----:B------:R-:W-:Y:S02]  /*13aa0*/  F2FP.BF16.PACK_AB R68, R127, R68 ;  /* 0x000000447f44723e */ /* 0x000fe400000010ff */
        /* <DEDUP_REMOVED lines=19> */
[----:B------:R-:W-:Y:S01]  /*13be0*/  STS [R5], R13 ;  /* 0x0000000d05007388 */ /* 0x000fe20000000800 */
[----:B------:R-:W-:Y:S01]  /*13bf0*/  IADD3 R7, R5, R6, RZ ;  /* 0x0000000605077210 */ /* 0x000fe20007ffe0ff */
[----:B----4-:R-:W2:Y:S02]  /*13c00*/  LDC.U8 R10, c[0x0][0x329] ;  /* 0x0000ca40ff0a7b82 */ /* 0x010ea40000000000 */
[----:B------:R3:W-:Y:S01]  /*13c10*/  STS [R5+0x400], R12 ;  /* 0x0004000c05007388 */ /* 0x0007e20000000800 */
[----:B-----5:R-:W-:-:S03]  /*13c20*/  IADD3 R9, R6, R2, RZ ;  /* 0x0000000206097210 */ /* 0x020fc60007ffe0ff */
[----:B------:R4:W-:Y:S01]  /*13c30*/  STS [R4], R16 ;  /* 0x0000001004007388 */ /* 0x0009e20000000800 */
[----:B------:R-:W-:-:S03]  /*13c40*/  IADD3 R6, R4, R6, RZ ;  /* 0x0000000604067210 */ /* 0x000fc60007ffe0ff */
[----:B------:R5:W-:Y:S01]  /*13c50*/  STS [R4+0x400], R15 ;  /* 0x0004000f04007388 */ /* 0x000be20000000800 */
[----:B-1----:R-:W-:-:S03]  /*13c60*/  MOV R14, 0x7f800000 ;  /* 0x7f800000000e7802 */ /* 0x002fc60000000f00 */
[----:B------:R-:W-:Y:S04]  /*13c70*/  STS [R5+0x2000], R17 ;  /* 0x0020001105007388 */ /* 0x000fe80000000800 */
[----:B------:R-:W-:Y:S04]  /*13c80*/  STS [R5+0x2400], R18 ;  /* 0x0024001205007388 */ /* 0x000fe80000000800 */
[----:B------:R-:W-:Y:S01]  /*13c90*/  STS [R4+0x2000], R26 ;  /* 0x0020001a04007388 */ /* 0x000fe20000000800 */
[----:B--2---:R-:W-:-:S03]  /*13ca0*/  ISETP.NE.AND P1, PT, R10, RZ, PT ;  /* 0x000000ff0a00720c */ /* 0x004fc60003f25270 */
[----:B------:R-:W-:Y:S01]  /*13cb0*/  STS [R4+0x2400], R25 ;  /* 0x0024001904007388 */ /* 0x000fe20000000800 */
[----:B---3--:R-:W-:Y:S03]  /*13cc0*/  @P4 MUFU.LG2 R12, R248 ;  /* 0x000000f8000c4308 */ /* 0x008fe60000000c00 */
[----:B------:R-:W-:Y:S01]  /*13cd0*/  STS [R8], R24 ;  /* 0x0000001808007388 */ /* 0x000fe20000000800 */
[----:B----4-:R-:W-:-:S03]  /*13ce0*/  MOV R16, 0x7f800000 ;  /* 0x7f80000000107802 */ /* 0x010fc60000000f00 */
[----:B------:R-:W-:Y:S01]  /*13cf0*/  STS [R8+0x400], R23 ;  /* 0x0004001708007388 */ /* 0x000fe20000000800 */
[----:B-----5:R-:W-:-:S03]  /*13d00*/  MOV R15, 0x7f800000 ;  /* 0x7f800000000f7802 */ /* 0x020fc60000000f00 */
        /* <DEDUP_REMOVED lines=26> */
[----:B-1----:R-:W1:Y:S03]  /*13eb0*/  LDC.U8 R0, c[0x0][0x328] ;  /* 0x0000ca00ff007b82 */ /* 0x002e660000000000 */
[----:B------:R-:W-:Y:S04]  /*13ec0*/  STS [R5+0x6000], R41 ;  /* 0x0060002905007388 */ /* 0x000fe80000000800 */
[----:B------:R-:W-:Y:S01]  /*13ed0*/  STS [R5+0x6400], R40 ;  /* 0x0064002805007388 */ /* 0x000fe20000000800 */
[----:B--2---:R-:W-:-:S03]  /*13ee0*/  @P1 MOV R2, c[0x0][0x210] ;  /* 0x0000840000021a02 */ /* 0x004fc60000000f00 */
[----:B------:R-:W-:Y:S02]  /*13ef0*/  STS [R4+0x6000], R37 ;  /* 0x0060002504007388 */ /* 0x000fe40000000800 */
[----:B------:R-:W-:Y:S02]  /*13f00*/  @P1 IMAD R2, R2, c[0x0][0x214], RZ ;  /* 0x0000850002021a24 */ /* 0x000fe400078e02ff */
[----:B------:R2:W-:Y:S04]  /*13f10*/  STS [R4+0x6400], R36 ;  /* 0x0064002404007388 */ /* 0x0005e80000000800 */
[----:B------:R-:W-:Y:S04]  /*13f20*/  STS [R8+0x4000], R35 ;  /* 0x0040002308007388 */ /* 0x000fe80000000800 */
[----:B------:R-:W-:Y:S01]  /*13f30*/  STS [R8+0x4400], R34 ;  /* 0x0044002208007388 */ /* 0x000fe20000000800 */
[----:B-1----:R-:W-:-:S02]  /*13f40*/  ISETP.NE.AND P2, PT, R0, RZ, PT ;  /* 0x000000ff0000720c */ /* 0x002fc40003f45270 */
[----:B------:R-:W-:Y:S01]  /*13f50*/  @!P1 MOV R0, c[0x0][0x214] ;  /* 0x0000850000009a02 */ /* 0x000fe20000000f00 */
[----:B------:R-:W-:Y:S03]  /*13f60*/  STS [R9+0x4000], R31 ;  /* 0x0040001f09007388 */ /* 0x000fe60000000800 */
[----:B------:R-:W-:Y:S01]  /*13f70*/  @!P1 SEL R2, R0, c[0x0][0x234], !P2 ;  /* 0x00008d0000029a07 */ /* 0x000fe20005000000 */
[----:B------:R-:W-:Y:S01]  /*13f80*/  STS [R9+0x4400], R30 ;  /* 0x0044001e09007388 */ /* 0x000fe20000000800 */
[----:B------:R-:W-:Y:S02]  /*13f90*/  ISETP.NE.OR P2, PT, R10, RZ, !P2 ;  /* 0x000000ff0a00720c */ /* 0x000fe40005745670 */
[----:B------:R-:W-:Y:S01]  /*13fa0*/  @P1 MOV R0, 0x1 ;  /* 0x0000000100001802 */ /* 0x000fe20000000f00 */
[----:B------:R-:W-:Y:S01]  /*13fb0*/  STS [R8+0x6000], R33 ;  /* 0x0060002108007388 */ /* 0x000fe20000000800 */
[----:B------:R-:W-:Y:S01]  /*13fc0*/  @!P1 IMAD R0, R2, c[0x0][0x1c0], RZ ;  /* 0x0000700002009a24 */ /* 0x000fe200078e02ff */
[----:B------:R-:W1:Y:S02]  /*13fd0*/  @P5 MUFU.LG2 R10, R249 ;  /* 0x000000f9000a5308 */ /* 0x000e640000000c00 */
[----:B------:R3:W-:Y:S01]  /*13fe0*/  STS [R8+0x6400], R32 ;  /* 0x0064002008007388 */ /* 0x0007e20000000800 */
[----:B--2---:R-:W-:-:S03]  /*13ff0*/  LOP3.LUT R4, R177, 0xffffffe0, RZ, 0xc0, !PT ;  /* 0xffffffe0b1047812 */ /* 0x004fc600078ec0ff */
[----:B------:R-:W-:Y:S04]  /*14000*/  STS [R9+0x6000], R29 ;  /* 0x0060001d09007388 */ /* 0x000fe80000000800 */
[----:B------:R2:W-:Y:S04]  /*14010*/  STS [R9+0x6400], R28 ;  /* 0x0064001c09007388 */ /* 0x0005e80000000800 */
[----:B------:R-:W-:Y:S01]  /*14020*/  STS [R7+0x4000], R63 ;  /* 0x0040003f07007388 */ /* 0x000fe20000000800 */
[----:B-1----:R-:W-:-:S03]  /*14030*/  @P5 FMUL.FTZ R10, R10, 0.69314718246459960938 ;  /* 0x3f3172180a0a5820 */ /* 0x002fc60000410000 */
[----:B------:R-:W-:Y:S01]  /*14040*/  STS [R7+0x4400], R62 ;  /* 0x0044003e07007388 */ /* 0x000fe20000000800 */
[----:B------:R-:W-:-:S03]  /*14050*/  @P5 FFMA.FTZ R15, R135, c[0x0][0x238], R10 ;  /* 0x00008e00870f5a23 */ /* 0x000fc6000001000a */
[----:B------:R-:W-:Y:S04]  /*14060*/  STS [R6+0x4000], R61 ;  /* 0x0040003d06007388 */ /* 0x000fe80000000800 */
[----:B------:R-:W-:Y:S01]  /*14070*/  STS [R6+0x4400], R65 ;  /* 0x0044004106007388 */ /* 0x000fe20000000800 */
[----:B---3--:R-:W1:Y:S03]  /*14080*/  @P6 MUFU.LG2 R8, R250 ;  /* 0x000000fa00086308 */ /* 0x008e660000000c00 */
[----:B------:R-:W-:Y:S04]  /*14090*/  STS [R7+0x6000], R67 ;  /* 0x0060004307007388 */ /* 0x000fe80000000800 */
[----:B------:R-:W-:Y:S01]  /*140a0*/  STS [R7+0x6400], R66 ;  /* 0x0064004207007388 */ /* 0x000fe20000000800 */
[----:B--2---:R-:W-:-:S03]  /*140b0*/  IADD3 R9, -R4, R178, RZ ;  /* 0x000000b204097210 */ /* 0x004fc60007ffe1ff */
[----:B------:R-:W2:Y:S04]  /*140c0*/  S2R R11, SR_CTAID.Y ;  /* 0x00000000000b7919 */ /* 0x000ea80000002600 */
[----:B------:R-:W-:Y:S01]  /*140d0*/  STS [R6+0x6000], R64 ;  /* 0x0060004006007388 */ /* 0x000fe20000000800 */
[----:B-1----:R-:W-:-:S03]  /*140e0*/  @P6 FMUL.FTZ R8, R8, 0.69314718246459960938 ;  /* 0x3f31721808086820 */ /* 0x002fc60000410000 */
[----:B------:R1:W-:Y:S01]  /*140f0*/  STS [R6+0x6400], R68 ;  /* 0x0064004406007388 */ /* 0x0003e20000000800 */
[----:B------:R-:W-:-:S03]  /*14100*/  @P6 FFMA.FTZ R16, R136, c[0x0][0x238], R8 ;  /* 0x00008e0088106a23 */ /* 0x000fc60000010008 */
[----:B------:R-:W-:Y:S06]  /*14110*/  BAR.SYNC.DEFER_BLOCKING 0x0 ;  /* 0x0000000000007b1d */ /* 0x000fec0000010000 */
[----:B------:R-:W3:Y:S04]  /*14120*/  S2R R13, SR_CTAID.X ;  /* 0x00000000000d7919 */ /* 0x000ee80000002500 */
[----:B------:R-:W4:Y:S01]  /*14130*/  S2R R17, SR_CTAID.Z ;  /* 0x0000000000117919 */ /* 0x000f220000002700 */
[----:B--2---:R-:W-:Y:S01]  /*14140*/  @!P0 SHF.R.S32.HI R5, RZ, 0x1f, R11 ;  /* 0x0000001fff058819 */ /* 0x004fe2000001140b */
[----:B------:R-:W-:-:S04]  /*14150*/  IMAD R0, R11, R0, RZ ;  /* 0x000000000b007224 */ /* 0x000fc800078e02ff */
[----:B------:R-:W-:Y:S01]  /*14160*/  @!P0 IMAD R5, R5, c[0x0][0x1e0], RZ ;  /* 0x0000780005058a24 */ /* 0x000fe200078e02ff */
[----:B------:R-:W-:Y:S01]  /*14170*/  SEL R0, R0, RZ, P2 ;  /* 0x000000ff00007207 */ /* 0x000fe20001000000 */
[C---:B-1----:R-:W-:Y:S01]  /*14180*/  @!P0 IMAD.WIDE.U32 R6, R11.reuse, c[0x0][0x1e0], RZ ;  /* 0x000078000b068a25 */ /* 0x042fe200078e00ff */
[----:B------:R1:W2:Y:S03]  /*14190*/  LDS.128 R24, [R224] ;  /* 0x00000000e0187984 */ /* 0x0002a60000000c00 */
[C---:B------:R-:W-:Y:S01]  /*141a0*/  @!P0 IMAD R5, R11.reuse, c[0x0][0x1e4], R5 ;  /* 0x000079000b058a24 */ /* 0x040fe200078e0205 */
[----:B------:R-:W-:Y:S01]  /*141b0*/  @!P0 MOV R142, R6 ;  /* 0x00000006008e8202 */ /* 0x000fe20000000f00 */
[----:B------:R-:W-:Y:S01]  /*141c0*/  @!P2 IMAD R6, R11, c[0x0][0x214], RZ ;  /* 0x000085000b06aa24 */ /* 0x000fe200078e02ff */
[----:B------:R1:W1:Y:S01]  /*141d0*/  LDS.128 R32, [R224+0x800] ;  /* 0x00080000e0207984 */ /* 0x0002620000000c00 */
[----:B------:R-:W5:Y:S01]  /*141e0*/  @P3 MUFU.LG2 R11, R247 ;  /* 0x000000f7000b3308 */ /* 0x000f620000000c00 */
[----:B------:R-:W-:-:S02]  /*141f0*/  @!P0 IADD3 R143, R7, R5, RZ ;  /* 0x00000005078f8210 */ /* 0x000fc40007ffe0ff */
[----:B------:R1:W1:Y:S01]  /*14200*/  LDS.128 R40, [R224+0x1000] ;  /* 0x00100000e0287984 */ /* 0x0002620000000c00 */
[----:B------:R-:W-:Y:S01]  /*14210*/  @!P2 SEL R7, R6, R179, !P0 ;  /* 0x000000b30607a207 */ /* 0x000fe20004000000 */
[----:B------:R-:W-:Y:S01]  /*14220*/  CS2R R4, SRZ ;  /* 0x0000000000047805 */ /* 0x000fe2000001ff00 */
[----:B------:R-:W-:Y:S01]  /*14230*/  @P1 MOV R6, c[0x0][0x210] ;  /* 0x0000840000061a02 */ /* 0x000fe20000000f00 */
[----:B------:R1:W1:Y:S01]  /*14240*/  LDS.128 R48, [R224+0x1800] ;  /* 0x00180000e0307984 */ /* 0x0002620000000c00 */
[----:B------:R-:W-:Y:S01]  /*14250*/  @!P1 MOV R6, 0x1 ;  /* 0x0000000100069802 */ /* 0x000fe20000000f00 */
[----:B----4-:R-:W-:Y:S01]  /*14260*/  IMAD R0, R17, R2, R0 ;  /* 0x0000000211007224 */ /* 0x010fe200078e0200 */
[----:B------:R-:W-:Y:S01]  /*14270*/  @!P2 SHF.R.S32.HI R5, RZ, 0x1f, R7 ;  /* 0x0000001fff05a819 */ /* 0x000fe20000011407 */
[----:B------:R4:W1:Y:S01]  /*14280*/  LDS.128 R56, [R224+0x2000] ;  /* 0x00200000e0387984 */ /* 0x0008620000000c00 */
[----:B------:R-:W-:Y:S01]  /*14290*/  @!P2 MOV R4, R7 ;  /* 0x000000070004a202 */ /* 0x000fe20000000f00 */
[----:B---3--:R-:W-:Y:S01]  /*142a0*/  IMAD R7, R13, R6, RZ ;  /* 0x000000060d077224 */ /* 0x008fe200078e02ff */
[----:B------:R-:W-:Y:S01]  /*142b0*/  LOP3.LUT P0, RZ, R9, 0x3, RZ, 0xc0, !PT ;  /* 0x0000000309ff7812 */ /* 0x000fe2000780c0ff */
[----:B------:R4:W3:Y:S01]  /*142c0*/  LDS.128 R64, [R224+0x2800] ;  /* 0x00280000e0407984 */ /* 0x0008e20000000c00 */
[----:B------:R-:W-:Y:S01]  /*142d0*/  @P4 FMUL.FTZ R9, R12, 0.69314718246459960938 ;  /* 0x3f3172180c094820 */ /* 0x000fe20000410000 */
[----:B------:R-:W-:Y:S01]  /*142e0*/  MOV R13, 0x7f800000 ;  /* 0x7f800000000d7802 */ /* 0x000fe20000000f00 */
[----:B-----5:R-:W-:Y:S01]  /*142f0*/  @P3 FMUL.FTZ R8, R11, 0.69314718246459960938 ;  /* 0x3f3172180b083820 */ /* 0x020fe20000410000 */
[----:B------:R4:W1:Y:S01]  /*14300*/  LDS.128 R72, [R224+0x3000] ;  /* 0x00300000e0487984 */ /* 0x0008620000000c00 */
[----:B------:R-:W-:Y:S01]  /*14310*/  SHF.L.U32 R2, R7, 0x7, RZ ;  /* 0x0000000707027819 */ /* 0x000fe200000006ff */
[----:B------:R-:W-:-:S02]  /*14320*/  @P4 FFMA.FTZ R13, R134, c[0x0][0x238], R9 ;  /* 0x00008e00860d4a23 */ /* 0x000fc40000010009 */
[----:B------:R4:W1:Y:S01]  /*14330*/  LDS.128 R80, [R224+0x3800] ;  /* 0x00380000e0507984 */ /* 0x0008620000000c00 */
[----:B------:R-:W-:Y:S01]  /*14340*/  IADD3 R7, P2, P1, R2, R4, R0 ;  /* 0x0000000402077210 */ /* 0x000fe2000795e000 */
[----:B------:R-:W-:Y:S01]  /*14350*/  @P3 FFMA.FTZ R14, R3, c[0x0][0x238], R8 ;  /* 0x00008e00030e3a23 */ /* 0x000fe20000010008 */
[----:B------:R-:W-:Y:S01]  /*14360*/  SHF.R.S32.HI R4, RZ, 0x1f, R2 ;  /* 0x0000001fff047819 */ /* 0x000fe20000011402 */
[----:B------:R4:W1:Y:S01]  /*14370*/  LDS.128 R20, [R224+0x4000] ;  /* 0x00400000e0147984 */ /* 0x0008620000000c00 */
[----:B------:R-:W-:-:S03]  /*14380*/  SHF.R.S32.HI R2, RZ, 0x1f, R0 ;  /* 0x0000001fff027819 */ /* 0x000fc60000011400 */
[----:B------:R4:W1:Y:S01]  /*14390*/  LDS.128 R28, [R224+0x4800] ;  /* 0x00480000e01c7984 */ /* 0x0008620000000c00 */
[----:B------:R-:W-:-:S03]  /*143a0*/  IADD3.X R2, R4, R5, R2, P2, P1 ;  /* 0x0000000504027210 */ /* 0x000fc600017e2402 */
[----:B------:R4:W1:Y:S04]  /*143b0*/  LDS.128 R36, [R224+0x5000] ;  /* 0x00500000e0247984 */ /* 0x0008680000000c00 */
[----:B------:R4:W1:Y:S04]  /*143c0*/  LDS.128 R44, [R224+0x5800] ;  /* 0x00580000e02c7984 */ /* 0x0008680000000c00 */
[----:B------:R4:W1:Y:S04]  /*143d0*/  LDS.128 R52, [R224+0x6000] ;  /* 0x00600000e0347984 */ /* 0x0008680000000c00 */
[----:B------:R4:W1:Y:S04]  /*143e0*/  LDS.128 R60, [R224+0x6800] ;  /* 0x00680000e03c7984 */ /* 0x0008680000000c00 */
[----:B------:R4:W1:Y:S04]  /*143f0*/  LDS.128 R68, [R224+0x7000] ;  /* 0x00700000e0447984 */ /* 0x0008680000000c00 */
[----:B------:R4:W1:Y:S01]  /*14400*/  LDS.128 R76, [R224+0x7800] ;  /* 0x00780000e04c7984 */ /* 0x0008620000000c00 */
[----:B------:R-:W-:Y:S05]  /*14410*/  @P0 BRA `(.L_x_1194) ;  /* 0x0000022000000947 */ /* 0x000fea0003800000 */
[----:B--23--:R-:W2:Y:S04]  /*14420*/  LDL.LU R19, [R1+0x3c] ;  /* 0x00003c0001137983 */ /* 0x00cea80000300800 */
[----:B------:R-:W2:Y:S02]  /*14430*/  LDL.LU R18, [R1+0x48] ;  /* 0x0000480001127983 */ /* 0x000ea40000300800 */
[----:B--2---:R-:W-:-:S05]  /*14440*/  IMAD R0, R18, 0x10, R19 ;  /* 0x0000001012007824 */ /* 0x004fca00078e0213 */
[CC--:B------:R-:W-:Y:S02]  /*14450*/  ISETP.GE.AND P6, PT, R0.reuse, R252.reuse, PT ;  /* 0x000000fc0000720c */ /* 0x0c0fe40003fc6270 */
[C---:B------:R-:W-:Y:S02]  /*14460*/  IADD3 R4, R0.reuse, 0x8, RZ ;  /* 0x0000000800047810 */ /* 0x040fe40007ffe0ff */
[----:B------:R-:W-:Y:S02]  /*14470*/  IADD3 R3, R0, 0x40, RZ ;  /* 0x0000004000037810 */ /* 0x000fe40007ffe0ff */
[-C--:B------:R-:W-:Y:S02]  /*14480*/  ISETP.GE.AND P5, PT, R4, R252.reuse, PT ;  /* 0x000000fc0400720c */ /* 0x080fe40003fa6270 */
[----:B------:R-:W-:Y:S02]  /*14490*/  IADD3 R5, R0, 0x48, RZ ;  /* 0x0000004800057810 */ /* 0x000fe40007ffe0ff */
[----:B------:R-:W-:-:S02]  /*144a0*/  ISETP.GE.AND P4, PT, R3, R252, PT ;  /* 0x000000fc0300720c */ /* 0x000fc40003f86270 */
[----:B------:R-:W-:Y:S01]  /*144b0*/  ISETP.GE.AND P3, PT, R5, R252, PT ;  /* 0x000000fc0500720c */ /* 0x000fe20003f66270 */
[----:B------:R-:W-:-:S05]  /*144c0*/  @!P6 IMAD R0, R0, R6, RZ ;  /* 0x000000060000e224 */ /* 0x000fca00078e02ff */
[----:B------:R-:W-:Y:S01]  /*144d0*/  @!P6 IADD3 R9, P0, R0, R7, RZ ;  /* 0x000000070009e210 */ /* 0x000fe20007f1e0ff */
[----:B------:R-:W-:-:S03]  /*144e0*/  @!P5 IMAD R4, R4, R6, RZ ;  /* 0x000000060404d224 */ /* 0x000fc600078e02ff */
[----:B------:R-:W-:Y:S01]  /*144f0*/  @!P6 LEA.HI.X.SX32 R10, R0, R2, 0x1, P0 ;  /* 0x00000002000ae211 */ /* 0x000fe200000f0eff */
[-C--:B------:R-:W-:Y:S01]  /*14500*/  @!P4 IMAD R11, R3, R6.reuse, RZ ;  /* 0x00000006030bc224 */ /* 0x080fe200078e02ff */
[CC--:B------:R-:W-:Y:S01]  /*14510*/  @!P5 IADD3 R0, P2, R4.reuse, R7.reuse, RZ ;  /* 0x000000070400d210 */ /* 0x0c0fe20007f5e0ff */
[----:B------:R-:W-:Y:S01]  /*14520*/  @!P3 IMAD R3, R5, R6, RZ ;  /* 0x000000060503b224 */ /* 0x000fe200078e02ff */
[C---:B------:R-:W-:Y:S02]  /*14530*/  @!P6 LEA R8, P0, R9.reuse, c[0x0][0x200], 0x2 ;  /* 0x000080000908ea11 */ /* 0x040fe400078010ff */
[----:B------:R-:W-:Y:S02]  /*14540*/  @!P5 LEA.HI.X.SX32 R4, R4, R2, 0x1, P2 ;  /* 0x000000020404d211 */ /* 0x000fe400010f0eff */
[----:B------:R-:W-:Y:S02]  /*14550*/  @!P6 LEA.HI.X R9, R9, c[0x0][0x204], R10, 0x2, P0 ;  /* 0x000081000909ea11 */ /* 0x000fe400000f140a */
[----:B------:R-:W-:-:S02]  /*14560*/  @!P4 IADD3 R5, P1, R11, R7, RZ ;  /* 0x000000070b05c210 */ /* 0x000fc40007f3e0ff */
[C---:B------:R-:W-:Y:S01]  /*14570*/  @!P5 LEA R6, P2, R0.reuse, c[0x0][0x200], 0x2 ;  /* 0x000080000006da11 */ /* 0x040fe200078410ff */
[----:B------:R2:W-:Y:S01]  /*14580*/  @!P6 STG.E [R8.64], R16 ;  /* 0x000000100800e986 */ /* 0x0005e2000c101904 */
[----:B------:R-:W-:Y:S02]  /*14590*/  @!P3 IADD3 R10, P0, R3, R7, RZ ;  /* 0x00000007030ab210 */ /* 0x000fe40007f1e0ff */
[-C--:B------:R-:W-:Y:S02]  /*145a0*/  @!P4 LEA.HI.X.SX32 R11, R11, R2.reuse, 0x1, P1 ;  /* 0x000000020b0bc211 */ /* 0x080fe400008f0eff */
[----:B------:R-:W-:Y:S02]  /*145b0*/  @!P5 LEA.HI.X R7, R0, c[0x0][0x204], R4, 0x2, P2 ;  /* 0x000081000007da11 */ /* 0x000fe400010f1404 */
[----:B------:R-:W-:Y:S02]  /*145c0*/  @!P3 LEA.HI.X.SX32 R3, R3, R2, 0x1, P0 ;  /* 0x000000020303b211 */ /* 0x000fe400000f0eff */
[----:B------:R-:W-:Y:S01]  /*145d0*/  @!P4 LEA R4, P1, R5, c[0x0][0x200], 0x2 ;  /* 0x000080000504ca11 */ /* 0x000fe200078210ff */
[----:B------:R2:W-:Y:S01]  /*145e0*/  @!P5 STG.E [R6.64], R15 ;  /* 0x0000000f0600d986 */ /* 0x0005e2000c101904 */
[----:B------:R-:W-:-:S02]  /*145f0*/  @!P3 LEA R2, P0, R10, c[0x0][0x200], 0x2 ;  /* 0x000080000a02ba11 */ /* 0x000fc400078010ff */
[----:B------:R-:W-:Y:S02]  /*14600*/  @!P4 LEA.HI.X R5, R5, c[0x0][0x204], R11, 0x2, P1 ;  /* 0x000081000505ca11 */ /* 0x000fe400008f140b */
[----:B------:R-:W-:-:S03]  /*14610*/  @!P3 LEA.HI.X R3, R10, c[0x0][0x204], R3, 0x2, P0 ;  /* 0x000081000a03ba11 */ /* 0x000fc600000f1403 */
[----:B------:R2:W-:Y:S04]  /*14620*/  @!P4 STG.E [R4.64], R13 ;  /* 0x0000000d0400c986 */ /* 0x0005e8000c101904 */
[----:B------:R2:W-:Y:S02]  /*14630*/  @!P3 STG.E [R2.64], R14 ;  /* 0x0000000e0200b986 */ /* 0x0005e4000c101904 */
.L_x_1194:
[----:B--23--:R-:W-:Y:S05]  /*14640*/  BSYNC B0 ;  /* 0x0000000000007941 */ /* 0x00cfea0003800000 */
.L_x_1193:
[----:B------:R-:W2:Y:S04]  /*14650*/  LDL.64 R12, [R1+0x8] ;  /* 0x00000800010c7983 */ /* 0x000ea80000100a00 */
[----:B------:R3:W5:Y:S04]  /*14660*/  LDL.64 R14, [R1+0x10] ;  /* 0x00001000010e7983 */ /* 0x0007680000100a00 */
[----:B------:R-:W4:Y:S01]  /*14670*/  S2R R4, SR_TID.X ;  /* 0x0000000000047919 */ /* 0x000f220000002100 */
[----:B------:R-:W-:-:S02]  /*14680*/  SHF.R.S32.HI R5, RZ, 0x1f, R17 ;  /* 0x0000001fff057819 */ /* 0x000fc40000011411 */
[----:B----4-:R-:W-:-:S04]  /*14690*/  SHF.R.S32.HI R0, RZ, 0x1f, R4 ;  /* 0x0000001fff007819 */ /* 0x010fc80000011404 */
[----:B------:R-:W-:-:S04]  /*146a0*/  LEA.HI R0, R0, R4, RZ, 0x3 ;  /* 0x0000000400007211 */ /* 0x000fc800078f18ff */
[----:B------:R-:W-:Y:S01]  /*146b0*/  SHF.R.S32.HI R7, RZ, 0x3, R0 ;  /* 0x00000003ff077819 */ /* 0x000fe20000011400 */
[----:B------:R-:W-:Y:S01]  /*146c0*/  IMAD R4, R5, c[0x0][0x1f0], RZ ;  /* 0x00007c0005047a24 */ /* 0x000fe200078e02ff */
[----:B------:R-:W-:Y:S03]  /*146d0*/  BSSY B0, `(.L_x_1195) ;  /* 0x0000014000007945 */ /* 0x000fe60003800000 */
[----:B------:R-:W-:Y:S01]  /*146e0*/  IMAD R0, R17, c[0x0][0x1f4], R4 ;  /* 0x00007d0011007a24 */ /* 0x000fe200078e0204 */
[----:B--2---:R-:W-:Y:S02]  /*146f0*/  IADD3 R2, P0, R12, R142, RZ ;  /* 0x0000008e0c027210 */ /* 0x004fe40007f1e0ff */
[----:B------:R-:W-:-:S05]  /*14700*/  SHF.R.S32.HI R3, RZ, 0x1f, R12 ;  /* 0x0000001fff037819 */ /* 0x000fca000001140c */
[----:B------:R-:W-:Y:S01]  /*14710*/  IMAD.X R3, R3, 0x1, R143, P0 ;  /* 0x0000000103037824 */ /* 0x000fe200000e068f */
[----:B------:R-:W-:-:S03]  /*14720*/  ISETP.GE.AND P0, PT, R7, R252, PT ;  /* 0x000000fc0700720c */ /* 0x000fc60003f06270 */
[----:B------:R-:W-:-:S04]  /*14730*/  IMAD.WIDE.U32 R10, R17, c[0x0][0x1f0], R2 ;  /* 0x00007c00110a7a25 */ /* 0x000fc800078e0002 */
[----:B------:R-:W-:-:S06]  /*14740*/  IMAD.IADD R9, R11, 0x1, R0 ;  /* 0x000000010b097824 */ /* 0x000fcc00078e0200 */
[----:B------:R-:W-:Y:S05]  /*14750*/  @P0 BRA `(.L_x_1196) ;  /* 0x000000b000000947 */ /* 0x000fea0003800000 */
[----:B---3-5:R-:W-:Y:S01]  /*14760*/  IMAD R0, R15, c[0x0][0x1e8], RZ ;  /* 0x00007a000f007a24 */ /* 0x028fe200078e02ff */
        /* <DEDUP_REMOVED lines=9> */
[----:B-1----:R2:W-:Y:S02]  /*14800*/  @!P1 STG.E.128 [R2.64+0x80], R20 ;  /* 0x0000801402009986 */ /* 0x0025e4000c101d04 */
.L_x_1196:
[----:B---3--:R-:W-:Y:S05]  /*14810*/  BSYNC B0 ;  /* 0x0000000000007941 */ /* 0x008fea0003800000 */
.L_x_1195:
[----:B------:R-:W-:Y:S01]  /*14820*/  IADD3 R0, R7, 0x10, RZ ;  /* 0x0000001007007810 */ /* 0x000fe20007ffe0ff */
[----:B------:R-:W-:Y:S03]  /*14830*/  BSSY B0, `(.L_x_1197) ;  /* 0x0000011000007945 */ /* 0x000fe60003800000 */
[----:B------:R-:W-:-:S13]  /*14840*/  ISETP.GE.AND P0, PT, R0, R252, PT ;  /* 0x000000fc0000720c */ /* 0x000fda0003f06270 */
[----:B------:R-:W-:Y:S05]  /*14850*/  @P0 BRA `(.L_x_1198) ;  /* 0x000000e000000947 */ /* 0x000fea0003800000 */
[----:B-----5:R-:W-:Y:S01]  /*14860*/  IADD3 R6, P0, R14, 0x10, RZ ;  /* 0x000000100e067810 */ /* 0x020fe20007f1e0ff */
[----:B--2---:R-:W-:Y:S01]  /*14870*/  IMAD.MOV.U32 R2, RZ, RZ, R10 ;  /* 0x000000ffff027224 */ /* 0x004fe200078e000a */
        /* <DEDUP_REMOVED lines=10> */
[----:B-1----:R1:W-:Y:S04]  /*14920*/  @!P1 STG.E.128 [R2.64], R32 ;  /* 0x0000002002009986 */ /* 0x0023e8000c101d04 */
[----:B------:R1:W-:Y:S02]  /*14930*/  @!P0 STG.E.128 [R2.64+0x80], R28 ;  /* 0x0000801c02008986 */ /* 0x0003e4000c101d04 */
.L_x_1198:
[----:B------:R-:W-:Y:S05]  /*14940*/  BSYNC B0 ;  /* 0x0000000000007941 */ /* 0x000fea0003800000 */
.L_x_1197:
[----:B------:R-:W-:Y:S01]  /*14950*/  IADD3 R0, R7, 0x20, RZ ;  /* 0x0000002007007810 */ /* 0x000fe20007ffe0ff */
[----:B------:R-:W-:Y:S03]  /*14960*/  BSSY B0, `(.L_x_1199) ;  /* 0x0000011000007945 */ /* 0x000fe60003800000 */
[----:B------:R-:W-:-:S13]  /*14970*/  ISETP.GE.AND P0, PT, R0, R252, PT ;  /* 0x000000fc0000720c */ /* 0x000fda0003f06270 */
[----:B------:R-:W-:Y:S05]  /*14980*/  @P0 BRA `(.L_x_1200) ;  /* 0x000000e000000947 */ /* 0x000fea0003800000 */
[----:B-----5:R-:W-:Y:S01]  /*14990*/  IADD3 R6, P0, R14, 0x20, RZ ;  /* 0x000000200e067810 */ /* 0x020fe20007f1e0ff */
[----:B-12---:R-:W-:Y:S01]  /*149a0*/  IMAD.MOV.U32 R2, RZ, RZ, R10 ;  /* 0x000000ffff027224 */ /* 0x006fe200078e000a */
        /* <DEDUP_REMOVED lines=12> */
.L_x_1200:
[----:B------:R-:W-:Y:S05]  /*14a70*/  BSYNC B0 ;  /* 0x0000000000007941 */ /* 0x000fea0003800000 */
.L_x_1199:
        /* <DEDUP_REMOVED lines=18> */
.L_x_1202:
[----:B------:R-:W-:Y:S05]  /*14ba0*/  BSYNC B0 ;  /* 0x0000000000007941 */ /* 0x000fea0003800000 */
.L_x_1201:
        /* <DEDUP_REMOVED lines=18> */
.L_x_1204:
[----:B------:R-:W-:Y:S05]  /*14cd0*/  BSYNC B0 ;  /* 0x0000000000007941 */ /* 0x000fea0003800000 */
.L_x_1203:
        /* <DEDUP_REMOVED lines=18> */
.L_x_1206:
[----:B------:R-:W-:Y:S05]  /*14e00*/  BSYNC B0 ;  /* 0x0000000000007941 */ /* 0x000fea0003800000 */
.L_x_1205:
[----:B------:R-:W3:Y:S01]  /*14e10*/  LDL.LU R0, [R1+0x44] ;  /* 0x0000440001007983 */ /* 0x000ee20000300800 */
[----:B------:R-:W-:Y:S01]  /*14e20*/  BSSY B0, `(.L_x_1207) ;  /* 0x0000011000007945 */ /* 0x000fe20003800000 */
[----:B---3--:R-:W-:-:S13]  /*14e30*/  ISETP.GE.AND P0, PT, R0, R252, PT ;  /* 0x000000fc0000720c */ /* 0x008fda0003f06270 */
        /* <DEDUP_REMOVED lines=15> */
.L_x_1208:
[----:B------:R-:W-:Y:S05]  /*14f30*/  BSYNC B0 ;  /* 0x0000000000007941 */ /* 0x000fea0003800000 */
.L_x_1207:
[----:B------:R-:W3:Y:S02]  /*14f40*/  LDL.LU R0, [R1+0x40] ;  /* 0x0000400001007983 */ /* 0x000ee40000300800 */
[----:B---3--:R-:W-:-:S13]  /*14f50*/  ISETP.GE.AND P0, PT, R0, R252, PT ;  /* 0x000000fc0000720c */ /* 0x008fda0003f06270 */
[----:B------:R-:W-:Y:S05]  /*14f60*/  @P0 EXIT ;  /* 0x000000000000094d */ /* 0x000fea0003800000 */
[----:B-----5:R-:W-:Y:S01]  /*14f70*/  IADD3 R6, P0, R14, 0x70, RZ ;  /* 0x000000700e067810 */ /* 0x020fe20007f1e0ff */
[----:B-12---:R-:W-:Y:S01]  /*14f80*/  IMAD.MOV.U32 R2, RZ, RZ, R10 ;  /* 0x000000ffff027224 */ /* 0x006fe200078e000a */
        /* <DEDUP_REMOVED lines=14> */
.L_x_1145:
[----:B--2---:R-:W2:Y:S01]  /*15070*/  LDL.LU R12, [R1+0x28] ;  /* 0x00002800010c7983 */ /* 0x004ea20000300800 */
[----:B------:R-:W1:Y:S01]  /*15080*/  LDC.U8 R2, c[0x0][0x329] ;  /* 0x0000ca40ff027b82 */ /* 0x000e620000000000 */
[----:B------:R-:W-:Y:S01]  /*15090*/  SHF.R.S32.HI R11, RZ, 0x1f, R25 ;  /* 0x0000001fff0b7819 */ /* 0x000fe20000011419 */
[----:B------:R-:W-:Y:S03]  /*150a0*/  BSSY B0, `(.L_x_1209) ;  /* 0x0000042000007945 */ /* 0x000fe60003800000 */
[----:B------:R-:W-:-:S03]  /*150b0*/  LEA.HI R11, R11, R25, RZ, 0x3 ;  /* 0x000000190b0b7211 */ /* 0x000fc600078f18ff */
[----:B------:R-:W3:Y:S01]  /*150c0*/  LDC.U8 R0, c[0x0][0x328] ;  /* 0x0000ca00ff007b82 */ /* 0x000ee20000000000 */
[----:B------:R-:W-:-:S05]  /*150d0*/  LOP3.LUT R10, R11, 0xfffffff8, RZ, 0xc0, !PT ;  /* 0xfffffff80b0a7812 */ /* 0x000fca00078ec0ff */
[----:B------:R-:W-:Y:S01]  /*150e0*/  IMAD.IADD R17, R25, 0x1, -R10 ;  /* 0x0000000119117824 */ /* 0x000fe200078e0a0a */
[----:B------:R-:W-:-:S04]  /*150f0*/  SHF.R.S32.HI R10, RZ, 0x3, R11 ;  /* 0x00000003ff0a7819 */ /* 0x000fc8000001140b */
[----:B------:R-:W-:Y:S02]  /*15100*/  SHF.L.U32 R15, R17, 0x3, RZ ;  /* 0x00000003110f7819 */ /* 0x000fe400000006ff */
[----:B------:R-:W-:Y:S02]  /*15110*/  SHF.R.S32.HI R11, RZ, 0x1f, R10 ;  /* 0x0000001fff0b7819 */ /* 0x000fe4000001140a */
[----:B-1----:R-:W-:Y:S02]  /*15120*/  ISETP.NE.AND P1, PT, R2, RZ, PT ;  /* 0x000000ff0200720c */ /* 0x002fe40003f25270 */
[----:B---3--:R-:W-:-:S04]  /*15130*/  ISETP.NE.AND P3, PT, R0, RZ, PT ;  /* 0x000000ff0000720c */ /* 0x008fc80003f65270 */
[----:B------:R-:W-:-:S07]  /*15140*/  ISETP.NE.OR P2, PT, R2, RZ, !P3 ;  /* 0x000000ff0200720c */ /* 0x000fce0005f45670 */
[----:B------:R-:W-:Y:S02]  /*15150*/  @P1 IMAD.MOV.U32 R0, RZ, RZ, c[0x0][0x210] ;  /* 0x00008400ff001624 */ /* 0x000fe400078e00ff */
[----:B------:R-:W-:Y:S02]  /*15160*/  @!P1 IMAD.MOV.U32 R4, RZ, RZ, c[0x0][0x214] ;  /* 0x00008500ff049624 */ /* 0x000fe400078e00ff */
[----:B------:R-:W-:Y:S02]  /*15170*/  @P1 IMAD R0, R0, c[0x0][0x214], RZ ;  /* 0x0000850000001a24 */ /* 0x000fe400078e02ff */
[----:B------:R-:W-:Y:S01]  /*15180*/  @P1 IMAD.MOV.U32 R16, RZ, RZ, c[0x0][0x210] ;  /* 0x00008400ff101624 */ /* 0x000fe200078e00ff */
[----:B------:R-:W-:Y:S01]  /*15190*/  @!P1 SEL R0, R4, c[0x0][0x234], !P3 ;  /* 0x00008d0004009a07 */ /* 0x000fe20005800000 */
[----:B------:R-:W-:Y:S01]  /*151a0*/  @!P1 IMAD.MOV.U32 R16, RZ, RZ, 0x1 ;  /* 0x00000001ff109424 */ /* 0x000fe200078e00ff */
[C---:B--2---:R-:W-:Y:S02]  /*151b0*/  ISETP.NE.AND P4, PT, R12.reuse, -0x1, PT ;  /* 0xffffffff0c00780c */ /* 0x044fe40003f85270 */
[----:B------:R-:W-:-:S11]  /*151c0*/  ISETP.NE.OR P0, PT, R12, -0x1, P2 ;  /* 0xffffffff0c00780c */ /* 0x000fd60001705670 */
[----:B------:R-:W-:Y:S01]  /*151d0*/  @P4 IMAD.WIDE.U32 R2, R12, c[0x0][0x1e8], RZ ;  /* 0x00007a000c024a25 */ /* 0x000fe200078e00ff */
[----:B------:R-:W-:-:S03]  /*151e0*/  @!P4 SHF.R.S32.HI R6, RZ, 0x1f, R14 ;  /* 0x0000001fff06c819 */ /* 0x000fc6000001140e */
[----:B------:R-:W-:Y:S01]  /*151f0*/  @P4 IMAD R9, R12, c[0x0][0x1ec], R3 ;  /* 0x00007b000c094a24 */ /* 0x000fe200078e0203 */
[----:B------:R-:W-:Y:S01]  /*15200*/  @P4 MOV R7, R2 ;  /* 0x0000000200074202 */ /* 0x000fe20000000f00 */
[----:B------:R-:W-:Y:S02]  /*15210*/  @P1 IMAD.MOV.U32 R3, RZ, RZ, 0x1 ;  /* 0x00000001ff031424 */ /* 0x000fe400078e00ff */
[----:B------:R-:W-:Y:S02]  /*15220*/  @!P1 IMAD R3, R0, c[0x0][0x1c0], RZ ;  /* 0x0000700000039a24 */ /* 0x000fe400078e02ff */
[----:B------:R-:W-:Y:S02]  /*15230*/  @!P4 IMAD R2, R6, c[0x0][0x1e0], RZ ;  /* 0x000078000602ca24 */ /* 0x000fe400078e02ff */
[----:B------:R-:W-:-:S04]  /*15240*/  @!P4 IMAD.WIDE.U32 R4, R14, c[0x0][0x1e0], RZ ;  /* 0x000078000e04ca25 */ /* 0x000fc800078e00ff */
[C---:B------:R-:W-:Y:S02]  /*15250*/  IMAD R6, R14.reuse, R3, RZ ;  /* 0x000000030e067224 */ /* 0x040fe400078e02ff */
[C---:B------:R-:W-:Y:S02]  /*15260*/  @!P0 IMAD R12, R14.reuse, c[0x0][0x214], RZ ;  /* 0x000085000e0c8a24 */ /* 0x040fe400078e02ff */
[----:B------:R-:W-:Y:S01]  /*15270*/  @!P4 IMAD R8, R14, c[0x0][0x1e4], R2 ;  /* 0x000079000e08ca24 */ /* 0x000fe200078e0202 */
[----:B------:R-:W-:Y:S01]  /*15280*/  SEL R6, R6, RZ, P2 ;  /* 0x000000ff06067207 */ /* 0x000fe20001000000 */
[----:B------:R-:W-:Y:S01]  /*15290*/  IMAD.IADD R14, R19, 0x1, -R27 ;  /* 0x00000001130e7824 */ /* 0x000fe200078e0a1b */
[----:B------:R-:W-:Y:S01]  /*152a0*/  CS2R R2, SRZ ;  /* 0x0000000000027805 */ /* 0x000fe2000001ff00 */
[----:B------:R-:W-:Y:S01]  /*152b0*/  @!P4 IMAD.MOV.U32 R7, RZ, RZ, R4 ;  /* 0x000000ffff07c224 */ /* 0x000fe200078e0004 */
[--C-:B------:R-:W-:Y:S01]  /*152c0*/  @!P2 SHF.R.S32.HI R3, RZ, 0x1f, R12.reuse ;  /* 0x0000001fff03a819 */ /* 0x100fe2000001140c */
[----:B------:R-:W-:Y:S01]  /*152d0*/  @!P2 IMAD.MOV.U32 R2, RZ, RZ, R12 ;  /* 0x000000ffff02a224 */ /* 0x000fe200078e000c */
[----:B------:R1:W-:Y:S01]  /*152e0*/  @!P0 STL [R1+0x28], R12 ;  /* 0x0000280c01008387 */ /* 0x0003e20000100800 */
[----:B------:R-:W-:Y:S01]  /*152f0*/  @!P4 IADD3 R9, R5, R8, RZ ;  /* 0x000000080509c210 */ /* 0x000fe20007ffe0ff */
[----:B------:R-:W-:Y:S01]  /*15300*/  IMAD R6, R28, R0, R6 ;  /* 0x000000001c067224 */ /* 0x000fe200078e0206 */
[----:B------:R-:W-:Y:S01]  /*15310*/  ISETP.GE.AND P2, PT, R10, R14, PT ;  /* 0x0000000e0a00720c */ /* 0x000fe20003f46270 */
[----:B------:R-:W-:Y:S01]  /*15320*/  IMAD R0, R27, R16, RZ ;  /* 0x000000101b007224 */ /* 0x000fe200078e02ff */
[----:B------:R-:W-:-:S02]  /*15330*/  SHF.R.S32.HI R8, RZ, 0x1f, R28 ;  /* 0x0000001fff087819 */ /* 0x000fc4000001141c */
[C---:B------:R-:W-:Y:S02]  /*15340*/  IADD3 R4, P0, R15.reuse, R7, RZ ;  /* 0x000000070f047210 */ /* 0x040fe40007f1e0ff */
[C---:B------:R-:W-:Y:S01]  /*15350*/  IADD3 R27, R15.reuse, 0x40, RZ ;  /* 0x000000400f1b7810 */ /* 0x040fe20007ffe0ff */
[----:B------:R-:W-:Y:S01]  /*15360*/  IMAD R8, R8, c[0x0][0x1f0], RZ ;  /* 0x00007c0008087a24 */ /* 0x000fe200078e02ff */
[----:B------:R-:W-:Y:S02]  /*15370*/  LEA.HI.X.SX32 R5, R15, R9, 0x1, P0 ;  /* 0x000000090f057211 */ /* 0x000fe400000f0eff */
[----:B------:R-:W-:Y:S01]  /*15380*/  SHF.R.S32.HI R9, RZ, 0x1f, R0 ;  /* 0x0000001fff097819 */ /* 0x000fe20000011400 */
[----:B------:R-:W-:Y:S01]  /*15390*/  IMAD R8, R28, c[0x0][0x1f4], R8 ;  /* 0x00007d001c087a24 */ /* 0x000fe200078e0208 */
[--C-:B------:R-:W-:Y:S02]  /*153a0*/  IADD3 R20, P1, P0, R0, R2, R6.reuse ;  /* 0x0000000200147210 */ /* 0x100fe4000783e006 */
[----:B------:R-:W-:Y:S01]  /*153b0*/  SHF.R.S32.HI R0, RZ, 0x1f, R6 ;  /* 0x0000001fff007819 */ /* 0x000fe20000011406 */
[----:B------:R-:W-:-:S03]  /*153c0*/  IMAD.WIDE R6, R22, 0x80, R10 ;  /* 0x0000008016067825 */ /* 0x000fc600078e020a */
[----:B------:R-:W-:Y:S01]  /*153d0*/  IADD3.X R18, R9, R3, R0, P1, P0 ;  /* 0x0000000309127210 */ /* 0x000fe20000fe0400 */
[----:B-1----:R-:W-:-:S05]  /*153e0*/  IMAD.WIDE.U32 R12, R28, c[0x0][0x1f0], R4 ;  /* 0x00007c001c0c7a25 */ /* 0x002fca00078e0004 */
[----:B------:R-:W-:Y:S01]  /*153f0*/  IADD3 R9, R8, R13, RZ ;  /* 0x0000000d08097210 */ /* 0x000fe20007ffe0ff */
        /* <DEDUP_REMOVED lines=12> */
.L_x_1210:
[----:B------:R-:W-:Y:S05]  /*154c0*/  BSYNC B0 ;  /* 0x0000000000007941 */ /* 0x000fea0003800000 */
.L_x_1209:
        /* <DEDUP_REMOVED lines=18> */
.L_x_1212:
[----:B------:R-:W-:Y:S05]  /*155f0*/  BSYNC B0 ;  /* 0x0000000000007941 */ /* 0x000fea0003800000 */
.L_x_1211:
        /* <DEDUP_REMOVED lines=18> */
.L_x_1214:
[----:B------:R-:W-:Y:S05]  /*15720*/  BSYNC B0 ;  /* 0x0000000000007941 */ /* 0x000fea0003800000 */
.L_x_1213:
        /* <DEDUP_REMOVED lines=18> */
.L_x_1216:
[----:B------:R-:W-:Y:S05]  /*15850*/  BSYNC B0 ;  /* 0x0000000000007941 */ /* 0x000fea0003800000 */
.L_x_1215:
        /* <DEDUP_REMOVED lines=18> */
.L_x_1218:
[----:B------:R-:W-:Y:S05]  /*15980*/  BSYNC B0 ;  /* 0x0000000000007941 */ /* 0x000fea0003800000 */
.L_x_1217:
        /* <DEDUP_REMOVED lines=18> */
.L_x_1220:
[----:B------:R-:W-:Y:S05]  /*15ab0*/  BSYNC B0 ;  /* 0x0000000000007941 */ /* 0x000fea0003800000 */
.L_x_1219:
        /* <DEDUP_REMOVED lines=18> */
.L_x_1222:
[----:B------:R-:W-:Y:S05]  /*15be0*/  BSYNC B0 ;  /* 0x0000000000007941 */ /* 0x000fea0003800000 */
.L_x_1221:
        /* <DEDUP_REMOVED lines=18> */
.L_x_1224:
[----:B------:R-:W-:Y:S05]  /*15d10*/  BSYNC B0 ;  /* 0x0000000000007941 */ /* 0x000fea0003800000 */
.L_x_1223:
[----:B------:R-:W-:-:S04]  /*15d20*/  ISETP.NE.AND P6, PT, R17, RZ, PT ;  /* 0x000000ff1100720c */ /* 0x000fc80003fc5270 */
[-C--:B------:R-:W-:Y:S02]  /*15d30*/  ISETP.GE.OR P2, PT, R10, R14.reuse, P6 ;  /* 0x0000000e0a00720c */ /* 0x080fe40003746670 */
[-C--:B------:R-:W-:Y:S02]  /*15d40*/  ISETP.GE.OR P1, PT, R26, R14.reuse, P6 ;  /* 0x0000000e1a00720c */ /* 0x080fe40003726670 */
[-C--:B------:R-:W-:Y:S02]  /*15d50*/  ISETP.GE.OR P5, PT, R25, R14.reuse, P6 ;  /* 0x0000000e1900720c */ /* 0x080fe400037a6670 */
[-C--:B------:R-:W-:Y:S02]  /*15d60*/  ISETP.GE.OR P4, PT, R24, R14.reuse, P6 ;  /* 0x0000000e1800720c */ /* 0x080fe40003786670 */
[----:B------:R-:W-:-:S05]  /*15d70*/  ISETP.GE.OR P3, PT, R23, R14, P6 ;  /* 0x0000000e1700720c */ /* 0x000fca0003766670 */
[----:B------:R-:W-:-:S04]  /*15d80*/  @!P2 IMAD R0, R10, R16, RZ ;  /* 0x000000100a00a224 */ /* 0x000fc800078e02ff */
[----:B------:R-:W-:Y:S01]  /*15d90*/  @!P5 IMAD R7, R25, R16, RZ ;  /* 0x000000101907d224 */ /* 0x000fe200078e02ff */
[----:B-1----:R-:W-:Y:S01]  /*15da0*/  @!P2 IADD3 R3, P0, R0, R20, RZ ;  /* 0x000000140003a210 */ /* 0x002fe20007f1e0ff */
[----:B------:R-:W-:-:S03]  /*15db0*/  @!P4 IMAD R5, R24, R16, RZ ;  /* 0x000000101805c224 */ /* 0x000fc600078e02ff */
[----:B------:R-:W-:Y:S01]  /*15dc0*/  @!P2 LEA.HI.X.SX32 R4, R0, R18, 0x1, P0 ;  /* 0x000000120004a211 */ /* 0x000fe200000f0eff */
[----:B------:R-:W-:Y:S01]  /*15dd0*/  @!P1 IMAD R0, R26, R16, RZ ;  /* 0x000000101a009224 */ /* 0x000fe200078e02ff */
[----:B------:R-:W-:-:S04]  /*15de0*/  @!P2 LEA R2, P0, R3, c[0x0][0x200], 0x2 ;  /* 0x000080000302aa11 */ /* 0x000fc800078010ff */
[----:B------:R-:W-:Y:S01]  /*15df0*/  @!P2 LEA.HI.X R3, R3, c[0x0][0x204], R4, 0x2, P0 ;  /* 0x000081000303aa11 */ /* 0x000fe200000f1404 */
[----:B------:R-:W-:Y:S01]  /*15e00*/  @!P2 IMAD.MOV.U32 R4, RZ, RZ, 0x7f800000 ;  /* 0x7f800000ff04a424 */ /* 0x000fe200078e00ff */
[----:B------:R-:W-:-:S04]  /*15e10*/  @!P1 IADD3 R6, P0, R0, R20, RZ ;  /* 0x0000001400069210 */ /* 0x000fc80007f1e0ff */
[----:B------:R1:W-:Y:S02]  /*15e20*/  @!P2 STG.E [R2.64], R4 ;  /* 0x000000040200a986 */ /* 0x0003e4000c101904 */
[----:B-1----:R-:W-:Y:S02]  /*15e30*/  @!P1 LEA.HI.X.SX32 R3, R0, R18, 0x1, P0 ;  /* 0x0000001200039211 */ /* 0x002fe400000f0eff */
[C---:B------:R-:W-:Y:S02]  /*15e40*/  @!P1 LEA R2, P2, R6.reuse, c[0x0][0x200], 0x2 ;  /* 0x0000800006029a11 */ /* 0x040fe400078410ff */
[C---:B------:R-:W-:Y:S02]  /*15e50*/  @!P5 IADD3 R0, P0, R7.reuse, R20, RZ ;  /* 0x000000140700d210 */ /* 0x040fe40007f1e0ff */
[----:B------:R-:W-:Y:S02]  /*15e60*/  @!P1 LEA.HI.X R3, R6, c[0x0][0x204], R3, 0x2, P2 ;  /* 0x0000810006039a11 */ /* 0x000fe400010f1403 */
[----:B------:R-:W-:-:S02]  /*15e70*/  @!P5 LEA.HI.X.SX32 R6, R7, R18, 0x1, P0 ;  /* 0x000000120706d211 */ /* 0x000fc400000f0eff */
[C---:B------:R-:W-:Y:S02]  /*15e80*/  @!P5 LEA R12, P2, R0.reuse, c[0x0][0x200], 0x2 ;  /* 0x00008000000cda11 */ /* 0x040fe400078410ff */
[C---:B------:R-:W-:Y:S02]  /*15e90*/  @!P4 IADD3 R4, P0, R5.reuse, R20, RZ ;  /* 0x000000140504c210 */ /* 0x040fe40007f1e0ff */
[----:B------:R-:W-:Y:S01]  /*15ea0*/  @!P5 LEA.HI.X R13, R0, c[0x0][0x204], R6, 0x2, P2 ;  /* 0x00008100000dda11 */ /* 0x000fe200010f1406 */
[----:B------:R-:W-:Y:S01]  /*15eb0*/  @!P1 IMAD.MOV.U32 R6, RZ, RZ, 0x7f800000 ;  /* 0x7f800000ff069424 */ /* 0x000fe200078e00ff */
[----:B------:R-:W-:Y:S02]  /*15ec0*/  ISETP.GE.OR P2, PT, R22, R14, P6 ;  /* 0x0000000e1600720c */ /* 0x000fe40003746670 */
[----:B------:R-:W-:Y:S01]  /*15ed0*/  @!P4 LEA.HI.X.SX32 R0, R5, R18, 0x1, P0 ;  /* 0x000000120500c211 */ /* 0x000fe200000f0eff */
[----:B------:R-:W-:Y:S01]  /*15ee0*/  @!P3 IMAD R5, R23, R16, RZ ;  /* 0x000000101705b224 */ /* 0x000fe200078e02ff */
[----:B------:R-:W-:Y:S01]  /*15ef0*/  @!P4 LEA R10, P0, R4, c[0x0][0x200], 0x2 ;  /* 0x00008000040aca11 */ /* 0x000fe200078010ff */
[----:B------:R1:W-:Y:S01]  /*15f00*/  @!P1 STG.E [R2.64], R6 ;  /* 0x0000000602009986 */ /* 0x0003e2000c101904 */
[----:B------:R-:W-:-:S02]  /*15f10*/  ISETP.GE.OR P1, PT, R19, R14, P6 ;  /* 0x0000000e1300720c */ /* 0x000fc40003726670 */
[----:B------:R-:W-:Y:S01]  /*15f20*/  @!P4 LEA.HI.X R11, R4, c[0x0][0x204], R0, 0x2, P0 ;  /* 0x00008100040bca11 */ /* 0x000fe200000f1400 */
[----:B------:R-:W-:Y:S01]  /*15f30*/  @!P5 IMAD.MOV.U32 R4, RZ, RZ, 0x7f800000 ;  /* 0x7f800000ff04d424 */ /* 0x000fe200078e00ff */
[----:B------:R-:W-:Y:S02]  /*15f40*/  @!P3 IADD3 R0, P0, R5, R20, RZ ;  /* 0x000000140500b210 */ /* 0x000fe40007f1e0ff */
[----:B------:R-:W-:Y:S02]  /*15f50*/  ISETP.GE.OR P6, PT, R21, R14, P6 ;  /* 0x0000000e1500720c */ /* 0x000fe400037c6670 */
[----:B------:R2:W-:Y:S01]  /*15f60*/  @!P5 STG.E [R12.64], R4 ;  /* 0x000000040c00d986 */ /* 0x0005e2000c101904 */
[----:B-1----:R-:W-:Y:S01]  /*15f70*/  @!P3 LEA.HI.X.SX32 R2, R5, R18, 0x1, P0 ;  /* 0x000000120502b211 */ /* 0x002fe200000f0eff */
[----:B------:R-:W-:Y:S01]  /*15f80*/  @!P2 IMAD R3, R22, R16, RZ ;  /* 0x000000101603a224 */ /* 0x000fe200078e02ff */
[----:B------:R-:W-:Y:S01]  /*15f90*/  @!P3 LEA R8, P0, R0, c[0x0][0x200], 0x2 ;  /* 0x000080000008ba11 */ /* 0x000fe200078010ff */
[----:B------:R-:W-:-:S03]  /*15fa0*/  @!P3 IMAD.MOV.U32 R5, RZ, RZ, 0x7f800000 ;  /* 0x7f800000ff05b424 */ /* 0x000fc600078e00ff */
[----:B------:R-:W-:Y:S01]  /*15fb0*/  @!P3 LEA.HI.X R9, R0, c[0x0][0x204], R2, 0x2, P0 ;  /* 0x000081000009ba11 */ /* 0x000fe200000f1402 */
[----:B------:R-:W-:Y:S01]  /*15fc0*/  @!P1 IMAD R2, R19, R16, RZ ;  /* 0x0000001013029224 */ /* 0x000fe200078e02ff */
[----:B------:R-:W-:Y:S01]  /*15fd0*/  @!P2 IADD3 R0, P0, R3, R20, RZ ;  /* 0x000000140300a210 */ /* 0x000fe20007f1e0ff */
[----:B--2---:R-:W-:-:S03]  /*15fe0*/  @!P2 IMAD.MOV.U32 R4, RZ, RZ, 0x7f800000 ;  /* 0x7f800000ff04a424 */ /* 0x004fc600078e00ff */
[----:B------:R-:W-:Y:S02]  /*15ff0*/  @!P2 LEA.HI.X.SX32 R3, R3, R18, 0x1, P0 ;  /* 0x000000120303a211 */ /* 0x000fe400000f0eff */
[----:B------:R-:W-:-:S04]  /*16000*/  @!P2 LEA R6, P0, R0, c[0x0][0x200], 0x2 ;  /* 0x000080000006aa11 */ /* 0x000fc800078010ff */
[----:B------:R-:W-:Y:S02]  /*16010*/  @!P2 LEA.HI.X R7, R0, c[0x0][0x204], R3, 0x2, P0 ;  /* 0x000081000007aa11 */ /* 0x000fe400000f1403 */
[----:B------:R-:W-:-:S04]  /*16020*/  @!P1 IADD3 R0, P0, R2, R20, RZ ;  /* 0x0000001402009210 */ /* 0x000fc80007f1e0ff */
[----:B------:R-:W-:Y:S02]  /*16030*/  @!P1 LEA.HI.X.SX32 R3, R2, R18, 0x1, P0 ;  /* 0x0000001202039211 */ /* 0x000fe400000f0eff */
        /* <DEDUP_REMOVED lines=9> */
[----:B--2---:R-:W-:-:S05]  /*160d0*/  IMAD R0, R21, R16, RZ ;  /* 0x0000001015007224 */ /* 0x004fca00078e02ff */
[----:B------:R-:W-:-:S04]  /*160e0*/  IADD3 R3, P0, R0, R20, RZ ;  /* 0x0000001400037210 */ /* 0x000fc80007f1e0ff */
[----:B------:R-:W-:Y:S02]  /*160f0*/  LEA.HI.X.SX32 R0, R0, R18, 0x1, P0 ;  /* 0x0000001200007211 */ /* 0x000fe400000f0eff */
[----:B------:R-:W-:-:S04]  /*16100*/  LEA R2, P0, R3, c[0x0][0x200], 0x2 ;  /* 0x0000800003027a11 */ /* 0x000fc800078010ff */
[----:B------:R-:W-:Y:S01]  /*16110*/  LEA.HI.X R3, R3, c[0x0][0x204], R0, 0x2, P0 ;  /* 0x0000810003037a11 */ /* 0x000fe200000f1400 */
[----:B------:R-:W-:-:S05]  /*16120*/  IMAD.MOV.U32 R0, RZ, RZ, 0x7f800000 ;  /* 0x7f800000ff007424 */ /* 0x000fca00078e00ff */
[----:B------:R-:W-:Y:S01]  /*16130*/  STG.E [R2.64], R0 ;  /* 0x0000000002007986 */ /* 0x000fe2000c101904 */
[----:B------:R-:W-:Y:S05]  /*16140*/  EXIT ;  /* 0x000000000000794d */ /* 0x000fea0003800000 */
.L_x_1225:
        /* <DEDUP_REMOVED lines=11> */
.L_x_1415:


//--------------------- .text._ZN5flash16flash_fwd_kernelI23Flash_fwd_kernel_traitsILi128ELi128ELi32ELi4ELb0ELb0EN7cutlass10bfloat16_tE19Flash_kernel_traitsILi128ELi128ELi32ELi4ES3_EELb1ELb1ELb0ELb1ELb0ELb0ELb0ELb1EEEvNS_16Flash_fwd_paramsE --------------------------
	.section	.text._ZN5flash16flash_fwd_kernelI23Flash_fwd_kernel_traitsILi128ELi128ELi32ELi4ELb0ELb0EN7cutlass10bfloat16_tE19Flash_kernel_traitsILi128ELi128ELi32ELi4ES3_EELb1ELb1ELb0ELb1ELb0ELb0ELb0ELb1EEEvNS_16Flash_fwd_paramsE,"ax",@progbits
	.sectioninfo	@"SHI_REGISTERS=255"
	.align	128
        .global         _ZN5flash16flash_fwd_kernelI23Flash_fwd_kernel_traitsILi128ELi128ELi32ELi4ELb0ELb0EN7cutlass10bfloat16_tE19Flash_kernel_traitsILi128ELi128ELi32ELi4ES3_EELb1ELb1ELb0ELb1ELb0ELb0ELb0ELb1EEEvNS_16Flash_fwd_paramsE
        .type           _ZN5flash16flash_fwd_kernelI23Flash_fwd_kernel_traitsILi128ELi128ELi32ELi4ELb0ELb0EN7cutlass10bfloat16_tE19Flash_kernel_traitsILi128ELi128ELi32ELi4ES3_EELb1ELb1ELb0ELb1ELb0ELb0ELb0ELb1EEEvNS_16Flash_fwd_paramsE,@function
        .size           _ZN5flash16flash_fwd_kernelI23Flash_fwd_kernel_traitsILi128ELi128ELi32ELi4ELb0ELb0EN7cutlass10bfloat16_tE19Flash_kernel_traitsILi128ELi128ELi32ELi4ES3_EELb1ELb1ELb0ELb1ELb0ELb0ELb0ELb1EEEvNS_16Flash_fwd_paramsE,(.L_x_1416 - _ZN5flash16flash_fwd_kernelI23Flash_fwd_kernel_traitsILi128ELi128ELi32ELi4ELb0ELb0EN7cutlass10bfloat16_tE19Flash_kernel_traitsILi128ELi128ELi32ELi4ES3_EELb1ELb1ELb0ELb1ELb0ELb0ELb0ELb1EEEvNS_16Flash_fwd_paramsE)
        .other          _ZN5flash16flash_fwd_kernelI23Flash_fwd_kernel_traitsILi128ELi128ELi32ELi4ELb0ELb0EN7cutlass10bfloat16_tE19Flash_kernel_traitsILi128ELi128ELi32ELi4ES3_EELb1ELb1ELb0ELb1ELb0ELb0ELb0ELb1EEEvNS_16Flash_fwd_paramsE,@"STO_CUDA_ENTRY STV_DEFAULT"
_ZN5flash16flash_fwd_kernelI23Flash_fwd_kernel_traitsILi128ELi128ELi32ELi4ELb0ELb0EN7cutlass10bfloat16_tE19Flash_kernel_traitsILi128ELi128ELi32ELi4ES3_EELb1ELb1ELb0ELb1ELb0ELb0ELb0ELb1EEEvNS_16Flash_fwd_paramsE:
.text._ZN5flash16flash_fwd_kernelI23Flash_fwd_kernel_traitsILi128ELi128ELi32ELi4ELb0ELb0EN7cutlass10bfloat16_tE19Flash_kernel_traitsILi128ELi128ELi32ELi4ES3_EELb1ELb1ELb0ELb1ELb0ELb0ELb0ELb1EEEvNS_16Flash_fwd_paramsE:
        /* <DEDUP_REMOVED lines=12> */
[----:B------:R-:W-:-:S03]  /*00c0*/  ULDC.64 UR4, c[0x0][0x240] ;  /* 0x0000900000047ab9 */ /* 0x000fc60000000a00 */
[----:B------:R3:W4:Y:S02]  /*00d0*/  @P2 LDG.E.64 R4, [R2.64] ;  /* 0x0000001c02042981 */ /* 0x000724000c1e1b00 */
[----:B---3--:R-:W-:Y:S01]  /*00e0*/  @P2 MOV R2, R7 ;  /* 0x0000000700022202 */ /* 0x008fe20000000f00 */
[----:B------:R-:W-:-:S06]  /*00f0*/  @P2 IMAD.MOV.U32 R3, RZ, RZ, R8 ;  /* 0x000000ffff032224 */ /* 0x000fcc00078e0008 */
[----:B------:R-:W3:Y:S01]  /*0100*/  @P2 LDG.E.64 R2, [R2.64] ;  /* 0x0000001c02022981 */ /* 0x000ee2000c1e1b00 */
[----:B------:R-:W5:Y:S01]  /*0110*/  S2UR UR14, SR_CTAID.Y ;  /* 0x00000000000e79c3 */ /* 0x000f620000002600 */
[----:B------:R-:W-:Y:S02]  /*0120*/  UISETP.NE.U32.AND UP2, UPT, URZ, UR4, UPT ;  /* 0x000000043f00728c */ /* 0x000fe4000bf45070 */
[----:B------:R-:W-:Y:S02]  /*0130*/  UMOV UR9, 0x4 ;  /* 0x0000000400097882 */ /* 0x000fe40000000000 */
[----:B------:R-:W-:Y:S02]  /*0140*/  UISETP.NE.AND.EX UP2, UPT, URZ, UR5, UPT, UP2 ;  /* 0x000000053f00728c */ /* 0x000fe4000bf45320 */
[----:B------:R-:W-:Y:S01]  /*0150*/  ULDC.64 UR10, c[0x0][0x240] ;  /* 0x00009000000a7ab9 */ /* 0x000fe20000000a00 */
[----:B------:R-:W1:Y:S01]  /*0160*/  S2UR UR12, SR_CTAID.Z ;  /* 0x00000000000c79c3 */ /* 0x000e620000002700 */
[----:B------:R-:W-:-:S02]  /*0170*/  ULDC.64 UR4, c[0x0][0x250] ;  /* 0x0000940000047ab9 */ /* 0x000fc40000000a00 */
[----:B------:R-:W-:Y:S01]  /*0180*/  PLOP3.LUT P0, PT, PT, PT, UP2, 0x80, 0x0 ;  /* 0x000000000000781c */ /* 0x000fe20003f0f028 */
[----:B------:R-:W-:Y:S02]  /*0190*/  ULDC.U8 UR8, c[0x0][0x312] ;  /* 0x0000c48000087ab9 */ /* 0x000fe40000000000 */
[----:B------:R-:W-:Y:S02]  /*01a0*/  UISETP.NE.U32.AND UP0, UPT, URZ, UR4, UPT ;  /* 0x000000043f00728c */ /* 0x000fe4000bf05070 */
[----:B------:R-:W-:Y:S02]  /*01b0*/  UISETP.NE.AND UP3, UPT, UR8, URZ, UPT ;  /* 0x0000003f0800728c */ /* 0x000fe4000bf65270 */
[----:B------:R-:W-:-:S03]  /*01c0*/  UISETP.NE.AND.EX UP0, UPT, URZ, UR5, UPT, UP0 ;  /* 0x000000053f00728c */ /* 0x000fc6000bf05300 */
[----:B------:R-:W-:Y:S02]  /*01d0*/  ULDC.64 UR4, c[0x0][0x250] ;  /* 0x0000940000047ab9 */ /* 0x000fe40000000a00 */
[----:B-----5:R-:W-:Y:S02]  /*01e0*/  UIMAD.WIDE UR10, UR14, UR9, UR10 ;  /* 0x000000090e0a72a5 */ /* 0x020fe4000f8e020a */
[----:B-1----:R-:W-:-:S06]  /*01f0*/  ULOP3.LUT UR6, UR12, UR25, UR14, 0xfe, !UPT ;  /* 0x000000190c067292 */ /* 0x002fcc000f8efe0e */
[----:B--2---:R-:W-:Y:S01]  /*0200*/  LOP3.LUT P3, RZ, R24, UR6, RZ, 0xfc, !PT ;  /* 0x0000000618ff7c12 */ /* 0x004fe2000f86fcff */
[----:B------:R-:W-:Y:S02]  /*0210*/  ULDC.64 UR6, c[0x0][0x248] ;  /* 0x0000920000067ab9 */ /* 0x000fe40000000a00 */
[----:B------:R-:W-:-:S04]  /*0220*/  UISETP.EQ.U32.AND UP1, UPT, URZ, UR6, UPT ;  /* 0x000000063f00728c */ /* 0x000fc8000bf22070 */
[----:B------:R-:W-:-:S03]  /*0230*/  UISETP.EQ.OR.EX UP1, UPT, URZ, UR7, !UP3, UP1 ;  /* 0x000000073f00728c */ /* 0x000fc6000df22710 */
[----:B------:R-:W-:-:S03]  /*0240*/  ULDC.64 UR6, c[0x0][0x248] ;  /* 0x0000920000067ab9 */ /* 0x000fc60000000a00 */
[----:B------:R-:W-:Y:S02]  /*0250*/  @!P3 IMAD.MOV.U32 R10, RZ, RZ, c[0x0][0x308] ;  /* 0x0000c200ff0ab624 */ /* 0x000fe400078e00ff */
[----:B------:R-:W-:Y:S01]  /*0260*/  @!P3 IMAD.MOV.U32 R11, RZ, RZ, c[0x0][0x30c] ;  /* 0x0000c300ff0bb624 */ /* 0x000fe200078e00ff */
[----:B------:R-:W-:Y:S02]  /*0270*/  UIMAD.WIDE UR6, UR14, UR9, UR6 ;  /* 0x000000090e0672a5 */ /* 0x000fe4000f8e0206 */
        /* <DEDUP_REMOVED lines=27> */
[----:B---3--:R-:W3:Y:S08]  /*0430*/  @P0 R2UR UR24, R9 ;  /* 0x00000000091803c2 */ /* 0x008ef000000e0000 */
[----:B----4-:R4:W3:Y:S01]  /*0440*/  @P0 R2UR UR27, R6 ;  /* 0x00000000061b03c2 */ /* 0x0108e200000e0000 */
[----:B------:R-:W-:-:S04]  /*0450*/  ISETP.NE.U32.AND P0, PT, RZ, c[0x0][0x248], PT ;  /* 0x00009200ff007a0c */ /* 0x000fc80003f05070 */
[----:B------:R-:W-:Y:S02]  /*0460*/  ISETP.NE.AND.EX P0, PT, RZ, c[0x0][0x24c], PT, P0 ;  /* 0x00009300ff007a0c */ /* 0x000fe40003f05300 */
[----:B----4-:R-:W-:Y:S01]  /*0470*/  SHF.R.S32.HI R6, RZ, 0x1f, R24 ;  /* 0x0000001fff067819 */ /* 0x010fe20000011418 */
[----:B---3--:R-:W-:Y:S01]  /*0480*/  @UP2 UIADD3 UR27, UR27, -UR24, URZ ;  /* 0x800000181b1b2290 */ /* 0x008fe2000fffe03f */
[----:B--2---:R2:W3:Y:S02]  /*0490*/  @P1 R2UR UR11, R4 ;  /* 0x00000000040b13c2 */ /* 0x0044e400000e0000 */
[----:B------:R-:W-:-:S04]  /*04a0*/  LEA.HI R14, R6, R24, RZ, 0x5 ;  /* 0x00000018060e7211 */ /* 0x000fc800078f28ff */
[----:B------:R-:W-:Y:S02]  /*04b0*/  @!UP2 ULDC UR27, c[0x0][0x214] ;  /* 0x00008500001baab9 */ /* 0x000fe40000000800 */
[----:B-----5:R4:W1:Y:S02]  /*04c0*/  @!P2 R2UR UR16, R0 ;  /* 0x000000000010a3c2 */ /* 0x02086400000e0000 */
[----:B----4-:R-:W-:-:S05]  /*04d0*/  LOP3.LUT R0, R14, 0xffffffe0, RZ, 0xc0, !PT ;  /* 0xffffffe00e007812 */ /* 0x010fca00078ec0ff */
[----:B------:R-:W-:Y:S01]  /*04e0*/  IMAD.IADD R89, R24, 0x1, -R0 ;  /* 0x0000000118597824 */ /* 0x000fe200078e0a00 */
[----:B-123--:R-:W-:Y:S05]  /*04f0*/  @!P0 BRA `(.L_x_1226) ;  /* 0x0000007000008947 */ /* 0x00efea0003800000 */
[----:B------:R-:W-:-:S13]  /*0500*/  PLOP3.LUT P0, PT, PT, PT, UP3, 0x80, 0x0 ;  /* 0x000000000000781c */ /* 0x000fda0003f0f038 */
[----:B------:R-:W2:Y:S04]  /*0510*/  @P0 LDG.E R0, [R2.64+0x4] ;  /* 0x0000041c02000981 */ /* 0x000ea8000c1e1900 */
[----:B------:R-:W3:Y:S01]  /*0520*/  @!P0 LDG.E R2, [R2.64] ;  /* 0x0000001c02028981 */ /* 0x000ee2000c1e1900 */
[----:B--2---:R-:W1:Y:S02]  /*0530*/  @P0 R2UR UR6, R0 ;  /* 0x00000000000603c2 */ /* 0x004e6400000e0000 */
[----:B-1----:R-:W-:-:S11]  /*0540*/  @UP3 UIADD3 UR6, UR6, -UR16, URZ ;  /* 0x8000001006063290 */ /* 0x002fd6000fffe03f */
[----:B---3--:R1:W2:Y:S02]  /*0550*/  @!P0 R2UR UR6, R2 ;  /* 0x00000000020683c2 */ /* 0x0082a400000e0000 */
[----:B-12---:R-:W-:Y:S05]  /*0560*/  BRA `(.L_x_1227) ;  /* 0x0000001000007947 */ /* 0x006fea0003800000 */
.L_x_1226:
[----:B------:R-:W-:Y:S02]  /*0570*/  ULDC UR6, c[0x0][0x218] ;  /* 0x0000860000067ab9 */ /* 0x000fe40000000800 */
.L_x_1227:
        /* <DEDUP_REMOVED lines=50> */
[----:B------:R-:W-:Y:S02]  /*08a0*/  @!UP1 UIMAD.WIDE.U32 UR22, UR14, UR6, URZ ;  /* 0x000000060e1692a5 */ /* 0x000fe4000f8e003f */
[----:B------:R-:W-:Y:S02]  /*08b0*/  @!UP1 UIMAD UR4, UR14, UR7, UR17 ;  /* 0x000000070e0492a4 */ /* 0x000fe4000f8e0211 */
[----:B------:R-:W-:Y:S02]  /*08c0*/  ULDC UR6, c[0x0][0x1c0] ;  /* 0x0000700000067ab9 */ /* 0x000fe40000000800 */
[----:B------:R-:W-:Y:S02]  /*08d0*/  UIMAD UR6, UR14, UR6, UR12 ;  /* 0x000000060e0672a4 */ /* 0x000fe4000f8e020c */
[----:B------:R-:W-:Y:S02]  /*08e0*/  @UP0 UIMAD UR7, UR13, UR5, UR21 ;  /* 0x000000050d0702a4 */ /* 0x000fe4000f8e0215 */
[----:B------:R-:W-:-:S02]  /*08f0*/  USHF.R.S32.HI UR13, URZ, 0x1f, UR12 ;  /* 0x0000001f3f0d7899 */ /* 0x000fc4000801140c */
[----:B------:R-:W-:Y:S02]  /*0900*/  ULDC UR5, c[0x0][0x224] ;  /* 0x0000890000057ab9 */ /* 0x000fe40000000800 */
[----:B------:R-:W-:Y:S02]  /*0910*/  UIMAD UR5, UR6, UR5, UR15 ;  /* 0x00000005060572a4 */ /* 0x000fe4000f8e020f */
[----:B------:R-:W-:Y:S02]  /*0920*/  USHF.L.U32 UR6, UR6, 0x5, URZ ;  /* 0x0000000506067899 */ /* 0x000fe4000800063f */
[----:B------:R-:W-:Y:S02]  /*0930*/  UIMAD UR34, UR5, UR34, URZ ;  /* 0x00000022052272a4 */ /* 0x000fe4000f8e023f */
[----:B------:R-:W-:Y:S02]  /*0940*/  USHF.R.S32.HI UR5, URZ, 0x1f, UR6 ;  /* 0x0000001f3f057899 */ /* 0x000fe40008011406 */
[----:B------:R-:W-:Y:S01]  /*0950*/  IADD3 R98, P2, P1, R7, UR6, R89 ;  /* 0x0000000607627c10 */ /* 0x000fe2000f95e059 */
[----:B------:R-:W-:-:S02]  /*0960*/  @UP1 UMOV UR6, UR18 ;  /* 0x0000001200061c82 */ /* 0x000fc40008000000 */
[----:B------:R-:W-:Y:S01]  /*0970*/  @!UP1 UIADD3 UR10, UR23, UR4, URZ ;  /* 0x00000004170a9290 */ /* 0x000fe2000fffe03f */
[----:B------:R-:W-:Y:S01]  /*0980*/  IADD3.X R91, R8, UR5, R0, P2, P1 ;  /* 0x00000005085b7c10 */ /* 0x000fe200097e2400 */
[----:B------:R1:W-:Y:S01]  /*0990*/  STL [R1+0xf0], R98 ;  /* 0x0000f06201007387 */ /* 0x0003e20000100800 */
[----:B------:R-:W-:Y:S01]  /*09a0*/  @!UP1 UMOV UR6, UR22 ;  /* 0x0000001600069c82 */ /* 0x000fe20008000000 */
[----:B------:R-:W-:Y:S05]  /*09b0*/  @P0 BRA `(.L_x_1229) ;  /* 0x000000c000000947 */ /* 0x000fea0003800000 */
[----:B------:R-:W-:Y:S02]  /*09c0*/  USHF.R.S32.HI UR17, URZ, 0x1f, UR11 ;  /* 0x0000001f3f117899 */ /* 0x000fe4000801140b */
        /* <DEDUP_REMOVED lines=8> */
[----:B------:R-:W-:-:S02]  /*0a50*/  UIMAD.WIDE.U32 UR20, UR14, UR4, UR18 ;  /* 0x000000040e1472a5 */ /* 0x000fc4000f8e0012 */
[----:B------:R-:W-:-:S04]  /*0a60*/  UIMAD UR7, UR14, UR5, UR7 ;  /* 0x000000050e0772a4 */ /* 0x000fc8000f8e0207 */
[----:B------:R-:W-:Y:S02]  /*0a70*/  UIADD3 UR7, UR21, UR7, URZ ;  /* 0x0000000715077290 */ /* 0x000fe4000fffe03f */
.L_x_1229:
        /* <DEDUP_REMOVED lines=11> */
[----:B--2---:R-:W-:Y:S02]  /*0b30*/  IABS R5, R5 ;  /* 0x0000000500057213 */ /* 0x004fe40000000000 */
[----:B---3--:R-:W-:-:S05]  /*0b40*/  IADD3 R2, R2, 0xffffffe, RZ ;  /* 0x0ffffffe02027810 */ /* 0x008fca0007ffe0ff */
        /* <DEDUP_REMOVED lines=31> */
.L_x_1230:
[CC--:B------:R-:W-:Y:S01]  /*0d40*/  LEA.HI R3, R6.reuse, R24.reuse, RZ, 0x3 ;  /* 0x0000001806037211 */ /* 0x0c0fe200078f18ff */
[----:B------:R-:W2:Y:S01]  /*0d50*/  S2R R16, SR_CTAID.Z ;  /* 0x0000000000107919 */ /* 0x000ea20000002700 */
[-C--:B------:R-:W-:Y:S01]  /*0d60*/  LEA.HI R23, R6, R24.reuse, RZ, 0x4 ;  /* 0x0000001806177211 */ /* 0x080fe200078f20ff */
[----:B------:R-:W-:Y:S01]  /*0d70*/  UIADD3 UR17, -UR15, UR27, URZ ;  /* 0x0000001b0f117290 */ /* 0x000fe2000fffe13f */
[----:B------:R-:W-:Y:S01]  /*0d80*/  SHF.R.S32.HI R2, RZ, 0x3, R3 ;  /* 0x00000003ff027819 */ /* 0x000fe20000011403 */
[----:B------:R-:W-:Y:S01]  /*0d90*/  IMAD.MOV.U32 R26, RZ, RZ, 0x10 ;  /* 0x00000010ff1a7424 */ /* 0x000fe200078e00ff */
        /* <DEDUP_REMOVED lines=11> */
[C---:B------:R-:W-:Y:S01]  /*0e50*/  IMAD R12, R3.reuse, c[0x0][0x1a0], RZ ;  /* 0x00006800030c7a24 */ /* 0x040fe200078e02ff */
[----:B------:R-:W-:Y:S01]  /*0e60*/  SHF.R.S32.HI R7, RZ, 0x1f, R4 ;  /* 0x0000001fff077819 */ /* 0x000fe20000011404 */
[----:B------:R-:W-:Y:S01]  /*0e70*/  IMAD R13, R3, c[0x0][0x198], RZ ;  /* 0x00006600030d7a24 */ /* 0x000fe200078e02ff */
[----:B------:R-:W-:Y:S01]  /*0e80*/  LOP3.LUT R6, R5, 0x38, R100, 0xf8, !PT ;  /* 0x0000003805067812 */ /* 0x000fe200078ef864 */
[C---:B------:R-:W-:Y:S01]  /*0e90*/  IMAD R12, R2.reuse, c[0x0][0x1a4], R12 ;  /* 0x00006900020c7a24 */ /* 0x040fe200078e020c */
[----:B------:R-:W-:Y:S01]  /*0ea0*/  SHF.R.U32.HI R5, RZ, 0x3, R5 ;  /* 0x00000003ff057819 */ /* 0x000fe20000011605 */
[----:B------:R-:W-:Y:S01]  /*0eb0*/  IMAD R13, R2, c[0x0][0x19c], R13 ;  /* 0x00006700020d7a24 */ /* 0x000fe200078e020d */
[----:B------:R-:W-:Y:S01]  /*0ec0*/  LEA.HI R22, R7, R4, RZ, 0x3 ;  /* 0x0000000407167211 */ /* 0x000fe200078f18ff */
[----:B------:R-:W-:Y:S01]  /*0ed0*/  IMAD.SHL.U32 R7, R8, 0x8, RZ ;  /* 0x0000000808077824 */ /* 0x000fe200078e00ff */
[----:B------:R-:W-:Y:S01]  /*0ee0*/  LOP3.LUT R6, R6, R5, RZ, 0x3c, !PT ;  /* 0x0000000506067212 */ /* 0x000fe200078e3cff */
[----:B------:R-:W-:Y:S01]  /*0ef0*/  IMAD.U32 R9, RZ, RZ, UR25 ;  /* 0x00000019ff097e24 */ /* 0x000fe2000f8e00ff */
[----:B------:R-:W-:Y:S01]  /*0f00*/  LOP3.LUT R5, R22, 0xfffffff8, RZ, 0xc0, !PT ;  /* 0xfffffff816057812 */ /* 0x000fe200078ec0ff */
[----:B------:R-:W-:Y:S01]  /*0f10*/  BSSY B0, `(.L_x_1231) ;  /* 0x0000046000007945 */ /* 0x000fe20003800000 */
[----:B------:R-:W-:Y:S01]  /*0f20*/  SHF.R.S32.HI R101, RZ, 0x1f, R100 ;  /* 0x0000001fff657819 */ /* 0x000fe20000011464 */
[----:B------:R-:W-:Y:S01]  /*0f30*/  IMAD.WIDE R8, R9, 0x80, R2 ;  /* 0x0000008009087825 */ /* 0x000fe200078e0202 */
[----:B------:R-:W-:-:S02]  /*0f40*/  IADD3 R10, P0, R100, UR6, RZ ;  /* 0x00000006640a7c10 */ /* 0x000fc4000ff1e0ff */
[----:B------:R-:W-:Y:S01]  /*0f50*/  LOP3.LUT R212, R6, 0xfffffe00, R7, 0xf8, !PT ;  /* 0xfffffe0006d47812 */ /* 0x000fe200078ef807 */
[----:B------:R-:W-:Y:S01]  /*0f60*/  IMAD.IADD R21, R4, 0x1, -R5 ;  /* 0x0000000104157824 */ /* 0x000fe200078e0a05 */
[----:B------:R-:W-:Y:S01]  /*0f70*/  IADD3.X R11, R101, UR10, RZ, P0, !PT ;  /* 0x0000000a650b7c10 */ /* 0x000fe200087fe4ff */
[--C-:B------:R-:W-:Y:S01]  /*0f80*/  IMAD.WIDE.U32 R4, R2, c[0x0][0x1a0], R100.reuse ;  /* 0x0000680002047a25 */ /* 0x100fe200078e0064 */
[----:B------:R-:W-:Y:S01]  /*0f90*/  IADD3 R93, R100, 0x40, RZ ;  /* 0x00000040645d7810 */ /* 0x000fe20007ffe0ff */
[----:B------:R3:W-:Y:S02]  /*0fa0*/  STL.64 [R1+0xa8], R100 ;  /* 0x0000a86401007387 */ /* 0x0007e40000100a00 */
        /* <DEDUP_REMOVED lines=25> */
[----:B------:R-:W-:Y:S02]  /*1140*/  LEA.HI R90, R13, R89, RZ, 0x2 ;  /* 0x000000590d5a7211 */ /* 0x000fe400078f10ff */
[----:B------:R3:W-:Y:S01]  /*1150*/  STL.64 [R1+0xe8], R28 ;  /* 0x0000e81c01007387 */ /* 0x0007e20000100a00 */
[----:B------:R-:W-:Y:S02]  /*1160*/  LOP3.LUT R0, R11, 0xffffffc, RZ, 0xc0, !PT ;  /* 0x0ffffffc0b007812 */ /* 0x000fe400078ec0ff */
        /* <DEDUP_REMOVED lines=32> */
.L_x_1232:
[----:B------:R-:W-:Y:S05]  /*1370*/  BSYNC B0 ;  /* 0x0000000000007941 */ /* 0x000fea0003800000 */
.L_x_1231:
[----:B------:R-:W-:Y:S01]  /*1380*/  IADD3 R18, R2, 0x10, RZ ;  /* 0x0000001002127810 */ /* 0x000fe20007ffe0ff */
[----:B------:R-:W-:Y:S03]  /*1390*/  BSSY B0, `(.L_x_1233) ;  /* 0x000001c000007945 */ /* 0x000fe60003800000 */
[----:B------:R-:W-:-:S13]  /*13a0*/  ISETP.GE.AND P0, PT, R18, UR17, PT ;  /* 0x0000001112007c0c */ /* 0x000fda000bf06270 */
[----:B------:R-:W-:Y:S05]  /*13b0*/  @P0 BRA `(.L_x_1234) ;  /* 0x0000019000000947 */ /* 0x000fea0003800000 */
[----:B------:R-:W-:Y:S01]  /*13c0*/  IADD3 R0, P0, R8, 0x10, RZ ;  /* 0x0000001008007810 */ /* 0x000fe20007f1e0ff */
        /* <DEDUP_REMOVED lines=24> */
.L_x_1234:
[----:B------:R-:W-:Y:S05]  /*1550*/  BSYNC B0 ;  /* 0x0000000000007941 */ /* 0x000fea0003800000 */
.L_x_1233:
        /* <DEDUP_REMOVED lines=29> */
.L_x_1236:
[----:B------:R-:W-:Y:S05]  /*1730*/  BSYNC B0 ;  /* 0x0000000000007941 */ /* 0x000fea0003800000 */
.L_x_1235:
        /* <DEDUP_REMOVED lines=29> */
.L_x_1238:
[----:B------:R-:W-:Y:S05]  /*1910*/  BSYNC B0 ;  /* 0x0000000000007941 */ /* 0x000fea0003800000 */
.L_x_1237:
        /* <DEDUP_REMOVED lines=29> */
.L_x_1240:
[----:B------:R-:W-:Y:S05]  /*1af0*/  BSYNC B0 ;  /* 0x0000000000007941 */ /* 0x000fea0003800000 */
.L_x_1239:
        /* <DEDUP_REMOVED lines=29> */
.L_x_1242:
[----:B------:R-:W-:Y:S05]  /*1cd0*/  BSYNC B0 ;  /* 0x0000000000007941 */ /* 0x000fea0003800000 */
.L_x_1241:
        /* <DEDUP_REMOVED lines=29> */
.L_x_1244:
[----:B------:R-:W-:Y:S05]  /*1eb0*/  BSYNC B0 ;  /* 0x0000000000007941 */ /* 0x000fea0003800000 */
.L_x_1243:
        /* <DEDUP_REMOVED lines=32> */
.L_x_1246:
[----:B------:R-:W-:Y:S05]  /*20c0*/  BSYNC B0 ;  /* 0x0000000000007941 */ /* 0x000fea0003800000 */
.L_x_1245:
        /* <DEDUP_REMOVED lines=32> */
.L_x_1248:
[----:B------:R-:W-:Y:S05]  /*22d0*/  BSYNC B0 ;  /* 0x0000000000007941 */ /* 0x000fea0003800000 */
.L_x_1247:
        /* <DEDUP_REMOVED lines=25> */
.L_x_1250:
[----:B------:R-:W-:Y:S05]  /*2470*/  BSYNC B0 ;  /* 0x0000000000007941 */ /* 0x000fea0003800000 */
.L_x_1249:
        /* <DEDUP_REMOVED lines=9> */
[----:B------:R-:W-:Y:S02]  /*2510*/  @UP1 UIMAD.WIDE.U32 UR12, UR14, UR6, UR12 ;  /* 0x000000060e0c12a5 */ /* 0x000fe4000f8e000c */
[----:B------:R-:W-:-:S03]  /*2520*/  @UP1 UIMAD UR16, UR16, UR6, URZ ;  /* 0x00000006101012a4 */ /* 0x000fc6000f8e023f */
[----:B------:R-:W-:Y:S01]  /*2530*/  ULDC UR6, c[0x0][0x318] ;  /* 0x0000c60000067ab9 */ /* 0x000fe20000000800 */
[----:B------:R-:W-:Y:S01]  /*2540*/  SHF.R.S32.HI R3, RZ, 0x4, R23 ;  /* 0x00000004ff037819 */ /* 0x000fe20000011417 */
[----:B------:R-:W-:Y:S01]  /*2550*/  @UP1 UIMAD UR7, UR14, UR7, UR16 ;  /* 0x000000070e0712a4 */ /* 0x000fe2000f8e0210 */
[----:B------:R-:W-:Y:S01]  /*2560*/  IMAD.SHL.U32 R0, R20, 0x40, RZ ;  /* 0x0000004014007824 */ /* 0x000fe200078e00ff */
[----:B------:R-:W-:Y:S01]  /*2570*/  @UP1 ULEA UR22, UP0, UR12, UR6, 0x2 ;  /* 0x000000060c161291 */ /* 0x000fe2000f80103f */
[----:B------:R-:W-:Y:S01]  /*2580*/  ISETP.GE.AND P1, PT, R2, UR10, PT ;  /* 0x0000000a02007c0c */ /* 0x000fe2000bf26270 */
[----:B------:R-:W-:Y:S01]  /*2590*/  @UP1 UIADD3 UR7, UR13, UR7, URZ ;  /* 0x000000070d071290 */ /* 0x000fe2000fffe03f */
[----:B------:R-:W-:-:S04]  /*25a0*/  DEPBAR.LE SB0, 0x0 ;  /* 0x000080000000791a */ /* 0x000fc80000000000 */
[----:B------:R-:W-:Y:S01]  /*25b0*/  ULDC UR6, c[0x0][0x31c] ;  /* 0x0000c70000067ab9 */ /* 0x000fe20000000800 */
[----:B----4-:R-:W-:Y:S01]  /*25c0*/  IMAD.U32 R8, RZ, RZ, UR22 ;  /* 0x00000016ff087e24 */ /* 0x010fe2000f8e00ff */
[----:B------:R-:W-:-:S06]  /*25d0*/  @UP1 ULEA.HI.X UR23, UR12, UR6, UR7, 0x2, UP0 ;  /* 0x000000060c171291 */ /* 0x000fcc00080f1407 */
[----:B------:R-:W-:Y:S01]  /*25e0*/  IMAD.U32 R9, RZ, RZ, UR23 ;  /* 0x00000017ff097e24 */ /* 0x000fe2000f8e00ff */
[----:B------:R-:W-:Y:S01]  /*25f0*/  LEA.HI R4, R23, R3, RZ, 0x1 ;  /* 0x0000000317047211 */ /* 0x000fe200078f08ff */
[----:B--2---:R-:W2:Y:S01]  /*2600*/  @P0 MUFU.RCP R11, c[0x0][0x238] ;  /* 0x00008e00000b0b08 */ /* 0x004ea20000001000 */
[----:B------:R-:W-:Y:S01]  /*2610*/  IMAD.SHL.U32 R2, R2, 0x8, RZ ;  /* 0x0000000802027824 */ /* 0x000fe200078e00ff */
[----:B------:R-:W-:Y:S01]  /*2620*/  LOP3.LUT R0, R0, 0x1c0, RZ, 0xc0, !PT ;  /* 0x000001c000007812 */ /* 0x000fe200078ec0ff */
[----:B------:R4:W2:Y:S01]  /*2630*/  @P0 LDG.E R10, [R8.64] ;  /* 0x0000001c080a0981 */ /* 0x0008a2000c1e1900 */
[----:B------:R-:W-:Y:S01]  /*2640*/  LOP3.LUT R4, R4, 0xfffffffe, RZ, 0xc0, !PT ;  /* 0xfffffffe04047812 */ /* 0x000fe200078ec0ff */
[----:B------:R-:W-:Y:S01]  /*2650*/  IMAD.MOV.U32 R14, RZ, RZ, R28 ;  /* 0x000000ffff0e7224 */ /* 0x000fe200078e001c */
[----:B------:R-:W-:Y:S01]  /*2660*/  ULDC.64 UR22, c[0x0][0x1a0] ;  /* 0x0000680000167ab9 */ /* 0x000fe20000000a00 */
[----:B------:R-:W-:Y:S01]  /*2670*/  BAR.SYNC.DEFER_BLOCKING 0x0 ;  /* 0x0000000000007b1d */ /* 0x000fe20000010000 */
[----:B------:R-:W-:Y:S01]  /*2680*/  USHF.L.U64.HI UR20, UR22, UR20, UR23 ;  /* 0x0000001416147299 */ /* 0x000fe20008010217 */
[----:B------:R-:W-:Y:S01]  /*2690*/  IMAD.IADD R4, R3, 0x1, -R4 ;  /* 0x0000000103047824 */ /* 0x000fe200078e0a04 */
[----:B------:R-:W-:Y:S01]  /*26a0*/  USHF.L.U32 UR21, UR22, 0x5, URZ ;  /* 0x0000000516157899 */ /* 0x000fe2000800063f */
[----:B------:R-:W-:Y:S01]  /*26b0*/  IMAD.SHL.U32 R3, R21, 0x40, RZ ;  /* 0x0000004015037824 */ /* 0x000fe200078e00ff */
[----:B------:R-:W-:Y:S01]  /*26c0*/  UIMAD UR7, UR20, UR31, URZ ;  /* 0x0000001f140772a4 */ /* 0x000fe2000f8e023f */
[----:B------:R1:W-:Y:S01]  /*26d0*/  STL.64 [R1+0xe0], R14 ;  /* 0x0000e00e01007387 */ /* 0x0003e20000100a00 */
[----:B------:R-:W-:Y:S01]  /*26e0*/  IMAD.SHL.U32 R24, R24, 0x2, RZ ;  /* 0x0000000218187824 */ /* 0x000fe200078e00ff */
[----:B------:R-:W-:Y:S01]  /*26f0*/  UMOV UR26, URZ ;  /* 0x0000003f001a7c82 */ /* 0x000fe20008000000 */
[----:B------:R-:W-:Y:S01]  /*2700*/  BSSY B0, `(.L_x_1251) ;  /* 0x0000033000007945 */ /* 0x000fe20003800000 */
[----:B------:R-:W-:-:S02]  /*2710*/  UIMAD UR11, UR11, UR21, UR7 ;  /* 0x000000150b0b72a4 */ /* 0x000fc4000f8e0207 */
[----:B------:R-:W-:Y:S01]  /*2720*/  UIADD3 UR16, UR33, 0x646e171e, URZ ;  /* 0x646e171e21107890 */ /* 0x000fe2000fffe03f */
[----:B------:R-:W-:Y:S02]  /*2730*/  LOP3.LUT R99, R24, 0x6, RZ, 0xc0, !PT ;  /* 0x0000000618637812 */ /* 0x000fe400078ec0ff */
[----:B----4-:R-:W-:Y:S02]  /*2740*/  LOP3.LUT R8, R0, 0x8, R2, 0xf8, !PT ;  /* 0x0000000800087812 */ /* 0x010fe400078ef802 */
[----:B------:R-:W-:Y:S01]  /*2750*/  SHF.R.U32.HI R2, RZ, 0x3, R0 ;  /* 0x00000003ff027819 */ /* 0x000fe20000011600 */
[----:B------:R1:W-:Y:S01]  /*2760*/  @P1 STS.128 [R212+0xa000], RZ ;  /* 0x00a000ffd4001388 */ /* 0x0003e20000000c00 */
[----:B------:R-:W-:Y:S01]  /*2770*/  LOP3.LUT R0, R3, 0x1c0, RZ, 0xc0, !PT ;  /* 0x000001c003007812 */ /* 0x000fe200078ec0ff */
[----:B------:R-:W-:Y:S01]  /*2780*/  IMAD.SHL.U32 R3, R4, 0x8, RZ ;  /* 0x0000000804037824 */ /* 0x000fe200078e00ff */
[----:B------:R-:W-:Y:S01]  /*2790*/  LOP3.LUT R8, R8, R2, RZ, 0x3c, !PT ;  /* 0x0000000208087212 */ /* 0x000fe200078e3cff */
[----:B------:R1:W-:Y:S01]  /*27a0*/  @P1 STS.128 [R212+0xb000], RZ ;  /* 0x00b000ffd4001388 */ /* 0x0003e20000000c00 */
[----:B------:R-:W-:-:S02]  /*27b0*/  SHF.R.U32.HI R2, RZ, 0x3, R0 ;  /* 0x00000003ff027819 */ /* 0x000fc40000011600 */
[----:B------:R-:W-:Y:S01]  /*27c0*/  LOP3.LUT R3, R0, 0x8, R3, 0xf8, !PT ;  /* 0x0000000800037812 */ /* 0x000fe200078ef803 */
[----:B------:R-:W-:Y:S01]  /*27d0*/  IMAD R4, R4, 0x200, R8 ;  /* 0x0000020004047824 */ /* 0x000fe200078e0208 */
[----:B------:R-:W-:Y:S02]  /*27e0*/  LEA R9, R19, UR15, 0x4 ;  /* 0x0000000f13097c11 */ /* 0x000fe4000f8e20ff */
[----:B------:R-:W-:Y:S02]  /*27f0*/  LOP3.LUT R2, R3, R2, RZ, 0x3c, !PT ;  /* 0x0000000203027212 */ /* 0x000fe400078e3cff */
[----:B------:R-:W-:Y:S01]  /*2800*/  IADD3 R9, R9, 0x1, R7 ;  /* 0x0000000109097810 */ /* 0x000fe20007ffe007 */
[----:B------:R-:W-:Y:S02]  /*2810*/  IMAD.U32 R7, RZ, RZ, UR8 ;  /* 0x00000008ff077e24 */ /* 0x000fe4000f8e00ff */
[----:B--2---:R-:W-:-:S03]  /*2820*/  @P0 FMUL.FTZ R0, R10, R11 ;  /* 0x0000000b0a000220 */ /* 0x004fc60000410000 */
[----:B------:R-:W-:Y:S01]  /*2830*/  IADD3 R10, R7, -UR27, R9 ;  /* 0x8000001b070a7c10 */ /* 0x000fe2000fffe009 */
[----:B------:R-:W-:Y:S01]  /*2840*/  IMAD.SHL.U32 R7, R22, 0x40, RZ ;  /* 0x0000004016077824 */ /* 0x000fe200078e00ff */
[----:B------:R2:W4:Y:S01]  /*2850*/  @P0 R2UR UR6, R0 ;  /* 0x00000000000603c2 */ /* 0x00052200000e0000 */
[----:B------:R-:W-:Y:S01]  /*2860*/  IMAD.WIDE.U32 R8, R12, UR21, R14 ;  /* 0x000000150c087c25 */ /* 0x000fe2000f8e000e */
[----:B------:R-:W-:Y:S02]  /*2870*/  IADD3 R88, R10, c[0x0][0x2e8], RZ ;  /* 0x0000ba000a587a10 */ /* 0x000fe40007ffe0ff */
[----:B------:R-:W-:Y:S02]  /*2880*/  LOP3.LUT R7, R7, 0xfffffe00, RZ, 0xc0, !PT ;  /* 0xfffffe0007077812 */ /* 0x000fe400078ec0ff */
[----:B------:R-:W-:-:S03]  /*2890*/  IADD3 R12, R9, UR11, RZ ;  /* 0x0000000b090c7c10 */ /* 0x000fc6000fffe0ff */
[----:B------:R-:W-:Y:S01]  /*28a0*/  IMAD R3, R19, 0x400, R7 ;  /* 0x0000040013037824 */ /* 0x000fe200078e0207 */
[----:B------:R-:W-:-:S03]  /*28b0*/  LOP3.LUT R7, R2, R7, RZ, 0xfc, !PT ;  /* 0x0000000702077212 */ /* 0x000fc600078efcff */
[----:B------:R-:W-:Y:S02]  /*28c0*/  IMAD.IADD R3, R2, 0x1, R3 ;  /* 0x0000000102037824 */ /* 0x000fe400078e0203 */
[----:B--2---:R-:W-:Y:S01]  /*28d0*/  IMAD.U32 R0, RZ, RZ, UR25 ;  /* 0x00000019ff007e24 */ /* 0x004fe2000f8e00ff */
[----:B----4-:R-:W-:-:S03]  /*28e0*/  @UP1 UMOV UR26, UR6 ;  /* 0x00000006001a1c82 */ /* 0x010fc60008000000 */
[----:B------:R-:W-:-:S05]  /*28f0*/  IMAD R97, R0, 0x8, R19 ;  /* 0x0000000800617824 */ /* 0x000fca00078e0213 */
[----:B------:R1:W-:Y:S01]  /*2900*/  STL [R1+0xbc], R97 ;  /* 0x0000bc6101007387 */ /* 0x0003e20000100800 */
        /* <DEDUP_REMOVED lines=18> */
.L_x_1252:
[----:B------:R-:W-:Y:S05]  /*2a30*/  BSYNC B0 ;  /* 0x0000000000007941 */ /* 0x000fea0003800000 */
.L_x_1251:
[----:B------:R-:W-:Y:S01]  /*2a40*/  ISETP.GE.AND P0, PT, R18, UR10, PT ;  /* 0x0000000a12007c0c */ /* 0x000fe2000bf06270 */
[----:B------:R-:W-:Y:S01]  /*2a50*/  ULDC UR6, c[0x0][0x1a4] ;  /* 0x0000690000067ab9 */ /* 0x000fe20000000800 */
[----:B------:R-:W-:Y:S01]  /*2a60*/  BSSY B0, `(.L_x_1253) ;  /* 0x000001c000007945 */ /* 0x000fe20003800000 */
[----:B------:R-:W-:Y:S01]  /*2a70*/  USHF.L.U32 UR23, UR22, 0x4, URZ ;  /* 0x0000000416177899 */ /* 0x000fe2000800063f */
[----:B------:R-:W-:Y:S01]  /*2a80*/  R2P PR, R20, 0x6 ;  /* 0x0000000614007804 */ /* 0x000fe20000000000 */
[----:B------:R-:W-:-:S04]  /*2a90*/  USHF.L.U64.HI UR22, UR22, UR9, UR6 ;  /* 0x0000000916167299 */ /* 0x000fc80008010206 */
[----:B------:R-:W-:Y:S02]  /*2aa0*/  SEL R2, R26, 0xfffffff0, !P1 ;  /* 0xfffffff01a027807 */ /* 0x000fe40004800000 */
[----:B------:R-:W-:Y:S02]  /*2ab0*/  SEL R0, R25, 0xffffffe0, !P2 ;  /* 0xffffffe019007807 */ /* 0x000fe40005000000 */
[----:B------:R4:W-:Y:S04]  /*2ac0*/  @P0 STS.128 [R212+0xa800], RZ ;  /* 0x00a800ffd4000388 */ /* 0x0009e80000000c00 */
[----:B------:R4:W-:Y:S01]  /*2ad0*/  @P0 STS.128 [R212+0xb800], RZ ;  /* 0x00b800ffd4000388 */ /* 0x0009e20000000c00 */
[----:B------:R-:W-:Y:S05]  /*2ae0*/  @P0 BRA `(.L_x_1254) ;  /* 0x0000013000000947 */ /* 0x000fea0003800000 */
[----:B------:R-:W-:Y:S02]  /*2af0*/  ISETP.GE.AND P1, PT, R100, c[0x0][0x220], PT ;  /* 0x0000880064007a0c */ /* 0x000fe40003f26270 */
[----:B------:R-:W-:-:S02]  /*2b00*/  IADD3 R8, P2, R8, UR23, RZ ;  /* 0x0000001708087c10 */ /* 0x000fc4000ff5e0ff */
[----:B------:R-:W-:Y:S02]  /*2b10*/  ISETP.GE.AND P0, PT, R93, c[0x0][0x220], PT ;  /* 0x000088005d007a0c */ /* 0x000fe40003f06270 */
[----:B------:R-:W-:-:S07]  /*2b20*/  IADD3.X R12, R12, UR22, RZ, P2, !PT ;  /* 0x000000160c0c7c10 */ /* 0x000fce00097fe4ff */
        /* <DEDUP_REMOVED lines=15> */
.L_x_1254:
[----:B------:R-:W-:Y:S05]  /*2c20*/  BSYNC B0 ;  /* 0x0000000000007941 */ /* 0x000fea0003800000 */
.L_x_1253:
[----:B------:R-:W-:Y:S01]  /*2c30*/  IMAD.SHL.U32 R202, R3, 0x2, RZ ;  /* 0x0000000203ca7824 */ /* 0x000fe200078e00ff */
[----:B------:R-:W-:Y:S01]  /*2c40*/  IMNMX R136, R88, UR8, PT ;  /* 0x0000000858887c17 */ /* 0x000fe2000b800200 */
[----:B------:R-:W-:Y:S01]  /*2c50*/  IMAD.SHL.U32 R200, R4, 0x2, RZ ;  /* 0x0000000204c87824 */ /* 0x000fe200078e00ff */
[----:B------:R-:W0:Y:S01]  /*2c60*/  LDGDEPBAR ;  /* 0x00000000000079af */ /* 0x000e220000000000 */
[----:B------:R-:W-:Y:S01]  /*2c70*/  IMAD R204, R5, 0x2, R202 ;  /* 0x0000000205cc7824 */ /* 0x000fe200078e02ca */
[----:B------:R-:W-:Y:S01]  /*2c80*/  UISETP.GE.AND UP0, UPT, UR30, 0x2, UPT ;  /* 0x000000021e00788c */ /* 0x000fe2000bf06270 */
[----:B------:R-:W-:Y:S01]  /*2c90*/  IMAD R4, R2, 0x2, R200 ;  /* 0x0000000202047824 */ /* 0x000fe200078e02c8 */
[----:B------:R-:W-:Y:S01]  /*2ca0*/  LDSM.16.M88.4 R20, [R200+0x8000] ;  /* 0x00800000c814783b */ /* 0x000fe20000000200 */
[----:B------:R-:W-:Y:S01]  /*2cb0*/  IMAD R210, R6, 0x2, R202 ;  /* 0x0000000206d27824 */ /* 0x000fe200078e02ca */
[----:B------:R-:W-:Y:S01]  /*2cc0*/  IADD3 R3, R200, 0x8000, RZ ;  /* 0x00008000c8037810 */ /* 0x000fe20007ffe0ff */
[----:B------:R-:W-:Y:S01]  /*2cd0*/  IMAD R209, R0, 0x2, R200 ;  /* 0x0000000200d17824 */ /* 0x000fe200078e02c8 */
[----:B--2---:R-:W2:Y:S01]  /*2ce0*/  LDSM.16.M88.4 R8, [R202+0x2000] ;  /* 0x00200000ca08783b */ /* 0x004ea20000000200 */
[----:B------:R-:W-:-:S02]  /*2cf0*/  IMAD R208, R6, 0x2, R204 ;  /* 0x0000000206d07824 */ /* 0x000fc400078e02cc */
[----:B------:R-:W-:Y:S01]  /*2d00*/  IMAD R211, R2, 0x2, R3 ;  /* 0x0000000202d37824 */ /* 0x000fe200078e0203 */
[----:B-1----:R-:W1:Y:S01]  /*2d10*/  LDSM.16.M88.4 R12, [R202] ;  /* 0x00000000ca0c783b */ /* 0x002e620000000200 */
[----:B------:R-:W-:Y:S02]  /*2d20*/  IADD3 R2, R88, 0x48, RZ ;  /* 0x0000004858027810 */ /* 0x000fe40007ffe0ff */
[----:B------:R-:W-:Y:S01]  /*2d30*/  IMAD R207, R0, 0x2, R211 ;  /* 0x0000000200cf7824 */ /* 0x000fe200078e02d3 */
[----:B---3--:R-:W3:Y:S01]  /*2d40*/  LDSM.16.M88.4 R28, [R200+0x8800] ;  /* 0x00880000c81c783b */ /* 0x008ee20000000200 */
[----:B------:R-:W-:Y:S01]  /*2d50*/  IMAD.U32 R0, RZ, RZ, UR31 ;  /* 0x0000001fff007e24 */ /* 0x000fe2000f8e00ff */
[----:B------:R-:W-:Y:S02]  /*2d60*/  IMNMX R138, R2, UR8, PT ;  /* 0x00000008028a7c17 */ /* 0x000fe4000b800200 */
[----:B------:R-:W-:Y:S01]  /*2d70*/  LDSM.16.M88.4 R36, [R4+0x8000] ;  /* 0x008000000424783b */ /* 0x000fe20000000200 */
[----:B------:R-:W-:-:S03]  /*2d80*/  IMAD R0, R0, 0x20, R99 ;  /* 0x0000002000007824 */ /* 0x000fc600078e0263 */
[----:B------:R-:W5:Y:S02]  /*2d90*/  LDSM.16.M88.4 R16, [R204+0x2000] ;  /* 0x00200000cc10783b */ /* 0x000f640000000200 */
[C---:B------:R-:W-:Y:S02]  /*2da0*/  IADD3 R3, R0.reuse, 0x1, RZ ;  /* 0x0000000100037810 */ /* 0x040fe40007ffe0ff */
[----:B------:R-:W4:Y:S01]  /*2db0*/  LDSM.16.M88.4 R44, [R4+0x8800] ;  /* 0x00880000042c783b */ /* 0x000f220000000200 */
[----:B------:R-:W-:Y:S02]  /*2dc0*/  IADD3 R2, R0, 0x8, RZ ;  /* 0x0000000800027810 */ /* 0x000fe40007ffe0ff */
[C---:B------:R-:W-:Y:S01]  /*2dd0*/  ISETP.GE.AND P6, PT, R3.reuse, R136, PT ;  /* 0x000000880300720c */ /* 0x040fe20003fc6270 */
[----:B------:R-:W3:Y:S01]  /*2de0*/  LDSM.16.M88.4 R24, [R204] ;  /* 0x00000000cc18783b */ /* 0x000ee20000000200 */
[----:B------:R-:W-:Y:S02]  /*2df0*/  ISETP.GE.AND P1, PT, R3, R138, PT ;  /* 0x0000008a0300720c */ /* 0x000fe40003f26270 */
[----:B------:R-:W-:Y:S01]  /*2e00*/  ISETP.GE.AND P0, PT, R2, R136, PT ;  /* 0x000000880200720c */ /* 0x000fe20003f06270 */
[----:B------:R-:W-:Y:S01]  /*2e10*/  LDSM.16.M88.4 R32, [R209+0x8800] ;  /* 0x00880000d120783b */ /* 0x000fe20000000200 */
[----:B--2---:R-:W-:Y:S08]  /*2e20*/  HMMA.16816.F32.BF16 R52, R8, R22, RZ ;  /* 0x000000160834723c */ /* 0x004ff000000418ff */
[-C--:B-1----:R-:W-:Y:S08]  /*2e30*/  HMMA.16816.F32.BF16 R60, R12, R20.reuse, RZ ;  /* 0x000000140c3c723c */ /* 0x082ff000000418ff */
[----:B------:R-:W-:Y:S08]  /*2e40*/  HMMA.16816.F32.BF16 R56, R8, R20, RZ ;  /* 0x000000140838723c */ /* 0x000ff000000418ff */
[----:B------:R-:W-:Y:S08]  /*2e50*/  HMMA.16816.F32.BF16 R80, R12, R22, RZ ;  /* 0x000000160c50723c */ /* 0x000ff000000418ff */
[C---:B---3--:R-:W-:Y:S08]  /*2e60*/  HMMA.16816.F32.BF16 R40, R8.reuse, R28, RZ ;  /* 0x0000001c0828723c */ /* 0x048ff000000418ff */
[----:B------:R-:W-:Y:S01]  /*2e70*/  HMMA.16816.F32.BF16 R20, R8, R30, RZ ;  /* 0x0000001e0814723c */ /* 0x000fe200000418ff */
[----:B------:R-:W-:Y:S07]  /*2e80*/  LDSM.16.M88.4 R8, [R210+0x2000] ;  /* 0x00200000d208783b */ /* 0x000fee0000000200 */
[C---:B------:R-:W-:Y:S08]  /*2e90*/  HMMA.16816.F32.BF16 R48, R12.reuse, R28, RZ ;  /* 0x0000001c0c30723c */ /* 0x040ff000000418ff */
[----:B------:R-:W-:Y:S01]  /*2ea0*/  HMMA.16816.F32.BF16 R72, R12, R30, RZ ;  /* 0x0000001e0c48723c */ /* 0x000fe200000418ff */
[----:B------:R-:W1:Y:S04]  /*2eb0*/  LDSM.16.M88.4 R28, [R209+0x8000] ;  /* 0x00800000d11c783b */ /* 0x000e680000000200 */
[----:B------:R-:W2:Y:S03]  /*2ec0*/  LDSM.16.M88.4 R12, [R210] ;  /* 0x00000000d20c783b */ /* 0x000ea60000000200 */
[C---:B-----5:R-:W-:Y:S08]  /*2ed0*/  HMMA.16816.F32.BF16 R76, R16.reuse, R38, R52 ;  /* 0x00000026104c723c */ /* 0x060ff00000041834 */
[C---:B------:R-:W-:Y:S08]  /*2ee0*/  HMMA.16816.F32.BF16 R68, R16.reuse, R36, R56 ;  /* 0x000000241044723c */ /* 0x040ff00000041838 */
[C---:B----4-:R-:W-:Y:S01]  /*2ef0*/  HMMA.16816.F32.BF16 R64, R16.reuse, R44, R40 ;  /* 0x0000002c1040723c */ /* 0x050fe20000041828 */
[----:B------:R-:W-:Y:S07]  /*2f00*/  LDSM.16.M88.4 R40, [R207] ;  /* 0x00000000cf28783b */ /* 0x000fee0000000200 */
[----:B------:R-:W-:Y:S01]  /*2f10*/  HMMA.16816.F32.BF16 R56, R16, R46, R20 ;  /* 0x0000002e1038723c */ /* 0x000fe20000041814 */
[----:B------:R-:W3:Y:S07]  /*2f20*/  LDSM.16.M88.4 R20, [R208+0x2000] ;  /* 0x00200000d014783b */ /* 0x000eee0000000200 */
[C---:B------:R-:W-:Y:S08]  /*2f30*/  HMMA.16816.F32.BF16 R16, R24.reuse, R36, R60 ;  /* 0x000000241810723c */ /* 0x040ff0000004183c */
[C---:B------:R-:W-:Y:S01]  /*2f40*/  HMMA.16816.F32.BF16 R52, R24.reuse, R38, R80 ;  /* 0x000000261834723c */ /* 0x040fe20000041850 */
[----:B------:R-:W4:Y:S07]  /*2f50*/  LDSM.16.M88.4 R36, [R207+0x800] ;  /* 0x00080000cf24783b */ /* 0x000f2e0000000200 */
[C---:B------:R-:W-:Y:S08]  /*2f60*/  HMMA.16816.F32.BF16 R84, R24.reuse, R44, R48 ;  /* 0x0000002c1854723c */ /* 0x040ff00000041830 */
[----:B------:R-:W-:Y:S01]  /*2f70*/  HMMA.16816.F32.BF16 R44, R24, R46, R72 ;  /* 0x0000002e182c723c */ /* 0x000fe20000041848 */
[----:B------:R-:W5:Y:S07]  /*2f80*/  LDSM.16.M88.4 R24, [R208] ;  /* 0x00000000d018783b */ /* 0x000f6e0000000200 */
[C---:B-1----:R-:W-:Y:S08]  /*2f90*/  HMMA.16816.F32.BF16 R60, R8.reuse, R30, R76 ;  /* 0x0000001e083c723c */ /* 0x042ff0000004184c */
[C---:B------:R-:W-:Y:S08]  /*2fa0*/  HMMA.16816.F32.BF16 R48, R8.reuse, R28, R68 ;  /* 0x0000001c0830723c */ /* 0x040ff00000041844 */
[C---:B------:R-:W-:Y:S08]  /*2fb0*/  HMMA.16816.F32.BF16 R68, R8.reuse, R32, R64 ;  /* 0x000000200844723c */ /* 0x040ff00000041840 */
[----:B------:R-:W-:Y:S01]  /*2fc0*/  HMMA.16816.F32.BF16 R64, R8, R34, R56 ;  /* 0x000000220840723c */ /* 0x000fe20000041838 */
[----:B------:R-:W-:Y:S04]  /*2fd0*/  LDSM.16.M88.4 R56, [R200+0x9000] ;  /* 0x00900000c838783b */ /* 0x000fe80000000200 */
[----:B------:R-:W-:Y:S03]  /*2fe0*/  LDSM.16.M88.4 R8, [R204+0x6000] ;  /* 0x00600000cc08783b */ /* 0x000fe60000000200 */
[C---:B--2---:R-:W-:Y:S01]  /*2ff0*/  HMMA.16816.F32.BF16 R72, R12.reuse, R28, R16 ;  /* 0x0000001c0c48723c */ /* 0x044fe20000041810 */
[----:B------:R-:W1:Y:S07]  /*3000*/  LDSM.16.M88.4 R16, [R202+0x6000] ;  /* 0x00600000ca10783b */ /* 0x000e6e0000000200 */
[C---:B------:R-:W-:Y:S01]  /*3010*/  HMMA.16816.F32.BF16 R80, R12.reuse, R30, R52 ;  /* 0x0000001e0c50723c */ /* 0x040fe20000041834 */
[----:B------:R-:W2:Y:S07]  /*3020*/  LDSM.16.M88.4 R52, [R200+0x9800] ;  /* 0x00980000c834783b */ /* 0x000eae0000000200 */
[C---:B------:R-:W-:Y:S08]  /*3030*/  HMMA.16816.F32.BF16 R84, R12.reuse, R32, R84 ;  /* 0x000000200c54723c */ /* 0x040ff00000041854 */
[----:B------:R-:W-:Y:S01]  /*3040*/  HMMA.16816.F32.BF16 R32, R12, R34, R44 ;  /* 0x000000220c20723c */ /* 0x000fe2000004182c */
[----:B------:R-:W1:Y:S07]  /*3050*/  LDSM.16.M88.4 R12, [R202+0x4000] ;  /* 0x00400000ca0c783b */ /* 0x000e6e0000000200 */
[C---:B---3--:R-:W-:Y:S01]  /*3060*/  HMMA.16816.F32.BF16 R44, R20.reuse, R42, R60 ;  /* 0x0000002a142c723c */ /* 0x048fe2000004183c */
[----:B------:R-:W-:Y:S07]  /*3070*/  LDSM.16.M88.4 R60, [R4+0x9800] ;  /* 0x00980000043c783b */ /* 0x000fee0000000200 */
[C---:B------:R-:W-:Y:S01]  /*3080*/  HMMA.16816.F32.BF16 R28, R20.reuse, R40, R48 ;  /* 0x00000028141c723c */ /* 0x040fe20000041830 */
[----:B------:R3:W1:Y:S07]  /*3090*/  LDSM.16.M88.4 R48, [R4+0x9000] ;  /* 0x009000000430783b */ /* 0x00066e0000000200 */
[C---:B----4-:R-:W-:Y:S08]  /*30a0*/  HMMA.16816.F32.BF16 R76, R20.reuse, R36, R68 ;  /* 0x00000024144c723c */ /* 0x050ff00000041844 */
[----:B------:R-:W-:Y:S08]  /*30b0*/  HMMA.16816.F32.BF16 R64, R20, R38, R64 ;  /* 0x000000261440723c */ /* 0x000ff00000041840 */
[C---:B-----5:R-:W-:Y:S01]  /*30c0*/  HMMA.16816.F32.BF16 R68, R24.reuse, R40, R72 ;  /* 0x000000281844723c */ /* 0x060fe20000041848 */
[----:B---3--:R-:W3:Y:S07]  /*30d0*/  I2F R4, R3 ;  /* 0x0000000300047306 */ /* 0x008eee0000201400 */
[C---:B------:R-:W-:Y:S08]  /*30e0*/  HMMA.16816.F32.BF16 R40, R24.reuse, R42, R80 ;  /* 0x0000002a1828723c */ /* 0x040ff00000041850 */
[C---:B------:R-:W-:Y:S08]  /*30f0*/  HMMA.16816.F32.BF16 R72, R24.reuse, R36, R84 ;  /* 0x000000241848723c */ /* 0x040ff00000041854 */
[----:B------:R-:W-:Y:S01]  /*3100*/  HMMA.16816.F32.BF16 R32, R24, R38, R32 ;  /* 0x000000261820723c */ /* 0x000fe20000041820 */
[----:B------:R-:W4:Y:S07]  /*3110*/  LDSM.16.M88.4 R24, [R204+0x4000] ;  /* 0x00400000cc18783b */ /* 0x000f2e0000000200 */
[C---:B-1----:R-:W-:Y:S08]  /*3120*/  HMMA.16816.F32.BF16 R20, R16.reuse, R58, R44 ;  /* 0x0000003a1014723c */ /* 0x042ff0000004182c */
[C---:B------:R-:W-:Y:S08]  /*3130*/  HMMA.16816.F32.BF16 R28, R16.reuse, R56, R28 ;  /* 0x00000038101c723c */ /* 0x040ff0000004181c */
[C---:B--2---:R-:W-:Y:S08]  /*3140*/  HMMA.16816.F32.BF16 R36, R16.reuse, R52, R76 ;  /* 0x000000341024723c */ /* 0x044ff0000004184c */
        /* <DEDUP_REMOVED lines=8> */
[C---:B------:R-:W-:Y:S01]  /*31d0*/  HMMA.16816.F32.BF16 R76, R8.reuse, R48, R28 ;  /* 0x00000030084c723c */ /* 0x040fe2000004181c */
[----:B------:R-:W-:Y:S07]  /*31e0*/  LDSM.16.M88.4 R28, [R209+0x9800] ;  /* 0x00980000d11c783b */ /* 0x000fee0000000200 */
[C---:B------:R-:W-:Y:S01]  /*31f0*/  HMMA.16816.F32.BF16 R68, R8.reuse, R60, R36 ;  /* 0x0000003c0844723c */ /* 0x040fe20000041824 */
[----:B------:R-:W-:Y:S07]  /*3200*/  LDSM.16.M88.4 R36, [R207+0x1000] ;  /* 0x00100000cf24783b */ /* 0x000fee0000000200 */
[----:B------:R-:W-:Y:S01]  /*3210*/  HMMA.16816.F32.BF16 R56, R8, R62, R16 ;  /* 0x0000003e0838723c */ /* 0x000fe20000041810 */
[----:B------:R-:W2:Y:S04]  /*3220*/  LDSM.16.M88.4 R8, [R210+0x6000] ;  /* 0x00600000d208783b */ /* 0x000ea80000000200 */
[----:B------:R-:W5:Y:S03]  /*3230*/  LDSM.16.M88.4 R16, [R208+0x4000] ;  /* 0x00400000d010783b */ /* 0x000f660000000200 */
[C---:B----4-:R-:W-:Y:S08]  /*3240*/  HMMA.16816.F32.BF16 R44, R24.reuse, R48, R44 ;  /* 0x00000030182c723c */ /* 0x050ff0000004182c */
[C---:B------:R-:W-:Y:S08]  /*3250*/  HMMA.16816.F32.BF16 R40, R24.reuse, R50, R40 ;  /* 0x000000321828723c */ /* 0x040ff00000041828 */
[C---:B------:R-:W-:Y:S08]  /*3260*/  HMMA.16816.F32.BF16 R52, R24.reuse, R60, R64 ;  /* 0x0000003c1834723c */ /* 0x040ff00000041840 */
[----:B------:R-:W-:Y:S01]  /*3270*/  HMMA.16816.F32.BF16 R24, R24, R62, R12 ;  /* 0x0000003e1818723c */ /* 0x000fe2000004180c */
[----:B------:R-:W4:Y:S07]  /*3280*/  LDSM.16.M88.4 R12, [R208+0x6000] ;  /* 0x00600000d00c783b */ /* 0x000f2e0000000200 */
[-C--:B-1----:R-:W-:Y:S08]  /*3290*/  HMMA.16816.F32.BF16 R48, R20, R32.reuse, R44 ;  /* 0x000000201430723c */ /* 0x082ff0000004182c */
[C---:B--2---:R-:W-:Y:S08]  /*32a0*/  HMMA.16816.F32.BF16 R44, R8.reuse, R32, R76 ;  /* 0x00000020082c723c */ /* 0x044ff0000004184c */
[-C--:B------:R-:W-:Y:S08]  /*32b0*/  HMMA.16816.F32.BF16 R60, R8, R34.reuse, R72 ;  /* 0x00000022083c723c */ /* 0x080ff00000041848 */
[----:B------:R-:W-:Y:S08]  /*32c0*/  HMMA.16816.F32.BF16 R32, R20, R34, R40 ;  /* 0x000000221420723c */ /* 0x000ff00000041828 */
[C---:B------:R-:W-:Y:S08]  /*32d0*/  HMMA.16816.F32.BF16 R68, R8.reuse, R28, R68 ;  /* 0x0000001c0844723c */ /* 0x040ff00000041844 */
[----:B------:R-:W-:Y:S01]  /*32e0*/  HMMA.16816.F32.BF16 R56, R8, R30, R56 ;  /* 0x0000001e0838723c */ /* 0x000fe20000041838 */
[----:B------:R-:W1:Y:S01]  /*32f0*/  LDSM.16.M88.4 R8, [R207+0x1800] ;  /* 0x00180000cf08783b */ /* 0x000e620000000200 */
[----:B------:R-:W-:-:S06]  /*3300*/  DEPBAR.LE SB0, 0x0 ;  /* 0x000080000000791a */ /* 0x000fcc0000000000 */
[----:B-----5:R-:W-:Y:S08]  /*3310*/  HMMA.16816.F32.BF16 R48, R16, R36, R48 ;  /* 0x000000241030723c */ /* 0x020ff00000041830 */
[C---:B------:R-:W-:Y:S08]  /*3320*/  HMMA.16816.F32.BF16 R40, R20.reuse, R28, R52 ;  /* 0x0000001c1428723c */ /* 0x040ff00000041834 */
[----:B------:R-:W-:Y:S07]  /*3330*/  HMMA.16816.F32.BF16 R24, R20, R30, R24 ;  /* 0x0000001e1418723c */ /* 0x000fee0000041818 */
[C---:B------:R-:W-:Y:S01]  /*3340*/  IADD3 R21, R88.reuse, 0x8, RZ ;  /* 0x0000000858157810 */ /* 0x040fe20007ffe0ff */
[----:B----4-:R-:W-:Y:S01]  /*3350*/  HMMA.16816.F32.BF16 R44, R12, R36, R44 ;  /* 0x000000240c2c723c */ /* 0x010fe2000004182c */
[----:B------:R-:W-:-:S02]  /*3360*/  IADD3 R20, R88, 0x40, RZ ;  /* 0x0000004058147810 */ /* 0x000fc40007ffe0ff */
[----:B------:R-:W-:Y:S01]  /*3370*/  IMNMX R137, R21, UR8, PT ;  /* 0x0000000815897c17 */ /* 0x000fe2000b800200 */
[----:B---3--:R-:W-:Y:S01]  /*3380*/  FFMA.FTZ R21, R4, UR26, R51 ;  /* 0x0000001a04157c23 */ /* 0x008fe20008010033 */
[----:B------:R-:W-:Y:S01]  /*3390*/  IMNMX R139, R20, UR8, PT ;  /* 0x00000008148b7c17 */ /* 0x000fe2000b800200 */
[----:B------:R-:W-:Y:S01]  /*33a0*/  FFMA.FTZ R20, R4, UR26, R49 ;  /* 0x0000001a04147c23 */ /* 0x000fe20008010031 */
[C---:B------:R-:W-:Y:S01]  /*33b0*/  ISETP.GE.AND P5, PT, R3.reuse, R137, PT ;  /* 0x000000890300720c */ /* 0x040fe20003fa6270 */
[----:B------:R-:W-:Y:S01]  /*33c0*/  HMMA.16816.F32.BF16 R32, R16, R38, R32 ;  /* 0x000000261020723c */ /* 0x000fe20000041820 */
[----:B------:R-:W-:Y:S02]  /*33d0*/  ISETP.GE.AND P3, PT, R3, R139, PT ;  /* 0x0000008b0300720c */ /* 0x000fe40003f66270 */
[----:B------:R2:W3:Y:S01]  /*33e0*/  I2F R3, R2 ;  /* 0x0000000200037306 */ /* 0x0004e20000201400 */
[----:B------:R-:W-:Y:S01]  /*33f0*/  BAR.SYNC.DEFER_BLOCKING 0x0 ;  /* 0x0000000000007b1d */ /* 0x000fe20000010000 */
[----:B------:R-:W-:-:S02]  /*3400*/  ISETP.GE.AND P4, PT, R2, R137, PT ;  /* 0x000000890200720c */ /* 0x000fc40003f86270 */
[----:B------:R-:W-:Y:S01]  /*3410*/  ISETP.GE.AND P2, PT, R2, R139, PT ;  /* 0x0000008b0200720c */ /* 0x000fe20003f46270 */
[----:B------:R-:W-:Y:S07]  /*3420*/  HMMA.16816.F32.BF16 R36, R12, R38, R60 ;  /* 0x000000260c24723c */ /* 0x000fee000004183c */
[----:B------:R-:W-:Y:S01]  /*3430*/  FSEL R60, R20, -INF , !P6 ;  /* 0xff800000143c7808 */ /* 0x000fe20007000000 */
[----:B------:R-:W-:Y:S01]  /*3440*/  FFMA.FTZ R22, R4, UR26, R45 ;  /* 0x0000001a04167c23 */ /* 0x000fe2000801002d */
[----:B------:R-:W-:Y:S01]  /*3450*/  ISETP.GE.AND P6, PT, R2, R138, PT ;  /* 0x0000008a0200720c */ /* 0x000fe20003fc6270 */
[----:B------:R-:W-:Y:S01]  /*3460*/  FFMA.FTZ R4, R4, UR26, R47 ;  /* 0x0000001a04047c23 */ /* 0x000fe2000801002f */
[----:B--2---:R-:W-:Y:S01]  /*3470*/  IADD3 R2, R0, 0x9, RZ ;  /* 0x0000000900027810 */ /* 0x004fe20007ffe0ff */
[----:B-1----:R-:W-:Y:S01]  /*3480*/  HMMA.16816.F32.BF16 R40, R16, R8, R40 ;  /* 0x000000081028723c */ /* 0x002fe20000041828 */
[----:B------:R-:W-:-:S02]  /*3490*/  FSEL R45, R21, -INF , !P5 ;  /* 0xff800000152d7808 */ /* 0x000fc40006800000 */
[----:B------:R1:W2:Y:S01]  /*34a0*/  I2F R20, R2 ;  /* 0x0000000200147306 */ /* 0x0002a20000201400 */
[----:B---3--:R-:W-:Y:S01]  /*34b0*/  FFMA.FTZ R21, R3, UR26, R32 ;  /* 0x0000001a03157c23 */ /* 0x008fe20008010020 */
[----:B------:R-:W-:Y:S02]  /*34c0*/  FSEL R47, R22, -INF , !P3 ;  /* 0xff800000162f7808 */ /* 0x000fe40005800000 */
[----:B------:R-:W-:Y:S01]  /*34d0*/  FSEL R53, R4, -INF , !P1 ;  /* 0xff80000004357808 */ /* 0x000fe20004800000 */
[----:B------:R-:W-:Y:S01]  /*34e0*/  HMMA.16816.F32.BF16 R28, R12, R8, R68 ;  /* 0x000000080c1c723c */ /* 0x000fe20000041844 */
[----:B------:R-:W-:Y:S02]  /*34f0*/  FSEL R55, R21, -INF , !P0 ;  /* 0xff80000015377808 */ /* 0x000fe40004000000 */
[C---:B------:R-:W-:Y:S01]  /*3500*/  ISETP.GE.AND P5, PT, R2.reuse, R136, PT ;  /* 0x000000880200720c */ /* 0x040fe20003fa6270 */
[C---:B------:R-:W-:Y:S01]  /*3510*/  FFMA.FTZ R4, R3.reuse, UR26, R38 ;  /* 0x0000001a03047c23 */ /* 0x040fe20008010026 */
[C---:B------:R-:W-:Y:S01]  /*3520*/  ISETP.GE.AND P3, PT, R2.reuse, R137, PT ;  /* 0x000000890200720c */ /* 0x040fe20003f66270 */
[C---:B------:R-:W-:Y:S01]  /*3530*/  FFMA.FTZ R21, R3.reuse, UR26, R36 ;  /* 0x0000001a03157c23 */ /* 0x040fe20008010024 */
[C---:B------:R-:W-:Y:S01]  /*3540*/  ISETP.GE.AND P1, PT, R2.reuse, R139, PT ;  /* 0x0000008b0200720c */ /* 0x040fe20003f26270 */
[----:B------:R-:W-:Y:S01]  /*3550*/  FFMA.FTZ R9, R3, UR26, R34 ;  /* 0x0000001a03097c23 */ /* 0x000fe20008010022 */
[----:B------:R-:W-:Y:S01]  /*3560*/  ISETP.GE.AND P0, PT, R2, R138, PT ;  /* 0x0000008a0200720c */ /* 0x000fe20003f06270 */
[----:B------:R-:W-:Y:S01]  /*3570*/  HMMA.16816.F32.BF16 R24, R16, R10, R24 ;  /* 0x0000000a1018723c */ /* 0x000fe20000041818 */
[----:B-1----:R-:W-:-:S02]  /*3580*/  IADD3 R2, R0, 0x10, RZ ;  /* 0x0000001000027810 */ /* 0x002fc40007ffe0ff */
[----:B------:R-:W-:Y:S01]  /*3590*/  FSEL R32, R9, -INF , !P4 ;  /* 0xff80000009207808 */ /* 0x000fe20006000000 */
[----:B--2---:R-:W-:Y:S01]  /*35a0*/  FFMA.FTZ R9, R20, UR26, R33 ;  /* 0x0000001a14097c23 */ /* 0x004fe20008010021 */
[----:B------:R1:W2:Y:S01]  /*35b0*/  I2F R8, R2 ;  /* 0x0000000200087306 */ /* 0x0002a20000201400 */
[----:B------:R-:W-:Y:S01]  /*35c0*/  IADD3 R3, R0, 0x11, RZ ;  /* 0x0000001100037810 */ /* 0x000fe20007ffe0ff */
[----:B------:R-:W-:Y:S01]  /*35d0*/  FFMA.FTZ R16, R20, UR26, R37 ;  /* 0x0000001a14107c23 */ /* 0x000fe20008010025 */
[----:B------:R-:W-:Y:S02]  /*35e0*/  FSEL R52, R4, -INF , !P6 ;  /* 0xff80000004347808 */ /* 0x000fe40007000000 */
[----:B------:R-:W-:Y:S01]  /*35f0*/  FSEL R54, R9, -INF , !P5 ;  /* 0xff80000009367808 */ /* 0x000fe20006800000 */
[----:B------:R-:W-:Y:S01]  /*3600*/  FFMA.FTZ R9, R20, UR26, R35 ;  /* 0x0000001a14097c23 */ /* 0x000fe20008010023 */
[----:B------:R-:W-:Y:S01]  /*3610*/  FSEL R36, R21, -INF , !P2 ;  /* 0xff80000015247808 */ /* 0x000fe20005000000 */
[----:B------:R-:W3:Y:S01]  /*3620*/  I2F R4, R3 ;  /* 0x0000000300047306 */ /* 0x000ee20000201400 */
[----:B------:R-:W-:-:S02]  /*3630*/  ISETP.GE.AND P4, PT, R2, R136, PT ;  /* 0x000000880200720c */ /* 0x000fc40003f86270 */
[C---:B------:R-:W-:Y:S02]  /*3640*/  ISETP.GE.AND P2, PT, R2.reuse, R137, PT ;  /* 0x000000890200720c */ /* 0x040fe40003f46270 */
[C---:B------:R-:W-:Y:S02]  /*3650*/  ISETP.GE.AND P6, PT, R2.reuse, R139, PT ;  /* 0x0000008b0200720c */ /* 0x040fe40003fc6270 */
[----:B------:R-:W-:Y:S01]  /*3660*/  ISETP.GE.AND P5, PT, R2, R138, PT ;  /* 0x0000008a0200720c */ /* 0x000fe20003fa6270 */
[----:B-1----:R-:W-:Y:S01]  /*3670*/  FFMA.FTZ R2, R20, UR26, R39 ;  /* 0x0000001a14027c23 */ /* 0x002fe20008010027 */
[----:B------:R-:W-:Y:S01]  /*3680*/  FSEL R22, R9, -INF , !P3 ;  /* 0xff80000009167808 */ /* 0x000fe20005800000 */
[----:B--2---:R-:W-:Y:S01]  /*3690*/  FFMA.FTZ R9, R8, UR26, R40 ;  /* 0x0000001a08097c23 */ /* 0x004fe20008010028 */
[----:B------:R-:W-:Y:S02]  /*36a0*/  FSEL R34, R16, -INF , !P1 ;  /* 0xff80000010227808 */ /* 0x000fe40004800000 */
[----:B------:R-:W-:Y:S01]  /*36b0*/  FSEL R49, R2, -INF , !P0 ;  /* 0xff80000002317808 */ /* 0x000fe20004000000 */
[----:B------:R-:W-:Y:S01]  /*36c0*/  HMMA.16816.F32.BF16 R16, R12, R10, R56 ;  /* 0x0000000a0c10723c */ /* 0x000fe20000041838 */
[----:B------:R-:W-:-:S02]  /*36d0*/  IADD3 R2, R0, 0x18, RZ ;  /* 0x0000001800027810 */ /* 0x000fc40007ffe0ff */
[----:B------:R-:W-:Y:S01]  /*36e0*/  FSEL R51, R9, -INF , !P4 ;  /* 0xff80000009337808 */ /* 0x000fe20006000000 */
[----:B---3--:R-:W-:Y:S01]  /*36f0*/  FFMA.FTZ R9, R4, UR26, R41 ;  /* 0x0000001a04097c23 */ /* 0x008fe20008010029 */
[C---:B------:R-:W-:Y:S02]  /*3700*/  ISETP.GE.AND P3, PT, R3.reuse, R136, PT ;  /* 0x000000880300720c */ /* 0x040fe40003f66270 */
[C---:B------:R-:W-:Y:S01]  /*3710*/  ISETP.GE.AND P1, PT, R3.reuse, R137, PT ;  /* 0x000000890300720c */ /* 0x040fe20003f26270 */
[C---:B------:R-:W-:Y:S01]  /*3720*/  FFMA.FTZ R11, R8.reuse, UR26, R42 ;  /* 0x0000001a080b7c23 */ /* 0x040fe2000801002a */
[C---:B------:R-:W-:Y:S01]  /*3730*/  ISETP.GE.AND P0, PT, R3.reuse, R139, PT ;  /* 0x0000008b0300720c */ /* 0x040fe20003f06270 */
[C---:B------:R-:W-:Y:S01]  /*3740*/  FFMA.FTZ R10, R8.reuse, UR26, R28 ;  /* 0x0000001a080a7c23 */ /* 0x040fe2000801001c */
[----:B------:R-:W-:Y:S01]  /*3750*/  ISETP.GE.AND P4, PT, R3, R138, PT ;  /* 0x0000008a0300720c */ /* 0x000fe20003f86270 */
[----:B------:R-:W-:Y:S01]  /*3760*/  FFMA.FTZ R8, R8, UR26, R30 ;  /* 0x0000001a08087c23 */ /* 0x000fe2000801001e */
[----:B------:R1:W2:Y:S01]  /*3770*/  I2F R3, R2 ;  /* 0x0000000200037306 */ /* 0x0002a20000201400 */
[----:B------:R-:W-:Y:S01]  /*3780*/  FSEL R21, R11, -INF , !P2 ;  /* 0xff8000000b157808 */ /* 0x000fe20005000000 */
[----:B------:R-:W-:Y:S01]  /*3790*/  FFMA.FTZ R12, R4, UR26, R43 ;  /* 0x0000001a040c7c23 */ /* 0x000fe2000801002b */
[----:B------:R-:W-:-:S02]  /*37a0*/  FSEL R30, R10, -INF , !P6 ;  /* 0xff8000000a1e7808 */ /* 0x000fc40007000000 */
[----:B------:R-:W-:Y:S01]  /*37b0*/  FSEL R40, R8, -INF , !P5 ;  /* 0xff80000008287808 */ /* 0x000fe20006800000 */
[----:B------:R-:W-:Y:S01]  /*37c0*/  FFMA.FTZ R8, R4, UR26, R31 ;  /* 0x0000001a04087c23 */ /* 0x000fe2000801001f */
[----:B------:R-:W-:Y:S02]  /*37d0*/  FSEL R41, R9, -INF , !P3 ;  /* 0xff80000009297808 */ /* 0x000fe40005800000 */
[C---:B------:R-:W-:Y:S02]  /*37e0*/  ISETP.GE.AND P2, PT, R2.reuse, R136, PT ;  /* 0x000000880200720c */ /* 0x040fe40003f46270 */
[C---:B------:R-:W-:Y:S02]  /*37f0*/  ISETP.GE.AND P6, PT, R2.reuse, R137, PT ;  /* 0x000000890200720c */ /* 0x040fe40003fc6270 */
[C---:B------:R-:W-:Y:S02]  /*3800*/  ISETP.GE.AND P5, PT, R2.reuse, R139, PT ;  /* 0x0000008b0200720c */ /* 0x040fe40003fa6270 */
[----:B------:R-:W-:Y:S01]  /*3810*/  ISETP.GE.AND P3, PT, R2, R138, PT ;  /* 0x0000008a0200720c */ /* 0x000fe20003f66270 */
[----:B-1----:R-:W-:Y:S01]  /*3820*/  FFMA.FTZ R2, R4, UR26, R29 ;  /* 0x0000001a04027c23 */ /* 0x002fe2000801001d */
[----:B------:R-:W-:Y:S01]  /*3830*/  FSEL R20, R12, -INF , !P1 ;  /* 0xff8000000c147808 */ /* 0x000fe20004800000 */
[----:B------:R-:W1:Y:S01]  /*3840*/  I2F R4, R0 ;  /* 0x0000000000047306 */ /* 0x000e620000201400 */
[----:B------:R-:W-:Y:S01]  /*3850*/  FSEL R38, R8, -INF , !P4 ;  /* 0xff80000008267808 */ /* 0x000fe20006000000 */
[C---:B--2---:R-:W-:Y:S01]  /*3860*/  FFMA.FTZ R9, R3.reuse, UR26, R26 ;  /* 0x0000001a03097c23 */ /* 0x044fe2000801001a */
[----:B------:R-:W-:Y:S01]  /*3870*/  FSEL R28, R2, -INF , !P0 ;  /* 0xff800000021c7808 */ /* 0x000fe20004000000 */
[C---:B------:R-:W-:Y:S01]  /*3880*/  FFMA.FTZ R2, R3.reuse, UR26, R24 ;  /* 0x0000001a03027c23 */ /* 0x040fe20008010018 */
[C---:B------:R-:W-:Y:S01]  /*3890*/  ISETP.GE.AND P1, PT, R0.reuse, R136, PT ;  /* 0x000000880000720c */ /* 0x040fe20003f26270 */
[C---:B------:R-:W-:Y:S01]  /*38a0*/  FFMA.FTZ R8, R3.reuse, UR26, R16 ;  /* 0x0000001a03087c23 */ /* 0x040fe20008010010 */
[----:B------:R-:W-:Y:S01]  /*38b0*/  ISETP.GE.AND P0, PT, R0, R137, PT ;  /* 0x000000890000720c */ /* 0x000fe20003f06270 */
[----:B------:R-:W-:Y:S01]  /*38c0*/  FFMA.FTZ R3, R3, UR26, R18 ;  /* 0x0000001a03037c23 */ /* 0x000fe20008010012 */
[----:B------:R-:W-:-:S02]  /*38d0*/  FSEL R39, R2, -INF , !P2 ;  /* 0xff80000002277808 */ /* 0x000fc40005000000 */
[C---:B------:R-:W-:Y:S02]  /*38e0*/  ISETP.GE.AND P4, PT, R0.reuse, R139, PT ;  /* 0x0000008b0000720c */ /* 0x040fe40003f86270 */
[----:B------:R-:W-:Y:S02]  /*38f0*/  ISETP.GE.AND P2, PT, R0, R138, PT ;  /* 0x0000008a0000720c */ /* 0x000fe40003f46270 */
[----:B------:R-:W-:Y:S01]  /*3900*/  FSEL R37, R3, -INF , !P3 ;  /* 0xff80000003257808 */ /* 0x000fe20005800000 */
[----:B-1----:R-:W-:Y:S01]  /*3910*/  FFMA.FTZ R10, R4, UR26, R50 ;  /* 0x0000001a040a7c23 */ /* 0x002fe20008010032 */
[----:B------:R-:W-:Y:S01]  /*3920*/  IADD3 R0, R0, 0x19, RZ ;  /* 0x0000001900007810 */ /* 0x000fe20007ffe0ff */
[C---:B------:R-:W-:Y:S01]  /*3930*/  FFMA.FTZ R3, R4.reuse, UR26, R48 ;  /* 0x0000001a04037c23 */ /* 0x040fe20008010030 */
[----:B------:R-:W-:Y:S01]  /*3940*/  FSEL R26, R9, -INF , !P6 ;  /* 0xff800000091a7808 */ /* 0x000fe20007000000 */
[----:B------:R-:W-:Y:S01]  /*3950*/  FFMA.FTZ R9, R4, UR26, R44 ;  /* 0x0000001a04097c23 */ /* 0x000fe2000801002c */
[----:B------:R-:W1:Y:S01]  /*3960*/  I2F R2, R0 ;  /* 0x0000000000027306 */ /* 0x000e620000201400 */
[----:B------:R-:W-:Y:S01]  /*3970*/  FSEL R14, R10, -INF , !P0 ;  /* 0xff8000000a0e7808 */ /* 0x000fe20004000000 */
[----:B------:R-:W-:Y:S01]  /*3980*/  FFMA.FTZ R4, R4, UR26, R46 ;  /* 0x0000001a04047c23 */ /* 0x000fe2000801002e */
[----:B------:R-:W-:-:S02]  /*3990*/  PLOP3.LUT P0, PT, PT, PT, UP0, 0x80, 0x0 ;  /* 0x000000000000781c */ /* 0x000fc40003f0f008 */
[----:B------:R-:W-:Y:S02]  /*39a0*/  FSEL R23, R8, -INF , !P5 ;  /* 0xff80000008177808 */ /* 0x000fe40006800000 */
[----:B------:R-:W-:Y:S02]  /*39b0*/  FSEL R31, R3, -INF , !P1 ;  /* 0xff800000031f7808 */ /* 0x000fe40004800000 */
[C---:B------:R-:W-:Y:S02]  /*39c0*/  ISETP.GE.AND P6, PT, R0.reuse, R136, PT ;  /* 0x000000880000720c */ /* 0x040fe40003fc6270 */
[C---:B------:R-:W-:Y:S02]  /*39d0*/  ISETP.GE.AND P5, PT, R0.reuse, R137, PT ;  /* 0x000000890000720c */ /* 0x040fe40003fa6270 */
[C---:B------:R-:W-:Y:S02]  /*39e0*/  ISETP.GE.AND P3, PT, R0.reuse, R139, PT ;  /* 0x0000008b0000720c */ /* 0x040fe40003f66270 */
[----:B------:R-:W-:Y:S01]  /*39f0*/  ISETP.GE.AND P1, PT, R0, R138, PT ;  /* 0x0000008a0000720c */ /* 0x000fe20003f26270 */
[C---:B-1----:R-:W-:Y:S01]  /*3a00*/  FFMA.FTZ R8, R2.reuse, UR26, R25 ;  /* 0x0000001a02087c23 */ /* 0x042fe20008010019 */
[----:B------:R-:W-:Y:S01]  /*3a10*/  FSEL R15, R9, -INF , !P4 ;  /* 0xff800000090f7808 */ /* 0x000fe20006000000 */
[----:B------:R-:W-:Y:S01]  /*3a20*/  FFMA.FTZ R3, R2, UR26, R27 ;  /* 0x0000001a02037c23 */ /* 0x000fe2000801001b */
[----:B------:R-:W-:Y:S01]  /*3a30*/  FSEL R24, R4, -INF , !P2 ;  /* 0xff80000004187808 */ /* 0x000fe20005000000 */
[----:B------:R-:W-:Y:S01]  /*3a40*/  FFMA.FTZ R0, R2, UR26, R17 ;  /* 0x0000001a02007c23 */ /* 0x000fe20008010011 */
[----:B------:R-:W-:Y:S01]  /*3a50*/  FSEL R29, R8, -INF , !P6 ;  /* 0xff800000081d7808 */ /* 0x000fe20007000000 */
[----:B------:R-:W-:Y:S01]  /*3a60*/  FFMA.FTZ R2, R2, UR26, R19 ;  /* 0x0000001a02027c23 */ /* 0x000fe20008010013 */
        /* <DEDUP_REMOVED lines=45> */
.L_x_1257:
[----:B------:R-:W-:Y:S05]  /*3d40*/  BSYNC B0 ;  /* 0x0000000000007941 */ /* 0x000fea0003800000 */
.L_x_1256:
[----:B------:R-:W0:Y:S02]  /*3d50*/  LDGDEPBAR ;  /* 0x00000000000079af */ /* 0x000e240000000000 */
.L_x_1255:
[----:B------:R-:W-:Y:S01]  /*3d60*/  FMNMX.FTZ R0, R14, R45, !PT ;  /* 0x0000002d0e007209 */ /* 0x000fe20007810000 */
[----:B------:R-:W-:Y:S01]  /*3d70*/  IMAD.WIDE.U32 R18, R97, -0x326172a9, RZ ;  /* 0xcd9e8d5761127825 */ /* 0x000fe200078e00ff */
[----:B--2---:R-:W-:Y:S01]  /*3d80*/  FMNMX.FTZ R2, R15, R47, !PT ;  /* 0x0000002f0f027209 */ /* 0x004fe20007810000 */
[----:B------:R-:W-:Y:S01]  /*3d90*/  ULOP3.LUT UR6, UR31, UR33, URZ, 0x3c, !UPT ;  /* 0x000000211f067292 */ /* 0x000fe2000f8e3c3f */
[----:B------:R-:W-:Y:S01]  /*3da0*/  FMNMX.FTZ R0, R32, R0, !PT ;  /* 0x0000000020007209 */ /* 0x000fe20007810000 */
[----:B------:R-:W-:Y:S01]  /*3db0*/  IMAD.WIDE.U32 R246, R98, -0x2daee0ad, RZ ;  /* 0xd2511f5362f67825 */ /* 0x000fe200078e00ff */
[----:B------:R-:W-:Y:S01]  /*3dc0*/  FMNMX.FTZ R2, R36, R2, !PT ;  /* 0x0000000224027209 */ /* 0x000fe20007810000 */
[----:B------:R-:W-:Y:S01]  /*3dd0*/  UIADD3 UR35, UR33, -0x4498517b, URZ ;  /* 0xbb67ae8521237890 */ /* 0x000fe2000fffe03f */
        /* <DEDUP_REMOVED lines=19> */
[----:B------:R-:W-:Y:S01]  /*3f10*/  IMAD.SHL.U32 R201, R7, 0x2, RZ ;  /* 0x0000000207c97824 */ /* 0x000fe200078e00ff */
[----:B------:R-:W-:Y:S01]  /*3f20*/  FMNMX.FTZ R2, R31, R60, !PT ;  /* 0x0000003c1f027209 */ /* 0x000fe20007810000 */
[----:B------:R-:W2:Y:S01]  /*3f30*/  SHFL.BFLY PT, R134, R0, 0x2, 0x1f ;  /* 0x0c401f0000867f89 */ /* 0x000ea200000e0000 */
[----:B-1----:R-:W-:Y:S01]  /*3f40*/  LOP3.LUT R11, R91, UR32, RZ, 0x3c, !PT ;  /* 0x000000205b0b7c12 */ /* 0x002fe2000f8e3cff */
[--C-:B------:R-:W-:Y:S01]  /*3f50*/  IMAD R203, R5, 0x2, R201.reuse ;  /* 0x0000000205cb7824 */ /* 0x100fe200078e02c9 */
[----:B------:R-:W-:Y:S01]  /*3f60*/  FMNMX.FTZ R2, R55, R2, !PT ;  /* 0x0000000237027209 */ /* 0x000fe20007810000 */
[----:B------:R-:W1:Y:S01]  /*3f70*/  SHFL.BFLY PT, R4, R133, 0x2, 0x1f ;  /* 0x0c401f0085047f89 */ /* 0x000e6200000e0000 */
[----:B------:R-:W-:Y:S01]  /*3f80*/  IMAD R206, R6, 0x2, R201 ;  /* 0x0000000206ce7824 */ /* 0x000fe200078e02c9 */
[----:B------:R-:W-:Y:S01]  /*3f90*/  ULEA UR34, UR30, UR34, 0x5 ;  /* 0x000000221e227291 */ /* 0x000fe2000f8e283f */
[----:B------:R-:W-:Y:S01]  /*3fa0*/  FMNMX.FTZ R2, R54, R2, !PT ;  /* 0x0000000236027209 */ /* 0x000fe20007810000 */
[----:B------:R-:W-:Y:S01]  /*3fb0*/  STL [R1+0xd4], R11 ;  /* 0x0000d40b01007387 */ /* 0x000fe20000100800 */
[----:B------:R-:W-:Y:S01]  /*3fc0*/  IMAD R205, R6, 0x2, R203 ;  /* 0x0000000206cd7824 */ /* 0x000fe200078e02cb */
[----:B------:R-:W-:Y:S01]  /*3fd0*/  UIADD3 UR36, UR34, -0x20, URZ ;  /* 0xffffffe022247890 */ /* 0x000fe2000fffe03f */
[----:B------:R-:W-:Y:S01]  /*3fe0*/  FMNMX.FTZ R2, R51, R2, !PT ;  /* 0x0000000233027209 */ /* 0x000fe20007810000 */
[----:B------:R-:W-:Y:S02]  /*3ff0*/  LDSM.16.MT88.4 R140, [R203+0xa000] ;  /* 0x00a00000cb8c783b */ /* 0x000fe40000004200 */
[----:B------:R-:W-:Y:S01]  /*4000*/  USHF.R.S32.HI UR34, URZ, 0x1f, UR36 ;  /* 0x0000001f3f227899 */ /* 0x000fe20008011424 */
[----:B------:R-:W-:Y:S01]  /*4010*/  FMNMX.FTZ R2, R41, R2, !PT ;  /* 0x0000000229027209 */ /* 0x000fe20007810000 */
[----:B------:R-:W-:Y:S03]  /*4020*/  LDSM.16.MT88.4 R176, [R203+0xa800] ;  /* 0x00a80000cbb0783b */ /* 0x000fe60000004200 */
[----:B------:R-:W-:Y:S01]  /*4030*/  FMNMX.FTZ R2, R39, R2, !PT ;  /* 0x0000000227027209 */ /* 0x000fe20007810000 */
[----:B------:R-:W-:Y:S01]  /*4040*/  LDSM.16.MT88.4 R148, [R201+0xa000] ;  /* 0x00a00000c994783b */ /* 0x000fe20000004200 */
[----:B--2---:R-:W-:-:S03]  /*4050*/  FMNMX.FTZ R134, R134, R0, !PT ;  /* 0x0000000086867209 */ /* 0x004fc60007810000 */
[----:B------:R-:W-:Y:S01]  /*4060*/  LDSM.16.MT88.4 R188, [R206+0xa000] ;  /* 0x00a00000cebc783b */ /* 0x000fe20000004200 */
[----:B------:R-:W-:Y:S02]  /*4070*/  FMNMX.FTZ R0, R24, R53, !PT ;  /* 0x0000003518007209 */ /* 0x000fe40007810000 */
[----:B-1----:R-:W-:Y:S01]  /*4080*/  FMNMX.FTZ R133, R4, R133, !PT ;  /* 0x0000008504857209 */ /* 0x002fe20007810000 */
[----:B------:R-:W1:Y:S01]  /*4090*/  SHFL.BFLY PT, R3, R134, 0x1, 0x1f ;  /* 0x0c201f0086037f89 */ /* 0x000e6200000e0000 */
[----:B------:R-:W-:-:S03]  /*40a0*/  FMNMX.FTZ R0, R52, R0, !PT ;  /* 0x0000000034007209 */ /* 0x000fc60007810000 */
[----:B------:R-:W2:Y:S01]  /*40b0*/  SHFL.BFLY PT, R8, R133, 0x1, 0x1f ;  /* 0x0c201f0085087f89 */ /* 0x000ea200000e0000 */
[----:B------:R-:W-:-:S03]  /*40c0*/  FMNMX.FTZ R0, R49, R0, !PT ;  /* 0x0000000031007209 */ /* 0x000fc60007810000 */
[----:B------:R-:W-:Y:S01]  /*40d0*/  LDSM.16.MT88.4 R184, [R206+0xa800] ;  /* 0x00a80000ceb8783b */ /* 0x000fe20000004200 */
[----:B------:R-:W-:-:S03]  /*40e0*/  FMNMX.FTZ R0, R40, R0, !PT ;  /* 0x0000000028007209 */ /* 0x000fc60007810000 */
[----:B------:R-:W-:Y:S01]  /*40f0*/  LDSM.16.MT88.4 R180, [R205+0xa000] ;  /* 0x00a00000cdb4783b */ /* 0x000fe20000004200 */
[----:B------:R-:W-:-:S03]  /*4100*/  FMNMX.FTZ R0, R38, R0, !PT ;  /* 0x0000000026007209 */ /* 0x000fc60007810000 */
[----:B------:R-:W-:Y:S01]  /*4110*/  LDSM.16.MT88.4 R172, [R201+0xb000] ;  /* 0x00b00000c9ac783b */ /* 0x000fe20000004200 */
[----:B------:R-:W-:-:S03]  /*4120*/  FMNMX.FTZ R0, R37, R0, !PT ;  /* 0x0000000025007209 */ /* 0x000fc60007810000 */
[----:B------:R-:W-:Y:S01]  /*4130*/  LDSM.16.MT88.4 R112, [R206+0xb800] ;  /* 0x00b80000ce70783b */ /* 0x000fe20000004200 */
[----:B------:R-:W-:Y:S02]  /*4140*/  FMNMX.FTZ R0, R27, R0, !PT ;  /* 0x000000001b007209 */ /* 0x000fe40007810000 */
[----:B-1----:R-:W-:Y:S01]  /*4150*/  FMNMX.FTZ R134, R134, R3, !PT ;  /* 0x0000000386867209 */ /* 0x002fe20007810000 */
[----:B------:R-:W-:Y:S01]  /*4160*/  LDSM.16.MT88.4 R80, [R201+0xb800] ;  /* 0x00b80000c950783b */ /* 0x000fe20000004200 */
[----:B------:R-:W-:Y:S02]  /*4170*/  FMNMX.FTZ R3, R29, R2, !PT ;  /* 0x000000021d037209 */ /* 0x000fe40007810000 */
[C---:B------:R-:W-:Y:S01]  /*4180*/  FSETP.NEU.FTZ.AND P1, PT, R134.reuse, -INF , PT ;  /* 0xff8000008600780b */ /* 0x040fe20003f3d000 */
[----:B------:R-:W1:Y:S01]  /*4190*/  SHFL.BFLY PT, R10, R0, 0x2, 0x1f ;  /* 0x0c401f00000a7f89 */ /* 0x000e6200000e0000 */
[----:B------:R-:W-:Y:S01]  /*41a0*/  FMUL.FTZ R2, R134, c[0x0][0x23c] ;  /* 0x00008f0086027a20 */ /* 0x000fe20000410000 */
[----:B--2---:R-:W-:-:S02]  /*41b0*/  FMNMX.FTZ R133, R133, R8, !PT ;  /* 0x0000000885857209 */ /* 0x004fc40007810000 */
[----:B------:R-:W2:Y:S01]  /*41c0*/  SHFL.BFLY PT, R9, R3, 0x2, 0x1f ;  /* 0x0c401f0003097f89 */ /* 0x000ea200000e0000 */
[----:B------:R-:W-:Y:S01]  /*41d0*/  LOP3.LUT R8, R247, UR6, RZ, 0x3c, !PT ;  /* 0x00000006f7087c12 */ /* 0x000fe2000f8e3cff */
[----:B------:R-:W-:Y:S01]  /*41e0*/  UIADD3 UR6, UR33, -0x56f99767, URZ ;  /* 0xa906689921067890 */ /* 0x000fe2000fffe03f */
[----:B------:R-:W-:Y:S02]  /*41f0*/  FSEL R2, R2, RZ, P1 ;  /* 0x000000ff02027208 */ /* 0x000fe40000800000 */
[----:B------:R-:W-:Y:S01]  /*4200*/  FSETP.NEU.FTZ.AND P1, PT, R133, -INF , PT ;  /* 0xff8000008500780b */ /* 0x000fe20003f3d000 */
[----:B------:R-:W-:-:S04]  /*4210*/  IMAD.WIDE.U32 R62, R8, -0x326172a9, RZ ;  /* 0xcd9e8d57083e7825 */ /* 0x000fc800078e00ff */
[--C-:B------:R-:W-:Y:S02]  /*4220*/  FFMA.FTZ R4, R14, c[0x0][0x23c], -R2.reuse ;  /* 0x00008f000e047a23 */ /* 0x100fe40000010802 */
[--C-:B------:R-:W-:Y:S02]  /*4230*/  FFMA.FTZ R42, R26, c[0x0][0x23c], -R2.reuse ;  /* 0x00008f001a2a7a23 */ /* 0x100fe40000010802 */
[----:B------:R3:W-:Y:S01]  /*4240*/  MUFU.EX2 R107, R4 ;  /* 0x00000004006b7308 */ /* 0x0007e20000000800 */
[--C-:B------:R-:W-:Y:S01]  /*4250*/  FFMA.FTZ R43, R25, c[0x0][0x23c], -R2.reuse ;  /* 0x00008f00192b7a23 */ /* 0x100fe20000010802 */
[----:B-1----:R-:W-:Y:S01]  /*4260*/  FMNMX.FTZ R132, R10, R0, !PT ;  /* 0x000000000a847209 */ /* 0x002fe20007810000 */
[----:B------:R-:W-:-:S05]  /*4270*/  FFMA.FTZ R0, R22, c[0x0][0x23c], -R2 ;  /* 0x00008f0016007a23 */ /* 0x000fca0000010802 */
[----:B------:R-:W-:Y:S01]  /*4280*/  MUFU.EX2 R252, R42 ;  /* 0x0000002a00fc7308 */ /* 0x000fe20000000800 */
[----:B--2---:R-:W-:Y:S01]  /*4290*/  FMNMX.FTZ R135, R3, R9, !PT ;  /* 0x0000000903877209 */ /* 0x004fe20007810000 */
[----:B------:R-:W1:Y:S01]  /*42a0*/  SHFL.BFLY PT, R14, R132, 0x1, 0x1f ;  /* 0x0c201f00840e7f89 */ /* 0x000e6200000e0000 */
[----:B------:R-:W-:Y:S02]  /*42b0*/  IADD3 R9, R97, 0x4, RZ ;  /* 0x0000000461097810 */ /* 0x000fe40007ffe0ff */
[----:B------:R-:W-:-:S03]  /*42c0*/  LOP3.LUT R3, R19, R11, RZ, 0x3c, !PT ;  /* 0x0000000b13037212 */ /* 0x000fc600078e3cff */
[----:B------:R2:W-:Y:S01]  /*42d0*/  MUFU.EX2 R167, R0 ;  /* 0x0000000000a77308 */ /* 0x0005e20000000800 */
[----:B---3--:R-:W-:Y:S01]  /*42e0*/  FFMA.FTZ R4, R45, c[0x0][0x23c], -R2 ;  /* 0x00008f002d047a23 */ /* 0x008fe20000010802 */
[----:B------:R3:W-:Y:S01]  /*42f0*/  STL [R1+0xd0], R9 ;  /* 0x0000d00901007387 */ /* 0x0007e20000100800 */
[----:B------:R-:W-:-:S03]  /*4300*/  IMAD.WIDE.U32 R58, R9, -0x326172a9, RZ ;  /* 0xcd9e8d57093a7825 */ /* 0x000fc600078e00ff */
[----:B------:R4:W-:Y:S01]  /*4310*/  STL.64 [R1+0xf8], R18 ;  /* 0x0000f81201007387 */ /* 0x0009e20000100a00 */
[----:B------:R-:W-:Y:S01]  /*4320*/  IMAD.WIDE.U32 R74, R3, -0x2daee0ad, RZ ;  /* 0xd2511f53034a7825 */ /* 0x000fe200078e00ff */
[----:B------:R5:W-:Y:S01]  /*4330*/  MUFU.EX2 R106, R4 ;  /* 0x00000004006a7308 */ /* 0x000be20000000800 */
[----:B------:R-:W-:Y:S02]  /*4340*/  LOP3.LUT R3, R59, R11, RZ, 0x3c, !PT ;  /* 0x0000000b3b037212 */ /* 0x000fe400078e3cff */
[----:B------:R-:W-:Y:S01]  /*4350*/  IMAD.WIDE.U32 R12, R9, -0x326172a9, RZ ;  /* 0xcd9e8d57090c7825 */ /* 0x000fe200078e00ff */
[----:B------:R-:W-:-:S03]  /*4360*/  LOP3.LUT R8, R75, UR35, R246, 0x96, !PT ;  /* 0x000000234b087c12 */ /* 0x000fc6000f8e96f6 */
[----:B------:R-:W-:Y:S01]  /*4370*/  IMAD.WIDE.U32 R56, R3, -0x2daee0ad, RZ ;  /* 0xd2511f5303387825 */ /* 0x000fe200078e00ff */
[----:B------:R-:W-:Y:S01]  /*4380*/  LOP3.LUT R3, R63, UR14, R18, 0x96, !PT ;  /* 0x0000000e3f037c12 */ /* 0x000fe2000f8e9612 */
[----:B------:R4:W-:Y:S01]  /*4390*/  STL.64 [R1+0xc8], R12 ;  /* 0x0000c80c01007387 */ /* 0x0009e20000100a00 */
[----:B------:R-:W-:Y:S01]  /*43a0*/  LOP3.LUT R10, R13, R11, RZ, 0x3c, !PT ;  /* 0x0000000b0d0a7212 */ /* 0x000fe200078e3cff */
[----:B--2---:R-:W-:Y:S01]  /*43b0*/  FFMA.FTZ R0, R21, c[0x0][0x23c], -R2 ;  /* 0x00008f0015007a23 */ /* 0x004fe20000010802 */
[----:B-1----:R-:W-:Y:S01]  /*43c0*/  FMNMX.FTZ R132, R132, R14, !PT ;  /* 0x0000000e84847209 */ /* 0x002fe20007810000 */
[----:B------:R-:W-:Y:S01]  /*43d0*/  IMAD.WIDE.U32 R242, R8, -0x326172a9, RZ ;  /* 0xcd9e8d5708f27825 */ /* 0x000fe200078e00ff */
[----:B------:R-:W-:Y:S01]  /*43e0*/  LOP3.LUT R8, R57, UR35, R246, 0x96, !PT ;  /* 0x0000002339087c12 */ /* 0x000fe2000f8e96f6 */
[----:B------:R1:W-:Y:S01]  /*43f0*/  MUFU.EX2 R68, R0 ;  /* 0x0000000000447308 */ /* 0x0003e20000000800 */
[----:B------:R-:W-:Y:S01]  /*4400*/  STL.64 [R1+0x10], R74 ;  /* 0x0000104a01007387 */ /* 0x000fe20000100a00 */
[----:B-----5:R-:W-:-:S02]  /*4410*/  FFMA.FTZ R4, R32, c[0x0][0x23c], -R2 ;  /* 0x00008f0020047a23 */ /* 0x020fc40000010802 */
[----:B------:R-:W-:Y:S01]  /*4420*/  IMAD.WIDE.U32 R32, R3, -0x2daee0ad, RZ ;  /* 0xd2511f5303207825 */ /* 0x000fe200078e00ff */
[----:B------:R-:W-:Y:S02]  /*4430*/  LOP3.LUT R3, R243, UR13, R62, 0x96, !PT ;  /* 0x0000000df3037c12 */ /* 0x000fe4000f8e963e */
[----:B---3--:R-:W-:Y:S01]  /*4440*/  LOP3.LUT R9, R63, UR14, R12, 0x96, !PT ;  /* 0x0000000e3f097c12 */ /* 0x008fe2000f8e960c */
[----:B------:R2:W-:Y:S02]  /*4450*/  MUFU.EX2 R118, R4 ;  /* 0x0000000400767308 */ /* 0x0005e40000000800 */
[----:B------:R-:W-:-:S05]  /*4460*/  IMAD.WIDE.U32 R44, R3, -0x2daee0ad, RZ ;  /* 0xd2511f53032c7825 */ /* 0x000fca00078e00ff */
[----:B----4-:R-:W-:Y:S01]  /*4470*/  LOP3.LUT R18, R45, UR10, R32, 0x96, !PT ;  /* 0x0000000a2d127c12 */ /* 0x010fe2000f8e9620 */
[----:B-1----:R-:W-:Y:S01]  /*4480*/  FMUL.FTZ R0, R133, c[0x0][0x23c] ;  /* 0x00008f0085007a20 */ /* 0x002fe20000410000 */
[----:B------:R-:W-:Y:S03]  /*4490*/  MUFU.EX2 R249, R43 ;  /* 0x0000002b00f97308 */ /* 0x000fe60000000800 */
[----:B------:R-:W-:Y:S01]  /*44a0*/  IMAD.WIDE.U32 R18, R18, -0x326172a9, RZ ;  /* 0xcd9e8d5712127825 */ /* 0x000fe200078e00ff */
[----:B------:R-:W-:Y:S02]  /*44b0*/  FSEL R0, R0, RZ, P1 ;  /* 0x000000ff00007208 */ /* 0x000fe40000800000 */
[----:B------:R-:W-:Y:S01]  /*44c0*/  FSETP.NEU.FTZ.AND P1, PT, R132, -INF , PT ;  /* 0xff8000008400780b */ /* 0x000fe20003f3d000 */
[----:B--2---:R-:W-:Y:S02]  /*44d0*/  FFMA.FTZ R4, R20, c[0x0][0x23c], -R2 ;  /* 0x00008f0014047a23 */ /* 0x004fe40000010802 */
[----:B------:R-:W-:Y:S01]  /*44e0*/  IMAD.WIDE.U32 R20, R10, -0x2daee0ad, RZ ;  /* 0xd2511f530a147825 */ /* 0x000fe200078e00ff */
[----:B------:R-:W-:Y:S01]  /*44f0*/  LOP3.LUT R10, R33, UR12, R74, 0x96, !PT ;  /* 0x0000000c210a7c12 */ /* 0x000fe2000f8e964a */
[----:B------:R1:W-:Y:S03]  /*4500*/  MUFU.EX2 R66, R4 ;  /* 0x0000000400427308 */ /* 0x0003e60000000800 */
[----:B------:R-:W-:Y:S01]  /*4510*/  LOP3.LUT R13, R21, UR35, R246, 0x96, !PT ;  /* 0x00000023150d7c12 */ /* 0x000fe2000f8e96f6 */
[----:B------:R-:W-:Y:S01]  /*4520*/  IMAD.WIDE.U32 R10, R10, -0x326172a9, RZ ;  /* 0xcd9e8d570a0a7825 */ /* 0x000fe200078e00ff */
[----:B------:R-:W-:Y:S04]  /*4530*/  STL.64 [R1+0x90], R20 ;  /* 0x0000901401007387 */ /* 0x000fe80000100a00 */
[----:B------:R-:W-:-:S02]  /*4540*/  LOP3.LUT R11, R11, UR11, R242, 0x96, !PT ;  /* 0x0000000b0b0b7c12 */ /* 0x000fc4000f8e96f2 */
[----:B------:R-:W-:-:S03]  /*4550*/  LOP3.LUT R16, R19, UR9, R10, 0x96, !PT ;  /* 0x0000000913107c12 */ /* 0x000fc6000f8e960a */
[----:B------:R-:W-:-:S04]  /*4560*/  IMAD.WIDE.U32 R10, R11, -0x2daee0ad, RZ ;  /* 0xd2511f530b0a7825 */ /* 0x000fc800078e00ff */
[----:B-1----:R-:W-:Y:S01]  /*4570*/  FFMA.FTZ R4, R15, c[0x0][0x23c], -R0 ;  /* 0x00008f000f047a23 */ /* 0x002fe20000010800 */
[----:B------:R-:W-:Y:S01]  /*4580*/  LOP3.LUT R14, R11, UR8, R44, 0x96, !PT ;  /* 0x000000080b0e7c12 */ /* 0x000fe2000f8e962c */
[----:B------:R-:W1:Y:S02]  /*4590*/  SHFL.BFLY PT, R15, R135, 0x1, 0x1f ;  /* 0x0c201f00870f7f89 */ /* 0x000e6400000e0000 */
[----:B------:R2:W-:Y:S02]  /*45a0*/  MUFU.EX2 R105, R4 ;  /* 0x0000000400697308 */ /* 0x0005e40000000800 */
[----:B--2---:R-:W-:Y:S02]  /*45b0*/  FFMA.FTZ R4, R47, c[0x0][0x23c], -R0 ;  /* 0x00008f002f047a23 */ /* 0x004fe40000010800 */
[----:B------:R-:W-:-:S04]  /*45c0*/  IMAD.WIDE.U32 R46, R8, -0x326172a9, RZ ;  /* 0xcd9e8d57082e7825 */ /* 0x000fc800078e00ff */
[----:B------:R2:W3:Y:S01]  /*45d0*/  MUFU.EX2 R103, R4 ;  /* 0x0000000400677308 */ /* 0x0004e20000000800 */
[----:B------:R-:W-:Y:S01]  /*45e0*/  IMAD.WIDE.U32 R8, R9, -0x2daee0ad, RZ ;  /* 0xd2511f5309087825 */ /* 0x000fe200078e00ff */
[----:B------:R-:W-:Y:S02]  /*45f0*/  LOP3.LUT R3, R47, UR13, R62, 0x96, !PT ;  /* 0x0000000d2f037c12 */ /* 0x000fe4000f8e963e */
[----:B-1----:R-:W-:Y:S01]  /*4600*/  FMNMX.FTZ R135, R135, R15, !PT ;  /* 0x0000000f87877209 */ /* 0x002fe20007810000 */
[----:B------:R-:W-:Y:S01]  /*4610*/  IMAD.WIDE.U32 R14, R14, -0x326172a9, RZ ;  /* 0xcd9e8d570e0e7825 */ /* 0x000fe200078e00ff */
[----:B------:R-:W-:-:S03]  /*4620*/  LOP3.LUT R9, R9, UR12, R20, 0x96, !PT ;  /* 0x0000000c09097c12 */ /* 0x000fc6000f8e9614 */
[----:B------:R-:W-:Y:S01]  /*4630*/  IMAD.WIDE.U32 R20, R13, -0x326172a9, RZ ;  /* 0xcd9e8d570d147825 */ /* 0x000fe200078e00ff */
[----:B------:R-:W-:-:S04]  /*4640*/  LOP3.LUT R18, R15, UR7, R18, 0x96, !PT ;  /* 0x000000070f127c12 */ /* 0x000fc8000f8e9612 */
[----:B------:R1:W-:Y:S01]  /*4650*/  STL.64 [R1+0x18], R20 ;  /* 0x0000181401007387 */ /* 0x0003e20000100a00 */
[----:B--2---:R-:W-:-:S04]  /*4660*/  FFMA.FTZ R4, R36, c[0x0][0x23c], -R0 ;  /* 0x00008f0024047a23 */ /* 0x004fc80000010800 */
[----:B------:R2:W-:Y:S02]  /*4670*/  MUFU.EX2 R117, R4 ;  /* 0x0000000400757308 */ /* 0x0005e40000000800 */
[----:B--2---:R-:W-:Y:S02]  /*4680*/  FFMA.FTZ R4, R34, c[0x0][0x23c], -R0 ;  /* 0x00008f0022047a23 */ /* 0x004fe40000010800 */
[----:B------:R-:W-:-:S04]  /*4690*/  IMAD.WIDE.U32 R34, R3, -0x2daee0ad, RZ ;  /* 0xd2511f5303227825 */ /* 0x000fc800078e00ff */
[----:B------:R2:W4:Y:S01]  /*46a0*/  MUFU.EX2 R166, R4 ;  /* 0x0000000400a67308 */ /* 0x0005220000000800 */
[----:B------:R-:W-:Y:S01]  /*46b0*/  FFMA.FTZ R3, R30, c[0x0][0x23c], -R0 ;  /* 0x00008f001e037a23 */ /* 0x000fe20000010800 */
[----:B------:R-:W-:Y:S01]  /*46c0*/  LOP3.LUT R12, R35, UR10, R8, 0x96, !PT ;  /* 0x0000000a230c7c12 */ /* 0x000fe2000f8e9608 */
[----:B------:R-:W-:-:S05]  /*46d0*/  IMAD.WIDE.U32 R8, R9, -0x326172a9, RZ ;  /* 0xcd9e8d5709087825 */ /* 0x000fca00078e00ff */
[----:B------:R5:W-:Y:S01]  /*46e0*/  MUFU.EX2 R73, R3 ;  /* 0x0000000300497308 */ /* 0x000be20000000800 */
[----:B------:R-:W-:Y:S01]  /*46f0*/  IMAD.WIDE.U32 R12, R12, -0x326172a9, RZ ;  /* 0xcd9e8d570c0c7825 */ /* 0x000fe200078e00ff */
[----:B------:R-:W-:-:S04]  /*4700*/  LOP3.LUT R9, R9, UR11, R20, 0x96, !PT ;  /* 0x0000000b09097c12 */ /* 0x000fc8000f8e9614 */
[----:B-1----:R-:W-:Y:S01]  /*4710*/  LOP3.LUT R20, R13, UR9, R8, 0x96, !PT ;  /* 0x000000090d147c12 */ /* 0x002fe2000f8e9608 */
[----:B------:R-:W-:-:S04]  /*4720*/  IMAD.WIDE.U32 R8, R9, -0x2daee0ad, RZ ;  /* 0xd2511f5309087825 */ /* 0x000fc800078e00ff */
[----:B--2---:R-:W-:Y:S01]  /*4730*/  FFMA.FTZ R4, R17, c[0x0][0x23c], -R0 ;  /* 0x00008f0011047a23 */ /* 0x004fe20000010800 */
[----:B------:R-:W-:Y:S01]  /*4740*/  LOP3.LUT R22, R9, UR8, R34, 0x96, !PT ;  /* 0x0000000809167c12 */ /* 0x000fe2000f8e9622 */
[----:B------:R-:W-:Y:S02]  /*4750*/  IMAD.WIDE.U32 R16, R16, -0x2daee0ad, RZ ;  /* 0xd2511f5310107825 */ /* 0x000fe400078e00ff */
[----:B------:R-:W-:Y:S02]  /*4760*/  MUFU.EX2 R70, R4 ;  /* 0x0000000400467308 */ /* 0x000fe40000000800 */
[----:B-----5:R-:W-:Y:S01]  /*4770*/  FFMA.FTZ R3, R28, c[0x0][0x23c], -R0 ;  /* 0x00008f001c037a23 */ /* 0x020fe20000010800 */
[----:B------:R-:W-:Y:S01]  /*4780*/  LOP3.LUT R9, R17, UR6, R10, 0x96, !PT ;  /* 0x0000000611097c12 */ /* 0x000fe2000f8e960a */
[----:B------:R-:W-:-:S04]  /*4790*/  IMAD.WIDE.U32 R20, R20, -0x2daee0ad, RZ ;  /* 0xd2511f5314147825 */ /* 0x000fc800078e00ff */
[----:B------:R1:W-:Y:S01]  /*47a0*/  MUFU.EX2 R65, R3 ;  /* 0x0000000300417308 */ /* 0x0003e20000000800 */
[----:B------:R-:W-:Y:S01]  /*47b0*/  LOP3.LUT R15, R21, UR6, R8, 0x96, !PT ;  /* 0x00000006150f7c12 */ /* 0x000fe2000f8e9608 */
[----:B------:R-:W-:-:S05]  /*47c0*/  IMAD.WIDE.U32 R8, R9, -0x326172a9, RZ ;  /* 0xcd9e8d5709087825 */ /* 0x000fca00078e00ff */
[----:B------:R-:W-:Y:S02]  /*47d0*/  LOP3.LUT R11, R9, UR15, R14, 0x96, !PT ;  /* 0x0000000f090b7c12 */ /* 0x000fe4000f8e960e */
[--C-:B------:R-:W-:Y:S02]  /*47e0*/  SHF.R.U32.HI R21, RZ, 0x10, R8.reuse ;  /* 0x00000010ff157819 */ /* 0x100fe40000011608 */
[----:B------:R-:W-:Y:S01]  /*47f0*/  SHF.R.U32.HI R17, RZ, 0x18, R8 ;  /* 0x00000018ff117819 */ /* 0x000fe20000011608 */
[----:B-1----:R-:W-:Y:S02]  /*4800*/  FFMA.FTZ R3, R23, c[0x0][0x23c], -R0 ;  /* 0x00008f0017037a23 */ /* 0x002fe40000010800 */
[----:B------:R-:W-:Y:S02]  /*4810*/  FMUL.FTZ R0, R132, c[0x0][0x23c] ;  /* 0x00008f0084007a20 */ /* 0x000fe40000410000 */
[----:B------:R1:W-:Y:S01]  /*4820*/  MUFU.EX2 R72, R3 ;  /* 0x0000000300487308 */ /* 0x0003e20000000800 */
[----:B------:R-:W-:-:S02]  /*4830*/  IMAD.WIDE.U32 R22, R22, -0x326172a9, RZ ;  /* 0xcd9e8d5716167825 */ /* 0x000fc400078e00ff */
[----:B------:R-:W-:Y:S02]  /*4840*/  FSEL R0, R0, RZ, P1 ;  /* 0x000000ff00007208 */ /* 0x000fe40000800000 */
[----:B------:R-:W-:Y:S02]  /*4850*/  FSETP.NEU.FTZ.AND P1, PT, R135, -INF , PT ;  /* 0xff8000008700780b */ /* 0x000fe40003f3d000 */
[----:B------:R-:W-:Y:S01]  /*4860*/  LOP3.LUT R12, R23, UR7, R12, 0x96, !PT ;  /* 0x00000007170c7c12 */ /* 0x000fe2000f8e960c */
[--C-:B------:R-:W-:Y:S02]  /*4870*/  FFMA.FTZ R10, R40, c[0x0][0x23c], -R0.reuse ;  /* 0x00008f00280a7a23 */ /* 0x100fe40000010800 */
[--C-:B------:R-:W-:Y:S02]  /*4880*/  FFMA.FTZ R13, R38, c[0x0][0x23c], -R0.reuse ;  /* 0x00008f00260d7a23 */ /* 0x100fe40000010800 */
[--C-:B------:R-:W-:Y:S01]  /*4890*/  FFMA.FTZ R26, R37, c[0x0][0x23c], -R0.reuse ;  /* 0x00008f00251a7a23 */ /* 0x100fe20000010800 */
[----:B------:R-:W-:Y:S01]  /*48a0*/  MUFU.EX2 R67, R10 ;  /* 0x0000000a00437308 */ /* 0x000fe20000000800 */
[----:B------:R-:W-:-:S02]  /*48b0*/  FFMA.FTZ R4, R53, c[0x0][0x23c], -R0 ;  /* 0x00008f0035047a23 */ /* 0x000fc40000010800 */
[--C-:B-1----:R-:W-:Y:S01]  /*48c0*/  FFMA.FTZ R3, R24, c[0x0][0x23c], -R0.reuse ;  /* 0x00008f0018037a23 */ /* 0x102fe20000010800 */
[----:B------:R-:W-:Y:S01]  /*48d0*/  LOP3.LUT R24, R8, 0xff, RZ, 0xc0, !PT ;  /* 0x000000ff08187812 */ /* 0x000fe200078ec0ff */
[----:B------:R-:W-:-:S03]  /*48e0*/  FFMA.FTZ R27, R27, c[0x0][0x23c], -R0 ;  /* 0x00008f001b1b7a23 */ /* 0x000fc60000010800 */
[----:B------:R1:W-:Y:S08]  /*48f0*/  MUFU.EX2 R102, R3 ;  /* 0x0000000300667308 */ /* 0x0003f00000000800 */
[----:B------:R2:W5:Y:S01]  /*4900*/  MUFU.EX2 R101, R4 ;  /* 0x0000000400657308 */ /* 0x0005620000000800 */
[----:B-1----:R-:W-:-:S07]  /*4910*/  FMUL.FTZ R3, R135, c[0x0][0x23c] ;  /* 0x00008f0087037a20 */ /* 0x002fce0000410000 */
[----:B------:R-:W-:Y:S01]  /*4920*/  MUFU.EX2 R64, R13 ;  /* 0x0000000d00407308 */ /* 0x000fe20000000800 */
[----:B------:R-:W-:Y:S01]  /*4930*/  FSEL R2, R3, RZ, P1 ;  /* 0x000000ff03027208 */ /* 0x000fe20000800000 */
[--C-:B------:R-:W-:Y:S02]  /*4940*/  FFMA.FTZ R3, R52, c[0x0][0x23c], -R0.reuse ;  /* 0x00008f0034037a23 */ /* 0x100fe40000010800 */
[----:B--2---:R-:W-:-:S04]  /*4950*/  FFMA.FTZ R4, R49, c[0x0][0x23c], -R0 ;  /* 0x00008f0031047a23 */ /* 0x004fc80000010800 */
[----:B------:R-:W-:Y:S01]  /*4960*/  MUFU.EX2 R69, R27 ;  /* 0x0000001b00457308 */ /* 0x000fe20000000800 */
[--C-:B------:R-:W-:Y:S02]  /*4970*/  FFMA.FTZ R28, R31, c[0x0][0x23c], -R2.reuse ;  /* 0x00008f001f1c7a23 */ /* 0x100fe40000010802 */
[--C-:B------:R-:W-:Y:S02]  /*4980*/  FFMA.FTZ R31, R60, c[0x0][0x23c], -R2.reuse ;  /* 0x00008f003c1f7a23 */ /* 0x100fe40000010802 */
[--C-:B------:R-:W-:Y:S02]  /*4990*/  FFMA.FTZ R36, R55, c[0x0][0x23c], -R2.reuse ;  /* 0x00008f0037247a23 */ /* 0x100fe40000010802 */
[--C-:B------:R-:W-:Y:S01]  /*49a0*/  FFMA.FTZ R37, R54, c[0x0][0x23c], -R2.reuse ;  /* 0x00008f0036257a23 */ /* 0x100fe20000010802 */
[----:B------:R1:W-:Y:S01]  /*49b0*/  MUFU.EX2 R116, R3 ;  /* 0x0000000300747308 */ /* 0x0003e20000000800 */
[--C-:B------:R-:W-:Y:S02]  /*49c0*/  FFMA.FTZ R38, R51, c[0x0][0x23c], -R2.reuse ;  /* 0x00008f0033267a23 */ /* 0x100fe40000010802 */
[--C-:B------:R-:W-:Y:S01]  /*49d0*/  FFMA.FTZ R41, R41, c[0x0][0x23c], -R2.reuse ;  /* 0x00008f0029297a23 */ /* 0x100fe20000010802 */
[----:B------:R-:W2:Y:S01]  /*49e0*/  LDSM.16.MT88.4 R48, [R201+0xa800] ;  /* 0x00a80000c930783b */ /* 0x000ea20000004200 */
[----:B------:R-:W-:-:S02]  /*49f0*/  FFMA.FTZ R39, R39, c[0x0][0x23c], -R2 ;  /* 0x00008f0027277a23 */ /* 0x000fc40000010802 */
[----:B------:R-:W-:Y:S01]  /*4a00*/  FFMA.FTZ R40, R29, c[0x0][0x23c], -R2 ;  /* 0x00008f001d287a23 */ /* 0x000fe20000010802 */
[----:B------:R3:W2:Y:S01]  /*4a10*/  MUFU.EX2 R165, R4 ;  /* 0x0000000400a57308 */ /* 0x0006a20000000800 */
[----:B-1----:R-:W-:Y:S01]  /*4a20*/  IMAD.WIDE.U32 R2, R18, -0x2daee0ad, RZ ;  /* 0xd2511f5312027825 */ /* 0x002fe200078e00ff */
[----:B------:R-:W-:-:S06]  /*4a30*/  LOP3.LUT R18, R8, 0xffff, RZ, 0xc0, !PT ;  /* 0x0000ffff08127812 */ /* 0x000fcc00078ec0ff */
[----:B------:R1:W1:Y:S01]  /*4a40*/  MUFU.EX2 R71, R26 ;  /* 0x0000001a00477308 */ /* 0x0002620000000800 */
[----:B------:R-:W-:Y:S01]  /*4a50*/  IMAD.WIDE.U32 R8, R12, -0x2daee0ad, RZ ;  /* 0xd2511f530c087825 */ /* 0x000fe200078e00ff */
[----:B------:R-:W-:Y:S02]  /*4a60*/  LOP3.LUT R10, R3, UR16, R16, 0x96, !PT ;  /* 0x00000010030a7c12 */ /* 0x000fe4000f8e9610 */
[C---:B------:R-:W-:Y:S02]  /*4a70*/  LOP3.LUT R12, R2.reuse, 0xffff, RZ, 0xc0, !PT ;  /* 0x0000ffff020c7812 */ /* 0x040fe400078ec0ff */
[----:B------:R-:W-:Y:S02]  /*4a80*/  LOP3.LUT R25, R2, 0xff, RZ, 0xc0, !PT ;  /* 0x000000ff02197812 */ /* 0x000fe400078ec0ff */
[----:B------:R-:W-:Y:S01]  /*4a90*/  MUFU.EX2 R62, R28 ;  /* 0x0000001c003e7308 */ /* 0x000fe20000000800 */
[--C-:B------:R-:W-:Y:S02]  /*4aa0*/  SHF.R.U32.HI R16, RZ, 0x10, R2.reuse ;  /* 0x00000010ff107819 */ /* 0x100fe40000011602 */
[----:B------:R-:W-:Y:S01]  /*4ab0*/  SHF.R.U32.HI R23, RZ, 0x18, R2 ;  /* 0x00000018ff177819 */ /* 0x000fe20000011602 */
[----:B------:R-:W-:Y:S01]  /*4ac0*/  IMAD.WIDE.U32 R2, R15, -0x326172a9, RZ ;  /* 0xcd9e8d570f027825 */ /* 0x000fe200078e00ff */
[----:B---3--:R-:W-:-:S02]  /*4ad0*/  LOP3.LUT R4, R9, UR16, R20, 0x96, !PT ;  /* 0x0000001009047c12 */ /* 0x008fc4000f8e9614 */
[C---:B------:R-:W-:Y:S01]  /*4ae0*/  LOP3.LUT R13, R8.reuse, 0xffff, RZ, 0xc0, !PT ;  /* 0x0000ffff080d7812 */ /* 0x040fe200078ec0ff */
[----:B------:R-:W3:Y:S01]  /*4af0*/  MUFU.EX2 R31, R31 ;  /* 0x0000001f001f7308 */ /* 0x000ee20000000800 */
[----:B------:R-:W-:Y:S02]  /*4b00*/  LOP3.LUT R19, R8, 0xff, RZ, 0xc0, !PT ;  /* 0x000000ff08137812 */ /* 0x000fe400078ec0ff */
[--C-:B------:R-:W-:Y:S02]  /*4b10*/  SHF.R.U32.HI R14, RZ, 0x10, R8.reuse ;  /* 0x00000010ff0e7819 */ /* 0x100fe40000011608 */
[----:B------:R-:W-:Y:S02]  /*4b20*/  SHF.R.U32.HI R15, RZ, 0x18, R8 ;  /* 0x00000018ff0f7819 */ /* 0x000fe40000011608 */
[----:B------:R-:W-:Y:S01]  /*4b30*/  LOP3.LUT R0, R3, UR15, R22, 0x96, !PT ;  /* 0x0000000f03007c12 */ /* 0x000fe2000f8e9616 */
[----:B------:R-:W-:Y:S01]  /*4b40*/  MUFU.EX2 R47, R36 ;  /* 0x00000024002f7308 */ /* 0x000fe20000000800 */
[----:B------:R-:W-:-:S02]  /*4b50*/  SHF.R.U32.HI R9, RZ, 0x8, R18 ;  /* 0x00000008ff097819 */ /* 0x000fc40000011612 */
[----:B------:R-:W-:Y:S02]  /*4b60*/  LOP3.LUT R8, R21, 0xff, RZ, 0xc0, !PT ;  /* 0x000000ff15087812 */ /* 0x000fe400078ec0ff */
[C---:B------:R-:W-:Y:S02]  /*4b70*/  LOP3.LUT R18, R2.reuse, 0xffff, RZ, 0xc0, !PT ;  /* 0x0000ffff02127812 */ /* 0x040fe400078ec0ff */
[----:B------:R-:W-:Y:S01]  /*4b80*/  LOP3.LUT R22, R2, 0xff, RZ, 0xc0, !PT ;  /* 0x000000ff02167812 */ /* 0x000fe200078ec0ff */
[----:B------:R-:W1:Y:S01]  /*4b90*/  MUFU.EX2 R164, R37 ;  /* 0x0000002500a47308 */ /* 0x000e620000000800 */
[--C-:B------:R-:W-:Y:S02]  /*4ba0*/  SHF.R.U32.HI R20, RZ, 0x10, R2.reuse ;  /* 0x00000010ff147819 */ /* 0x100fe40000011602 */
[----:B------:R-:W-:Y:S02]  /*4bb0*/  SHF.R.U32.HI R21, RZ, 0x18, R2 ;  /* 0x00000018ff157819 */ /* 0x000fe40000011602 */
[----:B------:R-:W-:-:S02]  /*4bc0*/  LOP3.LUT R2, R11, 0xffff, RZ, 0xc0, !PT ;  /* 0x0000ffff0b027812 */ /* 0x000fc400078ec0ff */
[----:B------:R-:W-:Y:S01]  /*4bd0*/  PRMT R30, R24, 0x5410, R9 ;  /* 0x00005410181e7816 */ /* 0x000fe20000000009 */
[----:B------:R-:W-:Y:S01]  /*4be0*/  MUFU.EX2 R52, R38 ;  /* 0x0000002600347308 */ /* 0x000fe20000000800 */
[----:B------:R-:W-:Y:S02]  /*4bf0*/  PRMT R29, R8, 0x5410, R17 ;  /* 0x00005410081d7816 */ /* 0x000fe40000000011 */
[----:B------:R-:W-:Y:S02]  /*4c00*/  LOP3.LUT R9, R16, 0xff, RZ, 0xc0, !PT ;  /* 0x000000ff10097812 */ /* 0x000fe400078ec0ff */
[----:B------:R-:W-:Y:S02]  /*4c10*/  SHF.R.U32.HI R8, RZ, 0x8, R13 ;  /* 0x00000008ff087819 */ /* 0x000fe4000001160d */
[----:B------:R-:W-:Y:S01]  /*4c20*/  LOP3.LUT R3, R14, 0xff, RZ, 0xc0, !PT ;  /* 0x000000ff0e037812 */ /* 0x000fe200078ec0ff */
[----:B------:R-:W1:Y:S01]  /*4c30*/  MUFU.EX2 R28, R41 ;  /* 0x00000029001c7308 */ /* 0x000e620000000800 */
[----:B------:R-:W-:-:S02]  /*4c40*/  LOP3.LUT R13, R11, 0xff, RZ, 0xc0, !PT ;  /* 0x000000ff0b0d7812 */ /* 0x000fc400078ec0ff */
[----:B------:R-:W-:Y:S02]  /*4c50*/  SHF.R.U32.HI R2, RZ, 0x8, R2 ;  /* 0x00000008ff027819 */ /* 0x000fe40000011602 */
[----:B------:R-:W-:Y:S02]  /*4c60*/  SHF.R.U32.HI R12, RZ, 0x8, R12 ;  /* 0x00000008ff0c7819 */ /* 0x000fe4000001160c */
[----:B------:R-:W-:Y:S01]  /*4c70*/  PRMT R27, R9, 0x5410, R23 ;  /* 0x00005410091b7816 */ /* 0x000fe20000000017 */
[----:B------:R-:W-:Y:S01]  /*4c80*/  MUFU.EX2 R251, R39 ;  /* 0x0000002700fb7308 */ /* 0x000fe20000000800 */
[----:B------:R-:W-:Y:S02]  /*4c90*/  PRMT R24, R3, 0x5410, R15 ;  /* 0x0000541003187816 */ /* 0x000fe4000000000f */
[----:B------:R-:W-:Y:S02]  /*4ca0*/  PRMT R23, R13, 0x5410, R2 ;  /* 0x000054100d177816 */ /* 0x000fe40000000002 */
[----:B------:R-:W-:-:S02]  /*4cb0*/  SHF.R.U32.HI R3, RZ, 0x10, R11 ;  /* 0x00000010ff037819 */ /* 0x000fc4000001160b */
[C---:B------:R-:W-:Y:S01]  /*4cc0*/  LOP3.LUT R2, R10.reuse, 0xffff, RZ, 0xc0, !PT ;  /* 0x0000ffff0a027812 */ /* 0x040fe200078ec0ff */
[----:B------:R-:W2:Y:S01]  /*4cd0*/  MUFU.EX2 R250, R40 ;  /* 0x0000002800fa7308 */ /* 0x000ea20000000800 */
[----:B-1----:R-:W-:Y:S02]  /*4ce0*/  PRMT R26, R25, 0x5410, R12 ;  /* 0x00005410191a7816 */ /* 0x002fe4000000000c */
[----:B------:R-:W-:Y:S02]  /*4cf0*/  PRMT R25, R19, 0x5410, R8 ;  /* 0x0000541013197816 */ /* 0x000fe40000000008 */
[----:B------:R-:W-:Y:S02]  /*4d00*/  SHF.R.U32.HI R13, RZ, 0x18, R11 ;  /* 0x00000018ff0d7819 */ /* 0x000fe4000001160b */
[----:B------:R-:W-:Y:S02]  /*4d10*/  LOP3.LUT R12, R10, 0xff, RZ, 0xc0, !PT ;  /* 0x000000ff0a0c7812 */ /* 0x000fe400078ec0ff */
[----:B------:R-:W-:-:S02]  /*4d20*/  SHF.R.U32.HI R8, RZ, 0x10, R10 ;  /* 0x00000010ff087819 */ /* 0x000fc4000001160a */
[----:B------:R-:W-:Y:S02]  /*4d30*/  SHF.R.U32.HI R11, RZ, 0x18, R10 ;  /* 0x00000018ff0b7819 */ /* 0x000fe4000001160a */
[----:B------:R-:W-:Y:S02]  /*4d40*/  LOP3.LUT R10, R3, 0xff, RZ, 0xc0, !PT ;  /* 0x000000ff030a7812 */ /* 0x000fe400078ec0ff */
[----:B------:R-:W-:Y:S02]  /*4d50*/  SHF.R.U32.HI R9, RZ, 0x8, R2 ;  /* 0x00000008ff097819 */ /* 0x000fe40000011602 */
[----:B------:R-:W-:Y:S02]  /*4d60*/  LOP3.LUT R2, R20, 0xff, RZ, 0xc0, !PT ;  /* 0x000000ff14027812 */ /* 0x000fe400078ec0ff */
[----:B------:R-:W-:Y:S01]  /*4d70*/  SHF.R.U32.HI R3, RZ, 0x8, R18 ;  /* 0x00000008ff037819 */ /* 0x000fe20000011612 */
[----:B------:R-:W-:Y:S01]  /*4d80*/  IMAD R18, R96, 0x10000, R96 ;  /* 0x0001000060127824 */ /* 0x000fe200078e0260 */
[----:B------:R-:W-:Y:S01]  /*4d90*/  PRMT R19, R10, 0x5410, R13 ;  /* 0x000054100a137816 */ /* 0x000fe2000000000d */
[----:B------:R-:W-:Y:S01]  /*4da0*/  LDSM.16.MT88.4 R96, [R203+0xb800] ;  /* 0x00b80000cb60783b */ /* 0x000fe20000004200 */
[----:B------:R-:W-:-:S02]  /*4db0*/  LOP3.LUT R8, R8, 0xff, RZ, 0xc0, !PT ;  /* 0x000000ff08087812 */ /* 0x000fc400078ec0ff */
[----:B------:R-:W-:Y:S01]  /*4dc0*/  PRMT R13, R2, 0x5410, R21 ;  /* 0x00005410020d7816 */ /* 0x000fe20000000015 */
[--C-:B------:R-:W-:Y:S01]  /*4dd0*/  HSET2.LE.AND R15, R29, R18.reuse, PT ;  /* 0x000000121d0f7233 */ /* 0x100fe20003803000 */
[----:B------:R-:W-:Y:S01]  /*4de0*/  PRMT R16, R22, 0x5410, R3 ;  /* 0x0000541016107816 */ /* 0x000fe20000000003 */
[--C-:B------:R-:W-:Y:S01]  /*4df0*/  HSET2.LE.AND R26, R26, R18.reuse, PT ;  /* 0x000000121a1a7233 */ /* 0x100fe20003803000 */
[----:B------:R-:W-:Y:S01]  /*4e00*/  LOP3.LUT R2, R4, 0xffff, RZ, 0xc0, !PT ;  /* 0x0000ffff04027812 */ /* 0x000fe200078ec0ff */
[--C-:B------:R-:W-:Y:S01]  /*4e10*/  HSET2.LE.AND R27, R27, R18.reuse, PT ;  /* 0x000000121b1b7233 */ /* 0x100fe20003803000 */
[----:B------:R-:W-:Y:S01]  /*4e20*/  SHF.R.U32.HI R3, RZ, 0x10, R4 ;  /* 0x00000010ff037819 */ /* 0x000fe20000011604 */
[--C-:B------:R-:W-:Y:S01]  /*4e30*/  HSET2.LE.AND R25, R25, R18.reuse, PT ;  /* 0x0000001219197233 */ /* 0x100fe20003803000 */
[----:B------:R-:W-:Y:S01]  /*4e40*/  PRMT R17, R12, 0x5410, R9 ;  /* 0x000054100c117816 */ /* 0x000fe20000000009 */
[--C-:B------:R-:W-:Y:S01]  /*4e50*/  HSET2.LE.AND R24, R24, R18.reuse, PT ;  /* 0x0000001218187233 */ /* 0x100fe20003803000 */
[----:B------:R-:W-:Y:S01]  /*4e60*/  PRMT R14, R8, 0x5410, R11 ;  /* 0x00005410080e7816 */ /* 0x000fe2000000000b */
[----:B------:R-:W-:Y:S01]  /*4e70*/  HSET2.LE.AND R16, R16, R18, PT ;  /* 0x0000001210107233 */ /* 0x000fe20003803000 */
[----:B------:R-:W-:-:S02]  /*4e80*/  LOP3.LUT R12, R4, 0xff, RZ, 0xc0, !PT ;  /* 0x000000ff040c7812 */ /* 0x000fc400078ec0ff */
[----:B------:R-:W-:Y:S01]  /*4e90*/  SHF.R.U32.HI R11, RZ, 0x18, R4 ;  /* 0x00000018ff0b7819 */ /* 0x000fe20000011604 */
[----:B------:R-:W-:Y:S01]  /*4ea0*/  HSET2.LE.AND R20, R14, R18, PT ;  /* 0x000000120e147233 */ /* 0x000fe20003803000 */
[----:B------:R-:W-:Y:S02]  /*4eb0*/  SHF.R.U32.HI R8, RZ, 0x8, R2 ;  /* 0x00000008ff087819 */ /* 0x000fe40000011602 */
[----:B------:R-:W-:Y:S02]  /*4ec0*/  LOP3.LUT R4, R3, 0xff, RZ, 0xc0, !PT ;  /* 0x000000ff03047812 */ /* 0x000fe400078ec0ff */
[C---:B------:R-:W-:Y:S02]  /*4ed0*/  LOP3.LUT R2, R0.reuse, 0xffff, RZ, 0xc0, !PT ;  /* 0x0000ffff00027812 */ /* 0x040fe400078ec0ff */
[----:B------:R-:W-:Y:S02]  /*4ee0*/  SHF.R.U32.HI R3, RZ, 0x10, R0 ;  /* 0x00000010ff037819 */ /* 0x000fe40000011600 */
[----:B------:R-:W-:-:S02]  /*4ef0*/  LOP3.LUT R10, R0, 0xff, RZ, 0xc0, !PT ;  /* 0x000000ff000a7812 */ /* 0x000fc400078ec0ff */
[----:B------:R-:W-:Y:S02]  /*4f00*/  SHF.R.U32.HI R9, RZ, 0x18, R0 ;  /* 0x00000018ff097819 */ /* 0x000fe40000011600 */
[----:B------:R-:W-:Y:S02]  /*4f10*/  SHF.R.U32.HI R0, RZ, 0x8, R2 ;  /* 0x00000008ff007819 */ /* 0x000fe40000011602 */
        /* <DEDUP_REMOVED lines=8> */
[----:B------:R-:W-:Y:S01]  /*4fa0*/  F2FP.BF16.PACK_AB R3, R103, R105 ;  /* 0x000000696703723e */ /* 0x000fe200000010ff */
[----:B------:R-:W-:-:S02]  /*4fb0*/  HSET2.LE.AND R22, R4, R18, PT ;  /* 0x0000001204167233 */ /* 0x000fc40003803000 */
[--C-:B------:R-:W-:Y:S01]  /*4fc0*/  HSET2.LE.AND R9, R23, R18.reuse, PT ;  /* 0x0000001217097233 */ /* 0x100fe20003803000 */
[C---:B------:R-:W-:Y:S01]  /*4fd0*/  PRMT R235, R3.reuse, 0x7610, R235 ;  /* 0x0000761003eb7816 */ /* 0x040fe200000000eb */
[--C-:B------:R-:W-:Y:S01]  /*4fe0*/  HSET2.LE.AND R17, R13, R18.reuse, PT ;  /* 0x000000120d117233 */ /* 0x100fe20003803000 */
[----:B------:R-:W-:Y:S01]  /*4ff0*/  PRMT R233, R3, 0x7632, R233 ;  /* 0x0000763203e97816 */ /* 0x000fe200000000e9 */
[--C-:B------:R-:W-:Y:S01]  /*5000*/  HSET2.LE.AND R21, R8, R18.reuse, PT ;  /* 0x0000001208157233 */ /* 0x100fe20003803000 */
[----:B------:R-:W-:Y:S01]  /*5010*/  F2FP.BF16.PACK_AB R3, R167, R118 ;  /* 0x00000076a703723e */ /* 0x000fe200000010ff */
[--C-:B------:R-:W-:Y:S01]  /*5020*/  HSET2.LE.AND R4, R2, R18.reuse, PT ;  /* 0x0000001202047233 */ /* 0x100fe20003803000 */
[----:B----4-:R-:W-:Y:S01]  /*5030*/  F2FP.BF16.PACK_AB R2, R166, R117 ;  /* 0x00000075a602723e */ /* 0x010fe200000010ff */
[----:B------:R-:W-:Y:S01]  /*5040*/  HSET2.LE.AND R18, R0, R18, PT ;  /* 0x0000001200127233 */ /* 0x000fe20003803000 */
[----:B-----5:R-:W-:Y:S02]  /*5050*/  F2FP.BF16.PACK_AB R0, R101, R102 ;  /* 0x000000666500723e */ /* 0x020fe400000010ff */
[----:B------:R-:W-:-:S02]  /*5060*/  PRMT R232, R2, 0x7610, R232 ;  /* 0x0000761002e87816 */ /* 0x000fc400000000e8 */
[C---:B------:R-:W-:Y:S02]  /*5070*/  PRMT R236, R0.reuse, 0x7632, R236 ;  /* 0x0000763200ec7816 */ /* 0x040fe400000000ec */
[----:B------:R-:W-:Y:S02]  /*5080*/  PRMT R234, R0, 0x7610, R234 ;  /* 0x0000761000ea7816 */ /* 0x000fe400000000ea */
[----:B--2---:R-:W-:Y:S02]  /*5090*/  F2FP.BF16.PACK_AB R0, R165, R116 ;  /* 0x00000074a500723e */ /* 0x004fe400000010ff */
[----:B------:R-:W-:Y:S02]  /*50a0*/  PRMT R231, R2, 0x7632, R231 ;  /* 0x0000763202e77816 */ /* 0x000fe400000000e7 */
[C---:B------:R-:W-:Y:S02]  /*50b0*/  PRMT R230, R0.reuse, 0x7632, R230 ;  /* 0x0000763200e67816 */ /* 0x040fe400000000e6 */
[----:B------:R-:W-:-:S02]  /*50c0*/  PRMT R229, R0, 0x7610, R229 ;  /* 0x0000761000e57816 */ /* 0x000fc400000000e5 */
[----:B------:R-:W-:Y:S02]  /*50d0*/  F2FP.BF16.PACK_AB R0, R64, R67 ;  /* 0x000000434000723e */ /* 0x000fe400000010ff */
[----:B------:R-:W-:Y:S02]  /*50e0*/  F2FP.BF16.PACK_AB R2, R65, R73 ;  /* 0x000000494102723e */ /* 0x000fe400000010ff */
[C---:B------:R-:W-:Y:S02]  /*50f0*/  PRMT R226, R0.reuse, 0x7610, R226 ;  /* 0x0000761000e27816 */ /* 0x040fe400000000e2 */
[----:B------:R-:W-:Y:S02]  /*5100*/  PRMT R225, R0, 0x7632, R225 ;  /* 0x0000763200e17816 */ /* 0x000fe400000000e1 */
[----:B------:R-:W-:Y:S02]  /*5110*/  F2FP.BF16.PACK_AB R0, R69, R71 ;  /* 0x000000474500723e */ /* 0x000fe400000010ff */
[----:B------:R-:W-:-:S02]  /*5120*/  PRMT R228, R2, 0x7610, R228 ;  /* 0x0000761002e47816 */ /* 0x000fc400000000e4 */
[C---:B------:R-:W-:Y:S02]  /*5130*/  PRMT R222, R0.reuse, 0x7610, R222 ;  /* 0x0000761000de7816 */ /* 0x040fe400000000de */
[----:B------:R-:W-:Y:S02]  /*5140*/  PRMT R221, R0, 0x7632, R221 ;  /* 0x0000763200dd7816 */ /* 0x000fe400000000dd */
[----:B---3--:R-:W-:Y:S02]  /*5150*/  F2FP.BF16.PACK_AB R0, R31, R62 ;  /* 0x0000003e1f00723e */ /* 0x008fe400000010ff */
        /* <DEDUP_REMOVED lines=9> */
[----:B------:R-:W-:Y:S02]  /*51f0*/  PRMT R223, R2, 0x7632, R223 ;  /* 0x0000763202df7816 */ /* 0x000fe400000000df */
[----:B------:R-:W-:Y:S02]  /*5200*/  F2FP.BF16.PACK_AB R2, R106, R107 ;  /* 0x0000006b6a02723e */ /* 0x000fe400000010ff */
[C---:B------:R-:W-:Y:S02]  /*5210*/  PRMT R197, R0.reuse, 0x7610, R197 ;  /* 0x0000761000c57816 */ /* 0x040fe400000000c5 */
[----:B------:R-:W-:Y:S02]  /*5220*/  PRMT R196, R0, 0x7632, R196 ;  /* 0x0000763200c47816 */ /* 0x000fe400000000c4 */
[----:B------:R-:W-:Y:S02]  /*5230*/  PRMT R0, R218, 0x5410, R215 ;  /* 0x00005410da007816 */ /* 0x000fe400000000d7 */
[----:B------:R-:W-:-:S02]  /*5240*/  PRMT R219, R2, 0x7610, R219 ;  /* 0x0000761002db7816 */ /* 0x000fc400000000db */
[----:B------:R-:W-:Y:S02]  /*5250*/  PRMT R216, R2, 0x7632, R216 ;  /* 0x0000763202d87816 */ /* 0x000fe400000000d8 */
[----:B------:R-:W-:Y:S02]  /*5260*/  LOP3.LUT R12, R9, R0, RZ, 0xc0, !PT ;  /* 0x00000000090c7212 */ /* 0x000fe400078ec0ff */
[----:B------:R-:W-:Y:S02]  /*5270*/  PRMT R0, R219, 0x5410, R216 ;  /* 0x00005410db007816 */ /* 0x000fe400000000d8 */
[----:B------:R-:W-:Y:S02]  /*5280*/  PRMT R214, R3, 0x7610, R214 ;  /* 0x0000761003d67816 */ /* 0x000fe400000000d6 */
[----:B------:R-:W-:Y:S02]  /*5290*/  LOP3.LUT R13, R10, R0, RZ, 0xc0, !PT ;  /* 0x000000000a0d7212 */ /* 0x000fe400078ec0ff */
[----:B------:R-:W-:-:S02]  /*52a0*/  PRMT R0, R220, 0x5410, R217 ;  /* 0x00005410dc007816 */ /* 0x000fc400000000d9 */
[----:B------:R-:W-:Y:S02]  /*52b0*/  PRMT R213, R3, 0x7632, R213 ;  /* 0x0000763203d57816 */ /* 0x000fe400000000d5 */
[----:B------:R-:W-:Y:S02]  /*52c0*/  LOP3.LUT R14, R11, R0, RZ, 0xc0, !PT ;  /* 0x000000000b0e7212 */ /* 0x000fe400078ec0ff */
[----:B------:R-:W-:Y:S02]  /*52d0*/  PRMT R0, R214, 0x5410, R213 ;  /* 0x00005410d6007816 */ /* 0x000fe400000000d5 */
[----:B------:R-:W-:Y:S02]  /*52e0*/  F2FP.BF16.PACK_AB R2, R28, R52 ;  /* 0x000000341c02723e */ /* 0x000fe400000010ff */
[----:B------:R-:W-:Y:S02]  /*52f0*/  LOP3.LUT R15, R15, R0, RZ, 0xc0, !PT ;  /* 0x000000000f0f7212 */ /* 0x000fe400078ec0ff */
[----:B------:R-:W-:-:S02]  /*5300*/  PRMT R0, R232, 0x5410, R231 ;  /* 0x00005410e8007816 */ /* 0x000fc400000000e7 */
[----:B------:R-:W-:Y:S02]  /*5310*/  PRMT R199, R2, 0x7610, R199 ;  /* 0x0000761002c77816 */ /* 0x000fe400000000c7 */
[----:B------:R-:W-:Y:S01]  /*5320*/  LOP3.LUT R10, R16, R0, RZ, 0xc0, !PT ;  /* 0x00000000100a7212 */ /* 0x000fe200078ec0ff */
[C---:B------:R-:W-:Y:S01]  /*5330*/  HMMA.16816.F32.BF16 R144, R12.reuse, R140, RZ ;  /* 0x0000008c0c90723c */ /* 0x040fe200000418ff */
[----:B------:R-:W-:Y:S02]  /*5340*/  PRMT R0, R229, 0x5410, R230 ;  /* 0x00005410e5007816 */ /* 0x000fe400000000e6 */
[----:B------:R-:W-:Y:S02]  /*5350*/  PRMT R198, R2, 0x7632, R198 ;  /* 0x0000763202c67816 */ /* 0x000fe400000000c6 */
[----:B------:R-:W-:Y:S02]  /*5360*/  LOP3.LUT R11, R17, R0, RZ, 0xc0, !PT ;  /* 0x00000000110b7212 */ /* 0x000fe400078ec0ff */
[----:B------:R-:W-:Y:S01]  /*5370*/  PRMT R0, R235, 0x5410, R233 ;  /* 0x00005410eb007816 */ /* 0x000fe200000000e9 */
[----:B------:R-:W-:Y:S01]  /*5380*/  HMMA.16816.F32.BF16 R152, R12, R148, RZ ;  /* 0x000000940c98723c */ /* 0x000fe200000418ff */
[----:B------:R-:W-:-:S02]  /*5390*/  F2FP.BF16.PACK_AB R2, R250, R251 ;  /* 0x000000fbfa02723e */ /* 0x000fc400000010ff */
[----:B------:R-:W-:Y:S02]  /*53a0*/  LOP3.LUT R8, R4, R0, RZ, 0xc0, !PT ;  /* 0x0000000004087212 */ /* 0x000fe400078ec0ff */
[----:B------:R-:W-:Y:S02]  /*53b0*/  PRMT R0, R234, 0x5410, R236 ;  /* 0x00005410ea007816 */ /* 0x000fe400000000ec */
[----:B------:R-:W-:Y:S01]  /*53c0*/  PRMT R195, R2, 0x7610, R195 ;  /* 0x0000761002c37816 */ /* 0x000fe200000000c3 */
[----:B------:R-:W-:Y:S01]  /*53d0*/  HMMA.16816.F32.BF16 R36, R12, R188, RZ ;  /* 0x000000bc0c24723c */ /* 0x000fe200000418ff */
[----:B------:R-:W-:Y:S02]  /*53e0*/  LOP3.LUT R9, R18, R0, RZ, 0xc0, !PT ;  /* 0x0000000012097212 */ /* 0x000fe400078ec0ff */
[----:B------:R-:W-:Y:S02]  /*53f0*/  F2FP.BF16.PACK_AB R0, R249, R252 ;  /* 0x000000fcf900723e */ /* 0x000fe400000010ff */
[----:B------:R-:W-:-:S02]  /*5400*/  PRMT R194, R2, 0x7632, R194 ;  /* 0x0000763202c27816 */ /* 0x000fc400000000c2 */
[C---:B------:R-:W-:Y:S01]  /*5410*/  PRMT R193, R0.reuse, 0x7610, R193 ;  /* 0x0000761000c17816 */ /* 0x040fe200000000c1 */
[C---:B------:R-:W-:Y:S01]  /*5420*/  HMMA.16816.F32.BF16 R160, R8.reuse, R140, RZ ;  /* 0x0000008c08a0723c */ /* 0x040fe200000418ff */
[----:B------:R-:W-:Y:S02]  /*5430*/  PRMT R192, R0, 0x7632, R192 ;  /* 0x0000763200c07816 */ /* 0x000fe400000000c0 */
[----:B------:R-:W-:Y:S02]  /*5440*/  PRMT R0, R199, 0x5410, R198 ;  /* 0x00005410c7007816 */ /* 0x000fe400000000c6 */
[----:B------:R-:W-:Y:S02]  /*5450*/  LOP3.LUT R3, R45, UR10, R32, 0x96, !PT ;  /* 0x0000000a2d037c12 */ /* 0x000fe4000f8e9620 */
[----:B------:R-:W-:Y:S01]  /*5460*/  LOP3.LUT R128, R19, R0, RZ, 0xc0, !PT ;  /* 0x0000000013807212 */ /* 0x000fe200078ec0ff */
[----:B------:R-:W-:Y:S01]  /*5470*/  IMAD.MOV.U32 R140, RZ, RZ, R28 ;  /* 0x000000ffff8c7224 */ /* 0x000fe200078e001c */
[----:B------:R-:W-:Y:S01]  /*5480*/  PRMT R0, R197, 0x5410, R196 ;  /* 0x00005410c5007816 */ /* 0x000fe200000000c4 */
[----:B------:R-:W-:Y:S01]  /*5490*/  IMAD.WIDE.U32 R6, R3, -0x326172a9, RZ ;  /* 0xcd9e8d5703067825 */ /* 0x000fe200078e00ff */
[----:B------:R-:W-:Y:S02]  /*54a0*/  HMMA.16816.F32.BF16 R168, R8, R148, RZ ;  /* 0x0000009408a8723c */ /* 0x000fe400000418ff */
[----:B------:R-:W-:Y:S01]  /*54b0*/  LOP3.LUT R129, R20, R0, RZ, 0xc0, !PT ;  /* 0x0000000014817212 */ /* 0x000fe200078ec0ff */
[----:B------:R-:W-:Y:S01]  /*54c0*/  IMAD.MOV.U32 R141, RZ, RZ, R64 ;  /* 0x000000ffff8d7224 */ /* 0x000fe200078e0040 */
[----:B------:R-:W-:-:S03]  /*54d0*/  PRMT R0, R195, 0x5410, R194 ;  /* 0x00005410c3007816 */ /* 0x000fc600000000c2 */
[----:B------:R-:W-:Y:S01]  /*54e0*/  IMAD.MOV.U32 R149, RZ, RZ, R73 ;  /* 0x000000ffff957224 */ /* 0x000fe200078e0049 */
[----:B------:R-:W-:Y:S01]  /*54f0*/  LOP3.LUT R130, R26, R0, RZ, 0xc0, !PT ;  /* 0x000000001a827212 */ /* 0x000fe200078ec0ff */
[----:B------:R-:W-:Y:S01]  /*5500*/  HMMA.16816.F32.BF16 R40, R8, R188, RZ ;  /* 0x000000bc0828723c */ /* 0x000fe200000418ff */
[----:B------:R-:W-:Y:S01]  /*5510*/  PRMT R0, R193, 0x5410, R192 ;  /* 0x00005410c1007816 */ /* 0x000fe200000000c0 */
[----:B------:R-:W-:-:S03]  /*5520*/  IMAD.MOV.U32 R148, RZ, RZ, R67 ;  /* 0x000000ffff947224 */ /* 0x000fc600078e0043 */
[----:B------:R-:W-:Y:S02]  /*5530*/  LOP3.LUT R131, R27, R0, RZ, 0xc0, !PT ;  /* 0x000000001b837212 */ /* 0x000fe400078ec0ff */
[----:B------:R-:W-:Y:S01]  /*5540*/  PRMT R0, R228, 0x5410, R227 ;  /* 0x00005410e4007816 */ /* 0x000fe200000000e3 */
[----:B------:R-:W-:Y:S02]  /*5550*/  IMAD.MOV.U32 R188, RZ, RZ, R70 ;  /* 0x000000ffffbc7224 */ /* 0x000fe400078e0046 */
[----:B------:R-:W-:Y:S01]  /*5560*/  IMAD.MOV.U32 R189, RZ, RZ, R69 ;  /* 0x000000ffffbd7224 */ /* 0x000fe200078e0045 */
[----:B------:R-:W-:Y:S01]  /*5570*/  LOP3.LUT R124, R21, R0, RZ, 0xc0, !PT ;  /* 0x00000000157c7212 */ /* 0x000fe200078ec0ff */
[----:B------:R-:W-:Y:S01]  /*5580*/  HMMA.16816.F32.BF16 R144, R128, R176, R144 ;  /* 0x000000b08090723c */ /* 0x000fe20000041890 */
[----:B------:R-:W-:-:S04]  /*5590*/  PRMT R0, R226, 0x5410, R225 ;  /* 0x00005410e2007816 */ /* 0x000fc800000000e1 */
[----:B------:R-:W-:Y:S02]  /*55a0*/  LOP3.LUT R125, R22, R0, RZ, 0xc0, !PT ;  /* 0x00000000167d7212 */ /* 0x000fe400078ec0ff */
[----:B------:R-:W-:Y:S01]  /*55b0*/  PRMT R0, R224, 0x5410, R223 ;  /* 0x00005410e0007816 */ /* 0x000fe200000000df */
[----:B------:R-:W-:Y:S03]  /*55c0*/  HMMA.16816.F32.BF16 R152, R128, R48, R152 ;  /* 0x000000308098723c */ /* 0x000fe60000041898 */
[----:B------:R-:W-:Y:S02]  /*55d0*/  LOP3.LUT R126, R25, R0, RZ, 0xc0, !PT ;  /* 0x00000000197e7212 */ /* 0x000fe400078ec0ff */
[----:B------:R-:W-:-:S03]  /*55e0*/  PRMT R0, R222, 0x5410, R221 ;  /* 0x00005410de007816 */ /* 0x000fc600000000dd */
[----:B------:R-:W-:Y:S01]  /*55f0*/  HMMA.16816.F32.BF16 R36, R128, R184, R36 ;  /* 0x000000b88024723c */ /* 0x000fe20000041824 */
[----:B------:R-:W-:Y:S02]  /*5600*/  LOP3.LUT R127, R24, R0, RZ, 0xc0, !PT ;  /* 0x00000000187f7212 */ /* 0x000fe400078ec0ff */
[----:B------:R-:W-:Y:S01]  /*5610*/  LOP3.LUT R0, R63, UR14, R58, 0x96, !PT ;  /* 0x0000000e3f007c12 */ /* 0x000fe2000f8e963a */
[----:B------:R-:W-:-:S04]  /*5620*/  IMAD.MOV.U32 R63, RZ, RZ, R65 ;  /* 0x000000ffff3f7224 */ /* 0x000fc800078e0041 */
[----:B------:R-:W-:Y:S01]  /*5630*/  IMAD.WIDE.U32 R18, R0, -0x2daee0ad, RZ ;  /* 0xd2511f5300127825 */ /* 0x000fe200078e00ff */
[C---:B------:R-:W-:Y:S04]  /*5640*/  HMMA.16816.F32.BF16 R160, R124.reuse, R176, R160 ;  /* 0x000000b07ca0723c */ /* 0x040fe800000418a0 */
[----:B------:R-:W-:Y:S02]  /*5650*/  LOP3.LUT R0, R19, UR12, R56, 0x96, !PT ;  /* 0x0000000c13007c12 */ /* 0x000fe4000f8e9638 */
[----:B------:R-:W-:Y:S01]  /*5660*/  LOP3.LUT R18, R35, UR10, R18, 0x96, !PT ;  /* 0x0000000a23127c12 */ /* 0x000fe2000f8e9612 */
[----:B------:R-:W-:Y:S01]  /*5670*/  IMAD.MOV.U32 R177, RZ, RZ, R71 ;  /* 0x000000ffffb17224 */ /* 0x000fe200078e0047 */
[----:B------:R-:W-:Y:S01]  /*5680*/  HMMA.16816.F32.BF16 R168, R124, R48, R168 ;  /* 0x000000307ca8723c */ /* 0x000fe200000418a8 */
[----:B------:R-:W-:Y:S01]  /*5690*/  IMAD.WIDE.U32 R20, R0, -0x326172a9, RZ ;  /* 0xcd9e8d5700147825 */ /* 0x000fe200078e00ff */
[----:B------:R-:W-:-:S04]  /*56a0*/  LOP3.LUT R0, R33, UR12, R74, 0x96, !PT ;  /* 0x0000000c21007c12 */ /* 0x000fc8000f8e964a */
[----:B------:R-:W-:Y:S01]  /*56b0*/  LOP3.LUT R2, R21, UR11, R46, 0x96, !PT ;  /* 0x0000000b15027c12 */ /* 0x000fe2000f8e962e */
[----:B------:R-:W-:Y:S01]  /*56c0*/  IMAD.WIDE.U32 R4, R0, -0x326172a9, RZ ;  /* 0xcd9e8d5700047825 */ /* 0x000fe200078e00ff */
[----:B------:R-:W-:Y:S01]  /*56d0*/  LOP3.LUT R0, R90, 0x7ffffffc, RZ, 0xc0, !PT ;  /* 0x7ffffffc5a007812 */ /* 0x000fe200078ec0ff */
[----:B------:R-:W1:Y:S01]  /*56e0*/  LDC.U8 R46, c[0x0][0x2d8] ;  /* 0x0000b600ff2e7b82 */ /* 0x000e620000000000 */
[----:B------:R-:W-:Y:S01]  /*56f0*/  HMMA.16816.F32.BF16 R40, R124, R184, R40 ;  /* 0x000000b87c28723c */ /* 0x000fe20000041828 */
[----:B------:R-:W-:Y:S01]  /*5700*/  IMAD.WIDE.U32 R24, R2, -0x2daee0ad, RZ ;  /* 0xd2511f5302187825 */ /* 0x000fe200078e00ff */
[----:B------:R-:W-:Y:S02]  /*5710*/  LOP3.LUT R2, R5, UR11, R242, 0x96, !PT ;  /* 0x0000000b05027c12 */ /* 0x000fe4000f8e96f2 */
[----:B------:R-:W-:Y:S01]  /*5720*/  LOP3.LUT R4, R7, UR9, R4, 0x96, !PT ;  /* 0x0000000907047c12 */ /* 0x000fe2000f8e9604 */
[----:B------:R-:W-:Y:S01]  /*5730*/  IMAD.IADD R0, R89, 0x1, -R0 ;  /* 0x0000000159007824 */ /* 0x000fe200078e0a00 */
[----:B------:R-:W-:Y:S01]  /*5740*/  LOP3.LUT R5, R25, UR8, R34, 0x96, !PT ;  /* 0x0000000819057c12 */ /* 0x000fe2000f8e9622 */
[----:B------:R-:W-:Y:S01]  /*5750*/  IMAD.WIDE.U32 R16, R2, -0x2daee0ad, RZ ;  /* 0xd2511f5302107825 */ /* 0x000fe200078e00ff */
[----:B------:R-:W-:Y:S01]  /*5760*/  LDSM.16.MT88.4 R32, [R203+0xb000] ;  /* 0x00b00000cb20783b */ /* 0x000fe20000004200 */
[----:B------:R-:W-:Y:S02]  /*5770*/  HMMA.16816.F32.BF16 R56, R8, R180, RZ ;  /* 0x000000b40838723c */ /* 0x000fe400000418ff */
[----:B------:R-:W-:-:S04]  /*5780*/  IMAD.WIDE.U32 R2, R18, -0x326172a9, RZ ;  /* 0xcd9e8d5712027825 */ /* 0x000fc800078e00ff */
[----:B------:R-:W-:Y:S01]  /*5790*/  IMAD.WIDE.U32 R22, R5, -0x326172a9, RZ ;  /* 0xcd9e8d5705167825 */ /* 0x000fe200078e00ff */
[----:B------:R-:W-:Y:S02]  /*57a0*/  LOP3.LUT R5, R17, UR8, R44, 0x96, !PT ;  /* 0x0000000811057c12 */ /* 0x000fe4000f8e962c */
[----:B------:R-:W-:Y:S01]  /*57b0*/  LOP3.LUT R3, R3, UR9, R20, 0x96, !PT ;  /* 0x0000000903037c12 */ /* 0x000fe2000f8e9614 */
[----:B------:R-:W-:Y:S01]  /*57c0*/  IMAD.WIDE.U32 R20, R4, -0x2daee0ad, RZ ;  /* 0xd2511f5304147825 */ /* 0x000fe200078e00ff */
[----:B------:R-:W-:-:S03]  /*57d0*/  LOP3.LUT R2, R23, UR7, R2, 0x96, !PT ;  /* 0x0000000717027c12 */ /* 0x000fc6000f8e9602 */
[----:B------:R-:W-:-:S04]  /*57e0*/  IMAD.WIDE.U32 R18, R5, -0x326172a9, RZ ;  /* 0xcd9e8d5705127825 */ /* 0x000fc800078e00ff */
[----:B------:R-:W-:Y:S01]  /*57f0*/  IMAD.WIDE.U32 R4, R3, -0x2daee0ad, RZ ;  /* 0xd2511f5303047825 */ /* 0x000fe200078e00ff */
[----:B------:R-:W-:Y:S02]  /*5800*/  LOP3.LUT R7, R19, UR7, R6, 0x96, !PT ;  /* 0x0000000713077c12 */ /* 0x000fe4000f8e9606 */
[----:B------:R-:W-:Y:S01]  /*5810*/  LOP3.LUT R6, R21, UR6, R16, 0x96, !PT ;  /* 0x0000000615067c12 */ /* 0x000fe2000f8e9610 */
[----:B------:R-:W-:Y:S01]  /*5820*/  IMAD.SHL.U32 R0, R0, 0x2, RZ ;  /* 0x0000000200007824 */ /* 0x000fe200078e00ff */
[----:B------:R-:W-:Y:S01]  /*5830*/  LOP3.LUT R17, R5, UR6, R24, 0x96, !PT ;  /* 0x0000000605117c12 */ /* 0x000fe2000f8e9618 */
[----:B------:R-:W-:-:S04]  /*5840*/  IMAD.WIDE.U32 R2, R2, -0x2daee0ad, RZ ;  /* 0xd2511f5302027825 */ /* 0x000fc800078e00ff */
[----:B------:R-:W-:Y:S01]  /*5850*/  IMAD R176, R92, c[0x0][0x228], R0 ;  /* 0x00008a005cb07a24 */ /* 0x000fe200078e0200 */
[----:B------:R-:W-:Y:S01]  /*5860*/  LOP3.LUT R0, R3, UR16, R4, 0x96, !PT ;  /* 0x0000001003007c12 */ /* 0x000fe2000f8e9604 */
[----:B------:R-:W-:Y:S01]  /*5870*/  IMAD.WIDE.U32 R4, R6, -0x326172a9, RZ ;  /* 0xcd9e8d5706047825 */ /* 0x000fe200078e00ff */
[C---:B------:R-:W-:Y:S02]  /*5880*/  LOP3.LUT R19, R2.reuse, 0xff, RZ, 0xc0, !PT ;  /* 0x000000ff02137812 */ /* 0x040fe400078ec0ff */
[----:B------:R-:W-:Y:S01]  /*5890*/  LOP3.LUT R24, R2, 0xffff, RZ, 0xc0, !PT ;  /* 0x0000ffff02187812 */ /* 0x000fe200078ec0ff */
[----:B------:R-:W-:Y:S01]  /*58a0*/  IMAD.WIDE.U32 R6, R7, -0x2daee0ad, RZ ;  /* 0xd2511f5307067825 */ /* 0x000fe200078e00ff */
[--C-:B------:R-:W-:Y:S02]  /*58b0*/  SHF.R.U32.HI R25, RZ, 0x10, R2.reuse ;  /* 0x00000010ff197819 */ /* 0x100fe40000011602 */
[----:B------:R-:W-:Y:S01]  /*58c0*/  SHF.R.U32.HI R23, RZ, 0x18, R2 ;  /* 0x00000018ff177819 */ /* 0x000fe20000011602 */
[----:B------:R-:W-:Y:S01]  /*58d0*/  IMAD.WIDE.U32 R2, R17, -0x326172a9, RZ ;  /* 0xcd9e8d5711027825 */ /* 0x000fe200078e00ff */
[----:B------:R-:W-:-:S02]  /*58e0*/  LOP3.LUT R16, R5, UR15, R18, 0x96, !PT ;  /* 0x0000000f05107c12 */ /* 0x000fc4000f8e9612 */
[C---:B------:R-:W-:Y:S01]  /*58f0*/  LOP3.LUT R21, R4.reuse, 0xff, RZ, 0xc0, !PT ;  /* 0x000000ff04157812 */ /* 0x040fe200078ec0ff */
[----:B------:R-:W-:Y:S01]  /*5900*/  IMAD.MOV.U32 R48, RZ, RZ, R66 ;  /* 0x000000ffff307224 */ /* 0x000fe200078e0042 */
[----:B------:R-:W-:Y:S01]  /*5910*/  LOP3.LUT R17, R3, UR15, R22, 0x96, !PT ;  /* 0x0000000f03117c12 */ /* 0x000fe2000f8e9616 */
[----:B------:R-:W2:Y:S01]  /*5920*/  LDSM.16.MT88.4 R64, [R205+0xa800] ;  /* 0x00a80000cd40783b */ /* 0x000ea20000004200 */
[----:B------:R-:W-:Y:S01]  /*5930*/  LOP3.LUT R28, R4, 0xffff, RZ, 0xc0, !PT ;  /* 0x0000ffff041c7812 */ /* 0x000fe200078ec0ff */
[----:B------:R-:W-:Y:S01]  /*5940*/  IMAD.MOV.U32 R184, RZ, RZ, R68 ;  /* 0x000000ffffb87224 */ /* 0x000fe200078e0044 */
[----:B------:R-:W-:Y:S01]  /*5950*/  SHF.R.U32.HI R30, RZ, 0x10, R4 ;  /* 0x00000010ff1e7819 */ /* 0x000fe20000011604 */
[----:B------:R-:W-:Y:S01]  /*5960*/  IMAD.MOV.U32 R49, RZ, RZ, R52 ;  /* 0x000000ffff317224 */ /* 0x000fe200078e0034 */
[----:B------:R-:W-:Y:S01]  /*5970*/  SHF.R.U32.HI R18, RZ, 0x18, R4 ;  /* 0x00000018ff127819 */ /* 0x000fe20000011604 */
[----:B------:R-:W-:Y:S01]  /*5980*/  HMMA.16816.F32.BF16 R52, R12, R180, RZ ;  /* 0x000000b40c34723c */ /* 0x000fe200000418ff */
[----:B------:R-:W-:Y:S01]  /*5990*/  LOP3.LUT R4, R7, UR16, R20, 0x96, !PT ;  /* 0x0000001007047c12 */ /* 0x000fe2000f8e9614 */
[----:B------:R-:W-:Y:S01]  /*59a0*/  IMAD.MOV.U32 R185, RZ, RZ, R72 ;  /* 0x000000ffffb97224 */ /* 0x000fe200078e0048 */
[----:B------:R-:W-:-:S02]  /*59b0*/  LOP3.LUT R44, R6, 0xffff, RZ, 0xc0, !PT ;  /* 0x0000ffff062c7812 */ /* 0x000fc400078ec0ff */
[----:B------:R-:W-:Y:S02]  /*59c0*/  LOP3.LUT R7, R17, 0xff, RZ, 0xc0, !PT ;  /* 0x000000ff11077812 */ /* 0x000fe400078ec0ff */
[----:B------:R-:W-:Y:S01]  /*59d0*/  SHF.R.U32.HI R5, RZ, 0x18, R17 ;  /* 0x00000018ff057819 */ /* 0x000fe20000011611 */
[----:B------:R-:W-:Y:S01]  /*59e0*/  IMAD.MOV.U32 R180, RZ, RZ, R63 ;  /* 0x000000ffffb47224 */ /* 0x000fe200078e003f */
[----:B------:R-:W-:Y:S01]  /*59f0*/  LOP3.LUT R45, R2, 0xffff, RZ, 0xc0, !PT ;  /* 0x0000ffff022d7812 */ /* 0x000fe200078ec0ff */
[----:B------:R-:W-:Y:S01]  /*5a00*/  HMMA.16816.F32.BF16 R68, R12, R172, RZ ;  /* 0x000000ac0c44723c */ /* 0x000fe200000418ff */
[----:B------:R-:W-:Y:S01]  /*5a10*/  SHF.R.U32.HI R3, RZ, 0x10, R17 ;  /* 0x00000010ff037819 */ /* 0x000fe20000011611 */
[----:B------:R-:W-:Y:S01]  /*5a20*/  IMAD.MOV.U32 R181, RZ, RZ, R141 ;  /* 0x000000ffffb57224 */ /* 0x000fe200078e008d */
[----:B------:R-:W-:Y:S02]  /*5a30*/  LOP3.LUT R22, R6, 0xff, RZ, 0xc0, !PT ;  /* 0x000000ff06167812 */ /* 0x000fe400078ec0ff */
[----:B------:R-:W-:-:S02]  /*5a40*/  SHF.R.U32.HI R29, RZ, 0x10, R6 ;  /* 0x00000010ff1d7819 */ /* 0x000fc40000011606 */
[----:B------:R-:W-:Y:S01]  /*5a50*/  SHF.R.U32.HI R20, RZ, 0x18, R6 ;  /* 0x00000018ff147819 */ /* 0x000fe20000011606 */
[----:B------:R-:W-:Y:S01]  /*5a60*/  HMMA.16816.F32.BF16 R72, R8, R172, RZ ;  /* 0x000000ac0848723c */ /* 0x000fe200000418ff */
[C---:B-1----:R-:W-:Y:S02]  /*5a70*/  ISETP.GE.U32.AND P6, PT, R46.reuse, R7, PT ;  /* 0x000000072e00720c */ /* 0x042fe40003fc6070 */
[----:B------:R-:W-:Y:S02]  /*5a80*/  ISETP.GE.U32.AND P5, PT, R46, R5, PT ;  /* 0x000000052e00720c */ /* 0x000fe40003fa6070 */
[----:B------:R-:W-:Y:S02]  /*5a90*/  LOP3.LUT R5, R2, 0xff, RZ, 0xc0, !PT ;  /* 0x000000ff02057812 */ /* 0x000fe400078ec0ff */
[--C-:B------:R-:W-:Y:S02]  /*5aa0*/  SHF.R.U32.HI R7, RZ, 0x10, R2.reuse ;  /* 0x00000010ff077819 */ /* 0x100fe40000011602 */
[----:B------:R-:W-:-:S02]  /*5ab0*/  SHF.R.U32.HI R6, RZ, 0x18, R2 ;  /* 0x00000018ff067819 */ /* 0x000fc40000011602 */
[----:B------:R-:W-:Y:S02]  /*5ac0*/  LOP3.LUT R2, R3, 0xff, RZ, 0xc0, !PT ;  /* 0x000000ff03027812 */ /* 0x000fe400078ec0ff */
[C---:B------:R-:W-:Y:S01]  /*5ad0*/  ISETP.GE.U32.AND P2, PT, R46.reuse, R5, PT ;  /* 0x000000052e00720c */ /* 0x040fe20003f46070 */
[----:B------:R-:W-:Y:S01]  /*5ae0*/  @!P6 HFMA2.BF16_V2 R60, -RZ.H0_H0, RZ.H0_H0, -R235.H0_H0 ;  /* 0x200000ffff3ce231 */ /* 0x000fe200003409eb */
[----:B------:R-:W-:Y:S01]  /*5af0*/  ISETP.GE.U32.AND P3, PT, R46, R2, PT ;  /* 0x000000022e00720c */ /* 0x000fe20003f66070 */
[----:B------:R-:W-:Y:S01]  /*5b00*/  @!P5 HFMA2.BF16_V2 R61, -RZ.H0_H0, RZ.H0_H0, -R236.H0_H0 ;  /* 0x200000ffff3dd231 */ /* 0x000fe200003409ec */
[----:B------:R-:W-:Y:S01]  /*5b10*/  LOP3.LUT R2, R7, 0xff, RZ, 0xc0, !PT ;  /* 0x000000ff07027812 */ /* 0x000fe200078ec0ff */
[----:B------:R-:W-:Y:S01]  /*5b20*/  FADD.FTZ R7, R62, R31 ;  /* 0x0000001f3e077221 */ /* 0x000fe20000010000 */
[----:B------:R-:W-:Y:S01]  /*5b30*/  SHF.R.U32.HI R5, RZ, 0x18, R0 ;  /* 0x00000018ff057819 */ /* 0x000fe20000011600 */
[----:B--2---:R-:W-:Y:S01]  /*5b40*/  HMMA.16816.F32.BF16 R52, R128, R64, R52 ;  /* 0x000000408034723c */ /* 0x004fe20000041834 */
[----:B------:R-:W-:Y:S01]  /*5b50*/  @!P6 PRMT R235, R60, 0x5410, RZ ;  /* 0x000054103cebe816 */ /* 0x000fe200000000ff */
[----:B------:R-:W-:Y:S01]  /*5b60*/  FADD.FTZ R7, R47, R7 ;  /* 0x000000072f077221 */ /* 0x000fe20000010000 */
[----:B------:R-:W-:-:S02]  /*5b70*/  ISETP.GE.U32.AND P6, PT, R46, R2, PT ;  /* 0x000000022e00720c */ /* 0x000fc40003fc6070 */
[----:B------:R-:W-:Y:S01]  /*5b80*/  SHF.R.U32.HI R2, RZ, 0x10, R0 ;  /* 0x00000010ff027819 */ /* 0x000fe20000011600 */
[----:B------:R-:W-:Y:S01]  /*5b90*/  @!P2 HFMA2.BF16_V2 R76, -RZ.H0_H0, RZ.H0_H0, -R232.H0_H0 ;  /* 0x200000ffff4ca231 */ /* 0x000fe200003409e8 */
[----:B------:R-:W-:Y:S01]  /*5ba0*/  ISETP.GE.U32.AND P1, PT, R46, R6, PT ;  /* 0x000000062e00720c */ /* 0x000fe20003f26070 */
[----:B------:R-:W-:Y:S01]  /*5bb0*/  @!P3 HFMA2.BF16_V2 R77, -RZ.H0_H0, RZ.H0_H0, -R234.H0_H0 ;  /* 0x200000ffff4db231 */ /* 0x000fe200003409ea */
[----:B------:R-:W-:Y:S01]  /*5bc0*/  LOP3.LUT R2, R2, 0xff, RZ, 0xc0, !PT ;  /* 0x000000ff02027812 */ /* 0x000fe200078ec0ff */
[----:B------:R-:W-:Y:S01]  /*5bd0*/  FADD.FTZ R6, R102, R101 ;  /* 0x0000006566067221 */ /* 0x000fe20000010000 */
[----:B------:R-:W-:Y:S01]  /*5be0*/  @!P2 PRMT R232, R76, 0x5410, RZ ;  /* 0x000054104ce8a816 */ /* 0x000fe200000000ff */
[----:B------:R-:W-:Y:S01]  /*5bf0*/  HMMA.16816.F32.BF16 R56, R124, R64, R56 ;  /* 0x000000407c38723c */ /* 0x000fe20000041838 */
[----:B------:R-:W-:Y:S01]  /*5c00*/  @!P3 PRMT R234, R77, 0x5410, RZ ;  /* 0x000054104deab816 */ /* 0x000fe200000000ff */
[----:B------:R-:W-:Y:S01]  /*5c10*/  FADD.FTZ R6, R116, R6 ;  /* 0x0000000674067221 */ /* 0x000fe20000010000 */
[C---:B------:R-:W-:Y:S01]  /*5c20*/  ISETP.GE.U32.AND P3, PT, R46.reuse, R5, PT ;  /* 0x000000052e00720c */ /* 0x040fe20003f66070 */
[----:B------:R-:W-:Y:S01]  /*5c30*/  @!P6 HFMA2.BF16_V2 R79, -RZ.H0_H0, RZ.H0_H0, -R229.H0_H0 ;  /* 0x200000ffff4fe231 */ /* 0x000fe200003409e5 */
[C---:B------:R-:W-:Y:S01]  /*5c40*/  ISETP.GE.U32.AND P2, PT, R46.reuse, R2, PT ;  /* 0x000000022e00720c */ /* 0x040fe20003f46070 */
[----:B------:R-:W-:Y:S01]  /*5c50*/  FADD.FTZ R5, R107, R106 ;  /* 0x0000006a6b057221 */ /* 0x000fe20000010000 */
[----:B------:R-:W-:Y:S01]  /*5c60*/  ISETP.GE.U32.AND P4, PT, R46, R19, PT ;  /* 0x000000132e00720c */ /* 0x000fe20003f86070 */
[----:B------:R-:W-:Y:S01]  /*5c70*/  @!P1 HFMA2.BF16_V2 R78, -RZ.H0_H0, RZ.H0_H0, -R230.H0_H0 ;  /* 0x200000ffff4e9231 */ /* 0x000fe200003409e6 */
[----:B------:R-:W-:Y:S01]  /*5c80*/  SHF.R.U32.HI R2, RZ, 0x8, R24 ;  /* 0x00000008ff027819 */ /* 0x000fe20000011618 */
[----:B------:R-:W-:Y:S01]  /*5c90*/  FADD.FTZ R5, R118, R5 ;  /* 0x0000000576057221 */ /* 0x000fe20000010000 */
[----:B------:R-:W-:Y:S01]  /*5ca0*/  LOP3.LUT R3, R0, 0xff, RZ, 0xc0, !PT ;  /* 0x000000ff00037812 */ /* 0x000fe200078ec0ff */
[----:B------:R-:W-:Y:S01]  /*5cb0*/  HMMA.16816.F32.BF16 R68, R128, R80, R68 ;  /* 0x000000508044723c */ /* 0x000fe20000041844 */
[----:B------:R-:W-:Y:S01]  /*5cc0*/  LOP3.LUT R2, R2, 0xffff, RZ, 0xc0, !PT ;  /* 0x0000ffff02027812 */ /* 0x000fe200078ec0ff */
[----:B------:R-:W-:Y:S01]  /*5cd0*/  FADD.FTZ R5, R167, R5 ;  /* 0x00000005a7057221 */ /* 0x000fe20000010000 */
[----:B------:R-:W-:Y:S01]  /*5ce0*/  @!P5 PRMT R236, R61, 0x5410, RZ ;  /* 0x000054103decd816 */ /* 0x000fe200000000ff */
[----:B------:R-:W-:Y:S01]  /*5cf0*/  @!P3 HFMA2.BF16_V2 R88, -RZ.H0_H0, RZ.H0_H0, -R225.H0_H0 ;  /* 0x200000ffff58b231 */ /* 0x000fe200003409e1 */
[----:B------:R-:W-:Y:S01]  /*5d00*/  ISETP.GE.U32.AND P5, PT, R46, R3, PT ;  /* 0x000000032e00720c */ /* 0x000fe20003fa6070 */
[----:B------:R-:W-:Y:S01]  /*5d10*/  @!P2 HFMA2.BF16_V2 R89, -RZ.H0_H0, RZ.H0_H0, -R226.H0_H0 ;  /* 0x200000ffff59a231 */ /* 0x000fe200003409e2 */
[----:B------:R-:W-:Y:S01]  /*5d20*/  LOP3.LUT R3, R25, 0xff, RZ, 0xc0, !PT ;  /* 0x000000ff19037812 */ /* 0x000fe200078ec0ff */
[----:B------:R-:W-:Y:S01]  /*5d30*/  @!P4 HFMA2.BF16_V2 R92, -RZ.H0_H0, RZ.H0_H0, -R224.H0_H0 ;  /* 0x200000ffff5cc231 */ /* 0x000fe200003409e0 */
[----:B------:R-:W-:Y:S01]  /*5d40*/  @!P3 PRMT R225, R88, 0x5410, RZ ;  /* 0x0000541058e1b816 */ /* 0x000fe200000000ff */
[----:B------:R-:W1:Y:S01]  /*5d50*/  LDSM.16.MT88.4 R24, [R206+0xb000] ;  /* 0x00b00000ce18783b */ /* 0x000e620000004200 */
[----:B------:R-:W-:Y:S01]  /*5d60*/  ISETP.GE.U32.AND P3, PT, R46, R2, PT ;  /* 0x000000022e00720c */ /* 0x000fe20003f66070 */
[----:B------:R-:W-:Y:S01]  /*5d70*/  HMMA.16816.F32.BF16 R60, R8, R182, RZ ;  /* 0x000000b6083c723c */ /* 0x000fe200000418ff */
[----:B------:R-:W-:-:S02]  /*5d80*/  LOP3.LUT R2, R16, 0xff, RZ, 0xc0, !PT ;  /* 0x000000ff10027812 */ /* 0x000fc400078ec0ff */
[----:B------:R-:W-:Y:S02]  /*5d90*/  @!P1 PRMT R230, R78, 0x5410, RZ ;  /* 0x000054104ee69816 */ /* 0x000fe400000000ff */
[----:B------:R-:W-:Y:S01]  /*5da0*/  @!P2 PRMT R226, R89, 0x5410, RZ ;  /* 0x0000541059e2a816 */ /* 0x000fe200000000ff */
[----:B------:R-:W-:Y:S01]  /*5db0*/  @!P5 HFMA2.BF16_V2 R84, -RZ.H0_H0, RZ.H0_H0, -R228.H0_H0 ;  /* 0x200000ffff54d231 */ /* 0x000fe200003409e4 */
[C---:B------:R-:W-:Y:S01]  /*5dc0*/  ISETP.GE.U32.AND P1, PT, R46.reuse, R23, PT ;  /* 0x000000172e00720c */ /* 0x040fe20003f26070 */
[----:B------:R-:W-:Y:S01]  /*5dd0*/  HMMA.16816.F32.BF16 R88, R8, R32, RZ ;  /* 0x000000200858723c */ /* 0x000fe200000418ff */
[----:B------:R-:W-:Y:S02]  /*5de0*/  ISETP.GE.U32.AND P2, PT, R46, R3, PT ;  /* 0x000000032e00720c */ /* 0x000fe40003f46070 */
[----:B------:R-:W-:Y:S01]  /*5df0*/  @!P4 PRMT R224, R92, 0x5410, RZ ;  /* 0x000054105ce0c816 */ /* 0x000fe200000000ff */
[----:B------:R-:W-:Y:S01]  /*5e00*/  @!P3 HFMA2.BF16_V2 R94, -RZ.H0_H0, RZ.H0_H0, -R223.H0_H0 ;  /* 0x200000ffff5eb231 */ /* 0x000fe200003409df */
[----:B------:R-:W-:-:S02]  /*5e10*/  ISETP.GE.U32.AND P4, PT, R46, R2, PT ;  /* 0x000000022e00720c */ /* 0x000fc40003f86070 */
[--C-:B------:R-:W-:Y:S01]  /*5e20*/  SHF.R.U32.HI R2, RZ, 0x10, R16.reuse ;  /* 0x00000010ff027819 */ /* 0x100fe20000011610 */
[C---:B------:R-:W-:Y:S01]  /*5e30*/  HMMA.16816.F32.BF16 R72, R124.reuse, R80, R72 ;  /* 0x000000507c48723c */ /* 0x040fe20000041848 */
[----:B------:R-:W-:Y:S02]  /*5e40*/  @!P3 PRMT R223, R94, 0x5410, RZ ;  /* 0x000054105edfb816 */ /* 0x000fe400000000ff */
[----:B------:R-:W-:Y:S01]  /*5e50*/  LOP3.LUT R2, R2, 0xff, RZ, 0xc0, !PT ;  /* 0x000000ff02027812 */ /* 0x000fe200078ec0ff */
[----:B------:R-:W-:Y:S01]  /*5e60*/  @!P1 HFMA2.BF16_V2 R95, -RZ.H0_H0, RZ.H0_H0, -R221.H0_H0 ;  /* 0x200000ffff5f9231 */ /* 0x000fe200003409dd */
[----:B------:R-:W-:Y:S01]  /*5e70*/  SHF.R.U32.HI R3, RZ, 0x18, R16 ;  /* 0x00000018ff037819 */ /* 0x000fe20000011610 */
[----:B------:R-:W-:Y:S01]  /*5e80*/  @!P2 HFMA2.BF16_V2 R93, -RZ.H0_H0, RZ.H0_H0, -R222.H0_H0 ;  /* 0x200000ffff5da231 */ /* 0x000fe200003409de */
[----:B------:R-:W-:Y:S01]  /*5e90*/  ISETP.GE.U32.AND P3, PT, R46, R2, PT ;  /* 0x000000022e00720c */ /* 0x000fe20003f66070 */
[----:B------:R-:W-:Y:S01]  /*5ea0*/  HMMA.16816.F32.BF16 R60, R124, R66, R60 ;  /* 0x000000427c3c723c */ /* 0x000fe2000004183c */
[----:B------:R-:W-:Y:S01]  /*5eb0*/  @!P6 PRMT R229, R79, 0x5410, RZ ;  /* 0x000054104fe5e816 */ /* 0x000fe200000000ff */
[----:B------:R-:W-:Y:S01]  /*5ec0*/  @!P4 HFMA2.BF16_V2 R100, -RZ.H0_H0, RZ.H0_H0, -R218.H0_H0 ;  /* 0x200000ffff64c231 */ /* 0x000fe200003409da */
[----:B------:R-:W-:-:S02]  /*5ed0*/  @!P2 PRMT R222, R93, 0x5410, RZ ;  /* 0x000054105ddea816 */ /* 0x000fc400000000ff */
[----:B------:R-:W-:Y:S02]  /*5ee0*/  @!P1 PRMT R221, R95, 0x5410, RZ ;  /* 0x000054105fdd9816 */ /* 0x000fe400000000ff */
[C---:B------:R-:W-:Y:S01]  /*5ef0*/  ISETP.GE.U32.AND P6, PT, R46.reuse, R21, PT ;  /* 0x000000152e00720c */ /* 0x040fe20003fc6070 */
[C---:B------:R-:W-:Y:S01]  /*5f00*/  HMMA.16816.F32.BF16 R92, R8.reuse, R34, RZ ;  /* 0x00000022085c723c */ /* 0x040fe200000418ff */
[C---:B------:R-:W-:Y:S02]  /*5f10*/  ISETP.GE.U32.AND P2, PT, R46.reuse, R22, PT ;  /* 0x000000162e00720c */ /* 0x040fe40003f46070 */
[----:B------:R-:W-:Y:S01]  /*5f20*/  ISETP.GE.U32.AND P1, PT, R46, R20, PT ;  /* 0x000000142e00720c */ /* 0x000fe20003f26070 */
[----:B------:R-:W-:Y:S01]  /*5f30*/  @!P3 HFMA2.BF16_V2 R104, -RZ.H0_H0, RZ.H0_H0, -R219.H0_H0 ;  /* 0x200000ffff68b231 */ /* 0x000fe200003409db */
[----:B------:R-:W-:Y:S01]  /*5f40*/  @!P4 PRMT R218, R100, 0x5410, RZ ;  /* 0x0000541064dac816 */ /* 0x000fe200000000ff */
[----:B------:R-:W2:Y:S01]  /*5f50*/  LDSM.16.MT88.4 R20, [R205+0xb000] ;  /* 0x00b00000cd14783b */ /* 0x000ea20000004200 */
[----:B------:R-:W-:Y:S01]  /*5f60*/  ISETP.GE.U32.AND P4, PT, R46, R3, PT ;  /* 0x000000032e00720c */ /* 0x000fe20003f86070 */
[----:B------:R-:W-:Y:S01]  /*5f70*/  HMMA.16816.F32.BF16 R76, R8, R174, RZ ;  /* 0x000000ae084c723c */ /* 0x000fe200000418ff */
[----:B------:R-:W-:-:S02]  /*5f80*/  SHF.R.U32.HI R2, RZ, 0x8, R28 ;  /* 0x00000008ff027819 */ /* 0x000fc4000001161c */
[----:B------:R-:W-:Y:S01]  /*5f90*/  @!P3 PRMT R219, R104, 0x5410, RZ ;  /* 0x0000541068dbb816 */ /* 0x000fe200000000ff */
[----:B------:R-:W-:Y:S01]  /*5fa0*/  @!P6 HFMA2.BF16_V2 R109, -RZ.H0_H0, RZ.H0_H0, -R220.H0_H0 ;  /* 0x200000ffff6de231 */ /* 0x000fe200003409dc */
[----:B------:R-:W-:Y:S01]  /*5fb0*/  LOP3.LUT R2, R2, 0xffff, RZ, 0xc0, !PT ;  /* 0x0000ffff02027812 */ /* 0x000fe200078ec0ff */
[----:B------:R-:W-:Y:S01]  /*5fc0*/  @!P2 HFMA2.BF16_V2 R159, -RZ.H0_H0, RZ.H0_H0, -R195.H0_H0 ;  /* 0x200000ffff9fa231 */ /* 0x000fe200003409c3 */
[----:B------:R-:W-:Y:S01]  /*5fd0*/  @!P5 PRMT R228, R84, 0x5410, RZ ;  /* 0x0000541054e4d816 */ /* 0x000fe200000000ff */
[C---:B------:R-:W-:Y:S01]  /*5fe0*/  HMMA.16816.F32.BF16 R172, R12.reuse, R174, RZ ;  /* 0x000000ae0cac723c */ /* 0x040fe200000418ff */
[----:B------:R-:W-:Y:S01]  /*5ff0*/  ISETP.GE.U32.AND P3, PT, R46, R2, PT ;  /* 0x000000022e00720c */ /* 0x000fe20003f66070 */
[----:B------:R-:W-:Y:S01]  /*6000*/  @!P1 HFMA2.BF16_V2 R240, -RZ.H0_H0, RZ.H0_H0, -R192.H0_H0 ;  /* 0x200000fffff09231 */ /* 0x000fe200003409c0 */
[----:B------:R-:W-:Y:S01]  /*6010*/  LOP3.LUT R2, R30, 0xff, RZ, 0xc0, !PT ;  /* 0x000000ff1e027812 */ /* 0x000fe200078ec0ff */
[----:B------:R-:W-:Y:S01]  /*6020*/  @!P4 HFMA2.BF16_V2 R108, -RZ.H0_H0, RZ.H0_H0, -R216.H0_H0 ;  /* 0x200000ffff6cc231 */ /* 0x000fe200003409d8 */
[----:B------:R-:W-:Y:S01]  /*6030*/  ISETP.GE.U32.AND P5, PT, R46, R18, PT ;  /* 0x000000122e00720c */ /* 0x000fe20003fa6070 */
[----:B------:R-:W-:Y:S01]  /*6040*/  FADD.FTZ R18, R105, R103 ;  /* 0x0000006769127221 */ /* 0x000fe20000010000 */
[----:B------:R-:W-:Y:S01]  /*6050*/  @!P6 PRMT R220, R109, 0x5410, RZ ;  /* 0x000054106ddce816 */ /* 0x000fe200000000ff */
[----:B-1----:R-:W-:Y:S01]  /*6060*/  HMMA.16816.F32.BF16 R100, R12, R24, RZ ;  /* 0x000000180c64723c */ /* 0x002fe200000418ff */
[----:B------:R-:W-:Y:S01]  /*6070*/  @!P4 PRMT R216, R108, 0x5410, RZ ;  /* 0x000054106cd8c816 */ /* 0x000fe200000000ff */
[----:B------:R-:W-:Y:S01]  /*6080*/  FADD.FTZ R18, R117, R18 ;  /* 0x0000001275127221 */ /* 0x000fe20000010000 */
[----:B------:R-:W-:-:S02]  /*6090*/  ISETP.GE.U32.AND P4, PT, R46, R2, PT ;  /* 0x000000022e00720c */ /* 0x000fc40003f86070 */
[----:B------:R-:W-:Y:S01]  /*60a0*/  LOP3.LUT R2, R29, 0xff, RZ, 0xc0, !PT ;  /* 0x000000ff1d027812 */ /* 0x000fe200078ec0ff */
[----:B------:R-:W-:Y:S01]  /*60b0*/  @!P3 HFMA2.BF16_V2 R110, -RZ.H0_H0, RZ.H0_H0, -R217.H0_H0 ;  /* 0x200000ffff6eb231 */ /* 0x000fe200003409d9 */
[----:B------:R-:W1:Y:S01]  /*60c0*/  LDSM.16.MT88.4 R28, [R205+0xb800] ;  /* 0x00b80000cd1c783b */ /* 0x000e620000004200 */
[----:B------:R-:W-:Y:S01]  /*60d0*/  SHF.R.U32.HI R3, RZ, 0x18, R4 ;  /* 0x00000018ff037819 */ /* 0x000fe20000011604 */
[----:B------:R-:W-:Y:S01]  /*60e0*/  FADD.FTZ R19, R166, R18 ;  /* 0x00000012a6137221 */ /* 0x000fe20000010000 */
[----:B------:R-:W-:Y:S01]  /*60f0*/  ISETP.GE.U32.AND P6, PT, R46, R2, PT ;  /* 0x000000022e00720c */ /* 0x000fe20003fc6070 */
[----:B------:R-:W-:Y:S01]  /*6100*/  @!P5 HFMA2.BF16_V2 R120, -RZ.H0_H0, RZ.H0_H0, -R213.H0_H0 ;  /* 0x200000ffff78d231 */ /* 0x000fe200003409d5 */
[----:B------:R-:W-:Y:S01]  /*6110*/  LOP3.LUT R2, R4, 0xff, RZ, 0xc0, !PT ;  /* 0x000000ff04027812 */ /* 0x000fe200078ec0ff */
[----:B------:R-:W-:Y:S01]  /*6120*/  FADD.FTZ R18, R165, R6 ;  /* 0x00000006a5127221 */ /* 0x000fe20000010000 */
[----:B------:R-:W-:Y:S01]  /*6130*/  @!P3 PRMT R217, R110, 0x5410, RZ ;  /* 0x000054106ed9b816 */ /* 0x000fe200000000ff */
[----:B------:R-:W-:Y:S01]  /*6140*/  HMMA.16816.F32.BF16 R104, R8, R24, RZ ;  /* 0x000000180868723c */ /* 0x000fe200000418ff */
[----:B------:R-:W-:Y:S01]  /*6150*/  ISETP.GE.U32.AND P3, PT, R46, R2, PT ;  /* 0x000000022e00720c */ /* 0x000fe20003f66070 */
[----:B------:R-:W-:Y:S01]  /*6160*/  @!P4 HFMA2.BF16_V2 R111, -RZ.H0_H0, RZ.H0_H0, -R214.H0_H0 ;  /* 0x200000ffff6fc231 */ /* 0x000fe200003409d6 */
[----:B------:R-:W-:-:S02]  /*6170*/  SHF.R.U32.HI R2, RZ, 0x10, R4 ;  /* 0x00000010ff027819 */ /* 0x000fc40000011604 */
[----:B------:R-:W-:Y:S02]  /*6180*/  @!P5 PRMT R213, R120, 0x5410, RZ ;  /* 0x0000541078d5d816 */ /* 0x000fe400000000ff */
[----:B------:R-:W-:Y:S01]  /*6190*/  LOP3.LUT R2, R2, 0xff, RZ, 0xc0, !PT ;  /* 0x000000ff02027812 */ /* 0x000fe200078ec0ff */
[-C--:B--2---:R-:W-:Y:S01]  /*61a0*/  HMMA.16816.F32.BF16 R116, R12, R20.reuse, RZ ;  /* 0x000000140c74723c */ /* 0x084fe200000418ff */
[----:B------:R-:W-:Y:S01]  /*61b0*/  @!P4 PRMT R214, R111, 0x5410, RZ ;  /* 0x000054106fd6c816 */ /* 0x000fe200000000ff */
[----:B------:R-:W-:Y:S01]  /*61c0*/  @!P6 HFMA2.BF16_V2 R238, -RZ.H0_H0, RZ.H0_H0, -R193.H0_H0 ;  /* 0x200000ffffeee231 */ /* 0x000fe200003409c1 */
[C---:B------:R-:W-:Y:S02]  /*61d0*/  ISETP.GE.U32.AND P4, PT, R46.reuse, R2, PT ;  /* 0x000000022e00720c */ /* 0x040fe40003f86070 */
[----:B------:R-:W-:Y:S01]  /*61e0*/  SHF.R.U32.HI R2, RZ, 0x8, R44 ;  /* 0x00000008ff027819 */ /* 0x000fe2000001162c */
[----:B------:R-:W-:Y:S01]  /*61f0*/  @!P3 HFMA2.BF16_V2 R156, -RZ.H0_H0, RZ.H0_H0, -R199.H0_H0 ;  /* 0x200000ffff9cb231 */ /* 0x000fe200003409c7 */
[----:B------:R-:W-:Y:S01]  /*6200*/  ISETP.GE.U32.AND P5, PT, R46, R3, PT ;  /* 0x000000032e00720c */ /* 0x000fe20003fa6070 */
[----:B------:R-:W-:Y:S01]  /*6210*/  HMMA.16816.F32.BF16 R120, R8, R20, RZ ;  /* 0x000000140878723c */ /* 0x000fe200000418ff */
[----:B------:R-:W-:-:S02]  /*6220*/  LOP3.LUT R2, R2, 0xffff, RZ, 0xc0, !PT ;  /* 0x0000ffff02027812 */ /* 0x000fc400078ec0ff */
[----:B------:R-:W-:Y:S02]  /*6230*/  @!P3 PRMT R199, R156, 0x5410, RZ ;  /* 0x000054109cc7b816 */ /* 0x000fe400000000ff */
[----:B------:R-:W-:Y:S02]  /*6240*/  ISETP.GE.U32.AND P3, PT, R46, R2, PT ;  /* 0x000000022e00720c */ /* 0x000fe40003f66070 */
[----:B------:R-:W-:Y:S01]  /*6250*/  SHF.R.U32.HI R3, RZ, 0x8, R45 ;  /* 0x00000008ff037819 */ /* 0x000fe2000001162d */
[----:B------:R-:W-:Y:S01]  /*6260*/  @!P4 HFMA2.BF16_V2 R158, -RZ.H0_H0, RZ.H0_H0, -R197.H0_H0 ;  /* 0x200000ffff9ec231 */ /* 0x000fe200003409c5 */
[----:B------:R-:W-:Y:S01]  /*6270*/  LOP3.LUT R2, R0, 0xffff, RZ, 0xc0, !PT ;  /* 0x0000ffff00027812 */ /* 0x000fe200078ec0ff */
[----:B------:R-:W-:Y:S01]  /*6280*/  FADD.FTZ R20, R164, R7 ;  /* 0x00000007a4147221 */ /* 0x000fe20000010000 */
[----:B------:R-:W-:Y:S01]  /*6290*/  LOP3.LUT R0, R3, 0xffff, RZ, 0xc0, !PT ;  /* 0x0000ffff03007812 */ /* 0x000fe200078ec0ff */
[----:B------:R-:W-:Y:S01]  /*62a0*/  HMMA.16816.F32.BF16 R164, R8, R150, RZ ;  /* 0x0000009608a4723c */ /* 0x000fe200000418ff */
[----:B------:R-:W-:Y:S01]  /*62b0*/  SHF.R.U32.HI R2, RZ, 0x8, R2 ;  /* 0x00000008ff027819 */ /* 0x000fe20000011602 */
[----:B------:R-:W-:Y:S01]  /*62c0*/  @!P5 HFMA2.BF16_V2 R157, -RZ.H0_H0, RZ.H0_H0, -R196.H0_H0 ;  /* 0x200000ffff9dd231 */ /* 0x000fe200003409c4 */
[----:B------:R-:W-:Y:S01]  /*62d0*/  @!P4 PRMT R197, R158, 0x5410, RZ ;  /* 0x000054109ec5c816 */ /* 0x000fe200000000ff */
[----:B------:R-:W-:Y:S01]  /*62e0*/  FADD.FTZ R3, R184, R5 ;  /* 0x00000005b8037221 */ /* 0x000fe20000010000 */
[----:B------:R-:W-:Y:S01]  /*62f0*/  ISETP.GE.U32.AND P4, PT, R46, R0, PT ;  /* 0x000000002e00720c */ /* 0x000fe20003f86070 */
[----:B------:R-:W-:Y:S01]  /*6300*/  @!P3 HFMA2.BF16_V2 R237, -RZ.H0_H0, RZ.H0_H0, -R194.H0_H0 ;  /* 0x200000ffffedb231 */ /* 0x000fe200003409c2 */
[----:B------:R-:W-:Y:S01]  /*6310*/  LOP3.LUT R0, R2, 0xffff, RZ, 0xc0, !PT ;  /* 0x0000ffff02007812 */ /* 0x000fe200078ec0ff */
[-C--:B-1----:R-:W-:Y:S01]  /*6320*/  HMMA.16816.F32.BF16 R116, R128, R28.reuse, R116 ;  /* 0x0000001c8074723c */ /* 0x082fe20000041874 */
[----:B------:R-:W-:Y:S01]  /*6330*/  LOP3.LUT R2, R16, 0xffff, RZ, 0xc0, !PT ;  /* 0x0000ffff10027812 */ /* 0x000fe200078ec0ff */
[----:B------:R-:W-:Y:S01]  /*6340*/  IMAD.MOV.U32 R16, RZ, RZ, R149 ;  /* 0x000000ffff107224 */ /* 0x000fe200078e0095 */
[----:B------:R-:W-:Y:S01]  /*6350*/  @!P3 PRMT R194, R237, 0x5410, RZ ;  /* 0x00005410edc2b816 */ /* 0x000fe200000000ff */
[----:B------:R-:W-:Y:S01]  /*6360*/  IMAD.MOV.U32 R184, RZ, RZ, R140 ;  /* 0x000000ffffb87224 */ /* 0x000fe200078e008c */
[----:B------:R-:W1:Y:S01]  /*6370*/  LDC.U8 R237, c[0x0][0x2d8] ;  /* 0x0000b600ffed7b82 */ /* 0x000e620000000000 */
[----:B------:R-:W-:Y:S01]  /*6380*/  @!P5 PRMT R196, R157, 0x5410, RZ ;  /* 0x000054109dc4d816 */ /* 0x000fe200000000ff */
[----:B------:R-:W-:Y:S01]  /*6390*/  IMAD.MOV.U32 R21, RZ, RZ, R48 ;  /* 0x000000ffff157224 */ /* 0x000fe200078e0030 */
[----:B------:R-:W-:Y:S01]  /*63a0*/  HMMA.16816.F32.BF16 R120, R124, R28, R120 ;  /* 0x0000001c7c78723c */ /* 0x000fe20000041878 */
[----:B------:R-:W-:Y:S01]  /*63b0*/  ISETP.GE.U32.AND P5, PT, R46, R0, PT ;  /* 0x000000002e00720c */ /* 0x000fe20003fa6070 */
[----:B------:R-:W-:Y:S01]  /*63c0*/  @!P4 HFMA2.BF16_V2 R239, -RZ.H0_H0, RZ.H0_H0, -R231.H0_H0 ;  /* 0x200000ffffefc231 */ /* 0x000fe200003409e7 */
[----:B------:R-:W-:Y:S01]  /*63d0*/  LOP3.LUT R0, R4, 0xffff, RZ, 0xc0, !PT ;  /* 0x0000ffff04007812 */ /* 0x000fe200078ec0ff */
[----:B------:R-:W-:Y:S01]  /*63e0*/  FADD.FTZ R3, R21, R3 ;  /* 0x0000000315037221 */ /* 0x000fe20000010000 */
[----:B------:R-:W-:-:S02]  /*63f0*/  SHF.R.U32.HI R2, RZ, 0x8, R2 ;  /* 0x00000008ff027819 */ /* 0x000fc40000011602 */
[----:B------:R-:W-:Y:S01]  /*6400*/  IMAD.MOV.U32 R28, RZ, RZ, R148 ;  /* 0x000000ffff1c7224 */ /* 0x000fe200078e0094 */
[----:B------:R-:W-:Y:S01]  /*6410*/  HMMA.16816.F32.BF16 R108, R8, R26, RZ ;  /* 0x0000001a086c723c */ /* 0x000fe200000418ff */
[----:B------:R-:W-:Y:S01]  /*6420*/  SHF.R.U32.HI R0, RZ, 0x8, R0 ;  /* 0x00000008ff007819 */ /* 0x000fe20000011600 */
[----:B------:R-:W-:Y:S01]  /*6430*/  IMAD.MOV.U32 R29, RZ, RZ, R49 ;  /* 0x000000ffff1d7224 */ /* 0x000fe200078e0031 */
[----:B------:R-:W-:Y:S01]  /*6440*/  LOP3.LUT R2, R2, 0xffff, RZ, 0xc0, !PT ;  /* 0x0000ffff02027812 */ /* 0x000fe200078ec0ff */
[----:B------:R-:W-:Y:S01]  /*6450*/  FADD.FTZ R3, R252, R3 ;  /* 0x00000003fc037221 */ /* 0x000fe20000010000 */
[----:B------:R-:W-:Y:S01]  /*6460*/  LOP3.LUT R0, R0, 0xffff, RZ, 0xc0, !PT ;  /* 0x0000ffff00007812 */ /* 0x000fe200078ec0ff */
[----:B------:R-:W-:Y:S01]  /*6470*/  @!P5 HFMA2.BF16_V2 R241, -RZ.H0_H0, RZ.H0_H0, -R227.H0_H0 ;  /* 0x200000fffff1d231 */ /* 0x000fe200003409e3 */
[----:B------:R-:W-:Y:S01]  /*6480*/  LOP3.LUT R17, R17, 0xffff, RZ, 0xc0, !PT ;  /* 0x0000ffff11117812 */ /* 0x000fe200078ec0ff */
[----:B------:R-:W-:Y:S01]  /*6490*/  HMMA.16816.F32.BF16 R148, R12, R150, RZ ;  /* 0x000000960c94723c */ /* 0x000fe200000418ff */
[----:B------:R-:W-:-:S02]  /*64a0*/  @!P2 PRMT R195, R159, 0x5410, RZ ;  /* 0x000054109fc3a816 */ /* 0x000fc400000000ff */
[----:B------:R-:W-:Y:S02]  /*64b0*/  ISETP.GE.U32.AND P2, PT, R46, R2, PT ;  /* 0x000000022e00720c */ /* 0x000fe40003f46070 */
[----:B-1----:R-:W-:Y:S02]  /*64c0*/  ISETP.GE.U32.AND P3, PT, R237, R0, PT ;  /* 0x00000000ed00720c */ /* 0x002fe40003f66070 */
[----:B------:R-:W-:Y:S01]  /*64d0*/  SHF.R.U32.HI R0, RZ, 0x8, R17 ;  /* 0x00000008ff007819 */ /* 0x000fe20000011611 */
[----:B------:R-:W-:Y:S01]  /*64e0*/  HMMA.16816.F32.BF16 R24, R12, R26, RZ ;  /* 0x0000001a0c18723c */ /* 0x000fe200000418ff */
[----:B------:R-:W-:Y:S02]  /*64f0*/  @!P6 PRMT R193, R238, 0x5410, RZ ;  /* 0x00005410eec1e816 */ /* 0x000fe400000000ff */
[----:B------:R-:W-:Y:S02]  /*6500*/  LOP3.LUT R0, R0, 0xffff, RZ, 0xc0, !PT ;  /* 0x0000ffff00007812 */ /* 0x000fe400078ec0ff */
[----:B------:R-:W-:-:S02]  /*6510*/  @!P1 PRMT R192, R240, 0x5410, RZ ;  /* 0x00005410f0c09816 */ /* 0x000fc400000000ff */
[----:B------:R-:W-:Y:S01]  /*6520*/  ISETP.GE.U32.AND P6, PT, R237, R0, PT ;  /* 0x00000000ed00720c */ /* 0x000fe20003fc6070 */
[----:B------:R-:W-:Y:S01]  /*6530*/  HMMA.16816.F32.BF16 R84, R12, R32, RZ ;  /* 0x000000200c54723c */ /* 0x000fe200000418ff */
[C---:B------:R-:W-:Y:S01]  /*6540*/  IADD3 R0, P1, R176.reuse, UR36, RZ ;  /* 0x00000024b0007c10 */ /* 0x040fe2000ff3e0ff */
[----:B------:R-:W-:Y:S01]  /*6550*/  @!P2 HFMA2.BF16_V2 R248, -RZ.H0_H0, RZ.H0_H0, -R215.H0_H0 ;  /* 0x200000fffff8a231 */ /* 0x000fe200003409d7 */
[----:B------:R-:W-:Y:S01]  /*6560*/  @!P4 PRMT R231, R239, 0x5410, RZ ;  /* 0x00005410efe7c816 */ /* 0x000fe200000000ff */
[----:B------:R-:W-:Y:S01]  /*6570*/  @!P3 HFMA2.BF16_V2 R245, -RZ.H0_H0, RZ.H0_H0, -R198.H0_H0 ;  /* 0x200000fffff5b231 */ /* 0x000fe200003409c6 */
[----:B------:R-:W-:Y:S01]  /*6580*/  LEA.HI.X.SX32 R2, R176, UR34, 0x1, P1 ;  /* 0x00000022b0027c11 */ /* 0x000fe200088f0eff */
[----:B------:R-:W-:Y:S01]  /*6590*/  FADD.FTZ R239, R249, R3 ;  /* 0x00000003f9ef7221 */ /* 0x000fe20000010000 */
[----:B------:R-:W-:Y:S01]  /*65a0*/  @!P2 PRMT R215, R248, 0x5410, RZ ;  /* 0x00005410f8d7a816 */ /* 0x000fe200000000ff */
[----:B------:R-:W-:Y:S01]  /*65b0*/  HMMA.16816.F32.BF16 R156, R8, R142, RZ ;  /* 0x0000008e089c723c */ /* 0x000fe200000418ff */
[----:B------:R-:W-:-:S02]  /*65c0*/  @!P3 PRMT R198, R245, 0x5410, RZ ;  /* 0x00005410f5c6b816 */ /* 0x000fc400000000ff */
[----:B------:R-:W-:Y:S01]  /*65d0*/  @!P5 PRMT R227, R241, 0x5410, RZ ;  /* 0x00005410f1e3d816 */ /* 0x000fe200000000ff */
[----:B------:R-:W-:-:S04]  /*65e0*/  @!P6 HFMA2.BF16_V2 R244, -RZ.H0_H0, RZ.H0_H0, -R233.H0_H0 ;  /* 0x200000fffff4e231 */ /* 0x000fc800003409e9 */
[----:B------:R-:W-:Y:S01]  /*65f0*/  HMMA.16816.F32.BF16 R164, R124, R50, R164 ;  /* 0x000000327ca4723c */ /* 0x000fe200000418a4 */
[----:B------:R-:W-:-:S07]  /*6600*/  @!P6 PRMT R233, R244, 0x5410, RZ ;  /* 0x00005410f4e9e816 */ /* 0x000fce00000000ff */
[----:B------:R-:W-:Y:S08]  /*6610*/  HMMA.16816.F32.BF16 R148, R128, R50, R148 ;  /* 0x000000328094723c */ /* 0x000ff00000041894 */
[----:B------:R-:W-:Y:S08]  /*6620*/  HMMA.16816.F32.BF16 R32, R12, R34, RZ ;  /* 0x000000220c20723c */ /* 0x000ff000000418ff */
[----:B------:R-:W-:Y:S08]  /*6630*/  HMMA.16816.F32.BF16 R44, R8, R190, RZ ;  /* 0x000000be082c723c */ /* 0x000ff000000418ff */
[C---:B------:R-:W-:Y:S08]  /*6640*/  HMMA.16816.F32.BF16 R140, R12.reuse, R142, RZ ;  /* 0x0000008e0c8c723c */ /* 0x040ff000000418ff */
[C---:B------:R-:W-:Y:S08]  /*6650*/  HMMA.16816.F32.BF16 R48, R12.reuse, R190, RZ ;  /* 0x000000be0c30723c */ /* 0x040ff000000418ff */
[----:B------:R-:W-:Y:S08]  /*6660*/  HMMA.16816.F32.BF16 R4, R12, R182, RZ ;  /* 0x000000b60c04723c */ /* 0x000ff000000418ff */
[-C--:B------:R-:W-:Y:S08]  /*6670*/  HMMA.16816.F32.BF16 R8, R8, R22.reuse, RZ ;  /* 0x000000160808723c */ /* 0x080ff000000418ff */
[----:B------:R-:W-:Y:S08]  /*6680*/  HMMA.16816.F32.BF16 R12, R12, R22, RZ ;  /* 0x000000160c0c723c */ /* 0x000ff000000418ff */
[-C--:B------:R-:W-:Y:S08]  /*6690*/  HMMA.16816.F32.BF16 R100, R128, R112.reuse, R100 ;  /* 0x000000708064723c */ /* 0x080ff00000041864 */
[C---:B------:R-:W-:Y:S08]  /*66a0*/  HMMA.16816.F32.BF16 R104, R124.reuse, R112, R104 ;  /* 0x000000707c68723c */ /* 0x040ff00000041868 */
[-C--:B------:R-:W-:Y:S08]  /*66b0*/  HMMA.16816.F32.BF16 R108, R124, R114.reuse, R108 ;  /* 0x000000727c6c723c */ /* 0x080ff0000004186c */
[C---:B------:R-:W-:Y:S07]  /*66c0*/  HMMA.16816.F32.BF16 R112, R128.reuse, R114, R24 ;  /* 0x000000728070723c */ /* 0x040fee0000041818 */
[C---:B------:R-:W-:Y:S01]  /*66d0*/  LEA R24, P1, R0.reuse, c[0x0][0x1f8], 0x1 ;  /* 0x00007e0000187a11 */ /* 0x040fe200078208ff */
[----:B------:R-:W-:Y:S03]  /*66e0*/  HMMA.16816.F32.BF16 R84, R128, R96, R84 ;  /* 0x000000608054723c */ /* 0x000fe60000041854 */
[----:B------:R-:W-:Y:S01]  /*66f0*/  LEA.HI.X R25, R0, c[0x0][0x1fc], R2, 0x1, P1 ;  /* 0x00007f0000197a11 */ /* 0x000fe200008f0c02 */
[----:B------:R-:W-:Y:S01]  /*6700*/  IMAD.MOV.U32 R0, RZ, RZ, c[0x0][0x228] ;  /* 0x00008a00ff007624 */ /* 0x000fe200078e00ff */
[----:B------:R-:W-:Y:S01]  /*6710*/  IADD3 R252, P1, R24, -0x40, RZ ;  /* 0xffffffc018fc7810 */ /* 0x000fe20007f3e0ff */
[----:B------:R-:W-:-:S02]  /*6720*/  FADD.FTZ R2, R16, R19 ;  /* 0x0000001310027221 */ /* 0x000fc40000010000 */
[C---:B------:R-:W-:Y:S01]  /*6730*/  HMMA.16816.F32.BF16 R88, R124.reuse, R96, R88 ;  /* 0x000000607c58723c */ /* 0x040fe20000041858 */
[----:B------:R-:W-:Y:S01]  /*6740*/  STG.E.U16 [R24.64], R218 ;  /* 0x000000da18007986 */ /* 0x000fe2000c10151c */
[----:B------:R-:W-:Y:S01]  /*6750*/  FADD.FTZ R2, R180, R2 ;  /* 0x00000002b4027221 */ /* 0x000fe20000010000 */
[----:B------:R-:W-:Y:S02]  /*6760*/  IADD3.X R249, R25, -0x1, RZ, P1, !PT ;  /* 0xffffffff19f97810 */ /* 0x000fe40000ffe4ff */
[----:B------:R-:W-:Y:S01]  /*6770*/  STG.E.U16 [R24.64+0x2], R215 ;  /* 0x000002d718007986 */ /* 0x000fe2000c10151c */
[----:B------:R-:W-:Y:S02]  /*6780*/  FADD.FTZ R2, R185, R2 ;  /* 0x00000002b9027221 */ /* 0x000fe40000010000 */
[----:B------:R-:W-:Y:S02]  /*6790*/  HMMA.16816.F32.BF16 R92, R124, R98, R92 ;  /* 0x000000627c5c723c */ /* 0x000fe4000004185c */
[----:B------:R-:W-:-:S06]  /*67a0*/  FADD.FTZ R241, R188, R2 ;  /* 0x00000002bcf17221 */ /* 0x000fcc0000010000 */
[----:B------:R-:W-:Y:S08]  /*67b0*/  HMMA.16816.F32.BF16 R76, R124, R82, R76 ;  /* 0x000000527c4c723c */ /* 0x000ff0000004184c */
[----:B------:R-:W-:Y:S07]  /*67c0*/  HMMA.16816.F32.BF16 R96, R128, R98, R32 ;  /* 0x000000628060723c */ /* 0x000fee0000041820 */
[C---:B------:R-:W-:Y:S01]  /*67d0*/  IMAD.SHL.U32 R34, R0.reuse, 0x8, RZ ;  /* 0x0000000800227824 */ /* 0x040fe200078e00ff */
[----:B------:R-:W-:Y:S01]  /*67e0*/  HMMA.16816.F32.BF16 R156, R124, R178, R156 ;  /* 0x000000b27c9c723c */ /* 0x000fe2000004189c */
[----:B------:R-:W-:-:S02]  /*67f0*/  IMAD.SHL.U32 R32, R0, 0x40, RZ ;  /* 0x0000004000207824 */ /* 0x000fc400078e00ff */
[----:B------:R-:W-:-:S04]  /*6800*/  IMAD.WIDE R34, R34, 0x2, R24 ;  /* 0x0000000222227825 */ /* 0x000fc800078e0218 */
[----:B------:R-:W-:Y:S01]  /*6810*/  IMAD.WIDE R32, R32, 0x2, R24 ;  /* 0x0000000220207825 */ /* 0x000fe200078e0218 */
[----:B------:R-:W-:Y:S01]  /*6820*/  HMMA.16816.F32.BF16 R44, R124, R186, R44 ;  /* 0x000000ba7c2c723c */ /* 0x000fe2000004182c */
[----:B------:R-:W-:Y:S04]  /*6830*/  STG.E.U16 [R34.64], R219 ;  /* 0x000000db22007986 */ /* 0x000fe8000c10151c */
[----:B------:R-:W-:Y:S03]  /*6840*/  STG.E.U16 [R34.64+0x2], R216 ;  /* 0x000002d822007986 */ /* 0x000fe6000c10151c */
[C---:B------:R-:W-:Y:S01]  /*6850*/  HMMA.16816.F32.BF16 R140, R128.reuse, R178, R140 ;  /* 0x000000b2808c723c */ /* 0x040fe2000004188c */
[----:B------:R1:W-:Y:S04]  /*6860*/  STG.E.U16 [R32.64], R235 ;  /* 0x000000eb20007986 */ /* 0x0003e8000c10151c */
[----:B------:R2:W-:Y:S03]  /*6870*/  STG.E.U16 [R32.64+0x2], R233 ;  /* 0x000002e920007986 */ /* 0x0005e6000c10151c */
[C---:B------:R-:W-:Y:S08]  /*6880*/  HMMA.16816.F32.BF16 R48, R128.reuse, R186, R48 ;  /* 0x000000ba8030723c */ /* 0x040ff00000041830 */
[C---:B------:R-:W-:Y:S08]  /*6890*/  HMMA.16816.F32.BF16 R64, R128.reuse, R66, R4 ;  /* 0x000000428040723c */ /* 0x040ff00000041804 */
[----:B------:R-:W-:Y:S01]  /*68a0*/  HMMA.16816.F32.BF16 R80, R128, R82, R172 ;  /* 0x000000528050723c */ /* 0x000fe200000418ac */
[----:B-1----:R-:W-:-:S07]  /*68b0*/  FADD.FTZ R235, R29, R20 ;  /* 0x000000141deb7221 */ /* 0x002fce0000010000 */
[----:B------:R-:W-:Y:S01]  /*68c0*/  HMMA.16816.F32.BF16 R124, R124, R30, R8 ;  /* 0x0000001e7c7c723c */ /* 0x000fe20000041808 */
[----:B------:R-:W-:-:S04]  /*68d0*/  FADD.FTZ R235, R184, R235 ;  /* 0x000000ebb8eb7221 */ /* 0x000fc80000010000 */
[----:B------:R-:W-:-:S03]  /*68e0*/  FADD.FTZ R235, R251, R235 ;  /* 0x000000ebfbeb7221 */ /* 0x000fc60000010000 */
[----:B------:R-:W-:Y:S01]  /*68f0*/  HMMA.16816.F32.BF16 R128, R128, R30, R12 ;  /* 0x0000001e8080723c */ /* 0x000fe2000004180c */
[----:B------:R-:W-:-:S06]  /*6900*/  FADD.FTZ R235, R250, R235 ;  /* 0x000000ebfaeb7221 */ /* 0x000fcc0000010000 */
[----:B------:R-:W-:Y:S02]  /*6910*/  IMAD R30, R0, 0x48, RZ ;  /* 0x00000048001e7824 */ /* 0x000fe400078e02ff */
[----:B------:R-:W-:Y:S02]  /*6920*/  FADD.FTZ R0, R28, R18 ;  /* 0x000000121c007221 */ /* 0x000fe40000010000 */
[----:B------:R-:W-:-:S04]  /*6930*/  IMAD.WIDE R30, R30, 0x2, R24 ;  /* 0x000000021e1e7825 */ /* 0x000fc800078e0218 */
[----:B------:R-:W-:Y:S01]  /*6940*/  FADD.FTZ R0, R181, R0 ;  /* 0x00000000b5007221 */ /* 0x000fe20000010000 */
[----:B------:R2:W-:Y:S03]  /*6950*/  STG.E.U16 [R30.64], R234 ;  /* 0x000000ea1e007986 */ /* 0x0005e6000c10151c */
[----:B------:R-:W-:Y:S01]  /*6960*/  FADD.FTZ R0, R177, R0 ;  /* 0x00000000b1007221 */ /* 0x000fe20000010000 */
[----:B------:R2:W-:Y:S03]  /*6970*/  STG.E.U16 [R30.64+0x2], R236 ;  /* 0x000002ec1e007986 */ /* 0x0005e6000c10151c */
[----:B------:R-:W-:Y:S01]  /*6980*/  FADD.FTZ R244, R189, R0 ;  /* 0x00000000bdf47221 */ /* 0x000fe20000010000 */
[----:B------:R2:W-:Y:S04]  /*6990*/  STG.E.U16 [R24.64+0x10], R220 ;  /* 0x000010dc18007986 */ /* 0x0005e8000c10151c */
        /* <DEDUP_REMOVED lines=22> */
[----:B------:R2:W-:Y:S01]  /*6b00*/  STG.E.U16 [R30.64+0x32], R221 ;  /* 0x000032dd1e007986 */ /* 0x0005e2000c10151c */
[----:B------:R-:W-:Y:S05]  /*6b10*/  @!P0 BRA `(.L_x_1258) ;  /* 0x0001474000008947 */ /* 0x000fea0003800000 */
[----:B------:R-:W3:Y:S01]  /*6b20*/  LDL.64 R184, [R1+0xa8] ;  /* 0x0000a80001b87983 */ /* 0x000ee20000100a00 */
[----:B------:R-:W-:-:S04]  /*6b30*/  DEPBAR.LE SB0, 0x0 ;  /* 0x000080000000791a */ /* 0x000fc80000000000 */
[----:B------:R-:W4:Y:S04]  /*6b40*/  LDL R177, [R1+0xb8] ;  /* 0x0000b80001b17983 */ /* 0x000f280000100800 */
[----:B------:R-:W5:Y:S01]  /*6b50*/  LDL.64 R188, [R1+0xe0] ;  /* 0x0000e00001bc7983 */ /* 0x000f620000100a00 */
[----:B------:R-:W-:Y:S02]  /*6b60*/  UIADD3 UR31, UR30, -0x2, URZ ;  /* 0xfffffffe1e1f7890 */ /* 0x000fe4000fffe03f */
[----:B------:R-:W-:Y:S01]  /*6b70*/  UISETP.GE.AND UP0, UPT, UR30, 0x3, UPT ;  /* 0x000000031e00788c */ /* 0x000fe2000bf06270 */
[----:B------:R-:W1:Y:S01]  /*6b80*/  S2R R29, SR_TID.X ;  /* 0x00000000001d7919 */ /* 0x000e620000002100 */
[----:B------:R-:W-:Y:S02]  /*6b90*/  USHF.R.S32.HI UR36, URZ, 0x1f, UR31 ;  /* 0x0000001f3f247899 */ /* 0x000fe4000801141f */
[----:B------:R-:W-:Y:S01]  /*6ba0*/  UIMAD UR34, UR20, UR31, URZ ;  /* 0x0000001f142272a4 */ /* 0x000fe2000f8e023f */
[----:B------:R-:W-:-:S03]  /*6bb0*/  IMAD.U32 R2, RZ, RZ, UR31 ;  /* 0x0000001fff027e24 */ /* 0x000fc6000f8e00ff */
[----:B------:R-:W-:Y:S01]  /*6bc0*/  UIMAD UR34, UR36, UR21, UR34 ;  /* 0x00000015242272a4 */ /* 0x000fe2000f8e0222 */
[----:B-1----:R-:W-:-:S05]  /*6bd0*/  IMAD.SHL.U32 R29, R29, 0x2, RZ ;  /* 0x000000021d1d7824 */ /* 0x002fca00078e00ff */
[----:B------:R-:W-:Y:S01]  /*6be0*/  LOP3.LUT R29, R29, 0x6, RZ, 0xc0, !PT ;  /* 0x000000061d1d7812 */ /* 0x000fe200078ec0ff */
[----:B------:R-:W-:Y:S01]  /*6bf0*/  BAR.SYNC.DEFER_BLOCKING 0x0 ;  /* 0x0000000000007b1d */ /* 0x000fe20000010000 */
[----:B---3--:R-:W-:Y:S02]  /*6c00*/  ISETP.GE.AND P3, PT, R184, c[0x0][0x220], PT ;  /* 0x00008800b8007a0c */ /* 0x008fe40003f66270 */
[----:B----4-:R-:W-:Y:S01]  /*6c10*/  ISETP.GE.AND P2, PT, R177, c[0x0][0x220], PT ;  /* 0x00008800b1007a0c */ /* 0x010fe20003f46270 */
[----:B-----5:R-:W-:-:S10]  /*6c20*/  IMAD.WIDE.U32 R2, R2, UR21, R188 ;  /* 0x0000001502027c25 */ /* 0x020fd4000f8e00bc */
        /* <DEDUP_REMOVED lines=24> */
[C---:B------:R-:W-:Y:S02]  /*6db0*/  IADD3 R2, R0.reuse, 0x1, RZ ;  /* 0x0000000100027810 */ /* 0x040fe40007ffe0ff */
[----:B------:R-:W-:Y:S01]  /*6dc0*/  @!PT LDS RZ, [RZ] ;  /* 0x00000000fffff984 */ /* 0x000fe20000000800 */
[----:B------:R-:W-:Y:S01]  /*6dd0*/  @!PT LDS RZ, [RZ] ;  /* 0x00000000fffff984 */ /* 0x000fe20000000800 */
[----:B------:R-:W-:Y:S01]  /*6de0*/  @!PT LDS RZ, [RZ] ;  /* 0x00000000fffff984 */ /* 0x000fe20000000800 */
[----:B------:R1:W-:Y:S01]  /*6df0*/  @!P3 LDGSTS.E.BYPASS.LTC128B.128 [R212+0xa800], [R8.64] ;  /* 0x0a80000008d4bfae */ /* 0x0003e2000b901d5c */
[----:B------:R-:W-:Y:S02]  /*6e00*/  IADD3 R3, R0, 0x8, RZ ;  /* 0x0000000800037810 */ /* 0x000fe40007ffe0ff */
[C---:B------:R-:W-:Y:S01]  /*6e10*/  ISETP.GE.AND P4, PT, R2.reuse, R136, PT ;  /* 0x000000880200720c */ /* 0x040fe20003f86270 */
[----:B------:R-:W-:Y:S01]  /*6e20*/  @P2 STS.128 [R212+0xb800], RZ ;  /* 0x00b800ffd4002388 */ /* 0x000fe20000000c00 */
[C---:B------:R-:W-:Y:S02]  /*6e30*/  ISETP.GE.AND P1, PT, R2.reuse, R137, PT ;  /* 0x000000890200720c */ /* 0x040fe40003f26270 */
[C---:B------:R-:W-:Y:S01]  /*6e40*/  ISETP.GE.AND P0, PT, R2.reuse, R139, PT ;  /* 0x0000008b0200720c */ /* 0x040fe20003f06270 */
[----:B------:R-:W-:Y:S01]  /*6e50*/  @!PT LDS RZ, [RZ] ;  /* 0x00000000fffff984 */ /* 0x000fe20000000800 */
[----:B------:R-:W-:Y:S01]  /*6e60*/  @!PT LDS RZ, [RZ] ;  /* 0x00000000fffff984 */ /* 0x000fe20000000800 */
[----:B------:R-:W-:Y:S01]  /*6e70*/  @!PT LDS RZ, [RZ] ;  /* 0x00000000fffff984 */ /* 0x000fe20000000800 */
[----:B------:R3:W-:Y:S01]  /*6e80*/  @!P2 LDGSTS.E.BYPASS.LTC128B.128 [R212+0xb800], [R4.64+0x80] ;  /* 0x0b80008004d4afae */ /* 0x0007e2000b901d5c */
[----:B------:R-:W-:-:S02]  /*6e90*/  ISETP.GE.AND P6, PT, R2, R138, PT ;  /* 0x0000008a0200720c */ /* 0x000fc40003fc6270 */
[----:B------:R-:W-:Y:S01]  /*6ea0*/  ISETP.GE.AND P5, PT, R3, R136, PT ;  /* 0x000000880300720c */ /* 0x000fe20003fa6270 */
        /* <DEDUP_REMOVED lines=9> */
[----:B--2-4-:R-:W-:Y:S08]  /*6f40*/  HMMA.16816.F32.BF16 R196, R12, R176, RZ ;  /* 0x000000b00cc4723c */ /* 0x014ff000000418ff */
[C---:B-1----:R-:W-:Y:S08]  /*6f50*/  HMMA.16816.F32.BF16 R184, R8.reuse, R172, RZ ;  /* 0x000000ac08b8723c */ /* 0x042ff000000418ff */
[C---:B------:R-:W-:Y:S08]  /*6f60*/  HMMA.16816.F32.BF16 R188, R8.reuse, R178, RZ ;  /* 0x000000b208bc723c */ /* 0x040ff000000418ff */
[C---:B------:R-:W-:Y:S08]  /*6f70*/  HMMA.16816.F32.BF16 R192, R8.reuse, R176, RZ ;  /* 0x000000b008c0723c */ /* 0x040ff000000418ff */
[----:B------:R-:W-:Y:S08]  /*6f80*/  HMMA.16816.F32.BF16 R8, R8, R174, RZ ;  /* 0x000000ae0808723c */ /* 0x000ff000000418ff */
[----:B------:R-:W-:Y:S08]  /*6f90*/  HMMA.16816.F32.BF16 R176, R12, R178, RZ ;  /* 0x000000b20cb0723c */ /* 0x000ff000000418ff */
[C---:B---3--:R-:W-:Y:S08]  /*6fa0*/  HMMA.16816.F32.BF16 R224, R4.reuse, R180, R184 ;  /* 0x000000b404e0723c */ /* 0x048ff000000418b8 */
[----:B------:R-:W-:Y:S08]  /*6fb0*/  HMMA.16816.F32.BF16 R228, R4, R22, R188 ;  /* 0x0000001604e4723c */ /* 0x000ff000000418bc */
[C---:B------:R-:W-:Y:S08]  /*6fc0*/  HMMA.16816.F32.BF16 R188, R12.reuse, R172, RZ ;  /* 0x000000ac0cbc723c */ /* 0x040ff000000418ff */
[----:B------:R-:W-:Y:S01]  /*6fd0*/  HMMA.16816.F32.BF16 R184, R12, R174, RZ ;  /* 0x000000ae0cb8723c */ /* 0x000fe200000418ff */
[----:B------:R-:W-:Y:S07]  /*6fe0*/  LDSM.16.M88.4 R12, [R209+0x8000] ;  /* 0x00800000d10c783b */ /* 0x000fee0000000200 */
[C---:B------:R-:W-:Y:S08]  /*6ff0*/  HMMA.16816.F32.BF16 R248, R4.reuse, R20, R192 ;  /* 0x0000001404f8723c */ /* 0x040ff000000418c0 */
[----:B------:R-:W-:Y:S01]  /*7000*/  HMMA.16816.F32.BF16 R216, R4, R182, R8 ;  /* 0x000000b604d8723c */ /* 0x000fe20000041808 */
[----:B------:R-:W1:Y:S04]  /*7010*/  LDSM.16.M88.4 R4, [R210+0x2000] ;  /* 0x00200000d204783b */ /* 0x000e680000000200 */
[----:B------:R-:W-:Y:S03]  /*7020*/  LDSM.16.M88.4 R8, [R210] ;  /* 0x00000000d208783b */ /* 0x000fe60000000200 */
[C---:B-----5:R-:W-:Y:S08]  /*7030*/  HMMA.16816.F32.BF16 R172, R16.reuse, R20, R196 ;  /* 0x0000001410ac723c */ /* 0x060ff000000418c4 */
[C---:B------:R-:W-:Y:S01]  /*7040*/  HMMA.16816.F32.BF16 R176, R16.reuse, R22, R176 ;  /* 0x0000001610b0723c */ /* 0x040fe200000418b0 */
[----:B------:R-:W2:Y:S07]  /*7050*/  LDSM.16.M88.4 R20, [R209+0x8800] ;  /* 0x00880000d114783b */ /* 0x000eae0000000200 */
[C---:B------:R-:W-:Y:S08]  /*7060*/  HMMA.16816.F32.BF16 R220, R16.reuse, R180, R188 ;  /* 0x000000b410dc723c */ /* 0x040ff000000418bc */
[----:B------:R-:W-:Y:S01]  /*7070*/  HMMA.16816.F32.BF16 R192, R16, R182, R184 ;  /* 0x000000b610c0723c */ /* 0x000fe200000418b8 */
[----:B------:R-:W-:Y:S07]  /*7080*/  LDSM.16.M88.4 R16, [R207] ;  /* 0x00000000cf10783b */ /* 0x000fee0000000200 */
[C---:B-1----:R-:W-:Y:S08]  /*7090*/  HMMA.16816.F32.BF16 R188, R4.reuse, R12, R248 ;  /* 0x0000000c04bc723c */ /* 0x042ff000000418f8 */
[C---:B------:R-:W-:Y:S08]  /*70a0*/  HMMA.16816.F32.BF16 R196, R4.reuse, R14, R228 ;  /* 0x0000000e04c4723c */ /* 0x040ff000000418e4 */
[C---:B--2---:R-:W-:Y:S08]  /*70b0*/  HMMA.16816.F32.BF16 R224, R4.reuse, R20, R224 ;  /* 0x0000001404e0723c */ /* 0x044ff000000418e0 */
[----:B------:R-:W-:Y:S01]  /*70c0*/  HMMA.16816.F32.BF16 R184, R4, R22, R216 ;  /* 0x0000001604b8723c */ /* 0x000fe200000418d8 */
[----:B------:R-:W1:Y:S07]  /*70d0*/  LDSM.16.M88.4 R4, [R208+0x2000] ;  /* 0x00200000d004783b */ /* 0x000e6e0000000200 */
[C---:B------:R-:W-:Y:S01]  /*70e0*/  HMMA.16816.F32.BF16 R180, R8.reuse, R12, R172 ;  /* 0x0000000c08b4723c */ /* 0x040fe200000418ac */
[----:B------:R-:W2:Y:S07]  /*70f0*/  LDSM.16.M88.4 R172, [R207+0x800] ;  /* 0x00080000cfac783b */ /* 0x000eae0000000200 */
[C---:B------:R-:W-:Y:S01]  /*7100*/  HMMA.16816.F32.BF16 R176, R8.reuse, R14, R176 ;  /* 0x0000000e08b0723c */ /* 0x040fe200000418b0 */
[----:B------:R-:W3:Y:S07]  /*7110*/  LDSM.16.M88.4 R12, [R208] ;  /* 0x00000000d00c783b */ /* 0x000eee0000000200 */
[C---:B------:R-:W-:Y:S08]  /*7120*/  HMMA.16816.F32.BF16 R216, R8.reuse, R20, R220 ;  /* 0x0000001408d8723c */ /* 0x040ff000000418dc */
[----:B------:R-:W-:Y:S01]  /*7130*/  HMMA.16816.F32.BF16 R192, R8, R22, R192 ;  /* 0x0000001608c0723c */ /* 0x000fe200000418c0 */
[----:B------:R-:W-:Y:S04]  /*7140*/  LDSM.16.M88.4 R20, [R200+0x9800] ;  /* 0x00980000c814783b */ /* 0x000fe80000000200 */
[----:B------:R-:W-:Y:S03]  /*7150*/  LDSM.16.M88.4 R8, [R202+0x4000] ;  /* 0x00400000ca08783b */ /* 0x000fe60000000200 */
[C---:B-1----:R-:W-:Y:S08]  /*7160*/  HMMA.16816.F32.BF16 R188, R4.reuse, R16, R188 ;  /* 0x0000001004bc723c */ /* 0x042ff000000418bc */
[C---:B------:R-:W-:Y:S08]  /*7170*/  HMMA.16816.F32.BF16 R196, R4.reuse, R18, R196 ;  /* 0x0000001204c4723c */ /* 0x040ff000000418c4 */
[C---:B--2---:R-:W-:Y:S08]  /*7180*/  HMMA.16816.F32.BF16 R220, R4.reuse, R172, R224 ;  /* 0x000000ac04dc723c */ /* 0x044ff000000418e0 */
[----:B------:R-:W-:Y:S01]  /*7190*/  HMMA.16816.F32.BF16 R184, R4, R174, R184 ;  /* 0x000000ae04b8723c */ /* 0x000fe200000418b8 */
[----:B------:R-:W1:Y:S07]  /*71a0*/  LDSM.16.M88.4 R4, [R202+0x6000] ;  /* 0x00600000ca04783b */ /* 0x000e6e0000000200 */
[C---:B---3--:R-:W-:Y:S08]  /*71b0*/  HMMA.16816.F32.BF16 R180, R12.reuse, R16, R180 ;  /* 0x000000100cb4723c */ /* 0x048ff000000418b4 */
[C---:B------:R-:W-:Y:S01]  /*71c0*/  HMMA.16816.F32.BF16 R176, R12.reuse, R18, R176 ;  /* 0x000000120cb0723c */ /* 0x040fe200000418b0 */
[----:B------:R-:W2:Y:S07]  /*71d0*/  LDSM.16.M88.4 R16, [R200+0x9000] ;  /* 0x00900000c810783b */ /* 0x000eae0000000200 */
[C---:B------:R-:W-:Y:S08]  /*71e0*/  HMMA.16816.F32.BF16 R224, R12.reuse, R172, R216 ;  /* 0x000000ac0ce0723c */ /* 0x040ff000000418d8 */
[----:B------:R-:W-:Y:S01]  /*71f0*/  HMMA.16816.F32.BF16 R216, R12, R174, R192 ;  /* 0x000000ae0cd8723c */ /* 0x000fe200000418c0 */
[----:B------:R-:W-:Y:S07]  /*7200*/  LDSM.16.M88.4 R12, [R211+0x1000] ;  /* 0x00100000d30c783b */ /* 0x000fee0000000200 */
[C---:B-1----:R-:W-:Y:S08]  /*7210*/  HMMA.16816.F32.BF16 R220, R4.reuse, R20, R220 ;  /* 0x0000001404dc723c */ /* 0x042ff000000418dc */
[C---:B------:R-:W-:Y:S08]  /*7220*/  HMMA.16816.F32.BF16 R184, R4.reuse, R22, R184 ;  /* 0x0000001604b8723c */ /* 0x040ff000000418b8 */
[C---:B--2---:R-:W-:Y:S08]  /*7230*/  HMMA.16816.F32.BF16 R192, R4.reuse, R16, R188 ;  /* 0x0000001004c0723c */ /* 0x044ff000000418bc */
[-C--:B------:R-:W-:Y:S01]  /*7240*/  HMMA.16816.F32.BF16 R188, R4, R18.reuse, R196 ;  /* 0x0000001204bc723c */ /* 0x080fe200000418c4 */
[----:B------:R-:W1:Y:S07]  /*7250*/  LDSM.16.M88.4 R4, [R204+0x6000] ;  /* 0x00600000cc04783b */ /* 0x000e6e0000000200 */
[C---:B------:R-:W-:Y:S01]  /*7260*/  HMMA.16816.F32.BF16 R172, R8.reuse, R18, R176 ;  /* 0x0000001208ac723c */ /* 0x040fe200000418b0 */
[----:B------:R-:W2:Y:S07]  /*7270*/  LDSM.16.M88.4 R176, [R211+0x1800] ;  /* 0x00180000d3b0783b */ /* 0x000eae0000000200 */
[C---:B------:R-:W-:Y:S01]  /*7280*/  HMMA.16816.F32.BF16 R180, R8.reuse, R16, R180 ;  /* 0x0000001008b4723c */ /* 0x040fe200000418b4 */
[----:B------:R-:W3:Y:S07]  /*7290*/  LDSM.16.M88.4 R16, [R204+0x4000] ;  /* 0x00400000cc10783b */ /* 0x000eee0000000200 */
[C---:B------:R-:W-:Y:S08]  /*72a0*/  HMMA.16816.F32.BF16 R224, R8.reuse, R20, R224 ;  /* 0x0000001408e0723c */ /* 0x040ff000000418e0 */
[----:B------:R-:W-:Y:S01]  /*72b0*/  HMMA.16816.F32.BF16 R216, R8, R22, R216 ;  /* 0x0000001608d8723c */ /* 0x000fe200000418d8 */
[----:B------:R-:W-:Y:S07]  /*72c0*/  LDSM.16.M88.4 R8, [R209+0x9000] ;  /* 0x00900000d108783b */ /* 0x000fee0000000200 */
[C---:B-1----:R-:W-:Y:S08]  /*72d0*/  HMMA.16816.F32.BF16 R196, R4.reuse, R12, R192 ;  /* 0x0000000c04c4723c */ /* 0x042ff000000418c0 */
[C---:B------:R-:W-:Y:S08]  /*72e0*/  HMMA.16816.F32.BF16 R192, R4.reuse, R14, R188 ;  /* 0x0000000e04c0723c */ /* 0x040ff000000418bc */
[C---:B--2---:R-:W-:Y:S08]  /*72f0*/  HMMA.16816.F32.BF16 R188, R4.reuse, R176, R220 ;  /* 0x000000b004bc723c */ /* 0x044ff000000418dc */
[----:B------:R-:W-:Y:S01]  /*7300*/  HMMA.16816.F32.BF16 R184, R4, R178, R184 ;  /* 0x000000b204b8723c */ /* 0x000fe200000418b8 */
[----:B------:R-:W1:Y:S07]  /*7310*/  LDSM.16.M88.4 R4, [R210+0x6000] ;  /* 0x00600000d204783b */ /* 0x000e6e0000000200 */
[C---:B---3--:R-:W-:Y:S01]  /*7320*/  HMMA.16816.F32.BF16 R20, R16.reuse, R14, R172 ;  /* 0x0000000e1014723c */ /* 0x048fe200000418ac */
        /* <DEDUP_REMOVED lines=11> */
[C---:B---3--:R-:W-:Y:S08]  /*73e0*/  HMMA.16816.F32.BF16 R184, R12.reuse, R8, R180 ;  /* 0x000000080cb8723c */ /* 0x048ff000000418b4 */
[----:B------:R-:W-:Y:S01]  /*73f0*/  HMMA.16816.F32.BF16 R180, R12, R10, R20 ;  /* 0x0000000a0cb4723c */ /* 0x000fe20000041814 */
[----:B------:R-:W2:Y:S04]  /*7400*/  LDSM.16.M88.4 R20, [R207+0x1800] ;  /* 0x00180000cf14783b */ /* 0x000ea80000000200 */
[----:B------:R-:W3:Y:S01]  /*7410*/  LDSM.16.M88.4 R8, [R208+0x4000] ;  /* 0x00400000d008783b */ /* 0x000ee20000000200 */
[----:B------:R-:W-:-:S04]  /*7420*/  DEPBAR.LE SB0, 0x0 ;  /* 0x000080000000791a */ /* 0x000fc80000000000 */
[C---:B------:R-:W-:Y:S08]  /*7430*/  HMMA.16816.F32.BF16 R176, R12.reuse, R172, R224 ;  /* 0x000000ac0cb0723c */ /* 0x040ff000000418e0 */
[----:B------:R-:W-:Y:S08]  /*7440*/  HMMA.16816.F32.BF16 R12, R12, R174, R220 ;  /* 0x000000ae0c0c723c */ /* 0x000ff000000418dc */
[C---:B-1----:R-:W-:Y:S08]  /*7450*/  HMMA.16816.F32.BF16 R220, R4.reuse, R16, R216 ;  /* 0x0000001004dc723c */ /* 0x042ff000000418d8 */
[C---:B------:R-:W-:Y:S08]  /*7460*/  HMMA.16816.F32.BF16 R172, R4.reuse, R18, R196 ;  /* 0x0000001204ac723c */ /* 0x040ff000000418c4 */
[----:B--2---:R-:W-:Y:S08]  /*7470*/  HMMA.16816.F32.BF16 R216, R4, R20, R192 ;  /* 0x0000001404d8723c */ /* 0x004ff000000418c0 */
[----:B---3--:R-:W-:Y:S08]  /*7480*/  HMMA.16816.F32.BF16 R192, R8, R16, R184 ;  /* 0x0000001008c0723c */ /* 0x008ff000000418b8 */
[----:B------:R-:W-:Y:S01]  /*7490*/  HMMA.16816.F32.BF16 R224, R4, R22, R188 ;  /* 0x0000001604e0723c */ /* 0x000fe200000418bc */
[----:B------:R-:W1:Y:S07]  /*74a0*/  I2F R4, R2 ;  /* 0x0000000200047306 */ /* 0x000e6e0000201400 */
[C---:B------:R-:W-:Y:S01]  /*74b0*/  HMMA.16816.F32.BF16 R16, R8.reuse, R18, R180 ;  /* 0x000000120810723c */ /* 0x040fe200000418b4 */
[----:B------:R-:W2:Y:S07]  /*74c0*/  I2F R6, R3 ;  /* 0x0000000300067306 */ /* 0x000eae0000201400 */
[----:B------:R-:W-:Y:S01]  /*74d0*/  HMMA.16816.F32.BF16 R188, R8, R20, R176 ;  /* 0x0000001408bc723c */ /* 0x000fe200000418b0 */
[----:B-1----:R-:W-:Y:S01]  /*74e0*/  FFMA.FTZ R5, R4, UR26, R193 ;  /* 0x0000001a04057c23 */ /* 0x002fe200080100c1 */
[----:B------:R-:W-:Y:S01]  /*74f0*/  IADD3 R2, R0, 0x9, RZ ;  /* 0x0000000900027810 */ /* 0x000fe20007ffe0ff */
[----:B------:R-:W-:-:S03]  /*7500*/  FFMA.FTZ R7, R4, UR26, R195 ;  /* 0x0000001a04077c23 */ /* 0x000fc600080100c3 */
[----:B------:R-:W-:Y:S02]  /*7510*/  FSEL R186, R5, -INF , !P4 ;  /* 0xff80000005ba7808 */ /* 0x000fe40006000000 */
[----:B------:R-:W-:Y:S01]  /*7520*/  HMMA.16816.F32.BF16 R196, R8, R22, R12 ;  /* 0x0000001608c4723c */ /* 0x000fe2000004180c */
[----:B------:R-:W-:Y:S01]  /*7530*/  FSEL R180, R7, -INF , !P1 ;  /* 0xff80000007b47808 */ /* 0x000fe20004800000 */
[----:B------:R-:W1:Y:S01]  /*7540*/  I2F R5, R2 ;  /* 0x0000000200057306 */ /* 0x000e620000201400 */
[----:B------:R-:W-:Y:S01]  /*7550*/  BAR.SYNC.DEFER_BLOCKING 0x0 ;  /* 0x0000000000007b1d */ /* 0x000fe20000010000 */
[C---:B------:R-:W-:Y:S02]  /*7560*/  ISETP.GE.AND P4, PT, R3.reuse, R137, PT ;  /* 0x000000890300720c */ /* 0x040fe40003f86270 */
[C---:B------:R-:W-:Y:S01]  /*7570*/  ISETP.GE.AND P1, PT, R3.reuse, R139, PT ;  /* 0x0000008b0300720c */ /* 0x040fe20003f26270 */
[C---:B------:R-:W-:Y:S02]  /*7580*/  FFMA.FTZ R8, R4.reuse, UR26, R221 ;  /* 0x0000001a04087c23 */ /* 0x040fe400080100dd */
[----:B------:R-:W-:Y:S01]  /*7590*/  FFMA.FTZ R9, R4, UR26, R223 ;  /* 0x0000001a04097c23 */ /* 0x000fe200080100df */
[----:B------:R-:W-:Y:S01]  /*75a0*/  IADD3 R4, R0, 0x10, RZ ;  /* 0x0000001000047810 */ /* 0x000fe20007ffe0ff */
[----:B--2---:R-:W-:Y:S01]  /*75b0*/  FFMA.FTZ R7, R6, UR26, R18 ;  /* 0x0000001a06077c23 */ /* 0x004fe20008010012 */
[----:B------:R-:W-:Y:S01]  /*75c0*/  FSEL R184, R8, -INF , !P0 ;  /* 0xff80000008b87808 */ /* 0x000fe20004000000 */
[C---:B------:R-:W-:Y:S01]  /*75d0*/  FFMA.FTZ R8, R6.reuse, UR26, R172 ;  /* 0x0000001a06087c23 */ /* 0x040fe200080100ac */
[----:B------:R-:W-:Y:S01]  /*75e0*/  ISETP.GE.AND P0, PT, R3, R138, PT ;  /* 0x0000008a0300720c */ /* 0x000fe20003f06270 */
[----:B------:R-:W-:Y:S01]  /*75f0*/  FFMA.FTZ R3, R6, UR26, R16 ;  /* 0x0000001a06037c23 */ /* 0x000fe20008010010 */
[----:B------:R-:W-:-:S02]  /*7600*/  FSEL R183, R9, -INF , !P6 ;  /* 0xff80000009b77808 */ /* 0x000fc40007000000 */
[----:B------:R-:W-:Y:S01]  /*7610*/  FSEL R177, R7, -INF , !P4 ;  /* 0xff80000007b17808 */ /* 0x000fe20006000000 */
[----:B-1----:R-:W-:Y:S01]  /*7620*/  FFMA.FTZ R7, R5, UR26, R17 ;  /* 0x0000001a05077c23 */ /* 0x002fe20008010011 */
[----:B------:R-:W-:Y:S01]  /*7630*/  FSEL R185, R3, -INF , !P5 ;  /* 0xff80000003b97808 */ /* 0x000fe20006800000 */
[C---:B------:R-:W-:Y:S01]  /*7640*/  FFMA.FTZ R9, R5.reuse, UR26, R173 ;  /* 0x0000001a05097c23 */ /* 0x040fe200080100ad */
[----:B------:R-:W-:Y:S01]  /*7650*/  FSEL R182, R8, -INF , !P1 ;  /* 0xff80000008b67808 */ /* 0x000fe20004800000 */
[C---:B------:R-:W-:Y:S01]  /*7660*/  FFMA.FTZ R8, R5.reuse, UR26, R19 ;  /* 0x0000001a05087c23 */ /* 0x040fe20008010013 */
[C---:B------:R-:W-:Y:S01]  /*7670*/  ISETP.GE.AND P6, PT, R2.reuse, R136, PT ;  /* 0x000000880200720c */ /* 0x040fe20003fc6270 */
[----:B------:R-:W-:Y:S01]  /*7680*/  FFMA.FTZ R10, R5, UR26, R175 ;  /* 0x0000001a050a7c23 */ /* 0x000fe200080100af */
[C---:B------:R-:W-:Y:S02]  /*7690*/  ISETP.GE.AND P5, PT, R2.reuse, R137, PT ;  /* 0x000000890200720c */ /* 0x040fe40003fa6270 */
[----:B------:R-:W-:-:S02]  /*76a0*/  ISETP.GE.AND P4, PT, R2, R139, PT ;  /* 0x0000008b0200720c */ /* 0x000fc40003f86270 */
[----:B------:R-:W-:Y:S01]  /*76b0*/  ISETP.GE.AND P1, PT, R2, R138, PT ;  /* 0x0000008a0200720c */ /* 0x000fe20003f26270 */
[----:B------:R-:W-:Y:S01]  /*76c0*/  FFMA.FTZ R2, R6, UR26, R174 ;  /* 0x0000001a06027c23 */ /* 0x000fe200080100ae */
[----:B------:R-:W-:Y:S01]  /*76d0*/  IADD3 R3, R0, 0x11, RZ ;  /* 0x0000001100037810 */ /* 0x000fe20007ffe0ff */
[----:B------:R-:W1:Y:S01]  /*76e0*/  I2F R6, R4 ;  /* 0x0000000400067306 */ /* 0x000e620000201400 */
[----:B------:R-:W-:Y:S02]  /*76f0*/  FSEL R181, R7, -INF , !P6 ;  /* 0xff80000007b57808 */ /* 0x000fe40007000000 */
[----:B------:R-:W-:Y:S02]  /*7700*/  FSEL R179, R2, -INF , !P0 ;  /* 0xff80000002b37808 */ /* 0x000fe40004000000 */
[----:B------:R-:W-:Y:S02]  /*7710*/  FSEL R172, R8, -INF , !P5 ;  /* 0xff80000008ac7808 */ /* 0x000fe40006800000 */
[----:B------:R-:W-:Y:S01]  /*7720*/  FSEL R175, R9, -INF , !P4 ;  /* 0xff80000009af7808 */ /* 0x000fe20006000000 */
[----:B------:R-:W2:Y:S01]  /*7730*/  I2F R5, R3 ;  /* 0x0000000300057306 */ /* 0x000ea20000201400 */
[----:B------:R-:W-:-:S02]  /*7740*/  ISETP.GE.AND P0, PT, R4, R136, PT ;  /* 0x000000880400720c */ /* 0x000fc40003f06270 */
[C---:B------:R-:W-:Y:S02]  /*7750*/  ISETP.GE.AND P6, PT, R4.reuse, R137, PT ;  /* 0x000000890400720c */ /* 0x040fe40003fc6270 */
[C---:B------:R-:W-:Y:S02]  /*7760*/  ISETP.GE.AND P5, PT, R4.reuse, R139, PT ;  /* 0x0000008b0400720c */ /* 0x040fe40003fa6270 */
[----:B------:R-:W-:Y:S01]  /*7770*/  ISETP.GE.AND P4, PT, R4, R138, PT ;  /* 0x0000008a0400720c */ /* 0x000fe20003f86270 */
[----:B-1----:R-:W-:Y:S01]  /*7780*/  FFMA.FTZ R4, R6, UR26, R188 ;  /* 0x0000001a06047c23 */ /* 0x002fe200080100bc */
[----:B------:R-:W-:Y:S01]  /*7790*/  IADD3 R2, R0, 0x18, RZ ;  /* 0x0000001800027810 */ /* 0x000fe20007ffe0ff */
[----:B------:R-:W-:Y:S01]  /*77a0*/  FFMA.FTZ R7, R6, UR26, R190 ;  /* 0x0000001a06077c23 */ /* 0x000fe200080100be */
[----:B------:R-:W-:Y:S01]  /*77b0*/  FSEL R176, R10, -INF , !P1 ;  /* 0xff8000000ab07808 */ /* 0x000fe20004800000 */
[----:B------:R-:W-:Y:S01]  /*77c0*/  FFMA.FTZ R8, R6, UR26, R216 ;  /* 0x0000001a06087c23 */ /* 0x000fe200080100d8 */
[----:B------:R-:W-:Y:S01]  /*77d0*/  FSEL R178, R4, -INF , !P0 ;  /* 0xff80000004b27808 */ /* 0x000fe20004000000 */
[----:B------:R-:W-:Y:S01]  /*77e0*/  FFMA.FTZ R6, R6, UR26, R218 ;  /* 0x0000001a06067c23 */ /* 0x000fe200080100da */
[----:B------:R-:W1:Y:S01]  /*77f0*/  I2F R4, R2 ;  /* 0x0000000200047306 */ /* 0x000e620000201400 */
[----:B------:R-:W-:Y:S01]  /*7800*/  FSEL R27, R7, -INF , !P6 ;  /* 0xff800000071b7808 */ /* 0x000fe20007000000 */
[C---:B--2---:R-:W-:Y:S01]  /*7810*/  FFMA.FTZ R7, R5.reuse, UR26, R189 ;  /* 0x0000001a05077c23 */ /* 0x044fe200080100bd */
[----:B------:R-:W-:Y:S01]  /*7820*/  FSEL R174, R8, -INF , !P5 ;  /* 0xff80000008ae7808 */ /* 0x000fe20006800000 */
[----:B------:R-:W-:Y:S01]  /*7830*/  FFMA.FTZ R8, R5, UR26, R191 ;  /* 0x0000001a05087c23 */ /* 0x000fe200080100bf */
[----:B------:R-:W-:Y:S01]  /*7840*/  ISETP.GE.AND P1, PT, R3, R136, PT ;  /* 0x000000880300720c */ /* 0x000fe20003f26270 */
[----:B------:R-:W-:Y:S01]  /*7850*/  FFMA.FTZ R9, R5, UR26, R217 ;  /* 0x0000001a05097c23 */ /* 0x000fe200080100d9 */
[----:B------:R-:W-:Y:S01]  /*7860*/  ISETP.GE.AND P0, PT, R3, R137, PT ;  /* 0x000000890300720c */ /* 0x000fe20003f06270 */
[----:B------:R-:W-:Y:S01]  /*7870*/  FFMA.FTZ R10, R5, UR26, R219 ;  /* 0x0000001a050a7c23 */ /* 0x000fe200080100db */
[----:B------:R-:W-:-:S02]  /*7880*/  ISETP.GE.AND P6, PT, R3, R139, PT ;  /* 0x0000008b0300720c */ /* 0x000fc40003fc6270 */
[----:B------:R-:W-:Y:S02]  /*7890*/  ISETP.GE.AND P5, PT, R3, R138, PT ;  /* 0x0000008a0300720c */ /* 0x000fe40003fa6270 */
[----:B------:R-:W2:Y:S01]  /*78a0*/  I2F R3, R0 ;  /* 0x0000000000037306 */ /* 0x000ea20000201400 */
[----:B------:R-:W-:Y:S02]  /*78b0*/  FSEL R29, R6, -INF , !P4 ;  /* 0xff800000061d7808 */ /* 0x000fe40006000000 */
[----:B------:R-:W-:Y:S01]  /*78c0*/  FSEL R173, R7, -INF , !P1 ;  /* 0xff80000007ad7808 */ /* 0x000fe20004800000 */
[----:B-1----:R-:W-:Y:S01]  /*78d0*/  FFMA.FTZ R5, R4, UR26, R198 ;  /* 0x0000001a04057c23 */ /* 0x002fe200080100c6 */
[----:B------:R-:W-:Y:S01]  /*78e0*/  FSEL R21, R8, -INF , !P0 ;  /* 0xff80000008157808 */ /* 0x000fe20004000000 */
[----:B------:R-:W-:Y:S01]  /*78f0*/  FFMA.FTZ R6, R4, UR26, R224 ;  /* 0x0000001a04067c23 */ /* 0x000fe200080100e0 */
[----:B------:R-:W-:Y:S02]  /*7900*/  FSEL R23, R9, -INF , !P6 ;  /* 0xff80000009177808 */ /* 0x000fe40007000000 */
[----:B------:R-:W-:-:S02]  /*7910*/  ISETP.GE.AND P4, PT, R2, R136, PT ;  /* 0x000000880200720c */ /* 0x000fc40003f86270 */
[C---:B------:R-:W-:Y:S02]  /*7920*/  ISETP.GE.AND P1, PT, R2.reuse, R137, PT ;  /* 0x000000890200720c */ /* 0x040fe40003f26270 */
[C---:B------:R-:W-:Y:S02]  /*7930*/  ISETP.GE.AND P0, PT, R2.reuse, R139, PT ;  /* 0x0000008b0200720c */ /* 0x040fe40003f06270 */
[----:B------:R-:W-:Y:S01]  /*7940*/  ISETP.GE.AND P6, PT, R2, R138, PT ;  /* 0x0000008a0200720c */ /* 0x000fe20003fc6270 */
[----:B------:R-:W-:Y:S01]  /*7950*/  FFMA.FTZ R2, R4, UR26, R196 ;  /* 0x0000001a04027c23 */ /* 0x000fe200080100c4 */
[----:B------:R-:W-:Y:S01]  /*7960*/  FSEL R26, R10, -INF , !P5 ;  /* 0xff8000000a1a7808 */ /* 0x000fe20006800000 */
[----:B--2---:R-:W-:Y:S01]  /*7970*/  FFMA.FTZ R12, R3, UR26, R222 ;  /* 0x0000001a030c7c23 */ /* 0x004fe200080100de */
        /* <DEDUP_REMOVED lines=42> */
[C---:B------:R-:W-:Y:S02]  /*7c20*/  IADD3 R0, P4, R2.reuse, UR19, RZ ;  /* 0x0000001302007c10 */ /* 0x040fe4000ff9e0ff */
[C---:B------:R-:W-:Y:S02]  /*7c30*/  @!P3 LEA R8, P5, R2.reuse, c[0x0][0x168], 0x1 ;  /* 0x00005a000208ba11 */ /* 0x040fe400078a08ff */
[----:B------:R-:W-:Y:S02]  /*7c40*/  @!P2 LEA R4, P1, R2, c[0x0][0x168], 0x1 ;  /* 0x00005a000204aa11 */ /* 0x000fe400078208ff */
[----:B------:R-:W-:Y:S02]  /*7c50*/  IADD3.X R10, R3, UR18, RZ, P4, !PT ;  /* 0x00000012030a7c10 */ /* 0x000fe4000a7fe4ff */
[----:B------:R-:W-:-:S02]  /*7c60*/  @!P3 LEA R6, P4, R0, c[0x0][0x168], 0x1 ;  /* 0x00005a000006ba11 */ /* 0x000fc400078808ff */
        /* <DEDUP_REMOVED lines=25> */
.L_x_1261:
[----:B------:R-:W-:Y:S05]  /*7e00*/  BSYNC B0 ;  /* 0x0000000000007941 */ /* 0x000fea0003800000 */
.L_x_1260:
[----:B------:R-:W0:Y:S02]  /*7e10*/  LDGDEPBAR ;  /* 0x00000000000079af */ /* 0x000e240000000000 */
.L_x_1259:
[----:B------:R-:W3:Y:S04]  /*7e20*/  LDL.64 R230, [R1+0xf8] ;  /* 0x0000f80001e67983 */ /* 0x000ee80000100a00 */
[----:B------:R-:W4:Y:S01]  /*7e30*/  LDL.64 R228, [R1+0x10] ;  /* 0x0000100001e47983 */ /* 0x000f220000100a00 */
[----:B------:R-:W-:-:S04]  /*7e40*/  FMNMX.FTZ R0, R134, R11, !PT ;  /* 0x0000000b86007209 */ /* 0x000fc80007810000 */
[----:B------:R-:W-:-:S04]  /*7e50*/  FMNMX.FTZ R0, R180, R0, !PT ;  /* 0x00000000b4007209 */ /* 0x000fc80007810000 */
[----:B------:R-:W-:-:S04]  /*7e60*/  FMNMX.FTZ R0, R177, R0, !PT ;  /* 0x00000000b1007209 */ /* 0x000fc80007810000 */
        /* <DEDUP_REMOVED lines=11> */
[----:B------:R-:W-:-:S04]  /*7f20*/  FMNMX.FTZ R3, R174, R2, !PT ;  /* 0x00000002ae037209 */ /* 0x000fc80007810000 */
[----:B------:R-:W-:-:S04]  /*7f30*/  FMNMX.FTZ R3, R23, R3, !PT ;  /* 0x0000000317037209 */ /* 0x000fc80007810000 */
[----:B------:R-:W-:Y:S02]  /*7f40*/  FMNMX.FTZ R3, R22, R3, !PT ;  /* 0x0000000316037209 */ /* 0x000fe40007810000 */
[----:B------:R-:W-:Y:S01]  /*7f50*/  FMNMX.FTZ R2, R179, R4, !PT ;  /* 0x00000004b3027209 */ /* 0x000fe20007810000 */
[----:B------:R-:W1:Y:S01]  /*7f60*/  SHFL.BFLY PT, R5, R0, 0x2, 0x1f ;  /* 0x0c401f0000057f89 */ /* 0x000e6200000e0000 */
        /* <DEDUP_REMOVED lines=14> */
[----:B------:R-:W1:Y:S01]  /*8050*/  SHFL.BFLY PT, R187, R2, 0x2, 0x1f ;  /* 0x0c401f0002bb7f89 */ /* 0x000e6200000e0000 */
[----:B------:R-:W-:Y:S02]  /*8060*/  FMNMX.FTZ R5, R28, R4, !PT ;  /* 0x000000041c057209 */ /* 0x000fe40007810000 */
[----:B--2---:R-:W-:Y:S02]  /*8070*/  FMNMX.FTZ R4, R3, R10, !PT ;  /* 0x0000000a03047209 */ /* 0x004fe40007810000 */
[----:B------:R-:W-:-:S05]  /*8080*/  FMNMX.FTZ R3, R18, R5, !PT ;  /* 0x0000000512037209 */ /* 0x000fca0007810000 */
[----:B------:R-:W2:Y:S04]  /*8090*/  SHFL.BFLY PT, R10, R3, 0x2, 0x1f ;  /* 0x0c401f00030a7f89 */ /* 0x000ea800000e0000 */
[----:B------:R-:W2:Y:S04]  /*80a0*/  SHFL.BFLY PT, R189, R0, 0x1, 0x1f ;  /* 0x0c201f0000bd7f89 */ /* 0x000ea800000e0000 */
[----:B------:R-:W2:Y:S01]  /*80b0*/  SHFL.BFLY PT, R188, R4, 0x1, 0x1f ;  /* 0x0c201f0004bc7f89 */ /* 0x000ea200000e0000 */
[----:B-1----:R-:W-:-:S05]  /*80c0*/  FMNMX.FTZ R2, R2, R187, !PT ;  /* 0x000000bb02027209 */ /* 0x002fca0007810000 */
[----:B------:R-:W1:Y:S01]  /*80d0*/  SHFL.BFLY PT, R5, R2, 0x1, 0x1f ;  /* 0x0c201f0002057f89 */ /* 0x000e6200000e0000 */
[----:B--2---:R-:W-:-:S05]  /*80e0*/  FMNMX.FTZ R3, R3, R10, !PT ;  /* 0x0000000a03037209 */ /* 0x004fca0007810000 */
[----:B------:R-:W2:Y:S01]  /*80f0*/  SHFL.BFLY PT, R10, R3, 0x1, 0x1f ;  /* 0x0c201f00030a7f89 */ /* 0x000ea200000e0000 */
[----:B------:R-:W-:-:S04]  /*8100*/  FMNMX.FTZ R215, R0, R189, !PT ;  /* 0x000000bd00d77209 */ /* 0x000fc80007810000 */
[C---:B------:R-:W-:Y:S01]  /*8110*/  FSETP.NEU.FTZ.AND P1, PT, R215.reuse, -INF , PT ;  /* 0xff800000d700780b */ /* 0x040fe20003f3d000 */
[----:B------:R-:W-:Y:S01]  /*8120*/  FMUL.FTZ R0, R215, c[0x0][0x23c] ;  /* 0x00008f00d7007a20 */ /* 0x000fe20000410000 */
[----:B------:R-:W-:-:S04]  /*8130*/  FMNMX.FTZ R232, R4, R188, !PT ;  /* 0x000000bc04e87209 */ /* 0x000fc80007810000 */
[----:B------:R-:W-:Y:S02]  /*8140*/  FSEL R0, R0, RZ, P1 ;  /* 0x000000ff00007208 */ /* 0x000fe40000800000 */
[----:B-1----:R-:W-:Y:S01]  /*8150*/  FMNMX.FTZ R213, R2, R5, !PT ;  /* 0x0000000502d57209 */ /* 0x002fe20007810000 */
[----:B------:R-:W-:Y:S02]  /*8160*/  FMUL.FTZ R2, R232, c[0x0][0x23c] ;  /* 0x00008f00e8027a20 */ /* 0x000fe40000410000 */
[--C-:B------:R-:W-:Y:S01]  /*8170*/  FFMA.FTZ R187, R11, c[0x0][0x23c], -R0.reuse ;  /* 0x00008f000bbb7a23 */ /* 0x100fe20000010800 */
[----:B------:R-:W-:Y:S01]  /*8180*/  FSETP.NEU.FTZ.AND P5, PT, R213, -INF , PT ;  /* 0xff800000d500780b */ /* 0x000fe20003fbd000 */
[--C-:B------:R-:W-:Y:S02]  /*8190*/  FFMA.FTZ R180, R180, c[0x0][0x23c], -R0.reuse ;  /* 0x00008f00b4b47a23 */ /* 0x100fe40000010800 */
[--C-:B------:R-:W-:Y:S02]  /*81a0*/  FFMA.FTZ R188, R177, c[0x0][0x23c], -R0.reuse ;  /* 0x00008f00b1bc7a23 */ /* 0x100fe40000010800 */
[----:B------:R-:W-:-:S02]  /*81b0*/  FFMA.FTZ R189, R172, c[0x0][0x23c], -R0 ;  /* 0x00008f00acbd7a23 */ /* 0x000fc40000010800 */
[--C-:B------:R-:W-:Y:S02]  /*81c0*/  FFMA.FTZ R190, R27, c[0x0][0x23c], -R0.reuse ;  /* 0x00008f001bbe7a23 */ /* 0x100fe40000010800 */
[--C-:B------:R-:W-:Y:S02]  /*81d0*/  FFMA.FTZ R191, R21, c[0x0][0x23c], -R0.reuse ;  /* 0x00008f0015bf7a23 */ /* 0x100fe40000010800 */
[--C-:B------:R-:W-:Y:S02]  /*81e0*/  FFMA.FTZ R194, R19, c[0x0][0x23c], -R0.reuse ;  /* 0x00008f0013c27a23 */ /* 0x100fe40000010800 */
[----:B------:R-:W-:Y:S01]  /*81f0*/  FFMA.FTZ R195, R14, c[0x0][0x23c], -R0 ;  /* 0x00008f000ec37a23 */ /* 0x000fe20000010800 */
[----:B------:R-:W-:Y:S01]  /*8200*/  FSETP.NEU.FTZ.AND P4, PT, R232, -INF , PT ;  /* 0xff800000e800780b */ /* 0x000fe20003f9d000 */
[C---:B------:R-:W-:Y:S01]  /*8210*/  FMUL.FTZ R0, R213.reuse, c[0x0][0x23c] ;  /* 0x00008f00d5007a20 */ /* 0x040fe20000410000 */
[----:B------:R-:W-:Y:S02]  /*8220*/  FSEL R4, R213, RZ, P5 ;  /* 0x000000ffd5047208 */ /* 0x000fe40002800000 */
[----:B------:R-:W-:-:S02]  /*8230*/  FSEL R2, R2, RZ, P4 ;  /* 0x000000ff02027208 */ /* 0x000fc40002000000 */
[----:B------:R-:W-:Y:S01]  /*8240*/  FSEL R0, R0, RZ, P5 ;  /* 0x000000ff00007208 */ /* 0x000fe20002800000 */
[----:B------:R-:W-:Y:S01]  /*8250*/  ULOP3.LUT UR4, UR31, UR33, URZ, 0x3c, !UPT ;  /* 0x000000211f047292 */ /* 0x000fe2000f8e3c3f */
[----:B--2---:R-:W-:Y:S01]  /*8260*/  FMNMX.FTZ R214, R3, R10, !PT ;  /* 0x0000000a03d67209 */ /* 0x004fe20007810000 */
[----:B------:R-:W-:Y:S02]  /*8270*/  FADD.FTZ R5, R132, -R4 ;  /* 0x8000000484057221 */ /* 0x000fe40000010000 */
[--C-:B------:R-:W-:Y:S02]  /*8280*/  FFMA.FTZ R177, R13, c[0x0][0x23c], -R2.reuse ;  /* 0x00008f000db17a23 */ /* 0x100fe40000010802 */
[--C-:B------:R-:W-:Y:S02]  /*8290*/  FFMA.FTZ R192, R184, c[0x0][0x23c], -R2.reuse ;  /* 0x00008f00b8c07a23 */ /* 0x100fe40000010802 */
[--C-:B------:R-:W-:Y:S02]  /*82a0*/  FFMA.FTZ R198, R182, c[0x0][0x23c], -R2.reuse ;  /* 0x00008f00b6c67a23 */ /* 0x100fe40000010802 */
[----:B------:R-:W-:-:S02]  /*82b0*/  FFMA.FTZ R199, R175, c[0x0][0x23c], -R2 ;  /* 0x00008f00afc77a23 */ /* 0x000fc40000010802 */
[----:B------:R-:W-:Y:S02]  /*82c0*/  FFMA.FTZ R218, R174, c[0x0][0x23c], -R2 ;  /* 0x00008f00aeda7a23 */ /* 0x000fe40000010802 */
[----:B------:R-:W-:Y:S02]  /*82d0*/  FFMA.FTZ R4, R12, c[0x0][0x23c], -R0 ;  /* 0x00008f000c047a23 */ /* 0x000fe40000010800 */
[--C-:B------:R-:W-:Y:S02]  /*82e0*/  FFMA.FTZ R219, R23, c[0x0][0x23c], -R2.reuse ;  /* 0x00008f0017db7a23 */ /* 0x100fe40000010802 */
[--C-:B------:R-:W-:Y:S02]  /*82f0*/  FFMA.FTZ R223, R22, c[0x0][0x23c], -R2.reuse ;  /* 0x00008f0016df7a23 */ /* 0x100fe40000010802 */
[----:B------:R-:W-:Y:S01]  /*8300*/  FFMA.FTZ R222, R16, c[0x0][0x23c], -R2 ;  /* 0x00008f0010de7a23 */ /* 0x000fe20000010802 */
[C---:B------:R-:W-:Y:S01]  /*8310*/  FSETP.NEU.FTZ.AND P5, PT, R214.reuse, -INF , PT ;  /* 0xff800000d600780b */ /* 0x040fe20003fbd000 */
[----:B------:R-:W-:-:S02]  /*8320*/  FMUL.FTZ R2, R214, c[0x0][0x23c] ;  /* 0x00008f00d6027a20 */ /* 0x000fc40000410000 */
[--C-:B------:R-:W-:Y:S02]  /*8330*/  FFMA.FTZ R183, R183, c[0x0][0x23c], -R0.reuse ;  /* 0x00008f00b7b77a23 */ /* 0x100fe40000010800 */
[--C-:B------:R-:W-:Y:S02]  /*8340*/  FFMA.FTZ R196, R179, c[0x0][0x23c], -R0.reuse ;  /* 0x00008f00b3c47a23 */ /* 0x100fe40000010800 */
[--C-:B------:R-:W-:Y:S02]  /*8350*/  FFMA.FTZ R197, R176, c[0x0][0x23c], -R0.reuse ;  /* 0x00008f00b0c57a23 */ /* 0x100fe40000010800 */
[--C-:B------:R-:W-:Y:S02]  /*8360*/  FFMA.FTZ R216, R29, c[0x0][0x23c], -R0.reuse ;  /* 0x00008f001dd87a23 */ /* 0x100fe40000010800 */
[--C-:B------:R-:W-:Y:S02]  /*8370*/  FFMA.FTZ R217, R26, c[0x0][0x23c], -R0.reuse ;  /* 0x00008f001ad97a23 */ /* 0x100fe40000010800 */
[----:B------:R-:W-:-:S02]  /*8380*/  FFMA.FTZ R220, R20, c[0x0][0x23c], -R0 ;  /* 0x00008f0014dc7a23 */ /* 0x000fc40000010800 */
[----:B------:R-:W-:Y:S01]  /*8390*/  FFMA.FTZ R221, R17, c[0x0][0x23c], -R0 ;  /* 0x00008f0011dd7a23 */ /* 0x000fe20000010800 */
[----:B------:R-:W-:Y:S01]  /*83a0*/  LOP3.LUT R0, R247, UR4, RZ, 0x3c, !PT ;  /* 0x00000004f7007c12 */ /* 0x000fe2000f8e3cff */
[----:B------:R1:W-:Y:S01]  /*83b0*/  MUFU.EX2 R11, R4 ;  /* 0x00000004000b7308 */ /* 0x0003e20000000800 */
[----:B------:R-:W-:-:S03]  /*83c0*/  FSEL R2, R2, RZ, P5 ;  /* 0x000000ff02027208 */ /* 0x000fc60002800000 */
[----:B------:R-:W-:-:S04]  /*83d0*/  IMAD.WIDE.U32 R224, R0, -0x326172a9, RZ ;  /* 0xcd9e8d5700e07825 */ /* 0x000fc800078e00ff */
[----:B------:R-:W2:Y:S01]  /*83e0*/  MUFU.EX2 R183, R183 ;  /* 0x000000b700b77308 */ /* 0x000ea20000000800 */
[--C-:B------:R-:W-:Y:S02]  /*83f0*/  FFMA.FTZ R132, R185, c[0x0][0x23c], -R2.reuse ;  /* 0x00008f00b9847a23 */ /* 0x100fe40000010802 */
[----:B-1----:R-:W-:Y:S02]  /*8400*/  FMUL.FTZ R4, R5, c[0x0][0x23c] ;  /* 0x00008f0005047a20 */ /* 0x002fe40000410000 */
[--C-:B------:R-:W-:Y:S02]  /*8410*/  FFMA.FTZ R15, R15, c[0x0][0x23c], -R2.reuse ;  /* 0x00008f000f0f7a23 */ /* 0x100fe40000010802 */
[--C-:B------:R-:W-:Y:S02]  /*8420*/  FFMA.FTZ R186, R186, c[0x0][0x23c], -R2.reuse ;  /* 0x00008f00baba7a23 */ /* 0x100fe40000010802 */
[----:B------:R-:W1:Y:S01]  /*8430*/  MUFU.EX2 R4, R4 ;  /* 0x0000000400047308 */ /* 0x000e620000000800 */
[----:B------:R-:W-:-:S02]  /*8440*/  FFMA.FTZ R172, R181, c[0x0][0x23c], -R2 ;  /* 0x00008f00b5ac7a23 */ /* 0x000fc40000010802 */
[--C-:B------:R-:W-:Y:S02]  /*8450*/  FFMA.FTZ R178, R178, c[0x0][0x23c], -R2.reuse ;  /* 0x00008f00b2b27a23 */ /* 0x100fe40000010802 */
[--C-:B------:R-:W-:Y:S02]  /*8460*/  FFMA.FTZ R173, R173, c[0x0][0x23c], -R2.reuse ;  /* 0x00008f00adad7a23 */ /* 0x100fe40000010802 */
[--C-:B------:R-:W-:Y:S02]  /*8470*/  FFMA.FTZ R176, R28, c[0x0][0x23c], -R2.reuse ;  /* 0x00008f001cb07a23 */ /* 0x100fe40000010802 */
[----:B------:R-:W-:Y:S01]  /*8480*/  FFMA.FTZ R185, R18, c[0x0][0x23c], -R2 ;  /* 0x00008f0012b97a23 */ /* 0x000fe20000010802 */
[----:B------:R-:W-:Y:S02]  /*8490*/  FSEL R0, R214, RZ, P5 ;  /* 0x000000ffd6007208 */ /* 0x000fe40002800000 */
[----:B--2---:R-:W-:-:S03]  /*84a0*/  F2FP.BF16.PACK_AB R193, R183, R11 ;  /* 0x0000000bb7c1723e */ /* 0x004fc600000010ff */
[----:B------:R-:W-:Y:S01]  /*84b0*/  FADD.FTZ R5, R135, -R0 ;  /* 0x8000000087057221 */ /* 0x000fe20000010000 */
[----:B------:R-:W-:Y:S01]  /*84c0*/  LOP3.LUT R0, R243, UR13, R224, 0x96, !PT ;  /* 0x0000000df3007c12 */ /* 0x000fe2000f8e96e0 */
[----:B-1----:R-:W-:-:S04]  /*84d0*/  FFMA.FTZ R244, R244, R4, R11 ;  /* 0x00000004f4f47223 */ /* 0x002fc8000001000b */
[----:B------:R-:W-:Y:S01]  /*84e0*/  IMAD.WIDE.U32 R16, R0, -0x2daee0ad, RZ ;  /* 0xd2511f5300107825 */ /* 0x000fe200078e00ff */
[----:B---3--:R-:W-:-:S05]  /*84f0*/  LOP3.LUT R2, R225, UR14, R230, 0x96, !PT ;  /* 0x0000000ee1027c12 */ /* 0x008fca000f8e96e6 */
[----:B------:R-:W-:-:S05]  /*8500*/  IMAD.WIDE.U32 R2, R2, -0x2daee0ad, RZ ;  /* 0xd2511f5302027825 */ /* 0x000fca00078e00ff */
[----:B----4-:R-:W-:-:S05]  /*8510*/  LOP3.LUT R10, R3, UR12, R228, 0x96, !PT ;  /* 0x0000000c030a7c12 */ /* 0x010fca000f8e96e4 */
[----:B------:R-:W-:Y:S01]  /*8520*/  IMAD.WIDE.U32 R10, R10, -0x326172a9, RZ ;  /* 0xcd9e8d570a0a7825 */ /* 0x000fe200078e00ff */
[----:B------:R-:W-:-:S04]  /*8530*/  LOP3.LUT R0, R17, UR10, R2, 0x96, !PT ;  /* 0x0000000a11007c12 */ /* 0x000fc8000f8e9602 */
[----:B------:R-:W-:-:S05]  /*8540*/  LOP3.LUT R3, R11, UR11, R242, 0x96, !PT ;  /* 0x0000000b0b037c12 */ /* 0x000fca000f8e96f2 */
        /* <DEDUP_REMOVED lines=9> */
[----:B------:R-:W-:-:S04]  /*85e0*/  LOP3.LUT R2, R11, UR15, R2, 0x96, !PT ;  /* 0x0000000f0b027c12 */ /* 0x000fc8000f8e9602 */
[----:B------:R-:W-:-:S04]  /*85f0*/  LOP3.LUT R3, R2, 0xffff, RZ, 0xc0, !PT ;  /* 0x0000ffff02037812 */ /* 0x000fc800078ec0ff */
[----:B------:R-:W-:-:S04]  /*8600*/  SHF.R.U32.HI R3, RZ, 0x8, R3 ;  /* 0x00000008ff037819 */ /* 0x000fc80000011603 */
[----:B------:R-:W-:-:S04]  /*8610*/  LOP3.LUT R3, R3, 0xffff, RZ, 0xc0, !PT ;  /* 0x0000ffff03037812 */ /* 0x000fc800078ec0ff */
[----:B------:R-:W-:Y:S02]  /*8620*/  ISETP.GE.U32.AND P5, PT, R237, R3, PT ;  /* 0x00000003ed00720c */ /* 0x000fe40003fa6070 */
[----:B------:R-:W-:Y:S01]  /*8630*/  LOP3.LUT R3, R2, 0xff, RZ, 0xc0, !PT ;  /* 0x000000ff02037812 */ /* 0x000fe200078ec0ff */
[----:B------:R-:W-:Y:S01]  /*8640*/  FMUL.FTZ R0, R5, c[0x0][0x23c] ;  /* 0x00008f0005007a20 */ /* 0x000fe20000410000 */
[----:B------:R-:W-:Y:S02]  /*8650*/  FSEL R5, R215, RZ, P1 ;  /* 0x000000ffd7057208 */ /* 0x000fe40000800000 */
[----:B------:R-:W-:Y:S02]  /*8660*/  ISETP.GE.U32.AND P6, PT, R237, R3, PT ;  /* 0x00000003ed00720c */ /* 0x000fe40003fc6070 */
[--C-:B------:R-:W-:Y:S02]  /*8670*/  SHF.R.U32.HI R3, RZ, 0x18, R2.reuse ;  /* 0x00000018ff037819 */ /* 0x100fe40000011602 */
[----:B------:R-:W-:-:S02]  /*8680*/  SHF.R.U32.HI R2, RZ, 0x10, R2 ;  /* 0x00000010ff027819 */ /* 0x000fc40000011602 */
[----:B------:R-:W-:Y:S01]  /*8690*/  ISETP.GE.U32.AND P1, PT, R237, R3, PT ;  /* 0x00000003ed00720c */ /* 0x000fe20003f26070 */
[----:B------:R-:W-:Y:S01]  /*86a0*/  FADD.FTZ R3, R134, -R5 ;  /* 0x8000000586037221 */ /* 0x000fe20000010000 */
[----:B------:R-:W-:-:S03]  /*86b0*/  LOP3.LUT R2, R2, 0xff, RZ, 0xc0, !PT ;  /* 0x000000ff02027812 */ /* 0x000fc600078ec0ff */
[----:B------:R-:W-:Y:S01]  /*86c0*/  FMUL.FTZ R5, R3, c[0x0][0x23c] ;  /* 0x00008f0003057a20 */ /* 0x000fe20000410000 */
[----:B------:R-:W-:Y:S01]  /*86d0*/  FSEL R3, R232, RZ, P4 ;  /* 0x000000ffe8037208 */ /* 0x000fe20002000000 */
[----:B------:R-:W1:Y:S01]  /*86e0*/  MUFU.EX2 R0, R0 ;  /* 0x0000000000007308 */ /* 0x000e620000000800 */
[----:B------:R-:W-:Y:S01]  /*86f0*/  ISETP.GE.U32.AND P4, PT, R237, R2, PT ;  /* 0x00000002ed00720c */ /* 0x000fe20003f86070 */
[----:B------:R-:W-:Y:S06]  /*8700*/  STL [R1+0x134], R205 ;  /* 0x000134cd01007387 */ /* 0x000fec0000100800 */
[----:B------:R-:W2:Y:S01]  /*8710*/  MUFU.EX2 R2, R5 ;  /* 0x0000000500027308 */ /* 0x000ea20000000800 */
[----:B------:R-:W-:Y:S04]  /*8720*/  STL [R1+0x130], R212 ;  /* 0x000130d401007387 */ /* 0x000fe80000100800 */
[----:B------:R-:W-:Y:S04]  /*8730*/  STL [R1+0x12c], R211 ;  /* 0x00012cd301007387 */ /* 0x000fe80000100800 */
[----:B------:R-:W-:Y:S04]  /*8740*/  STL [R1+0x128], R210 ;  /* 0x000128d201007387 */ /* 0x000fe80000100800 */
[----:B------:R-:W-:Y:S04]  /*8750*/  STL [R1+0x124], R209 ;  /* 0x000124d101007387 */ /* 0x000fe80000100800 */
[----:B------:R-:W-:Y:S04]  /*8760*/  STL [R1+0x120], R208 ;  /* 0x000120d001007387 */ /* 0x000fe80000100800 */
[----:B------:R-:W-:Y:S04]  /*8770*/  STL [R1+0x11c], R207 ;  /* 0x00011ccf01007387 */ /* 0x000fe80000100800 */
[----:B------:R1:W-:Y:S04]  /*8780*/  STL [R1+0x118], R204 ;  /* 0x000118cc01007387 */ /* 0x0003e80000100800 */
[----:B------:R3:W-:Y:S04]  /*8790*/  STL [R1+0x114], R202 ;  /* 0x000114ca01007387 */ /* 0x0007e80000100800 */
[----:B------:R-:W-:Y:S04]  /*87a0*/  STL [R1+0x110], R200 ;  /* 0x000110c801007387 */ /* 0x000fe80000100800 */
[----:B------:R4:W-:Y:S04]  /*87b0*/  STL [R1+0x10c], R139 ;  /* 0x00010c8b01007387 */ /* 0x0009e80000100800 */
[----:B------:R4:W-:Y:S04]  /*87c0*/  STL [R1+0x108], R138 ;  /* 0x0001088a01007387 */ /* 0x0009e80000100800 */
[----:B------:R4:W-:Y:S01]  /*87d0*/  STL [R1+0x104], R137 ;  /* 0x0001048901007387 */ /* 0x0009e20000100800 */
[----:B-1----:R-:W-:-:S03]  /*87e0*/  FMUL.FTZ R204, R81, R0 ;  /* 0x0000000051cc7220 */ /* 0x002fc60000410000 */
[----:B------:R1:W-:Y:S01]  /*87f0*/  STL [R1+0x100], R136 ;  /* 0x0001008801007387 */ /* 0x0003e20000100800 */
[-C--:B--2---:R-:W-:Y:S02]  /*8800*/  FMUL.FTZ R81, R115, R2.reuse ;  /* 0x0000000273517220 */ /* 0x084fe40000410000 */
[-C--:B---3--:R-:W-:Y:S02]  /*8810*/  FMUL.FTZ R202, R82, R2.reuse ;  /* 0x0000000252ca7220 */ /* 0x088fe40000410000 */
[----:B------:R-:W-:Y:S02]  /*8820*/  FMUL.FTZ R82, R114, R2 ;  /* 0x0000000272527220 */ /* 0x000fe40000410000 */
[-C--:B------:R-:W-:Y:S02]  /*8830*/  FMUL.FTZ R114, R58, R4.reuse ;  /* 0x000000043a727220 */ /* 0x080fe40000410000 */
[----:B------:R-:W-:Y:S02]  /*8840*/  FMUL.FTZ R115, R59, R4 ;  /* 0x000000043b737220 */ /* 0x000fe40000410000 */
[----:B------:R-:W2:Y:S01]  /*8850*/  LDL.LU.64 R58, [R1+0xc8] ;  /* 0x0000c800013a7983 */ /* 0x000ea20000300a00 */
[----:B------:R-:W3:Y:S08]  /*8860*/  MUFU.EX2 R17, R15 ;  /* 0x0000000f00117308 */ /* 0x000ef00000000800 */
[----:B------:R-:W1:Y:S01]  /*8870*/  MUFU.EX2 R15, R186 ;  /* 0x000000ba000f7308 */ /* 0x000e620000000800 */
[----:B---3--:R-:W-:-:S07]  /*8880*/  FFMA.FTZ R235, R235, R0, R17 ;  /* 0x00000000ebeb7223 */ /* 0x008fce0000010011 */
[----:B------:R-:W-:Y:S01]  /*8890*/  MUFU.EX2 R134, R180 ;  /* 0x000000b400867308 */ /* 0x000fe20000000800 */
[C---:B-1----:R-:W-:Y:S01]  /*88a0*/  FADD.FTZ R135, R15.reuse, R235 ;  /* 0x000000eb0f877221 */ /* 0x042fe20000010000 */
[----:B------:R-:W-:-:S06]  /*88b0*/  F2FP.BF16.PACK_AB R15, R15, R17 ;  /* 0x000000110f0f723e */ /* 0x000fcc00000010ff */
[----:B------:R-:W1:Y:S01]  /*88c0*/  MUFU.EX2 R17, R187 ;  /* 0x000000bb00117308 */ /* 0x000e620000000800 */
[-C--:B------:R-:W-:Y:S01]  /*88d0*/  FMUL.FTZ R152, R152, R0.reuse ;  /* 0x0000000098987220 */ /* 0x080fe20000410000 */
[----:B------:R-:W-:Y:S01]  /*88e0*/  PRMT R19, R15, 0x7610, R19 ;  /* 0x000076100f137816 */ /* 0x000fe20000000013 */
        /* <DEDUP_REMOVED lines=20> */
[-C--:B----4-:R-:W-:Y:S02]  /*8a30*/  FMUL.FTZ R139, R96, R0.reuse ;  /* 0x00000000608b7220 */ /* 0x090fe40000410000 */
        /* <DEDUP_REMOVED lines=9> */
[----:B-1----:R-:W-:Y:S01]  /*8ad0*/  F2FP.BF16.PACK_AB R0, R134, R17 ;  /* 0x000000118600723e */ /* 0x002fe200000010ff */
[----:B------:R-:W-:Y:S01]  /*8ae0*/  FFMA.FTZ R48, R239, R2, R17 ;  /* 0x00000002ef307223 */ /* 0x000fe20000010011 */
[----:B------:R-:W-:Y:S01]  /*8af0*/  @!P6 HFMA2.BF16_V2 R69, -RZ.H0_H0, RZ.H0_H0, -R19.H0_H0 ;  /* 0x200000ffff45e231 */ /* 0x000fe20000340913 */
[----:B------:R-:W-:Y:S02]  /*8b00*/  PRMT R15, R15, 0x7632, R15 ;  /* 0x000076320f0f7816 */ /* 0x000fe4000000000f */
[C---:B------:R-:W-:Y:S02]  /*8b10*/  PRMT R17, R0.reuse, 0x7632, R17 ;  /* 0x0000763200117816 */ /* 0x040fe40000000011 */
[----:B------:R-:W-:Y:S01]  /*8b20*/  PRMT R18, R0, 0x7610, R18 ;  /* 0x0000761000127816 */ /* 0x000fe20000000012 */
[----:B------:R-:W-:Y:S01]  /*8b30*/  FADD.FTZ R0, R133, -R3 ;  /* 0x8000000385007221 */ /* 0x000fe20000010000 */
[----:B------:R-:W-:-:S02]  /*8b40*/  LOP3.LUT R3, R10, 0xff, RZ, 0xc0, !PT ;  /* 0x000000ff0a037812 */ /* 0x000fc400078ec0ff */
[----:B------:R-:W-:Y:S02]  /*8b50*/  PRMT R80, R19, 0x5410, R15 ;  /* 0x0000541013507816 */ /* 0x000fe4000000000f */
[----:B------:R-:W-:Y:S01]  /*8b60*/  @!P6 PRMT R19, R69, 0x5410, RZ ;  /* 0x000054104513e816 */ /* 0x000fe200000000ff */
[----:B------:R-:W-:Y:S01]  /*8b70*/  @!P5 HFMA2.BF16_V2 R68, -RZ.H0_H0, RZ.H0_H0, -R15.H0_H0 ;  /* 0x200000ffff44d231 */ /* 0x000fe2000034090f */
[----:B------:R-:W-:Y:S01]  /*8b80*/  ISETP.GE.U32.AND P6, PT, R237, R3, PT ;  /* 0x00000003ed00720c */ /* 0x000fe20003fc6070 */
[----:B------:R-:W-:Y:S01]  /*8b90*/  FMUL.FTZ R0, R0, c[0x0][0x23c] ;  /* 0x00008f0000007a20 */ /* 0x000fe20000410000 */
[--C-:B------:R-:W-:Y:S01]  /*8ba0*/  SHF.R.U32.HI R3, RZ, 0x10, R10.reuse ;  /* 0x00000010ff037819 */ /* 0x100fe2000001160a */
[----:B------:R-:W-:Y:S01]  /*8bb0*/  @!P4 HFMA2.BF16_V2 R65, -RZ.H0_H0, RZ.H0_H0, -R18.H0_H0 ;  /* 0x200000ffff41c231 */ /* 0x000fe20000340912 */
[----:B------:R-:W-:Y:S01]  /*8bc0*/  SHF.R.U32.HI R5, RZ, 0x18, R10 ;  /* 0x00000018ff057819 */ /* 0x000fe2000001160a */
[-C--:B------:R-:W-:Y:S01]  /*8bd0*/  FMUL.FTZ R69, R143, R2.reuse ;  /* 0x000000028f457220 */ /* 0x080fe20000410000 */
[----:B------:R-:W-:Y:S01]  /*8be0*/  LOP3.LUT R3, R3, 0xff, RZ, 0xc0, !PT ;  /* 0x000000ff03037812 */ /* 0x000fe200078ec0ff */
[----:B------:R-:W1:Y:S01]  /*8bf0*/  MUFU.EX2 R0, R0 ;  /* 0x0000000000007308 */ /* 0x000e620000000800 */
[----:B------:R-:W-:Y:S01]  /*8c00*/  @!P5 PRMT R15, R68, 0x5410, RZ ;  /* 0x00005410440fd816 */ /* 0x000fe200000000ff */
[----:B------:R-:W-:Y:S01]  /*8c10*/  FMUL.FTZ R208, R66, R2 ;  /* 0x0000000242d07220 */ /* 0x000fe20000410000 */
[----:B------:R-:W-:Y:S01]  /*8c20*/  LOP3.LUT R11, R10, 0xffff, RZ, 0xc0, !PT ;  /* 0x0000ffff0a0b7812 */ /* 0x000fe200078ec0ff */
[----:B------:R-:W-:Y:S01]  /*8c30*/  IMAD.MOV.U32 R66, RZ, RZ, R69 ;  /* 0x000000ffff427224 */ /* 0x000fe200078e0045 */
[----:B------:R-:W-:-:S02]  /*8c40*/  PRMT R68, R18, 0x5410, R17 ;  /* 0x0000541012447816 */ /* 0x000fc40000000011 */
[----:B------:R-:W-:Y:S01]  /*8c50*/  ISETP.GE.U32.AND P5, PT, R237, R5, PT ;  /* 0x00000005ed00720c */ /* 0x000fe20003fa6070 */
[----:B------:R-:W-:Y:S01]  /*8c60*/  MUFU.EX2 R69, R172 ;  /* 0x000000ac00457308 */ /* 0x000fe20000000800 */
[----:B------:R-:W-:Y:S02]  /*8c70*/  @!P4 PRMT R18, R65, 0x5410, RZ ;  /* 0x000054104112c816 */ /* 0x000fe400000000ff */
[----:B------:R-:W-:Y:S02]  /*8c80*/  ISETP.GE.U32.AND P4, PT, R237, R3, PT ;  /* 0x00000003ed00720c */ /* 0x000fe40003f86070 */
[----:B------:R-:W-:-:S03]  /*8c90*/  SHF.R.U32.HI R3, RZ, 0x8, R11 ;  /* 0x00000008ff037819 */ /* 0x000fc6000001160b */
[----:B------:R-:W3:Y:S01]  /*8ca0*/  MUFU.EX2 R5, R132 ;  /* 0x0000008400057308 */ /* 0x000ee20000000800 */
[----:B------:R-:W-:Y:S01]  /*8cb0*/  @!P1 HFMA2.BF16_V2 R64, -RZ.H0_H0, RZ.H0_H0, -R17.H0_H0 ;  /* 0x200000ffff409231 */ /* 0x000fe20000340911 */
[----:B------:R-:W-:Y:S01]  /*8cc0*/  LOP3.LUT R3, R3, 0xffff, RZ, 0xc0, !PT ;  /* 0x0000ffff03037812 */ /* 0x000fe200078ec0ff */
[----:B------:R-:W-:Y:S02]  /*8cd0*/  IMAD.MOV.U32 R129, RZ, RZ, R226 ;  /* 0x000000ffff817224 */ /* 0x000fe400078e00e2 */
[-C--:B------:R-:W-:Y:S01]  /*8ce0*/  FMUL.FTZ R226, R102, R2.reuse ;  /* 0x0000000266e27220 */ /* 0x080fe20000410000 */
[----:B------:R-:W-:Y:S01]  /*8cf0*/  @!P1 PRMT R17, R64, 0x5410, RZ ;  /* 0x0000541040119816 */ /* 0x000fe200000000ff */
[----:B------:R-:W4:Y:S01]  /*8d00*/  LDC.U8 R102, c[0x0][0x2d8] ;  /* 0x0000b600ff667b82 */ /* 0x000f220000000000 */
[----:B------:R-:W3:Y:S01]  /*8d10*/  MUFU.EX2 R65, R177 ;  /* 0x000000b100417308 */ /* 0x000ee20000000800 */
[----:B------:R-:W-:Y:S01]  /*8d20*/  ISETP.GE.U32.AND P1, PT, R237, R3, PT ;  /* 0x00000003ed00720c */ /* 0x000fe20003f26070 */
[----:B------:R-:W-:-:S02]  /*8d30*/  FMUL.FTZ R3, R142, R2 ;  /* 0x000000028e037220 */ /* 0x000fc40000410000 */
[-C--:B------:R-:W-:Y:S02]  /*8d40*/  FMUL.FTZ R97, R39, R2.reuse ;  /* 0x0000000227617220 */ /* 0x080fe40000410000 */
[----:B------:R-:W-:Y:S02]  /*8d50*/  IMAD.MOV.U32 R239, RZ, RZ, R116 ;  /* 0x000000ffffef7224 */ /* 0x000fe400078e0074 */
[----:B------:R4:W-:Y:S01]  /*8d60*/  MUFU.EX2 R64, R188 ;  /* 0x000000bc00407308 */ /* 0x0009e20000000800 */
[-C--:B------:R-:W-:Y:S02]  /*8d70*/  FMUL.FTZ R250, R150, R2.reuse ;  /* 0x0000000296fa7220 */ /* 0x080fe40000410000 */
[----:B------:R-:W-:Y:S02]  /*8d80*/  FMUL.FTZ R251, R151, R2 ;  /* 0x0000000297fb7220 */ /* 0x000fe40000410000 */
[----:B-1----:R-:W-:Y:S02]  /*8d90*/  FMUL.FTZ R116, R60, R0 ;  /* 0x000000003c747220 */ /* 0x002fe40000410000 */
[----:B------:R-:W-:Y:S01]  /*8da0*/  IMAD.MOV.U32 R150, RZ, RZ, R234 ;  /* 0x000000ffff967224 */ /* 0x000fe200078e00ea */
[----:B------:R-:W1:Y:S01]  /*8db0*/  MUFU.EX2 R39, R189 ;  /* 0x000000bd00277308 */ /* 0x000e620000000800 */
[----:B------:R-:W-:-:S02]  /*8dc0*/  IMAD.MOV.U32 R151, RZ, RZ, R233 ;  /* 0x000000ffff977224 */ /* 0x000fc400078e00e9 */
[----:B---3--:R-:W-:Y:S01]  /*8dd0*/  FADD.FTZ R60, R5, R135 ;  /* 0x00000087053c7221 */ /* 0x008fe20000010000 */
[----:B------:R-:W-:Y:S01]  /*8de0*/  F2FP.BF16.PACK_AB R5, R69, R5 ;  /* 0x000000054505723e */ /* 0x000fe200000010ff */
[----:B------:R-:W-:Y:S02]  /*8df0*/  IMAD.MOV.U32 R234, RZ, RZ, R230 ;  /* 0x000000ffffea7224 */ /* 0x000fe400078e00e6 */
[-C--:B----4-:R-:W-:Y:S02]  /*8e00*/  FMUL.FTZ R188, R67, R2.reuse ;  /* 0x0000000243bc7220 */ /* 0x090fe40000410000 */
[----:B------:R-:W-:Y:S02]  /*8e10*/  IMAD.MOV.U32 R67, RZ, RZ, R3 ;  /* 0x000000ffff437224 */ /* 0x000fe400078e0003 */
[----:B------:R-:W-:Y:S02]  /*8e20*/  IMAD.MOV.U32 R235, RZ, RZ, R231 ;  /* 0x000000ffffeb7224 */ /* 0x000fe400078e00e7 */
[----:B------:R-:W-:-:S02]  /*8e30*/  FMUL.FTZ R233, R51, R2 ;  /* 0x0000000233e97220 */ /* 0x000fc40000410000 */
[-C--:B------:R-:W-:Y:S02]  /*8e40*/  FMUL.FTZ R96, R70, R2.reuse ;  /* 0x0000000246607220 */ /* 0x080fe40000410000 */
[-C--:B------:R-:W-:Y:S02]  /*8e50*/  FMUL.FTZ R187, R71, R2.reuse ;  /* 0x0000000247bb7220 */ /* 0x080fe40000410000 */
        /* <DEDUP_REMOVED lines=18> */
[----:B------:R-:W-:Y:S02]  /*8f80*/  FMUL.FTZ R131, R131, R2 ;  /* 0x0000000283837220 */ /* 0x000fe40000410000 */
[----:B------:R-:W-:Y:S02]  /*8f90*/  FMUL.FTZ R148, R76, R0 ;  /* 0x000000004c947220 */ /* 0x000fe40000410000 */
[----:B------:R-:W-:Y:S01]  /*8fa0*/  IMAD.WIDE.U32 R2, R16, -0x2daee0ad, RZ ;  /* 0xd2511f5310027825 */ /* 0x000fe200078e00ff */
[----:B------:R-:W-:-:S03]  /*8fb0*/  PRMT R16, R5, 0x7610, R16 ;  /* 0x0000761005107816 */ /* 0x000fc60000000010 */
[----:B------:R-:W-:Y:S01]  /*8fc0*/  IMAD.MOV.U32 R76, RZ, RZ, R67 ;  /* 0x000000ffff4c7224 */ /* 0x000fe200078e0043 */
[----:B------:R-:W-:Y:S01]  /*8fd0*/  MOV R83, R113 ;  /* 0x0000007100537202 */ /* 0x000fe20000000f00 */
[----:B------:R3:W-:Y:S01]  /*8fe0*/  MUFU.EX2 R67, R191 ;  /* 0x000000bf00437308 */ /* 0x0007e20000000800 */
[----:B------:R-:W-:Y:S02]  /*8ff0*/  IMAD.MOV.U32 R142, RZ, RZ, R228 ;  /* 0x000000ffff8e7224 */ /* 0x000fe400078e00e4 */
[----:B------:R-:W-:Y:S02]  /*9000*/  IMAD.MOV.U32 R143, RZ, RZ, R229 ;  /* 0x000000ffff8f7224 */ /* 0x000fe400078e00e5 */
[----:B------:R-:W-:Y:S02]  /*9010*/  IMAD.MOV.U32 R86, RZ, RZ, R141 ;  /* 0x000000ffff567224 */ /* 0x000fe400078e008d */
[----:B------:R-:W-:Y:S02]  /*9020*/  IMAD.MOV.U32 R87, RZ, RZ, R140 ;  /* 0x000000ffff577224 */ /* 0x000fe400078e008c */
[----:B------:R-:W-:-:S02]  /*9030*/  IMAD.MOV.U32 R99, RZ, RZ, R112 ;  /* 0x000000ffff637224 */ /* 0x000fc400078e0070 */
[----:B------:R-:W-:Y:S02]  /*9040*/  IMAD.MOV.U32 R98, RZ, RZ, R117 ;  /* 0x000000ffff627224 */ /* 0x000fe400078e0075 */
[-C--:B------:R-:W-:Y:S02]  /*9050*/  FFMA.FTZ R38, R241, R0.reuse, R65 ;  /* 0x00000000f1267223 */ /* 0x080fe40000010041 */
[-C--:B------:R-:W-:Y:S01]  /*9060*/  FMUL.FTZ R168, R168, R0.reuse ;  /* 0x00000000a8a87220 */ /* 0x080fe20000410000 */
[----:B---3--:R-:W3:Y:S01]  /*9070*/  LDC.U8 R191, c[0x0][0x2d8] ;  /* 0x0000b600ffbf7b82 */ /* 0x008ee20000000000 */
        /* <DEDUP_REMOVED lines=30> */
[----:B------:R-:W-:Y:S01]  /*9260*/  @!P6 HFMA2.BF16_V2 R21, -RZ.H0_H0, RZ.H0_H0, -R16.H0_H0 ;  /* 0x200000ffff15e231 */ /* 0x000fe20000340910 */
[----:B------:R-:W-:Y:S02]  /*9270*/  PRMT R184, R5, 0x7632, R184 ;  /* 0x0000763205b87816 */ /* 0x000fe400000000b8 */
[----:B------:R-:W-:Y:S02]  /*9280*/  LOP3.LUT R5, R0, 0xff, RZ, 0xc0, !PT ;  /* 0x000000ff00057812 */ /* 0x000fe400078ec0ff */
[----:B------:R-:W-:Y:S01]  /*9290*/  PRMT R57, R16, 0x5410, R184 ;  /* 0x0000541010397816 */ /* 0x000fe200000000b8 */
[----:B------:R-:W-:Y:S01]  /*92a0*/  @!P1 HFMA2.BF16_V2 R23, -RZ.H0_H0, RZ.H0_H0, -R184.H0_H0 ;  /* 0x200000ffff179231 */ /* 0x000fe200003409b8 */
[----:B------:R-:W-:-:S02]  /*92b0*/  @!P6 PRMT R16, R21, 0x5410, RZ ;  /* 0x000054101510e816 */ /* 0x000fc400000000ff */
[----:B-1----:R-:W-:Y:S02]  /*92c0*/  F2FP.BF16.PACK_AB R10, R39, R64 ;  /* 0x00000040270a723e */ /* 0x002fe400000010ff */
[----:B------:R-:W-:Y:S01]  /*92d0*/  ISETP.GE.U32.AND P6, PT, R102, R5, PT ;  /* 0x000000056600720c */ /* 0x000fe20003fc6070 */
[----:B------:R-:W-:Y:S01]  /*92e0*/  FADD.FTZ R244, R183, R244 ;  /* 0x000000f4b7f47221 */ /* 0x000fe20000010000 */
[----:B------:R-:W-:Y:S02]  /*92f0*/  SHF.R.U32.HI R5, RZ, 0x18, R0 ;  /* 0x00000018ff057819 */ /* 0x000fe40000011600 */
[----:B------:R-:W-:Y:S02]  /*9300*/  PRMT R183, R10, 0x7610, R183 ;  /* 0x000076100ab77816 */ /* 0x000fe400000000b7 */
[----:B------:R-:W-:Y:S02]  /*9310*/  @!P1 PRMT R184, R23, 0x5410, RZ ;  /* 0x0000541017b89816 */ /* 0x000fe400000000ff */
[----:B------:R-:W-:-:S02]  /*9320*/  ISETP.GE.U32.AND P1, PT, R102, R5, PT ;  /* 0x000000056600720c */ /* 0x000fc40003f26070 */
[----:B------:R-:W-:Y:S01]  /*9330*/  SHF.R.U32.HI R5, RZ, 0x10, R0 ;  /* 0x00000010ff057819 */ /* 0x000fe20000011600 */
[----:B------:R-:W-:Y:S01]  /*9340*/  @!P4 HFMA2.BF16_V2 R27, -RZ.H0_H0, RZ.H0_H0, -R183.H0_H0 ;  /* 0x200000ffff1bc231 */ /* 0x000fe200003409b7 */
[----:B------:R-:W-:Y:S02]  /*9350*/  PRMT R182, R10, 0x7632, R182 ;  /* 0x000076320ab67816 */ /* 0x000fe400000000b6 */
[----:B------:R-:W-:Y:S01]  /*9360*/  LOP3.LUT R5, R5, 0xff, RZ, 0xc0, !PT ;  /* 0x000000ff05057812 */ /* 0x000fe200078ec0ff */
[----:B------:R-:W-:Y:S01]  /*9370*/  IMAD.MOV.U32 R130, RZ, RZ, R119 ;  /* 0x000000ffff827224 */ /* 0x000fe200078e0077 */
[----:B------:R-:W-:Y:S01]  /*9380*/  PRMT R56, R183, 0x5410, R182 ;  /* 0x00005410b7387816 */ /* 0x000fe200000000b6 */
[-C--:B------:R-:W-:Y:S01]  /*9390*/  FMUL.FTZ R118, R62, R4.reuse ;  /* 0x000000043e767220 */ /* 0x080fe20000410000 */
[----:B------:R-:W-:Y:S01]  /*93a0*/  @!P4 PRMT R183, R27, 0x5410, RZ ;  /* 0x000054101bb7c816 */ /* 0x000fe200000000ff */
[----:B------:R-:W-:Y:S01]  /*93b0*/  FMUL.FTZ R119, R63, R4 ;  /* 0x000000043f777220 */ /* 0x000fe20000410000 */
[----:B---3--:R-:W-:Y:S01]  /*93c0*/  ISETP.GE.U32.AND P4, PT, R191, R5, PT ;  /* 0x00000005bf00720c */ /* 0x008fe20003f86070 */
[----:B------:R-:W3:Y:S01]  /*93d0*/  LDL.LU.64 R62, [R1+0x90] ;  /* 0x00009000013e7983 */ /* 0x000ee20000300a00 */
[----:B--2---:R-:W-:-:S03]  /*93e0*/  LOP3.LUT R5, R225, UR14, R58, 0x96, !PT ;  /* 0x0000000ee1057c12 */ /* 0x004fc6000f8e963a */
[----:B------:R-:W2:Y:S01]  /*93f0*/  LDL.LU.64 R58, [R1+0x18] ;  /* 0x00001800013a7983 */ /* 0x000ea20000300a00 */
[----:B------:R-:W-:Y:S01]  /*9400*/  IMAD.MOV.U32 R93, RZ, RZ, R66 ;  /* 0x000000ffff5d7224 */ /* 0x000fe200078e0042 */
[----:B------:R-:W-:Y:S01]  /*9410*/  LOP3.LUT R0, R0, 0xffff, RZ, 0xc0, !PT ;  /* 0x0000ffff00007812 */ /* 0x000fe200078ec0ff */
[----:B------:R-:W-:Y:S01]  /*9420*/  IMAD.MOV.U32 R21, RZ, RZ, R97 ;  /* 0x000000ffff157224 */ /* 0x000fe200078e0061 */
[----:B------:R-:W-:Y:S02]  /*9430*/  MUFU.EX2 R66, R178 ;  /* 0x000000b200427308 */ /* 0x000fe40000000800 */
[----:B------:R-:W-:-:S06]  /*9440*/  SHF.R.U32.HI R0, RZ, 0x8, R0 ;  /* 0x00000008ff007819 */ /* 0x000fcc0000011600 */
[----:B------:R-:W1:Y:S01]  /*9450*/  MUFU.EX2 R97, R173 ;  /* 0x000000ad00617308 */ /* 0x000e620000000800 */
[----:B------:R-:W-:Y:S01]  /*9460*/  @!P5 HFMA2.BF16_V2 R29, -RZ.H0_H0, RZ.H0_H0, -R182.H0_H0 ;  /* 0x200000ffff1dd231 */ /* 0x000fe200003409b6 */
[----:B------:R-:W-:-:S06]  /*9470*/  LOP3.LUT R0, R0, 0xffff, RZ, 0xc0, !PT ;  /* 0x0000ffff00007812 */ /* 0x000fcc00078ec0ff */
[----:B------:R-:W4:Y:S01]  /*9480*/  MUFU.EX2 R61, R190 ;  /* 0x000000be003d7308 */ /* 0x000f220000000800 */
[----:B------:R-:W-:Y:S01]  /*9490*/  @!P5 PRMT R182, R29, 0x5410, RZ ;  /* 0x000054101db6d816 */ /* 0x000fe200000000ff */
[----:B------:R-:W-:Y:S01]  /*94a0*/  IMAD.MOV.U32 R241, RZ, RZ, R99 ;  /* 0x000000fffff17224 */ /* 0x000fe200078e0063 */
[----:B------:R-:W-:Y:S01]  /*94b0*/  ISETP.GE.U32.AND P5, PT, R191, R0, PT ;  /* 0x00000000bf00720c */ /* 0x000fe20003fa6070 */
[----:B------:R-:W-:Y:S01]  /*94c0*/  IMAD.MOV.U32 R92, RZ, RZ, R87 ;  /* 0x000000ffff5c7224 */ /* 0x000fe200078e0057 */
[----:B------:R-:W-:Y:S01]  /*94d0*/  MOV R45, R143 ;  /* 0x0000008f002d7202 */ /* 0x000fe20000000f00 */
[----:B------:R-:W-:Y:S02]  /*94e0*/  IMAD.MOV.U32 R77, RZ, RZ, R86 ;  /* 0x000000ffff4d7224 */ /* 0x000fe400078e0056 */
[----:B------:R-:W-:Y:S02]  /*94f0*/  IMAD.MOV.U32 R44, RZ, RZ, R142 ;  /* 0x000000ffff2c7224 */ /* 0x000fe400078e008e */
[----:B------:R-:W-:-:S02]  /*9500*/  IMAD.MOV.U32 R73, RZ, RZ, R151 ;  /* 0x000000ffff497224 */ /* 0x000fc400078e0097 */
[----:B------:R-:W-:Y:S02]  /*9510*/  IMAD.MOV.U32 R72, RZ, RZ, R150 ;  /* 0x000000ffff487224 */ /* 0x000fe400078e0096 */
        /* <DEDUP_REMOVED lines=31> */
[----:B------:R-:W-:Y:S01]  /*9710*/  IMAD.MOV.U32 R189, RZ, RZ, R11 ;  /* 0x000000ffffbd7224 */ /* 0x000fe200078e000b */
[----:B----4-:R-:W-:Y:S02]  /*9720*/  F2FP.BF16.PACK_AB R0, R67, R61 ;  /* 0x0000003d4300723e */ /* 0x010fe400000010ff */
[C---:B------:R-:W-:Y:S01]  /*9730*/  PRMT R180, R4.reuse, 0x7632, R180 ;  /* 0x0000763204b47816 */ /* 0x040fe200000000b4 */
[----:B------:R-:W-:Y:S01]  /*9740*/  IMAD.MOV.U32 R23, RZ, RZ, R189 ;  /* 0x000000ffff177224 */ /* 0x000fe200078e00bd */
[----:B------:R-:W-:Y:S01]  /*9750*/  PRMT R181, R4, 0x7610, R181 ;  /* 0x0000761004b57816 */ /* 0x000fe200000000b5 */
[----:B------:R-:W-:Y:S01]  /*9760*/  IMAD.MOV.U32 R189, RZ, RZ, R76 ;  /* 0x000000ffffbd7224 */ /* 0x000fe200078e004c */
[C---:B------:R-:W-:Y:S01]  /*9770*/  PRMT R179, R0.reuse, 0x7610, R179 ;  /* 0x0000761000b37816 */ /* 0x040fe200000000b3 */
[----:B------:R-:W-:Y:S01]  /*9780*/  @!P5 HFMA2.BF16_V2 R6, -RZ.H0_H0, RZ.H0_H0, -R180.H0_H0 ;  /* 0x200000ffff06d231 */ /* 0x000fe200003409b4 */
[----:B------:R-:W-:Y:S01]  /*9790*/  PRMT R178, R0, 0x7632, R178 ;  /* 0x0000763200b27816 */ /* 0x000fe200000000b2 */
[----:B------:R-:W-:Y:S01]  /*97a0*/  IMAD.MOV.U32 R76, RZ, RZ, R241 ;  /* 0x000000ffff4c7224 */ /* 0x000fe200078e00f1 */
[----:B------:R-:W-:Y:S01]  /*97b0*/  LOP3.LUT R0, R2, 0xff, RZ, 0xc0, !PT ;  /* 0x000000ff02007812 */ /* 0x000fe200078ec0ff */
[----:B------:R-:W-:Y:S01]  /*97c0*/  IMAD.MOV.U32 R241, RZ, RZ, R51 ;  /* 0x000000fffff17224 */ /* 0x000fe200078e0033 */
[----:B------:R-:W-:Y:S01]  /*97d0*/  PRMT R51, R181, 0x5410, R180 ;  /* 0x00005410b5337816 */ /* 0x000fe200000000b4 */
[----:B------:R-:W-:Y:S01]  /*97e0*/  @!P4 HFMA2.BF16_V2 R8, -RZ.H0_H0, RZ.H0_H0, -R179.H0_H0 ;  /* 0x200000ffff08c231 */ /* 0x000fe200003409b3 */
[----:B------:R-:W-:Y:S01]  /*97f0*/  @!P5 PRMT R180, R6, 0x5410, RZ ;  /* 0x0000541006b4d816 */ /* 0x000fe200000000ff */
[----:B------:R-:W-:Y:S01]  /*9800*/  @!P1 HFMA2.BF16_V2 R7, -RZ.H0_H0, RZ.H0_H0, -R178.H0_H0 ;  /* 0x200000ffff079231 */ /* 0x000fe200003409b2 */
[----:B------:R-:W-:Y:S01]  /*9810*/  ISETP.GE.U32.AND P5, PT, R191, R0, PT ;  /* 0x00000000bf00720c */ /* 0x000fe20003fa6070 */
[----:B------:R-:W-:Y:S01]  /*9820*/  FADD.FTZ R11, R134, R48 ;  /* 0x00000030860b7221 */ /* 0x000fe20000010000 */
[----:B------:R-:W-:-:S02]  /*9830*/  SHF.R.U32.HI R4, RZ, 0x10, R2 ;  /* 0x00000010ff047819 */ /* 0x000fc40000011602 */
[----:B------:R-:W-:Y:S02]  /*9840*/  SHF.R.U32.HI R0, RZ, 0x18, R2 ;  /* 0x00000018ff007819 */ /* 0x000fe40000011602 */
[----:B------:R-:W-:Y:S02]  /*9850*/  PRMT R48, R179, 0x5410, R178 ;  /* 0x00005410b3307816 */ /* 0x000fe400000000b2 */
[----:B------:R-:W-:Y:S02]  /*9860*/  @!P4 PRMT R179, R8, 0x5410, RZ ;  /* 0x0000541008b3c816 */ /* 0x000fe400000000ff */
[----:B------:R-:W-:Y:S01]  /*9870*/  @!P1 PRMT R178, R7, 0x5410, RZ ;  /* 0x0000541007b29816 */ /* 0x000fe200000000ff */
[----:B------:R-:W-:Y:S01]  /*9880*/  IMAD.WIDE.U32 R6, R5, -0x2daee0ad, RZ ;  /* 0xd2511f5305067825 */ /* 0x000fe200078e00ff */
[----:B------:R-:W-:Y:S02]  /*9890*/  LOP3.LUT R3, R2, 0xffff, RZ, 0xc0, !PT ;  /* 0x0000ffff02037812 */ /* 0x000fe400078ec0ff */
[----:B------:R-:W-:-:S02]  /*98a0*/  LOP3.LUT R2, R4, 0xff, RZ, 0xc0, !PT ;  /* 0x000000ff04027812 */ /* 0x000fc400078ec0ff */
[C---:B------:R-:W-:Y:S01]  /*98b0*/  ISETP.GE.U32.AND P4, PT, R191.reuse, R0, PT ;  /* 0x00000000bf00720c */ /* 0x040fe20003f86070 */
[----:B------:R-:W-:Y:S01]  /*98c0*/  @!P6 HFMA2.BF16_V2 R9, -RZ.H0_H0, RZ.H0_H0, -R181.H0_H0 ;  /* 0x200000ffff09e231 */ /* 0x000fe200003409b5 */
[----:B------:R-:W-:Y:S02]  /*98d0*/  ISETP.GE.U32.AND P1, PT, R191, R2, PT ;  /* 0x00000002bf00720c */ /* 0x000fe40003f26070 */
[----:B------:R-:W-:Y:S02]  /*98e0*/  SHF.R.U32.HI R3, RZ, 0x8, R3 ;  /* 0x00000008ff037819 */ /* 0x000fe40000011603 */
[----:B------:R-:W-:Y:S01]  /*98f0*/  @!P6 PRMT R181, R9, 0x5410, RZ ;  /* 0x0000541009b5e816 */ /* 0x000fe200000000ff */
[----:B------:R-:W1:Y:S01]  /*9900*/  MUFU.EX2 R10, R192 ;  /* 0x000000c0000a7308 */ /* 0x000e620000000800 */
[----:B------:R-:W-:Y:S01]  /*9910*/  IMAD.MOV.U32 R190, RZ, RZ, R77 ;  /* 0x000000ffffbe7224 */ /* 0x000fe200078e004d */
[----:B------:R-:W-:-:S06]  /*9920*/  MOV R77, R98 ;  /* 0x00000062004d7202 */ /* 0x000fcc0000000f00 */
[----:B------:R-:W-:Y:S01]  /*9930*/  MUFU.EX2 R98, R176 ;  /* 0x000000b000627308 */ /* 0x000fe20000000800 */
[----:B------:R-:W-:Y:S01]  /*9940*/  IMAD.MOV.U32 R74, RZ, RZ, R40 ;  /* 0x000000ffff4a7224 */ /* 0x000fe200078e0028 */
[----:B------:R-:W-:Y:S01]  /*9950*/  MOV R79, R45 ;  /* 0x0000002d004f7202 */ /* 0x000fe20000000f00 */
[----:B------:R-:W-:Y:S01]  /*9960*/  IMAD.MOV.U32 R78, RZ, RZ, R44 ;  /* 0x000000ffff4e7224 */ /* 0x000fe200078e002c */
[----:B---3--:R-:W-:Y:S02]  /*9970*/  LOP3.LUT R2, R7, UR12, R62, 0x96, !PT ;  /* 0x0000000c07027c12 */ /* 0x008fe4000f8e963e */
[----:B--2---:R-:W-:-:S03]  /*9980*/  LOP3.LUT R0, R59, UR13, R224, 0x96, !PT ;  /* 0x0000000d3b007c12 */ /* 0x004fc6000f8e96e0 */
[----:B------:R-:W-:-:S04]  /*9990*/  IMAD.WIDE.U32 R8, R2, -0x326172a9, RZ ;  /* 0xcd9e8d5702087825 */ /* 0x000fc800078e00ff */
[----:B------:R-:W-:Y:S01]  /*99a0*/  IMAD.WIDE.U32 R4, R0, -0x2daee0ad, RZ ;  /* 0xd2511f5300047825 */ /* 0x000fe200078e00ff */
[----:B------:R-:W-:-:S04]  /*99b0*/  LOP3.LUT R0, R3, 0xffff, RZ, 0xc0, !PT ;  /* 0x0000ffff03007812 */ /* 0x000fc800078ec0ff */
[----:B------:R-:W-:Y:S02]  /*99c0*/  LOP3.LUT R2, R5, UR10, R6, 0x96, !PT ;  /* 0x0000000a05027c12 */ /* 0x000fe4000f8e9606 */
[----:B------:R-:W-:-:S03]  /*99d0*/  LOP3.LUT R6, R9, UR11, R58, 0x96, !PT ;  /* 0x0000000b09067c12 */ /* 0x000fc6000f8e963a */
[----:B------:R-:W-:-:S04]  /*99e0*/  IMAD.WIDE.U32 R2, R2, -0x326172a9, RZ ;  /* 0xcd9e8d5702027825 */ /* 0x000fc800078e00ff */
[----:B------:R-:W-:Y:S01]  /*99f0*/  IMAD.WIDE.U32 R6, R6, -0x2daee0ad, RZ ;  /* 0xd2511f5306067825 */ /* 0x000fe200078e00ff */
[----:B------:R-:W-:Y:S02]  /*9a00*/  LOP3.LUT R3, R3, UR9, R8, 0x96, !PT ;  /* 0x0000000903037c12 */ /* 0x000fe4000f8e9608 */
[----:B------:R-:W-:Y:S01]  /*9a10*/  ISETP.GE.U32.AND P6, PT, R191, R0, PT ;  /* 0x00000000bf00720c */ /* 0x000fe20003fc6070 */
[----:B------:R-:W-:Y:S01]  /*9a20*/  IMAD.MOV.U32 R63, RZ, RZ, R99 ;  /* 0x000000ffff3f7224 */ /* 0x000fe200078e0063 */
[----:B------:R-:W-:Y:S01]  /*9a30*/  LOP3.LUT R0, R7, UR8, R4, 0x96, !PT ;  /* 0x0000000807007c12 */ /* 0x000fe2000f8e9604 */
[----:B------:R-:W-:Y:S01]  /*9a40*/  FADD.FTZ R5, R64, R11 ;  /* 0x0000000b40057221 */ /* 0x000fe20000010000 */
[----:B------:R-:W2:Y:S01]  /*9a50*/  MUFU.EX2 R99, R185 ;  /* 0x000000b900637308 */ /* 0x000ea20000000800 */
[----:B------:R-:W-:-:S04]  /*9a60*/  IMAD.WIDE.U32 R8, R3, -0x2daee0ad, RZ ;  /* 0xd2511f5303087825 */ /* 0x000fc800078e00ff */
[----:B------:R-:W-:Y:S02]  /*9a70*/  IMAD.MOV.U32 R59, RZ, RZ, R23 ;  /* 0x000000ffff3b7224 */ /* 0x000fe400078e0017 */
[----:B------:R-:W-:Y:S01]  /*9a80*/  FADD.FTZ R23, R39, R5 ;  /* 0x0000000527177221 */ /* 0x000fe20000010000 */
[----:B------:R-:W-:Y:S01]  /*9a90*/  LOP3.LUT R3, R9, UR6, R6, 0x96, !PT ;  /* 0x0000000609037c12 */ /* 0x000fe2000f8e9606 */
[----:B------:R-:W-:Y:S01]  /*9aa0*/  IMAD.WIDE.U32 R4, R0, -0x326172a9, RZ ;  /* 0xcd9e8d5700047825 */ /* 0x000fe200078e00ff */
[----:B-1----:R-:W-:Y:S02]  /*9ab0*/  F2FP.BF16.PACK_AB R7, R10, R65 ;  /* 0x000000410a07723e */ /* 0x002fe400000010ff */
[----:B------:R-:W1:Y:S02]  /*9ac0*/  LDC.U8 R65, c[0x0][0x2d8] ;  /* 0x0000b600ff417b82 */ /* 0x000e640000000000 */
[----:B------:R-:W-:Y:S01]  /*9ad0*/  LOP3.LUT R6, R5, UR7, R2, 0x96, !PT ;  /* 0x0000000705067c12 */ /* 0x000fe2000f8e9602 */
[----:B------:R-:W-:Y:S01]  /*9ae0*/  IMAD.WIDE.U32 R2, R3, -0x326172a9, RZ ;  /* 0xcd9e8d5703027825 */ /* 0x000fe200078e00ff */
[----:B--2---:R-:W-:-:S03]  /*9af0*/  F2FP.BF16.PACK_AB R5, R99, R98 ;  /* 0x000000626305723e */ /* 0x004fc600000010ff */
[----:B------:R-:W-:Y:S02]  /*9b00*/  IMAD.MOV.U32 R191, RZ, RZ, R73 ;  /* 0x000000ffffbf7224 */ /* 0x000fe400078e0049 */
[----:B------:R-:W-:Y:S01]  /*9b10*/  IMAD.MOV.U32 R62, RZ, RZ, R72 ;  /* 0x000000ffff3e7224 */ /* 0x000fe200078e0048 */
[----:B------:R-:W-:Y:S01]  /*9b20*/  LOP3.LUT R0, R3, UR15, R4, 0x96, !PT ;  /* 0x0000000f03007c12 */ /* 0x000fe2000f8e9604 */
[----:B------:R-:W-:Y:S02]  /*9b30*/  IMAD.MOV.U32 R72, RZ, RZ, R252 ;  /* 0x000000ffff487224 */ /* 0x000fe400078e00fc */
[----:B------:R-:W-:Y:S01]  /*9b40*/  IMAD.MOV.U32 R73, RZ, RZ, R245 ;  /* 0x000000ffff497224 */ /* 0x000fe200078e00f5 */
[----:B------:R-:W-:Y:S01]  /*9b50*/  MUFU.EX2 R252, R194 ;  /* 0x000000c200fc7308 */ /* 0x000fe20000000800 */
[----:B------:R-:W-:Y:S02]  /*9b60*/  LOP3.LUT R4, R0, 0xffff, RZ, 0xc0, !PT ;  /* 0x0000ffff00047812 */ /* 0x000fe400078ec0ff */
[----:B------:R-:W-:-:S05]  /*9b70*/  PRMT R177, R5, 0x7610, R177 ;  /* 0x0000761005b17816 */ /* 0x000fca00000000b1 */
[----:B------:R-:W2:Y:S01]  /*9b80*/  MUFU.EX2 R245, R195 ;  /* 0x000000c300f57308 */ /* 0x000ea20000000800 */
[----:B------:R-:W-:Y:S01]  /*9b90*/  SHF.R.U32.HI R4, RZ, 0x8, R4 ;  /* 0x00000008ff047819 */ /* 0x000fe20000011604 */
[----:B------:R-:W-:Y:S01]  /*9ba0*/  @!P5 HFMA2.BF16_V2 R12, -RZ.H0_H0, RZ.H0_H0, -R177.H0_H0 ;  /* 0x200000ffff0cd231 */ /* 0x000fe200003409b1 */
[----:B------:R-:W-:Y:S01]  /*9bb0*/  PRMT R176, R5, 0x7632, R176 ;  /* 0x0000763205b07816 */ /* 0x000fe200000000b0 */
[----:B------:R-:W-:Y:S01]  /*9bc0*/  IMAD.MOV.U32 R58, RZ, RZ, R21 ;  /* 0x000000ffff3a7224 */ /* 0x000fe200078e0015 */
[----:B------:R-:W-:Y:S01]  /*9bd0*/  LOP3.LUT R4, R4, 0xffff, RZ, 0xc0, !PT ;  /* 0x0000ffff04047812 */ /* 0x000fe200078ec0ff */
[----:B------:R-:W-:Y:S01]  /*9be0*/  FADD.FTZ R21, R10, R38 ;  /* 0x000000260a157221 */ /* 0x000fe20000010000 */
[----:B------:R-:W-:Y:S01]  /*9bf0*/  PRMT R38, R177, 0x5410, R176 ;  /* 0x00005410b1267816 */ /* 0x000fe200000000b0 */
[----:B------:R-:W-:Y:S01]  /*9c00*/  @!P6 HFMA2.BF16_V2 R14, -RZ.H0_H0, RZ.H0_H0, -R176.H0_H0 ;  /* 0x200000ffff0ee231 */ /* 0x000fe200003409b0 */
[----:B------:R-:W-:Y:S02]  /*9c10*/  @!P5 PRMT R177, R12, 0x5410, RZ ;  /* 0x000054100cb1d816 */ /* 0x000fe400000000ff */
[----:B-1----:R-:W-:-:S02]  /*9c20*/  ISETP.GE.U32.AND P5, PT, R65, R4, PT ;  /* 0x000000044100720c */ /* 0x002fc40003fa6070 */
[----:B------:R-:W-:Y:S02]  /*9c30*/  LOP3.LUT R4, R0, 0xff, RZ, 0xc0, !PT ;  /* 0x000000ff00047812 */ /* 0x000fe400078ec0ff */
[----:B--2---:R-:W-:Y:S02]  /*9c40*/  F2FP.BF16.PACK_AB R5, R245, R252 ;  /* 0x000000fcf505723e */ /* 0x004fe400000010ff */
[----:B------:R-:W-:Y:S02]  /*9c50*/  @!P6 PRMT R176, R14, 0x5410, RZ ;  /* 0x000054100eb0e816 */ /* 0x000fe400000000ff */
[----:B------:R-:W-:Y:S02]  /*9c60*/  PRMT R174, R5, 0x7632, R174 ;  /* 0x0000763205ae7816 */ /* 0x000fe400000000ae */
[----:B------:R-:W-:Y:S02]  /*9c70*/  ISETP.GE.U32.AND P6, PT, R65, R4, PT ;  /* 0x000000044100720c */ /* 0x000fe40003fc6070 */
[----:B------:R-:W-:-:S02]  /*9c80*/  SHF.R.U32.HI R4, RZ, 0x18, R0 ;  /* 0x00000018ff047819 */ /* 0x000fc40000011600 */
[----:B------:R-:W-:Y:S01]  /*9c90*/  SHF.R.U32.HI R0, RZ, 0x10, R0 ;  /* 0x00000010ff007819 */ /* 0x000fe20000011600 */
[----:B------:R-:W-:Y:S01]  /*9ca0*/  @!P4 HFMA2.BF16_V2 R20, -RZ.H0_H0, RZ.H0_H0, -R174.H0_H0 ;  /* 0x200000ffff14c231 */ /* 0x000fe200003409ae */
[----:B------:R-:W-:Y:S02]  /*9cb0*/  PRMT R175, R5, 0x7610, R175 ;  /* 0x0000761005af7816 */ /* 0x000fe400000000af */
[----:B------:R-:W-:Y:S02]  /*9cc0*/  LOP3.LUT R0, R0, 0xff, RZ, 0xc0, !PT ;  /* 0x000000ff00007812 */ /* 0x000fe400078ec0ff */
[----:B------:R-:W-:Y:S02]  /*9cd0*/  PRMT R40, R175, 0x5410, R174 ;  /* 0x00005410af287816 */ /* 0x000fe400000000ae */
[----:B------:R-:W-:Y:S02]  /*9ce0*/  @!P4 PRMT R174, R20, 0x5410, RZ ;  /* 0x0000541014aec816 */ /* 0x000fe400000000ff */
[----:B------:R-:W-:Y:S01]  /*9cf0*/  ISETP.GE.U32.AND P4, PT, R65, R0, PT ;  /* 0x000000004100720c */ /* 0x000fe20003f86070 */
[----:B------:R-:W-:Y:S01]  /*9d00*/  @!P1 HFMA2.BF16_V2 R13, -RZ.H0_H0, RZ.H0_H0, -R175.H0_H0 ;  /* 0x200000ffff0d9231 */ /* 0x000fe200003409af */
[----:B------:R-:W-:-:S04]  /*9d10*/  PRMT R12, R193, 0x7610, R12 ;  /* 0x00007610c10c7816 */ /* 0x000fc8000000000c */
[----:B------:R-:W-:Y:S02]  /*9d20*/  @!P1 PRMT R175, R13, 0x5410, RZ ;  /* 0x000054100daf9816 */ /* 0x000fe400000000ff */
[----:B------:R-:W-:Y:S02]  /*9d30*/  PRMT R13, R193, 0x7632, R13 ;  /* 0x00007632c10d7816 */ /* 0x000fe4000000000d */
[----:B------:R-:W-:-:S03]  /*9d40*/  LOP3.LUT R0, R2, 0xff, RZ, 0xc0, !PT ;  /* 0x000000ff02007812 */ /* 0x000fc600078ec0ff */
[----:B------:R-:W-:Y:S01]  /*9d50*/  @!P4 HFMA2.BF16_V2 R28, -RZ.H0_H0, RZ.H0_H0, -R12.H0_H0 ;  /* 0x200000ffff1cc231 */ /* 0x000fe2000034090c */
[C---:B------:R-:W-:Y:S02]  /*9d60*/  ISETP.GE.U32.AND P1, PT, R65.reuse, R4, PT ;  /* 0x000000044100720c */ /* 0x040fe40003f26070 */
[----:B------:R-:W-:Y:S01]  /*9d70*/  PRMT R45, R12, 0x5410, R13 ;  /* 0x000054100c2d7816 */ /* 0x000fe2000000000d */
[----:B------:R-:W1:Y:S01]  /*9d80*/  MUFU.EX2 R4, R198 ;  /* 0x000000c600047308 */ /* 0x000e620000000800 */
[----:B------:R-:W-:Y:S02]  /*9d90*/  @!P4 PRMT R12, R28, 0x5410, RZ ;  /* 0x000054101c0cc816 */ /* 0x000fe400000000ff */
[----:B------:R-:W-:Y:S02]  /*9da0*/  ISETP.GE.U32.AND P4, PT, R65, R0, PT ;  /* 0x000000004100720c */ /* 0x000fe40003f86070 */
[----:B------:R-:W-:Y:S02]  /*9db0*/  LOP3.LUT R0, R2, 0xffff, RZ, 0xc0, !PT ;  /* 0x0000ffff02007812 */ /* 0x000fe400078ec0ff */
[C---:B------:R-:W-:Y:S01]  /*9dc0*/  PRMT R10, R7.reuse, 0x7610, R10 ;  /* 0x00007610070a7816 */ /* 0x040fe2000000000a */
[----:B------:R-:W2:Y:S01]  /*9dd0*/  MUFU.EX2 R5, R199 ;  /* 0x000000c700057308 */ /* 0x000ea20000000800 */
[----:B------:R-:W-:-:S02]  /*9de0*/  PRMT R11, R7, 0x7632, R11 ;  /* 0x00007632070b7816 */ /* 0x000fc4000000000b */
[----:B------:R-:W-:Y:S01]  /*9df0*/  SHF.R.U32.HI R0, RZ, 0x8, R0 ;  /* 0x00000008ff007819 */ /* 0x000fe20000011600 */
[----:B------:R-:W-:Y:S01]  /*9e00*/  @!P6 HFMA2.BF16_V2 R22, -RZ.H0_H0, RZ.H0_H0, -R10.H0_H0 ;  /* 0x200000ffff16e231 */ /* 0x000fe2000034090a */
[----:B------:R-:W-:Y:S01]  /*9e10*/  PRMT R44, R10, 0x5410, R11 ;  /* 0x000054100a2c7816 */ /* 0x000fe2000000000b */
[----:B------:R-:W-:Y:S01]  /*9e20*/  @!P5 HFMA2.BF16_V2 R36, -RZ.H0_H0, RZ.H0_H0, -R11.H0_H0 ;  /* 0x200000ffff24d231 */ /* 0x000fe2000034090b */
[----:B------:R-:W-:Y:S02]  /*9e30*/  LOP3.LUT R0, R0, 0xffff, RZ, 0xc0, !PT ;  /* 0x0000ffff00007812 */ /* 0x000fe400078ec0ff */
[--C-:B------:R-:W-:Y:S02]  /*9e40*/  SHF.R.U32.HI R3, RZ, 0x10, R2.reuse ;  /* 0x00000010ff037819 */ /* 0x100fe40000011602 */
[----:B------:R-:W-:Y:S02]  /*9e50*/  @!P6 PRMT R10, R22, 0x5410, RZ ;  /* 0x00005410160ae816 */ /* 0x000fe400000000ff */
[----:B------:R-:W-:-:S02]  /*9e60*/  SHF.R.U32.HI R2, RZ, 0x18, R2 ;  /* 0x00000018ff027819 */ /* 0x000fc40000011602 */
[C---:B------:R-:W-:Y:S01]  /*9e70*/  ISETP.GE.U32.AND P6, PT, R65.reuse, R0, PT ;  /* 0x000000004100720c */ /* 0x040fe20003fc6070 */
[----:B-1----:R-:W-:Y:S01]  /*9e80*/  FADD.FTZ R0, R4, R21 ;  /* 0x0000001504007221 */ /* 0x002fe20000010000 */
[----:B------:R-:W-:Y:S01]  /*9e90*/  @!P1 HFMA2.BF16_V2 R26, -RZ.H0_H0, RZ.H0_H0, -R13.H0_H0 ;  /* 0x200000ffff1a9231 */ /* 0x000fe2000034090d */
[----:B------:R-:W-:Y:S02]  /*9ea0*/  @!P5 PRMT R11, R36, 0x5410, RZ ;  /* 0x00005410240bd816 */ /* 0x000fe400000000ff */
[----:B------:R-:W-:Y:S01]  /*9eb0*/  ISETP.GE.U32.AND P5, PT, R65, R2, PT ;  /* 0x000000024100720c */ /* 0x000fe20003fa6070 */
[----:B--2---:R-:W-:Y:S01]  /*9ec0*/  FADD.FTZ R9, R5, R0 ;  /* 0x0000000005097221 */ /* 0x004fe20000010000 */
[----:B------:R-:W-:Y:S02]  /*9ed0*/  LOP3.LUT R2, R3, 0xff, RZ, 0xc0, !PT ;  /* 0x000000ff03027812 */ /* 0x000fe400078ec0ff */
[----:B------:R-:W-:Y:S01]  /*9ee0*/  F2FP.BF16.PACK_AB R4, R5, R4 ;  /* 0x000000040504723e */ /* 0x000fe200000010ff */
[----:B------:R-:W-:Y:S01]  /*9ef0*/  MUFU.EX2 R7, R197 ;  /* 0x000000c500077308 */ /* 0x000fe20000000800 */
[----:B------:R-:W-:-:S02]  /*9f00*/  @!P1 PRMT R13, R26, 0x5410, RZ ;  /* 0x000054101a0d9816 */ /* 0x000fc400000000ff */
[----:B------:R-:W-:Y:S01]  /*9f10*/  ISETP.GE.U32.AND P1, PT, R65, R2, PT ;  /* 0x000000024100720c */ /* 0x000fe20003f26070 */
[----:B------:R-:W-:-:S04]  /*9f20*/  IMAD.WIDE.U32 R2, R6, -0x2daee0ad, RZ ;  /* 0xd2511f5306027825 */ /* 0x000fc800078e00ff */
[----:B------:R-:W1:Y:S01]  /*9f30*/  MUFU.EX2 R5, R196 ;  /* 0x000000c400057308 */ /* 0x000e620000000800 */
[----:B------:R-:W-:Y:S02]  /*9f40*/  LOP3.LUT R0, R3, UR16, R8, 0x96, !PT ;  /* 0x0000001003007c12 */ /* 0x000fe4000f8e9608 */
[C---:B------:R-:W-:Y:S02]  /*9f50*/  PRMT R173, R4.reuse, 0x7610, R173 ;  /* 0x0000761004ad7816 */ /* 0x040fe400000000ad */
[----:B------:R-:W-:Y:S01]  /*9f60*/  PRMT R172, R4, 0x7632, R172 ;  /* 0x0000763204ac7816 */ /* 0x000fe200000000ac */
[----:B------:R-:W-:Y:S01]  /*9f70*/  IMAD.MOV.U32 R95, RZ, RZ, R59 ;  /* 0x000000ffff5f7224 */ /* 0x000fe200078e003b */
[----:B------:R-:W-:Y:S01]  /*9f80*/  SHF.R.U32.HI R4, RZ, 0x10, R0 ;  /* 0x00000010ff047819 */ /* 0x000fe20000011600 */
[----:B------:R-:W-:Y:S01]  /*9f90*/  IMAD.MOV.U32 R59, RZ, RZ, R93 ;  /* 0x000000ffff3b7224 */ /* 0x000fe200078e005d */
[----:B------:R-:W-:Y:S01]  /*9fa0*/  @!P4 HFMA2.BF16_V2 R37, -RZ.H0_H0, RZ.H0_H0, -R173.H0_H0 ;  /* 0x200000ffff25c231 */ /* 0x000fe200003409ad */
[----:B------:R-:W-:Y:S01]  /*9fb0*/  IMAD.MOV.U32 R93, RZ, RZ, R128 ;  /* 0x000000ffff5d7224 */ /* 0x000fe200078e0080 */
[----:B------:R-:W-:Y:S01]  /*9fc0*/  LOP3.LUT R4, R4, 0xff, RZ, 0xc0, !PT ;  /* 0x000000ff04047812 */ /* 0x000fe200078ec0ff */
[----:B------:R-:W-:Y:S01]  /*9fd0*/  IMAD.MOV.U32 R128, RZ, RZ, R240 ;  /* 0x000000ffff807224 */ /* 0x000fe200078e00f0 */
[----:B------:R-:W-:Y:S01]  /*9fe0*/  MUFU.EX2 R14, R218 ;  /* 0x000000da000e7308 */ /* 0x000fe20000000800 */
[----:B------:R-:W-:Y:S01]  /*9ff0*/  PRMT R39, R173, 0x5410, R172 ;  /* 0x00005410ad277816 */ /* 0x000fe200000000ac */
[----:B-1----:R-:W-:Y:S01]  /*a000*/  FADD.FTZ R6, R5, R244 ;  /* 0x000000f405067221 */ /* 0x002fe20000010000 */
[----:B------:R-:W-:Y:S01]  /*a010*/  F2FP.BF16.PACK_AB R5, R7, R5 ;  /* 0x000000050705723e */ /* 0x000fe200000010ff */
[----:B------:R-:W-:Y:S01]  /*a020*/  @!P6 HFMA2.BF16_V2 R41, -RZ.H0_H0, RZ.H0_H0, -R172.H0_H0 ;  /* 0x200000ffff29e231 */ /* 0x000fe200003409ac */
[----:B------:R-:W-:-:S03]  /*a030*/  @!P4 PRMT R173, R37, 0x5410, RZ ;  /* 0x0000541025adc816 */ /* 0x000fc600000000ff */
[----:B------:R-:W1:Y:S01]  /*a040*/  MUFU.EX2 R240, R219 ;  /* 0x000000db00f07308 */ /* 0x000e620000000800 */
[----:B------:R-:W-:Y:S01]  /*a050*/  ISETP.GE.U32.AND P4, PT, R65, R4, PT ;  /* 0x000000044100720c */ /* 0x000fe20003f86070 */
[----:B------:R-:W-:Y:S01]  /*a060*/  IMAD.MOV.U32 R75, RZ, RZ, R63 ;  /* 0x000000ffff4b7224 */ /* 0x000fe200078e003f */
[----:B------:R-:W-:Y:S02]  /*a070*/  PRMT R135, R5, 0x7610, R135 ;  /* 0x0000761005877816 */ /* 0x000fe40000000087 */
[----:B------:R-:W-:Y:S01]  /*a080*/  LOP3.LUT R4, R0, 0xff, RZ, 0xc0, !PT ;  /* 0x000000ff00047812 */ /* 0x000fe200078ec0ff */
[----:B------:R-:W-:Y:S01]  /*a090*/  IMAD.MOV.U32 R63, RZ, RZ, R239 ;  /* 0x000000ffff3f7224 */ /* 0x000fe200078e00ef */
[----:B------:R-:W-:Y:S01]  /*a0a0*/  @!P6 PRMT R172, R41, 0x5410, RZ ;  /* 0x0000541029ace816 */ /* 0x000fe200000000ff */
[----:B------:R-:W-:Y:S01]  /*a0b0*/  MUFU.EX2 R8, R216 ;  /* 0x000000d800087308 */ /* 0x000fe20000000800 */
[----:B------:R-:W-:Y:S01]  /*a0c0*/  ISETP.GE.U32.AND P6, PT, R65, R4, PT ;  /* 0x000000044100720c */ /* 0x000fe20003fc6070 */
[----:B------:R-:W-:Y:S01]  /*a0d0*/  @!P1 HFMA2.BF16_V2 R42, -RZ.H0_H0, RZ.H0_H0, -R135.H0_H0 ;  /* 0x200000ffff2a9231 */ /* 0x000fe20000340987 */
[----:B------:R-:W-:-:S02]  /*a0e0*/  PRMT R134, R5, 0x7632, R134 ;  /* 0x0000763205867816 */ /* 0x000fc40000000086 */
[----:B------:R-:W-:-:S03]  /*a0f0*/  SHF.R.U32.HI R4, RZ, 0x18, R0 ;  /* 0x00000018ff047819 */ /* 0x000fc60000011600 */
[----:B------:R-:W2:Y:S01]  /*a100*/  MUFU.EX2 R239, R217 ;  /* 0x000000d900ef7308 */ /* 0x000ea20000000800 */
[----:B------:R-:W-:Y:S02]  /*a110*/  LOP3.LUT R0, R0, 0xffff, RZ, 0xc0, !PT ;  /* 0x0000ffff00007812 */ /* 0x000fe400078ec0ff */
[----:B------:R-:W-:Y:S02]  /*a120*/  PRMT R36, R135, 0x5410, R134 ;  /* 0x0000541087247816 */ /* 0x000fe40000000086 */
[----:B------:R-:W-:Y:S02]  /*a130*/  @!P1 PRMT R135, R42, 0x5410, RZ ;  /* 0x000054102a879816 */ /* 0x000fe400000000ff */
[----:B------:R-:W-:Y:S01]  /*a140*/  SHF.R.U32.HI R0, RZ, 0x8, R0 ;  /* 0x00000008ff007819 */ /* 0x000fe20000011600 */
[----:B------:R-:W-:Y:S01]  /*a150*/  @!P5 HFMA2.BF16_V2 R43, -RZ.H0_H0, RZ.H0_H0, -R134.H0_H0 ;  /* 0x200000ffff2bd231 */ /* 0x000fe20000340986 */
[----:B------:R-:W-:Y:S02]  /*a160*/  ISETP.GE.U32.AND P1, PT, R65, R4, PT ;  /* 0x000000044100720c */ /* 0x000fe40003f26070 */
[----:B-1----:R-:W-:-:S02]  /*a170*/  F2FP.BF16.PACK_AB R4, R240, R14 ;  /* 0x0000000ef004723e */ /* 0x002fc400000010ff */
[----:B------:R-:W-:Y:S02]  /*a180*/  LOP3.LUT R0, R0, 0xffff, RZ, 0xc0, !PT ;  /* 0x0000ffff00007812 */ /* 0x000fe400078ec0ff */
[C---:B------:R-:W-:Y:S02]  /*a190*/  PRMT R133, R4.reuse, 0x7610, R133 ;  /* 0x0000761004857816 */ /* 0x040fe40000000085 */
[----:B------:R-:W-:Y:S02]  /*a1a0*/  @!P5 PRMT R134, R43, 0x5410, RZ ;  /* 0x000054102b86d816 */ /* 0x000fe400000000ff */
[----:B------:R-:W-:Y:S01]  /*a1b0*/  ISETP.GE.U32.AND P5, PT, R65, R0, PT ;  /* 0x000000004100720c */ /* 0x000fe20003fa6070 */
[----:B------:R-:W-:Y:S01]  /*a1c0*/  IMAD.MOV.U32 R198, RZ, RZ, R78 ;  /* 0x000000ffffc67224 */ /* 0x000fe200078e004e */
[----:B--2---:R-:W-:Y:S01]  /*a1d0*/  F2FP.BF16.PACK_AB R0, R239, R8 ;  /* 0x00000008ef00723e */ /* 0x004fe200000010ff */
[----:B------:R-:W-:Y:S01]  /*a1e0*/  IMAD.MOV.U32 R194, RZ, RZ, R191 ;  /* 0x000000ffffc27224 */ /* 0x000fe200078e00bf */
[----:B------:R-:W-:Y:S01]  /*a1f0*/  @!P6 HFMA2.BF16_V2 R50, -RZ.H0_H0, RZ.H0_H0, -R133.H0_H0 ;  /* 0x200000ffff32e231 */ /* 0x000fe20000340985 */
[----:B------:R-:W-:Y:S01]  /*a200*/  IMAD.MOV.U32 R78, RZ, RZ, R190 ;  /* 0x000000ffff4e7224 */ /* 0x000fe200078e00be */
[----:B------:R-:W-:Y:S01]  /*a210*/  PRMT R132, R4, 0x7632, R132 ;  /* 0x0000763204847816 */ /* 0x000fe20000000084 */
[----:B------:R-:W-:Y:S01]  /*a220*/  IMAD.MOV.U32 R191, RZ, RZ, R241 ;  /* 0x000000ffffbf7224 */ /* 0x000fe200078e00f1 */
[----:B------:R-:W-:Y:S01]  /*a230*/  MOV R190, R238 ;  /* 0x000000ee00be7202 */ /* 0x000fe20000000f00 */
[----:B------:R-:W-:Y:S01]  /*a240*/  MUFU.EX2 R241, R222 ;  /* 0x000000de00f17308 */ /* 0x000fe20000000800 */
[----:B------:R-:W-:-:S02]  /*a250*/  PRMT R29, R0, 0x7632, R29 ;  /* 0x00007632001d7816 */ /* 0x000fc4000000001d */
[----:B------:R-:W-:Y:S01]  /*a260*/  PRMT R64, R133, 0x5410, R132 ;  /* 0x0000541085407816 */ /* 0x000fe20000000084 */
[----:B------:R-:W-:Y:S01]  /*a270*/  @!P4 HFMA2.BF16_V2 R47, -RZ.H0_H0, RZ.H0_H0, -R0.H0_H0 ;  /* 0x200000ffff2fc231 */ /* 0x000fe20000340900 */
[----:B------:R-:W-:-:S03]  /*a280*/  @!P6 PRMT R133, R50, 0x5410, RZ ;  /* 0x000054103285e816 */ /* 0x000fc600000000ff */
[----:B------:R-:W1:Y:S01]  /*a290*/  MUFU.EX2 R238, R223 ;  /* 0x000000df00ee7308 */ /* 0x000e620000000800 */
[C---:B------:R-:W-:Y:S02]  /*a2a0*/  @P4 PRMT R185, R0.reuse, 0x7610, R185 ;  /* 0x0000761000b94816 */ /* 0x040fe400000000b9 */
[----:B------:R-:W-:Y:S02]  /*a2b0*/  PRMT R50, R0, 0x5410, R29 ;  /* 0x0000541000327816 */ /* 0x000fe4000000001d */
[----:B------:R-:W-:Y:S02]  /*a2c0*/  LOP3.LUT R0, R2, 0xff, RZ, 0xc0, !PT ;  /* 0x000000ff02007812 */ /* 0x000fe400078ec0ff */
[--C-:B------:R-:W-:Y:S02]  /*a2d0*/  SHF.R.U32.HI R5, RZ, 0x10, R2.reuse ;  /* 0x00000010ff057819 */ /* 0x100fe40000011602 */
[----:B------:R-:W-:Y:S01]  /*a2e0*/  ISETP.GE.U32.AND P6, PT, R65, R0, PT ;  /* 0x000000004100720c */ /* 0x000fe20003fc6070 */
[----:B------:R-:W-:Y:S01]  /*a2f0*/  IMAD.MOV.U32 R197, RZ, RZ, R235 ;  /* 0x000000ffffc57224 */ /* 0x000fe200078e00eb */
[----:B------:R-:W-:-:S02]  /*a300*/  SHF.R.U32.HI R4, RZ, 0x18, R2 ;  /* 0x00000018ff047819 */ /* 0x000fc40000011602 */
[----:B------:R-:W-:Y:S02]  /*a310*/  LOP3.LUT R0, R2, 0xffff, RZ, 0xc0, !PT ;  /* 0x0000ffff02007812 */ /* 0x000fe400078ec0ff */
[----:B------:R-:W-:Y:S01]  /*a320*/  LOP3.LUT R2, R5, 0xff, RZ, 0xc0, !PT ;  /* 0x000000ff05027812 */ /* 0x000fe200078ec0ff */
[----:B------:R-:W-:Y:S01]  /*a330*/  IMAD.MOV.U32 R196, RZ, RZ, R234 ;  /* 0x000000ffffc47224 */ /* 0x000fe200078e00ea */
[----:B------:R-:W-:Y:S01]  /*a340*/  @!P4 PRMT R185, R47, 0x5410, RZ ;  /* 0x000054102fb9c816 */ /* 0x000fe200000000ff */
[----:B------:R-:W2:Y:S01]  /*a350*/  LDL.LU R197, [R1+0xd0] ;  /* 0x0000d00001c57983 */ /* 0x000ea20000300800 */
[----:B------:R-:W-:Y:S02]  /*a360*/  ISETP.GE.U32.AND P4, PT, R65, R2, PT ;  /* 0x000000024100720c */ /* 0x000fe40003f86070 */
[----:B-1----:R-:W-:-:S04]  /*a370*/  F2FP.BF16.PACK_AB R2, R241, R238 ;  /* 0x000000eef102723e */ /* 0x002fc800000010ff */
[C---:B------:R-:W-:Y:S02]  /*a380*/  PRMT R28, R2.reuse, 0x7610, R28 ;  /* 0x00007610021c7816 */ /* 0x040fe4000000001c */
[----:B------:R-:W-:Y:S02]  /*a390*/  PRMT R27, R2, 0x7632, R27 ;  /* 0x00007632021b7816 */ /* 0x000fe4000000001b */
[----:B------:R-:W-:Y:S02]  /*a3a0*/  LOP3.LUT R2, R225, UR14, R196, 0x96, !PT ;  /* 0x0000000ee1027c12 */ /* 0x000fe4000f8e96c4 */
[----:B------:R-:W3:Y:S01]  /*a3b0*/  LDL R196, [R1+0xd4] ;  /* 0x0000d40001c47983 */ /* 0x000ee20000100800 */
[----:B------:R-:W-:Y:S01]  /*a3c0*/  MUFU.EX2 R235, R220 ;  /* 0x000000dc00eb7308 */ /* 0x000fe20000000800 */
[----:B------:R-:W-:-:S07]  /*a3d0*/  SHF.R.U32.HI R0, RZ, 0x8, R0 ;  /* 0x00000008ff007819 */ /* 0x000fce0000011600 */
[----:B------:R-:W1:Y:S01]  /*a3e0*/  MUFU.EX2 R244, R221 ;  /* 0x000000dd00f47308 */ /* 0x000e620000000800 */
[----:B------:R-:W-:Y:S01]  /*a3f0*/  @!P5 HFMA2.BF16_V2 R49, -RZ.H0_H0, RZ.H0_H0, -R132.H0_H0 ;  /* 0x200000ffff31d231 */ /* 0x000fe20000340984 */
[----:B------:R-:W-:Y:S01]  /*a400*/  LOP3.LUT R0, R0, 0xffff, RZ, 0xc0, !PT ;  /* 0x0000ffff00007812 */ /* 0x000fe200078ec0ff */
[----:B------:R-:W-:-:S03]  /*a410*/  IMAD.MOV.U32 R199, RZ, RZ, R79 ;  /* 0x000000ffffc77224 */ /* 0x000fc600078e004f */
[----:B------:R-:W-:Y:S02]  /*a420*/  @!P5 PRMT R132, R49, 0x5410, RZ ;  /* 0x000054103184d816 */ /* 0x000fe400000000ff */
[----:B------:R-:W-:Y:S01]  /*a430*/  ISETP.GE.U32.AND P5, PT, R65, R0, PT ;  /* 0x000000004100720c */ /* 0x000fe20003fa6070 */
[----:B------:R-:W-:Y:S01]  /*a440*/  IMAD.MOV.U32 R195, RZ, RZ, R130 ;  /* 0x000000ffffc37224 */ /* 0x000fe200078e0082 */
[----:B------:R-:W-:Y:S01]  /*a450*/  MOV R79, R92 ;  /* 0x0000005c004f7202 */ /* 0x000fe20000000f00 */
[----:B------:R-:W-:Y:S01]  /*a460*/  FADD.FTZ R3, R61, R23 ;  /* 0x000000173d037221 */ /* 0x000fe20000010000 */
[----:B-1----:R-:W-:Y:S01]  /*a470*/  F2FP.BF16.PACK_AB R0, R244, R235 ;  /* 0x000000ebf400723e */ /* 0x002fe200000010ff */
[----:B------:R-:W-:-:S03]  /*a480*/  IMAD.MOV.U32 R92, RZ, RZ, R129 ;  /* 0x000000ffff5c7224 */ /* 0x000fc600078e0081 */
[C---:B------:R-:W-:Y:S02]  /*a490*/  PRMT R26, R0.reuse, 0x7610, R26 ;  /* 0x00007610001a7816 */ /* 0x040fe4000000001a */
[----:B------:R-:W-:Y:S02]  /*a4a0*/  PRMT R21, R0, 0x7632, R21 ;  /* 0x0000763200157816 */ /* 0x000fe40000000015 */
[----:B------:R-:W-:Y:S01]  /*a4b0*/  LOP3.LUT R0, R199, UR35, R246, 0x96, !PT ;  /* 0x00000023c7007c12 */ /* 0x000fe2000f8e96f6 */
[----:B------:R-:W-:Y:S02]  /*a4c0*/  IMAD.MOV.U32 R129, RZ, RZ, R186 ;  /* 0x000000ffff817224 */ /* 0x000fe400078e00ba */
[----:B------:R-:W-:Y:S02]  /*a4d0*/  FADD.FTZ R186, R67, R3 ;  /* 0x0000000343ba7221 */ /* 0x000fe40000010000 */
[----:B------:R-:W-:Y:S02]  /*a4e0*/  IMAD.MOV.U32 R20, RZ, RZ, R195 ;  /* 0x000000ffff147224 */ /* 0x000fe400078e00c3 */
[----:B------:R-:W-:-:S02]  /*a4f0*/  IMAD.MOV.U32 R195, RZ, RZ, R237 ;  /* 0x000000ffffc37224 */ /* 0x000fc400078e00ed */
[----:B------:R-:W-:Y:S02]  /*a500*/  IMAD.MOV.U32 R193, RZ, RZ, R236 ;  /* 0x000000ffffc17224 */ /* 0x000fe400078e00ec */
[----:B------:R-:W-:Y:S01]  /*a510*/  IMAD.WIDE.U32 R2, R2, -0x2daee0ad, RZ ;  /* 0xd2511f5302027825 */ /* 0x000fe200078e00ff */
[----:B------:R-:W-:-:S03]  /*a520*/  @!P1 HFMA2.BF16_V2 R46, -RZ.H0_H0, RZ.H0_H0, -R29.H0_H0 ;  /* 0x200000ffff2e9231 */ /* 0x000fc6000034091d */
[----:B------:R-:W-:Y:S01]  /*a530*/  IMAD.WIDE.U32 R236, R0, -0x326172a9, RZ ;  /* 0xcd9e8d5700ec7825 */ /* 0x000fe200078e00ff */
[----:B------:R-:W-:-:S04]  /*a540*/  LOP3.LUT R0, R3, UR12, R198, 0x96, !PT ;  /* 0x0000000c03007c12 */ /* 0x000fc8000f8e96c6 */
[----:B------:R-:W-:Y:S01]  /*a550*/  LOP3.LUT R3, R237, UR13, R224, 0x96, !PT ;  /* 0x0000000ded037c12 */ /* 0x000fe2000f8e96e0 */
[----:B------:R-:W-:Y:S01]  /*a560*/  FADD.FTZ R6, R7, R6 ;  /* 0x0000000607067221 */ /* 0x000fe20000010000 */
[----:B------:R-:W-:Y:S02]  /*a570*/  @!P1 PRMT R29, R46, 0x5410, RZ ;  /* 0x000054102e1d9816 */ /* 0x000fe400000000ff */
[----:B------:R-:W-:Y:S01]  /*a580*/  ISETP.GE.U32.AND P1, PT, R65, R4, PT ;  /* 0x000000044100720c */ /* 0x000fe20003f26070 */
[----:B------:R-:W-:-:S04]  /*a590*/  IMAD.WIDE.U32 R4, R3, -0x2daee0ad, RZ ;  /* 0xd2511f5303047825 */ /* 0x000fc800078e00ff */
[----:B------:R-:W-:Y:S02]  /*a5a0*/  IMAD.MOV.U32 R130, RZ, RZ, R233 ;  /* 0x000000ffff827224 */ /* 0x000fe400078e00e9 */
[----:B------:R-:W-:Y:S02]  /*a5b0*/  FADD.FTZ R234, R14, R9 ;  /* 0x000000090eea7221 */ /* 0x000fe40000010000 */
[----:B------:R-:W-:Y:S02]  /*a5c0*/  FADD.FTZ R233, R8, R6 ;  /* 0x0000000608e97221 */ /* 0x000fe40000010000 */
[----:B------:R-:W-:Y:S01]  /*a5d0*/  IMAD.WIDE.U32 R8, R0, -0x326172a9, RZ ;  /* 0xcd9e8d5700087825 */ /* 0x000fe200078e00ff */
[----:B------:R-:W-:-:S03]  /*a5e0*/  LOP3.LUT R0, R5, UR10, R2, 0x96, !PT ;  /* 0x0000000a05007c12 */ /* 0x000fc6000f8e9602 */
[----:B------:R-:W-:Y:S02]  /*a5f0*/  FADD.FTZ R7, R69, R60 ;  /* 0x0000003c45077221 */ /* 0x000fe40000010000 */
[----:B------:R-:W-:Y:S02]  /*a600*/  IMAD.MOV.U32 R192, RZ, RZ, R62 ;  /* 0x000000ffffc07224 */ /* 0x000fe400078e003e */
[----:B------:R-:W-:Y:S02]  /*a610*/  IMAD.MOV.U32 R62, RZ, RZ, R77 ;  /* 0x000000ffff3e7224 */ /* 0x000fe400078e004d */
[----:B------:R-:W-:Y:S02]  /*a620*/  IMAD.MOV.U32 R77, RZ, RZ, R187 ;  /* 0x000000ffff4d7224 */ /* 0x000fe400078e00bb */
[----:B------:R-:W-:Y:S02]  /*a630*/  FADD.FTZ R187, R66, R7 ;  /* 0x0000000742bb7221 */ /* 0x000fe40000010000 */
        /* <DEDUP_REMOVED lines=49> */
[----:B------:R-:W-:Y:S02]  /*a950*/  PRMT R65, R65, 0x7054, R65 ;  /* 0x0000705441417816 */ /* 0x000fe40000000041 */
[----:B------:R-:W-:-:S03]  /*a960*/  PRMT R15, R0, 0x5410, R2 ;  /* 0x00005410000f7816 */ /* 0x000fc60000000002 */
[----:B------:R-:W-:-:S05]  /*a970*/  HSET2.LE.AND R0, R10, R65, PT ;  /* 0x000000410a007233 */ /* 0x000fca0003803000 */
[----:B------:R-:W-:Y:S01]  /*a980*/  LOP3.LUT R10, R0, R57, RZ, 0xc0, !PT ;  /* 0x00000039000a7212 */ /* 0x000fe200078ec0ff */
[--C-:B------:R-:W-:Y:S01]  /*a990*/  HSET2.LE.AND R0, R14, R65.reuse, PT ;  /* 0x000000410e007233 */ /* 0x100fe20003803000 */
[----:B------:R1:W-:Y:S01]  /*a9a0*/  STG.E.U16 [R32.64+-0x3e], R11 ;  /* 0xffffc20b20007986 */ /* 0x0003e2000c10151c */
[----:B------:R-:W-:Y:S01]  /*a9b0*/  IMAD.MOV.U32 R198, RZ, RZ, R191 ;  /* 0x000000ffffc67224 */ /* 0x000fe200078e00bf */
[----:B------:R-:W-:Y:S01]  /*a9c0*/  MOV R191, R190 ;  /* 0x000000be00bf7202 */ /* 0x000fe20000000f00 */
[----:B------:R-:W-:Y:S01]  /*a9d0*/  IMAD.MOV.U32 R190, RZ, RZ, R130 ;  /* 0x000000ffffbe7224 */ /* 0x000fe200078e0082 */
[--C-:B------:R-:W-:Y:S02]  /*a9e0*/  HSET2.LE.AND R3, R6, R65.reuse, PT ;  /* 0x0000004106037233 */ /* 0x100fe40003803000 */
[----:B------:R-:W-:-:S03]  /*a9f0*/  HSET2.LE.AND R2, R9, R65, PT ;  /* 0x0000004109027233 */ /* 0x000fc60003803000 */
[----:B------:R-:W-:Y:S01]  /*aa00*/  LOP3.LUT R9, R3, R68, RZ, 0xc0, !PT ;  /* 0x0000004403097212 */ /* 0x000fe200078ec0ff */
[--C-:B------:R-:W-:Y:S01]  /*aa10*/  HSET2.LE.AND R3, R7, R65.reuse, PT ;  /* 0x0000004107037233 */ /* 0x100fe20003803000 */
[----:B-1----:R-:W-:Y:S01]  /*aa20*/  LOP3.LUT R11, R0, R56, RZ, 0xc0, !PT ;  /* 0x00000038000b7212 */ /* 0x002fe200078ec0ff */
[----:B------:R-:W-:-:S05]  /*aa30*/  HSET2.LE.AND R0, R4, R65, PT ;  /* 0x0000004104007233 */ /* 0x000fca0003803000 */
[----:B------:R-:W-:Y:S01]  /*aa40*/  LOP3.LUT R130, R0, R38, RZ, 0xc0, !PT ;  /* 0x0000002600827212 */ /* 0x000fe200078ec0ff */
[----:B------:R-:W-:Y:S02]  /*aa50*/  IMAD.MOV.U32 R42, RZ, RZ, R205 ;  /* 0x000000ffff2a7224 */ /* 0x000fe400078e00cd */
[----:B--2---:R-:W-:-:S05]  /*aa60*/  IMAD.WIDE.U32 R18, R197, -0x326172a9, RZ ;  /* 0xcd9e8d57c5127825 */ /* 0x004fca00078e00ff */
[----:B---3--:R-:W-:Y:S01]  /*aa70*/  LOP3.LUT R0, R19, R196, RZ, 0x3c, !PT ;  /* 0x000000c413007212 */ /* 0x008fe200078e3cff */
[----:B------:R-:W-:Y:S04]  /*aa80*/  STL.64 [R1+0xc8], R18 ;  /* 0x0000c81201007387 */ /* 0x000fe80000100a00 */
[----:B------:R-:W-:-:S05]  /*aa90*/  IMAD.WIDE.U32 R6, R0, -0x2daee0ad, RZ ;  /* 0xd2511f5300067825 */ /* 0x000fca00078e00ff */
[----:B------:R-:W-:Y:S04]  /*aaa0*/  STL.64 [R1+0x18], R6 ;  /* 0x0000180601007387 */ /* 0x000fe80000100a00 */
[----:B------:R-:W2:Y:S01]  /*aab0*/  LDL.LU R205, [R1+0x134] ;  /* 0x0001340001cd7983 */ /* 0x000ea20000300800 */
[----:B------:R-:W-:Y:S01]  /*aac0*/  IMAD.MOV.U32 R199, RZ, RZ, R62 ;  /* 0x000000ffffc77224 */ /* 0x000fe200078e003e */
[----:B------:R-:W-:Y:S01]  /*aad0*/  LOP3.LUT R0, R7, UR35, R246, 0x96, !PT ;  /* 0x0000002307007c12 */ /* 0x000fe2000f8e96f6 */
[----:B------:R-:W-:Y:S01]  /*aae0*/  IMAD.MOV.U32 R196, RZ, RZ, R198 ;  /* 0x000000ffffc47224 */ /* 0x000fe200078e00c6 */
[----:B------:R-:W-:Y:S01]  /*aaf0*/  LOP3.LUT R8, R2, R80, RZ, 0xc0, !PT ;  /* 0x0000005002087212 */ /* 0x000fe200078ec0ff */
[----:B------:R-:W-:Y:S01]  /*ab00*/  HSET2.LE.AND R2, R5, R65, PT ;  /* 0x0000004105027233 */ /* 0x000fe20003803000 */
[----:B------:R-:W-:-:S02]  /*ab10*/  IMAD.MOV.U32 R197, RZ, RZ, R199 ;  /* 0x000000ffffc57224 */ /* 0x000fc400078e00c7 */
[----:B------:R-:W-:Y:S02]  /*ab20*/  IMAD.MOV.U32 R199, RZ, RZ, R242 ;  /* 0x000000ffffc77224 */ /* 0x000fe400078e00f2 */
[----:B------:R-:W-:Y:S02]  /*ab30*/  IMAD.MOV.U32 R198, RZ, RZ, R243 ;  /* 0x000000ffffc67224 */ /* 0x000fe400078e00f3 */
[----:B------:R-:W-:Y:S02]  /*ab40*/  IMAD.MOV.U32 R22, RZ, RZ, R20 ;  /* 0x000000ffff167224 */ /* 0x000fe400078e0014 */
[----:B------:R-:W-:-:S04]  /*ab50*/  IMAD.WIDE.U32 R242, R0, -0x326172a9, RZ ;  /* 0xcd9e8d5700f27825 */ /* 0x000fc800078e00ff */
[----:B------:R-:W-:Y:S02]  /*ab60*/  IMAD.MOV.U32 R20, RZ, RZ, R63 ;  /* 0x000000ffff147224 */ /* 0x000fe400078e003f */
[----:B------:R-:W-:Y:S01]  /*ab70*/  IMAD.MOV.U32 R63, RZ, RZ, R129 ;  /* 0x000000ffff3f7224 */ /* 0x000fe200078e0081 */
[----:B------:R-:W-:Y:S02]  /*ab80*/  LOP3.LUT R129, R2, R48, RZ, 0xc0, !PT ;  /* 0x0000003002817212 */ /* 0x000fe400078ec0ff */
[----:B------:R-:W-:Y:S02]  /*ab90*/  LOP3.LUT R2, R225, UR14, R18, 0x96, !PT ;  /* 0x0000000ee1027c12 */ /* 0x000fe4000f8e9612 */
[----:B------:R-:W-:Y:S01]  /*aba0*/  LOP3.LUT R0, R243, UR13, R224, 0x96, !PT ;  /* 0x0000000df3007c12 */ /* 0x000fe2000f8e96e0 */
[----:B------:R-:W-:Y:S02]  /*abb0*/  STG.E.U16 [R30.64+-0x40], R12 ;  /* 0xffffc00c1e007986 */ /* 0x000fe4000c10151c */
[----:B------:R-:W-:-:S02]  /*abc0*/  IMAD.WIDE.U32 R4, R2, -0x2daee0ad, RZ ;  /* 0xd2511f5302047825 */ /* 0x000fc400078e00ff */
[----:B------:R1:W-:Y:S03]  /*abd0*/  STG.E.U16 [R30.64+-0x3e], R13 ;  /* 0xffffc20d1e007986 */ /* 0x0003e6000c10151c */
[----:B------:R-:W-:Y:S01]  /*abe0*/  LOP3.LUT R2, R5, UR12, R6, 0x96, !PT ;  /* 0x0000000c05027c12 */ /* 0x000fe2000f8e9606 */
[----:B------:R-:W-:Y:S01]  /*abf0*/  IMAD.MOV.U32 R62, RZ, RZ, R128 ;  /* 0x000000ffff3e7224 */ /* 0x000fe200078e0080 */
[----:B------:R-:W-:-:S03]  /*ac00*/  LOP3.LUT R128, R3, R51, RZ, 0xc0, !PT ;  /* 0x0000003303807212 */ /* 0x000fc600078ec0ff */
[----:B------:R-:W-:-:S04]  /*ac10*/  IMAD.WIDE.U32 R2, R2, -0x326172a9, RZ ;  /* 0xcd9e8d5702027825 */ /* 0x000fc800078e00ff */
[----:B-1----:R-:W-:-:S05]  /*ac20*/  IMAD.WIDE.U32 R12, R0, -0x2daee0ad, RZ ;  /* 0xd2511f53000c7825 */ /* 0x002fca00078e00ff */
[----:B------:R-:W-:-:S05]  /*ac30*/  LOP3.LUT R0, R13, UR10, R4, 0x96, !PT ;  /* 0x0000000a0d007c12 */ /* 0x000fca000f8e9604 */
[----:B------:R-:W-:Y:S01]  /*ac40*/  IMAD.WIDE.U32 R6, R0, -0x326172a9, RZ ;  /* 0xcd9e8d5700067825 */ /* 0x000fe200078e00ff */
[----:B------:R-:W-:-:S04]  /*ac50*/  LOP3.LUT R0, R3, UR11, R242, 0x96, !PT ;  /* 0x0000000b03007c12 */ /* 0x000fc8000f8e96f2 */
[----:B------:R-:W-:Y:S01]  /*ac60*/  LOP3.LUT R4, R7, UR9, R2, 0x96, !PT ;  /* 0x0000000907047c12 */ /* 0x000fe2000f8e9602 */
[----:B------:R-:W-:Y:S02]  /*ac70*/  IMAD.MOV.U32 R218, RZ, RZ, R197 ;  /* 0x000000ffffda7224 */ /* 0x000fe400078e00c5 */
[----:B------:R-:W-:Y:S02]  /*ac80*/  IMAD.MOV.U32 R197, RZ, RZ, R196 ;  /* 0x000000ffffc57224 */ /* 0x000fe400078e00c4 */
[----:B------:R-:W-:Y:S02]  /*ac90*/  IMAD.MOV.U32 R196, RZ, RZ, R22 ;  /* 0x000000ffffc47224 */ /* 0x000fe400078e0016 */
[----:B------:R-:W-:-:S04]  /*aca0*/  IMAD.WIDE.U32 R2, R0, -0x2daee0ad, RZ ;  /* 0xd2511f5300027825 */ /* 0x000fc800078e00ff */
[----:B------:R-:W-:Y:S01]  /*acb0*/  IMAD.WIDE.U32 R22, R4, -0x2daee0ad, RZ ;  /* 0xd2511f5304167825 */ /* 0x000fe200078e00ff */
[----:B------:R-:W-:-:S04]  /*acc0*/  LOP3.LUT R3, R3, UR8, R12, 0x96, !PT ;  /* 0x0000000803037c12 */ /* 0x000fc8000f8e960c */
[----:B------:R-:W-:Y:S01]  /*acd0*/  LOP3.LUT R2, R23, UR6, R2, 0x96, !PT ;  /* 0x0000000617027c12 */ /* 0x000fe2000f8e9602 */
[----:B------:R-:W-:Y:S01]  /*ace0*/  HSET2.LE.AND R0, R15, R65, PT ;  /* 0x000000410f007233 */ /* 0x000fe20003803000 */
[----:B------:R-:W-:-:S04]  /*acf0*/  IMAD.WIDE.U32 R4, R3, -0x326172a9, RZ ;  /* 0xcd9e8d5703047825 */ /* 0x000fc800078e00ff */
[----:B------:R-:W-:Y:S01]  /*ad00*/  IMAD.MOV.U32 R41, RZ, RZ, R131 ;  /* 0x000000ffff297224 */ /* 0x000fe200078e0083 */
[----:B------:R-:W-:Y:S01]  /*ad10*/  MOV R219, R20 ;  /* 0x0000001400db7202 */ /* 0x000fe20000000f00 */
[----:B------:R-:W-:Y:S01]  /*ad20*/  IMAD.WIDE.U32 R2, R2, -0x326172a9, RZ ;  /* 0xcd9e8d5702027825 */ /* 0x000fe200078e00ff */
[----:B------:R-:W-:Y:S01]  /*ad30*/  LOP3.LUT R131, R0, R40, RZ, 0xc0, !PT ;  /* 0x0000002800837212 */ /* 0x000fe200078ec0ff */
[----:B------:R-:W1:Y:S03]  /*ad40*/  LDSM.16.MT88.4 R12, [R201+0xa000] ;  /* 0x00a00000c90c783b */ /* 0x000e660000004200 */
[----:B------:R-:W-:Y:S02]  /*ad50*/  LOP3.LUT R0, R3, UR15, R4, 0x96, !PT ;  /* 0x0000000f03007c12 */ /* 0x000fe4000f8e9604 */
[----:B------:R-:W-:Y:S02]  /*ad60*/  SHF.R.U32.HI R4, RZ, 0x10, R2 ;  /* 0x00000010ff047819 */ /* 0x000fe40000011602 */
[----:B------:R-:W-:-:S02]  /*ad70*/  LOP3.LUT R20, R5, UR7, R6, 0x96, !PT ;  /* 0x0000000705147c12 */ /* 0x000fc4000f8e9606 */
[C---:B------:R-:W-:Y:S02]  /*ad80*/  LOP3.LUT R3, R2.reuse, 0xffff, RZ, 0xc0, !PT ;  /* 0x0000ffff02037812 */ /* 0x040fe400078ec0ff */
[----:B------:R-:W-:Y:S02]  /*ad90*/  LOP3.LUT R6, R2, 0xff, RZ, 0xc0, !PT ;  /* 0x000000ff02067812 */ /* 0x000fe400078ec0ff */
[----:B------:R-:W-:Y:S02]  /*ada0*/  SHF.R.U32.HI R5, RZ, 0x18, R2 ;  /* 0x00000018ff057819 */ /* 0x000fe40000011602 */
[----:B------:R-:W-:Y:S02]  /*adb0*/  LOP3.LUT R2, R4, 0xff, RZ, 0xc0, !PT ;  /* 0x000000ff04027812 */ /* 0x000fe400078ec0ff */
[----:B------:R-:W-:Y:S02]  /*adc0*/  SHF.R.U32.HI R3, RZ, 0x8, R3 ;  /* 0x00000008ff037819 */ /* 0x000fe40000011603 */
[----:B------:R-:W-:-:S02]  /*add0*/  PRMT R5, R2, 0x5410, R5 ;  /* 0x0000541002057816 */ /* 0x000fc40000000005 */
[----:B------:R-:W-:Y:S02]  /*ade0*/  LOP3.LUT R2, R0, 0xffff, RZ, 0xc0, !PT ;  /* 0x0000ffff00027812 */ /* 0x000fe400078ec0ff */
[----:B------:R-:W-:Y:S02]  /*adf0*/  PRMT R6, R6, 0x5410, R3 ;  /* 0x0000541006067816 */ /* 0x000fe40000000003 */
[----:B------:R-:W-:Y:S02]  /*ae00*/  SHF.R.U32.HI R3, RZ, 0x8, R2 ;  /* 0x00000008ff037819 */ /* 0x000fe40000011602 */
[----:B------:R-:W-:-:S04]  /*ae10*/  LOP3.LUT R2, R0, 0xff, RZ, 0xc0, !PT ;  /* 0x000000ff00027812 */ /* 0x000fc800078ec0ff */
[----:B------:R-:W-:Y:S02]  /*ae20*/  PRMT R4, R2, 0x5410, R3 ;  /* 0x0000541002047816 */ /* 0x000fe40000000003 */
[--C-:B------:R-:W-:Y:S02]  /*ae30*/  SHF.R.U32.HI R3, RZ, 0x10, R0.reuse ;  /* 0x00000010ff037819 */ /* 0x100fe40000011600 */
[----:B------:R-:W-:Y:S02]  /*ae40*/  SHF.R.U32.HI R2, RZ, 0x18, R0 ;  /* 0x00000018ff027819 */ /* 0x000fe40000011600 */
[----:B------:R-:W-:Y:S01]  /*ae50*/  LOP3.LUT R0, R3, 0xff, RZ, 0xc0, !PT ;  /* 0x000000ff03007812 */ /* 0x000fe200078ec0ff */
[----:B------:R3:W-:Y:S01]  /*ae60*/  STG.E.U16 [R24.64+-0x30], R16 ;  /* 0xffffd01018007986 */ /* 0x0007e2000c10151c */
[----:B------:R-:W-:-:S05]  /*ae70*/  HSET2.LE.AND R3, R4, R65, PT ;  /* 0x0000004104037233 */ /* 0x000fca0003803000 */
[----:B------:R-:W-:Y:S01]  /*ae80*/  LOP3.LUT R4, R3, R44, RZ, 0xc0, !PT ;  /* 0x0000002c03047212 */ /* 0x000fe200078ec0ff */
[----:B-1----:R-:W-:Y:S01]  /*ae90*/  HMMA.16816.F32.BF16 R152, R8, R12, R152 ;  /* 0x0000000c0898723c */ /* 0x002fe20000041898 */
[----:B---3--:R-:W-:Y:S01]  /*aea0*/  PRMT R16, R0, 0x5410, R2 ;  /* 0x0000541000107816 */ /* 0x008fe20000000002 */
[--C-:B------:R-:W-:Y:S02]  /*aeb0*/  HSET2.LE.AND R0, R6, R65.reuse, PT ;  /* 0x0000004106007233 */ /* 0x100fe40003803000 */
[----:B------:R-:W-:-:S03]  /*aec0*/  HSET2.LE.AND R2, R5, R65, PT ;  /* 0x0000004105027233 */ /* 0x000fc60003803000 */
[----:B------:R-:W-:Y:S01]  /*aed0*/  LOP3.LUT R6, R0, R39, RZ, 0xc0, !PT ;  /* 0x0000002700067212 */ /* 0x000fe200078ec0ff */
[----:B------:R-:W-:Y:S01]  /*aee0*/  HSET2.LE.AND R0, R16, R65, PT ;  /* 0x0000004110007233 */ /* 0x000fe20003803000 */
[----:B------:R-:W-:Y:S01]  /*aef0*/  LOP3.LUT R7, R2, R36, RZ, 0xc0, !PT ;  /* 0x0000002402077212 */ /* 0x000fe200078ec0ff */
[----:B------:R-:W-:Y:S01]  /*af00*/  IMAD.MOV.U32 R94, RZ, RZ, R58 ;  /* 0x000000ffff5e7224 */ /* 0x000fe200078e003a */
[----:B------:R-:W-:Y:S01]  /*af10*/  MOV R57, R78 ;  /* 0x0000004e00397202 */ /* 0x000fe20000000f00 */
[----:B------:R-:W-:Y:S01]  /*af20*/  IMAD.MOV.U32 R56, RZ, RZ, R79 ;  /* 0x000000ffff387224 */ /* 0x000fe200078e004f */
[----:B------:R-:W-:Y:S01]  /*af30*/  LOP3.LUT R5, R0, R45, RZ, 0xc0, !PT ;  /* 0x0000002d00057212 */ /* 0x000fe200078ec0ff */
[----:B------:R-:W-:Y:S01]  /*af40*/  HMMA.16816.F32.BF16 R36, R8, R14, R248 ;  /* 0x0000000e0824723c */ /* 0x000fe200000418f8 */
[----:B------:R-:W-:Y:S02]  /*af50*/  @!P4 HFMA2.BF16_V2 R53, -RZ.H0_H0, RZ.H0_H0, -R26.H0_H0 ;  /* 0x200000ffff35c231 */ /* 0x000fe4000034091a */
[----:B------:R-:W-:-:S02]  /*af60*/  @!P1 HFMA2.BF16_V2 R52, -RZ.H0_H0, RZ.H0_H0, -R21.H0_H0 ;  /* 0x200000ffff349231 */ /* 0x000fc40000340915 */
[----:B------:R-:W-:Y:S01]  /*af70*/  @!P5 HFMA2.BF16_V2 R55, -RZ.H0_H0, RZ.H0_H0, -R27.H0_H0 ;  /* 0x200000ffff37d231 */ /* 0x000fe2000034091b */
[----:B------:R-:W-:Y:S01]  /*af80*/  IMAD.MOV.U32 R216, RZ, RZ, R212 ;  /* 0x000000ffffd87224 */ /* 0x000fe200078e00d4 */
[----:B------:R-:W-:Y:S01]  /*af90*/  PRMT R49, R28, 0x5410, R27 ;  /* 0x000054101c317816 */ /* 0x000fe2000000001b */
[C---:B------:R-:W-:Y:S01]  /*afa0*/  HMMA.16816.F32.BF16 R168, R4.reuse, R12, R168 ;  /* 0x0000000c04a8723c */ /* 0x040fe200000418a8 */
[----:B------:R-:W-:Y:S01]  /*afb0*/  IMAD.MOV.U32 R217, RZ, RZ, R211 ;  /* 0x000000ffffd97224 */ /* 0x000fe200078e00d3 */
[----:B------:R1:W5:Y:S01]  /*afc0*/  LDL.LU R212, [R1+0x130] ;  /* 0x0001300001d47983 */ /* 0x0003620000300800 */
[----:B------:R-:W-:Y:S02]  /*afd0*/  IMAD.MOV.U32 R221, RZ, RZ, R218 ;  /* 0x000000ffffdd7224 */ /* 0x000fe400078e00da */
[----:B------:R-:W-:Y:S01]  /*afe0*/  IMAD.MOV.U32 R220, RZ, RZ, R219 ;  /* 0x000000ffffdc7224 */ /* 0x000fe200078e00db */
[----:B------:R1:W5:Y:S02]  /*aff0*/  LDL.LU R211, [R1+0x12c] ;  /* 0x00012c0001d37983 */ /* 0x0003640000300800 */
[----:B------:R-:W-:Y:S02]  /*b000*/  HMMA.16816.F32.BF16 R164, R4, R14, R164 ;  /* 0x0000000e04a4723c */ /* 0x000fe400000418a4 */
[----:B------:R-:W3:Y:S01]  /*b010*/  LDSM.16.MT88.4 R12, [R203+0xa000] ;  /* 0x00a00000cb0c783b */ /* 0x000ee20000004200 */
[----:B------:R-:W-:-:S02]  /*b020*/  IMAD.MOV.U32 R58, RZ, RZ, R189 ;  /* 0x000000ffff3a7224 */ /* 0x000fc400078e00bd */
[----:B------:R-:W-:Y:S02]  /*b030*/  IMAD.MOV.U32 R249, RZ, RZ, R42 ;  /* 0x000000fffff97224 */ /* 0x000fe400078e002a */
[----:B------:R-:W-:Y:S02]  /*b040*/  IMAD.MOV.U32 R60, RZ, RZ, R63 ;  /* 0x000000ffff3c7224 */ /* 0x000fe400078e003f */
[----:B------:R-:W-:Y:S01]  /*b050*/  IMAD.MOV.U32 R61, RZ, RZ, R62 ;  /* 0x000000ffff3d7224 */ /* 0x000fe200078e003e */
[----:B------:R-:W-:Y:S01]  /*b060*/  MOV R222, R197 ;  /* 0x000000c500de7202 */ /* 0x000fe20000000f00 */
[----:B------:R-:W-:Y:S01]  /*b070*/  IMAD.MOV.U32 R251, RZ, RZ, R41 ;  /* 0x000000fffffb7224 */ /* 0x000fe200078e0029 */
[----:B------:R-:W-:Y:S01]  /*b080*/  @!P6 HFMA2.BF16_V2 R54, -RZ.H0_H0, RZ.H0_H0, -R28.H0_H0 ;  /* 0x200000ffff36e231 */ /* 0x000fe2000034091c */
[----:B------:R-:W-:Y:S01]  /*b090*/  IMAD.MOV.U32 R189, RZ, RZ, R96 ;  /* 0x000000ffffbd7224 */ /* 0x000fe200078e0060 */
[----:B------:R-:W-:Y:S01]  /*b0a0*/  PRMT R96, R26, 0x5410, R21 ;  /* 0x000054101a607816 */ /* 0x000fe20000000015 */
[----:B------:R-:W-:Y:S01]  /*b0b0*/  IMAD.MOV.U32 R223, RZ, RZ, R196 ;  /* 0x000000ffffdf7224 */ /* 0x000fe200078e00c4 */
[----:B------:R-:W-:Y:S01]  /*b0c0*/  @!P4 PRMT R26, R53, 0x5410, RZ ;  /* 0x00005410351ac816 */ /* 0x000fe200000000ff */
[----:B------:R-:W-:Y:S01]  /*b0d0*/  IMAD.MOV.U32 R53, RZ, RZ, R192 ;  /* 0x000000ffff357224 */ /* 0x000fe200078e00c0 */
[----:B------:R-:W-:Y:S01]  /*b0e0*/  @!P1 PRMT R21, R52, 0x5410, RZ ;  /* 0x0000541034159816 */ /* 0x000fe200000000ff */
[----:B------:R-:W-:Y:S01]  /*b0f0*/  IMAD.MOV.U32 R218, RZ, RZ, R193 ;  /* 0x000000ffffda7224 */ /* 0x000fe200078e00c1 */
[----:B------:R-:W-:Y:S01]  /*b100*/  @!P5 PRMT R27, R55, 0x5410, RZ ;  /* 0x00005410371bd816 */ /* 0x000fe200000000ff */
[----:B------:R-:W-:Y:S01]  /*b110*/  IMAD.MOV.U32 R192, RZ, RZ, R210 ;  /* 0x000000ffffc07224 */ /* 0x000fe200078e00d2 */
[----:B------:R-:W-:Y:S01]  /*b120*/  LDSM.16.MT88.4 R16, [R206+0xb000] ;  /* 0x00b00000ce10783b */ /* 0x000fe20000004200 */
[----:B------:R-:W-:Y:S01]  /*b130*/  IMAD.MOV.U32 R219, RZ, RZ, R195 ;  /* 0x000000ffffdb7224 */ /* 0x000fe200078e00c3 */
[-C--:B---3--:R-:W-:Y:S08]  /*b140*/  HMMA.16816.F32.BF16 R144, R8, R12.reuse, R144 ;  /* 0x0000000c0890723c */ /* 0x088ff00000041890 */
[C---:B------:R-:W-:Y:S08]  /*b150*/  HMMA.16816.F32.BF16 R160, R4.reuse, R12, R160 ;  /* 0x0000000c04a0723c */ /* 0x040ff000000418a0 */
[-C--:B------:R-:W-:Y:S08]  /*b160*/  HMMA.16816.F32.BF16 R156, R4, R14.reuse, R156 ;  /* 0x0000000e049c723c */ /* 0x080ff0000004189c */
[----:B------:R-:W-:Y:S01]  /*b170*/  HMMA.16816.F32.BF16 R40, R8, R14, R56 ;  /* 0x0000000e0828723c */ /* 0x000fe20000041838 */
[----:B------:R-:W3:Y:S01]  /*b180*/  LDSM.16.MT88.4 R12, [R206+0xa000] ;  /* 0x00a00000ce0c783b */ /* 0x000ee20000004200 */
[----:B------:R-:W-:-:S02]  /*b190*/  IMAD.MOV.U32 R52, RZ, RZ, R194 ;  /* 0x000000ffff347224 */ /* 0x000fc400078e00c2 */
[----:B------:R-:W-:Y:S01]  /*b1a0*/  IMAD.MOV.U32 R193, RZ, RZ, R209 ;  /* 0x000000ffffc17224 */ /* 0x000fe200078e00d1 */
[----:B------:R1:W5:Y:S01]  /*b1b0*/  LDL.LU R210, [R1+0x128] ;  /* 0x0001280001d27983 */ /* 0x0003620000300800 */
[----:B------:R-:W-:Y:S02]  /*b1c0*/  IMAD.MOV.U32 R55, RZ, RZ, R94 ;  /* 0x000000ffff377224 */ /* 0x000fe400078e005e */
[----:B------:R-:W-:Y:S01]  /*b1d0*/  IMAD.MOV.U32 R194, RZ, RZ, R208 ;  /* 0x000000ffffc27224 */ /* 0x000fe200078e00d0 */
[----:B------:R1:W5:Y:S01]  /*b1e0*/  LDL.LU R209, [R1+0x124] ;  /* 0x0001240001d17983 */ /* 0x0003620000300800 */
[----:B------:R-:W-:Y:S01]  /*b1f0*/  IMAD.MOV.U32 R195, RZ, RZ, R188 ;  /* 0x000000ffffc37224 */ /* 0x000fe200078e00bc */
[----:B------:R-:W-:Y:S01]  /*b200*/  MOV R188, R207 ;  /* 0x000000cf00bc7202 */ /* 0x000fe20000000f00 */
        /* <DEDUP_REMOVED lines=11> */
[----:B------:R-:W-:-:S03]  /*b2c0*/  IMAD.MOV.U32 R197, RZ, RZ, R138 ;  /* 0x000000ffffc57224 */ /* 0x000fc600078e008a */
[----:B------:R1:W5:Y:S01]  /*b2d0*/  LDL.LU R200, [R1+0x110] ;  /* 0x0001100001c87983 */ /* 0x0003620000300800 */
[----:B------:R-:W-:-:S03]  /*b2e0*/  IMAD.MOV.U32 R224, RZ, RZ, R137 ;  /* 0x000000ffffe07224 */ /* 0x000fc600078e0089 */
[----:B------:R1:W5:Y:S01]  /*b2f0*/  LDL.LU R139, [R1+0x10c] ;  /* 0x00010c00018b7983 */ /* 0x0003620000300800 */
[----:B------:R-:W-:-:S03]  /*b300*/  IMAD.MOV.U32 R225, RZ, RZ, R136 ;  /* 0x000000ffffe17224 */ /* 0x000fc600078e0088 */
[----:B------:R1:W5:Y:S04]  /*b310*/  LDL.LU R138, [R1+0x108] ;  /* 0x00010800018a7983 */ /* 0x0003680000300800 */
[----:B------:R1:W5:Y:S04]  /*b320*/  LDL.LU R137, [R1+0x104] ;  /* 0x0001040001897983 */ /* 0x0003680000300800 */
[----:B------:R1:W5:Y:S01]  /*b330*/  LDL.LU R136, [R1+0x100] ;  /* 0x0001000001887983 */ /* 0x0003620000300800 */
[----:B------:R-:W-:Y:S01]  /*b340*/  @!P6 PRMT R28, R54, 0x5410, RZ ;  /* 0x00005410361ce816 */ /* 0x000fe200000000ff */
[----:B------:R-:W-:Y:S01]  /*b350*/  IMAD.MOV.U32 R54, RZ, RZ, R95 ;  /* 0x000000ffff367224 */ /* 0x000fe200078e005f */
[----:B---3--:R-:W-:Y:S08]  /*b360*/  HMMA.16816.F32.BF16 R56, R4, R14, R100 ;  /* 0x0000000e0438723c */ /* 0x008ff00000041864 */
[-C--:B------:R-:W-:Y:S08]  /*b370*/  HMMA.16816.F32.BF16 R44, R8, R12.reuse, R52 ;  /* 0x0000000c082c723c */ /* 0x080ff00000041834 */
[----:B------:R-:W-:Y:S08]  /*b380*/  HMMA.16816.F32.BF16 R52, R4, R12, R84 ;  /* 0x0000000c0434723c */ /* 0x000ff00000041854 */
[----:B------:R-:W-:Y:S01]  /*b390*/  HMMA.16816.F32.BF16 R60, R8, R14, R60 ;  /* 0x0000000e083c723c */ /* 0x000fe2000004183c */
[----:B--2---:R-:W2:Y:S01]  /*b3a0*/  LDSM.16.MT88.4 R12, [R205+0xa000] ;  /* 0x00a00000cd0c783b */ /* 0x004ea20000004200 */
[----:B------:R-:W-:-:S02]  /*b3b0*/  IMAD.MOV.U32 R248, RZ, RZ, R217 ;  /* 0x000000fffff87224 */ /* 0x000fc400078e00d9 */
[----:B------:R-:W-:Y:S02]  /*b3c0*/  IMAD.MOV.U32 R250, RZ, RZ, R216 ;  /* 0x000000fffffa7224 */ /* 0x000fe400078e00d8 */
[----:B------:R-:W-:Y:S02]  /*b3d0*/  IMAD.MOV.U32 R216, RZ, RZ, R199 ;  /* 0x000000ffffd87224 */ /* 0x000fe400078e00c7 */
[----:B------:R-:W-:Y:S02]  /*b3e0*/  IMAD.MOV.U32 R217, RZ, RZ, R198 ;  /* 0x000000ffffd97224 */ /* 0x000fe400078e00c6 */
[----:B------:R-:W-:Y:S02]  /*b3f0*/  IMAD.MOV.U32 R198, RZ, RZ, R71 ;  /* 0x000000ffffc67224 */ /* 0x000fe400078e0047 */
[----:B------:R-:W-:Y:S02]  /*b400*/  IMAD.MOV.U32 R199, RZ, RZ, R70 ;  /* 0x000000ffffc77224 */ /* 0x000fe400078e0046 */
[----:B------:R-:W-:Y:S01]  /*b410*/  IMAD.MOV.U32 R95, RZ, RZ, R77 ;  /* 0x000000ffff5f7224 */ /* 0x000fe200078e004d */
[-C--:B--2---:R-:W-:Y:S08]  /*b420*/  HMMA.16816.F32.BF16 R68, R8, R12.reuse, R72 ;  /* 0x0000000c0844723c */ /* 0x084ff00000041848 */
[C---:B------:R-:W-:Y:S07]  /*b430*/  HMMA.16816.F32.BF16 R72, R4.reuse, R12, R112 ;  /* 0x0000000c0448723c */ /* 0x040fee0000041870 */
[----:B------:R-:W-:Y:S01]  /*b440*/  IMAD.MOV.U32 R112, RZ, RZ, R76 ;  /* 0x000000ffff707224 */ /* 0x000fe200078e004c */
[----:B------:R-:W-:Y:S01]  /*b450*/  MOV R113, R83 ;  /* 0x0000005300717202 */ /* 0x000fe20000000f00 */
[----:B------:R-:W-:Y:S01]  /*b460*/  IMAD.MOV.U32 R114, RZ, RZ, R82 ;  /* 0x000000ffff727224 */ /* 0x000fe200078e0052 */
[----:B------:R-:W-:Y:S01]  /*b470*/  HMMA.16816.F32.BF16 R76, R4, R14, R116 ;  /* 0x0000000e044c723c */ /* 0x000fe20000041874 */
[----:B------:R-:W-:-:S07]  /*b480*/  IMAD.MOV.U32 R115, RZ, RZ, R81 ;  /* 0x000000ffff737224 */ /* 0x000fce00078e0051 */
[C---:B------:R-:W-:Y:S01]  /*b490*/  HMMA.16816.F32.BF16 R80, R8.reuse, R14, R192 ;  /* 0x0000000e0850723c */ /* 0x040fe200000418c0 */
[----:B------:R-:W2:Y:S07]  /*b4a0*/  LDSM.16.MT88.4 R12, [R201+0xb000] ;  /* 0x00b00000c90c783b */ /* 0x000eae0000004200 */
[-C--:B--2---:R-:W-:Y:S08]  /*b4b0*/  HMMA.16816.F32.BF16 R192, R8, R12.reuse, R92 ;  /* 0x0000000c08c0723c */ /* 0x084ff0000004185c */
[C---:B------:R-:W-:Y:S01]  /*b4c0*/  HMMA.16816.F32.BF16 R84, R4.reuse, R12, R140 ;  /* 0x0000000c0454723c */ /* 0x040fe2000004188c */
[----:B------:R-:W-:Y:S01]  /*b4d0*/  IMAD.WIDE.U32 R2, R20, -0x2daee0ad, RZ ;  /* 0xd2511f5314027825 */ /* 0x000fe200078e00ff */
[----:B------:R-:W-:Y:S06]  /*b4e0*/  LDSM.16.MT88.4 R140, [R203+0xa800] ;  /* 0x00a80000cb8c783b */ /* 0x000fec0000004200 */
[-C--:B------:R-:W-:Y:S08]  /*b4f0*/  HMMA.16816.F32.BF16 R92, R4, R14.reuse, R148 ;  /* 0x0000000e045c723c */ /* 0x080ff00000041894 */
[----:B------:R-:W-:Y:S01]  /*b500*/  HMMA.16816.F32.BF16 R188, R8, R14, R188 ;  /* 0x0000000e08bc723c */ /* 0x000fe200000418bc */
[----:B------:R-:W2:Y:S01]  /*b510*/  LDSM.16.MT88.4 R12, [R203+0xb000] ;  /* 0x00b00000cb0c783b */ /* 0x000ea20000004200 */
[----:B------:R-:W-:-:S03]  /*b520*/  LOP3.LUT R0, R3, UR16, R22, 0x96, !PT ;  /* 0x0000001003007c12 */ /* 0x000fc6000f8e9616 */
[----:B------:R-:W-:Y:S03]  /*b530*/  LDSM.16.MT88.4 R148, [R201+0xa800] ;  /* 0x00a80000c994783b */ /* 0x000fe60000004200 */
[-C--:B--2---:R-:W-:Y:S08]  /*b540*/  HMMA.16816.F32.BF16 R216, R8, R12.reuse, R216 ;  /* 0x0000000c08d8723c */ /* 0x084ff000000418d8 */
[C---:B------:R-:W-:Y:S08]  /*b550*/  HMMA.16816.F32.BF16 R88, R4.reuse, R12, R88 ;  /* 0x0000000c0458723c */ /* 0x040ff00000041858 */
[-C--:B------:R-:W-:Y:S08]  /*b560*/  HMMA.16816.F32.BF16 R100, R4, R14.reuse, R228 ;  /* 0x0000000e0464723c */ /* 0x080ff000000418e4 */
[----:B------:R-:W-:Y:S01]  /*b570*/  HMMA.16816.F32.BF16 R196, R8, R14, R196 ;  /* 0x0000000e08c4723c */ /* 0x000fe200000418c4 */
[----:B------:R-:W2:Y:S01]  /*b580*/  LDSM.16.MT88.4 R12, [R205+0xb000] ;  /* 0x00b00000cd0c783b */ /* 0x000ea20000004200 */
[----:B------:R-:W-:-:S04]  /*b590*/  LOP3.LUT R3, R2, 0xffff, RZ, 0xc0, !PT ;  /* 0x0000ffff02037812 */ /* 0x000fc800078ec0ff */
[----:B------:R-:W-:Y:S02]  /*b5a0*/  SHF.R.U32.HI R3, RZ, 0x8, R3 ;  /* 0x00000008ff037819 */ /* 0x000fe40000011603 */
[C---:B------:R-:W-:Y:S08]  /*b5b0*/  HMMA.16816.F32.BF16 R104, R4.reuse, R16, R104 ;  /* 0x000000100468723c */ /* 0x040ff00000041868 */
[----:B------:R-:W-:Y:S08]  /*b5c0*/  HMMA.16816.F32.BF16 R108, R4, R18, R108 ;  /* 0x00000012046c723c */ /* 0x000ff0000004186c */
[C---:B------:R-:W-:Y:S08]  /*b5d0*/  HMMA.16816.F32.BF16 R224, R8.reuse, R16, R224 ;  /* 0x0000001008e0723c */ /* 0x040ff000000418e0 */
[----:B------:R-:W-:Y:S01]  /*b5e0*/  HMMA.16816.F32.BF16 R16, R8, R18, R112 ;  /* 0x000000120810723c */ /* 0x000fe20000041870 */
[----:B------:R-:W-:Y:S07]  /*b5f0*/  LDSM.16.MT88.4 R112, [R206+0xb800] ;  /* 0x00b80000ce70783b */ /* 0x000fee0000004200 */
[C---:B--2---:R-:W-:Y:S08]  /*b600*/  HMMA.16816.F32.BF16 R120, R4.reuse, R12, R120 ;  /* 0x0000000c0478723c */ /* 0x044ff00000041878 */
[----:B------:R-:W-:Y:S07]  /*b610*/  HMMA.16816.F32.BF16 R116, R4, R14, R124 ;  /* 0x0000000e0474723c */ /* 0x000fee000004187c */
[----:B------:R-:W-:Y:S01]  /*b620*/  LOP3.LUT R4, R2, 0xff, RZ, 0xc0, !PT ;  /* 0x000000ff02047812 */ /* 0x000fe200078ec0ff */
[----:B------:R-:W-:Y:S01]  /*b630*/  HMMA.16816.F32.BF16 R220, R8, R12, R220 ;  /* 0x0000000c08dc723c */ /* 0x000fe200000418dc */
[----:B------:R-:W-:-:S02]  /*b640*/  SHF.R.U32.HI R6, RZ, 0x10, R2 ;  /* 0x00000010ff067819 */ /* 0x000fc40000011602 */
[----:B------:R-:W-:Y:S02]  /*b650*/  SHF.R.U32.HI R7, RZ, 0x18, R2 ;  /* 0x00000018ff077819 */ /* 0x000fe40000011602 */
[----:B------:R-:W-:-:S03]  /*b660*/  SHF.R.U32.HI R2, RZ, 0x10, R0 ;  /* 0x00000010ff027819 */ /* 0x000fc60000011600 */
[----:B------:R-:W-:Y:S01]  /*b670*/  HMMA.16816.F32.BF16 R12, R8, R14, R248 ;  /* 0x0000000e080c723c */ /* 0x000fe200000418f8 */
[----:B------:R-:W-:-:S06]  /*b680*/  LOP3.LUT R2, R2, 0xff, RZ, 0xc0, !PT ;  /* 0x000000ff02027812 */ /* 0x000fcc00078ec0ff */
[----:B------:R-:W-:Y:S02]  /*b690*/  PRMT R8, R4, 0x5410, R3 ;  /* 0x0000541004087816 */ /* 0x000fe40000000003 */
[C---:B------:R-:W-:Y:S02]  /*b6a0*/  LOP3.LUT R3, R0.reuse, 0xffff, RZ, 0xc0, !PT ;  /* 0x0000ffff00037812 */ /* 0x040fe400078ec0ff */
[----:B------:R-:W-:Y:S02]  /*b6b0*/  SHF.R.U32.HI R4, RZ, 0x18, R0 ;  /* 0x00000018ff047819 */ /* 0x000fe40000011600 */
[----:B------:R-:W-:Y:S02]  /*b6c0*/  LOP3.LUT R5, R0, 0xff, RZ, 0xc0, !PT ;  /* 0x000000ff00057812 */ /* 0x000fe400078ec0ff */
[----:B------:R-:W-:Y:S02]  /*b6d0*/  SHF.R.U32.HI R3, RZ, 0x8, R3 ;  /* 0x00000008ff037819 */ /* 0x000fe40000011603 */
[----:B------:R-:W-:-:S02]  /*b6e0*/  LOP3.LUT R0, R6, 0xff, RZ, 0xc0, !PT ;  /* 0x000000ff06007812 */ /* 0x000fc400078ec0ff */
[----:B------:R-:W-:Y:S02]  /*b6f0*/  PRMT R2, R2, 0x5410, R4 ;  /* 0x0000541002027816 */ /* 0x000fe40000000004 */
[----:B------:R-:W-:Y:S02]  /*b700*/  PRMT R3, R5, 0x5410, R3 ;  /* 0x0000541005037816 */ /* 0x000fe40000000003 */
[----:B------:R-:W-:Y:S01]  /*b710*/  PRMT R6, R0, 0x5410, R7 ;  /* 0x0000541000067816 */ /* 0x000fe20000000007 */
[--C-:B------:R-:W-:Y:S02]  /*b720*/  HSET2.LE.AND R2, R2, R65.reuse, PT ;  /* 0x0000004102027233 */ /* 0x100fe40003803000 */
[--C-:B------:R-:W-:Y:S02]  /*b730*/  HSET2.LE.AND R0, R8, R65.reuse, PT ;  /* 0x0000004108007233 */ /* 0x100fe40003803000 */
[----:B------:R-:W-:Y:S01]  /*b740*/  HSET2.LE.AND R3, R3, R65, PT ;  /* 0x0000004103037233 */ /* 0x000fe20003803000 */
[----:B------:R-:W-:-:S02]  /*b750*/  LOP3.LUT R125, R2, R50, RZ, 0xc0, !PT ;  /* 0x00000032027d7212 */ /* 0x000fc400078ec0ff */
[----:B------:R-:W-:Y:S02]  /*b760*/  LOP3.LUT R126, R0, R49, RZ, 0xc0, !PT ;  /* 0x00000031007e7212 */ /* 0x000fe400078ec0ff */
[----:B------:R-:W2:Y:S01]  /*b770*/  LDSM.16.MT88.4 R48, [R206+0xa800] ;  /* 0x00a80000ce30783b */ /* 0x000ea20000004200 */
[----:B------:R-:W-:Y:S01]  /*b780*/  HSET2.LE.AND R4, R6, R65, PT ;  /* 0x0000004106047233 */ /* 0x000fe20003803000 */
[----:B------:R-:W-:Y:S02]  /*b790*/  LOP3.LUT R124, R3, R64, RZ, 0xc0, !PT ;  /* 0x00000040037c7212 */ /* 0x000fe400078ec0ff */
[----:B------:R-:W3:Y:S02]  /*b7a0*/  LDSM.16.MT88.4 R64, [R205+0xa800] ;  /* 0x00a80000cd40783b */ /* 0x000ee40000004200 */
[----:B------:R-:W-:Y:S01]  /*b7b0*/  LOP3.LUT R127, R4, R96, RZ, 0xc0, !PT ;  /* 0x00000060047f7212 */ /* 0x000fe200078ec0ff */
[-C--:B------:R-:W-:Y:S01]  /*b7c0*/  HMMA.16816.F32.BF16 R152, R128, R148.reuse, R152 ;  /* 0x000000948098723c */ /* 0x080fe20000041898 */
[----:B------:R-:W-:Y:S01]  /*b7d0*/  IMAD.MOV.U32 R251, RZ, RZ, R99 ;  /* 0x000000fffffb7224 */ /* 0x000fe200078e0063 */
[----:B------:R-:W-:Y:S06]  /*b7e0*/  LDSM.16.MT88.4 R4, [R205+0xb800] ;  /* 0x00b80000cd04783b */ /* 0x000fec0000004200 */
[----:B------:R-:W-:Y:S01]  /*b7f0*/  HMMA.16816.F32.BF16 R168, R124, R148, R168 ;  /* 0x000000947ca8723c */ /* 0x000fe200000418a8 */
[----:B------:R-:W-:-:S07]  /*b800*/  IMAD.MOV.U32 R250, RZ, RZ, R98 ;  /* 0x000000fffffa7224 */ /* 0x000fce00078e0062 */
[-C--:B------:R-:W-:Y:S01]  /*b810*/  HMMA.16816.F32.BF16 R164, R124, R150.reuse, R164 ;  /* 0x000000967ca4723c */ /* 0x080fe200000418a4 */
[----:B------:R-:W-:Y:S02]  /*b820*/  IMAD.MOV.U32 R249, RZ, RZ, R97 ;  /* 0x000000fffff97224 */ /* 0x000fe400078e0061 */
[----:B------:R-:W-:Y:S05]  /*b830*/  LDSM.16.MT88.4 R96, [R203+0xb800] ;  /* 0x00b80000cb60783b */ /* 0x000fea0000004200 */
[C---:B------:R-:W-:Y:S08]  /*b840*/  HMMA.16816.F32.BF16 R148, R128.reuse, R150, R36 ;  /* 0x000000968094723c */ /* 0x040ff00000041824 */
[-C--:B------:R-:W-:Y:S08]  /*b850*/  HMMA.16816.F32.BF16 R144, R128, R140.reuse, R144 ;  /* 0x0000008c8090723c */ /* 0x080ff00000041890 */
[C---:B------:R-:W-:Y:S08]  /*b860*/  HMMA.16816.F32.BF16 R160, R124.reuse, R140, R160 ;  /* 0x0000008c7ca0723c */ /* 0x040ff000000418a0 */
        /* <DEDUP_REMOVED lines=17> */
[----:B------:R3:W-:Y:S04]  /*b980*/  STG.E.U16 [R30.64+-0x2e], R134 ;  /* 0xffffd2861e007986 */ /* 0x0007e8000c10151c */
        /* <DEDUP_REMOVED lines=17> */
[----:B--2---:R-:W-:Y:S01]  /*baa0*/  HMMA.16816.F32.BF16 R76, R124, R82, R92 ;  /* 0x000000527c4c723c */ /* 0x004fe2000004185c */
[----:B------:R-:W-:-:S02]  /*bab0*/  FADD.FTZ R0, R239, R233 ;  /* 0x000000e9ef007221 */ /* 0x000fc40000010000 */
[----:B------:R-:W-:Y:S02]  /*bac0*/  FADD.FTZ R3, R249, R187 ;  /* 0x000000bbf9037221 */ /* 0x000fe40000010000 */
[----:B------:R-:W-:Y:S01]  /*bad0*/  FADD.FTZ R239, R252, R186 ;  /* 0x000000bafcef7221 */ /* 0x000fe20000010000 */
[----:B------:R-:W-:Y:S02]  /*bae0*/  IADD3 R252, P1, R24, -0x80, RZ ;  /* 0xffffff8018fc7810 */ /* 0x000fe40007f3e0ff */
[----:B------:R-:W-:Y:S01]  /*baf0*/  HMMA.16816.F32.BF16 R72, R124, R80, R84 ;  /* 0x000000507c48723c */ /* 0x000fe20000041854 */
[----:B------:R-:W-:Y:S02]  /*bb00*/  FADD.FTZ R2, R238, R2 ;  /* 0x00000002ee027221 */ /* 0x000fe40000010000 */
[----:B------:R-:W-:Y:S02]  /*bb10*/  FADD.FTZ R0, R235, R0 ;  /* 0x00000000eb007221 */ /* 0x000fe40000010000 */
[----:B------:R-:W-:-:S03]  /*bb20*/  FADD.FTZ R3, R250, R3 ;  /* 0x00000003fa037221 */ /* 0x000fc60000010000 */
[----:B------:R-:W-:Y:S01]  /*bb30*/  HMMA.16816.F32.BF16 R88, R124, R96, R88 ;  /* 0x000000607c58723c */ /* 0x000fe20000041858 */
[----:B------:R-:W-:Y:S01]  /*bb40*/  FADD.FTZ R239, R245, R239 ;  /* 0x000000eff5ef7221 */ /* 0x000fe20000010000 */
[----:B------:R-:W-:-:S06]  /*bb50*/  IADD3.X R249, R25, -0x1, RZ, P1, !PT ;  /* 0xffffffff19f97810 */ /* 0x000fcc0000ffe4ff */
[----:B------:R-:W-:Y:S01]  /*bb60*/  HMMA.16816.F32.BF16 R92, R124, R98, R100 ;  /* 0x000000627c5c723c */ /* 0x000fe20000041864 */
[----:B------:R-:W-:-:S07]  /*bb70*/  FADD.FTZ R241, R241, R2 ;  /* 0x00000002f1f17221 */ /* 0x000fce0000010000 */
[----:B------:R-:W-:Y:S01]  /*bb80*/  HMMA.16816.F32.BF16 R104, R124, R112, R104 ;  /* 0x000000707c68723c */ /* 0x000fe20000041868 */
[----:B------:R-:W-:-:S07]  /*bb90*/  FADD.FTZ R244, R244, R0 ;  /* 0x00000000f4f47221 */ /* 0x000fce0000010000 */
[----:B------:R-:W-:Y:S01]  /*bba0*/  HMMA.16816.F32.BF16 R108, R124, R114, R108 ;  /* 0x000000727c6c723c */ /* 0x000fe2000004186c */
[----:B------:R-:W-:-:S07]  /*bbb0*/  FADD.FTZ R235, R251, R3 ;  /* 0x00000003fbeb7221 */ /* 0x000fce0000010000 */
[----:B------:R-:W-:Y:S01]  /*bbc0*/  HMMA.16816.F32.BF16 R120, R124, R4, R120 ;  /* 0x000000047c78723c */ /* 0x000fe20000041878 */
[----:B---3--:R-:W-:Y:S02]  /*bbd0*/  IMAD.MOV.U32 R134, RZ, RZ, R215 ;  /* 0x000000ffff867224 */ /* 0x008fe400078e00d7 */
[----:B------:R-:W-:-:S05]  /*bbe0*/  IMAD.MOV.U32 R135, RZ, RZ, R214 ;  /* 0x000000ffff877224 */ /* 0x000fca00078e00d6 */
[----:B------:R-:W-:Y:S01]  /*bbf0*/  HMMA.16816.F32.BF16 R124, R124, R6, R116 ;  /* 0x000000067c7c723c */ /* 0x000fe20000041874 */
[----:B----4-:R-:W-:Y:S02]  /*bc00*/  IMAD.MOV.U32 R132, RZ, RZ, R213 ;  /* 0x000000ffff847224 */ /* 0x010fe400078e00d5 */
[----:B------:R-:W-:-:S05]  /*bc10*/  IMAD.MOV.U32 R133, RZ, RZ, R232 ;  /* 0x000000ffff857224 */ /* 0x000fca00078e00e8 */
        /* <DEDUP_REMOVED lines=67> */
[----:B------:R2:W-:Y:S04]  /*c050*/  @!P2 LDGSTS.E.BYPASS.LTC128B.128 [R212+0xb800], [R4.64+0x80] ;  /* 0x0b80008004d4afae */ /* 0x0005e8000b901d5c */
[----:B------:R-:W-:Y:S04]  /*c060*/  LDSM.16.M88.4 R132, [R200+0x8000] ;  /* 0x00800000c884783b */ /* 0x000fe80000000200 */
[----:B------:R-:W-:Y:S04]  /*c070*/  LDSM.16.M88.4 R20, [R200+0x8800] ;  /* 0x00880000c814783b */ /* 0x000fe80000000200 */
[----:B------:R-:W-:Y:S04]  /*c080*/  LDSM.16.M88.4 R176, [R211] ;  /* 0x00000000d3b0783b */ /* 0x000fe80000000200 */
[----:B------:R-:W3:Y:S04]  /*c090*/  LDSM.16.M88.4 R12, [R202] ;  /* 0x00000000ca0c783b */ /* 0x000ee80000000200 */
[----:B-1----:R-:W1:Y:S04]  /*c0a0*/  LDSM.16.M88.4 R8, [R202+0x2000] ;  /* 0x00200000ca08783b */ /* 0x002e680000000200 */
[----:B------:R-:W-:Y:S04]  /*c0b0*/  LDSM.16.M88.4 R180, [R211+0x800] ;  /* 0x00080000d3b4783b */ /* 0x000fe80000000200 */
[----:B--2---:R-:W2:Y:S04]  /*c0c0*/  LDSM.16.M88.4 R4, [R204+0x2000] ;  /* 0x00200000cc04783b */ /* 0x004ea80000000200 */
[----:B------:R-:W4:Y:S04]  /*c0d0*/  LDSM.16.M88.4 R16, [R204] ;  /* 0x00000000cc10783b */ /* 0x000f280000000200 */
[----:B------:R-:W0:Y:S01]  /*c0e0*/  LDGDEPBAR ;  /* 0x00000000000079af */ /* 0x000e220000000000 */
[----:B---3--:R-:W-:Y:S08]  /*c0f0*/  HMMA.16816.F32.BF16 R192, R12, R132, RZ ;  /* 0x000000840cc0723c */ /* 0x008ff000000418ff */
[C---:B-1----:R-:W-:Y:S08]  /*c100*/  HMMA.16816.F32.BF16 R184, R8.reuse, R134, RZ ;  /* 0x0000008608b8723c */ /* 0x042ff000000418ff */
[C---:B------:R-:W-:Y:S08]  /*c110*/  HMMA.16816.F32.BF16 R188, R8.reuse, R132, RZ ;  /* 0x0000008408bc723c */ /* 0x040ff000000418ff */
[C---:B------:R-:W-:Y:S08]  /*c120*/  HMMA.16816.F32.BF16 R172, R8.reuse, R20, RZ ;  /* 0x0000001408ac723c */ /* 0x040ff000000418ff */
[----:B------:R-:W-:Y:S08]  /*c130*/  HMMA.16816.F32.BF16 R8, R8, R22, RZ ;  /* 0x000000160808723c */ /* 0x000ff000000418ff */
[----:B--2---:R-:W-:Y:S08]  /*c140*/  HMMA.16816.F32.BF16 R196, R4, R178, R184 ;  /* 0x000000b204c4723c */ /* 0x004ff000000418b8 */
[C---:B------:R-:W-:Y:S08]  /*c150*/  HMMA.16816.F32.BF16 R184, R12.reuse, R134, RZ ;  /* 0x000000860cb8723c */ /* 0x040ff000000418ff */
[----:B------:R-:W-:Y:S08]  /*c160*/  HMMA.16816.F32.BF16 R132, R12, R20, RZ ;  /* 0x000000140c84723c */ /* 0x000ff000000418ff */
[C---:B------:R-:W-:Y:S08]  /*c170*/  HMMA.16816.F32.BF16 R228, R4.reuse, R176, R188 ;  /* 0x000000b004e4723c */ /* 0x040ff000000418bc */
[C---:B------:R-:W-:Y:S01]  /*c180*/  HMMA.16816.F32.BF16 R220, R4.reuse, R180, R172 ;  /* 0x000000b404dc723c */ /* 0x040fe200000418ac */
[----:B------:R-:W-:Y:S07]  /*c190*/  LDSM.16.M88.4 R172, [R209+0x8800] ;  /* 0x00880000d1ac783b */ /* 0x000fee0000000200 */
[----:B------:R-:W-:Y:S01]  /*c1a0*/  HMMA.16816.F32.BF16 R224, R4, R182, R8 ;  /* 0x000000b604e0723c */ /* 0x000fe20000041808 */
[----:B------:R-:W1:Y:S04]  /*c1b0*/  LDSM.16.M88.4 R4, [R210+0x2000] ;  /* 0x00200000d204783b */ /* 0x000e680000000200 */
[----:B------:R-:W-:Y:S03]  /*c1c0*/  LDSM.16.M88.4 R8, [R210] ;  /* 0x00000000d208783b */ /* 0x000fe60000000200 */
[----:B------:R-:W-:Y:S01]  /*c1d0*/  HMMA.16816.F32.BF16 R12, R12, R22, RZ ;  /* 0x000000160c0c723c */ /* 0x000fe200000418ff */
[----:B------:R-:W2:Y:S07]  /*c1e0*/  LDSM.16.M88.4 R20, [R209+0x8000] ;  /* 0x00800000d114783b */ /* 0x000eae0000000200 */
[C---:B----4-:R-:W-:Y:S08]  /*c1f0*/  HMMA.16816.F32.BF16 R192, R16.reuse, R176, R192 ;  /* 0x000000b010c0723c */ /* 0x050ff000000418c0 */
[C---:B------:R-:W-:Y:S01]  /*c200*/  HMMA.16816.F32.BF16 R248, R16.reuse, R180, R132 ;  /* 0x000000b410f8723c */ /* 0x040fe20000041884 */
[----:B------:R-:W-:Y:S07]  /*c210*/  LDSM.16.M88.4 R132, [R207] ;  /* 0x00000000cf84783b */ /* 0x000fee0000000200 */
[C---:B------:R-:W-:Y:S01]  /*c220*/  HMMA.16816.F32.BF16 R216, R16.reuse, R178, R184 ;  /* 0x000000b210d8723c */ /* 0x040fe200000418b8 */
[----:B------:R-:W-:Y:S07]  /*c230*/  LDSM.16.M88.4 R176, [R207+0x800] ;  /* 0x00080000cfb0783b */ /* 0x000fee0000000200 */
[----:B------:R-:W-:Y:S01]  /*c240*/  HMMA.16816.F32.BF16 R188, R16, R182, R12 ;  /* 0x000000b610bc723c */ /* 0x000fe2000004180c */
[----:B------:R-:W3:Y:S07]  /*c250*/  LDSM.16.M88.4 R12, [R208] ;  /* 0x00000000d00c783b */ /* 0x000eee0000000200 */
[C---:B-1----:R-:W-:Y:S08]  /*c260*/  HMMA.16816.F32.BF16 R220, R4.reuse, R172, R220 ;  /* 0x000000ac04dc723c */ /* 0x042ff000000418dc */
[C---:B--2---:R-:W-:Y:S08]  /*c270*/  HMMA.16816.F32.BF16 R184, R4.reuse, R20, R228 ;  /* 0x0000001404b8723c */ /* 0x044ff000000418e4 */
[C---:B------:R-:W-:Y:S08]  /*c280*/  HMMA.16816.F32.BF16 R196, R4.reuse, R22, R196 ;  /* 0x0000001604c4723c */ /* 0x040ff000000418c4 */
[----:B------:R-:W-:Y:S01]  /*c290*/  HMMA.16816.F32.BF16 R180, R4, R174, R224 ;  /* 0x000000ae04b4723c */ /* 0x000fe200000418e0 */
[----:B------:R-:W1:Y:S07]  /*c2a0*/  LDSM.16.M88.4 R4, [R208+0x2000] ;  /* 0x00200000d004783b */ /* 0x000e6e0000000200 */
[C---:B------:R-:W-:Y:S08]  /*c2b0*/  HMMA.16816.F32.BF16 R16, R8.reuse, R20, R192 ;  /* 0x000000140810723c */ /* 0x040ff000000418c0 */
[C---:B------:R-:W-:Y:S01]  /*c2c0*/  HMMA.16816.F32.BF16 R228, R8.reuse, R22, R216 ;  /* 0x0000001608e4723c */ /* 0x040fe200000418d8 */
[----:B------:R-:W-:Y:S07]  /*c2d0*/  LDSM.16.M88.4 R20, [R200+0x9800] ;  /* 0x00980000c814783b */ /* 0x000fee0000000200 */
[C---:B------:R-:W-:Y:S08]  /*c2e0*/  HMMA.16816.F32.BF16 R224, R8.reuse, R172, R248 ;  /* 0x000000ac08e0723c */ /* 0x040ff000000418f8 */
[----:B------:R-:W-:Y:S01]  /*c2f0*/  HMMA.16816.F32.BF16 R188, R8, R174, R188 ;  /* 0x000000ae08bc723c */ /* 0x000fe200000418bc */
[----:B------:R-:W-:Y:S07]  /*c300*/  LDSM.16.M88.4 R8, [R202+0x4000] ;  /* 0x00400000ca08783b */ /* 0x000fee0000000200 */
[-C--:B---3--:R-:W-:Y:S01]  /*c310*/  HMMA.16816.F32.BF16 R172, R12, R132.reuse, R16 ;  /* 0x000000840cac723c */ /* 0x088fe20000041810 */
[----:B------:R-:W2:Y:S07]  /*c320*/  LDSM.16.M88.4 R16, [R200+0x9000] ;  /* 0x00900000c810783b */ /* 0x000eae0000000200 */
[C---:B-1----:R-:W-:Y:S08]  /*c330*/  HMMA.16816.F32.BF16 R184, R4.reuse, R132, R184 ;  /* 0x0000008404b8723c */ /* 0x042ff000000418b8 */
[C---:B------:R-:W-:Y:S08]  /*c340*/  HMMA.16816.F32.BF16 R192, R4.reuse, R134, R196 ;  /* 0x0000008604c0723c */ /* 0x040ff000000418c4 */
[C---:B------:R-:W-:Y:S08]  /*c350*/  HMMA.16816.F32.BF16 R216, R4.reuse, R176, R220 ;  /* 0x000000b004d8723c */ /* 0x040ff000000418dc */
[-C--:B------:R-:W-:Y:S01]  /*c360*/  HMMA.16816.F32.BF16 R180, R4, R178.reuse, R180 ;  /* 0x000000b204b4723c */ /* 0x080fe200000418b4 */
[----:B------:R-:W1:Y:S07]  /*c370*/  LDSM.16.M88.4 R4, [R202+0x6000] ;  /* 0x00600000ca04783b */ /* 0x000e6e0000000200 */
[C---:B------:R-:W-:Y:S08]  /*c380*/  HMMA.16816.F32.BF16 R196, R12.reuse, R178, R188 ;  /* 0x000000b20cc4723c */ /* 0x040ff000000418bc */
[C---:B------:R-:W-:Y:S01]  /*c390*/  HMMA.16816.F32.BF16 R228, R12.reuse, R134, R228 ;  /* 0x000000860ce4723c */ /* 0x040fe200000418e4 */
[----:B------:R-:W-:Y:S07]  /*c3a0*/  LDSM.16.M88.4 R132, [R211+0x1000] ;  /* 0x00100000d384783b */ /* 0x000fee0000000200 */
[----:B------:R-:W-:Y:S01]  /*c3b0*/  HMMA.16816.F32.BF16 R220, R12, R176, R224 ;  /* 0x000000b00cdc723c */ /* 0x000fe200000418e0 */
[----:B------:R-:W-:Y:S04]  /*c3c0*/  LDSM.16.M88.4 R176, [R211+0x1800] ;  /* 0x00180000d3b0783b */ /* 0x000fe80000000200 */
[----:B------:R-:W3:Y:S03]  /*c3d0*/  LDSM.16.M88.4 R12, [R204+0x4000] ;  /* 0x00400000cc0c783b */ /* 0x000ee60000000200 */
[C---:B--2---:R-:W-:Y:S08]  /*c3e0*/  HMMA.16816.F32.BF16 R172, R8.reuse, R16, R172 ;  /* 0x0000001008ac723c */ /* 0x044ff000000418ac */
        /* <DEDUP_REMOVED lines=8> */
[----:B------:R-:W-:Y:S01]  /*c470*/  HMMA.16816.F32.BF16 R224, R8, R18, R228 ;  /* 0x0000001208e0723c */ /* 0x000fe200000418e4 */
[----:B------:R-:W2:Y:S07]  /*c480*/  LDSM.16.M88.4 R8, [R210+0x4000] ;  /* 0x00400000d208783b */ /* 0x000eae0000000200 */
[C---:B---3--:R-:W-:Y:S01]  /*c490*/  HMMA.16816.F32.BF16 R16, R12.reuse, R132, R172 ;  /* 0x000000840c10723c */ /* 0x048fe200000418ac */
[----:B------:R-:W3:Y:S07]  /*c4a0*/  LDSM.16.M88.4 R172, [R209+0x9800] ;  /* 0x00980000d1ac783b */ /* 0x000eee0000000200 */
        /* <DEDUP_REMOVED lines=9> */
[----:B------:R-:W-:Y:S07]  /*c540*/  LDSM.16.M88.4 R12, [R208+0x4000] ;  /* 0x00400000d00c783b */ /* 0x000fee0000000200 */
[C---:B--2---:R-:W-:Y:S01]  /*c550*/  HMMA.16816.F32.BF16 R176, R8.reuse, R20, R16 ;  /* 0x0000001408b0723c */ /* 0x044fe20000041810 */
[----:B------:R-:W-:Y:S11]  /*c560*/  LDSM.16.M88.4 R16, [R207+0x1000] ;  /* 0x00100000cf10783b */ /* 0x000ff60000000200 */
[----:B------:R-:W-:Y:S04]  /*c570*/  @!UPT UIADD3 URZ, URZ, URZ, URZ ;  /* 0x0000003f3f3ff290 */ /* 0x000fe8000fffe03f */
[----:B---3--:R-:W-:Y:S08]  /*c580*/  HMMA.16816.F32.BF16 R216, R8, R174, R216 ;  /* 0x000000ae08d8723c */ /* 0x008ff000000418d8 */
[C---:B-1----:R-:W-:Y:S08]  /*c590*/  HMMA.16816.F32.BF16 R196, R4.reuse, R20, R192 ;  /* 0x0000001404c4723c */ /* 0x042ff000000418c0 */
[C---:B------:R-:W-:Y:S08]  /*c5a0*/  HMMA.16816.F32.BF16 R192, R4.reuse, R22, R188 ;  /* 0x0000001604c0723c */ /* 0x040ff000000418bc */
[C---:B------:R-:W-:Y:S08]  /*c5b0*/  HMMA.16816.F32.BF16 R188, R4.reuse, R172, R184 ;  /* 0x000000ac04bc723c */ /* 0x040ff000000418b8 */
[----:B------:R-:W-:Y:S01]  /*c5c0*/  HMMA.16816.F32.BF16 R184, R4, R174, R180 ;  /* 0x000000ae04b8723c */ /* 0x000fe200000418b4 */
[----:B------:R-:W1:Y:S01]  /*c5d0*/  LDSM.16.M88.4 R4, [R208+0x6000] ;  /* 0x00600000d004783b */ /* 0x000e620000000200 */
[----:B------:R-:W-:-:S06]  /*c5e0*/  DEPBAR.LE SB0, 0x0 ;  /* 0x000080000000791a */ /* 0x000fcc0000000000 */
[C---:B------:R-:W-:Y:S08]  /*c5f0*/  HMMA.16816.F32.BF16 R20, R8.reuse, R22, R224 ;  /* 0x000000160814723c */ /* 0x040ff000000418e0 */
[----:B------:R-:W-:Y:S08]  /*c600*/  HMMA.16816.F32.BF16 R180, R8, R172, R220 ;  /* 0x000000ac08b4723c */ /* 0x000ff000000418dc */
[C---:B-1----:R-:W-:Y:S08]  /*c610*/  HMMA.16816.F32.BF16 R172, R4.reuse, R18, R192 ;  /* 0x0000001204ac723c */ /* 0x042ff000000418c0 */
[-C--:B------:R-:W-:Y:S08]  /*c620*/  HMMA.16816.F32.BF16 R196, R4, R16.reuse, R196 ;  /* 0x0000001004c4723c */ /* 0x080ff000000418c4 */
[----:B------:R-:W-:Y:S08]  /*c630*/  HMMA.16816.F32.BF16 R192, R12, R16, R176 ;  /* 0x000000100cc0723c */ /* 0x000ff000000418b0 */
[C---:B------:R-:W-:Y:S08]  /*c640*/  HMMA.16816.F32.BF16 R220, R4.reuse, R132, R188 ;  /* 0x0000008404dc723c */ /* 0x040ff000000418bc */
[----:B------:R-:W-:Y:S01]  /*c650*/  HMMA.16816.F32.BF16 R224, R4, R134, R184 ;  /* 0x0000008604e0723c */ /* 0x000fe200000418b8 */
[----:B------:R-:W1:Y:S07]  /*c660*/  I2F R4, R2 ;  /* 0x0000000200047306 */ /* 0x000e6e0000201400 */
[C---:B------:R-:W-:Y:S01]  /*c670*/  HMMA.16816.F32.BF16 R16, R12.reuse, R18, R20 ;  /* 0x000000120c10723c */ /* 0x040fe20000041814 */
[----:B------:R-:W2:Y:S07]  /*c680*/  I2F R6, R3 ;  /* 0x0000000300067306 */ /* 0x000eae0000201400 */
[----:B------:R-:W-:Y:S01]  /*c690*/  HMMA.16816.F32.BF16 R188, R12, R132, R180 ;  /* 0x000000840cbc723c */ /* 0x000fe200000418b4 */
[----:B-1----:R-:W-:Y:S01]  /*c6a0*/  FFMA.FTZ R8, R4, UR26, R197 ;  /* 0x0000001a04087c23 */ /* 0x002fe200080100c5 */
[----:B------:R-:W-:Y:S01]  /*c6b0*/  IADD3 R2, R0, 0x9, RZ ;  /* 0x0000000900027810 */ /* 0x000fe20007ffe0ff */
[----:B------:R-:W-:-:S02]  /*c6c0*/  FFMA.FTZ R7, R4, UR26, R193 ;  /* 0x0000001a04077c23 */ /* 0x000fc400080100c1 */
[----:B------:R-:W-:Y:S01]  /*c6d0*/  FFMA.FTZ R5, R4, UR26, R195 ;  /* 0x0000001a04057c23 */ /* 0x000fe200080100c3 */
[----:B------:R-:W-:Y:S01]  /*c6e0*/  FSEL R184, R8, -INF , !P0 ;  /* 0xff80000008b87808 */ /* 0x000fe20004000000 */
[----:B------:R-:W-:Y:S01]  /*c6f0*/  FFMA.FTZ R9, R4, UR26, R199 ;  /* 0x0000001a04097c23 */ /* 0x000fe200080100c7 */
[----:B------:R-:W-:Y:S01]  /*c700*/  FSEL R186, R7, -INF , !P4 ;  /* 0xff80000007ba7808 */ /* 0x000fe20006000000 */
[C---:B--2---:R-:W-:Y:S01]  /*c710*/  FFMA.FTZ R8, R6.reuse, UR26, R172 ;  /* 0x0000001a06087c23 */ /* 0x044fe200080100ac */
[----:B------:R-:W-:Y:S01]  /*c720*/  FSEL R178, R5, -INF , !P1 ;  /* 0xff80000005b27808 */ /* 0x000fe20004800000 */
[----:B------:R-:W-:Y:S01]  /*c730*/  HMMA.16816.F32.BF16 R132, R12, R134, R216 ;  /* 0x000000860c84723c */ /* 0x000fe200000418d8 */
[----:B------:R-:W-:Y:S01]  /*c740*/  BAR.SYNC.DEFER_BLOCKING 0x0 ;  /* 0x0000000000007b1d */ /* 0x000fe20000010000 */
[C---:B------:R-:W-:Y:S02]  /*c750*/  ISETP.GE.AND P4, PT, R3.reuse, R137, PT ;  /* 0x000000890300720c */ /* 0x040fe40003f86270 */
[C---:B------:R-:W-:Y:S01]  /*c760*/  ISETP.GE.AND P1, PT, R3.reuse, R139, PT ;  /* 0x0000008b0300720c */ /* 0x040fe20003f26270 */
[C---:B------:R-:W-:Y:S01]  /*c770*/  FFMA.FTZ R7, R6.reuse, UR26, R18 ;  /* 0x0000001a06077c23 */ /* 0x040fe20008010012 */
[----:B------:R-:W-:Y:S01]  /*c780*/  ISETP.GE.AND P0, PT, R3, R138, PT ;  /* 0x0000008a0300720c */ /* 0x000fe20003f06270 */
[----:B------:R-:W1:Y:S01]  /*c790*/  I2F R5, R2 ;  /* 0x0000000200057306 */ /* 0x000e620000201400 */
[----:B------:R-:W-:Y:S01]  /*c7a0*/  FFMA.FTZ R3, R6, UR26, R16 ;  /* 0x0000001a06037c23 */ /* 0x000fe20008010010 */
[----:B------:R-:W-:-:S02]  /*c7b0*/  IADD3 R4, R0, 0x10, RZ ;  /* 0x0000001000047810 */ /* 0x000fc40007ffe0ff */
[----:B------:R-:W-:Y:S02]  /*c7c0*/  FSEL R181, R9, -INF , !P6 ;  /* 0xff80000009b57808 */ /* 0x000fe40007000000 */
[----:B------:R-:W-:Y:S02]  /*c7d0*/  FSEL R185, R3, -INF , !P5 ;  /* 0xff80000003b97808 */ /* 0x000fe40006800000 */
[----:B------:R-:W-:Y:S02]  /*c7e0*/  FSEL R177, R7, -INF , !P4 ;  /* 0xff80000007b17808 */ /* 0x000fe40006000000 */
[----:B------:R-:W-:Y:S02]  /*c7f0*/  FSEL R182, R8, -INF , !P1 ;  /* 0xff80000008b67808 */ /* 0x000fe40004800000 */
[C---:B------:R-:W-:Y:S02]  /*c800*/  ISETP.GE.AND P6, PT, R2.reuse, R136, PT ;  /* 0x000000880200720c */ /* 0x040fe40003fc6270 */
[----:B------:R-:W-:-:S02]  /*c810*/  ISETP.GE.AND P5, PT, R2, R137, PT ;  /* 0x000000890200720c */ /* 0x000fc40003fa6270 */
[C---:B------:R-:W-:Y:S01]  /*c820*/  ISETP.GE.AND P4, PT, R2.reuse, R139, PT ;  /* 0x0000008b0200720c */ /* 0x040fe20003f86270 */
[C---:B-1----:R-:W-:Y:S01]  /*c830*/  FFMA.FTZ R7, R5.reuse, UR26, R17 ;  /* 0x0000001a05077c23 */ /* 0x042fe20008010011 */
[----:B------:R-:W-:Y:S01]  /*c840*/  ISETP.GE.AND P1, PT, R2, R138, PT ;  /* 0x0000008a0200720c */ /* 0x000fe20003f26270 */
[----:B------:R-:W-:Y:S01]  /*c850*/  FFMA.FTZ R2, R6, UR26, R174 ;  /* 0x0000001a06027c23 */ /* 0x000fe200080100ae */
[----:B------:R-:W-:Y:S01]  /*c860*/  IADD3 R3, R0, 0x11, RZ ;  /* 0x0000001100037810 */ /* 0x000fe20007ffe0ff */
[----:B------:R-:W1:Y:S01]  /*c870*/  I2F R6, R4 ;  /* 0x0000000400067306 */ /* 0x000e620000201400 */
[----:B------:R-:W-:Y:S01]  /*c880*/  FFMA.FTZ R8, R5, UR26, R19 ;  /* 0x0000001a05087c23 */ /* 0x000fe20008010013 */
[----:B------:R-:W-:Y:S02]  /*c890*/  FSEL R183, R7, -INF , !P6 ;  /* 0xff80000007b77808 */ /* 0x000fe40007000000 */
[----:B------:R-:W-:Y:S01]  /*c8a0*/  FSEL R180, R2, -INF , !P0 ;  /* 0xff80000002b47808 */ /* 0x000fe20004000000 */
[C---:B------:R-:W-:Y:S01]  /*c8b0*/  FFMA.FTZ R2, R5.reuse, UR26, R173 ;  /* 0x0000001a05027c23 */ /* 0x040fe200080100ad */
[----:B------:R-:W-:Y:S01]  /*c8c0*/  FSEL R176, R8, -INF , !P5 ;  /* 0xff80000008b07808 */ /* 0x000fe20006800000 */
[----:B------:R-:W-:Y:S01]  /*c8d0*/  FFMA.FTZ R8, R5, UR26, R175 ;  /* 0x0000001a05087c23 */ /* 0x000fe200080100af */
        /* <DEDUP_REMOVED lines=16> */
[C---:B------:R-:W-:Y:S02]  /*c9e0*/  ISETP.GE.AND P1, PT, R3.reuse, R136, PT ;  /* 0x000000880300720c */ /* 0x040fe40003f26270 */
[C---:B------:R-:W-:Y:S02]  /*c9f0*/  ISETP.GE.AND P0, PT, R3.reuse, R137, PT ;  /* 0x000000890300720c */ /* 0x040fe40003f06270 */
[C---:B------:R-:W-:Y:S01]  /*ca00*/  ISETP.GE.AND P6, PT, R3.reuse, R139, PT ;  /* 0x0000008b0300720c */ /* 0x040fe20003fc6270 */
[C---:B-1----:R-:W-:Y:S01]  /*ca10*/  FFMA.FTZ R7, R4.reuse, UR26, R189 ;  /* 0x0000001a04077c23 */ /* 0x042fe200080100bd */
[----:B------:R-:W-:Y:S01]  /*ca20*/  ISETP.GE.AND P5, PT, R3, R138, PT ;  /* 0x0000008a0300720c */ /* 0x000fe20003fa6270 */
[C---:B------:R-:W-:Y:S01]  /*ca30*/  FFMA.FTZ R8, R4.reuse, UR26, R191 ;  /* 0x0000001a04087c23 */ /* 0x040fe200080100bf */
[----:B------:R-:W1:Y:S01]  /*ca40*/  I2F R3, R0 ;  /* 0x0000000000037306 */ /* 0x000e620000201400 */
[----:B------:R-:W-:Y:S01]  /*ca50*/  FFMA.FTZ R9, R4, UR26, R221 ;  /* 0x0000001a04097c23 */ /* 0x000fe200080100dd */
[----:B------:R-:W-:Y:S01]  /*ca60*/  FSEL R29, R6, -INF , !P4 ;  /* 0xff800000061d7808 */ /* 0x000fe20006000000 */
[----:B------:R-:W-:Y:S01]  /*ca70*/  FFMA.FTZ R10, R4, UR26, R223 ;  /* 0x0000001a040a7c23 */ /* 0x000fe200080100df */
[----:B------:R-:W-:Y:S01]  /*ca80*/  FSEL R172, R7, -INF , !P1 ;  /* 0xff80000007ac7808 */ /* 0x000fe20004800000 */
[C---:B--2---:R-:W-:Y:S01]  /*ca90*/  FFMA.FTZ R4, R5.reuse, UR26, R134 ;  /* 0x0000001a05047c23 */ /* 0x044fe20008010086 */
[----:B------:R-:W-:Y:S01]  /*caa0*/  FSEL R19, R8, -INF , !P0 ;  /* 0xff80000008137808 */ /* 0x000fe20004000000 */
[----:B------:R-:W-:Y:S01]  /*cab0*/  FFMA.FTZ R6, R5, UR26, R224 ;  /* 0x0000001a05067c23 */ /* 0x000fe200080100e0 */
        /* <DEDUP_REMOVED lines=86> */
.L_x_1264:
[----:B------:R-:W-:Y:S05]  /*d020*/  BSYNC B0 ;  /* 0x0000000000007941 */ /* 0x000fea0003800000 */
.L_x_1263:
[----:B------:R-:W0:Y:S02]  /*d030*/  LDGDEPBAR ;  /* 0x00000000000079af */ /* 0x000e240000000000 */
.L_x_1262:
[----:B------:R-:W2:Y:S04]  /*d040*/  LDL.64 R226, [R1+0xf8] ;  /* 0x0000f80001e27983 */ /* 0x000ea80000100a00 */
[----:B------:R-:W3:Y:S01]  /*d050*/  LDL.64 R224, [R1+0x10] ;  /* 0x0000100001e07983 */ /* 0x000ee20000100a00 */
        /* <DEDUP_REMOVED lines=14> */
[----:B------:R-:W-:Y:S01]  /*d140*/  FMNMX.FTZ R3, R214, R15, !PT ;  /* 0x0000000fd6037209 */ /* 0x000fe20007810000 */
[----:B------:R-:W1:Y:S03]  /*d150*/  SHFL.BFLY PT, R134, R0, 0x2, 0x1f ;  /* 0x0c401f0000867f89 */ /* 0x000e6600000e0000 */
        /* <DEDUP_REMOVED lines=15> */
[----:B------:R-:W4:Y:S01]  /*d250*/  SHFL.BFLY PT, R10, R2, 0x2, 0x1f ;  /* 0x0c401f00020a7f89 */ /* 0x000f2200000e0000 */
[----:B-1----:R-:W-:Y:S02]  /*d260*/  FMNMX.FTZ R134, R134, R0, !PT ;  /* 0x0000000086867209 */ /* 0x002fe40007810000 */
[----:B------:R-:W-:Y:S02]  /*d270*/  FMNMX.FTZ R0, R16, R3, !PT ;  /* 0x0000000310007209 */ /* 0x000fe40007810000 */
[----:B------:R-:W-:-:S05]  /*d280*/  FMNMX.FTZ R3, R20, R4, !PT ;  /* 0x0000000414037209 */ /* 0x000fca0007810000 */
[----:B------:R-:W1:Y:S04]  /*d290*/  SHFL.BFLY PT, R9, R3, 0x2, 0x1f ;  /* 0x0c401f0003097f89 */ /* 0x000e6800000e0000 */
[----:B------:R-:W1:Y:S04]  /*d2a0*/  SHFL.BFLY PT, R133, R0, 0x2, 0x1f ;  /* 0x0c401f0000857f89 */ /* 0x000e6800000e0000 */
[----:B------:R-:W1:Y:S01]  /*d2b0*/  SHFL.BFLY PT, R4, R134, 0x1, 0x1f ;  /* 0x0c201f0086047f89 */ /* 0x000e6200000e0000 */
[----:B----4-:R-:W-:-:S05]  /*d2c0*/  FMNMX.FTZ R2, R10, R2, !PT ;  /* 0x000000020a027209 */ /* 0x010fca0007810000 */
[----:B------:R-:W4:Y:S01]  /*d2d0*/  SHFL.BFLY PT, R132, R2, 0x1, 0x1f ;  /* 0x0c201f0002847f89 */ /* 0x000f2200000e0000 */
[----:B-1----:R-:W-:-:S05]  /*d2e0*/  FMNMX.FTZ R3, R3, R9, !PT ;  /* 0x0000000903037209 */ /* 0x002fca0007810000 */
[----:B------:R-:W1:Y:S01]  /*d2f0*/  SHFL.BFLY PT, R135, R3, 0x1, 0x1f ;  /* 0x0c201f0003877f89 */ /* 0x000e6200000e0000 */
[----:B------:R-:W-:Y:S02]  /*d300*/  FMNMX.FTZ R133, R133, R0, !PT ;  /* 0x0000000085857209 */ /* 0x000fe40007810000 */
[----:B------:R-:W-:-:S03]  /*d310*/  FMNMX.FTZ R134, R134, R4, !PT ;  /* 0x0000000486867209 */ /* 0x000fc60007810000 */
[----:B------:R-:W1:Y:S01]  /*d320*/  SHFL.BFLY PT, R4, R133, 0x1, 0x1f ;  /* 0x0c201f0085047f89 */ /* 0x000e6200000e0000 */
[----:B----4-:R-:W-:-:S04]  /*d330*/  FMNMX.FTZ R132, R2, R132, !PT ;  /* 0x0000008402847209 */ /* 0x010fc80007810000 */
[C---:B------:R-:W-:Y:S01]  /*d340*/  FSETP.NEU.FTZ.AND P5, PT, R132.reuse, -INF , PT ;  /* 0xff8000008400780b */ /* 0x040fe20003fbd000 */
[----:B------:R-:W-:Y:S01]  /*d350*/  FMUL.FTZ R2, R132, c[0x0][0x23c] ;  /* 0x00008f0084027a20 */ /* 0x000fe20000410000 */
[C---:B------:R-:W-:Y:S01]  /*d360*/  FSETP.NEU.FTZ.AND P1, PT, R134.reuse, -INF , PT ;  /* 0xff8000008600780b */ /* 0x040fe20003f3d000 */
[----:B------:R-:W-:Y:S01]  /*d370*/  FMUL.FTZ R0, R134, c[0x0][0x23c] ;  /* 0x00008f0086007a20 */ /* 0x000fe20000410000 */
[----:B-1----:R-:W-:Y:S02]  /*d380*/  FMNMX.FTZ R135, R3, R135, !PT ;  /* 0x0000008703877209 */ /* 0x002fe40007810000 */
[----:B------:R-:W-:Y:S02]  /*d390*/  FSEL R3, R132, RZ, P5 ;  /* 0x000000ff84037208 */ /* 0x000fe40002800000 */
[----:B------:R-:W-:Y:S02]  /*d3a0*/  FSEL R2, R2, RZ, P5 ;  /* 0x000000ff02027208 */ /* 0x000fe40002800000 */
[----:B------:R-:W-:Y:S01]  /*d3b0*/  FSEL R0, R0, RZ, P1 ;  /* 0x000000ff00007208 */ /* 0x000fe20000800000 */
[----:B------:R-:W-:Y:S01]  /*d3c0*/  FADD.FTZ R3, R213, -R3 ;  /* 0x80000003d5037221 */ /* 0x000fe20000010000 */
[----:B------:R-:W-:Y:S01]  /*d3d0*/  FMNMX.FTZ R133, R133, R4, !PT ;  /* 0x0000000485857209 */ /* 0x000fe20007810000 */
[----:B------:R-:W-:-:S02]  /*d3e0*/  FFMA.FTZ R12, R12, c[0x0][0x23c], -R2 ;  /* 0x00008f000c0c7a23 */ /* 0x000fc40000010802 */
[----:B------:R-:W-:Y:S02]  /*d3f0*/  FMUL.FTZ R3, R3, c[0x0][0x23c] ;  /* 0x00008f0003037a20 */ /* 0x000fe40000410000 */
[--C-:B------:R-:W-:Y:S02]  /*d400*/  FFMA.FTZ R187, R11, c[0x0][0x23c], -R0.reuse ;  /* 0x00008f000bbb7a23 */ /* 0x100fe40000010800 */
[--C-:B------:R-:W-:Y:S02]  /*d410*/  FFMA.FTZ R178, R178, c[0x0][0x23c], -R0.reuse ;  /* 0x00008f00b2b27a23 */ /* 0x100fe40000010800 */
[--C-:B------:R-:W-:Y:S02]  /*d420*/  FFMA.FTZ R177, R177, c[0x0][0x23c], -R0.reuse ;  /* 0x00008f00b1b17a23 */ /* 0x100fe40000010800 */
[--C-:B------:R-:W-:Y:S02]  /*d430*/  FFMA.FTZ R188, R176, c[0x0][0x23c], -R0.reuse ;  /* 0x00008f00b0bc7a23 */ /* 0x100fe40000010800 */
[----:B------:R-:W-:-:S02]  /*d440*/  FFMA.FTZ R190, R23, c[0x0][0x23c], -R0 ;  /* 0x00008f0017be7a23 */ /* 0x000fc40000010800 */
[--C-:B------:R-:W-:Y:S02]  /*d450*/  FFMA.FTZ R191, R19, c[0x0][0x23c], -R0.reuse ;  /* 0x00008f0013bf7a23 */ /* 0x100fe40000010800 */
[--C-:B------:R-:W-:Y:S02]  /*d460*/  FFMA.FTZ R194, R17, c[0x0][0x23c], -R0.reuse ;  /* 0x00008f0011c27a23 */ /* 0x100fe40000010800 */
[----:B------:R-:W-:Y:S01]  /*d470*/  FFMA.FTZ R195, R13, c[0x0][0x23c], -R0 ;  /* 0x00008f000dc37a23 */ /* 0x000fe20000010800 */
[C---:B------:R-:W-:Y:S01]  /*d480*/  FSETP.NEU.FTZ.AND P4, PT, R133.reuse, -INF , PT ;  /* 0xff8000008500780b */ /* 0x040fe20003f9d000 */
[----:B------:R-:W-:Y:S02]  /*d490*/  FMUL.FTZ R0, R133, c[0x0][0x23c] ;  /* 0x00008f0085007a20 */ /* 0x000fe40000410000 */
[--C-:B------:R-:W-:Y:S01]  /*d4a0*/  FFMA.FTZ R181, R181, c[0x0][0x23c], -R2.reuse ;  /* 0x00008f00b5b57a23 */ /* 0x100fe20000010802 */
[----:B------:R-:W-:Y:S01]  /*d4b0*/  MUFU.EX2 R12, R12 ;  /* 0x0000000c000c7308 */ /* 0x000fe20000000800 */
[----:B------:R-:W-:Y:S01]  /*d4c0*/  FFMA.FTZ R180, R180, c[0x0][0x23c], -R2 ;  /* 0x00008f00b4b47a23 */ /* 0x000fe20000010802 */
[----:B------:R-:W-:-:S06]  /*d4d0*/  FSEL R0, R0, RZ, P4 ;  /* 0x000000ff00007208 */ /* 0x000fcc0002000000 */
[----:B------:R-:W1:Y:S01]  /*d4e0*/  MUFU.EX2 R4, R3 ;  /* 0x0000000300047308 */ /* 0x000e620000000800 */
[--C-:B------:R-:W-:Y:S02]  /*d4f0*/  FFMA.FTZ R176, R14, c[0x0][0x23c], -R0.reuse ;  /* 0x00008f000eb07a23 */ /* 0x100fe40000010800 */
[----:B------:R-:W-:-:S05]  /*d500*/  FFMA.FTZ R192, R184, c[0x0][0x23c], -R0 ;  /* 0x00008f00b8c07a23 */ /* 0x000fca0000010800 */
[----:B------:R-:W4:Y:S01]  /*d510*/  MUFU.EX2 R181, R181 ;  /* 0x000000b500b57308 */ /* 0x000f220000000800 */
[--C-:B------:R-:W-:Y:S02]  /*d520*/  FFMA.FTZ R197, R182, c[0x0][0x23c], -R0.reuse ;  /* 0x00008f00b6c57a23 */ /* 0x100fe40000010800 */
[--C-:B------:R-:W-:Y:S02]  /*d530*/  FFMA.FTZ R198, R179, c[0x0][0x23c], -R0.reuse ;  /* 0x00008f00b3c67a23 */ /* 0x100fe40000010800 */
[--C-:B------:R-:W-:Y:S02]  /*d540*/  FFMA.FTZ R216, R173, c[0x0][0x23c], -R0.reuse ;  /* 0x00008f00add87a23 */ /* 0x100fe40000010800 */
[--C-:B------:R-:W-:Y:S01]  /*d550*/  FFMA.FTZ R217, R26, c[0x0][0x23c], -R0.reuse ;  /* 0x00008f001ad97a23 */ /* 0x100fe20000010800 */
[----:B------:R-:W1:Y:S01]  /*d560*/  MUFU.EX2 R180, R180 ;  /* 0x000000b400b47308 */ /* 0x000e620000000800 */
[--C-:B------:R-:W-:Y:S02]  /*d570*/  FFMA.FTZ R221, R22, c[0x0][0x23c], -R0.reuse ;  /* 0x00008f0016dd7a23 */ /* 0x100fe40000010800 */
[----:B------:R-:W-:-:S02]  /*d580*/  FFMA.FTZ R220, R16, c[0x0][0x23c], -R0 ;  /* 0x00008f0010dc7a23 */ /* 0x000fc40000010800 */
[--C-:B------:R-:W-:Y:S01]  /*d590*/  FFMA.FTZ R174, R174, c[0x0][0x23c], -R2.reuse ;  /* 0x00008f00aeae7a23 */ /* 0x100fe20000010802 */
[C---:B------:R-:W-:Y:S01]  /*d5a0*/  FSETP.NEU.FTZ.AND P5, PT, R135.reuse, -INF , PT ;  /* 0xff8000008700780b */ /* 0x040fe20003fbd000 */
[----:B------:R-:W-:Y:S02]  /*d5b0*/  FMUL.FTZ R0, R135, c[0x0][0x23c] ;  /* 0x00008f0087007a20 */ /* 0x000fe40000410000 */
[--C-:B------:R-:W-:Y:S02]  /*d5c0*/  FFMA.FTZ R199, R29, c[0x0][0x23c], -R2.reuse ;  /* 0x00008f001dc77a23 */ /* 0x100fe40000010802 */
[--C-:B------:R-:W-:Y:S02]  /*d5d0*/  FFMA.FTZ R213, R27, c[0x0][0x23c], -R2.reuse ;  /* 0x00008f001bd57a23 */ /* 0x100fe40000010802 */
[--C-:B------:R-:W-:Y:S02]  /*d5e0*/  FFMA.FTZ R218, R21, c[0x0][0x23c], -R2.reuse ;  /* 0x00008f0015da7a23 */ /* 0x100fe40000010802 */
[----:B------:R-:W-:-:S02]  /*d5f0*/  FFMA.FTZ R219, R18, c[0x0][0x23c], -R2 ;  /* 0x00008f0012db7a23 */ /* 0x000fc40000010802 */
[----:B------:R4:W4:Y:S01]  /*d600*/  MUFU.EX2 R2, R174 ;  /* 0x000000ae00027308 */ /* 0x0009220000000800 */
[----:B------:R-:W-:Y:S01]  /*d610*/  FSEL R0, R0, RZ, P5 ;  /* 0x000000ff00007208 */ /* 0x000fe20002800000 */
[----:B-1----:R-:W-:-:S04]  /*d620*/  FFMA.FTZ R244, R244, R4, R12 ;  /* 0x00000004f4f47223 */ /* 0x002fc8000001000c */
[--C-:B------:R-:W-:Y:S02]  /*d630*/  FFMA.FTZ R15, R15, c[0x0][0x23c], -R0.reuse ;  /* 0x00008f000f0f7a23 */ /* 0x100fe40000010800 */
[--C-:B------:R-:W-:Y:S02]  /*d640*/  FFMA.FTZ R9, R186, c[0x0][0x23c], -R0.reuse ;  /* 0x00008f00ba097a23 */ /* 0x100fe40000010800 */
[--C-:B------:R-:W-:Y:S02]  /*d650*/  FFMA.FTZ R17, R185, c[0x0][0x23c], -R0.reuse ;  /* 0x00008f00b9117a23 */ /* 0x100fe40000010800 */
[--C-:B------:R-:W-:Y:S02]  /*d660*/  FFMA.FTZ R173, R183, c[0x0][0x23c], -R0.reuse ;  /* 0x00008f00b7ad7a23 */ /* 0x100fe40000010800 */
[--C-:B------:R-:W-:Y:S02]  /*d670*/  FFMA.FTZ R175, R175, c[0x0][0x23c], -R0.reuse ;  /* 0x00008f00afaf7a23 */ /* 0x100fe40000010800 */
[----:B------:R-:W-:-:S02]  /*d680*/  FFMA.FTZ R172, R172, c[0x0][0x23c], -R0 ;  /* 0x00008f00acac7a23 */ /* 0x000fc40000010800 */
[--C-:B----4-:R-:W-:Y:S02]  /*d690*/  FFMA.FTZ R174, R28, c[0x0][0x23c], -R0.reuse ;  /* 0x00008f001cae7a23 */ /* 0x110fe40000010800 */
[----:B------:R-:W-:Y:S02]  /*d6a0*/  FFMA.FTZ R179, R20, c[0x0][0x23c], -R0 ;  /* 0x00008f0014b37a23 */ /* 0x000fe40000010800 */
[----:B------:R-:W-:Y:S01]  /*d6b0*/  FADD.FTZ R0, R181, R244 ;  /* 0x000000f4b5007221 */ /* 0x000fe20000010000 */
[----:B------:R-:W-:-:S03]  /*d6c0*/  ULOP3.LUT UR4, UR31, UR33, URZ, 0x3c, !UPT ;  /* 0x000000211f047292 */ /* 0x000fc6000f8e3c3f */
[----:B------:R-:W-:-:S04]  /*d6d0*/  FADD.FTZ R0, R180, R0 ;  /* 0x00000000b4007221 */ /* 0x000fc80000010000 */
[----:B------:R-:W-:Y:S01]  /*d6e0*/  FADD.FTZ R233, R2, R0 ;  /* 0x0000000002e97221 */ /* 0x000fe20000010000 */
[----:B------:R-:W-:-:S05]  /*d6f0*/  LOP3.LUT R0, R247, UR4, RZ, 0x3c, !PT ;  /* 0x00000004f7007c12 */ /* 0x000fca000f8e3cff */
[----:B------:R-:W-:-:S05]  /*d700*/  IMAD.WIDE.U32 R222, R0, -0x326172a9, RZ ;  /* 0xcd9e8d5700de7825 */ /* 0x000fca00078e00ff */
[----:B------:R-:W-:Y:S02]  /*d710*/  LOP3.LUT R0, R237, UR13, R222, 0x96, !PT ;  /* 0x0000000ded007c12 */ /* 0x000fe4000f8e96de */
[----:B------:R-:W-:-:S03]  /*d720*/  F2FP.BF16.PACK_AB R196, R2, R180 ;  /* 0x000000b402c4723e */ /* 0x000fc600000010ff */
[----:B------:R-:W-:Y:S01]  /*d730*/  IMAD.WIDE.U32 R18, R0, -0x2daee0ad, RZ ;  /* 0xd2511f5300127825 */ /* 0x000fe200078e00ff */
[----:B------:R-:W-:Y:S02]  /*d740*/  F2FP.BF16.PACK_AB R193, R181, R12 ;  /* 0x0000000cb5c1723e */ /* 0x000fe400000010ff */
[----:B------:R-:W-:-:S05]  /*d750*/  FSEL R0, R135, RZ, P5 ;  /* 0x000000ff87007208 */ /* 0x000fca0002800000 */
[----:B------:R-:W-:Y:S01]  /*d760*/  FADD.FTZ R0, R214, -R0 ;  /* 0x80000000d6007221 */ /* 0x000fe20000010000 */
[----:B--2---:R-:W-:-:S05]  /*d770*/  LOP3.LUT R20, R223, UR14, R226, 0x96, !PT ;  /* 0x0000000edf147c12 */ /* 0x004fca000f8e96e2 */
[----:B------:R-:W-:-:S05]  /*d780*/  IMAD.WIDE.U32 R20, R20, -0x2daee0ad, RZ ;  /* 0xd2511f5314147825 */ /* 0x000fca00078e00ff */
[----:B---3--:R-:W-:Y:S02]  /*d790*/  LOP3.LUT R2, R21, UR12, R224, 0x96, !PT ;  /* 0x0000000c15027c12 */ /* 0x008fe4000f8e96e0 */
[----:B------:R-:W-:-:S03]  /*d7a0*/  LOP3.LUT R10, R19, UR10, R20, 0x96, !PT ;  /* 0x0000000a130a7c12 */ /* 0x000fc6000f8e9614 */
        /* <DEDUP_REMOVED lines=8> */
[----:B------:R-:W-:Y:S01]  /*d830*/  IMAD.WIDE.U32 R2, R3, -0x326172a9, RZ ;  /* 0xcd9e8d5703027825 */ /* 0x000fe200078e00ff */
[----:B------:R-:W1:Y:S03]  /*d840*/  LDC.U8 R227, c[0x0][0x2d8] ;  /* 0x0000b600ffe37b82 */ /* 0x000e660000000000 */
[----:B------:R-:W-:Y:S01]  /*d850*/  FMUL.FTZ R0, R0, c[0x0][0x23c] ;  /* 0x00008f0000007a20 */ /* 0x000fe20000410000 */
[----:B------:R-:W-:Y:S01]  /*d860*/  LOP3.LUT R16, R3, UR7, R10, 0x96, !PT ;  /* 0x0000000703107c12 */ /* 0x000fe2000f8e960a */
[----:B------:R-:W-:Y:S01]  /*d870*/  IMAD.WIDE.U32 R10, R11, -0x326172a9, RZ ;  /* 0xcd9e8d570b0a7825 */ /* 0x000fe200078e00ff */
[----:B------:R-:W-:Y:S04]  /*d880*/  MUFU.EX2 R13, R15 ;  /* 0x0000000f000d7308 */ /* 0x000fe80000000800 */
[----:B------:R-:W-:-:S04]  /*d890*/  LOP3.LUT R2, R11, UR15, R2, 0x96, !PT ;  /* 0x0000000f0b027c12 */ /* 0x000fc8000f8e9602 */
[----:B------:R-:W2:Y:S01]  /*d8a0*/  MUFU.EX2 R0, R0 ;  /* 0x0000000000007308 */ /* 0x000ea20000000800 */
[----:B------:R-:W-:-:S07]  /*d8b0*/  LOP3.LUT R3, R2, 0xffff, RZ, 0xc0, !PT ;  /* 0x0000ffff02037812 */ /* 0x000fce00078ec0ff */
[----:B------:R-:W3:Y:S01]  /*d8c0*/  MUFU.EX2 R9, R9 ;  /* 0x0000000900097308 */ /* 0x000ee20000000800 */
[----:B------:R-:W-:-:S04]  /*d8d0*/  SHF.R.U32.HI R3, RZ, 0x8, R3 ;  /* 0x00000008ff037819 */ /* 0x000fc80000011603 */
[----:B------:R-:W-:Y:S01]  /*d8e0*/  LOP3.LUT R3, R3, 0xffff, RZ, 0xc0, !PT ;  /* 0x0000ffff03037812 */ /* 0x000fe200078ec0ff */
[----:B--2---:R-:W-:-:S03]  /*d8f0*/  FFMA.FTZ R235, R235, R0, R13 ;  /* 0x00000000ebeb7223 */ /* 0x004fc6000001000d */
[----:B-1----:R-:W-:Y:S02]  /*d900*/  ISETP.GE.U32.AND P5, PT, R227, R3, PT ;  /* 0x00000003e300720c */ /* 0x002fe40003fa6070 */
[----:B------:R-:W-:Y:S01]  /*d910*/  LOP3.LUT R3, R2, 0xff, RZ, 0xc0, !PT ;  /* 0x000000ff02037812 */ /* 0x000fe200078ec0ff */
[C---:B---3--:R-:W-:Y:S01]  /*d920*/  FADD.FTZ R180, R9.reuse, R235 ;  /* 0x000000eb09b47221 */ /* 0x048fe20000010000 */
[----:B------:R-:W-:Y:S02]  /*d930*/  F2FP.BF16.PACK_AB R13, R9, R13 ;  /* 0x0000000d090d723e */ /* 0x000fe400000010ff */
[----:B------:R-:W-:Y:S02]  /*d940*/  FSEL R9, R134, RZ, P1 ;  /* 0x000000ff86097208 */ /* 0x000fe40000800000 */
[----:B------:R-:W-:Y:S02]  /*d950*/  ISETP.GE.U32.AND P6, PT, R227, R3, PT ;  /* 0x00000003e300720c */ /* 0x000fe40003fc6070 */
[----:B------:R-:W-:-:S02]  /*d960*/  SHF.R.U32.HI R3, RZ, 0x18, R2 ;  /* 0x00000018ff037819 */ /* 0x000fc40000011602 */
[----:B------:R-:W-:Y:S01]  /*d970*/  SHF.R.U32.HI R2, RZ, 0x10, R2 ;  /* 0x00000010ff027819 */ /* 0x000fe20000011602 */
[----:B------:R-:W-:-:S03]  /*d980*/  FADD.FTZ R9, R215, -R9 ;  /* 0x80000009d7097221 */ /* 0x000fc60000010000 */
[----:B------:R-:W-:Y:S01]  /*d990*/  LOP3.LUT R2, R2, 0xff, RZ, 0xc0, !PT ;  /* 0x000000ff02027812 */ /* 0x000fe200078ec0ff */
[----:B------:R-:W-:Y:S01]  /*d9a0*/  FMUL.FTZ R9, R9, c[0x0][0x23c] ;  /* 0x00008f0009097a20 */ /* 0x000fe20000410000 */
[----:B------:R-:W-:Y:S02]  /*d9b0*/  ISETP.GE.U32.AND P1, PT, R227, R3, PT ;  /* 0x00000003e300720c */ /* 0x000fe40003f26070 */
[----:B------:R-:W-:Y:S02]  /*d9c0*/  FSEL R3, R133, RZ, P4 ;  /* 0x000000ff85037208 */ /* 0x000fe40002000000 */
[----:B------:R-:W-:Y:S02]  /*d9d0*/  ISETP.GE.U32.AND P4, PT, R227, R2, PT ;  /* 0x00000002e300720c */ /* 0x000fe40003f86070 */
[----:B------:R-:W1:Y:S01]  /*d9e0*/  MUFU.EX2 R2, R9 ;  /* 0x0000000900027308 */ /* 0x000e620000000800 */
[----:B------:R-:W-:Y:S04]  /*d9f0*/  STL [R1+0x13c], R203 ;  /* 0x00013ccb01007387 */ /* 0x000fe80000100800 */
[----:B------:R-:W-:Y:S04]  /*da00*/  STL [R1+0x138], R206 ;  /* 0x000138ce01007387 */ /* 0x000fe80000100800 */
[----:B------:R-:W-:Y:S04]  /*da10*/  STL [R1+0x134], R205 ;  /* 0x000134cd01007387 */ /* 0x000fe80000100800 */
[----:B------:R-:W-:Y:S04]  /*da20*/  STL [R1+0x130], R212 ;  /* 0x000130d401007387 */ /* 0x000fe80000100800 */
[----:B------:R1:W-:Y:S04]  /*da30*/  STL [R1+0x12c], R211 ;  /* 0x00012cd301007387 */ /* 0x0003e80000100800 */
[----:B------:R2:W-:Y:S04]  /*da40*/  STL [R1+0x128], R210 ;  /* 0x000128d201007387 */ /* 0x0005e80000100800 */
[----:B------:R-:W-:Y:S04]  /*da50*/  STL [R1+0x124], R209 ;  /* 0x000124d101007387 */ /* 0x000fe80000100800 */
[----:B------:R-:W-:Y:S04]  /*da60*/  STL [R1+0x120], R208 ;  /* 0x000120d001007387 */ /* 0x000fe80000100800 */
[----:B------:R-:W-:Y:S04]  /*da70*/  STL [R1+0x11c], R207 ;  /* 0x00011ccf01007387 */ /* 0x000fe80000100800 */
[----:B------:R3:W-:Y:S04]  /*da80*/  STL [R1+0x118], R204 ;  /* 0x000118cc01007387 */ /* 0x0007e80000100800 */
[----:B------:R-:W-:Y:S01]  /*da90*/  STL [R1+0x114], R202 ;  /* 0x000114ca01007387 */ /* 0x000fe20000100800 */
[----:B-1----:R-:W-:-:S03]  /*daa0*/  FMUL.FTZ R211, R118, R2 ;  /* 0x0000000276d37220 */ /* 0x002fc60000410000 */
[----:B------:R-:W-:Y:S01]  /*dab0*/  STL [R1+0x110], R200 ;  /* 0x000110c801007387 */ /* 0x000fe20000100800 */
[----:B--2---:R-:W-:-:S03]  /*dac0*/  FMUL.FTZ R210, R119, R2 ;  /* 0x0000000277d27220 */ /* 0x004fc60000410000 */
[----:B------:R-:W-:Y:S01]  /*dad0*/  STL [R1+0x10c], R139 ;  /* 0x00010c8b01007387 */ /* 0x000fe20000100800 */
[----:B------:R-:W-:-:S03]  /*dae0*/  FMUL.FTZ R118, R62, R4 ;  /* 0x000000043e767220 */ /* 0x000fc60000410000 */
[----:B------:R-:W-:Y:S01]  /*daf0*/  STL [R1+0x108], R138 ;  /* 0x0001088a01007387 */ /* 0x000fe20000100800 */
[----:B------:R-:W-:-:S03]  /*db00*/  FMUL.FTZ R119, R63, R4 ;  /* 0x000000043f777220 */ /* 0x000fc60000410000 */
[----:B------:R-:W-:Y:S04]  /*db10*/  STL [R1+0x104], R137 ;  /* 0x0001048901007387 */ /* 0x000fe80000100800 */
[----:B------:R1:W-:Y:S04]  /*db20*/  STL [R1+0x100], R136 ;  /* 0x0001008801007387 */ /* 0x0003e80000100800 */
[----:B------:R-:W2:Y:S01]  /*db30*/  LDL.LU.64 R62, [R1+0xc8] ;  /* 0x0000c800013e7983 */ /* 0x000ea20000300a00 */
[----:B------:R-:W-:Y:S08]  /*db40*/  MUFU.EX2 R14, R187 ;  /* 0x000000bb000e7308 */ /* 0x000ff00000000800 */
[----:B------:R-:W4:Y:S01]  /*db50*/  MUFU.EX2 R178, R178 ;  /* 0x000000b200b27308 */ /* 0x000f220000000800 */
[-C--:B------:R-:W-:Y:S01]  /*db60*/  FMUL.FTZ R152, R152, R0.reuse ;  /* 0x0000000098987220 */ /* 0x080fe20000410000 */
[----:B------:R-:W-:Y:S01]  /*db70*/  PRMT R19, R13, 0x7610, R19 ;  /* 0x000076100d137816 */ /* 0x000fe20000000013 */
[----:B------:R-:W-:-:S02]  /*db80*/  FMUL.FTZ R153, R153, R0 ;  /* 0x0000000099997220 */ /* 0x000fc40000410000 */
[-C--:B------:R-:W-:Y:S02]  /*db90*/  FMUL.FTZ R228, R148, R0.reuse ;  /* 0x0000000094e47220 */ /* 0x080fe40000410000 */
[-C--:B------:R-:W-:Y:S02]  /*dba0*/  FMUL.FTZ R229, R149, R0.reuse ;  /* 0x0000000095e57220 */ /* 0x080fe40000410000 */
[-C--:B------:R-:W-:Y:S02]  /*dbb0*/  FMUL.FTZ R144, R144, R0.reuse ;  /* 0x0000000090907220 */ /* 0x080fe40000410000 */
[-C--:B------:R-:W-:Y:S02]  /*dbc0*/  FMUL.FTZ R145, R145, R0.reuse ;  /* 0x0000000091917220 */ /* 0x080fe40000410000 */
[-C--:B------:R-:W-:Y:S02]  /*dbd0*/  FMUL.FTZ R248, R140, R0.reuse ;  /* 0x000000008cf87220 */ /* 0x080fe40000410000 */
[----:B------:R-:W-:-:S02]  /*dbe0*/  FMUL.FTZ R249, R141, R0 ;  /* 0x000000008df97220 */ /* 0x000fc40000410000 */
[-C--:B---3--:R-:W-:Y:S02]  /*dbf0*/  FMUL.FTZ R204, R36, R0.reuse ;  /* 0x0000000024cc7220 */ /* 0x088fe40000410000 */
[-C--:B------:R-:W-:Y:S02]  /*dc00*/  FMUL.FTZ R252, R37, R0.reuse ;  /* 0x0000000025fc7220 */ /* 0x080fe40000410000 */
[-C--:B------:R-:W-:Y:S02]  /*dc10*/  FMUL.FTZ R215, R48, R0.reuse ;  /* 0x0000000030d77220 */ /* 0x080fe40000410000 */
[-C--:B------:R-:W-:Y:S02]  /*dc20*/  FMUL.FTZ R235, R49, R0.reuse ;  /* 0x0000000031eb7220 */ /* 0x080fe40000410000 */
[-C--:B-1----:R-:W-:Y:S02]  /*dc30*/  FMUL.FTZ R136, R52, R0.reuse ;  /* 0x0000000034887220 */ /* 0x082fe40000410000 */
        /* <DEDUP_REMOVED lines=19> */
[----:B----4-:R-:W-:Y:S01]  /*dd70*/  F2FP.BF16.PACK_AB R0, R178, R14 ;  /* 0x0000000eb200723e */ /* 0x010fe200000010ff */
[--C-:B------:R-:W-:Y:S01]  /*dd80*/  FFMA.FTZ R48, R239, R2, R14.reuse ;  /* 0x00000002ef307223 */ /* 0x100fe2000001000e */
[----:B------:R-:W-:Y:S01]  /*dd90*/  @!P6 HFMA2.BF16_V2 R68, -RZ.H0_H0, RZ.H0_H0, -R19.H0_H0 ;  /* 0x200000ffff44e231 */ /* 0x000fe20000340913 */
[----:B------:R-:W-:-:S02]  /*dda0*/  PRMT R14, R13, 0x7632, R14 ;  /* 0x000076320d0e7816 */ /* 0x000fc4000000000e */
[C---:B------:R-:W-:Y:S02]  /*ddb0*/  PRMT R18, R0.reuse, 0x7610, R18 ;  /* 0x0000761000127816 */ /* 0x040fe40000000012 */
[----:B------:R-:W-:Y:S02]  /*ddc0*/  PRMT R15, R0, 0x7632, R15 ;  /* 0x00007632000f7816 */ /* 0x000fe4000000000f */
[----:B------:R-:W-:Y:S01]  /*ddd0*/  LOP3.LUT R0, R10, 0xff, RZ, 0xc0, !PT ;  /* 0x000000ff0a007812 */ /* 0x000fe200078ec0ff */
[----:B------:R-:W-:Y:S01]  /*dde0*/  FADD.FTZ R13, R232, -R3 ;  /* 0x80000003e80d7221 */ /* 0x000fe20000010000 */
[----:B------:R-:W-:Y:S01]  /*ddf0*/  PRMT R81, R19, 0x5410, R14 ;  /* 0x0000541013517816 */ /* 0x000fe2000000000e */
[----:B------:R-:W-:Y:S01]  /*de00*/  @!P4 HFMA2.BF16_V2 R64, -RZ.H0_H0, RZ.H0_H0, -R18.H0_H0 ;  /* 0x200000ffff40c231 */ /* 0x000fe20000340912 */
[----:B------:R-:W-:Y:S02]  /*de10*/  @!P6 PRMT R19, R68, 0x5410, RZ ;  /* 0x000054104413e816 */ /* 0x000fe400000000ff */
[----:B------:R-:W-:-:S02]  /*de20*/  SHF.R.U32.HI R3, RZ, 0x10, R10 ;  /* 0x00000010ff037819 */ /* 0x000fc4000001160a */
[----:B------:R-:W-:Y:S01]  /*de30*/  ISETP.GE.U32.AND P6, PT, R227, R0, PT ;  /* 0x00000000e300720c */ /* 0x000fe20003fc6070 */
[----:B------:R-:W-:Y:S01]  /*de40*/  @!P5 HFMA2.BF16_V2 R65, -RZ.H0_H0, RZ.H0_H0, -R14.H0_H0 ;  /* 0x200000ffff41d231 */ /* 0x000fe2000034090e */
[----:B------:R-:W-:Y:S02]  /*de50*/  SHF.R.U32.HI R0, RZ, 0x18, R10 ;  /* 0x00000018ff007819 */ /* 0x000fe4000001160a */
[----:B------:R-:W-:Y:S02]  /*de60*/  LOP3.LUT R9, R10, 0xffff, RZ, 0xc0, !PT ;  /* 0x0000ffff0a097812 */ /* 0x000fe400078ec0ff */
[----:B------:R-:W-:Y:S02]  /*de70*/  PRMT R80, R18, 0x5410, R15 ;  /* 0x0000541012507816 */ /* 0x000fe4000000000f */
[----:B------:R-:W-:Y:S02]  /*de80*/  LOP3.LUT R3, R3, 0xff, RZ, 0xc0, !PT ;  /* 0x000000ff03037812 */ /* 0x000fe400078ec0ff */
[----:B------:R-:W-:-:S02]  /*de90*/  @!P4 PRMT R18, R64, 0x5410, RZ ;  /* 0x000054104012c816 */ /* 0x000fc400000000ff */
[----:B------:R-:W-:Y:S02]  /*dea0*/  ISETP.GE.U32.AND P4, PT, R227, R0, PT ;  /* 0x00000000e300720c */ /* 0x000fe40003f86070 */
[----:B------:R-:W-:Y:S01]  /*deb0*/  SHF.R.U32.HI R0, RZ, 0x8, R9 ;  /* 0x00000008ff007819 */ /* 0x000fe20000011609 */
[----:B------:R-:W-:Y:S01]  /*dec0*/  FMUL.FTZ R96, R67, R2 ;  /* 0x0000000243607220 */ /* 0x000fe20000410000 */
[----:B------:R-:W-:Y:S01]  /*ded0*/  @!P5 PRMT R14, R65, 0x5410, RZ ;  /* 0x00005410410ed816 */ /* 0x000fe200000000ff */
[----:B------:R-:W-:Y:S01]  /*dee0*/  @!P1 HFMA2.BF16_V2 R49, -RZ.H0_H0, RZ.H0_H0, -R15.H0_H0 ;  /* 0x200000ffff319231 */ /* 0x000fe2000034090f */
[----:B------:R-:W-:Y:S01]  /*def0*/  ISETP.GE.U32.AND P5, PT, R227, R3, PT ;  /* 0x00000003e300720c */ /* 0x000fe20003fa6070 */
[----:B------:R-:W-:Y:S01]  /*df00*/  MUFU.EX2 R67, R173 ;  /* 0x000000ad00437308 */ /* 0x000fe20000000800 */
[----:B------:R-:W-:Y:S01]  /*df10*/  LOP3.LUT R0, R0, 0xffff, RZ, 0xc0, !PT ;  /* 0x0000ffff00007812 */ /* 0x000fe200078ec0ff */
[----:B------:R-:W-:Y:S01]  /*df20*/  FMUL.FTZ R9, R13, c[0x0][0x23c] ;  /* 0x00008f000d097a20 */ /* 0x000fe20000410000 */
[----:B------:R-:W-:Y:S01]  /*df30*/  @!P1 PRMT R15, R49, 0x5410, RZ ;  /* 0x00005410310f9816 */ /* 0x000fe200000000ff */
[----:B------:R-:W-:-:S04]  /*df40*/  IMAD.MOV.U32 R11, RZ, RZ, R204 ;  /* 0x000000ffff0b7224 */ /* 0x000fc800078e00cc */
[----:B------:R-:W1:Y:S01]  /*df50*/  MUFU.EX2 R3, R17 ;  /* 0x0000001100037308 */ /* 0x000e620000000800 */
[----:B------:R-:W-:Y:S01]  /*df60*/  FMUL.FTZ R204, R71, R2 ;  /* 0x0000000247cc7220 */ /* 0x000fe20000410000 */
[----:B------:R-:W-:Y:S01]  /*df70*/  ISETP.GE.U32.AND P1, PT, R227, R0, PT ;  /* 0x00000000e300720c */ /* 0x000fe20003f26070 */
[----:B------:R-:W-:Y:S02]  /*df80*/  IMAD.MOV.U32 R71, RZ, RZ, R206 ;  /* 0x000000ffff477224 */ /* 0x000fe400078e00ce */
[-C--:B------:R-:W-:Y:S02]  /*df90*/  FMUL.FTZ R206, R102, R2.reuse ;  /* 0x0000000266ce7220 */ /* 0x080fe40000410000 */
[----:B------:R-:W3:Y:S01]  /*dfa0*/  LDC.U8 R102, c[0x0][0x2d8] ;  /* 0x0000b600ff667b82 */ /* 0x000ee20000000000 */
[----:B------:R-:W-:Y:S01]  /*dfb0*/  MUFU.EX2 R69, R176 ;  /* 0x000000b000457308 */ /* 0x000fe20000000800 */
[----:B------:R-:W-:-:S07]  /*dfc0*/  FMUL.FTZ R13, R55, R2 ;  /* 0x00000002370d7220 */ /* 0x000fce0000410000 */
[----:B------:R1:W4:Y:S01]  /*dfd0*/  MUFU.EX2 R0, R9 ;  /* 0x0000000900007308 */ /* 0x0003220000000800 */
[-C--:B------:R-:W-:Y:S02]  /*dfe0*/  FMUL.FTZ R250, R142, R2.reuse ;  /* 0x000000028efa7220 */ /* 0x080fe40000410000 */
[-C--:B------:R-:W-:Y:S02]  /*dff0*/  FMUL.FTZ R251, R143, R2.reuse ;  /* 0x000000028ffb7220 */ /* 0x080fe40000410000 */
[----:B------:R-:W-:Y:S02]  /*e000*/  IMAD.MOV.U32 R142, RZ, RZ, R137 ;  /* 0x000000ffff8e7224 */ /* 0x000fe400078e0089 */
[----:B------:R-:W-:Y:S01]  /*e010*/  IMAD.MOV.U32 R143, RZ, RZ, R136 ;  /* 0x000000ffff8f7224 */ /* 0x000fe200078e0088 */
[----:B------:R-:W-:Y:S01]  /*e020*/  MUFU.EX2 R68, R177 ;  /* 0x000000b100447308 */ /* 0x000fe20000000800 */
[-C--:B------:R-:W-:Y:S02]  /*e030*/  FMUL.FTZ R232, R66, R2.reuse ;  /* 0x0000000242e87220 */ /* 0x080fe40000410000 */
[----:B------:R-:W-:-:S02]  /*e040*/  FMUL.FTZ R207, R70, R2 ;  /* 0x0000000246cf7220 */ /* 0x000fc40000410000 */
[-C--:B------:R-:W-:Y:S02]  /*e050*/  FMUL.FTZ R137, R82, R2.reuse ;  /* 0x0000000252897220 */ /* 0x080fe40000410000 */
[-C--:B------:R-:W-:Y:S01]  /*e060*/  FMUL.FTZ R136, R83, R2.reuse ;  /* 0x0000000253887220 */ /* 0x080fe20000410000 */
[----:B------:R-:W3:Y:S01]  /*e070*/  MUFU.EX2 R49, R188 ;  /* 0x000000bc00317308 */ /* 0x000ee20000000800 */
[----:B-1----:R-:W-:Y:S01]  /*e080*/  F2FP.BF16.PACK_AB R9, R67, R3 ;  /* 0x000000034309723e */ /* 0x002fe200000010ff */
[-C--:B------:R-:W-:Y:S02]  /*e090*/  FMUL.FTZ R230, R150, R2.reuse ;  /* 0x0000000296e67220 */ /* 0x080fe40000410000 */
[----:B------:R-:W-:Y:S02]  /*e0a0*/  FMUL.FTZ R231, R151, R2 ;  /* 0x0000000297e77220 */ /* 0x000fe40000410000 */
        /* <DEDUP_REMOVED lines=20> */
[----:B------:R-:W-:Y:S01]  /*e1f0*/  FADD.FTZ R64, R3, R180 ;  /* 0x000000b403407221 */ /* 0x000fe20000010000 */
[C---:B------:R-:W-:Y:S01]  /*e200*/  PRMT R17, R9.reuse, 0x7610, R17 ;  /* 0x0000761009117816 */ /* 0x040fe20000000011 */
[----:B------:R-:W-:Y:S01]  /*e210*/  IMAD.WIDE.U32 R2, R16, -0x2daee0ad, RZ ;  /* 0xd2511f5310027825 */ /* 0x000fe200078e00ff */
[----:B------:R-:W-:-:S03]  /*e220*/  PRMT R16, R9, 0x7632, R16 ;  /* 0x0000763209107816 */ /* 0x000fc60000000010 */
[----:B------:R-:W-:Y:S02]  /*e230*/  IMAD.MOV.U32 R86, RZ, RZ, R84 ;  /* 0x000000ffff567224 */ /* 0x000fe400078e0054 */
[----:B------:R-:W-:Y:S02]  /*e240*/  IMAD.MOV.U32 R87, RZ, RZ, R13 ;  /* 0x000000ffff577224 */ /* 0x000fe400078e000d */
[----:B------:R-:W-:Y:S02]  /*e250*/  IMAD.MOV.U32 R50, RZ, RZ, R116 ;  /* 0x000000ffff327224 */ /* 0x000fe400078e0074 */
[----:B------:R-:W-:Y:S02]  /*e260*/  IMAD.MOV.U32 R236, RZ, RZ, R224 ;  /* 0x000000ffffec7224 */ /* 0x000fe400078e00e0 */
[----:B------:R-:W-:Y:S02]  /*e270*/  IMAD.MOV.U32 R237, RZ, RZ, R225 ;  /* 0x000000ffffed7224 */ /* 0x000fe400078e00e1 */
[----:B----4-:R-:W-:-:S02]  /*e280*/  FFMA.FTZ R13, R241, R0, R69 ;  /* 0x00000000f10d7223 */ /* 0x010fc40000010045 */
        /* <DEDUP_REMOVED lines=35> */
[----:B------:R-:W-:Y:S01]  /*e4c0*/  LOP3.LUT R9, R0, 0xff, RZ, 0xc0, !PT ;  /* 0x000000ff00097812 */ /* 0x000fe200078ec0ff */
[----:B------:R1:W-:Y:S01]  /*e4d0*/  MUFU.EX2 R65, R190 ;  /* 0x000000be00417308 */ /* 0x0003e20000000800 */
[----:B------:R-:W-:Y:S01]  /*e4e0*/  @!P6 PRMT R17, R22, 0x5410, RZ ;  /* 0x000054101611e816 */ /* 0x000fe200000000ff */
[----:B------:R-:W-:Y:S01]  /*e4f0*/  @!P1 HFMA2.BF16_V2 R29, -RZ.H0_H0, RZ.H0_H0, -R16.H0_H0 ;  /* 0x200000ffff1d9231 */ /* 0x000fe20000340910 */
[----:B---3--:R-:W-:Y:S01]  /*e500*/  F2FP.BF16.PACK_AB R10, R49, R68 ;  /* 0x00000044310a723e */ /* 0x008fe200000010ff */
[----:B------:R-:W-:Y:S01]  /*e510*/  IMAD.MOV.U32 R22, RZ, RZ, R252 ;  /* 0x000000ffff167224 */ /* 0x000fe200078e00fc */
[----:B------:R-:W-:-:S02]  /*e520*/  ISETP.GE.U32.AND P6, PT, R102, R9, PT ;  /* 0x000000096600720c */ /* 0x000fc40003fc6070 */
[----:B------:R-:W-:Y:S01]  /*e530*/  SHF.R.U32.HI R9, RZ, 0x18, R0 ;  /* 0x00000018ff097819 */ /* 0x000fe20000011600 */
[----:B------:R-:W-:Y:S01]  /*e540*/  MUFU.EX2 R252, R172 ;  /* 0x000000ac00fc7308 */ /* 0x000fe20000000800 */
[----:B------:R-:W-:Y:S02]  /*e550*/  PRMT R189, R10, 0x7632, R189 ;  /* 0x000076320abd7816 */ /* 0x000fe400000000bd */
[----:B------:R-:W-:Y:S01]  /*e560*/  @!P1 PRMT R16, R29, 0x5410, RZ ;  /* 0x000054101d109816 */ /* 0x000fe200000000ff */
[----:B-1----:R-:W-:-:S04]  /*e570*/  IMAD.MOV.U32 R190, RZ, RZ, R66 ;  /* 0x000000ffffbe7224 */ /* 0x002fc800078e0042 */
[----:B------:R-:W1:Y:S01]  /*e580*/  MUFU.EX2 R66, R175 ;  /* 0x000000af00427308 */ /* 0x000e620000000800 */
[----:B------:R-:W-:Y:S02]  /*e590*/  ISETP.GE.U32.AND P1, PT, R102, R9, PT ;  /* 0x000000096600720c */ /* 0x000fe40003f26070 */
[----:B------:R-:W-:Y:S01]  /*e5a0*/  SHF.R.U32.HI R9, RZ, 0x10, R0 ;  /* 0x00000010ff097819 */ /* 0x000fe20000011600 */
[----:B------:R-:W-:Y:S01]  /*e5b0*/  @!P4 HFMA2.BF16_V2 R37, -RZ.H0_H0, RZ.H0_H0, -R189.H0_H0 ;  /* 0x200000ffff25c231 */ /* 0x000fe200003409bd */
[----:B------:R-:W-:Y:S02]  /*e5c0*/  PRMT R188, R10, 0x7610, R188 ;  /* 0x000076100abc7816 */ /* 0x000fe400000000bc */
[----:B------:R-:W-:Y:S02]  /*e5d0*/  LOP3.LUT R9, R9, 0xff, RZ, 0xc0, !PT ;  /* 0x000000ff09097812 */ /* 0x000fe400078ec0ff */
[----:B------:R-:W-:Y:S01]  /*e5e0*/  PRMT R60, R188, 0x5410, R189 ;  /* 0x00005410bc3c7816 */ /* 0x000fe200000000bd */
        /* <DEDUP_REMOVED lines=9> */
[----:B------:R-:W-:Y:S02]  /*e680*/  IMAD.MOV.U32 R131, RZ, RZ, R226 ;  /* 0x000000ffff837224 */ /* 0x000fe400078e00e2 */
        /* <DEDUP_REMOVED lines=32> */
[----:B------:R-:W-:Y:S02]  /*e890*/  PRMT R186, R4, 0x7632, R186 ;  /* 0x0000763204ba7816 */ /* 0x000fe400000000ba */
[----:B--2---:R-:W-:Y:S02]  /*e8a0*/  LOP3.LUT R4, R223, UR14, R62, 0x96, !PT ;  /* 0x0000000edf047c12 */ /* 0x004fe4000f8e963e */
[----:B------:R-:W2:Y:S01]  /*e8b0*/  LDL.LU.64 R62, [R1+0x18] ;  /* 0x00001800013e7983 */ /* 0x000ea20000300a00 */
[----:B------:R-:W-:-:S05]  /*e8c0*/  @!P5 HFMA2.BF16_V2 R38, -RZ.H0_H0, RZ.H0_H0, -R188.H0_H0 ;  /* 0x200000ffff26d231 */ /* 0x000fca00003409bc */
[----:B------:R-:W-:Y:S02]  /*e8d0*/  @!P5 PRMT R188, R38, 0x5410, RZ ;  /* 0x0000541026bcd816 */ /* 0x000fe400000000ff */
[----:B------:R-:W1:Y:S01]  /*e8e0*/  LDC.U8 R38, c[0x0][0x2d8] ;  /* 0x0000b600ff267b82 */ /* 0x000e620000000000 */
[----:B------:R-:W-:Y:S01]  /*e8f0*/  LOP3.LUT R0, R0, 0xffff, RZ, 0xc0, !PT ;  /* 0x0000ffff00007812 */ /* 0x000fe200078ec0ff */
[----:B------:R-:W3:Y:S03]  /*e900*/  MUFU.EX2 R97, R191 ;  /* 0x000000bf00617308 */ /* 0x000ee60000000800 */
[----:B------:R-:W-:-:S04]  /*e910*/  SHF.R.U32.HI R0, RZ, 0x8, R0 ;  /* 0x00000008ff007819 */ /* 0x000fc80000011600 */
[----:B------:R-:W-:-:S04]  /*e920*/  LOP3.LUT R0, R0, 0xffff, RZ, 0xc0, !PT ;  /* 0x0000ffff00007812 */ /* 0x000fc800078ec0ff */
[----:B-1----:R-:W-:Y:S02]  /*e930*/  ISETP.GE.U32.AND P5, PT, R38, R0, PT ;  /* 0x000000002600720c */ /* 0x002fe40003fa6070 */
[----:B---3--:R-:W-:Y:S01]  /*e940*/  F2FP.BF16.PACK_AB R0, R97, R65 ;  /* 0x000000416100723e */ /* 0x008fe200000010ff */
[----:B------:R-:W-:-:S03]  /*e950*/  IMAD.MOV.U32 R191, RZ, RZ, R77 ;  /* 0x000000ffffbf7224 */ /* 0x000fc600078e004d */
[C---:B------:R-:W-:Y:S02]  /*e960*/  PRMT R185, R0.reuse, 0x7610, R185 ;  /* 0x0000761000b97816 */ /* 0x040fe400000000b9 */
[----:B------:R-:W-:Y:S01]  /*e970*/  PRMT R184, R0, 0x7632, R184 ;  /* 0x0000763200b87816 */ /* 0x000fe200000000b8 */
[----:B------:R-:W-:Y:S01]  /*e980*/  IMAD.MOV.U32 R77, RZ, RZ, R50 ;  /* 0x000000ffff4d7224 */ /* 0x000fe200078e0032 */
[----:B------:R-:W-:-:S03]  /*e990*/  LOP3.LUT R0, R2, 0xff, RZ, 0xc0, !PT ;  /* 0x000000ff02007812 */ /* 0x000fc600078ec0ff */
[----:B------:R-:W-:Y:S01]  /*e9a0*/  @!P5 HFMA2.BF16_V2 R5, -RZ.H0_H0, RZ.H0_H0, -R186.H0_H0 ;  /* 0x200000ffff05d231 */ /* 0x000fe200003409ba */
[----:B------:R-:W-:Y:S01]  /*e9b0*/  PRMT R50, R187, 0x5410, R186 ;  /* 0x00005410bb327816 */ /* 0x000fe200000000ba */
[----:B------:R-:W-:Y:S02]  /*e9c0*/  @!P4 HFMA2.BF16_V2 R7, -RZ.H0_H0, RZ.H0_H0, -R185.H0_H0 ;  /* 0x200000ffff07c231 */ /* 0x000fe400003409b9 */
[----:B------:R-:W-:Y:S01]  /*e9d0*/  @!P1 HFMA2.BF16_V2 R6, -RZ.H0_H0, RZ.H0_H0, -R184.H0_H0 ;  /* 0x200000ffff069231 */ /* 0x000fe200003409b8 */
[----:B------:R-:W-:Y:S02]  /*e9e0*/  @!P5 PRMT R186, R5, 0x5410, RZ ;  /* 0x0000541005bad816 */ /* 0x000fe400000000ff */
[----:B------:R-:W-:Y:S01]  /*e9f0*/  ISETP.GE.U32.AND P5, PT, R38, R0, PT ;  /* 0x000000002600720c */ /* 0x000fe20003fa6070 */
[----:B------:R-:W-:Y:S01]  /*ea00*/  IMAD.MOV.U32 R241, RZ, RZ, R11 ;  /* 0x000000fffff17224 */ /* 0x000fe200078e000b */
[----:B------:R-:W-:Y:S01]  /*ea10*/  SHF.R.U32.HI R0, RZ, 0x10, R2 ;  /* 0x00000010ff007819 */ /* 0x000fe20000011602 */
[----:B------:R-:W-:Y:S01]  /*ea20*/  FADD.FTZ R11, R178, R48 ;  /* 0x00000030b20b7221 */ /* 0x000fe20000010000 */
[----:B------:R-:W-:-:S02]  /*ea30*/  PRMT R48, R185, 0x5410, R184 ;  /* 0x00005410b9307816 */ /* 0x000fc400000000b8 */
[----:B------:R-:W-:Y:S02]  /*ea40*/  @!P4 PRMT R185, R7, 0x5410, RZ ;  /* 0x0000541007b9c816 */ /* 0x000fe400000000ff */
[----:B------:R-:W-:Y:S01]  /*ea50*/  @!P1 PRMT R184, R6, 0x5410, RZ ;  /* 0x0000541006b89816 */ /* 0x000fe200000000ff */
[----:B------:R-:W-:Y:S01]  /*ea60*/  IMAD.WIDE.U32 R6, R4, -0x2daee0ad, RZ ;  /* 0xd2511f5304067825 */ /* 0x000fe200078e00ff */
[----:B------:R-:W-:Y:S02]  /*ea70*/  LOP3.LUT R3, R2, 0xffff, RZ, 0xc0, !PT ;  /* 0x0000ffff02037812 */ /* 0x000fe400078ec0ff */
[----:B------:R-:W-:Y:S02]  /*ea80*/  LOP3.LUT R0, R0, 0xff, RZ, 0xc0, !PT ;  /* 0x000000ff00007812 */ /* 0x000fe400078ec0ff */
[----:B------:R-:W-:Y:S01]  /*ea90*/  SHF.R.U32.HI R2, RZ, 0x18, R2 ;  /* 0x00000018ff027819 */ /* 0x000fe20000011602 */
[----:B------:R-:W-:Y:S01]  /*eaa0*/  @!P6 HFMA2.BF16_V2 R8, -RZ.H0_H0, RZ.H0_H0, -R187.H0_H0 ;  /* 0x200000ffff08e231 */ /* 0x000fe200003409bb */
[----:B------:R-:W-:-:S02]  /*eab0*/  ISETP.GE.U32.AND P1, PT, R38, R0, PT ;  /* 0x000000002600720c */ /* 0x000fc40003f26070 */
[----:B------:R-:W-:Y:S02]  /*eac0*/  ISETP.GE.U32.AND P4, PT, R38, R2, PT ;  /* 0x000000022600720c */ /* 0x000fe40003f86070 */
[----:B------:R-:W-:Y:S01]  /*ead0*/  LOP3.LUT R0, R243, UR13, R222, 0x96, !PT ;  /* 0x0000000df3007c12 */ /* 0x000fe2000f8e96de */
[----:B------:R-:W-:Y:S01]  /*eae0*/  IMAD.MOV.U32 R37, RZ, RZ, R76 ;  /* 0x000000ffff257224 */ /* 0x000fe200078e004c */
[----:B------:R-:W-:-:S03]  /*eaf0*/  @!P6 PRMT R187, R8, 0x5410, RZ ;  /* 0x0000541008bbe816 */ /* 0x000fc600000000ff */
[----:B------:R-:W-:Y:S01]  /*eb00*/  IMAD.WIDE.U32 R4, R0, -0x2daee0ad, RZ ;  /* 0xd2511f5300047825 */ /* 0x000fe200078e00ff */
[----:B------:R-:W-:-:S03]  /*eb10*/  SHF.R.U32.HI R3, RZ, 0x8, R3 ;  /* 0x00000008ff037819 */ /* 0x000fc60000011603 */
[----:B------:R-:W-:Y:S02]  /*eb20*/  IMAD.MOV.U32 R46, RZ, RZ, R37 ;  /* 0x000000ffff2e7224 */ /* 0x000fe400078e0025 */
[----:B------:R-:W-:Y:S02]  /*eb30*/  IMAD.MOV.U32 R37, RZ, RZ, R190 ;  /* 0x000000ffff257224 */ /* 0x000fe400078e00be */
[----:B------:R-:W-:Y:S01]  /*eb40*/  IMAD.MOV.U32 R190, RZ, RZ, R93 ;  /* 0x000000ffffbe7224 */ /* 0x000fe200078e005d */
[----:B------:R-:W-:Y:S01]  /*eb50*/  MOV R93, R92 ;  /* 0x0000005c005d7202 */ /* 0x000fe20000000f00 */
[----:B------:R-:W-:Y:S01]  /*eb60*/  IMAD.MOV.U32 R92, RZ, RZ, R241 ;  /* 0x000000ffff5c7224 */ /* 0x000fe200078e00f1 */
[----:B------:R-:W-:Y:S01]  /*eb70*/  LOP3.LUT R0, R3, 0xffff, RZ, 0xc0, !PT ;  /* 0x0000ffff03007812 */ /* 0x000fe200078ec0ff */
[----:B------:R-:W-:Y:S02]  /*eb80*/  IMAD.MOV.U32 R241, RZ, RZ, R131 ;  /* 0x000000fffff17224 */ /* 0x000fe400078e0083 */
[----:B------:R-:W-:-:S02]  /*eb90*/  IMAD.MOV.U32 R131, RZ, RZ, R82 ;  /* 0x000000ffff837224 */ /* 0x000fc400078e0052 */
[----:B------:R-:W-:Y:S02]  /*eba0*/  IMAD.MOV.U32 R76, RZ, RZ, R245 ;  /* 0x000000ffff4c7224 */ /* 0x000fe400078e00f5 */
[----:B------:R-:W-:Y:S01]  /*ebb0*/  IMAD.MOV.U32 R82, RZ, RZ, R240 ;  /* 0x000000ffff527224 */ /* 0x000fe200078e00f0 */
[----:B------:R-:W-:Y:S01]  /*ebc0*/  MUFU.EX2 R245, R174 ;  /* 0x000000ae00f57308 */ /* 0x000fe20000000800 */
[----:B------:R-:W-:-:S07]  /*ebd0*/  ISETP.GE.U32.AND P6, PT, R38, R0, PT ;  /* 0x000000002600720c */ /* 0x000fce0003fc6070 */
[----:B------:R-:W-:Y:S01]  /*ebe0*/  MUFU.EX2 R240, R179 ;  /* 0x000000b300f07308 */ /* 0x000fe20000000800 */
[----:B------:R-:W-:Y:S02]  /*ebf0*/  IMAD.MOV.U32 R42, RZ, RZ, R191 ;  /* 0x000000ffff2a7224 */ /* 0x000fe400078e00bf */
[----:B------:R-:W-:Y:S02]  /*ec00*/  IMAD.MOV.U32 R191, RZ, RZ, R22 ;  /* 0x000000ffffbf7224 */ /* 0x000fe400078e0016 */
[----:B------:R-:W-:Y:S02]  /*ec10*/  IMAD.MOV.U32 R75, RZ, RZ, R37 ;  /* 0x000000ffff4b7224 */ /* 0x000fe400078e0025 */
[----:B------:R-:W-:Y:S02]  /*ec20*/  IMAD.MOV.U32 R243, RZ, RZ, R238 ;  /* 0x000000fffff37224 */ /* 0x000fe400078e00ee */
[----:B------:R1:W-:Y:S02]  /*ec30*/  MUFU.EX2 R238, R194 ;  /* 0x000000c200ee7308 */ /* 0x0003e40000000800 */
[----:B-1----:R-:W-:-:S06]  /*ec40*/  IMAD.MOV.U32 R194, RZ, RZ, R239 ;  /* 0x000000ffffc27224 */ /* 0x002fcc00078e00ef */
[----:B------:R1:W-:Y:S08]  /*ec50*/  MUFU.EX2 R239, R195 ;  /* 0x000000c300ef7308 */ /* 0x0003f00000000800 */
[----:B------:R-:W3:Y:S01]  /*ec60*/  MUFU.EX2 R10, R192 ;  /* 0x000000c0000a7308 */ /* 0x000ee20000000800 */
[----:B------:R-:W-:Y:S01]  /*ec70*/  PRMT R12, R193, 0x7632, R12 ;  /* 0x00007632c10c7816 */ /* 0x000fe2000000000c */
[----:B------:R-:W-:-:S02]  /*ec80*/  IMAD.MOV.U32 R38, RZ, RZ, R29 ;  /* 0x000000ffff267224 */ /* 0x000fc400078e001d */
[----:B-1----:R-:W-:Y:S02]  /*ec90*/  IMAD.MOV.U32 R195, RZ, RZ, R46 ;  /* 0x000000ffffc37224 */ /* 0x002fe400078e002e */
[--C-:B---3--:R-:W-:Y:S01]  /*eca0*/  FADD.FTZ R29, R10, R13.reuse ;  /* 0x0000000d0a1d7221 */ /* 0x108fe20000010000 */
[----:B------:R-:W-:Y:S02]  /*ecb0*/  PRMT R13, R193, 0x7610, R13 ;  /* 0x00007610c10d7816 */ /* 0x000fe4000000000d */
[----:B--2---:R-:W-:-:S05]  /*ecc0*/  LOP3.LUT R2, R7, UR12, R62, 0x96, !PT ;  /* 0x0000000c07027c12 */ /* 0x004fca000f8e963e */
[----:B------:R-:W-:Y:S01]  /*ecd0*/  IMAD.WIDE.U32 R8, R2, -0x326172a9, RZ ;  /* 0xcd9e8d5702087825 */ /* 0x000fe200078e00ff */
[----:B------:R-:W-:-:S04]  /*ece0*/  LOP3.LUT R2, R5, UR10, R6, 0x96, !PT ;  /* 0x0000000a05027c12 */ /* 0x000fc8000f8e9606 */
[----:B------:R-:W-:Y:S01]  /*ecf0*/  LOP3.LUT R6, R9, UR11, R242, 0x96, !PT ;  /* 0x0000000b09067c12 */ /* 0x000fe2000f8e96f2 */
[----:B------:R-:W-:-:S04]  /*ed00*/  IMAD.WIDE.U32 R2, R2, -0x326172a9, RZ ;  /* 0xcd9e8d5702027825 */ /* 0x000fc800078e00ff */
[----:B------:R-:W-:Y:S01]  /*ed10*/  IMAD.WIDE.U32 R6, R6, -0x2daee0ad, RZ ;  /* 0xd2511f5306067825 */ /* 0x000fe200078e00ff */
[----:B------:R-:W-:-:S03]  /*ed20*/  LOP3.LUT R3, R3, UR9, R8, 0x96, !PT ;  /* 0x0000000903037c12 */ /* 0x000fc6000f8e9608 */
[----:B------:R-:W-:Y:S01]  /*ed30*/  FADD.FTZ R5, R68, R11 ;  /* 0x0000000b44057221 */ /* 0x000fe20000010000 */
[----:B------:R-:W-:Y:S01]  /*ed40*/  LOP3.LUT R0, R7, UR8, R4, 0x96, !PT ;  /* 0x0000000807007c12 */ /* 0x000fe2000f8e9604 */
[----:B------:R-:W-:-:S04]  /*ed50*/  IMAD.WIDE.U32 R8, R3, -0x2daee0ad, RZ ;  /* 0xd2511f5303087825 */ /* 0x000fc800078e00ff */
[----:B------:R-:W-:Y:S02]  /*ed60*/  FADD.FTZ R22, R49, R5 ;  /* 0x0000000531167221 */ /* 0x000fe40000010000 */
[----:B------:R-:W-:Y:S01]  /*ed70*/  IMAD.WIDE.U32 R4, R0, -0x326172a9, RZ ;  /* 0xcd9e8d5700047825 */ /* 0x000fe200078e00ff */
[----:B------:R-:W-:-:S04]  /*ed80*/  LOP3.LUT R3, R9, UR6, R6, 0x96, !PT ;  /* 0x0000000609037c12 */ /* 0x000fc8000f8e9606 */
[----:B------:R-:W-:Y:S02]  /*ed90*/  LOP3.LUT R6, R5, UR7, R2, 0x96, !PT ;  /* 0x0000000705067c12 */ /* 0x000fe4000f8e9602 */
[----:B------:R-:W-:-:S04]  /*eda0*/  F2FP.BF16.PACK_AB R5, R240, R245 ;  /* 0x000000f5f005723e */ /* 0x000fc800000010ff */
[C---:B------:R-:W-:Y:S02]  /*edb0*/  PRMT R183, R5.reuse, 0x7610, R183 ;  /* 0x0000761005b77816 */ /* 0x040fe400000000b7 */
[----:B------:R-:W-:-:S03]  /*edc0*/  PRMT R182, R5, 0x7632, R182 ;  /* 0x0000763205b67816 */ /* 0x000fc600000000b6 */
[----:B------:R-:W-:Y:S01]  /*edd0*/  @!P5 HFMA2.BF16_V2 R23, -RZ.H0_H0, RZ.H0_H0, -R183.H0_H0 ;  /* 0x200000ffff17d231 */ /* 0x000fe200003409b7 */
[----:B------:R-:W-:-:S04]  /*ede0*/  PRMT R37, R183, 0x5410, R182 ;  /* 0x00005410b7257816 */ /* 0x000fc800000000b6 */
[----:B------:R-:W-:Y:S02]  /*edf0*/  @!P5 PRMT R183, R23, 0x5410, RZ ;  /* 0x0000541017b7d816 */ /* 0x000fe400000000ff */
[----:B------:R-:W1:Y:S01]  /*ee00*/  LDC.U8 R23, c[0x0][0x2d8] ;  /* 0x0000b600ff177b82 */ /* 0x000e620000000000 */
[----:B------:R-:W-:-:S05]  /*ee10*/  IMAD.WIDE.U32 R2, R3, -0x326172a9, RZ ;  /* 0xcd9e8d5703027825 */ /* 0x000fca00078e00ff */
[----:B------:R-:W-:-:S04]  /*ee20*/  LOP3.LUT R0, R3, UR15, R4, 0x96, !PT ;  /* 0x0000000f03007c12 */ /* 0x000fc8000f8e9604 */
[----:B------:R-:W-:-:S04]  /*ee30*/  LOP3.LUT R4, R0, 0xffff, RZ, 0xc0, !PT ;  /* 0x0000ffff00047812 */ /* 0x000fc800078ec0ff */
[----:B------:R-:W-:Y:S02]  /*ee40*/  SHF.R.U32.HI R4, RZ, 0x8, R4 ;  /* 0x00000008ff047819 */ /* 0x000fe40000011604 */
[----:B------:R-:W-:Y:S02]  /*ee50*/  F2FP.BF16.PACK_AB R5, R239, R238 ;  /* 0x000000eeef05723e */ /* 0x000fe400000010ff */
[----:B------:R-:W-:Y:S01]  /*ee60*/  LOP3.LUT R4, R4, 0xffff, RZ, 0xc0, !PT ;  /* 0x0000ffff04047812 */ /* 0x000fe200078ec0ff */
[----:B------:R-:W-:Y:S01]  /*ee70*/  @!P6 HFMA2.BF16_V2 R27, -RZ.H0_H0, RZ.H0_H0, -R182.H0_H0 ;  /* 0x200000ffff1be231 */ /* 0x000fe200003409b6 */
[----:B------:R-:W-:Y:S02]  /*ee80*/  PRMT R181, R5, 0x7610, R181 ;  /* 0x0000761005b57816 */ /* 0x000fe400000000b5 */
[----:B-1----:R-:W-:Y:S02]  /*ee90*/  ISETP.GE.U32.AND P5, PT, R23, R4, PT ;  /* 0x000000041700720c */ /* 0x002fe40003fa6070 */
[----:B------:R-:W-:Y:S01]  /*eea0*/  LOP3.LUT R4, R0, 0xff, RZ, 0xc0, !PT ;  /* 0x000000ff00047812 */ /* 0x000fe200078ec0ff */
[----:B------:R-:W-:Y:S01]  /*eeb0*/  @!P1 HFMA2.BF16_V2 R26, -RZ.H0_H0, RZ.H0_H0, -R181.H0_H0 ;  /* 0x200000ffff1a9231 */ /* 0x000fe200003409b5 */
[----:B------:R-:W-:-:S02]  /*eec0*/  @!P6 PRMT R182, R27, 0x5410, RZ ;  /* 0x000054101bb6e816 */ /* 0x000fc400000000ff */
[----:B------:R-:W-:Y:S02]  /*eed0*/  PRMT R180, R5, 0x7632, R180 ;  /* 0x0000763205b47816 */ /* 0x000fe400000000b4 */
[----:B------:R-:W-:Y:S01]  /*eee0*/  ISETP.GE.U32.AND P6, PT, R23, R4, PT ;  /* 0x000000041700720c */ /* 0x000fe20003fc6070 */
[----:B------:R-:W-:Y:S01]  /*eef0*/  IMAD.MOV.U32 R242, RZ, RZ, R42 ;  /* 0x000000fffff27224 */ /* 0x000fe200078e002a */
[----:B------:R-:W-:Y:S02]  /*ef00*/  SHF.R.U32.HI R4, RZ, 0x18, R0 ;  /* 0x00000018ff047819 */ /* 0x000fe40000011600 */
[----:B------:R-:W-:Y:S02]  /*ef10*/  PRMT R42, R181, 0x5410, R180 ;  /* 0x00005410b52a7816 */ /* 0x000fe400000000b4 */
[----:B------:R-:W-:Y:S02]  /*ef20*/  @!P1 PRMT R181, R26, 0x5410, RZ ;  /* 0x000054101ab59816 */ /* 0x000fe400000000ff */
[----:B------:R-:W-:-:S02]  /*ef30*/  ISETP.GE.U32.AND P1, PT, R23, R4, PT ;  /* 0x000000041700720c */ /* 0x000fc40003f26070 */
[----:B------:R-:W-:-:S04]  /*ef40*/  F2FP.BF16.PACK_AB R7, R10, R69 ;  /* 0x000000450a07723e */ /* 0x000fc800000010ff */
[C---:B------:R-:W-:Y:S02]  /*ef50*/  PRMT R11, R7.reuse, 0x7632, R11 ;  /* 0x00007632070b7816 */ /* 0x040fe4000000000b */
[----:B------:R-:W-:-:S03]  /*ef60*/  PRMT R10, R7, 0x7610, R10 ;  /* 0x00007610070a7816 */ /* 0x000fc6000000000a */
[----:B------:R-:W-:Y:S02]  /*ef70*/  @!P5 HFMA2.BF16_V2 R41, -RZ.H0_H0, RZ.H0_H0, -R11.H0_H0 ;  /* 0x200000ffff29d231 */ /* 0x000fe4000034090b */
[----:B------:R-:W-:Y:S01]  /*ef80*/  @!P1 HFMA2.BF16_V2 R39, -RZ.H0_H0, RZ.H0_H0, -R12.H0_H0 ;  /* 0x200000ffff279231 */ /* 0x000fe2000034090c */
[----:B------:R-:W-:Y:S02]  /*ef90*/  PRMT R46, R10, 0x5410, R11 ;  /* 0x000054100a2e7816 */ /* 0x000fe4000000000b */
[----:B------:R-:W-:Y:S02]  /*efa0*/  @!P5 PRMT R11, R41, 0x5410, RZ ;  /* 0x00005410290bd816 */ /* 0x000fe400000000ff */
[----:B------:R-:W-:Y:S02]  /*efb0*/  PRMT R41, R13, 0x5410, R12 ;  /* 0x000054100d297816 */ /* 0x000fe4000000000c */
[----:B------:R-:W-:Y:S02]  /*efc0*/  @!P1 PRMT R12, R39, 0x5410, RZ ;  /* 0x00005410270c9816 */ /* 0x000fe400000000ff */
[----:B------:R-:W2:Y:S01]  /*efd0*/  LDL R39, [R1+0xbc] ;  /* 0x0000bc0001277983 */ /* 0x000ea20000100800 */
[----:B------:R-:W-:Y:S01]  /*efe0*/  SHF.R.U32.HI R0, RZ, 0x10, R0 ;  /* 0x00000010ff007819 */ /* 0x000fe20000011600 */
[----:B------:R-:W-:-:S03]  /*eff0*/  @!P4 HFMA2.BF16_V2 R28, -RZ.H0_H0, RZ.H0_H0, -R180.H0_H0 ;  /* 0x200000ffff1cc231 */ /* 0x000fc600003409b4 */
[----:B------:R-:W-:Y:S02]  /*f000*/  LOP3.LUT R0, R0, 0xff, RZ, 0xc0, !PT ;  /* 0x000000ff00007812 */ /* 0x000fe400078ec0ff */
[----:B------:R-:W-:Y:S02]  /*f010*/  @!P4 PRMT R180, R28, 0x5410, RZ ;  /* 0x000054101cb4c816 */ /* 0x000fe400000000ff */
[----:B------:R-:W-:Y:S02]  /*f020*/  ISETP.GE.U32.AND P4, PT, R23, R0, PT ;  /* 0x000000001700720c */ /* 0x000fe40003f86070 */
[----:B------:R-:W-:Y:S01]  /*f030*/  LOP3.LUT R0, R2, 0xff, RZ, 0xc0, !PT ;  /* 0x000000ff02007812 */ /* 0x000fe200078ec0ff */
[----:B------:R-:W1:Y:S10]  /*f040*/  MUFU.EX2 R4, R197 ;  /* 0x000000c500047308 */ /* 0x000e740000000800 */
[----:B------:R-:W-:Y:S01]  /*f050*/  @!P4 HFMA2.BF16_V2 R40, -RZ.H0_H0, RZ.H0_H0, -R13.H0_H0 ;  /* 0x200000ffff28c231 */ /* 0x000fe2000034090d */
[----:B------:R-:W3:Y:S04]  /*f060*/  MUFU.EX2 R5, R198 ;  /* 0x000000c600057308 */ /* 0x000ee80000000800 */
[----:B------:R-:W-:-:S02]  /*f070*/  @!P4 PRMT R13, R40, 0x5410, RZ ;  /* 0x00005410280dc816 */ /* 0x000fc400000000ff */
[C---:B------:R-:W-:Y:S02]  /*f080*/  ISETP.GE.U32.AND P4, PT, R23.reuse, R0, PT ;  /* 0x000000001700720c */ /* 0x040fe40003f86070 */
[----:B------:R-:W-:Y:S02]  /*f090*/  LOP3.LUT R0, R2, 0xffff, RZ, 0xc0, !PT ;  /* 0x0000ffff02007812 */ /* 0x000fe400078ec0ff */
[--C-:B------:R-:W-:Y:S02]  /*f0a0*/  SHF.R.U32.HI R3, RZ, 0x10, R2.reuse ;  /* 0x00000010ff037819 */ /* 0x100fe40000011602 */
[----:B------:R-:W-:Y:S02]  /*f0b0*/  SHF.R.U32.HI R2, RZ, 0x18, R2 ;  /* 0x00000018ff027819 */ /* 0x000fe40000011602 */
[----:B------:R-:W-:Y:S01]  /*f0c0*/  SHF.R.U32.HI R0, RZ, 0x8, R0 ;  /* 0x00000008ff007819 */ /* 0x000fe20000011600 */
[----:B------:R-:W-:Y:S01]  /*f0d0*/  @!P6 HFMA2.BF16_V2 R36, -RZ.H0_H0, RZ.H0_H0, -R10.H0_H0 ;  /* 0x200000ffff24e231 */ /* 0x000fe2000034090a */
[----:B------:R-:W-:-:S02]  /*f0e0*/  ISETP.GE.U32.AND P5, PT, R23, R2, PT ;  /* 0x000000021700720c */ /* 0x000fc40003fa6070 */
[----:B------:R-:W-:Y:S02]  /*f0f0*/  LOP3.LUT R2, R3, 0xff, RZ, 0xc0, !PT ;  /* 0x000000ff03027812 */ /* 0x000fe400078ec0ff */
[----:B------:R-:W-:Y:S02]  /*f100*/  LOP3.LUT R0, R0, 0xffff, RZ, 0xc0, !PT ;  /* 0x0000ffff00007812 */ /* 0x000fe400078ec0ff */
[----:B------:R-:W-:Y:S02]  /*f110*/  @!P6 PRMT R10, R36, 0x5410, RZ ;  /* 0x00005410240ae816 */ /* 0x000fe400000000ff */
[C---:B------:R-:W-:Y:S01]  /*f120*/  ISETP.GE.U32.AND P1, PT, R23.reuse, R2, PT ;  /* 0x000000021700720c */ /* 0x040fe20003f26070 */
[----:B------:R-:W-:Y:S01]  /*f130*/  IMAD.WIDE.U32 R2, R6, -0x2daee0ad, RZ ;  /* 0xd2511f5306027825 */ /* 0x000fe200078e00ff */
[----:B------:R-:W-:-:S03]  /*f140*/  ISETP.GE.U32.AND P6, PT, R23, R0, PT ;  /* 0x000000001700720c */ /* 0x000fc60003fc6070 */
[----:B-1----:R-:W-:Y:S01]  /*f150*/  FADD.FTZ R0, R4, R29 ;  /* 0x0000001d04007221 */ /* 0x002fe20000010000 */
[----:B---3--:R-:W-:-:S03]  /*f160*/  F2FP.BF16.PACK_AB R4, R5, R4 ;  /* 0x000000040504723e */ /* 0x008fc600000010ff */
[----:B------:R-:W-:Y:S01]  /*f170*/  FADD.FTZ R7, R5, R0 ;  /* 0x0000000005077221 */ /* 0x000fe20000010000 */
[----:B------:R-:W-:Y:S02]  /*f180*/  LOP3.LUT R0, R3, UR16, R8, 0x96, !PT ;  /* 0x0000001003007c12 */ /* 0x000fe4000f8e9608 */
[C---:B------:R-:W-:Y:S02]  /*f190*/  PRMT R179, R4.reuse, 0x7610, R179 ;  /* 0x0000761004b37816 */ /* 0x040fe400000000b3 */
[----:B------:R-:W-:Y:S02]  /*f1a0*/  PRMT R178, R4, 0x7632, R178 ;  /* 0x0000763204b27816 */ /* 0x000fe400000000b2 */
[----:B------:R-:W-:Y:S01]  /*f1b0*/  SHF.R.U32.HI R4, RZ, 0x10, R0 ;  /* 0x00000010ff047819 */ /* 0x000fe20000011600 */
[----:B------:R-:W-:Y:S01]  /*f1c0*/  @!P4 HFMA2.BF16_V2 R43, -RZ.H0_H0, RZ.H0_H0, -R179.H0_H0 ;  /* 0x200000ffff2bc231 */ /* 0x000fe200003409b3 */
[----:B------:R-:W-:Y:S02]  /*f1d0*/  IMAD.MOV.U32 R74, RZ, RZ, R38 ;  /* 0x000000ffff4a7224 */ /* 0x000fe400078e0026 */
[----:B------:R-:W-:Y:S01]  /*f1e0*/  LOP3.LUT R4, R4, 0xff, RZ, 0xc0, !PT ;  /* 0x000000ff04047812 */ /* 0x000fe200078ec0ff */
[----:B------:R-:W-:Y:S01]  /*f1f0*/  IMAD.MOV.U32 R62, RZ, RZ, R235 ;  /* 0x000000ffff3e7224 */ /* 0x000fe200078e00eb */
[----:B------:R-:W-:Y:S01]  /*f200*/  PRMT R38, R179, 0x5410, R178 ;  /* 0x00005410b3267816 */ /* 0x000fe200000000b2 */
[----:B------:R-:W-:Y:S01]  /*f210*/  MUFU.EX2 R9, R216 ;  /* 0x000000d800097308 */ /* 0x000fe20000000800 */
[----:B------:R-:W-:Y:S01]  /*f220*/  @!P4 PRMT R179, R43, 0x5410, RZ ;  /* 0x000054102bb3c816 */ /* 0x000fe200000000ff */
[----:B------:R-:W-:Y:S01]  /*f230*/  @!P6 HFMA2.BF16_V2 R44, -RZ.H0_H0, RZ.H0_H0, -R178.H0_H0 ;  /* 0x200000ffff2ce231 */ /* 0x000fe200003409b2 */
[----:B------:R-:W-:-:S02]  /*f240*/  ISETP.GE.U32.AND P4, PT, R23, R4, PT ;  /* 0x000000041700720c */ /* 0x000fc40003f86070 */
[----:B------:R-:W-:-:S03]  /*f250*/  LOP3.LUT R4, R0, 0xff, RZ, 0xc0, !PT ;  /* 0x000000ff00047812 */ /* 0x000fc600078ec0ff */
[----:B------:R-:W1:Y:S01]  /*f260*/  MUFU.EX2 R235, R217 ;  /* 0x000000d900eb7308 */ /* 0x000e620000000800 */
[----:B------:R-:W-:Y:S01]  /*f270*/  PRMT R177, R196, 0x7610, R177 ;  /* 0x00007610c4b17816 */ /* 0x000fe200000000b1 */
[----:B------:R-:W-:Y:S01]  /*f280*/  IMAD.MOV.U32 R59, RZ, RZ, R234 ;  /* 0x000000ffff3b7224 */ /* 0x000fe200078e00ea */
[----:B------:R-:W-:Y:S02]  /*f290*/  @!P6 PRMT R178, R44, 0x5410, RZ ;  /* 0x000054102cb2e816 */ /* 0x000fe400000000ff */
[----:B------:R-:W-:-:S03]  /*f2a0*/  ISETP.GE.U32.AND P6, PT, R23, R4, PT ;  /* 0x000000041700720c */ /* 0x000fc60003fc6070 */
[----:B------:R-:W-:Y:S01]  /*f2b0*/  MUFU.EX2 R8, R199 ;  /* 0x000000c700087308 */ /* 0x000fe20000000800 */
[----:B------:R-:W-:Y:S01]  /*f2c0*/  SHF.R.U32.HI R4, RZ, 0x18, R0 ;  /* 0x00000018ff047819 */ /* 0x000fe20000011600 */
[----:B------:R-:W-:Y:S01]  /*f2d0*/  @!P1 HFMA2.BF16_V2 R45, -RZ.H0_H0, RZ.H0_H0, -R177.H0_H0 ;  /* 0x200000ffff2d9231 */ /* 0x000fe200003409b1 */
[----:B------:R-:W-:Y:S02]  /*f2e0*/  PRMT R176, R196, 0x7632, R176 ;  /* 0x00007632c4b07816 */ /* 0x000fe400000000b0 */
[----:B------:R-:W-:-:S03]  /*f2f0*/  LOP3.LUT R0, R0, 0xffff, RZ, 0xc0, !PT ;  /* 0x0000ffff00007812 */ /* 0x000fc600078ec0ff */
[----:B------:R-:W3:Y:S01]  /*f300*/  MUFU.EX2 R234, R213 ;  /* 0x000000d500ea7308 */ /* 0x000ee20000000800 */
[----:B------:R-:W-:Y:S02]  /*f310*/  PRMT R36, R177, 0x5410, R176 ;  /* 0x00005410b1247816 */ /* 0x000fe400000000b0 */
[----:B------:R-:W-:Y:S01]  /*f320*/  SHF.R.U32.HI R0, RZ, 0x8, R0 ;  /* 0x00000008ff007819 */ /* 0x000fe20000011600 */
[----:B------:R-:W-:Y:S01]  /*f330*/  @!P5 HFMA2.BF16_V2 R47, -RZ.H0_H0, RZ.H0_H0, -R176.H0_H0 ;  /* 0x200000ffff2fd231 */ /* 0x000fe200003409b0 */
[----:B------:R-:W-:Y:S02]  /*f340*/  @!P1 PRMT R177, R45, 0x5410, RZ ;  /* 0x000054102db19816 */ /* 0x000fe400000000ff */
[----:B------:R-:W-:Y:S02]  /*f350*/  ISETP.GE.U32.AND P1, PT, R23, R4, PT ;  /* 0x000000041700720c */ /* 0x000fe40003f26070 */
[----:B-1----:R-:W-:Y:S02]  /*f360*/  F2FP.BF16.PACK_AB R4, R235, R9 ;  /* 0x00000009eb04723e */ /* 0x002fe400000010ff */
[----:B------:R-:W-:-:S02]  /*f370*/  LOP3.LUT R0, R0, 0xffff, RZ, 0xc0, !PT ;  /* 0x0000ffff00007812 */ /* 0x000fc400078ec0ff */
[----:B------:R-:W-:Y:S02]  /*f380*/  @!P5 PRMT R176, R47, 0x5410, RZ ;  /* 0x000054102fb0d816 */ /* 0x000fe400000000ff */
[----:B------:R-:W-:Y:S02]  /*f390*/  PRMT R175, R4, 0x7610, R175 ;  /* 0x0000761004af7816 */ /* 0x000fe400000000af */
[----:B------:R-:W-:Y:S02]  /*f3a0*/  ISETP.GE.U32.AND P5, PT, R23, R0, PT ;  /* 0x000000001700720c */ /* 0x000fe40003fa6070 */
[----:B---3--:R-:W-:Y:S01]  /*f3b0*/  F2FP.BF16.PACK_AB R0, R234, R8 ;  /* 0x00000008ea00723e */ /* 0x008fe200000010ff */
        /* <DEDUP_REMOVED lines=9> */
[----:B------:R-:W-:Y:S01]  /*f450*/  MUFU.EX2 R215, R218 ;  /* 0x000000da00d77308 */ /* 0x000fe20000000800 */
[----:B------:R-:W-:Y:S01]  /*f460*/  FADD.FTZ R6, R67, R64 ;  /* 0x0000004043067221 */ /* 0x000fe20000010000 */
[----:B------:R-:W-:-:S02]  /*f470*/  PRMT R64, R175, 0x5410, R174 ;  /* 0x00005410af407816 */ /* 0x000fc400000000ae */
[----:B------:R-:W-:Y:S02]  /*f480*/  @!P6 PRMT R175, R51, 0x5410, RZ ;  /* 0x0000541033afe816 */ /* 0x000fe400000000ff */
[----:B------:R-:W-:Y:S02]  /*f490*/  ISETP.GE.U32.AND P6, PT, R23, R0, PT ;  /* 0x000000001700720c */ /* 0x000fe40003fc6070 */
[----:B------:R-:W1:Y:S01]  /*f4a0*/  MUFU.EX2 R244, R219 ;  /* 0x000000db00f47308 */ /* 0x000e620000000800 */
[----:B------:R-:W-:Y:S01]  /*f4b0*/  LOP3.LUT R0, R2, 0xffff, RZ, 0xc0, !PT ;  /* 0x0000ffff02007812 */ /* 0x000fe200078ec0ff */
[----:B------:R-:W-:Y:S01]  /*f4c0*/  IMAD.MOV.U32 R78, RZ, RZ, R131 ;  /* 0x000000ffff4e7224 */ /* 0x000fe200078e0083 */
[----:B------:R-:W-:Y:S01]  /*f4d0*/  @!P5 HFMA2.BF16_V2 R54, -RZ.H0_H0, RZ.H0_H0, -R174.H0_H0 ;  /* 0x200000ffff36d231 */ /* 0x000fe200003409ae */
[----:B------:R-:W-:Y:S01]  /*f4e0*/  IMAD.MOV.U32 R131, RZ, RZ, R82 ;  /* 0x000000ffff837224 */ /* 0x000fe200078e0052 */
[----:B------:R-:W-:Y:S01]  /*f4f0*/  SHF.R.U32.HI R0, RZ, 0x8, R0 ;  /* 0x00000008ff007819 */ /* 0x000fe20000011600 */
[----:B------:R-:W-:-:S02]  /*f500*/  IMAD.MOV.U32 R79, RZ, RZ, R241 ;  /* 0x000000ffff4f7224 */ /* 0x000fc400078e00f1 */
[----:B------:R-:W-:Y:S01]  /*f510*/  IMAD.MOV.U32 R82, RZ, RZ, R232 ;  /* 0x000000ffff527224 */ /* 0x000fe200078e00e8 */
[----:B------:R-:W-:Y:S01]  /*f520*/  MUFU.EX2 R241, R220 ;  /* 0x000000dc00f17308 */ /* 0x000fe20000000800 */
[----:B------:R-:W-:Y:S01]  /*f530*/  LOP3.LUT R0, R0, 0xffff, RZ, 0xc0, !PT ;  /* 0x0000ffff00007812 */ /* 0x000fe200078ec0ff */
[----:B------:R-:W-:Y:S01]  /*f540*/  UIADD3 UR4, UR33, -0x4498517b, URZ ;  /* 0xbb67ae8521047890 */ /* 0x000fe2000fffe03f */
[----:B------:R-:W-:-:S05]  /*f550*/  @!P5 PRMT R174, R54, 0x5410, RZ ;  /* 0x0000541036aed816 */ /* 0x000fca00000000ff */
[----:B------:R-:W3:Y:S01]  /*f560*/  MUFU.EX2 R232, R221 ;  /* 0x000000dd00e87308 */ /* 0x000ee20000000800 */
[----:B------:R-:W-:Y:S01]  /*f570*/  ISETP.GE.U32.AND P5, PT, R23, R0, PT ;  /* 0x000000001700720c */ /* 0x000fe20003fa6070 */
[----:B------:R-:W-:Y:S01]  /*f580*/  IMAD.MOV.U32 R197, RZ, RZ, R237 ;  /* 0x000000ffffc57224 */ /* 0x000fe200078e00ed */
[----:B-1----:R-:W-:Y:S02]  /*f590*/  F2FP.BF16.PACK_AB R0, R244, R215 ;  /* 0x000000d7f400723e */ /* 0x002fe400000010ff */
[--C-:B------:R-:W-:Y:S01]  /*f5a0*/  SHF.R.U32.HI R5, RZ, 0x10, R2.reuse ;  /* 0x00000010ff057819 */ /* 0x100fe20000011602 */
[----:B------:R-:W-:Y:S01]  /*f5b0*/  @!P4 HFMA2.BF16_V2 R53, -RZ.H0_H0, RZ.H0_H0, -R173.H0_H0 ;  /* 0x200000ffff35c231 */ /* 0x000fe200003409ad */
[----:B------:R-:W-:Y:S02]  /*f5c0*/  SHF.R.U32.HI R4, RZ, 0x18, R2 ;  /* 0x00000018ff047819 */ /* 0x000fe40000011602 */
[C---:B------:R-:W-:Y:S02]  /*f5d0*/  PRMT R27, R0.reuse, 0x7610, R27 ;  /* 0x00007610001b7816 */ /* 0x040fe4000000001b */
[----:B------:R-:W-:Y:S01]  /*f5e0*/  PRMT R26, R0, 0x7632, R26 ;  /* 0x00007632001a7816 */ /* 0x000fe2000000001a */
[----:B------:R-:W-:Y:S01]  /*f5f0*/  IMAD.MOV.U32 R196, RZ, RZ, R236 ;  /* 0x000000ffffc47224 */ /* 0x000fe200078e00ec */
[----:B------:R-:W-:-:S02]  /*f600*/  LOP3.LUT R2, R5, 0xff, RZ, 0xc0, !PT ;  /* 0x000000ff05027812 */ /* 0x000fc400078ec0ff */
[----:B------:R-:W-:Y:S02]  /*f610*/  LOP3.LUT R0, R197, UR4, R246, 0x96, !PT ;  /* 0x00000004c5007c12 */ /* 0x000fe4000f8e96f6 */
[----:B------:R-:W-:Y:S01]  /*f620*/  PRMT R51, R173, 0x5410, R172 ;  /* 0x00005410ad337816 */ /* 0x000fe200000000ac */
[----:B------:R-:W-:Y:S01]  /*f630*/  @!P1 HFMA2.BF16_V2 R52, -RZ.H0_H0, RZ.H0_H0, -R172.H0_H0 ;  /* 0x200000ffff349231 */ /* 0x000fe200003409ac */
[----:B------:R-:W-:Y:S01]  /*f640*/  @!P4 PRMT R173, R53, 0x5410, RZ ;  /* 0x0000541035adc816 */ /* 0x000fe200000000ff */
[----:B------:R-:W-:Y:S01]  /*f650*/  IMAD.WIDE.U32 R236, R0, -0x326172a9, RZ ;  /* 0xcd9e8d5700ec7825 */ /* 0x000fe200078e00ff */
[----:B------:R-:W-:Y:S02]  /*f660*/  ISETP.GE.U32.AND P4, PT, R23, R2, PT ;  /* 0x000000021700720c */ /* 0x000fe40003f86070 */
[----:B---3--:R-:W-:Y:S02]  /*f670*/  F2FP.BF16.PACK_AB R2, R241, R232 ;  /* 0x000000e8f102723e */ /* 0x008fe400000010ff */
[----:B------:R-:W-:-:S02]  /*f680*/  LOP3.LUT R0, R21, UR12, R196, 0x96, !PT ;  /* 0x0000000c15007c12 */ /* 0x000fc4000f8e96c4 */
[----:B------:R-:W-:Y:S02]  /*f690*/  @!P1 PRMT R172, R52, 0x5410, RZ ;  /* 0x0000541034ac9816 */ /* 0x000fe400000000ff */
[C---:B------:R-:W-:Y:S02]  /*f6a0*/  PRMT R29, R2.reuse, 0x7610, R29 ;  /* 0x00007610021d7816 */ /* 0x040fe4000000001d */
[----:B------:R-:W-:Y:S02]  /*f6b0*/  PRMT R28, R2, 0x7632, R28 ;  /* 0x00007632021c7816 */ /* 0x000fe4000000001c */
[----:B------:R-:W-:Y:S01]  /*f6c0*/  ISETP.GE.U32.AND P1, PT, R23, R4, PT ;  /* 0x000000041700720c */ /* 0x000fe20003f26070 */
[----:B------:R-:W-:Y:S01]  /*f6d0*/  IMAD.WIDE.U32 R4, R0, -0x326172a9, RZ ;  /* 0xcd9e8d5700047825 */ /* 0x000fe200078e00ff */
[----:B------:R-:W-:-:S03]  /*f6e0*/  LOP3.LUT R2, R237, UR13, R222, 0x96, !PT ;  /* 0x0000000ded027c12 */ /* 0x000fc6000f8e96de */
        /* <DEDUP_REMOVED lines=8> */
[----:B------:R-:W-:-:S05]  /*f770*/  IMAD.WIDE.U32 R6, R0, -0x326172a9, RZ ;  /* 0xcd9e8d5700067825 */ /* 0x000fca00078e00ff */
[----:B------:R-:W-:Y:S01]  /*f780*/  LOP3.LUT R0, R7, UR9, R4, 0x96, !PT ;  /* 0x0000000907007c12 */ /* 0x000fe2000f8e9604 */
[----:B------:R-:W-:Y:S02]  /*f790*/  IMAD.MOV.U32 R68, RZ, RZ, R191 ;  /* 0x000000ffff447224 */ /* 0x000fe400078e00bf */
[----:B------:R-:W-:Y:S02]  /*f7a0*/  FADD.FTZ R191, R8, R233 ;  /* 0x000000e908bf7221 */ /* 0x000fe40000010000 */
        /* <DEDUP_REMOVED lines=12> */
[----:B------:R-:W-:-:S03]  /*f870*/  SHF.R.U32.HI R3, RZ, 0x8, R3 ;  /* 0x00000008ff037819 */ /* 0x000fc60000011603 */
[----:B------:R-:W-:Y:S04]  /*f880*/  STG.E.U16 [R24.64+-0x80], R19 ;  /* 0xffff801318007986 */ /* 0x000fe8000c10151c */
[----:B------:R-:W-:Y:S04]  /*f890*/  STG.E.U16 [R34.64+-0x80], R18 ;  /* 0xffff801222007986 */ /* 0x000fe8000c10151c */
[----:B------:R-:W-:Y:S04]  /*f8a0*/  STG.E.U16 [R34.64+-0x7e], R15 ;  /* 0xffff820f22007986 */ /* 0x000fe8000c10151c */
[----:B------:R3:W-:Y:S01]  /*f8b0*/  STG.E.U16 [R32.64+-0x80], R10 ;  /* 0xffff800a20007986 */ /* 0x0007e2000c10151c */
[----:B-1----:R-:W-:-:S02]  /*f8c0*/  PRMT R14, R2, 0x5410, R4 ;  /* 0x00005410020e7816 */ /* 0x002fc40000000004 */
[----:B------:R-:W-:Y:S02]  /*f8d0*/  LOP3.LUT R2, R0, 0xffff, RZ, 0xc0, !PT ;  /* 0x0000ffff00027812 */ /* 0x000fe400078ec0ff */
[----:B------:R-:W-:Y:S02]  /*f8e0*/  SHF.R.U32.HI R4, RZ, 0x10, R0 ;  /* 0x00000010ff047819 */ /* 0x000fe40000011600 */
[----:B---3--:R-:W-:Y:S02]  /*f8f0*/  PRMT R10, R6, 0x5410, R3 ;  /* 0x00005410060a7816 */ /* 0x008fe40000000003 */
[----:B------:R-:W-:Y:S02]  /*f900*/  SHF.R.U32.HI R3, RZ, 0x8, R2 ;  /* 0x00000008ff037819 */ /* 0x000fe40000011602 */
[----:B------:R-:W-:-:S04]  /*f910*/  LOP3.LUT R2, R0, 0xff, RZ, 0xc0, !PT ;  /* 0x000000ff00027812 */ /* 0x000fc800078ec0ff */
[----:B------:R-:W-:Y:S01]  /*f920*/  PRMT R9, R2, 0x5410, R3 ;  /* 0x0000541002097816 */ /* 0x000fe20000000003 */
[----:B------:R-:W-:Y:S01]  /*f930*/  IMAD.WIDE.U32 R2, R7, -0x2daee0ad, RZ ;  /* 0xd2511f5307027825 */ /* 0x000fe200078e00ff */
[----:B------:R-:W-:Y:S02]  /*f940*/  SHF.R.U32.HI R5, RZ, 0x18, R0 ;  /* 0x00000018ff057819 */ /* 0x000fe40000011600 */
[----:B------:R-:W-:Y:S02]  /*f950*/  LOP3.LUT R4, R4, 0xff, RZ, 0xc0, !PT ;  /* 0x000000ff04047812 */ /* 0x000fe400078ec0ff */
        /* <DEDUP_REMOVED lines=23> */
[----:B------:R-:W-:Y:S02]  /*fad0*/  IMAD.MOV.U32 R193, RZ, RZ, R78 ;  /* 0x000000ffffc17224 */ /* 0x000fe400078e004e */
[----:B------:R-:W-:Y:S02]  /*fae0*/  IMAD.MOV.U32 R78, RZ, RZ, R62 ;  /* 0x000000ffff4e7224 */ /* 0x000fe400078e003e */
[----:B------:R-:W-:Y:S02]  /*faf0*/  IMAD.MOV.U32 R62, RZ, RZ, R59 ;  /* 0x000000ffff3e7224 */ /* 0x000fe400078e003b */
[----:B------:R-:W-:Y:S01]  /*fb00*/  IMAD.MOV.U32 R59, RZ, RZ, R130 ;  /* 0x000000ffff3b7224 */ /* 0x000fe200078e0082 */
[----:B-1----:R-:W-:Y:S01]  /*fb10*/  LOP3.LUT R11, R0, R60, RZ, 0xc0, !PT ;  /* 0x0000003c000b7212 */ /* 0x002fe200078ec0ff */
[----:B------:R-:W-:-:S05]  /*fb20*/  HSET2.LE.AND R0, R4, R21, PT ;  /* 0x0000001504007233 */ /* 0x000fca0003803000 */
[----:B------:R-:W-:Y:S02]  /*fb30*/  LOP3.LUT R130, R0, R37, RZ, 0xc0, !PT ;  /* 0x0000002500827212 */ /* 0x000fe400078ec0ff */
[----:B--2---:R-:W-:Y:S02]  /*fb40*/  IADD3 R0, R39, 0x4, RZ ;  /* 0x0000000427007810 */ /* 0x004fe40007ffe0ff */
[----:B------:R-:W2:Y:S01]  /*fb50*/  LDL R39, [R1+0xd4] ;  /* 0x0000d40001277983 */ /* 0x000ea20000100800 */
[--C-:B------:R-:W-:Y:S02]  /*fb60*/  HSET2.LE.AND R2, R9, R21.reuse, PT ;  /* 0x0000001509027233 */ /* 0x100fe40003803000 */
[--C-:B------:R-:W-:Y:S01]  /*fb70*/  HSET2.LE.AND R3, R6, R21.reuse, PT ;  /* 0x0000001506037233 */ /* 0x100fe20003803000 */
[----:B------:R-:W-:Y:S02]  /*fb80*/  IMAD.MOV.U32 R94, RZ, RZ, R83 ;  /* 0x000000ffff5e7224 */ /* 0x000fe400078e0053 */
[----:B------:R-:W-:Y:S01]  /*fb90*/  LOP3.LUT R8, R2, R81, RZ, 0xc0, !PT ;  /* 0x0000005102087212 */ /* 0x000fe200078ec0ff */
[--C-:B------:R-:W-:Y:S01]  /*fba0*/  HSET2.LE.AND R2, R5, R21.reuse, PT ;  /* 0x0000001505027233 */ /* 0x100fe20003803000 */
[----:B------:R-:W-:Y:S01]  /*fbb0*/  LOP3.LUT R9, R3, R80, RZ, 0xc0, !PT ;  /* 0x0000005003097212 */ /* 0x000fe200078ec0ff */
[----:B------:R-:W-:Y:S01]  /*fbc0*/  HSET2.LE.AND R3, R7, R21, PT ;  /* 0x0000001507037233 */ /* 0x000fe20003803000 */
[----:B------:R-:W-:-:S02]  /*fbd0*/  IMAD.MOV.U32 R40, RZ, RZ, R79 ;  /* 0x000000ffff287224 */ /* 0x000fc400078e004f */
[----:B------:R-:W-:Y:S02]  /*fbe0*/  IMAD.MOV.U32 R23, RZ, RZ, R94 ;  /* 0x000000ffff177224 */ /* 0x000fe400078e005e */
[----:B------:R-:W-:Y:S02]  /*fbf0*/  IMAD.MOV.U32 R79, RZ, RZ, R63 ;  /* 0x000000ffff4f7224 */ /* 0x000fe400078e003f */
[----:B------:R-:W-:Y:S01]  /*fc00*/  IMAD.MOV.U32 R94, RZ, RZ, R128 ;  /* 0x000000ffff5e7224 */ /* 0x000fe200078e0080 */
[----:B------:R-:W-:Y:S01]  /*fc10*/  LOP3.LUT R128, R3, R50, RZ, 0xc0, !PT ;  /* 0x0000003203807212 */ /* 0x000fe200078ec0ff */
[----:B------:R-:W-:Y:S01]  /*fc20*/  IMAD.MOV.U32 R63, RZ, RZ, R129 ;  /* 0x000000ffff3f7224 */ /* 0x000fe200078e0081 */
[----:B------:R-:W-:Y:S01]  /*fc30*/  LOP3.LUT R129, R2, R48, RZ, 0xc0, !PT ;  /* 0x0000003002817212 */ /* 0x000fe200078ec0ff */
[----:B------:R-:W-:-:S04]  /*fc40*/  IMAD.WIDE.U32 R2, R0, -0x326172a9, RZ ;  /* 0xcd9e8d5700027825 */ /* 0x000fc800078e00ff */
[----:B------:R-:W-:Y:S01]  /*fc50*/  IMAD.MOV.U32 R217, RZ, RZ, R203 ;  /* 0x000000ffffd97224 */ /* 0x000fe200078e00cb */
[----:B------:R1:W-:Y:S01]  /*fc60*/  STL.64 [R1+0x18], R2 ;  /* 0x0000180201007387 */ /* 0x0003e20000100a00 */
[----:B------:R-:W-:Y:S02]  /*fc70*/  IMAD.MOV.U32 R196, RZ, RZ, R206 ;  /* 0x000000ffffc47224 */ /* 0x000fe400078e00ce */
[----:B------:R-:W-:Y:S02]  /*fc80*/  IMAD.MOV.U32 R44, RZ, RZ, R205 ;  /* 0x000000ffff2c7224 */ /* 0x000fe400078e00cd */
[----:B------:R-:W-:Y:S02]  /*fc90*/  IMAD.MOV.U32 R197, RZ, RZ, R40 ;  /* 0x000000ffffc57224 */ /* 0x000fe400078e0028 */
[----:B------:R-:W-:Y:S01]  /*fca0*/  IMAD.MOV.U32 R40, RZ, RZ, R242 ;  /* 0x000000ffff287224 */ /* 0x000fe200078e00f2 */
[----:B------:R-:W-:Y:S04]  /*fcb0*/  STG.E.U16 [R30.64+-0x80], R13 ;  /* 0xffff800d1e007986 */ /* 0x000fe8000c10151c */
[----:B------:R3:W-:Y:S01]  /*fcc0*/  STG.E.U16 [R30.64+-0x7e], R12 ;  /* 0xffff820c1e007986 */ /* 0x0007e2000c10151c */
[----:B-1----:R-:W-:-:S05]  /*fcd0*/  LOP3.LUT R2, R223, UR14, R2, 0x96, !PT ;  /* 0x0000000edf027c12 */ /* 0x002fca000f8e9602 */
[----:B------:R-:W-:Y:S01]  /*fce0*/  IMAD.WIDE.U32 R4, R2, -0x2daee0ad, RZ ;  /* 0xd2511f5302047825 */ /* 0x000fe200078e00ff */
[----:B--2---:R-:W-:-:S05]  /*fcf0*/  LOP3.LUT R0, R3, R39, RZ, 0x3c, !PT ;  /* 0x0000002703007212 */ /* 0x004fca00078e3cff */
[----:B------:R-:W-:-:S05]  /*fd00*/  IMAD.WIDE.U32 R6, R0, -0x2daee0ad, RZ ;  /* 0xd2511f5300067825 */ /* 0x000fca00078e00ff */
[----:B------:R1:W-:Y:S04]  /*fd10*/  STL.64 [R1+0x20], R6 ;  /* 0x0000200601007387 */ /* 0x0003e80000100a00 */
[----:B------:R-:W2:Y:S04]  /*fd20*/  LDL.LU R203, [R1+0x13c] ;  /* 0x00013c0001cb7983 */ /* 0x000ea80000300800 */
[----:B------:R-:W4:Y:S04]  /*fd30*/  LDL.LU R206, [R1+0x138] ;  /* 0x0001380001ce7983 */ /* 0x000f280000300800 */
[----:B------:R-:W4:Y:S01]  /*fd40*/  LDL.LU R205, [R1+0x134] ;  /* 0x0001340001cd7983 */ /* 0x000f220000300800 */
[----:B------:R-:W-:Y:S01]  /*fd50*/  LOP3.LUT R0, R7, UR4, R246, 0x96, !PT ;  /* 0x0000000407007c12 */ /* 0x000fe2000f8e96f6 */
[----:B------:R-:W-:-:S02]  /*fd60*/  IMAD.MOV.U32 R39, RZ, RZ, R193 ;  /* 0x000000ffff277224 */ /* 0x000fc400078e00c1 */
[----:B------:R-:W-:Y:S02]  /*fd70*/  IMAD.MOV.U32 R193, RZ, RZ, R243 ;  /* 0x000000ffffc17224 */ /* 0x000fe400078e00f3 */
[----:B------:R-:W-:-:S05]  /*fd80*/  IMAD.WIDE.U32 R242, R0, -0x326172a9, RZ ;  /* 0xcd9e8d5700f27825 */ /* 0x000fca00078e00ff */
[----:B------:R-:W-:-:S05]  /*fd90*/  LOP3.LUT R0, R243, UR13, R222, 0x96, !PT ;  /* 0x0000000df3007c12 */ /* 0x000fca000f8e96de */
[----:B---3--:R-:W-:Y:S01]  /*fda0*/  IMAD.WIDE.U32 R12, R0, -0x2daee0ad, RZ ;  /* 0xd2511f53000c7825 */ /* 0x008fe200078e00ff */
[----:B------:R-:W-:-:S04]  /*fdb0*/  LOP3.LUT R2, R5, UR12, R6, 0x96, !PT ;  /* 0x0000000c05027c12 */ /* 0x000fc8000f8e9606 */
[----:B------:R-:W-:Y:S01]  /*fdc0*/  LOP3.LUT R0, R13, UR10, R4, 0x96, !PT ;  /* 0x0000000a0d007c12 */ /* 0x000fe2000f8e9604 */
[----:B------:R-:W-:-:S04]  /*fdd0*/  IMAD.WIDE.U32 R2, R2, -0x326172a9, RZ ;  /* 0xcd9e8d5702027825 */ /* 0x000fc800078e00ff */
[----:B-1----:R-:W-:Y:S01]  /*fde0*/  IMAD.WIDE.U32 R6, R0, -0x326172a9, RZ ;  /* 0xcd9e8d5700067825 */ /* 0x002fe200078e00ff */
[----:B------:R-:W-:-:S03]  /*fdf0*/  LOP3.LUT R0, R3, UR11, R242, 0x96, !PT ;  /* 0x0000000b03007c12 */ /* 0x000fc6000f8e96f2 */
[----:B------:R-:W-:Y:S01]  /*fe00*/  IMAD.MOV.U32 R69, RZ, RZ, R92 ;  /* 0x000000ffff457224 */ /* 0x000fe200078e005c */
[----:B------:R-:W-:Y:S01]  /*fe10*/  LOP3.LUT R4, R7, UR9, R2, 0x96, !PT ;  /* 0x0000000907047c12 */ /* 0x000fe2000f8e9602 */
[----:B------:R-:W-:Y:S01]  /*fe20*/  IMAD.MOV.U32 R92, RZ, RZ, R70 ;  /* 0x000000ffff5c7224 */ /* 0x000fe200078e0046 */
[----:B------:R-:W-:Y:S01]  /*fe30*/  MOV R70, R214 ;  /* 0x000000d600467202 */ /* 0x000fe20000000f00 */
[----:B------:R-:W-:Y:S02]  /*fe40*/  IMAD.MOV.U32 R43, RZ, RZ, R197 ;  /* 0x000000ffff2b7224 */ /* 0x000fe400078e00c5 */
[----:B------:R-:W-:Y:S02]  /*fe50*/  FADD.FTZ R214, R65, R22 ;  /* 0x0000001641d67221 */ /* 0x000fe40000010000 */
[----:B------:R-:W-:Y:S02]  /*fe60*/  IMAD.MOV.U32 R197, RZ, RZ, R23 ;  /* 0x000000ffffc57224 */ /* 0x000fe400078e0017 */
[----:B------:R-:W-:-:S04]  /*fe70*/  IMAD.WIDE.U32 R2, R0, -0x2daee0ad, RZ ;  /* 0xd2511f5300027825 */ /* 0x000fc800078e00ff */
[----:B------:R-:W-:Y:S01]  /*fe80*/  IMAD.WIDE.U32 R22, R4, -0x2daee0ad, RZ ;  /* 0xd2511f5304167825 */ /* 0x000fe200078e00ff */
[----:B------:R-:W-:-:S04]  /*fe90*/  LOP3.LUT R3, R3, UR8, R12, 0x96, !PT ;  /* 0x0000000803037c12 */ /* 0x000fc8000f8e960c */
[----:B------:R-:W-:Y:S01]  /*fea0*/  LOP3.LUT R2, R23, UR6, R2, 0x96, !PT ;  /* 0x0000000617027c12 */ /* 0x000fe2000f8e9602 */
[----:B------:R-:W-:Y:S01]  /*feb0*/  HSET2.LE.AND R0, R15, R21, PT ;  /* 0x000000150f007233 */ /* 0x000fe20003803000 */
[----:B------:R-:W-:Y:S01]  /*fec0*/  IMAD.WIDE.U32 R4, R3, -0x326172a9, RZ ;  /* 0xcd9e8d5703047825 */ /* 0x000fe200078e00ff */
[----:B------:R-:W1:Y:S03]  /*fed0*/  LDSM.16.MT88.4 R12, [R201+0xa000] ;  /* 0x00a00000c90c783b */ /* 0x000e660000004200 */
[----:B------:R-:W-:-:S04]  /*fee0*/  IMAD.WIDE.U32 R2, R2, -0x326172a9, RZ ;  /* 0xcd9e8d5702027825 */ /* 0x000fc800078e00ff */
[----:B------:R-:W-:Y:S01]  /*fef0*/  IMAD.MOV.U32 R216, RZ, RZ, R131 ;  /* 0x000000ffffd87224 */ /* 0x000fe200078e0083 */
[----:B------:R-:W-:Y:S02]  /*ff00*/  LOP3.LUT R131, R0, R42, RZ, 0xc0, !PT ;  /* 0x0000002a00837212 */ /* 0x000fe400078ec0ff */
[----:B------:R-:W-:Y:S02]  /*ff10*/  LOP3.LUT R0, R3, UR15, R4, 0x96, !PT ;  /* 0x0000000f03007c12 */ /* 0x000fe4000f8e9604 */
[----:B------:R-:W-:Y:S02]  /*ff20*/  SHF.R.U32.HI R4, RZ, 0x10, R2 ;  /* 0x00000010ff047819 */ /* 0x000fe40000011602 */
[----:B------:R-:W-:Y:S02]  /*ff30*/  LOP3.LUT R20, R5, UR7, R6, 0x96, !PT ;  /* 0x0000000705147c12 */ /* 0x000fe4000f8e9606 */
[C---:B------:R-:W-:Y:S02]  /*ff40*/  LOP3.LUT R3, R2.reuse, 0xffff, RZ, 0xc0, !PT ;  /* 0x0000ffff02037812 */ /* 0x040fe400078ec0ff */
[----:B------:R-:W-:-:S02]  /*ff50*/  LOP3.LUT R6, R2, 0xff, RZ, 0xc0, !PT ;  /* 0x000000ff02067812 */ /* 0x000fc400078ec0ff */
[----:B------:R-:W-:Y:S02]  /*ff60*/  SHF.R.U32.HI R5, RZ, 0x18, R2 ;  /* 0x00000018ff057819 */ /* 0x000fe40000011602 */
[----:B------:R-:W-:Y:S02]  /*ff70*/  LOP3.LUT R2, R4, 0xff, RZ, 0xc0, !PT ;  /* 0x000000ff04027812 */ /* 0x000fe400078ec0ff */
[----:B------:R-:W-:Y:S02]  /*ff80*/  SHF.R.U32.HI R3, RZ, 0x8, R3 ;  /* 0x00000008ff037819 */ /* 0x000fe40000011603 */
[----:B------:R-:W-:Y:S02]  /*ff90*/  PRMT R5, R2, 0x5410, R5 ;  /* 0x0000541002057816 */ /* 0x000fe40000000005 */
[----:B------:R-:W-:Y:S02]  /*ffa0*/  LOP3.LUT R2, R0, 0xffff, RZ, 0xc0, !PT ;  /* 0x0000ffff00027812 */ /* 0x000fe400078ec0ff */
[----:B------:R-:W-:-:S02]  /*ffb0*/  PRMT R6, R6, 0x5410, R3 ;  /* 0x0000541006067816 */ /* 0x000fc40000000003 */
        /* <DEDUP_REMOVED lines=9> */
[----:B------:R-:W-:Y:S01]  /*10050*/  IMAD.MOV.U32 R198, RZ, RZ, R39 ;  /* 0x000000ffffc67224 */ /* 0x000fe200078e0027 */
[----:B-1----:R-:W-:Y:S01]  /*10060*/  HMMA.16816.F32.BF16 R152, R8, R12, R152 ;  /* 0x0000000c0898723c */ /* 0x002fe20000041898 */
[----:B---3--:R-:W-:Y:S01]  /*10070*/  PRMT R16, R0, 0x5410, R2 ;  /* 0x0000541000107816 */ /* 0x008fe20000000002 */
[--C-:B------:R-:W-:Y:S02]  /*10080*/  HSET2.LE.AND R0, R6, R21.reuse, PT ;  /* 0x0000001506007233 */ /* 0x100fe40003803000 */
[----:B------:R-:W-:-:S03]  /*10090*/  HSET2.LE.AND R2, R5, R21, PT ;  /* 0x0000001505027233 */ /* 0x000fc60003803000 */
[----:B------:R-:W-:Y:S01]  /*100a0*/  LOP3.LUT R6, R0, R38, RZ, 0xc0, !PT ;  /* 0x0000002600067212 */ /* 0x000fe200078ec0ff */
[----:B------:R-:W-:Y:S01]  /*100b0*/  HSET2.LE.AND R0, R16, R21, PT ;  /* 0x0000001510007233 */ /* 0x000fe20003803000 */
[----:B------:R-:W-:-:S04]  /*100c0*/  LOP3.LUT R7, R2, R36, RZ, 0xc0, !PT ;  /* 0x0000002402077212 */ /* 0x000fc800078ec0ff */
[----:B------:R-:W-:Y:S01]  /*100d0*/  LOP3.LUT R5, R0, R41, RZ, 0xc0, !PT ;  /* 0x0000002900057212 */ /* 0x000fe200078ec0ff */
        /* <DEDUP_REMOVED lines=9> */
[----:B------:R1:W5:Y:S01]  /*10170*/  LDL.LU R212, [R1+0x130] ;  /* 0x0001300001d47983 */ /* 0x0003620000300800 */
[----:B------:R-:W-:Y:S02]  /*10180*/  IMAD.MOV.U32 R68, RZ, RZ, R79 ;  /* 0x000000ffff447224 */ /* 0x000fe400078e004f */
[----:B------:R-:W-:-:S02]  /*10190*/  IMAD.MOV.U32 R69, RZ, RZ, R78 ;  /* 0x000000ffff457224 */ /* 0x000fc400078e004e */
[----:B------:R-:W-:Y:S02]  /*101a0*/  IMAD.MOV.U32 R79, RZ, RZ, R77 ;  /* 0x000000ffff4f7224 */ /* 0x000fe400078e004d */
[----:B------:R-:W-:Y:S02]  /*101b0*/  IMAD.MOV.U32 R78, RZ, RZ, R76 ;  /* 0x000000ffff4e7224 */ /* 0x000fe400078e004c */
        /* <DEDUP_REMOVED lines=17> */
[----:B------:R-:W-:Y:S01]  /*102d0*/  @!P6 HFMA2.BF16_V2 R55, -RZ.H0_H0, RZ.H0_H0, -R29.H0_H0 ;  /* 0x200000ffff37e231 */ /* 0x000fe2000034091d */
        /* <DEDUP_REMOVED lines=12> */
[----:B------:R-:W-:Y:S01]  /*103a0*/  PRMT R49, R29, 0x5410, R28 ;  /* 0x000054101d317816 */ /* 0x000fe2000000001c */
[----:B------:R-:W-:Y:S01]  /*103b0*/  IMAD.MOV.U32 R195, RZ, RZ, R136 ;  /* 0x000000ffffc37224 */ /* 0x000fe200078e0088 */
[----:B------:R1:W5:Y:S01]  /*103c0*/  LDL.LU R138, [R1+0x108] ;  /* 0x00010800018a7983 */ /* 0x0003620000300800 */
[----:B------:R-:W-:-:S03]  /*103d0*/  @!P6 PRMT R29, R55, 0x5410, RZ ;  /* 0x00005410371de816 */ /* 0x000fc600000000ff */
[----:B------:R1:W5:Y:S01]  /*103e0*/  LDL.LU R137, [R1+0x104] ;  /* 0x0001040001897983 */ /* 0x0003620000300800 */
[----:B------:R-:W-:-:S03]  /*103f0*/  IMAD.MOV.U32 R55, RZ, RZ, R95 ;  /* 0x000000ffff377224 */ /* 0x000fc600078e005f */
[----:B------:R1:W5:Y:S04]  /*10400*/  LDL.LU R136, [R1+0x100] ;  /* 0x0001000001887983 */ /* 0x0003680000300800 */
[----:B--2---:R-:W2:Y:S01]  /*10410*/  LDSM.16.MT88.4 R12, [R203+0xa000] ;  /* 0x00a00000cb0c783b */ /* 0x004ea20000004200 */
[----:B------:R-:W-:Y:S02]  /*10420*/  @!P5 HFMA2.BF16_V2 R58, -RZ.H0_H0, RZ.H0_H0, -R28.H0_H0 ;  /* 0x200000ffff3ad231 */ /* 0x000fe4000034091c */
[----:B------:R-:W-:Y:S01]  /*10430*/  @!P4 HFMA2.BF16_V2 R57, -RZ.H0_H0, RZ.H0_H0, -R27.H0_H0 ;  /* 0x200000ffff39c231 */ /* 0x000fe2000034091b */
[-C--:B--2---:R-:W-:Y:S08]  /*10440*/  HMMA.16816.F32.BF16 R144, R8, R12.reuse, R144 ;  /* 0x0000000c0890723c */ /* 0x084ff00000041890 */
[C---:B------:R-:W-:Y:S08]  /*10450*/  HMMA.16816.F32.BF16 R160, R4.reuse, R12, R160 ;  /* 0x0000000c04a0723c */ /* 0x040ff000000418a0 */
[-C--:B------:R-:W-:Y:S08]  /*10460*/  HMMA.16816.F32.BF16 R156, R4, R14.reuse, R156 ;  /* 0x0000000e049c723c */ /* 0x080ff0000004189c */
[----:B------:R-:W-:Y:S01]  /*10470*/  HMMA.16816.F32.BF16 R40, R8, R14, R248 ;  /* 0x0000000e0828723c */ /* 0x000fe200000418f8 */
[----:B----4-:R-:W2:Y:S01]  /*10480*/  LDSM.16.MT88.4 R12, [R206+0xa000] ;  /* 0x00a00000ce0c783b */ /* 0x010ea20000004200 */
        /* <DEDUP_REMOVED lines=9> */
[----:B------:R-:W-:-:S02]  /*10520*/  IMAD.MOV.U32 R250, RZ, RZ, R62 ;  /* 0x000000fffffa7224 */ /* 0x000fc400078e003e */
[----:B------:R-:W-:Y:S01]  /*10530*/  IMAD.MOV.U32 R251, RZ, RZ, R59 ;  /* 0x000000fffffb7224 */ /* 0x000fe200078e003b */
[-C--:B--2---:R-:W-:Y:S08]  /*10540*/  HMMA.16816.F32.BF16 R44, R8, R12.reuse, R52 ;  /* 0x0000000c082c723c */ /* 0x084ff00000041834 */
[C---:B------:R-:W-:Y:S08]  /*10550*/  HMMA.16816.F32.BF16 R52, R4.reuse, R12, R84 ;  /* 0x0000000c0434723c */ /* 0x040ff00000041854 */
[-C--:B------:R-:W-:Y:S08]  /*10560*/  HMMA.16816.F32.BF16 R56, R4, R14.reuse, R100 ;  /* 0x0000000e0438723c */ /* 0x080ff00000041864 */
[C---:B------:R-:W-:Y:S01]  /*10570*/  HMMA.16816.F32.BF16 R60, R8.reuse, R14, R68 ;  /* 0x0000000e083c723c */ /* 0x040fe20000041844 */
[----:B------:R-:W2:Y:S07]  /*10580*/  LDSM.16.MT88.4 R12, [R205+0xa000] ;  /* 0x00a00000cd0c783b */ /* 0x000eae0000004200 */
[-C--:B--2---:R-:W-:Y:S08]  /*10590*/  HMMA.16816.F32.BF16 R68, R8, R12.reuse, R72 ;  /* 0x0000000c0844723c */ /* 0x084ff00000041848 */
[----:B------:R-:W-:Y:S07]  /*105a0*/  HMMA.16816.F32.BF16 R72, R4, R12, R112 ;  /* 0x0000000c0448723c */ /* 0x000fee0000041870 */
[----:B------:R-:W-:Y:S01]  /*105b0*/  IMAD.MOV.U32 R112, RZ, RZ, R79 ;  /* 0x000000ffff707224 */ /* 0x000fe200078e004f */
[----:B------:R-:W-:Y:S01]  /*105c0*/  HMMA.16816.F32.BF16 R80, R8, R14, R80 ;  /* 0x0000000e0850723c */ /* 0x000fe20000041850 */
[----:B------:R-:W-:-:S02]  /*105d0*/  IMAD.MOV.U32 R113, RZ, RZ, R78 ;  /* 0x000000ffff717224 */ /* 0x000fc400078e004e */
[----:B------:R-:W-:Y:S02]  /*105e0*/  IMAD.MOV.U32 R114, RZ, RZ, R77 ;  /* 0x000000ffff727224 */ /* 0x000fe400078e004d */
[----:B------:R-:W-:-:S03]  /*105f0*/  IMAD.MOV.U32 R115, RZ, RZ, R76 ;  /* 0x000000ffff737224 */ /* 0x000fc600078e004c */
[----:B------:R-:W-:Y:S01]  /*10600*/  HMMA.16816.F32.BF16 R76, R4, R14, R116 ;  /* 0x0000000e044c723c */ /* 0x000fe20000041874 */
[----:B------:R-:W2:Y:S01]  /*10610*/  LDSM.16.MT88.4 R12, [R201+0xb000] ;  /* 0x00b00000c90c783b */ /* 0x000ea20000004200 */
[----:B------:R-:W-:-:S06]  /*10620*/  IMAD.MOV.U32 R248, RZ, RZ, R94 ;  /* 0x000000fffff87224 */ /* 0x000fcc00078e005e */
[-C--:B--2---:R-:W-:Y:S07]  /*10630*/  HMMA.16816.F32.BF16 R84, R4, R12.reuse, R140 ;  /* 0x0000000c0454723c */ /* 0x084fee000004188c */
[----:B------:R-:W-:Y:S01]  /*10640*/  IMAD.MOV.U32 R140, RZ, RZ, R93 ;  /* 0x000000ffff8c7224 */ /* 0x000fe200078e005d */
[----:B------:R-:W-:Y:S01]  /*10650*/  HMMA.16816.F32.BF16 R196, R8, R12, R196 ;  /* 0x0000000c08c4723c */ /* 0x000fe200000418c4 */
[----:B------:R-:W-:-:S07]  /*10660*/  IMAD.MOV.U32 R141, RZ, RZ, R92 ;  /* 0x000000ffff8d7224 */ /* 0x000fce00078e005c */
[-C--:B------:R-:W-:Y:S08]  /*10670*/  HMMA.16816.F32.BF16 R92, R4, R14.reuse, R148 ;  /* 0x0000000e045c723c */ /* 0x080ff00000041894 */
[----:B------:R-:W-:Y:S01]  /*10680*/  HMMA.16816.F32.BF16 R192, R8, R14, R192 ;  /* 0x0000000e08c0723c */ /* 0x000fe200000418c0 */
[----:B------:R-:W2:Y:S04]  /*10690*/  LDSM.16.MT88.4 R12, [R203+0xb000] ;  /* 0x00b00000cb0c783b */ /* 0x000ea80000004200 */
[----:B------:R-:W-:Y:S04]  /*106a0*/  STG.E.U16 [R24.64+-0x70], R17 ;  /* 0xffff901118007986 */ /* 0x000fe8000c10151c */
[----:B------:R-:W3:Y:S01]  /*106b0*/  LDSM.16.MT88.4 R16, [R206+0xb000] ;  /* 0x00b00000ce10783b */ /* 0x000ee20000004200 */
[----:B------:R-:W-:-:S03]  /*106c0*/  IMAD.WIDE.U32 R2, R20, -0x2daee0ad, RZ ;  /* 0xd2511f5314027825 */ /* 0x000fc600078e00ff */
[----:B------:R-:W-:Y:S01]  /*106d0*/  LDSM.16.MT88.4 R148, [R201+0xa800] ;  /* 0x00a80000c994783b */ /* 0x000fe20000004200 */
[-C--:B--2---:R-:W-:Y:S08]  /*106e0*/  HMMA.16816.F32.BF16 R220, R8, R12.reuse, R220 ;  /* 0x0000000c08dc723c */ /* 0x084ff000000418dc */
[C---:B------:R-:W-:Y:S08]  /*106f0*/  HMMA.16816.F32.BF16 R88, R4.reuse, R12, R88 ;  /* 0x0000000c0458723c */ /* 0x040ff00000041858 */
[-C--:B------:R-:W-:Y:S08]  /*10700*/  HMMA.16816.F32.BF16 R100, R4, R14.reuse, R224 ;  /* 0x0000000e0464723c */ /* 0x080ff000000418e0 */
[----:B------:R-:W-:Y:S01]  /*10710*/  HMMA.16816.F32.BF16 R216, R8, R14, R216 ;  /* 0x0000000e08d8723c */ /* 0x000fe200000418d8 */
[----:B------:R-:W2:Y:S01]  /*10720*/  LDSM.16.MT88.4 R12, [R205+0xb000] ;  /* 0x00b00000cd0c783b */ /* 0x000ea20000004200 */
[----:B------:R-:W-:Y:S01]  /*10730*/  IMAD.MOV.U32 R142, RZ, RZ, R99 ;  /* 0x000000ffff8e7224 */ /* 0x000fe200078e0063 */
[----:B------:R-:W-:Y:S01]  /*10740*/  LOP3.LUT R0, R3, UR16, R22, 0x96, !PT ;  /* 0x0000001003007c12 */ /* 0x000fe2000f8e9616 */
[----:B------:R-:W-:Y:S01]  /*10750*/  IMAD.MOV.U32 R143, RZ, RZ, R98 ;  /* 0x000000ffff8f7224 */ /* 0x000fe200078e0062 */
[----:B------:R-:W-:-:S03]  /*10760*/  LOP3.LUT R3, R2, 0xffff, RZ, 0xc0, !PT ;  /* 0x0000ffff02037812 */ /* 0x000fc600078ec0ff */
[----:B---3--:R-:W-:Y:S01]  /*10770*/  HMMA.16816.F32.BF16 R104, R4, R16, R104 ;  /* 0x000000100468723c */ /* 0x008fe20000041868 */
[----:B------:R-:W-:-:S07]  /*10780*/  SHF.R.U32.HI R3, RZ, 0x8, R3 ;  /* 0x00000008ff037819 */ /* 0x000fce0000011603 */
[----:B------:R-:W-:Y:S08]  /*10790*/  HMMA.16816.F32.BF16 R108, R4, R18, R108 ;  /* 0x00000012046c723c */ /* 0x000ff0000004186c */
[C---:B------:R-:W-:Y:S08]  /*107a0*/  HMMA.16816.F32.BF16 R228, R8.reuse, R16, R228 ;  /* 0x0000001008e4723c */ /* 0x040ff000000418e4 */
[----:B------:R-:W-:Y:S01]  /*107b0*/  HMMA.16816.F32.BF16 R16, R8, R18, R140 ;  /* 0x000000120810723c */ /* 0x000fe2000004188c */
[----:B------:R-:W3:Y:S07]  /*107c0*/  LDSM.16.MT88.4 R140, [R203+0xa800] ;  /* 0x00a80000cb8c783b */ /* 0x000eee0000004200 */
[C---:B--2---:R-:W-:Y:S08]  /*107d0*/  HMMA.16816.F32.BF16 R120, R4.reuse, R12, R120 ;  /* 0x0000000c0478723c */ /* 0x044ff00000041878 */
[----:B------:R-:W-:Y:S07]  /*107e0*/  HMMA.16816.F32.BF16 R116, R4, R14, R124 ;  /* 0x0000000e0474723c */ /* 0x000fee000004187c */
[----:B------:R-:W-:Y:S01]  /*107f0*/  LOP3.LUT R4, R2, 0xff, RZ, 0xc0, !PT ;  /* 0x000000ff02047812 */ /* 0x000fe200078ec0ff */
[C---:B------:R-:W-:Y:S01]  /*10800*/  HMMA.16816.F32.BF16 R224, R8.reuse, R12, R112 ;  /* 0x0000000c08e0723c */ /* 0x040fe20000041870 */
[----:B------:R-:W-:Y:S01]  /*10810*/  SHF.R.U32.HI R7, RZ, 0x10, R2 ;  /* 0x00000010ff077819 */ /* 0x000fe20000011602 */
[----:B------:R-:W-:Y:S01]  /*10820*/  IMAD.MOV.U32 R233, RZ, RZ, R97 ;  /* 0x000000ffffe97224 */ /* 0x000fe200078e0061 */
[----:B------:R-:W-:Y:S01]  /*10830*/  LOP3.LUT R6, R0, 0xff, RZ, 0xc0, !PT ;  /* 0x000000ff00067812 */ /* 0x000fe200078ec0ff */
[----:B------:R-:W-:Y:S04]  /*10840*/  LDSM.16.MT88.4 R112, [R206+0xb800] ;  /* 0x00b80000ce70783b */ /* 0x000fe80000004200 */
[----:B------:R-:W-:Y:S01]  /*10850*/  HMMA.16816.F32.BF16 R12, R8, R14, R248 ;  /* 0x0000000e080c723c */ /* 0x000fe200000418f8 */
[----:B------:R-:W-:-:S06]  /*10860*/  SHF.R.U32.HI R5, RZ, 0x18, R0 ;  /* 0x00000018ff057819 */ /* 0x000fcc0000011600 */
[----:B------:R-:W-:Y:S02]  /*10870*/  SHF.R.U32.HI R8, RZ, 0x18, R2 ;  /* 0x00000018ff087819 */ /* 0x000fe40000011602 */
[----:B------:R-:W-:Y:S02]  /*10880*/  PRMT R9, R4, 0x5410, R3 ;  /* 0x0000541004097816 */ /* 0x000fe40000000003 */
[----:B------:R-:W-:Y:S02]  /*10890*/  LOP3.LUT R2, R0, 0xffff, RZ, 0xc0, !PT ;  /* 0x0000ffff00027812 */ /* 0x000fe400078ec0ff */
[----:B------:R-:W-:Y:S02]  /*108a0*/  SHF.R.U32.HI R3, RZ, 0x10, R0 ;  /* 0x00000010ff037819 */ /* 0x000fe40000011600 */
[----:B------:R-:W-:Y:S02]  /*108b0*/  SHF.R.U32.HI R0, RZ, 0x8, R2 ;  /* 0x00000008ff007819 */ /* 0x000fe40000011602 */
[----:B------:R-:W-:-:S04]  /*108c0*/  LOP3.LUT R2, R3, 0xff, RZ, 0xc0, !PT ;  /* 0x000000ff03027812 */ /* 0x000fc800078ec0ff */
[----:B------:R-:W-:Y:S02]  /*108d0*/  PRMT R2, R2, 0x5410, R5 ;  /* 0x0000541002027816 */ /* 0x000fe40000000005 */
[----:B------:R-:W-:Y:S01]  /*108e0*/  PRMT R0, R6, 0x5410, R0 ;  /* 0x0000541006007816 */ /* 0x000fe20000000000 */
[--C-:B------:R-:W-:Y:S02]  /*108f0*/  HSET2.LE.AND R3, R9, R21.reuse, PT ;  /* 0x0000001509037233 */ /* 0x100fe40003803000 */
[--C-:B------:R-:W-:Y:S02]  /*10900*/  HSET2.LE.AND R2, R2, R21.reuse, PT ;  /* 0x0000001502027233 */ /* 0x100fe40003803000 */
[----:B------:R-:W-:Y:S01]  /*10910*/  HSET2.LE.AND R0, R0, R21, PT ;  /* 0x0000001500007233 */ /* 0x000fe20003803000 */
[----:B------:R-:W-:Y:S02]  /*10920*/  LOP3.LUT R126, R3, R49, RZ, 0xc0, !PT ;  /* 0x00000031037e7212 */ /* 0x000fe400078ec0ff */
[----:B------:R-:W-:-:S02]  /*10930*/  LOP3.LUT R125, R2, R51, RZ, 0xc0, !PT ;  /* 0x00000033027d7212 */ /* 0x000fc400078ec0ff */
[----:B------:R-:W2:Y:S01]  /*10940*/  LDSM.16.MT88.4 R48, [R206+0xa800] ;  /* 0x00a80000ce30783b */ /* 0x000ea20000004200 */
[----:B------:R-:W-:-:S03]  /*10950*/  LOP3.LUT R124, R0, R64, RZ, 0xc0, !PT ;  /* 0x00000040007c7212 */ /* 0x000fc600078ec0ff */
[----:B------:R-:W4:Y:S01]  /*10960*/  LDSM.16.MT88.4 R64, [R205+0xa800] ;  /* 0x00a80000cd40783b */ /* 0x000f220000004200 */
[----:B------:R-:W-:-:S04]  /*10970*/  LOP3.LUT R4, R7, 0xff, RZ, 0xc0, !PT ;  /* 0x000000ff07047812 */ /* 0x000fc800078ec0ff */
[----:B------:R-:W-:-:S05]  /*10980*/  PRMT R4, R4, 0x5410, R8 ;  /* 0x0000541004047816 */ /* 0x000fca0000000008 */
[----:B------:R-:W-:-:S05]  /*10990*/  HSET2.LE.AND R4, R4, R21, PT ;  /* 0x0000001504047233 */ /* 0x000fca0003803000 */
[----:B------:R-:W-:Y:S01]  /*109a0*/  LOP3.LUT R127, R4, R96, RZ, 0xc0, !PT ;  /* 0x00000060047f7212 */ /* 0x000fe200078ec0ff */
[-C--:B------:R-:W-:Y:S01]  /*109b0*/  HMMA.16816.F32.BF16 R152, R128, R148.reuse, R152 ;  /* 0x000000948098723c */ /* 0x080fe20000041898 */
[----:B------:R-:W-:Y:S04]  /*109c0*/  LDSM.16.MT88.4 R96, [R203+0xb800] ;  /* 0x00b80000cb60783b */ /* 0x000fe80000004200 */
        /* <DEDUP_REMOVED lines=59> */
[----:B------:R-:W-:-:S07]  /*10d80*/  FADD.FTZ R235, R240, R235 ;  /* 0x000000ebf0eb7221 */ /* 0x000fce0000010000 */
        /* <DEDUP_REMOVED lines=85> */
[C---:B----4-:R-:W-:Y:S01]  /*112e0*/  HMMA.16816.F32.BF16 R220, R16.reuse, R184, R172 ;  /* 0x000000b810dc723c */ /* 0x050fe200000418ac */
[----:B------:R-:W-:Y:S07]  /*112f0*/  LDSM.16.M88.4 R172, [R207] ;  /* 0x00000000cfac783b */ /* 0x000fee0000000200 */
[C---:B------:R-:W-:Y:S08]  /*11300*/  HMMA.16816.F32.BF16 R196, R16.reuse, R180, R196 ;  /* 0x000000b410c4723c */ /* 0x040ff000000418c4 */
[----:B------:R-:W-:Y:S01]  /*11310*/  HMMA.16816.F32.BF16 R192, R16, R186, R12 ;  /* 0x000000ba10c0723c */ /* 0x000fe2000004180c */
[----:B------:R-:W3:Y:S07]  /*11320*/  LDSM.16.M88.4 R12, [R208] ;  /* 0x00000000d00c783b */ /* 0x000eee0000000200 */
[----:B------:R-:W-:Y:S01]  /*11330*/  IMAD.MOV.U32 R26, RZ, RZ, R220 ;  /* 0x000000ffff1a7224 */ /* 0x000fe200078e00dc */
[----:B-1----:R-:W-:Y:S01]  /*11340*/  HMMA.16816.F32.BF16 R224, R4, R176, R224 ;  /* 0x000000b004e0723c */ /* 0x002fe200000418e0 */
[----:B------:R-:W-:-:S02]  /*11350*/  IMAD.MOV.U32 R3, RZ, RZ, R221 ;  /* 0x000000ffff037224 */ /* 0x000fc400078e00dd */
[----:B------:R-:W-:Y:S02]  /*11360*/  IMAD.MOV.U32 R2, RZ, RZ, R222 ;  /* 0x000000ffff027224 */ /* 0x000fe400078e00de */
[----:B------:R-:W-:-:S03]  /*11370*/  IMAD.MOV.U32 R0, RZ, RZ, R223 ;  /* 0x000000ffff007224 */ /* 0x000fc600078e00df */
[----:B------:R-:W-:Y:S01]  /*11380*/  HMMA.16816.F32.BF16 R220, R16, R182, R188 ;  /* 0x000000b610dc723c */ /* 0x000fe200000418bc */
[----:B------:R-:W-:Y:S07]  /*11390*/  LDSM.16.M88.4 R180, [R207+0x800] ;  /* 0x00080000cfb4783b */ /* 0x000fee0000000200 */
[C---:B--2---:R-:W-:Y:S08]  /*113a0*/  HMMA.16816.F32.BF16 R188, R4.reuse, R20, R248 ;  /* 0x0000001404bc723c */ /* 0x044ff000000418f8 */
[C---:B------:R-:W-:Y:S08]  /*113b0*/  HMMA.16816.F32.BF16 R216, R4.reuse, R22, R216 ;  /* 0x0000001604d8723c */ /* 0x040ff000000418d8 */
[----:B------:R-:W-:Y:S01]  /*113c0*/  HMMA.16816.F32.BF16 R184, R4, R178, R228 ;  /* 0x000000b204b8723c */ /* 0x000fe200000418e4 */
[----:B------:R-:W1:Y:S06]  /*113d0*/  LDSM.16.M88.4 R4, [R208+0x2000] ;  /* 0x00200000d004783b */ /* 0x000e6c0000000200 */
[----:B------:R-:W-:Y:S01]  /*113e0*/  IMAD.MOV.U32 R228, RZ, RZ, R26 ;  /* 0x000000ffffe47224 */ /* 0x000fe200078e001a */
[----:B------:R-:W-:Y:S01]  /*113f0*/  HMMA.16816.F32.BF16 R16, R8, R20, R196 ;  /* 0x000000140810723c */ /* 0x000fe200000418c4 */
[----:B------:R-:W-:-:S02]  /*11400*/  IMAD.MOV.U32 R229, RZ, RZ, R3 ;  /* 0x000000ffffe57224 */ /* 0x000fc400078e0003 */
[----:B------:R-:W-:Y:S02]  /*11410*/  IMAD.MOV.U32 R230, RZ, RZ, R2 ;  /* 0x000000ffffe67224 */ /* 0x000fe400078e0002 */
[----:B------:R-:W-:Y:S02]  /*11420*/  IMAD.MOV.U32 R231, RZ, RZ, R0 ;  /* 0x000000ffffe77224 */ /* 0x000fe400078e0000 */
[----:B------:R-:W-:Y:S01]  /*11430*/  IMAD.U32 R0, RZ, RZ, UR31 ;  /* 0x0000001fff007e24 */ /* 0x000fe2000f8e00ff */
[----:B------:R-:W-:Y:S01]  /*11440*/  HMMA.16816.F32.BF16 R248, R8, R22, R220 ;  /* 0x0000001608f8723c */ /* 0x000fe200000418dc */
[----:B------:R-:W-:Y:S02]  /*11450*/  LDSM.16.M88.4 R20, [R200+0x9800] ;  /* 0x00980000c814783b */ /* 0x000fe40000000200 */
[----:B------:R-:W-:-:S05]  /*11460*/  IMAD R0, R0, 0x20, R233 ;  /* 0x0000002000007824 */ /* 0x000fca00078e02e9 */
[C---:B------:R-:W-:Y:S01]  /*11470*/  HMMA.16816.F32.BF16 R228, R8.reuse, R176, R228 ;  /* 0x000000b008e4723c */ /* 0x040fe200000418e4 */
[C---:B------:R-:W-:Y:S02]  /*11480*/  IADD3 R2, R0.reuse, 0x1, RZ ;  /* 0x0000000100027810 */ /* 0x040fe40007ffe0ff */
[----:B------:R-:W-:Y:S02]  /*11490*/  IADD3 R3, R0, 0x8, RZ ;  /* 0x0000000800037810 */ /* 0x000fe40007ffe0ff */
[C---:B------:R-:W-:Y:S02]  /*114a0*/  ISETP.GE.AND P4, PT, R2.reuse, R136, PT ;  /* 0x000000880200720c */ /* 0x040fe40003f86270 */
[C---:B------:R-:W-:Y:S01]  /*114b0*/  ISETP.GE.AND P1, PT, R2.reuse, R137, PT ;  /* 0x000000890200720c */ /* 0x040fe20003f26270 */
[----:B------:R-:W-:Y:S01]  /*114c0*/  HMMA.16816.F32.BF16 R192, R8, R178, R192 ;  /* 0x000000b208c0723c */ /* 0x000fe200000418c0 */
[----:B------:R-:W-:Y:S01]  /*114d0*/  LDSM.16.M88.4 R8, [R202+0x4000] ;  /* 0x00400000ca08783b */ /* 0x000fe20000000200 */
[----:B------:R-:W-:-:S02]  /*114e0*/  ISETP.GE.AND P0, PT, R2, R139, PT ;  /* 0x0000008b0200720c */ /* 0x000fc40003f06270 */
[----:B------:R-:W-:Y:S02]  /*114f0*/  ISETP.GE.AND P6, PT, R2, R138, PT ;  /* 0x0000008a0200720c */ /* 0x000fe40003fc6270 */
[----:B------:R-:W-:Y:S02]  /*11500*/  ISETP.GE.AND P5, PT, R3, R136, PT ;  /* 0x000000880300720c */ /* 0x000fe40003fa6270 */
        /* <DEDUP_REMOVED lines=37> */
[----:B------:R-:W2:Y:S11]  /*11760*/  LDSM.16.M88.4 R16, [R207+0x1000] ;  /* 0x00100000cf10783b */ /* 0x000eb60000000200 */
        /* <DEDUP_REMOVED lines=9> */
[----:B------:R-:W-:Y:S11]  /*11800*/  HMMA.16816.F32.BF16 R184, R8, R176, R224 ;  /* 0x000000b008b8723c */ /* 0x000ff600000418e0 */
[----:B------:R-:W-:Y:S05]  /*11810*/  @!UPT UIADD3 URZ, URZ, URZ, URZ ;  /* 0x0000003f3f3ff290 */ /* 0x000fea000fffe03f */
[----:B--2---:R-:W-:Y:S08]  /*11820*/  HMMA.16816.F32.BF16 R20, R12, R18, R20 ;  /* 0x000000120c14723c */ /* 0x004ff00000041814 */
        /* <DEDUP_REMOVED lines=18> */
[----:B------:R-:W1:Y:S01]  /*11950*/  I2F R5, R2 ;  /* 0x0000000200057306 */ /* 0x000e620000201400 */
[----:B------:R-:W-:Y:S01]  /*11960*/  BAR.SYNC.DEFER_BLOCKING 0x0 ;  /* 0x0000000000007b1d */ /* 0x000fe20000010000 */
[C---:B------:R-:W-:Y:S01]  /*11970*/  ISETP.GE.AND P4, PT, R3.reuse, R137, PT ;  /* 0x000000890300720c */ /* 0x040fe20003f86270 */
[----:B------:R-:W-:Y:S01]  /*11980*/  FFMA.FTZ R7, R6, UR26, R22 ;  /* 0x0000001a06077c23 */ /* 0x000fe20008010016 */
[----:B------:R-:W-:-:S02]  /*11990*/  ISETP.GE.AND P1, PT, R3, R139, PT ;  /* 0x0000008b0300720c */ /* 0x000fc40003f26270 */
[----:B------:R-:W-:Y:S01]  /*119a0*/  ISETP.GE.AND P0, PT, R3, R138, PT ;  /* 0x0000008a0300720c */ /* 0x000fe20003f06270 */
[----:B------:R-:W-:Y:S01]  /*119b0*/  FFMA.FTZ R3, R6, UR26, R20 ;  /* 0x0000001a06037c23 */ /* 0x000fe20008010014 */
[----:B------:R-:W-:Y:S02]  /*119c0*/  IADD3 R4, R0, 0x10, RZ ;  /* 0x0000001000047810 */ /* 0x000fe40007ffe0ff */
[----:B------:R-:W-:Y:S02]  /*119d0*/  FSEL R181, R9, -INF , !P6 ;  /* 0xff80000009b57808 */ /* 0x000fe40007000000 */
[----:B------:R-:W-:Y:S02]  /*119e0*/  FSEL R185, R3, -INF , !P5 ;  /* 0xff80000003b97808 */ /* 0x000fe40006800000 */
[----:B------:R-:W-:Y:S02]  /*119f0*/  FSEL R178, R7, -INF , !P4 ;  /* 0xff80000007b27808 */ /* 0x000fe40006000000 */
[----:B------:R-:W-:Y:S01]  /*11a00*/  FSEL R182, R8, -INF , !P1 ;  /* 0xff80000008b67808 */ /* 0x000fe20004800000 */
[C---:B-1----:R-:W-:Y:S01]  /*11a10*/  FFMA.FTZ R7, R5.reuse, UR26, R21 ;  /* 0x0000001a05077c23 */ /* 0x042fe20008010015 */
[C---:B------:R-:W-:Y:S01]  /*11a20*/  ISETP.GE.AND P6, PT, R2.reuse, R136, PT ;  /* 0x000000880200720c */ /* 0x040fe20003fc6270 */
[----:B------:R-:W-:Y:S01]  /*11a30*/  FFMA.FTZ R8, R5, UR26, R23 ;  /* 0x0000001a05087c23 */ /* 0x000fe20008010017 */
[----:B------:R-:W-:-:S02]  /*11a40*/  ISETP.GE.AND P5, PT, R2, R137, PT ;  /* 0x000000890200720c */ /* 0x000fc40003fa6270 */
[C---:B------:R-:W-:Y:S02]  /*11a50*/  ISETP.GE.AND P4, PT, R2.reuse, R139, PT ;  /* 0x0000008b0200720c */ /* 0x040fe40003f86270 */
[----:B------:R-:W-:Y:S01]  /*11a60*/  ISETP.GE.AND P1, PT, R2, R138, PT ;  /* 0x0000008a0200720c */ /* 0x000fe20003f26270 */
[----:B------:R-:W-:Y:S01]  /*11a70*/  FFMA.FTZ R2, R6, UR26, R198 ;  /* 0x0000001a06027c23 */ /* 0x000fe200080100c6 */
[----:B------:R-:W-:Y:S01]  /*11a80*/  IADD3 R3, R0, 0x11, RZ ;  /* 0x0000001100037810 */ /* 0x000fe20007ffe0ff */
[----:B------:R-:W1:Y:S01]  /*11a90*/  I2F R6, R4 ;  /* 0x0000000400067306 */ /* 0x000e620000201400 */
        /* <DEDUP_REMOVED lines=121> */
.L_x_1267:
[----:B------:R-:W-:Y:S05]  /*12230*/  BSYNC B0 ;  /* 0x0000000000007941 */ /* 0x000fea0003800000 */
.L_x_1266:
[----:B------:R-:W0:Y:S02]  /*12240*/  LDGDEPBAR ;  /* 0x00000000000079af */ /* 0x000e240000000000 */
.L_x_1265:
[----:B------:R-:W2:Y:S04]  /*12250*/  LDL.64 R222, [R1+0x10] ;  /* 0x0000100001de7983 */ /* 0x000ea80000100a00 */
[----:B------:R-:W3:Y:S01]  /*12260*/  LDL.64 R224, [R1+0xf8] ;  /* 0x0000f80001e07983 */ /* 0x000ee20000100a00 */
[----:B------:R-:W-:Y:S01]  /*12270*/  FMNMX.FTZ R0, R134, R12, !PT ;  /* 0x0000000c86007209 */ /* 0x000fe20007810000 */
[----:B------:R-:W-:Y:S01]  /*12280*/  ULOP3.LUT UR4, UR31, UR33, URZ, 0x3c, !UPT ;  /* 0x000000211f047292 */ /* 0x000fe2000f8e3c3f */
[----:B------:R-:W-:Y:S01]  /*12290*/  FMNMX.FTZ R3, R133, R13, !PT ;  /* 0x0000000d85037209 */ /* 0x000fe20007810000 */
[----:B------:R-:W-:Y:S01]  /*122a0*/  STL [R1+0x140], R201 ;  /* 0x000140c901007387 */ /* 0x000fe20000100800 */
[----:B------:R-:W-:-:S03]  /*122b0*/  FMNMX.FTZ R0, R180, R0, !PT ;  /* 0x00000000b4007209 */ /* 0x000fc60007810000 */
[----:B------:R-:W-:Y:S01]  /*122c0*/  STL [R1+0x13c], R203 ;  /* 0x00013ccb01007387 */ /* 0x000fe20000100800 */
[----:B------:R-:W-:-:S03]  /*122d0*/  FMNMX.FTZ R0, R178, R0, !PT ;  /* 0x00000000b2007209 */ /* 0x000fc60007810000 */
        /* <DEDUP_REMOVED lines=10> */
[----:B-1----:R-:W-:-:S02]  /*12380*/  FMNMX.FTZ R4, R19, R2, !PT ;  /* 0x0000000213047209 */ /* 0x002fc40007810000 */
[----:B------:R-:W-:Y:S01]  /*12390*/  FMNMX.FTZ R2, R174, R0, !PT ;  /* 0x00000000ae027209 */ /* 0x000fe20007810000 */
[----:B------:R-:W-:Y:S01]  /*123a0*/  STL [R1+0x128], R210 ;  /* 0x000128d201007387 */ /* 0x000fe20000100800 */
[----:B------:R-:W-:Y:S02]  /*123b0*/  FMNMX.FTZ R0, R14, R4, !PT ;  /* 0x000000040e007209 */ /* 0x000fe40007810000 */
[----:B------:R-:W-:Y:S01]  /*123c0*/  FMNMX.FTZ R4, R184, R3, !PT ;  /* 0x00000003b8047209 */ /* 0x000fe20007810000 */
[----:B------:R-:W-:Y:S01]  /*123d0*/  STL [R1+0x124], R209 ;  /* 0x000124d101007387 */ /* 0x000fe20000100800 */
[----:B------:R-:W-:Y:S02]  /*123e0*/  FMNMX.FTZ R3, R135, R15, !PT ;  /* 0x0000000f87037209 */ /* 0x000fe40007810000 */
[----:B------:R-:W-:Y:S01]  /*123f0*/  FMNMX.FTZ R2, R29, R2, !PT ;  /* 0x000000021d027209 */ /* 0x000fe20007810000 */
[----:B------:R-:W1:Y:S01]  /*12400*/  SHFL.BFLY PT, R10, R0, 0x2, 0x1f ;  /* 0x0c401f00000a7f89 */ /* 0x000e6200000e0000 */
        /* <DEDUP_REMOVED lines=20> */
[----:B------:R-:W4:Y:S01]  /*12550*/  SHFL.BFLY PT, R189, R2, 0x2, 0x1f ;  /* 0x0c401f0002bd7f89 */ /* 0x000f2200000e0000 */
[----:B-1----:R-:W-:Y:S02]  /*12560*/  FMNMX.FTZ R3, R0, R10, !PT ;  /* 0x0000000a00037209 */ /* 0x002fe40007810000 */
[----:B------:R-:W-:Y:S01]  /*12570*/  FMNMX.FTZ R0, R16, R4, !PT ;  /* 0x0000000410007209 */ /* 0x000fe20007810000 */
[----:B------:R-:W-:Y:S01]  /*12580*/  STL [R1+0x108], R138 ;  /* 0x0001088a01007387 */ /* 0x000fe20000100800 */
[----:B------:R-:W-:-:S03]  /*12590*/  FMNMX.FTZ R4, R18, R5, !PT ;  /* 0x0000000512047209 */ /* 0x000fc60007810000 */
[----:B------:R-:W1:Y:S04]  /*125a0*/  SHFL.BFLY PT, R187, R3, 0x1, 0x1f ;  /* 0x0c201f0003bb7f89 */ /* 0x000e6800000e0000 */
[----:B------:R-:W1:Y:S04]  /*125b0*/  SHFL.BFLY PT, R188, R4, 0x2, 0x1f ;  /* 0x0c401f0004bc7f89 */ /* 0x000e6800000e0000 */
[----:B------:R-:W1:Y:S04]  /*125c0*/  SHFL.BFLY PT, R10, R0, 0x2, 0x1f ;  /* 0x0c401f00000a7f89 */ /* 0x000e6800000e0000 */
[----:B------:R-:W-:Y:S01]  /*125d0*/  STL [R1+0x104], R137 ;  /* 0x0001048901007387 */ /* 0x000fe20000100800 */
[----:B----4-:R-:W-:-:S03]  /*125e0*/  FMNMX.FTZ R5, R2, R189, !PT ;  /* 0x000000bd02057209 */ /* 0x010fc60007810000 */
[----:B------:R-:W-:Y:S04]  /*125f0*/  STL [R1+0x100], R136 ;  /* 0x0001008801007387 */ /* 0x000fe80000100800 */
[----:B------:R-:W4:Y:S01]  /*12600*/  SHFL.BFLY PT, R189, R5, 0x1, 0x1f ;  /* 0x0c201f0005bd7f89 */ /* 0x000f2200000e0000 */
[----:B-1----:R-:W-:Y:S02]  /*12610*/  FMNMX.FTZ R233, R3, R187, !PT ;  /* 0x000000bb03e97209 */ /* 0x002fe40007810000 */
[----:B------:R-:W-:Y:S02]  /*12620*/  FMNMX.FTZ R3, R4, R188, !PT ;  /* 0x000000bc04037209 */ /* 0x000fe40007810000 */
[C---:B------:R-:W-:Y:S02]  /*12630*/  FSETP.NEU.FTZ.AND P1, PT, R233.reuse, -INF , PT ;  /* 0xff800000e900780b */ /* 0x040fe40003f3d000 */
[----:B------:R-:W-:Y:S01]  /*12640*/  FMNMX.FTZ R2, R0, R10, !PT ;  /* 0x0000000a00027209 */ /* 0x000fe20007810000 */
[----:B------:R-:W-:Y:S01]  /*12650*/  FMUL.FTZ R0, R233, c[0x0][0x23c] ;  /* 0x00008f00e9007a20 */ /* 0x000fe20000410000 */
[----:B------:R-:W1:Y:S04]  /*12660*/  SHFL.BFLY PT, R10, R3, 0x1, 0x1f ;  /* 0x0c201f00030a7f89 */ /* 0x000e6800000e0000 */
[----:B------:R-:W1:Y:S01]  /*12670*/  SHFL.BFLY PT, R4, R2, 0x1, 0x1f ;  /* 0x0c201f0002047f89 */ /* 0x000e6200000e0000 */
[----:B------:R-:W-:-:S05]  /*12680*/  FSEL R0, R0, RZ, P1 ;  /* 0x000000ff00007208 */ /* 0x000fca0000800000 */
[--C-:B------:R-:W-:Y:S01]  /*12690*/  FFMA.FTZ R187, R12, c[0x0][0x23c], -R0.reuse ;  /* 0x00008f000cbb7a23 */ /* 0x100fe20000010800 */
[----:B----4-:R-:W-:Y:S01]  /*126a0*/  FMNMX.FTZ R234, R5, R189, !PT ;  /* 0x000000bd05ea7209 */ /* 0x010fe20007810000 */
[--C-:B------:R-:W-:Y:S02]  /*126b0*/  FFMA.FTZ R180, R180, c[0x0][0x23c], -R0.reuse ;  /* 0x00008f00b4b47a23 */ /* 0x100fe40000010800 */
[--C-:B------:R-:W-:Y:S01]  /*126c0*/  FFMA.FTZ R178, R178, c[0x0][0x23c], -R0.reuse ;  /* 0x00008f00b2b27a23 */ /* 0x100fe20000010800 */
[----:B------:R-:W-:Y:S01]  /*126d0*/  FSETP.NEU.FTZ.AND P5, PT, R234, -INF , PT ;  /* 0xff800000ea00780b */ /* 0x000fe20003fbd000 */
[--C-:B------:R-:W-:Y:S02]  /*126e0*/  FFMA.FTZ R188, R176, c[0x0][0x23c], -R0.reuse ;  /* 0x00008f00b0bc7a23 */ /* 0x100fe40000010800 */
[--C-:B------:R-:W-:Y:S02]  /*126f0*/  FFMA.FTZ R190, R27, c[0x0][0x23c], -R0.reuse ;  /* 0x00008f001bbe7a23 */ /* 0x100fe40000010800 */
[----:B------:R-:W-:-:S02]  /*12700*/  FFMA.FTZ R191, R21, c[0x0][0x23c], -R0 ;  /* 0x00008f0015bf7a23 */ /* 0x000fc40000010800 */
[--C-:B------:R-:W-:Y:S02]  /*12710*/  FFMA.FTZ R194, R19, c[0x0][0x23c], -R0.reuse ;  /* 0x00008f0013c27a23 */ /* 0x100fe40000010800 */
[----:B------:R-:W-:Y:S01]  /*12720*/  FFMA.FTZ R195, R14, c[0x0][0x23c], -R0 ;  /* 0x00008f000ec37a23 */ /* 0x000fe20000010800 */
[----:B-1----:R-:W-:Y:S01]  /*12730*/  FMNMX.FTZ R214, R3, R10, !PT ;  /* 0x0000000a03d67209 */ /* 0x002fe20007810000 */
[C---:B------:R-:W-:Y:S01]  /*12740*/  FMUL.FTZ R0, R234.reuse, c[0x0][0x23c] ;  /* 0x00008f00ea007a20 */ /* 0x040fe20000410000 */
[----:B------:R-:W-:Y:S02]  /*12750*/  FSEL R3, R234, RZ, P5 ;  /* 0x000000ffea037208 */ /* 0x000fe40002800000 */
[----:B------:R-:W-:Y:S02]  /*12760*/  FMNMX.FTZ R232, R2, R4, !PT ;  /* 0x0000000402e87209 */ /* 0x000fe40007810000 */
[----:B------:R-:W-:Y:S01]  /*12770*/  FSEL R2, R0, RZ, P5 ;  /* 0x000000ff00027208 */ /* 0x000fe20002800000 */
[----:B------:R-:W-:Y:S01]  /*12780*/  FADD.FTZ R3, R132, -R3 ;  /* 0x8000000384037221 */ /* 0x000fe20000010000 */
[C---:B------:R-:W-:Y:S01]  /*12790*/  FSETP.NEU.FTZ.AND P4, PT, R232.reuse, -INF , PT ;  /* 0xff800000e800780b */ /* 0x040fe20003f9d000 */
[----:B------:R-:W-:Y:S01]  /*127a0*/  FMUL.FTZ R0, R232, c[0x0][0x23c] ;  /* 0x00008f00e8007a20 */ /* 0x000fe20000410000 */
[----:B------:R-:W-:Y:S01]  /*127b0*/  FSETP.NEU.FTZ.AND P5, PT, R214, -INF , PT ;  /* 0xff800000d600780b */ /* 0x000fe20003fbd000 */
[----:B------:R-:W-:-:S02]  /*127c0*/  FFMA.FTZ R11, R11, c[0x0][0x23c], -R2 ;  /* 0x00008f000b0b7a23 */ /* 0x000fc40000010802 */
[----:B------:R-:W-:Y:S01]  /*127d0*/  FMUL.FTZ R3, R3, c[0x0][0x23c] ;  /* 0x00008f0003037a20 */ /* 0x000fe20000410000 */
[----:B------:R-:W-:Y:S01]  /*127e0*/  FSEL R0, R0, RZ, P4 ;  /* 0x000000ff00007208 */ /* 0x000fe20002000000 */
[--C-:B------:R-:W-:Y:S02]  /*127f0*/  FFMA.FTZ R181, R181, c[0x0][0x23c], -R2.reuse ;  /* 0x00008f00b5b57a23 */ /* 0x100fe40000010802 */
[----:B------:R-:W-:Y:S01]  /*12800*/  MUFU.EX2 R11, R11 ;  /* 0x0000000b000b7308 */ /* 0x000fe20000000800 */
[----:B------:R-:W-:Y:S02]  /*12810*/  FFMA.FTZ R179, R179, c[0x0][0x23c], -R2 ;  /* 0x00008f00b3b37a23 */ /* 0x000fe40000010802 */
[--C-:B------:R-:W-:Y:S02]  /*12820*/  FFMA.FTZ R176, R13, c[0x0][0x23c], -R0.reuse ;  /* 0x00008f000db07a23 */ /* 0x100fe40000010800 */
[--C-:B------:R-:W-:Y:S02]  /*12830*/  FFMA.FTZ R192, R184, c[0x0][0x23c], -R0.reuse ;  /* 0x00008f00b8c07a23 */ /* 0x100fe40000010800 */
[--C-:B------:R-:W-:Y:S01]  /*12840*/  FFMA.FTZ R197, R182, c[0x0][0x23c], -R0.reuse ;  /* 0x00008f00b6c57a23 */ /* 0x100fe20000010800 */
[----:B------:R-:W1:Y:S01]  /*12850*/  MUFU.EX2 R4, R3 ;  /* 0x0000000300047308 */ /* 0x000e620000000800 */
[----:B------:R-:W-:-:S02]  /*12860*/  FFMA.FTZ R198, R177, c[0x0][0x23c], -R0 ;  /* 0x00008f00b1c67a23 */ /* 0x000fc40000010800 */
[--C-:B------:R-:W-:Y:S02]  /*12870*/  FFMA.FTZ R215, R173, c[0x0][0x23c], -R0.reuse ;  /* 0x00008f00add77a23 */ /* 0x100fe40000010800 */
[--C-:B------:R-:W-:Y:S02]  /*12880*/  FFMA.FTZ R216, R23, c[0x0][0x23c], -R0.reuse ;  /* 0x00008f0017d87a23 */ /* 0x100fe40000010800 */
[--C-:B------:R-:W-:Y:S01]  /*12890*/  FFMA.FTZ R219, R22, c[0x0][0x23c], -R0.reuse ;  /* 0x00008f0016db7a23 */ /* 0x100fe20000010800 */
[----:B------:R-:W4:Y:S01]  /*128a0*/  MUFU.EX2 R181, R181 ;  /* 0x000000b500b57308 */ /* 0x000f220000000800 */
[----:B------:R-:W-:Y:S02]  /*128b0*/  FFMA.FTZ R220, R16, c[0x0][0x23c], -R0 ;  /* 0x00008f0010dc7a23 */ /* 0x000fe40000010800 */
[----:B------:R-:W-:Y:S02]  /*128c0*/  FFMA.FTZ R174, R174, c[0x0][0x23c], -R2 ;  /* 0x00008f00aeae7a23 */ /* 0x000fe40000010802 */
[----:B------:R-:W-:-:S02]  /*128d0*/  FMUL.FTZ R0, R214, c[0x0][0x23c] ;  /* 0x00008f00d6007a20 */ /* 0x000fc40000410000 */
[--C-:B------:R-:W-:Y:S01]  /*128e0*/  FFMA.FTZ R199, R29, c[0x0][0x23c], -R2.reuse ;  /* 0x00008f001dc77a23 */ /* 0x100fe20000010802 */
[----:B------:R-:W-:Y:S01]  /*128f0*/  MUFU.EX2 R179, R179 ;  /* 0x000000b300b37308 */ /* 0x000fe20000000800 */
[--C-:B------:R-:W-:Y:S01]  /*12900*/  FFMA.FTZ R213, R26, c[0x0][0x23c], -R2.reuse ;  /* 0x00008f001ad57a23 */ /* 0x100fe20000010802 */
[----:B------:R-:W-:Y:S01]  /*12910*/  FSEL R0, R0, RZ, P5 ;  /* 0x000000ff00007208 */ /* 0x000fe20002800000 */
[--C-:B------:R-:W-:Y:S02]  /*12920*/  FFMA.FTZ R217, R20, c[0x0][0x23c], -R2.reuse ;  /* 0x00008f0014d97a23 */ /* 0x100fe40000010802 */
[----:B------:R-:W-:Y:S02]  /*12930*/  FFMA.FTZ R218, R17, c[0x0][0x23c], -R2 ;  /* 0x00008f0011da7a23 */ /* 0x000fe40000010802 */
[----:B-1----:R-:W-:Y:S01]  /*12940*/  FFMA.FTZ R244, R244, R4, R11 ;  /* 0x00000004f4f47223 */ /* 0x002fe2000001000b */
[----:B------:R-:W1:Y:S01]  /*12950*/  MUFU.EX2 R2, R174 ;  /* 0x000000ae00027308 */ /* 0x000e620000000800 */
[--C-:B------:R-:W-:Y:S01]  /*12960*/  FFMA.FTZ R5, R15, c[0x0][0x23c], -R0.reuse ;  /* 0x00008f000f057a23 */ /* 0x100fe20000010800 */
[----:B----4-:R-:W-:Y:S01]  /*12970*/  F2FP.BF16.PACK_AB R193, R181, R11 ;  /* 0x0000000bb5c1723e */ /* 0x010fe200000010ff */
[----:B------:R-:W-:-:S02]  /*12980*/  FFMA.FTZ R186, R186, c[0x0][0x23c], -R0 ;  /* 0x00008f00baba7a23 */ /* 0x000fc40000010800 */
[--C-:B------:R-:W-:Y:S02]  /*12990*/  FFMA.FTZ R173, R185, c[0x0][0x23c], -R0.reuse ;  /* 0x00008f00b9ad7a23 */ /* 0x100fe40000010800 */
[--C-:B------:R-:W-:Y:S01]  /*129a0*/  FFMA.FTZ R175, R175, c[0x0][0x23c], -R0.reuse ;  /* 0x00008f00afaf7a23 */ /* 0x100fe20000010800 */
[----:B------:R-:W-:Y:S01]  /*129b0*/  MUFU.EX2 R5, R5 ;  /* 0x0000000500057308 */ /* 0x000fe20000000800 */
[--C-:B------:R-:W-:Y:S02]  /*129c0*/  FFMA.FTZ R172, R172, c[0x0][0x23c], -R0.reuse ;  /* 0x00008f00acac7a23 */ /* 0x100fe40000010800 */
[--C-:B------:R-:W-:Y:S02]  /*129d0*/  FFMA.FTZ R177, R28, c[0x0][0x23c], -R0.reuse ;  /* 0x00008f001cb17a23 */ /* 0x100fe40000010800 */
[--C-:B------:R-:W-:Y:S02]  /*129e0*/  FFMA.FTZ R189, R18, c[0x0][0x23c], -R0.reuse ;  /* 0x00008f0012bd7a23 */ /* 0x100fe40000010800 */
[----:B------:R-:W-:Y:S01]  /*129f0*/  FMUL.FTZ R170, R170, R4 ;  /* 0x00000004aaaa7220 */ /* 0x000fe20000410000 */
[----:B-1----:R-:W-:Y:S01]  /*12a00*/  F2FP.BF16.PACK_AB R196, R2, R179 ;  /* 0x000000b302c4723e */ /* 0x002fe200000010ff */
[----:B------:R-:W-:Y:S01]  /*12a10*/  FFMA.FTZ R174, R183, c[0x0][0x23c], -R0 ;  /* 0x00008f00b7ae7a23 */ /* 0x000fe20000010800 */
[----:B------:R-:W-:Y:S01]  /*12a20*/  MUFU.EX2 R14, R186 ;  /* 0x000000ba000e7308 */ /* 0x000fe20000000800 */
[----:B------:R-:W-:-:S02]  /*12a30*/  FADD.FTZ R0, R181, R244 ;  /* 0x000000f4b5007221 */ /* 0x000fc40000010000 */
[-C--:B------:R-:W-:Y:S02]  /*12a40*/  FMUL.FTZ R171, R171, R4.reuse ;  /* 0x00000004abab7220 */ /* 0x080fe40000410000 */
[----:B------:R-:W-:Y:S02]  /*12a50*/  FADD.FTZ R0, R179, R0 ;  /* 0x00000000b3007221 */ /* 0x000fe40000010000 */
[-C--:B------:R-:W-:Y:S01]  /*12a60*/  FMUL.FTZ R166, R166, R4.reuse ;  /* 0x00000004a6a67220 */ /* 0x080fe20000410000 */
[----:B------:R-:W-:Y:S01]  /*12a70*/  MUFU.EX2 R13, R187 ;  /* 0x000000bb000d7308 */ /* 0x000fe20000000800 */
[----:B------:R-:W-:Y:S01]  /*12a80*/  FADD.FTZ R221, R2, R0 ;  /* 0x0000000002dd7221 */ /* 0x000fe20000010000 */
[----:B------:R-:W-:Y:S01]  /*12a90*/  LOP3.LUT R0, R247, UR4, RZ, 0x3c, !PT ;  /* 0x00000004f7007c12 */ /* 0x000fe2000f8e3cff */
[-C--:B------:R-:W-:Y:S02]  /*12aa0*/  FMUL.FTZ R167, R167, R4.reuse ;  /* 0x00000004a7a77220 */ /* 0x080fe40000410000 */
[----:B------:R-:W-:-:S02]  /*12ab0*/  FMUL.FTZ R162, R162, R4 ;  /* 0x00000004a2a27220 */ /* 0x000fc40000410000 */
[-C--:B------:R-:W-:Y:S02]  /*12ac0*/  FMUL.FTZ R163, R163, R4.reuse ;  /* 0x00000004a3a37220 */ /* 0x080fe40000410000 */
[-C--:B------:R-:W-:Y:S02]  /*12ad0*/  FMUL.FTZ R158, R158, R4.reuse ;  /* 0x000000049e9e7220 */ /* 0x080fe40000410000 */
[----:B------:R-:W-:Y:S02]  /*12ae0*/  FMUL.FTZ R159, R159, R4 ;  /* 0x000000049f9f7220 */ /* 0x000fe40000410000 */
[----:B--2---:R-:W-:Y:S02]  /*12af0*/  IMAD.MOV.U32 R244, RZ, RZ, R222 ;  /* 0x000000fffff47224 */ /* 0x004fe400078e00de */
[----:B------:R-:W-:Y:S02]  /*12b00*/  IMAD.MOV.U32 R245, RZ, RZ, R223 ;  /* 0x000000fffff57224 */ /* 0x000fe400078e00df */
[----:B------:R-:W-:-:S05]  /*12b10*/  IMAD.WIDE.U32 R222, R0, -0x326172a9, RZ ;  /* 0xcd9e8d5700de7825 */ /* 0x000fca00078e00ff */
[----:B---3--:R-:W-:Y:S02]  /*12b20*/  LOP3.LUT R16, R223, UR14, R224, 0x96, !PT ;  /* 0x0000000edf107c12 */ /* 0x008fe4000f8e96e0 */
[----:B------:R-:W-:Y:S01]  /*12b30*/  LOP3.LUT R0, R237, UR13, R222, 0x96, !PT ;  /* 0x0000000ded007c12 */ /* 0x000fe2000f8e96de */
[----:B------:R-:W1:Y:S02]  /*12b40*/  LDC.U8 R224, c[0x0][0x2d8] ;  /* 0x0000b600ffe07b82 */ /* 0x000e640000000000 */
[----:B------:R-:W-:-:S04]  /*12b50*/  IMAD.WIDE.U32 R16, R16, -0x2daee0ad, RZ ;  /* 0xd2511f5310107825 */ /* 0x000fc800078e00ff */
[----:B------:R-:W-:Y:S01]  /*12b60*/  IMAD.WIDE.U32 R182, R0, -0x2daee0ad, RZ ;  /* 0xd2511f5300b67825 */ /* 0x000fe200078e00ff */
[----:B------:R-:W-:Y:S02]  /*12b70*/  LOP3.LUT R2, R17, UR12, R244, 0x96, !PT ;  /* 0x0000000c11027c12 */ /* 0x000fe4000f8e96f4 */
[----:B------:R-:W-:Y:S02]  /*12b80*/  FSEL R0, R214, RZ, P5 ;  /* 0x000000ffd6007208 */ /* 0x000fe40002800000 */
[----:B------:R-:W-:Y:S01]  /*12b90*/  LOP3.LUT R10, R183, UR10, R16, 0x96, !PT ;  /* 0x0000000ab70a7c12 */ /* 0x000fe2000f8e9610 */
[----:B------:R-:W-:-:S04]  /*12ba0*/  IMAD.WIDE.U32 R2, R2, -0x326172a9, RZ ;  /* 0xcd9e8d5702027825 */ /* 0x000fc800078e00ff */
[----:B------:R-:W-:Y:S01]  /*12bb0*/  IMAD.WIDE.U32 R10, R10, -0x326172a9, RZ ;  /* 0xcd9e8d570a0a7825 */ /* 0x000fe200078e00ff */
[----:B------:R-:W-:-:S03]  /*12bc0*/  LOP3.LUT R3, R3, UR11, R236, 0x96, !PT ;  /* 0x0000000b03037c12 */ /* 0x000fc6000f8e96ec */
[----:B------:R-:W-:Y:S01]  /*12bd0*/  FADD.FTZ R0, R135, -R0 ;  /* 0x8000000087007221 */ /* 0x000fe20000010000 */
[----:B------:R-:W-:Y:S01]  /*12be0*/  LOP3.LUT R20, R11, UR9, R2, 0x96, !PT ;  /* 0x000000090b147c12 */ /* 0x000fe2000f8e9602 */
[----:B------:R-:W-:-:S04]  /*12bf0*/  IMAD.WIDE.U32 R2, R3, -0x2daee0ad, RZ ;  /* 0xd2511f5303027825 */ /* 0x000fc800078e00ff */
[----:B------:R-:W-:Y:S01]  /*12c00*/  IMAD.WIDE.U32 R20, R20, -0x2daee0ad, RZ ;  /* 0xd2511f5314147825 */ /* 0x000fe200078e00ff */
[----:B------:R-:W-:-:S03]  /*12c10*/  LOP3.LUT R3, R3, UR8, R182, 0x96, !PT ;  /* 0x0000000803037c12 */ /* 0x000fc6000f8e96b6 */
[----:B------:R-:W-:Y:S01]  /*12c20*/  FMUL.FTZ R0, R0, c[0x0][0x23c] ;  /* 0x00008f0000007a20 */ /* 0x000fe20000410000 */
[----:B------:R-:W-:Y:S01]  /*12c30*/  LOP3.LUT R11, R21, UR6, R2, 0x96, !PT ;  /* 0x00000006150b7c12 */ /* 0x000fe2000f8e9602 */
[----:B------:R-:W-:-:S04]  /*12c40*/  IMAD.WIDE.U32 R2, R3, -0x326172a9, RZ ;  /* 0xcd9e8d5703027825 */ /* 0x000fc800078e00ff */
[----:B------:R-:W2:Y:S01]  /*12c50*/  MUFU.EX2 R0, R0 ;  /* 0x0000000000007308 */ /* 0x000ea20000000800 */
[----:B------:R-:W-:Y:S01]  /*12c60*/  LOP3.LUT R132, R3, UR7, R10, 0x96, !PT ;  /* 0x0000000703847c12 */ /* 0x000fe2000f8e960a */
[----:B------:R-:W-:-:S05]  /*12c70*/  IMAD.WIDE.U32 R10, R11, -0x326172a9, RZ ;  /* 0xcd9e8d570b0a7825 */ /* 0x000fca00078e00ff */
[----:B------:R-:W-:-:S04]  /*12c80*/  LOP3.LUT R2, R11, UR15, R2, 0x96, !PT ;  /* 0x0000000f0b027c12 */ /* 0x000fc8000f8e9602 */
[----:B------:R-:W-:-:S04]  /*12c90*/  LOP3.LUT R3, R2, 0xffff, RZ, 0xc0, !PT ;  /* 0x0000ffff02037812 */ /* 0x000fc800078ec0ff */
[----:B------:R-:W-:Y:S01]  /*12ca0*/  SHF.R.U32.HI R3, RZ, 0x8, R3 ;  /* 0x00000008ff037819 */ /* 0x000fe20000011603 */
[-C--:B--2---:R-:W-:Y:S02]  /*12cb0*/  FFMA.FTZ R235, R235, R0.reuse, R5 ;  /* 0x00000000ebeb7223 */ /* 0x084fe40000010005 */
[-C--:B------:R-:W-:Y:S01]  /*12cc0*/  FMUL.FTZ R139, R96, R0.reuse ;  /* 0x00000000608b7220 */ /* 0x080fe20000410000 */
[----:B------:R-:W-:Y:S01]  /*12cd0*/  LOP3.LUT R3, R3, 0xffff, RZ, 0xc0, !PT ;  /* 0x0000ffff03037812 */ /* 0x000fe200078ec0ff */
[C---:B------:R-:W-:Y:S01]  /*12ce0*/  FADD.FTZ R135, R14.reuse, R235 ;  /* 0x000000eb0e877221 */ /* 0x040fe20000010000 */
[----:B------:R-:W-:Y:S01]  /*12cf0*/  F2FP.BF16.PACK_AB R14, R14, R5 ;  /* 0x000000050e0e723e */ /* 0x000fe200000010ff */
[-C--:B------:R-:W-:Y:S01]  /*12d00*/  FMUL.FTZ R152, R152, R0.reuse ;  /* 0x0000000098987220 */ /* 0x080fe20000410000 */
[----:B-1----:R-:W-:Y:S01]  /*12d10*/  ISETP.GE.U32.AND P5, PT, R224, R3, PT ;  /* 0x00000003e000720c */ /* 0x002fe20003fa6070 */
[-C--:B------:R-:W-:Y:S01]  /*12d20*/  FMUL.FTZ R153, R153, R0.reuse ;  /* 0x0000000099997220 */ /* 0x080fe20000410000 */
[----:B------:R-:W-:Y:S01]  /*12d30*/  LOP3.LUT R3, R2, 0xff, RZ, 0xc0, !PT ;  /* 0x000000ff02037812 */ /* 0x000fe200078ec0ff */
[-C--:B------:R-:W-:Y:S01]  /*12d40*/  FMUL.FTZ R228, R148, R0.reuse ;  /* 0x0000000094e47220 */ /* 0x080fe20000410000 */
[----:B------:R-:W-:Y:S01]  /*12d50*/  FSEL R5, R233, RZ, P1 ;  /* 0x000000ffe9057208 */ /* 0x000fe20000800000 */
[-C--:B------:R-:W-:Y:S01]  /*12d60*/  FMUL.FTZ R229, R149, R0.reuse ;  /* 0x0000000095e57220 */ /* 0x080fe20000410000 */
[----:B------:R-:W-:Y:S01]  /*12d70*/  ISETP.GE.U32.AND P6, PT, R224, R3, PT ;  /* 0x00000003e000720c */ /* 0x000fe20003fc6070 */
[-C--:B------:R-:W-:Y:S01]  /*12d80*/  FMUL.FTZ R144, R144, R0.reuse ;  /* 0x0000000090907220 */ /* 0x080fe20000410000 */
[--C-:B------:R-:W-:Y:S01]  /*12d90*/  SHF.R.U32.HI R3, RZ, 0x18, R2.reuse ;  /* 0x00000018ff037819 */ /* 0x100fe20000011602 */
[-C--:B------:R-:W-:Y:S01]  /*12da0*/  FMUL.FTZ R145, R145, R0.reuse ;  /* 0x0000000091917220 */ /* 0x080fe20000410000 */
[----:B------:R-:W-:Y:S01]  /*12db0*/  SHF.R.U32.HI R2, RZ, 0x10, R2 ;  /* 0x00000010ff027819 */ /* 0x000fe20000011602 */
[-C--:B------:R-:W-:Y:S01]  /*12dc0*/  FMUL.FTZ R248, R140, R0.reuse ;  /* 0x000000008cf87220 */ /* 0x080fe20000410000 */
[----:B------:R-:W-:Y:S01]  /*12dd0*/  ISETP.GE.U32.AND P1, PT, R224, R3, PT ;  /* 0x00000003e000720c */ /* 0x000fe20003f26070 */
[----:B------:R-:W-:Y:S01]  /*12de0*/  FADD.FTZ R3, R134, -R5 ;  /* 0x8000000586037221 */ /* 0x000fe20000010000 */
[----:B------:R-:W-:Y:S01]  /*12df0*/  LOP3.LUT R2, R2, 0xff, RZ, 0xc0, !PT ;  /* 0x000000ff02027812 */ /* 0x000fe200078ec0ff */
[----:B------:R-:W1:Y:S01]  /*12e00*/  MUFU.EX2 R134, R180 ;  /* 0x000000b400867308 */ /* 0x000e620000000800 */
[----:B------:R-:W-:-:S02]  /*12e10*/  FMUL.FTZ R249, R141, R0 ;  /* 0x000000008df97220 */ /* 0x000fc40000410000 */
[----:B------:R-:W-:Y:S01]  /*12e20*/  FMUL.FTZ R5, R3, c[0x0][0x23c] ;  /* 0x00008f0003057a20 */ /* 0x000fe20000410000 */
[----:B------:R-:W-:Y:S01]  /*12e30*/  FSEL R3, R232, RZ, P4 ;  /* 0x000000ffe8037208 */ /* 0x000fe20002000000 */
[----:B------:R-:W-:Y:S01]  /*12e40*/  FMUL.FTZ R137, R36, R0 ;  /* 0x0000000024897220 */ /* 0x000fe20000410000 */
[----:B------:R-:W-:Y:S01]  /*12e50*/  ISETP.GE.U32.AND P4, PT, R224, R2, PT ;  /* 0x00000002e000720c */ /* 0x000fe20003f86070 */
[-C--:B------:R-:W-:Y:S01]  /*12e60*/  FMUL.FTZ R136, R37, R0.reuse ;  /* 0x0000000025887220 */ /* 0x080fe20000410000 */
[----:B------:R2:W3:Y:S01]  /*12e70*/  MUFU.EX2 R2, R5 ;  /* 0x0000000500027308 */ /* 0x0004e20000000800 */
[-C--:B------:R-:W-:Y:S02]  /*12e80*/  FMUL.FTZ R227, R48, R0.reuse ;  /* 0x0000000030e37220 */ /* 0x080fe40000410000 */
[-C--:B------:R-:W-:Y:S02]  /*12e90*/  FMUL.FTZ R226, R49, R0.reuse ;  /* 0x0000000031e27220 */ /* 0x080fe40000410000 */
[----:B------:R-:W-:-:S02]  /*12ea0*/  FMUL.FTZ R237, R52, R0 ;  /* 0x0000000034ed7220 */ /* 0x000fc40000410000 */
[-C--:B------:R-:W-:Y:S02]  /*12eb0*/  FMUL.FTZ R200, R53, R0.reuse ;  /* 0x0000000035c87220 */ /* 0x080fe40000410000 */
[-C--:B------:R-:W-:Y:S02]  /*12ec0*/  FMUL.FTZ R211, R64, R0.reuse ;  /* 0x0000000040d37220 */ /* 0x080fe40000410000 */
[-C--:B------:R-:W-:Y:S02]  /*12ed0*/  FMUL.FTZ R210, R65, R0.reuse ;  /* 0x0000000041d27220 */ /* 0x080fe40000410000 */
[-C--:B------:R-:W-:Y:S02]  /*12ee0*/  FMUL.FTZ R252, R68, R0.reuse ;  /* 0x0000000044fc7220 */ /* 0x080fe40000410000 */
[-C--:B------:R-:W-:Y:S01]  /*12ef0*/  FMUL.FTZ R240, R69, R0.reuse ;  /* 0x0000000045f07220 */ /* 0x080fe20000410000 */
[----:B------:R-:W-:Y:S01]  /*12f00*/  @!P6 HFMA2.BF16_V2 R69, -RZ.H0_H0, RZ.H0_H0, -R14.H0_H0 ;  /* 0x200000ffff45e231 */ /* 0x000fe2000034090e */
[-C--:B------:R-:W-:Y:S01]  /*12f10*/  FMUL.FTZ R207, R80, R0.reuse ;  /* 0x0000000050cf7220 */ /* 0x080fe20000410000 */
[----:B--2---:R-:W-:Y:S01]  /*12f20*/  LOP3.LUT R5, R10, 0xffff, RZ, 0xc0, !PT ;  /* 0x0000ffff0a057812 */ /* 0x004fe200078ec0ff */
        /* <DEDUP_REMOVED lines=13> */
[-CC-:B---3--:R-:W-:Y:S01]  /*13000*/  FFMA.FTZ R49, R239, R2.reuse, R13.reuse ;  /* 0x00000002ef317223 */ /* 0x188fe2000001000d */
[----:B------:R-:W-:Y:S01]  /*13010*/  PRMT R13, R14, 0x7632, R13 ;  /* 0x000076320e0d7816 */ /* 0x000fe2000000000d */
[----:B------:R-:W-:Y:S01]  /*13020*/  FADD.FTZ R48, R133, -R3 ;  /* 0x8000000385307221 */ /* 0x000fe20000010000 */
[C---:B------:R-:W-:Y:S01]  /*13030*/  PRMT R18, R0.reuse, 0x7610, R18 ;  /* 0x0000761000127816 */ /* 0x040fe20000000012 */
[----:B------:R-:W-:Y:S01]  /*13040*/  FMUL.FTZ R208, R67, R2 ;  /* 0x0000000243d07220 */ /* 0x000fe20000410000 */
[----:B------:R-:W-:Y:S01]  /*13050*/  PRMT R21, R0, 0x7632, R21 ;  /* 0x0000763200157816 */ /* 0x000fe20000000015 */
[----:B------:R-:W-:Y:S01]  /*13060*/  @!P5 HFMA2.BF16_V2 R68, -RZ.H0_H0, RZ.H0_H0, -R13.H0_H0 ;  /* 0x200000ffff44d231 */ /* 0x000fe2000034090d */
[----:B------:R-:W-:Y:S01]  /*13070*/  LOP3.LUT R0, R10, 0xff, RZ, 0xc0, !PT ;  /* 0x000000ff0a007812 */ /* 0x000fe200078ec0ff */
[----:B------:R-:W-:Y:S01]  /*13080*/  @!P4 HFMA2.BF16_V2 R65, -RZ.H0_H0, RZ.H0_H0, -R18.H0_H0 ;  /* 0x200000ffff41c231 */ /* 0x000fe20000340912 */
[----:B------:R-:W-:Y:S01]  /*13090*/  PRMT R80, R14, 0x5410, R13 ;  /* 0x000054100e507816 */ /* 0x000fe2000000000d */
[----:B------:R-:W-:Y:S01]  /*130a0*/  @!P1 HFMA2.BF16_V2 R64, -RZ.H0_H0, RZ.H0_H0, -R21.H0_H0 ;  /* 0x200000ffff409231 */ /* 0x000fe20000340915 */
[----:B------:R-:W-:Y:S01]  /*130b0*/  @!P6 PRMT R14, R69, 0x5410, RZ ;  /* 0x00005410450ee816 */ /* 0x000fe200000000ff */
[----:B------:R-:W-:Y:S01]  /*130c0*/  MUFU.EX2 R67, R174 ;  /* 0x000000ae00437308 */ /* 0x000fe20000000800 */
[----:B------:R-:W-:Y:S01]  /*130d0*/  ISETP.GE.U32.AND P6, PT, R224, R0, PT ;  /* 0x00000000e000720c */ /* 0x000fe20003fc6070 */
[-C--:B------:R-:W-:Y:S01]  /*130e0*/  FMUL.FTZ R250, R142, R2.reuse ;  /* 0x000000028efa7220 */ /* 0x080fe20000410000 */
[----:B------:R-:W-:Y:S01]  /*130f0*/  SHF.R.U32.HI R3, RZ, 0x10, R10 ;  /* 0x00000010ff037819 */ /* 0x000fe2000001160a */
[----:B------:R-:W-:Y:S01]  /*13100*/  IMAD.MOV.U32 R142, RZ, RZ, R200 ;  /* 0x000000ffff8e7224 */ /* 0x000fe200078e00c8 */
[----:B------:R-:W-:Y:S01]  /*13110*/  SHF.R.U32.HI R0, RZ, 0x18, R10 ;  /* 0x00000018ff007819 */ /* 0x000fe2000001160a */
[-C--:B------:R-:W-:Y:S01]  /*13120*/  FMUL.FTZ R200, R83, R2.reuse ;  /* 0x0000000253c87220 */ /* 0x080fe20000410000 */
[----:B------:R-:W-:Y:S01]  /*13130*/  PRMT R81, R18, 0x5410, R21 ;  /* 0x0000541012517816 */ /* 0x000fe20000000015 */
[----:B------:R-:W-:Y:S01]  /*13140*/  MUFU.EX2 R69, R176 ;  /* 0x000000b000457308 */ /* 0x000fe20000000800 */
[----:B------:R-:W-:Y:S01]  /*13150*/  @!P4 PRMT R18, R65, 0x5410, RZ ;  /* 0x000054104112c816 */ /* 0x000fe200000000ff */
[----:B------:R-:W-:Y:S01]  /*13160*/  FMUL.FTZ R83, R102, R2 ;  /* 0x0000000266537220 */ /* 0x000fe20000410000 */
[----:B------:R-:W-:Y:S01]  /*13170*/  LOP3.LUT R3, R3, 0xff, RZ, 0xc0, !PT ;  /* 0x000000ff03037812 */ /* 0x000fe200078ec0ff */
[----:B------:R-:W1:Y:S01]  /*13180*/  LDC.U8 R102, c[0x0][0x2d8] ;  /* 0x0000b600ff667b82 */ /* 0x000e620000000000 */
[----:B------:R-:W-:Y:S01]  /*13190*/  ISETP.GE.U32.AND P4, PT, R224, R0, PT ;  /* 0x00000000e000720c */ /* 0x000fe20003f86070 */
[-C--:B------:R-:W-:Y:S01]  /*131a0*/  FMUL.FTZ R238, R70, R2.reuse ;  /* 0x0000000246ee7220 */ /* 0x080fe20000410000 */
[----:B------:R-:W-:Y:S01]  /*131b0*/  SHF.R.U32.HI R0, RZ, 0x8, R5 ;  /* 0x00000008ff007819 */ /* 0x000fe20000011605 */
[----:B------:R-:W-:Y:S01]  /*131c0*/  FMUL.FTZ R5, R48, c[0x0][0x23c] ;  /* 0x00008f0030057a20 */ /* 0x000fe20000410000 */
[----:B------:R-:W-:Y:S01]  /*131d0*/  @!P5 PRMT R13, R68, 0x5410, RZ ;  /* 0x00005410440dd816 */ /* 0x000fe200000000ff */
[-C--:B------:R-:W-:Y:S01]  /*131e0*/  FMUL.FTZ R129, R71, R2.reuse ;  /* 0x0000000247817220 */ /* 0x080fe20000410000 */
[----:B------:R-:W-:Y:S01]  /*131f0*/  ISETP.GE.U32.AND P5, PT, R224, R3, PT ;  /* 0x00000003e000720c */ /* 0x000fe20003fa6070 */
[-C--:B------:R-:W-:Y:S01]  /*13200*/  FMUL.FTZ R128, R87, R2.reuse ;  /* 0x0000000257807220 */ /* 0x080fe20000410000 */
[----:B------:R-:W2:Y:S01]  /*13210*/  MUFU.EX2 R3, R173 ;  /* 0x000000ad00037308 */ /* 0x000ea20000000800 */
[----:B------:R-:W-:Y:S01]  /*13220*/  LOP3.LUT R0, R0, 0xffff, RZ, 0xc0, !PT ;  /* 0x0000ffff00007812 */ /* 0x000fe200078ec0ff */
[-C--:B------:R-:W-:Y:S01]  /*13230*/  FMUL.FTZ R231, R151, R2.reuse ;  /* 0x0000000297e77220 */ /* 0x080fe20000410000 */
[----:B------:R-:W-:Y:S01]  /*13240*/  @!P1 PRMT R21, R64, 0x5410, RZ ;  /* 0x0000541040159816 */ /* 0x000fe200000000ff */
[----:B------:R-:W-:Y:S01]  /*13250*/  FMUL.FTZ R64, R39, R2 ;  /* 0x0000000227407220 */ /* 0x000fe20000410000 */
[----:B------:R-:W-:Y:S01]  /*13260*/  ISETP.GE.U32.AND P1, PT, R224, R0, PT ;  /* 0x00000000e000720c */ /* 0x000fe20003f26070 */
[----:B------:R-:W-:-:S02]  /*13270*/  IMAD.MOV.U32 R71, RZ, RZ, R137 ;  /* 0x000000ffff477224 */ /* 0x000fc400078e0089 */
[----:B------:R2:W3:Y:S01]  /*13280*/  MUFU.EX2 R0, R5 ;  /* 0x0000000500007308 */ /* 0x0004e20000000800 */
[----:B------:R-:W-:Y:S02]  /*13290*/  IMAD.MOV.U32 R70, RZ, RZ, R64 ;  /* 0x000000ffff467224 */ /* 0x000fe400078e0040 */
[-C--:B------:R-:W-:Y:S02]  /*132a0*/  FMUL.FTZ R202, R82, R2.reuse ;  /* 0x0000000252ca7220 */ /* 0x080fe40000410000 */
[----:B------:R-:W-:Y:S02]  /*132b0*/  IMAD.MOV.U32 R87, RZ, RZ, R136 ;  /* 0x000000ffff577224 */ /* 0x000fe400078e0088 */
[-C--:B------:R-:W-:Y:S01]  /*132c0*/  FMUL.FTZ R154, R154, R2.reuse ;  /* 0x000000029a9a7220 */ /* 0x080fe20000410000 */
[----:B------:R-:W-:Y:S01]  /*132d0*/  MUFU.EX2 R68, R178 ;  /* 0x000000b200447308 */ /* 0x000fe20000000800 */
[-C--:B------:R-:W-:Y:S02]  /*132e0*/  FMUL.FTZ R155, R155, R2.reuse ;  /* 0x000000029b9b7220 */ /* 0x080fe40000410000 */
[----:B------:R-:W-:-:S02]  /*132f0*/  FMUL.FTZ R230, R150, R2 ;  /* 0x0000000296e67220 */ /* 0x000fc40000410000 */
[-C--:B------:R-:W-:Y:S02]  /*13300*/  FMUL.FTZ R146, R146, R2.reuse ;  /* 0x0000000292927220 */ /* 0x080fe40000410000 */
[-C--:B------:R-:W-:Y:S01]  /*13310*/  FMUL.FTZ R147, R147, R2.reuse ;  /* 0x0000000293937220 */ /* 0x080fe20000410000 */
[----:B--2---:R-:W-:Y:S01]  /*13320*/  F2FP.BF16.PACK_AB R5, R67, R3 ;  /* 0x000000034305723e */ /* 0x004fe200000010ff */
[-C--:B------:R-:W-:Y:S01]  /*13330*/  FMUL.FTZ R251, R143, R2.reuse ;  /* 0x000000028ffb7220 */ /* 0x080fe20000410000 */
[----:B------:R-:W-:Y:S01]  /*13340*/  MUFU.EX2 R65, R190 ;  /* 0x000000be00417308 */ /* 0x000fe20000000800 */
[-C--:B------:R-:W-:Y:S01]  /*13350*/  FMUL.FTZ R48, R38, R2.reuse ;  /* 0x0000000226307220 */ /* 0x080fe20000410000 */
[C---:B------:R-:W-:Y:S01]  /*13360*/  PRMT R186, R5.reuse, 0x7610, R186 ;  /* 0x0000761005ba7816 */ /* 0x040fe200000000ba */
[-C--:B------:R-:W-:Y:S01]  /*13370*/  FMUL.FTZ R11, R50, R2.reuse ;  /* 0x00000002320b7220 */ /* 0x080fe20000410000 */
[----:B------:R-:W-:Y:S01]  /*13380*/  PRMT R185, R5, 0x7632, R185 ;  /* 0x0000763205b97816 */ /* 0x000fe200000000b9 */
[----:B------:R-:W-:-:S02]  /*13390*/  FMUL.FTZ R97, R51, R2 ;  /* 0x0000000233617220 */ /* 0x000fc40000410000 */
[-C--:B------:R-:W-:Y:S01]  /*133a0*/  FMUL.FTZ R151, R54, R2.reuse ;  /* 0x0000000236977220 */ /* 0x080fe20000410000 */
[----:B------:R-:W-:Y:S01]  /*133b0*/  @!P6 HFMA2.BF16_V2 R15, -RZ.H0_H0, RZ.H0_H0, -R186.H0_H0 ;  /* 0x200000ffff0fe231 */ /* 0x000fe200003409ba */
[-C--:B------:R-:W-:Y:S01]  /*133c0*/  FMUL.FTZ R236, R55, R2.reuse ;  /* 0x0000000237ec7220 */ /* 0x080fe20000410000 */
[----:B------:R-:W-:Y:S01]  /*133d0*/  @!P1 HFMA2.BF16_V2 R26, -RZ.H0_H0, RZ.H0_H0, -R185.H0_H0 ;  /* 0x200000ffff1a9231 */ /* 0x000fe200003409b9 */
        /* <DEDUP_REMOVED lines=11> */
[----:B------:R-:W-:Y:S02]  /*13490*/  FADD.FTZ R64, R3, R135 ;  /* 0x0000008703407221 */ /* 0x000fe40000010000 */
[----:B------:R-:W-:-:S04]  /*134a0*/  IMAD.WIDE.U32 R2, R132, -0x2daee0ad, RZ ;  /* 0xd2511f5384027825 */ /* 0x000fc800078e00ff */
[----:B------:R-:W-:Y:S02]  /*134b0*/  IMAD.MOV.U32 R150, RZ, RZ, R117 ;  /* 0x000000ffff967224 */ /* 0x000fe400078e0075 */
[----:B------:R-:W-:Y:S02]  /*134c0*/  IMAD.MOV.U32 R143, RZ, RZ, R85 ;  /* 0x000000ffff8f7224 */ /* 0x000fe400078e0055 */
[----:B------:R-:W-:Y:S02]  /*134d0*/  IMAD.MOV.U32 R66, RZ, RZ, R84 ;  /* 0x000000ffff427224 */ /* 0x000fe400078e0054 */
[----:B------:R-:W-:Y:S02]  /*134e0*/  IMAD.MOV.U32 R86, RZ, RZ, R48 ;  /* 0x000000ffff567224 */ /* 0x000fe400078e0030 */
[----:B------:R-:W-:Y:S02]  /*134f0*/  IMAD.MOV.U32 R98, RZ, RZ, R112 ;  /* 0x000000ffff627224 */ /* 0x000fe400078e0070 */
[----:B------:R-:W-:-:S02]  /*13500*/  IMAD.MOV.U32 R99, RZ, RZ, R113 ;  /* 0x000000ffff637224 */ /* 0x000fc400078e0071 */
[----:B---3--:R-:W-:Y:S01]  /*13510*/  FFMA.FTZ R48, R241, R0, R69 ;  /* 0x00000000f1307223 */ /* 0x008fe20000010045 */
[----:B------:R-:W-:Y:S01]  /*13520*/  MOV R241, R150 ;  /* 0x0000009600f17202 */ /* 0x000fe20000000f00 */
        /* <DEDUP_REMOVED lines=10> */
[----:B------:R-:W2:Y:S01]  /*135d0*/  MUFU.EX2 R40, R188 ;  /* 0x000000bc00287308 */ /* 0x000ea20000000800 */
[----:B------:R-:W-:-:S02]  /*135e0*/  FMUL.FTZ R100, R44, R0 ;  /* 0x000000002c647220 */ /* 0x000fc40000410000 */
[-C--:B------:R-:W-:Y:S02]  /*135f0*/  FMUL.FTZ R101, R45, R0.reuse ;  /* 0x000000002d657220 */ /* 0x080fe40000410000 */
[-C--:B------:R-:W-:Y:S02]  /*13600*/  FMUL.FTZ R112, R56, R0.reuse ;  /* 0x0000000038707220 */ /* 0x080fe40000410000 */
[-C--:B------:R-:W-:Y:S02]  /*13610*/  FMUL.FTZ R113, R57, R0.reuse ;  /* 0x0000000039717220 */ /* 0x080fe40000410000 */
[-C--:B------:R-:W-:Y:S02]  /*13620*/  FMUL.FTZ R116, R60, R0.reuse ;  /* 0x000000003c747220 */ /* 0x080fe40000410000 */
[-C--:B------:R-:W-:Y:S01]  /*13630*/  FMUL.FTZ R117, R61, R0.reuse ;  /* 0x000000003d757220 */ /* 0x080fe20000410000 */
[----:B------:R-:W-:Y:S01]  /*13640*/  PRMT R61, R186, 0x5410, R185 ;  /* 0x00005410ba3d7816 */ /* 0x000fe200000000b9 */
[-C--:B------:R-:W-:Y:S01]  /*13650*/  FMUL.FTZ R140, R72, R0.reuse ;  /* 0x00000000488c7220 */ /* 0x080fe20000410000 */
[----:B------:R-:W-:Y:S01]  /*13660*/  @!P6 PRMT R186, R15, 0x5410, RZ ;  /* 0x000054100fbae816 */ /* 0x000fe200000000ff */
[-C--:B------:R-:W-:Y:S01]  /*13670*/  FMUL.FTZ R141, R73, R0.reuse ;  /* 0x00000000498d7220 */ /* 0x080fe20000410000 */
[----:B------:R-:W-:Y:S01]  /*13680*/  @!P1 PRMT R185, R26, 0x5410, RZ ;  /* 0x000054101ab99816 */ /* 0x000fe200000000ff */
[----:B------:R-:W-:Y:S01]  /*13690*/  FMUL.FTZ R148, R76, R0 ;  /* 0x000000004c947220 */ /* 0x000fe20000410000 */
[----:B--2---:R-:W-:Y:S01]  /*136a0*/  F2FP.BF16.PACK_AB R10, R40, R68 ;  /* 0x00000044280a723e */ /* 0x004fe200000010ff */
[----:B------:R-:W-:-:S02]  /*136b0*/  FMUL.FTZ R149, R77, R0 ;  /* 0x000000004d957220 */ /* 0x000fc40000410000 */
[-C--:B------:R-:W-:Y:S01]  /*136c0*/  FMUL.FTZ R88, R88, R0.reuse ;  /* 0x0000000058587220 */ /* 0x080fe20000410000 */
[C---:B------:R-:W-:Y:S01]  /*136d0*/  PRMT R184, R10.reuse, 0x7632, R184 ;  /* 0x000076320ab87816 */ /* 0x040fe200000000b8 */
[-C--:B------:R-:W-:Y:S01]  /*136e0*/  FMUL.FTZ R89, R89, R0.reuse ;  /* 0x0000000059597220 */ /* 0x080fe20000410000 */
[----:B------:R-:W-:Y:S01]  /*136f0*/  PRMT R183, R10, 0x7610, R183 ;  /* 0x000076100ab77816 */ /* 0x000fe200000000b7 */
[-C--:B------:R-:W-:Y:S01]  /*13700*/  FMUL.FTZ R224, R92, R0.reuse ;  /* 0x000000005ce07220 */ /* 0x080fe20000410000 */
[----:B------:R-:W2:Y:S01]  /*13710*/  LDC.U8 R10, c[0x0][0x2d8] ;  /* 0x0000b600ff0a7b82 */ /* 0x000ea20000000000 */
[-C--:B------:R-:W-:Y:S01]  /*13720*/  FMUL.FTZ R225, R93, R0.reuse ;  /* 0x000000005de17220 */ /* 0x080fe20000410000 */
[----:B------:R-:W-:Y:S01]  /*13730*/  PRMT R60, R183, 0x5410, R184 ;  /* 0x00005410b73c7816 */ /* 0x000fe200000000b8 */
[-C--:B------:R-:W-:Y:S01]  /*13740*/  FMUL.FTZ R104, R104, R0.reuse ;  /* 0x0000000068687220 */ /* 0x080fe20000410000 */
[----:B------:R-:W-:Y:S01]  /*13750*/  @!P5 HFMA2.BF16_V2 R29, -RZ.H0_H0, RZ.H0_H0, -R183.H0_H0 ;  /* 0x200000ffff1dd231 */ /* 0x000fe200003409b7 */
[-C--:B------:R-:W-:Y:S01]  /*13760*/  FMUL.FTZ R105, R105, R0.reuse ;  /* 0x0000000069697220 */ /* 0x080fe20000410000 */
[----:B------:R-:W-:Y:S01]  /*13770*/  @!P4 HFMA2.BF16_V2 R28, -RZ.H0_H0, RZ.H0_H0, -R184.H0_H0 ;  /* 0x200000ffff1cc231 */ /* 0x000fe200003409b8 */
[----:B------:R-:W-:-:S02]  /*13780*/  FMUL.FTZ R108, R108, R0 ;  /* 0x000000006c6c7220 */ /* 0x000fc40000410000 */
[-C--:B------:R-:W-:Y:S01]  /*13790*/  FMUL.FTZ R109, R109, R0.reuse ;  /* 0x000000006d6d7220 */ /* 0x080fe20000410000 */
[----:B------:R-:W-:Y:S01]  /*137a0*/  @!P5 PRMT R183, R29, 0x5410, RZ ;  /* 0x000054101db7d816 */ /* 0x000fe200000000ff */
[-C--:B------:R-:W-:Y:S01]  /*137b0*/  FMUL.FTZ R120, R120, R0.reuse ;  /* 0x0000000078787220 */ /* 0x080fe20000410000 */
[----:B------:R-:W-:Y:S01]  /*137c0*/  @!P4 PRMT R184, R28, 0x5410, RZ ;  /* 0x000054101cb8c816 */ /* 0x000fe200000000ff */
[-C--:B------:R-:W-:Y:S02]  /*137d0*/  FMUL.FTZ R121, R121, R0.reuse ;  /* 0x0000000079797220 */ /* 0x080fe40000410000 */
[-C--:B------:R-:W-:Y:S02]  /*137e0*/  FMUL.FTZ R124, R124, R0.reuse ;  /* 0x000000007c7c7220 */ /* 0x080fe40000410000 */
[----:B------:R-:W-:Y:S01]  /*137f0*/  FMUL.FTZ R125, R125, R0 ;  /* 0x000000007d7d7220 */ /* 0x000fe20000410000 */
[----:B------:R-:W-:Y:S01]  /*13800*/  LOP3.LUT R0, R3, UR16, R20, 0x96, !PT ;  /* 0x0000001003007c12 */ /* 0x000fe2000f8e9614 */
[----:B------:R-:W-:-:S02]  /*13810*/  FMUL.FTZ R103, R47, R4 ;  /* 0x000000042f677220 */ /* 0x000fc40000410000 */
[----:B------:R-:W-:Y:S01]  /*13820*/  IMAD.MOV.U32 R92, RZ, RZ, R114 ;  /* 0x000000ffff5c7224 */ /* 0x000fe200078e0072 */
[----:B------:R-:W-:Y:S01]  /*13830*/  LOP3.LUT R5, R0, 0xff, RZ, 0xc0, !PT ;  /* 0x000000ff00057812 */ /* 0x000fe200078ec0ff */
[----:B------:R-:W-:Y:S02]  /*13840*/  IMAD.MOV.U32 R77, RZ, RZ, R115 ;  /* 0x000000ffff4d7224 */ /* 0x000fe400078e0073 */
[----:B------:R-:W-:Y:S01]  /*13850*/  IMAD.MOV.U32 R20, RZ, RZ, R70 ;  /* 0x000000ffff147224 */ /* 0x000fe200078e0046 */
[----:B-1----:R-:W-:Y:S01]  /*13860*/  ISETP.GE.U32.AND P6, PT, R102, R5, PT ;  /* 0x000000056600720c */ /* 0x002fe20003fc6070 */
[-C--:B------:R-:W-:Y:S01]  /*13870*/  FMUL.FTZ R114, R58, R4.reuse ;  /* 0x000000043a727220 */ /* 0x080fe20000410000 */
[----:B------:R-:W-:Y:S01]  /*13880*/  SHF.R.U32.HI R5, RZ, 0x18, R0 ;  /* 0x00000018ff057819 */ /* 0x000fe20000011600 */
[-C--:B------:R-:W-:Y:S01]  /*13890*/  FMUL.FTZ R115, R59, R4.reuse ;  /* 0x000000043b737220 */ /* 0x080fe20000410000 */
[----:B------:R1:W-:Y:S01]  /*138a0*/  MUFU.EX2 R70, R191 ;  /* 0x000000bf00467308 */ /* 0x0003e20000000800 */
[----:B------:R-:W-:Y:S01]  /*138b0*/  IMAD.MOV.U32 R130, RZ, RZ, R66 ;  /* 0x000000ffff827224 */ /* 0x000fe200078e0042 */
[----:B------:R-:W-:Y:S01]  /*138c0*/  ISETP.GE.U32.AND P1, PT, R102, R5, PT ;  /* 0x000000056600720c */ /* 0x000fe20003f26070 */
[----:B------:R-:W-:Y:S01]  /*138d0*/  FMUL.FTZ R102, R46, R4 ;  /* 0x000000042e667220 */ /* 0x000fe20000410000 */
[----:B------:R-:W-:Y:S01]  /*138e0*/  SHF.R.U32.HI R5, RZ, 0x10, R0 ;  /* 0x00000010ff057819 */ /* 0x000fe20000011600 */
[----:B------:R-:W3:Y:S01]  /*138f0*/  LDL.LU.64 R46, [R1+0x18] ;  /* 0x00001800012e7983 */ /* 0x000ee20000300a00 */
[----:B------:R-:W-:Y:S01]  /*13900*/  LOP3.LUT R0, R0, 0xffff, RZ, 0xc0, !PT ;  /* 0x0000ffff00007812 */ /* 0x000fe200078ec0ff */
[----:B------:R-:W-:Y:S01]  /*13910*/  IMAD.MOV.U32 R188, RZ, RZ, R98 ;  /* 0x000000ffffbc7224 */ /* 0x000fe200078e0062 */
[----:B------:R-:W-:Y:S01]  /*13920*/  MUFU.EX2 R66, R175 ;  /* 0x000000af00427308 */ /* 0x000fe20000000800 */
[----:B------:R-:W4:Y:S01]  /*13930*/  LDL.LU.64 R58, [R1+0x20] ;  /* 0x00002000013a7983 */ /* 0x000f220000300a00 */
[----:B------:R-:W-:Y:S01]  /*13940*/  SHF.R.U32.HI R0, RZ, 0x8, R0 ;  /* 0x00000008ff007819 */ /* 0x000fe20000011600 */
[----:B------:R-:W-:Y:S01]  /*13950*/  IMAD.MOV.U32 R190, RZ, RZ, R87 ;  /* 0x000000ffffbe7224 */ /* 0x000fe200078e0057 */
[----:B------:R-:W-:Y:S01]  /*13960*/  LOP3.LUT R5, R5, 0xff, RZ, 0xc0, !PT ;  /* 0x000000ff05057812 */ /* 0x000fe200078ec0ff */
[----:B------:R-:W-:Y:S01]  /*13970*/  IMAD.MOV.U32 R15, RZ, RZ, R86 ;  /* 0x000000ffff0f7224 */ /* 0x000fe200078e0056 */
[----:B------:R-:W-:Y:S01]  /*13980*/  LOP3.LUT R0, R0, 0xffff, RZ, 0xc0, !PT ;  /* 0x0000ffff00007812 */ /* 0x000fe200078ec0ff */
[----:B------:R-:W-:Y:S01]  /*13990*/  IMAD.MOV.U32 R98, RZ, RZ, R143 ;  /* 0x000000ffff627224 */ /* 0x000fe200078e008f */
[C---:B--2---:R-:W-:Y:S01]  /*139a0*/  ISETP.GE.U32.AND P4, PT, R10.reuse, R5, PT ;  /* 0x000000050a00720c */ /* 0x044fe20003f86070 */
[----:B-1----:R-:W-:Y:S01]  /*139b0*/  IMAD.MOV.U32 R191, RZ, RZ, R71 ;  /* 0x000000ffffbf7224 */ /* 0x002fe200078e0047 */
[----:B------:R-:W-:Y:S01]  /*139c0*/  ISETP.GE.U32.AND P5, PT, R10, R0, PT ;  /* 0x000000000a00720c */ /* 0x000fe20003fa6070 */
[----:B------:R-:W-:-:S02]  /*139d0*/  IMAD.MOV.U32 R71, RZ, RZ, R97 ;  /* 0x000000ffff477224 */ /* 0x000fc400078e0061 */
[----:B------:R-:W1:Y:S01]  /*139e0*/  MUFU.EX2 R97, R172 ;  /* 0x000000ac00617308 */ /* 0x000e620000000800 */
        /* <DEDUP_REMOVED lines=27> */
[----:B------:R-:W-:Y:S01]  /*13ba0*/  F2FP.BF16.PACK_AB R0, R70, R65 ;  /* 0x000000414600723e */ /* 0x000fe200000010ff */
[----:B------:R-:W-:Y:S01]  /*13bb0*/  IMAD.MOV.U32 R99, RZ, RZ, R11 ;  /* 0x000000ffff637224 */ /* 0x000fe200078e000b */
[C---:B------:R-:W-:Y:S02]  /*13bc0*/  PRMT R181, R4.reuse, 0x7632, R181 ;  /* 0x0000763204b57816 */ /* 0x040fe400000000b5 */
[----:B------:R-:W-:Y:S02]  /*13bd0*/  PRMT R182, R4, 0x7610, R182 ;  /* 0x0000761004b67816 */ /* 0x000fe400000000b6 */
[C---:B------:R-:W-:Y:S01]  /*13be0*/  PRMT R180, R0.reuse, 0x7610, R180 ;  /* 0x0000761000b47816 */ /* 0x040fe200000000b4 */
[----:B------:R-:W-:Y:S01]  /*13bf0*/  @!P5 HFMA2.BF16_V2 R6, -RZ.H0_H0, RZ.H0_H0, -R181.H0_H0 ;  /* 0x200000ffff06d231 */ /* 0x000fe200003409b5 */
[----:B------:R-:W-:-:S02]  /*13c00*/  PRMT R179, R0, 0x7632, R179 ;  /* 0x0000763200b37816 */ /* 0x000fc400000000b3 */
[C---:B------:R-:W-:Y:S01]  /*13c10*/  LOP3.LUT R0, R2.reuse, 0xff, RZ, 0xc0, !PT ;  /* 0x000000ff02007812 */ /* 0x040fe200078ec0ff */
[----:B------:R-:W-:Y:S02]  /*13c20*/  @!P4 HFMA2.BF16_V2 R8, -RZ.H0_H0, RZ.H0_H0, -R180.H0_H0 ;  /* 0x200000ffff08c231 */ /* 0x000fe400003409b4 */
[----:B------:R-:W-:Y:S01]  /*13c30*/  @!P1 HFMA2.BF16_V2 R7, -RZ.H0_H0, RZ.H0_H0, -R179.H0_H0 ;  /* 0x200000ffff079231 */ /* 0x000fe200003409b3 */
[----:B------:R-:W-:Y:S02]  /*13c40*/  SHF.R.U32.HI R4, RZ, 0x10, R2 ;  /* 0x00000010ff047819 */ /* 0x000fe40000011602 */
[----:B------:R-:W-:Y:S01]  /*13c50*/  LOP3.LUT R3, R2, 0xffff, RZ, 0xc0, !PT ;  /* 0x0000ffff02037812 */ /* 0x000fe200078ec0ff */
[----:B------:R-:W-:-:S03]  /*13c60*/  @!P6 HFMA2.BF16_V2 R9, -RZ.H0_H0, RZ.H0_H0, -R182.H0_H0 ;  /* 0x200000ffff09e231 */ /* 0x000fc600003409b6 */
[----:B------:R-:W-:Y:S01]  /*13c70*/  SHF.R.U32.HI R3, RZ, 0x8, R3 ;  /* 0x00000008ff037819 */ /* 0x000fe20000011603 */
[----:B------:R-:W-:Y:S02]  /*13c80*/  FADD.FTZ R11, R134, R49 ;  /* 0x00000031860b7221 */ /* 0x000fe40000010000 */
[----:B------:R-:W-:Y:S02]  /*13c90*/  IMAD.MOV.U32 R74, RZ, RZ, R191 ;  /* 0x000000ffff4a7224 */ /* 0x000fe400078e00bf */
[----:B------:R-:W-:Y:S02]  /*13ca0*/  IMAD.MOV.U32 R191, RZ, RZ, R99 ;  /* 0x000000ffffbf7224 */ /* 0x000fe400078e0063 */
[----:B------:R-:W-:Y:S01]  /*13cb0*/  MUFU.EX2 R99, R177 ;  /* 0x000000b100637308 */ /* 0x000fe20000000800 */
[----:B------:R-:W-:Y:S02]  /*13cc0*/  IMAD.MOV.U32 R78, RZ, RZ, R93 ;  /* 0x000000ffff4e7224 */ /* 0x000fe400078e005d */
[----:B------:R-:W-:-:S05]  /*13cd0*/  IMAD.MOV.U32 R93, RZ, RZ, R98 ;  /* 0x000000ffff5d7224 */ /* 0x000fca00078e0062 */
[----:B------:R-:W-:Y:S01]  /*13ce0*/  MUFU.EX2 R98, R194 ;  /* 0x000000c200627308 */ /* 0x000fe20000000800 */
[----:B------:R-:W-:Y:S02]  /*13cf0*/  IMAD.MOV.U32 R94, RZ, RZ, R45 ;  /* 0x000000ffff5e7224 */ /* 0x000fe400078e002d */
[----:B------:R-:W-:Y:S01]  /*13d00*/  IMAD.MOV.U32 R75, RZ, RZ, R190 ;  /* 0x000000ffff4b7224 */ /* 0x000fe200078e00be */
[----:B------:R-:W-:Y:S01]  /*13d10*/  MOV R190, R128 ;  /* 0x0000008000be7202 */ /* 0x000fe20000000f00 */
[----:B------:R-:W-:-:S03]  /*13d20*/  IMAD.MOV.U32 R128, RZ, RZ, R252 ;  /* 0x000000ffff807224 */ /* 0x000fc600078e00fc */
[----:B------:R-:W-:Y:S01]  /*13d30*/  MUFU.EX2 R252, R216 ;  /* 0x000000d800fc7308 */ /* 0x000fe20000000800 */
[C---:B------:R-:W-:Y:S02]  /*13d40*/  PRMT R172, R196.reuse, 0x7610, R172 ;  /* 0x00007610c4ac7816 */ /* 0x040fe400000000ac */
[----:B------:R-:W-:Y:S01]  /*13d50*/  PRMT R135, R196, 0x7632, R135 ;  /* 0x00007632c4877816 */ /* 0x000fe20000000087 */
[----:B------:R-:W-:Y:S04]  /*13d60*/  STG.E.U16 [R24.64+-0xc0], R14 ;  /* 0xffff400e18007986 */ /* 0x000fe8000c10151c */
[----:B------:R-:W-:Y:S04]  /*13d70*/  STG.E.U16 [R24.64+-0xbe], R13 ;  /* 0xffff420d18007986 */ /* 0x000fe8000c10151c */
[----:B------:R1:W-:Y:S01]  /*13d80*/  STG.E.U16 [R34.64+-0xbe], R21 ;  /* 0xffff421522007986 */ /* 0x0003e2000c10151c */
[----:B---3--:R-:W-:-:S02]  /*13d90*/  PRMT R47, R182, 0x5410, R181 ;  /* 0x00005410b62f7816 */ /* 0x008fc400000000b5 */
[----:B------:R-:W-:Y:S02]  /*13da0*/  @!P5 PRMT R181, R6, 0x5410, RZ ;  /* 0x0000541006b5d816 */ /* 0x000fe400000000ff */
[----:B------:R-:W-:Y:S02]  /*13db0*/  ISETP.GE.U32.AND P5, PT, R10, R0, PT ;  /* 0x000000000a00720c */ /* 0x000fe40003fa6070 */
[----:B------:R-:W-:Y:S02]  /*13dc0*/  SHF.R.U32.HI R0, RZ, 0x18, R2 ;  /* 0x00000018ff007819 */ /* 0x000fe40000011602 */
[----:B------:R-:W-:Y:S02]  /*13dd0*/  LOP3.LUT R5, R223, UR14, R46, 0x96, !PT ;  /* 0x0000000edf057c12 */ /* 0x000fe4000f8e962e */
[----:B------:R-:W-:Y:S02]  /*13de0*/  PRMT R46, R180, 0x5410, R179 ;  /* 0x00005410b42e7816 */ /* 0x000fe400000000b3 */
[----:B------:R-:W-:-:S02]  /*13df0*/  @!P4 PRMT R180, R8, 0x5410, RZ ;  /* 0x0000541008b4c816 */ /* 0x000fc400000000ff */
[----:B------:R-:W-:Y:S02]  /*13e00*/  ISETP.GE.U32.AND P4, PT, R10, R0, PT ;  /* 0x000000000a00720c */ /* 0x000fe40003f86070 */
[----:B------:R-:W-:Y:S01]  /*13e10*/  @!P1 PRMT R179, R7, 0x5410, RZ ;  /* 0x0000541007b39816 */ /* 0x000fe200000000ff */
[----:B------:R-:W-:Y:S01]  /*13e20*/  IMAD.WIDE.U32 R6, R5, -0x2daee0ad, RZ ;  /* 0xd2511f5305067825 */ /* 0x000fe200078e00ff */
[----:B------:R-:W-:Y:S02]  /*13e30*/  LOP3.LUT R0, R243, UR13, R222, 0x96, !PT ;  /* 0x0000000df3007c12 */ /* 0x000fe4000f8e96de */
[----:B------:R-:W-:Y:S01]  /*13e40*/  LOP3.LUT R2, R4, 0xff, RZ, 0xc0, !PT ;  /* 0x000000ff04027812 */ /* 0x000fe200078ec0ff */
[----:B------:R-:W2:Y:S03]  /*13e50*/  LDC.U8 R243, c[0x0][0x2d8] ;  /* 0x0000b600fff37b82 */ /* 0x000ea60000000000 */
[----:B------:R-:W-:Y:S01]  /*13e60*/  ISETP.GE.U32.AND P1, PT, R10, R2, PT ;  /* 0x000000020a00720c */ /* 0x000fe20003f26070 */
[----:B------:R-:W-:Y:S01]  /*13e70*/  IMAD.WIDE.U32 R4, R0, -0x2daee0ad, RZ ;  /* 0xd2511f5300047825 */ /* 0x000fe200078e00ff */
[----:B----4-:R-:W-:-:S02]  /*13e80*/  LOP3.LUT R2, R7, UR12, R58, 0x96, !PT ;  /* 0x0000000c07027c12 */ /* 0x010fc4000f8e963a */
[----:B------:R-:W-:-:S03]  /*13e90*/  @!P6 PRMT R182, R9, 0x5410, RZ ;  /* 0x0000541009b6e816 */ /* 0x000fc600000000ff */
[----:B------:R-:W-:Y:S01]  /*13ea0*/  IMAD.WIDE.U32 R8, R2, -0x326172a9, RZ ;  /* 0xcd9e8d5702087825 */ /* 0x000fe200078e00ff */
[----:B------:R-:W-:Y:S02]  /*13eb0*/  LOP3.LUT R2, R5, UR10, R6, 0x96, !PT ;  /* 0x0000000a05027c12 */ /* 0x000fe4000f8e9606 */
[----:B------:R-:W-:Y:S02]  /*13ec0*/  LOP3.LUT R0, R3, 0xffff, RZ, 0xc0, !PT ;  /* 0x0000ffff03007812 */ /* 0x000fe400078ec0ff */
[----:B------:R-:W-:Y:S01]  /*13ed0*/  LOP3.LUT R6, R9, UR11, R242, 0x96, !PT ;  /* 0x0000000b09067c12 */ /* 0x000fe2000f8e96f2 */
[----:B------:R-:W-:-:S04]  /*13ee0*/  IMAD.WIDE.U32 R2, R2, -0x326172a9, RZ ;  /* 0xcd9e8d5702027825 */ /* 0x000fc800078e00ff */
[----:B------:R-:W-:Y:S01]  /*13ef0*/  IMAD.WIDE.U32 R6, R6, -0x2daee0ad, RZ ;  /* 0xd2511f5306067825 */ /* 0x000fe200078e00ff */
[----:B------:R-:W-:Y:S02]  /*13f00*/  LOP3.LUT R3, R3, UR9, R8, 0x96, !PT ;  /* 0x0000000903037c12 */ /* 0x000fe4000f8e9608 */
[----:B--2---:R-:W-:Y:S01]  /*13f10*/  ISETP.GE.U32.AND P6, PT, R243, R0, PT ;  /* 0x00000000f300720c */ /* 0x004fe20003fc6070 */
[----:B------:R-:W-:Y:S01]  /*13f20*/  FADD.FTZ R5, R68, R11 ;  /* 0x0000000b44057221 */ /* 0x000fe20000010000 */
[----:B------:R-:W-:Y:S01]  /*13f30*/  LOP3.LUT R0, R7, UR8, R4, 0x96, !PT ;  /* 0x0000000807007c12 */ /* 0x000fe2000f8e9604 */
[----:B------:R-:W2:Y:S01]  /*13f40*/  MUFU.EX2 R68, R189 ;  /* 0x000000bd00447308 */ /* 0x000ea20000000800 */
[----:B------:R-:W-:-:S04]  /*13f50*/  IMAD.WIDE.U32 R8, R3, -0x2daee0ad, RZ ;  /* 0xd2511f5303087825 */ /* 0x000fc800078e00ff */
[----:B------:R-:W-:Y:S02]  /*13f60*/  IMAD.MOV.U32 R58, RZ, RZ, R15 ;  /* 0x000000ffff3a7224 */ /* 0x000fe400078e000f */
[----:B------:R-:W-:Y:S01]  /*13f70*/  FADD.FTZ R15, R40, R5 ;  /* 0x00000005280f7221 */ /* 0x000fe20000010000 */
[----:B------:R-:W-:Y:S01]  /*13f80*/  LOP3.LUT R3, R9, UR6, R6, 0x96, !PT ;  /* 0x0000000609037c12 */ /* 0x000fe2000f8e9606 */
[----:B------:R-:W-:-:S05]  /*13f90*/  IMAD.WIDE.U32 R4, R0, -0x326172a9, RZ ;  /* 0xcd9e8d5700047825 */ /* 0x000fca00078e00ff */
[----:B------:R-:W-:Y:S01]  /*13fa0*/  LOP3.LUT R6, R5, UR7, R2, 0x96, !PT ;  /* 0x0000000705067c12 */ /* 0x000fe2000f8e9602 */
[----:B------:R-:W-:Y:S01]  /*13fb0*/  IMAD.WIDE.U32 R2, R3, -0x326172a9, RZ ;  /* 0xcd9e8d5703027825 */ /* 0x000fe200078e00ff */
[----:B------:R-:W-:Y:S01]  /*13fc0*/  MUFU.EX2 R10, R192 ;  /* 0x000000c0000a7308 */ /* 0x000fe20000000800 */
[----:B--2---:R-:W-:-:S03]  /*13fd0*/  F2FP.BF16.PACK_AB R5, R68, R99 ;  /* 0x000000634405723e */ /* 0x004fc600000010ff */
[----:B------:R-:W-:-:S04]  /*13fe0*/  LOP3.LUT R0, R3, UR15, R4, 0x96, !PT ;  /* 0x0000000f03007c12 */ /* 0x000fc8000f8e9604 */
[----:B------:R-:W2:Y:S01]  /*13ff0*/  MUFU.EX2 R192, R195 ;  /* 0x000000c300c07308 */ /* 0x000ea20000000800 */
[----:B------:R-:W-:Y:S02]  /*14000*/  LOP3.LUT R4, R0, 0xffff, RZ, 0xc0, !PT ;  /* 0x0000ffff00047812 */ /* 0x000fe400078ec0ff */
[C---:B------:R-:W-:Y:S02]  /*14010*/  PRMT R178, R5.reuse, 0x7610, R178 ;  /* 0x0000761005b27816 */ /* 0x040fe400000000b2 */
[----:B------:R-:W-:Y:S02]  /*14020*/  SHF.R.U32.HI R4, RZ, 0x8, R4 ;  /* 0x00000008ff047819 */ /* 0x000fe40000011604 */
[----:B------:R-:W-:Y:S01]  /*14030*/  PRMT R177, R5, 0x7632, R177 ;  /* 0x0000763205b17816 */ /* 0x000fe200000000b1 */
[----:B------:R-:W-:Y:S01]  /*14040*/  @!P5 HFMA2.BF16_V2 R12, -RZ.H0_H0, RZ.H0_H0, -R178.H0_H0 ;  /* 0x200000ffff0cd231 */ /* 0x000fe200003409b2 */
[----:B------:R-:W-:Y:S02]  /*14050*/  LOP3.LUT R4, R4, 0xffff, RZ, 0xc0, !PT ;  /* 0x0000ffff04047812 */ /* 0x000fe400078ec0ff */
[----:B------:R-:W-:Y:S01]  /*14060*/  PRMT R40, R178, 0x5410, R177 ;  /* 0x00005410b2287816 */ /* 0x000fe200000000b1 */
[----:B------:R-:W-:Y:S01]  /*14070*/  @!P6 HFMA2.BF16_V2 R22, -RZ.H0_H0, RZ.H0_H0, -R177.H0_H0 ;  /* 0x200000ffff16e231 */ /* 0x000fe200003409b1 */
[----:B------:R-:W-:-:S02]  /*14080*/  @!P5 PRMT R178, R12, 0x5410, RZ ;  /* 0x000054100cb2d816 */ /* 0x000fc400000000ff */
[----:B------:R-:W-:Y:S02]  /*14090*/  ISETP.GE.U32.AND P5, PT, R243, R4, PT ;  /* 0x00000004f300720c */ /* 0x000fe40003fa6070 */
[----:B--2---:R-:W-:Y:S02]  /*140a0*/  F2FP.BF16.PACK_AB R5, R192, R98 ;  /* 0x00000062c005723e */ /* 0x004fe400000010ff */
[----:B------:R-:W-:Y:S02]  /*140b0*/  LOP3.LUT R4, R0, 0xff, RZ, 0xc0, !PT ;  /* 0x000000ff00047812 */ /* 0x000fe400078ec0ff */
[----:B------:R-:W-:Y:S02]  /*140c0*/  @!P6 PRMT R177, R22, 0x5410, RZ ;  /* 0x0000541016b1e816 */ /* 0x000fe400000000ff */
[----:B------:R-:W-:Y:S02]  /*140d0*/  PRMT R175, R5, 0x7632, R175 ;  /* 0x0000763205af7816 */ /* 0x000fe400000000af */
[----:B------:R-:W-:-:S02]  /*140e0*/  ISETP.GE.U32.AND P6, PT, R243, R4, PT ;  /* 0x00000004f300720c */ /* 0x000fc40003fc6070 */
[--C-:B------:R-:W-:Y:S02]  /*140f0*/  SHF.R.U32.HI R4, RZ, 0x18, R0.reuse ;  /* 0x00000018ff047819 */ /* 0x100fe40000011600 */
[----:B------:R-:W-:Y:S01]  /*14100*/  SHF.R.U32.HI R0, RZ, 0x10, R0 ;  /* 0x00000010ff007819 */ /* 0x000fe20000011600 */
[----:B------:R-:W-:Y:S01]  /*14110*/  @!P4 HFMA2.BF16_V2 R23, -RZ.H0_H0, RZ.H0_H0, -R175.H0_H0 ;  /* 0x200000ffff17c231 */ /* 0x000fe200003409af */
[----:B------:R-:W-:Y:S02]  /*14120*/  PRMT R176, R5, 0x7610, R176 ;  /* 0x0000761005b07816 */ /* 0x000fe400000000b0 */
[----:B------:R-:W-:Y:S01]  /*14130*/  F2FP.BF16.PACK_AB R7, R10, R69 ;  /* 0x000000450a07723e */ /* 0x000fe200000010ff */
[----:B------:R-:W-:Y:S01]  /*14140*/  IMAD.MOV.U32 R69, RZ, RZ, R41 ;  /* 0x000000ffff457224 */ /* 0x000fe200078e0029 */
[----:B------:R-:W-:Y:S02]  /*14150*/  LOP3.LUT R0, R0, 0xff, RZ, 0xc0, !PT ;  /* 0x000000ff00007812 */ /* 0x000fe400078ec0ff */
[----:B------:R-:W-:-:S02]  /*14160*/  PRMT R41, R176, 0x5410, R175 ;  /* 0x00005410b0297816 */ /* 0x000fc400000000af */
[----:B------:R-:W-:Y:S02]  /*14170*/  @!P4 PRMT R175, R23, 0x5410, RZ ;  /* 0x0000541017afc816 */ /* 0x000fe400000000ff */
[----:B------:R-:W-:Y:S01]  /*14180*/  ISETP.GE.U32.AND P4, PT, R243, R0, PT ;  /* 0x00000000f300720c */ /* 0x000fe20003f86070 */
[----:B------:R-:W-:Y:S01]  /*14190*/  @!P1 HFMA2.BF16_V2 R19, -RZ.H0_H0, RZ.H0_H0, -R176.H0_H0 ;  /* 0x200000ffff139231 */ /* 0x000fe200003409b0 */
[----:B------:R-:W-:Y:S01]  /*141a0*/  PRMT R9, R7, 0x7632, R9 ;  /* 0x0000763207097816 */ /* 0x000fe20000000009 */
[----:B------:R-:W-:Y:S01]  /*141b0*/  IMAD.MOV.U32 R59, RZ, RZ, R20 ;  /* 0x000000ffff3b7224 */ /* 0x000fe200078e0014 */
[----:B------:R-:W-:Y:S01]  /*141c0*/  PRMT R12, R193, 0x7610, R12 ;  /* 0x00007610c10c7816 */ /* 0x000fe2000000000c */
[----:B------:R-:W-:Y:S01]  /*141d0*/  FADD.FTZ R20, R10, R48 ;  /* 0x000000300a147221 */ /* 0x000fe20000010000 */
[----:B------:R-:W-:Y:S01]  /*141e0*/  PRMT R10, R7, 0x7610, R10 ;  /* 0x00007610070a7816 */ /* 0x000fe2000000000a */
[----:B------:R-:W-:Y:S01]  /*141f0*/  @!P5 HFMA2.BF16_V2 R38, -RZ.H0_H0, RZ.H0_H0, -R9.H0_H0 ;  /* 0x200000ffff26d231 */ /* 0x000fe20000340909 */
[----:B------:R-:W-:-:S02]  /*14200*/  @!P1 PRMT R176, R19, 0x5410, RZ ;  /* 0x0000541013b09816 */ /* 0x000fc400000000ff */
[----:B------:R-:W-:Y:S02]  /*14210*/  ISETP.GE.U32.AND P1, PT, R243, R4, PT ;  /* 0x00000004f300720c */ /* 0x000fe40003f26070 */
[----:B------:R-:W-:Y:S01]  /*14220*/  PRMT R11, R193, 0x7632, R11 ;  /* 0x00007632c10b7816 */ /* 0x000fe2000000000b */
[----:B------:R-:W-:Y:S01]  /*14230*/  @!P4 HFMA2.BF16_V2 R37, -RZ.H0_H0, RZ.H0_H0, -R12.H0_H0 ;  /* 0x200000ffff25c231 */ /* 0x000fe2000034090c */
[----:B------:R-:W-:Y:S02]  /*14240*/  PRMT R45, R10, 0x5410, R9 ;  /* 0x000054100a2d7816 */ /* 0x000fe40000000009 */
[----:B------:R-:W-:Y:S01]  /*14250*/  LOP3.LUT R0, R2, 0xff, RZ, 0xc0, !PT ;  /* 0x000000ff02007812 */ /* 0x000fe200078ec0ff */
[----:B------:R-:W2:Y:S01]  /*14260*/  MUFU.EX2 R4, R197 ;  /* 0x000000c500047308 */ /* 0x000ea20000000800 */
[----:B------:R-:W-:-:S07]  /*14270*/  @!P5 PRMT R9, R38, 0x5410, RZ ;  /* 0x000054102609d816 */ /* 0x000fce00000000ff */
[----:B------:R-:W3:Y:S01]  /*14280*/  MUFU.EX2 R5, R198 ;  /* 0x000000c600057308 */ /* 0x000ee20000000800 */
[----:B------:R-:W-:Y:S01]  /*14290*/  PRMT R38, R12, 0x5410, R11 ;  /* 0x000054100c267816 */ /* 0x000fe2000000000b */
[----:B------:R-:W-:Y:S01]  /*142a0*/  @!P6 HFMA2.BF16_V2 R27, -RZ.H0_H0, RZ.H0_H0, -R10.H0_H0 ;  /* 0x200000ffff1be231 */ /* 0x000fe2000034090a */
[----:B------:R-:W-:Y:S01]  /*142b0*/  @!P4 PRMT R12, R37, 0x5410, RZ ;  /* 0x00005410250cc816 */ /* 0x000fe200000000ff */
[----:B------:R-:W-:Y:S01]  /*142c0*/  IMAD.MOV.U32 R242, RZ, RZ, R239 ;  /* 0x000000fffff27224 */ /* 0x000fe200078e00ef */
[----:B------:R-:W-:Y:S01]  /*142d0*/  ISETP.GE.U32.AND P4, PT, R243, R0, PT ;  /* 0x00000000f300720c */ /* 0x000fe20003f86070 */
[----:B------:R-:W4:Y:S01]  /*142e0*/  LDL R193, [R1+0xd4] ;  /* 0x0000d40001c17983 */ /* 0x000f220000100800 */
[----:B------:R-:W-:Y:S02]  /*142f0*/  LOP3.LUT R0, R2, 0xffff, RZ, 0xc0, !PT ;  /* 0x0000ffff02007812 */ /* 0x000fe400078ec0ff */
[--C-:B------:R-:W-:Y:S02]  /*14300*/  SHF.R.U32.HI R3, RZ, 0x10, R2.reuse ;  /* 0x00000010ff037819 */ /* 0x100fe40000011602 */
[----:B------:R-:W-:-:S02]  /*14310*/  SHF.R.U32.HI R2, RZ, 0x18, R2 ;  /* 0x00000018ff027819 */ /* 0x000fc40000011602 */
[----:B------:R-:W-:Y:S01]  /*14320*/  SHF.R.U32.HI R0, RZ, 0x8, R0 ;  /* 0x00000008ff007819 */ /* 0x000fe20000011600 */
[----:B------:R-:W-:Y:S01]  /*14330*/  @!P1 HFMA2.BF16_V2 R36, -RZ.H0_H0, RZ.H0_H0, -R11.H0_H0 ;  /* 0x200000ffff249231 */ /* 0x000fe2000034090b */
[----:B------:R-:W-:Y:S02]  /*14340*/  ISETP.GE.U32.AND P5, PT, R243, R2, PT ;  /* 0x00000002f300720c */ /* 0x000fe40003fa6070 */
[----:B------:R-:W-:Y:S02]  /*14350*/  LOP3.LUT R2, R3, 0xff, RZ, 0xc0, !PT ;  /* 0x000000ff03027812 */ /* 0x000fe400078ec0ff */
[----:B------:R-:W-:Y:S02]  /*14360*/  LOP3.LUT R0, R0, 0xffff, RZ, 0xc0, !PT ;  /* 0x0000ffff00007812 */ /* 0x000fe400078ec0ff */
[----:B------:R-:W-:Y:S02]  /*14370*/  @!P6 PRMT R10, R27, 0x5410, RZ ;  /* 0x000054101b0ae816 */ /* 0x000fe400000000ff */
[----:B------:R-:W-:-:S02]  /*14380*/  @!P1 PRMT R11, R36, 0x5410, RZ ;  /* 0x00005410240b9816 */ /* 0x000fc400000000ff */
[C---:B------:R-:W-:Y:S01]  /*14390*/  ISETP.GE.U32.AND P1, PT, R243.reuse, R2, PT ;  /* 0x00000002f300720c */ /* 0x040fe20003f26070 */
[----:B------:R-:W-:Y:S01]  /*143a0*/  IMAD.WIDE.U32 R2, R6, -0x2daee0ad, RZ ;  /* 0xd2511f5306027825 */ /* 0x000fe200078e00ff */
[----:B------:R-:W-:-:S03]  /*143b0*/  ISETP.GE.U32.AND P6, PT, R243, R0, PT ;  /* 0x00000000f300720c */ /* 0x000fc60003fc6070 */
[----:B--2---:R-:W-:Y:S01]  /*143c0*/  FADD.FTZ R0, R4, R20 ;  /* 0x0000001404007221 */ /* 0x004fe20000010000 */
[----:B---3--:R-:W-:-:S03]  /*143d0*/  F2FP.BF16.PACK_AB R4, R5, R4 ;  /* 0x000000040504723e */ /* 0x008fc600000010ff */
[----:B------:R-:W-:Y:S01]  /*143e0*/  FADD.FTZ R7, R5, R0 ;  /* 0x0000000005077221 */ /* 0x000fe20000010000 */
[----:B------:R-:W-:Y:S02]  /*143f0*/  LOP3.LUT R0, R3, UR16, R8, 0x96, !PT ;  /* 0x0000001003007c12 */ /* 0x000fe4000f8e9608 */
[C---:B------:R-:W-:Y:S02]  /*14400*/  PRMT R174, R4.reuse, 0x7610, R174 ;  /* 0x0000761004ae7816 */ /* 0x040fe400000000ae */
[----:B------:R-:W-:Y:S02]  /*14410*/  PRMT R173, R4, 0x7632, R173 ;  /* 0x0000763204ad7816 */ /* 0x000fe400000000ad */
[----:B------:R-:W-:Y:S01]  /*14420*/  SHF.R.U32.HI R4, RZ, 0x10, R0 ;  /* 0x00000010ff047819 */ /* 0x000fe20000011600 */
[----:B------:R-:W-:Y:S01]  /*14430*/  @!P4 HFMA2.BF16_V2 R39, -RZ.H0_H0, RZ.H0_H0, -R174.H0_H0 ;  /* 0x200000ffff27c231 */ /* 0x000fe200003409ae */
[----:B------:R-:W2:Y:S02]  /*14440*/  MUFU.EX2 R8, R215 ;  /* 0x000000d700087308 */ /* 0x000ea40000000800 */
[----:B------:R-:W-:Y:S01]  /*14450*/  LOP3.LUT R4, R4, 0xff, RZ, 0xc0, !PT ;  /* 0x000000ff04047812 */ /* 0x000fe200078ec0ff */
[----:B------:R-:W-:Y:S01]  /*14460*/  @!P6 HFMA2.BF16_V2 R42, -RZ.H0_H0, RZ.H0_H0, -R173.H0_H0 ;  /* 0x200000ffff2ae231 */ /* 0x000fe200003409ad */
[----:B------:R-:W-:-:S02]  /*14470*/  PRMT R37, R174, 0x5410, R173 ;  /* 0x00005410ae257816 */ /* 0x000fc400000000ad */
[----:B------:R-:W-:Y:S02]  /*14480*/  @!P4 PRMT R174, R39, 0x5410, RZ ;  /* 0x0000541027aec816 */ /* 0x000fe400000000ff */
[C---:B------:R-:W-:Y:S02]  /*14490*/  ISETP.GE.U32.AND P4, PT, R243.reuse, R4, PT ;  /* 0x00000004f300720c */ /* 0x040fe40003f86070 */
[----:B------:R-:W-:Y:S01]  /*144a0*/  LOP3.LUT R4, R0, 0xff, RZ, 0xc0, !PT ;  /* 0x000000ff00047812 */ /* 0x000fe200078ec0ff */
[----:B------:R-:W-:Y:S01]  /*144b0*/  MUFU.EX2 R6, R199 ;  /* 0x000000c700067308 */ /* 0x000fe20000000800 */
[----:B------:R-:W-:Y:S02]  /*144c0*/  @!P6 PRMT R173, R42, 0x5410, RZ ;  /* 0x000054102aade816 */ /* 0x000fe400000000ff */
[----:B------:R-:W-:Y:S01]  /*144d0*/  ISETP.GE.U32.AND P6, PT, R243, R4, PT ;  /* 0x00000004f300720c */ /* 0x000fe20003fc6070 */
[----:B------:R-:W-:Y:S01]  /*144e0*/  @!P1 HFMA2.BF16_V2 R43, -RZ.H0_H0, RZ.H0_H0, -R172.H0_H0 ;  /* 0x200000ffff2b9231 */ /* 0x000fe200003409ac */
[----:B------:R-:W-:-:S03]  /*144f0*/  SHF.R.U32.HI R4, RZ, 0x18, R0 ;  /* 0x00000018ff047819 */ /* 0x000fc60000011600 */
[----:B------:R-:W3:Y:S01]  /*14500*/  MUFU.EX2 R239, R213 ;  /* 0x000000d500ef7308 */ /* 0x000ee20000000800 */
[----:B------:R-:W-:Y:S02]  /*14510*/  LOP3.LUT R0, R0, 0xffff, RZ, 0xc0, !PT ;  /* 0x0000ffff00007812 */ /* 0x000fe400078ec0ff */
[----:B------:R-:W-:Y:S02]  /*14520*/  PRMT R36, R172, 0x5410, R135 ;  /* 0x00005410ac247816 */ /* 0x000fe40000000087 */
[----:B------:R-:W-:Y:S01]  /*14530*/  SHF.R.U32.HI R0, RZ, 0x8, R0 ;  /* 0x00000008ff007819 */ /* 0x000fe20000011600 */
[----:B------:R-:W-:Y:S01]  /*14540*/  @!P5 HFMA2.BF16_V2 R44, -RZ.H0_H0, RZ.H0_H0, -R135.H0_H0 ;  /* 0x200000ffff2cd231 */ /* 0x000fe20000340987 */
[----:B------:R-:W-:Y:S02]  /*14550*/  @!P1 PRMT R172, R43, 0x5410, RZ ;  /* 0x000054102bac9816 */ /* 0x000fe400000000ff */
[----:B------:R-:W-:Y:S02]  /*14560*/  ISETP.GE.U32.AND P1, PT, R243, R4, PT ;  /* 0x00000004f300720c */ /* 0x000fe40003f26070 */
[----:B--2---:R-:W-:-:S02]  /*14570*/  F2FP.BF16.PACK_AB R4, R252, R8 ;  /* 0x00000008fc04723e */ /* 0x004fc400000010ff */
[----:B------:R-:W-:Y:S02]  /*14580*/  LOP3.LUT R0, R0, 0xffff, RZ, 0xc0, !PT ;  /* 0x0000ffff00007812 */ /* 0x000fe400078ec0ff */
[----:B------:R-:W-:Y:S02]  /*14590*/  @!P5 PRMT R135, R44, 0x5410, RZ ;  /* 0x000054102c87d816 */ /* 0x000fe400000000ff */
[C---:B------:R-:W-:Y:S02]  /*145a0*/  PRMT R134, R4.reuse, 0x7610, R134 ;  /* 0x0000761004867816 */ /* 0x040fe40000000086 */
[----:B------:R-:W-:Y:S02]  /*145b0*/  ISETP.GE.U32.AND P5, PT, R243, R0, PT ;  /* 0x00000000f300720c */ /* 0x000fe40003fa6070 */
[----:B---3--:R-:W-:Y:S01]  /*145c0*/  F2FP.BF16.PACK_AB R0, R239, R6 ;  /* 0x00000006ef00723e */ /* 0x008fe200000010ff */
[----:B------:R-:W-:Y:S01]  /*145d0*/  @!P6 HFMA2.BF16_V2 R53, -RZ.H0_H0, RZ.H0_H0, -R134.H0_H0 ;  /* 0x200000ffff35e231 */ /* 0x000fe20000340986 */
[----:B------:R-:W-:-:S02]  /*145e0*/  PRMT R133, R4, 0x7632, R133 ;  /* 0x0000763204857816 */ /* 0x000fc40000000085 */
[C---:B------:R-:W-:Y:S02]  /*145f0*/  PRMT R132, R0.reuse, 0x7610, R132 ;  /* 0x0000761000847816 */ /* 0x040fe40000000084 */
[----:B------:R-:W-:Y:S01]  /*14600*/  PRMT R29, R0, 0x7632, R29 ;  /* 0x00007632001d7816 */ /* 0x000fe2000000001d */
[----:B------:R-:W-:Y:S01]  /*14610*/  FADD.FTZ R5, R67, R64 ;  /* 0x0000004043057221 */ /* 0x000fe20000010000 */
[----:B------:R-:W-:Y:S02]  /*14620*/  LOP3.LUT R0, R2, 0xff, RZ, 0xc0, !PT ;  /* 0x000000ff02007812 */ /* 0x000fe400078ec0ff */
[----:B------:R-:W-:Y:S02]  /*14630*/  PRMT R64, R134, 0x5410, R133 ;  /* 0x0000541086407816 */ /* 0x000fe40000000085 */
[----:B------:R-:W-:Y:S02]  /*14640*/  @!P6 PRMT R134, R53, 0x5410, RZ ;  /* 0x000054103586e816 */ /* 0x000fe400000000ff */
[----:B------:R-:W-:-:S02]  /*14650*/  ISETP.GE.U32.AND P6, PT, R243, R0, PT ;  /* 0x00000000f300720c */ /* 0x000fc40003fc6070 */
[--C-:B------:R-:W-:Y:S01]  /*14660*/  SHF.R.U32.HI R0, RZ, 0x10, R2.reuse ;  /* 0x00000010ff007819 */ /* 0x100fe20000011602 */
[----:B------:R-:W-:Y:S01]  /*14670*/  @!P4 HFMA2.BF16_V2 R51, -RZ.H0_H0, RZ.H0_H0, -R132.H0_H0 ;  /* 0x200000ffff33c231 */ /* 0x000fe20000340984 */
[----:B------:R-:W-:Y:S02]  /*14680*/  LOP3.LUT R3, R2, 0xffff, RZ, 0xc0, !PT ;  /* 0x0000ffff02037812 */ /* 0x000fe400078ec0ff */
[----:B------:R-:W-:Y:S02]  /*14690*/  SHF.R.U32.HI R4, RZ, 0x18, R2 ;  /* 0x00000018ff047819 */ /* 0x000fe40000011602 */
[----:B------:R-:W-:Y:S02]  /*146a0*/  LOP3.LUT R0, R0, 0xff, RZ, 0xc0, !PT ;  /* 0x000000ff00007812 */ /* 0x000fe400078ec0ff */
[----:B------:R-:W-:Y:S01]  /*146b0*/  SHF.R.U32.HI R2, RZ, 0x8, R3 ;  /* 0x00000008ff027819 */ /* 0x000fe20000011603 */
[----:B------:R-:W-:Y:S01]  /*146c0*/  @!P5 HFMA2.BF16_V2 R52, -RZ.H0_H0, RZ.H0_H0, -R133.H0_H0 ;  /* 0x200000ffff34d231 */ /* 0x000fe20000340985 */
[----:B------:R-:W-:Y:S01]  /*146d0*/  PRMT R49, R132, 0x5410, R29 ;  /* 0x0000541084317816 */ /* 0x000fe2000000001d */
[----:B------:R-:W-:Y:S01]  /*146e0*/  @!P1 HFMA2.BF16_V2 R50, -RZ.H0_H0, RZ.H0_H0, -R29.H0_H0 ;  /* 0x200000ffff329231 */ /* 0x000fe2000034091d */
[----:B------:R-:W-:-:S02]  /*146f0*/  @!P4 PRMT R132, R51, 0x5410, RZ ;  /* 0x000054103384c816 */ /* 0x000fc400000000ff */
[C---:B------:R-:W-:Y:S02]  /*14700*/  ISETP.GE.U32.AND P4, PT, R243.reuse, R0, PT ;  /* 0x00000000f300720c */ /* 0x040fe40003f86070 */
[----:B------:R-:W-:Y:S02]  /*14710*/  LOP3.LUT R0, R2, 0xffff, RZ, 0xc0, !PT ;  /* 0x0000ffff02007812 */ /* 0x000fe400078ec0ff */
[----:B------:R-:W-:Y:S02]  /*14720*/  @!P5 PRMT R133, R52, 0x5410, RZ ;  /* 0x000054103485d816 */ /* 0x000fe400000000ff */
[----:B------:R-:W-:Y:S02]  /*14730*/  @!P1 PRMT R29, R50, 0x5410, RZ ;  /* 0x00005410321d9816 */ /* 0x000fe400000000ff */
[C---:B------:R-:W-:Y:S02]  /*14740*/  ISETP.GE.U32.AND P1, PT, R243.reuse, R4, PT ;  /* 0x00000004f300720c */ /* 0x040fe40003f26070 */
[----:B------:R-:W-:-:S02]  /*14750*/  ISETP.GE.U32.AND P5, PT, R243, R0, PT ;  /* 0x00000000f300720c */ /* 0x000fc40003fa6070 */
[----:B-1----:R-:W-:Y:S02]  /*14760*/  PRMT R21, R243, 0x7054, R243 ;  /* 0x00007054f3157816 */ /* 0x002fe400000000f3 */
[----:B------:R-:W2:Y:S01]  /*14770*/  LDL R243, [R1+0xbc] ;  /* 0x0000bc0001f37983 */ /* 0x000ea20000100800 */
[----:B------:R-:W-:Y:S02]  /*14780*/  IMAD.MOV.U32 R63, RZ, RZ, R92 ;  /* 0x000000ffff3f7224 */ /* 0x000fe400078e005c */
[----:B------:R-:W-:Y:S02]  /*14790*/  IMAD.MOV.U32 R189, RZ, RZ, R241 ;  /* 0x000000ffffbd7224 */ /* 0x000fe400078e00f1 */
[----:B------:R-:W-:Y:S01]  /*147a0*/  IMAD.MOV.U32 R92, RZ, RZ, R240 ;  /* 0x000000ffff5c7224 */ /* 0x000fe200078e00f0 */
[----:B------:R-:W-:Y:S01]  /*147b0*/  MUFU.EX2 R241, R220 ;  /* 0x000000dc00f17308 */ /* 0x000fe20000000800 */
[----:B------:R-:W-:Y:S02]  /*147c0*/  IMAD.MOV.U32 R194, RZ, RZ, R244 ;  /* 0x000000ffffc27224 */ /* 0x000fe400078e00f4 */
[----:B------:R-:W-:-:S05]  /*147d0*/  IMAD.MOV.U32 R195, RZ, RZ, R245 ;  /* 0x000000ffffc37224 */ /* 0x000fca00078e00f5 */
[----:B------:R-:W1:Y:S08]  /*147e0*/  MUFU.EX2 R245, R219 ;  /* 0x000000db00f57308 */ /* 0x000e700000000800 */
[----:B------:R-:W-:Y:S08]  /*147f0*/  MUFU.EX2 R240, R217 ;  /* 0x000000d900f07308 */ /* 0x000ff00000000800 */
[----:B------:R-:W3:Y:S01]  /*14800*/  MUFU.EX2 R244, R218 ;  /* 0x000000da00f47308 */ /* 0x000ee20000000800 */
[----:B------:R-:W-:Y:S01]  /*14810*/  UIADD3 UR34, UR33, -0x4498517b, URZ ;  /* 0xbb67ae8521227890 */ /* 0x000fe2000fffe03f */
[----:B-1----:R-:W-:Y:S01]  /*14820*/  F2FP.BF16.PACK_AB R2, R241, R245 ;  /* 0x000000f5f102723e */ /* 0x002fe200000010ff */
[----:B------:R-:W-:-:S03]  /*14830*/  IMAD.MOV.U32 R95, RZ, RZ, R76 ;  /* 0x000000ffff5f7224 */ /* 0x000fc600078e004c */
[C---:B------:R-:W-:Y:S02]  /*14840*/  PRMT R28, R2.reuse, 0x7610, R28 ;  /* 0x00007610021c7816 */ /* 0x040fe4000000001c */
[----:B------:R-:W-:Y:S02]  /*14850*/  PRMT R27, R2, 0x7632, R27 ;  /* 0x00007632021b7816 */ /* 0x000fe4000000001b */
[----:B------:R-:W-:Y:S02]  /*14860*/  LOP3.LUT R2, R195, UR34, R246, 0x96, !PT ;  /* 0x00000022c3027c12 */ /* 0x000fe4000f8e96f6 */
[----:B---3--:R-:W-:Y:S01]  /*14870*/  F2FP.BF16.PACK_AB R0, R244, R240 ;  /* 0x000000f0f400723e */ /* 0x008fe200000010ff */
[----:B------:R-:W-:-:S03]  /*14880*/  IMAD.MOV.U32 R76, RZ, RZ, R96 ;  /* 0x000000ffff4c7224 */ /* 0x000fc600078e0060 */
[C---:B------:R-:W-:Y:S01]  /*14890*/  PRMT R26, R0.reuse, 0x7632, R26 ;  /* 0x00007632001a7816 */ /* 0x040fe2000000001a */
[----:B------:R-:W-:Y:S01]  /*148a0*/  @!P4 HFMA2.BF16_V2 R55, -RZ.H0_H0, RZ.H0_H0, -R0.H0_H0 ;  /* 0x200000ffff37c231 */ /* 0x000fe20000340900 */
[C---:B------:R-:W-:Y:S02]  /*148b0*/  @P4 PRMT R187, R0.reuse, 0x7610, R187 ;  /* 0x0000761000bb4816 */ /* 0x040fe400000000bb */
[----:B------:R-:W-:Y:S01]  /*148c0*/  PRMT R96, R0, 0x5410, R26 ;  /* 0x0000541000607816 */ /* 0x000fe2000000001a */
[----:B------:R-:W-:Y:S01]  /*148d0*/  IMAD.MOV.U32 R79, RZ, RZ, R188 ;  /* 0x000000ffff4f7224 */ /* 0x000fe200078e00bc */
[----:B------:R-:W-:Y:S01]  /*148e0*/  LOP3.LUT R0, R17, UR12, R194, 0x96, !PT ;  /* 0x0000000c11007c12 */ /* 0x000fe2000f8e96c2 */
[----:B------:R-:W-:-:S04]  /*148f0*/  IMAD.WIDE.U32 R2, R2, -0x326172a9, RZ ;  /* 0xcd9e8d5702027825 */ /* 0x000fc800078e00ff */
[----:B------:R-:W-:Y:S02]  /*14900*/  IMAD.MOV.U32 R62, RZ, RZ, R77 ;  /* 0x000000ffff3e7224 */ /* 0x000fe400078e004d */
[----:B------:R-:W-:Y:S02]  /*14910*/  IMAD.MOV.U32 R188, RZ, RZ, R130 ;  /* 0x000000ffffbc7224 */ /* 0x000fe400078e0082 */
[----:B------:R-:W-:Y:S02]  /*14920*/  IMAD.MOV.U32 R77, RZ, RZ, R235 ;  /* 0x000000ffff4d7224 */ /* 0x000fe400078e00eb */
[----:B------:R-:W-:Y:S02]  /*14930*/  IMAD.MOV.U32 R130, RZ, RZ, R238 ;  /* 0x000000ffff827224 */ /* 0x000fe400078e00ee */
[----:B------:R-:W-:Y:S02]  /*14940*/  FADD.FTZ R238, R8, R7 ;  /* 0x0000000708ee7221 */ /* 0x000fe40000010000 */
[----:B------:R-:W-:Y:S01]  /*14950*/  FADD.FTZ R235, R6, R221 ;  /* 0x000000dd06eb7221 */ /* 0x000fe20000010000 */
[----:B------:R-:W-:Y:S01]  /*14960*/  LOP3.LUT R3, R3, UR13, R222, 0x96, !PT ;  /* 0x0000000d03037c12 */ /* 0x000fe2000f8e96de */
[----:B------:R-:W-:-:S05]  /*14970*/  IMAD.WIDE.U32 R6, R0, -0x326172a9, RZ ;  /* 0xcd9e8d5700067825 */ /* 0x000fca00078e00ff */
[----:B------:R-:W-:Y:S01]  /*14980*/  LOP3.LUT R0, R7, UR11, R2, 0x96, !PT ;  /* 0x0000000b07007c12 */ /* 0x000fe2000f8e9602 */
[----:B------:R-:W-:-:S04]  /*14990*/  IMAD.WIDE.U32 R2, R3, -0x2daee0ad, RZ ;  /* 0xd2511f5303027825 */ /* 0x000fc800078e00ff */
        /* <DEDUP_REMOVED lines=8> */
[----:B------:R-:W-:-:S05]  /*14a20*/  IMAD.WIDE.U32 R4, R5, -0x326172a9, RZ ;  /* 0xcd9e8d5705047825 */ /* 0x000fca00078e00ff */
[----:B------:R-:W-:Y:S01]  /*14a30*/  LOP3.LUT R5, R5, UR7, R2, 0x96, !PT ;  /* 0x0000000705057c12 */ /* 0x000fe2000f8e9602 */
[----:B------:R-:W-:-:S05]  /*14a40*/  IMAD.WIDE.U32 R2, R3, -0x326172a9, RZ ;  /* 0xcd9e8d5703027825 */ /* 0x000fca00078e00ff */
[----:B------:R-:W-:Y:S02]  /*14a50*/  LOP3.LUT R0, R3, UR15, R4, 0x96, !PT ;  /* 0x0000000f03007c12 */ /* 0x000fe4000f8e9604 */
[----:B------:R-:W-:-:S04]  /*14a60*/  LOP3.LUT R3, R2, 0xffff, RZ, 0xc0, !PT ;  /* 0x0000ffff02037812 */ /* 0x000fc800078ec0ff */
[----:B------:R-:W-:Y:S02]  /*14a70*/  SHF.R.U32.HI R4, RZ, 0x8, R3 ;  /* 0x00000008ff047819 */ /* 0x000fe40000011603 */
[----:B------:R-:W-:Y:S01]  /*14a80*/  LOP3.LUT R3, R2, 0xff, RZ, 0xc0, !PT ;  /* 0x000000ff02037812 */ /* 0x000fe200078ec0ff */
[----:B------:R-:W-:-:S03]  /*14a90*/  FADD.FTZ R19, R65, R15 ;  /* 0x0000000f41137221 */ /* 0x000fc60000010000 */
        /* <DEDUP_REMOVED lines=8> */
[--C-:B------:R-:W-:Y:S02]  /*14b20*/  SHF.R.U32.HI R4, RZ, 0x10, R0.reuse ;  /* 0x00000010ff047819 */ /* 0x100fe40000011600 */
[----:B------:R-:W-:Y:S01]  /*14b30*/  PRMT R8, R2, 0x5410, R3 ;  /* 0x0000541002087816 */ /* 0x000fe20000000003 */
[----:B------:R-:W-:Y:S01]  /*14b40*/  IMAD.WIDE.U32 R2, R5, -0x2daee0ad, RZ ;  /* 0xd2511f5305027825 */ /* 0x000fe200078e00ff */
[----:B------:R-:W-:Y:S02]  /*14b50*/  SHF.R.U32.HI R5, RZ, 0x18, R0 ;  /* 0x00000018ff057819 */ /* 0x000fe40000011600 */
[----:B------:R-:W-:-:S02]  /*14b60*/  LOP3.LUT R4, R4, 0xff, RZ, 0xc0, !PT ;  /* 0x000000ff04047812 */ /* 0x000fc400078ec0ff */
        /* <DEDUP_REMOVED lines=17> */
[----:B------:R-:W-:Y:S01]  /*14c80*/  PRMT R14, R0, 0x5410, R2 ;  /* 0x00005410000e7816 */ /* 0x000fe20000000002 */
[--C-:B------:R-:W-:Y:S01]  /*14c90*/  HSET2.LE.AND R0, R8, R21.reuse, PT ;  /* 0x0000001508007233 */ /* 0x100fe20003803000 */
[----:B------:R-:W-:Y:S04]  /*14ca0*/  STG.E.U16 [R34.64+-0xc0], R18 ;  /* 0xffff401222007986 */ /* 0x000fe8000c10151c */
[----:B------:R-:W-:Y:S01]  /*14cb0*/  LOP3.LUT R8, R0, R80, RZ, 0xc0, !PT ;  /* 0x0000005000087212 */ /* 0x000fe200078ec0ff */
[----:B------:R-:W-:Y:S01]  /*14cc0*/  HSET2.LE.AND R0, R6, R21, PT ;  /* 0x0000001506007233 */ /* 0x000fe20003803000 */
[----:B------:R1:W-:Y:S01]  /*14cd0*/  STG.E.U16 [R32.64+-0xbe], R9 ;  /* 0xffff420920007986 */ /* 0x0003e2000c10151c */
[----:B------:R-:W-:Y:S02]  /*14ce0*/  IMAD.MOV.U32 R22, RZ, RZ, R69 ;  /* 0x000000ffff167224 */ /* 0x000fe400078e0045 */
[----:B------:R-:W-:-:S02]  /*14cf0*/  IMAD.MOV.U32 R69, RZ, RZ, R242 ;  /* 0x000000ffff457224 */ /* 0x000fc400078e00f2 */
[----:B------:R-:W-:Y:S01]  /*14d00*/  IMAD.MOV.U32 R23, RZ, RZ, R189 ;  /* 0x000000ffff177224 */ /* 0x000fe200078e00bd */
[--C-:B------:R-:W-:Y:S01]  /*14d10*/  HSET2.LE.AND R3, R13, R21.reuse, PT ;  /* 0x000000150d037233 */ /* 0x100fe20003803000 */
[----:B------:R-:W-:Y:S02]  /*14d20*/  IMAD.MOV.U32 R189, RZ, RZ, R190 ;  /* 0x000000ffffbd7224 */ /* 0x000fe400078e00be */
[----:B------:R-:W-:Y:S01]  /*14d30*/  IMAD.MOV.U32 R190, RZ, RZ, R130 ;  /* 0x000000ffffbe7224 */ /* 0x000fe200078e0082 */
[----:B------:R-:W-:Y:S04]  /*14d40*/  STG.E.U16 [R32.64+-0xc0], R10 ;  /* 0xffff400a20007986 */ /* 0x000fe8000c10151c */
[----:B------:R3:W-:Y:S01]  /*14d50*/  STG.E.U16 [R30.64+-0xbe], R11 ;  /* 0xffff420b1e007986 */ /* 0x0007e2000c10151c */
[----:B-1----:R-:W-:Y:S01]  /*14d60*/  LOP3.LUT R9, R0, R81, RZ, 0xc0, !PT ;  /* 0x0000005100097212 */ /* 0x002fe200078ec0ff */
[----:B------:R-:W-:-:S05]  /*14d70*/  HSET2.LE.AND R0, R4, R21, PT ;  /* 0x0000001504007233 */ /* 0x000fca0003803000 */
[----:B------:R-:W-:Y:S02]  /*14d80*/  LOP3.LUT R130, R0, R40, RZ, 0xc0, !PT ;  /* 0x0000002800827212 */ /* 0x000fe400078ec0ff */
[----:B---3--:R-:W-:Y:S01]  /*14d90*/  LOP3.LUT R11, R3, R60, RZ, 0xc0, !PT ;  /* 0x0000003c030b7212 */ /* 0x008fe200078ec0ff */
[----:B------:R-:W-:Y:S01]  /*14da0*/  HSET2.LE.AND R3, R7, R21, PT ;  /* 0x0000001507037233 */ /* 0x000fe20003803000 */
[----:B--2---:R-:W-:-:S05]  /*14db0*/  IADD3 R16, R243, 0x4, RZ ;  /* 0x00000004f3107810 */ /* 0x004fca0007ffe0ff */
[----:B------:R-:W-:-:S05]  /*14dc0*/  IMAD.WIDE.U32 R242, R16, -0x326172a9, RZ ;  /* 0xcd9e8d5710f27825 */ /* 0x000fca00078e00ff */
[----:B----4-:R-:W-:Y:S01]  /*14dd0*/  LOP3.LUT R0, R243, R193, RZ, 0x3c, !PT ;  /* 0x000000c1f3007212 */ /* 0x010fe200078e3cff */
[----:B------:R-:W-:-:S04]  /*14de0*/  IMAD.MOV.U32 R193, RZ, RZ, R68 ;  /* 0x000000ffffc17224 */ /* 0x000fc800078e0044 */
[----:B------:R-:W-:Y:S01]  /*14df0*/  IMAD.WIDE.U32 R6, R0, -0x2daee0ad, RZ ;  /* 0xd2511f5300067825 */ /* 0x000fe200078e00ff */
[----:B------:R-:W-:Y:S03]  /*14e00*/  STL [R1+0xd8], R16 ;  /* 0x0000d81001007387 */ /* 0x000fe60000100800 */
[----:B------:R-:W-:Y:S01]  /*14e10*/  IMAD.MOV.U32 R65, RZ, RZ, R193 ;  /* 0x000000ffff417224 */ /* 0x000fe200078e00c1 */
[----:B------:R-:W-:Y:S01]  /*14e20*/  STL.64 [R1], R6 ;  /* 0x0000000601007387 */ /* 0x000fe20000100a00 */
[----:B------:R-:W-:-:S03]  /*14e30*/  IMAD.MOV.U32 R193, RZ, RZ, R201 ;  /* 0x000000ffffc17224 */ /* 0x000fc600078e00c9 */
[----:B------:R-:W2:Y:S01]  /*14e40*/  LDL.LU R201, [R1+0x140] ;  /* 0x0001400001c97983 */ /* 0x000ea20000300800 */
[----:B------:R-:W-:-:S03]  /*14e50*/  IMAD.MOV.U32 R216, RZ, RZ, R203 ;  /* 0x000000ffffd87224 */ /* 0x000fc600078e00cb */
[----:B------:R-:W3:Y:S01]  /*14e60*/  LDL.LU R203, [R1+0x13c] ;  /* 0x00013c0001cb7983 */ /* 0x000ee20000300800 */
[----:B------:R-:W-:-:S03]  /*14e70*/  IMAD.MOV.U32 R199, RZ, RZ, R206 ;  /* 0x000000ffffc77224 */ /* 0x000fc600078e00ce */
[----:B------:R-:W4:Y:S01]  /*14e80*/  LDL.LU R206, [R1+0x138] ;  /* 0x0001380001ce7983 */ /* 0x000f220000300800 */
[----:B------:R-:W-:-:S03]  /*14e90*/  IMAD.MOV.U32 R196, RZ, RZ, R205 ;  /* 0x000000ffffc47224 */ /* 0x000fc600078e00cd */
[----:B------:R-:W3:Y:S01]  /*14ea0*/  LDL.LU R205, [R1+0x134] ;  /* 0x0001340001cd7983 */ /* 0x000ee20000300800 */
[--C-:B------:R-:W-:Y:S01]  /*14eb0*/  HSET2.LE.AND R2, R15, R21.reuse, PT ;  /* 0x000000150f027233 */ /* 0x100fe20003803000 */
[----:B------:R-:W-:Y:S01]  /*14ec0*/  LOP3.LUT R0, R7, UR34, R246, 0x96, !PT ;  /* 0x0000002207007c12 */ /* 0x000fe2000f8e96f6 */
[----:B------:R-:W-:Y:S01]  /*14ed0*/  IMAD.MOV.U32 R197, RZ, RZ, R192 ;  /* 0x000000ffffc57224 */ /* 0x000fe200078e00c0 */
[----:B------:R-:W-:Y:S01]  /*14ee0*/  MOV R68, R74 ;  /* 0x0000004a00447202 */ /* 0x000fe20000000f00 */
[----:B------:R-:W-:Y:S01]  /*14ef0*/  IMAD.MOV.U32 R192, RZ, RZ, R75 ;  /* 0x000000ffffc07224 */ /* 0x000fe200078e004b */
[----:B------:R-:W-:Y:S01]  /*14f00*/  LOP3.LUT R10, R2, R61, RZ, 0xc0, !PT ;  /* 0x0000003d020a7212 */ /* 0x000fe200078ec0ff */
[----:B------:R-:W-:Y:S01]  /*14f10*/  HSET2.LE.AND R2, R5, R21, PT ;  /* 0x0000001505027233 */ /* 0x000fe20003803000 */
[----:B------:R-:W-:Y:S02]  /*14f20*/  IMAD.MOV.U32 R74, RZ, RZ, R72 ;  /* 0x000000ffff4a7224 */ /* 0x000fe400078e0048 */
[----:B------:R-:W-:-:S02]  /*14f30*/  IMAD.MOV.U32 R75, RZ, RZ, R236 ;  /* 0x000000ffff4b7224 */ /* 0x000fc400078e00ec */
[----:B------:R-:W-:Y:S02]  /*14f40*/  IMAD.MOV.U32 R72, RZ, RZ, R237 ;  /* 0x000000ffff487224 */ /* 0x000fe400078e00ed */
[----:B------:R-:W-:-:S04]  /*14f50*/  IMAD.WIDE.U32 R236, R0, -0x326172a9, RZ ;  /* 0xcd9e8d5700ec7825 */ /* 0x000fc800078e00ff */
[----:B------:R-:W-:Y:S02]  /*14f60*/  IMAD.MOV.U32 R195, RZ, RZ, R188 ;  /* 0x000000ffffc37224 */ /* 0x000fe400078e00bc */
[----:B------:R-:W-:Y:S01]  /*14f70*/  IMAD.MOV.U32 R188, RZ, RZ, R129 ;  /* 0x000000ffffbc7224 */ /* 0x000fe200078e0081 */
[----:B------:R-:W-:Y:S02]  /*14f80*/  LOP3.LUT R129, R2, R46, RZ, 0xc0, !PT ;  /* 0x0000002e02817212 */ /* 0x000fe400078ec0ff */
[----:B------:R-:W-:Y:S02]  /*14f90*/  LOP3.LUT R2, R223, UR14, R242, 0x96, !PT ;  /* 0x0000000edf027c12 */ /* 0x000fe4000f8e96f2 */
[----:B------:R-:W-:Y:S01]  /*14fa0*/  LOP3.LUT R0, R237, UR13, R222, 0x96, !PT ;  /* 0x0000000ded007c12 */ /* 0x000fe2000f8e96de */
[----:B------:R1:W-:Y:S02]  /*14fb0*/  STG.E.U16 [R30.64+-0xc0], R12 ;  /* 0xffff400c1e007986 */ /* 0x0003e4000c10151c */
[----:B------:R-:W-:-:S04]  /*14fc0*/  IMAD.WIDE.U32 R4, R2, -0x2daee0ad, RZ ;  /* 0xd2511f5302047825 */ /* 0x000fc800078e00ff */
[----:B------:R-:W-:Y:S01]  /*14fd0*/  IMAD.MOV.U32 R194, RZ, RZ, R93 ;  /* 0x000000ffffc27224 */ /* 0x000fe200078e005d */
[----:B------:R-:W-:Y:S01]  /*14fe0*/  LOP3.LUT R2, R5, UR12, R6, 0x96, !PT ;  /* 0x0000000c05027c12 */ /* 0x000fe2000f8e9606 */
[----:B------:R-:W-:Y:S02]  /*14ff0*/  IMAD.MOV.U32 R93, RZ, RZ, R92 ;  /* 0x000000ffff5d7224 */ /* 0x000fe400078e005c */
[----:B------:R-:W-:Y:S01]  /*15000*/  IMAD.MOV.U32 R92, RZ, RZ, R128 ;  /* 0x000000ffff5c7224 */ /* 0x000fe200078e0080 */
[----:B------:R-:W-:Y:S01]  /*15010*/  LOP3.LUT R128, R3, R47, RZ, 0xc0, !PT ;  /* 0x0000002f03807212 */ /* 0x000fe200078ec0ff */
        /* <DEDUP_REMOVED lines=44> */
[----:B------:R-:W-:Y:S01]  /*152e0*/  IMAD.MOV.U32 R43, RZ, RZ, R212 ;  /* 0x000000ffff2b7224 */ /* 0x000fe200078e00d4 */
[----:B------:R-:W-:Y:S01]  /*152f0*/  @!P6 HFMA2.BF16_V2 R57, -RZ.H0_H0, RZ.H0_H0, -R28.H0_H0 ;  /* 0x200000ffff39e231 */ /* 0x000fe2000034091c */
[----:B------:R-:W-:Y:S01]  /*15300*/  PRMT R48, R28, 0x5410, R27 ;  /* 0x000054101c307816 */ /* 0x000fe2000000001b */
[----:B------:R-:W-:Y:S01]  /*15310*/  @!P5 HFMA2.BF16_V2 R56, -RZ.H0_H0, RZ.H0_H0, -R27.H0_H0 ;  /* 0x200000ffff38d231 */ /* 0x000fe2000034091b */
[----:B------:R1:W5:Y:S02]  /*15320*/  LDL.LU R212, [R1+0x130] ;  /* 0x0001300001d47983 */ /* 0x0003640000300800 */
[----:B------:R-:W-:Y:S01]  /*15330*/  @!P6 PRMT R28, R57, 0x5410, RZ ;  /* 0x00005410391ce816 */ /* 0x000fe200000000ff */
[----:B------:R-:W-:Y:S01]  /*15340*/  IMAD.MOV.U32 R57, RZ, RZ, R192 ;  /* 0x000000ffff397224 */ /* 0x000fe200078e00c0 */
[----:B------:R-:W-:Y:S01]  /*15350*/  @!P5 PRMT R27, R56, 0x5410, RZ ;  /* 0x00005410381bd816 */ /* 0x000fe200000000ff */
[----:B------:R-:W-:Y:S01]  /*15360*/  IMAD.MOV.U32 R192, RZ, RZ, R211 ;  /* 0x000000ffffc07224 */ /* 0x000fe200078e00d3 */
[----:B------:R-:W-:Y:S01]  /*15370*/  MOV R223, R193 ;  /* 0x000000c100df7202 */ /* 0x000fe20000000f00 */
[----:B------:R-:W-:Y:S01]  /*15380*/  IMAD.MOV.U32 R220, RZ, RZ, R216 ;  /* 0x000000ffffdc7224 */ /* 0x000fe200078e00d8 */
[----:B------:R1:W5:Y:S01]  /*15390*/  LDL.LU R211, [R1+0x12c] ;  /* 0x00012c0001d37983 */ /* 0x0003620000300800 */
[----:B------:R-:W-:-:S02]  /*153a0*/  IMAD.MOV.U32 R217, RZ, RZ, R194 ;  /* 0x000000ffffd97224 */ /* 0x000fc400078e00c2 */
[----:B------:R-:W-:Y:S02]  /*153b0*/  IMAD.MOV.U32 R56, RZ, RZ, R68 ;  /* 0x000000ffff387224 */ /* 0x000fe400078e0044 */
[----:B------:R-:W-:Y:S02]  /*153c0*/  IMAD.MOV.U32 R193, RZ, RZ, R210 ;  /* 0x000000ffffc17224 */ /* 0x000fe400078e00d2 */
[----:B------:R-:W-:Y:S01]  /*153d0*/  IMAD.MOV.U32 R216, RZ, RZ, R195 ;  /* 0x000000ffffd87224 */ /* 0x000fe200078e00c3 */
[----:B------:R1:W5:Y:S01]  /*153e0*/  LDL.LU R210, [R1+0x128] ;  /* 0x0001280001d27983 */ /* 0x0003620000300800 */
[----:B------:R-:W-:Y:S02]  /*153f0*/  IMAD.MOV.U32 R68, RZ, RZ, R95 ;  /* 0x000000ffff447224 */ /* 0x000fe400078e005f */
[----:B------:R-:W-:Y:S02]  /*15400*/  IMAD.MOV.U32 R194, RZ, RZ, R209 ;  /* 0x000000ffffc27224 */ /* 0x000fe400078e00d1 */
        /* <DEDUP_REMOVED lines=8> */
[----:B------:R-:W-:Y:S01]  /*15490*/  FADD.FTZ R213, R70, R19 ;  /* 0x0000001346d57221 */ /* 0x000fe20000010000 */
[----:B------:R1:W5:Y:S04]  /*154a0*/  LDL.LU R207, [R1+0x11c] ;  /* 0x00011c0001cf7983 */ /* 0x0003680000300800 */
[----:B--2---:R-:W2:Y:S01]  /*154b0*/  LDSM.16.MT88.4 R12, [R201+0xa000] ;  /* 0x00a00000c90c783b */ /* 0x004ea20000004200 */
[----:B------:R-:W-:-:S02]  /*154c0*/  IMAD.MOV.U32 R94, RZ, RZ, R190 ;  /* 0x000000ffff5e7224 */ /* 0x000fc400078e00be */
[----:B------:R-:W-:Y:S02]  /*154d0*/  IMAD.MOV.U32 R189, RZ, RZ, R204 ;  /* 0x000000ffffbd7224 */ /* 0x000fe400078e00cc */
[----:B------:R-:W-:Y:S01]  /*154e0*/  IMAD.MOV.U32 R70, RZ, RZ, R191 ;  /* 0x000000ffff467224 */ /* 0x000fe200078e00bf */
[----:B------:R1:W5:Y:S01]  /*154f0*/  LDL.LU R204, [R1+0x118] ;  /* 0x0001180001cc7983 */ /* 0x0003620000300800 */
[----:B------:R-:W-:Y:S02]  /*15500*/  IMAD.MOV.U32 R222, RZ, RZ, R197 ;  /* 0x000000ffffde7224 */ /* 0x000fe400078e00c5 */
[----:B------:R-:W-:Y:S01]  /*15510*/  IMAD.MOV.U32 R221, RZ, RZ, R198 ;  /* 0x000000ffffdd7224 */ /* 0x000fe200078e00c6 */
[----:B------:R-:W-:Y:S01]  /*15520*/  @!P1 HFMA2.BF16_V2 R54, -RZ.H0_H0, RZ.H0_H0, -R26.H0_H0 ;  /* 0x200000ffff369231 */ /* 0x000fe2000034091a */
[----:B------:R-:W-:Y:S01]  /*15530*/  @!P4 PRMT R187, R55, 0x5410, RZ ;  /* 0x0000541037bbc816 */ /* 0x000fe200000000ff */
[----:B----4-:R-:W-:Y:S01]  /*15540*/  LDSM.16.MT88.4 R16, [R206+0xb000] ;  /* 0x00b00000ce10783b */ /* 0x010fe20000004200 */
[-C--:B--2---:R-:W-:Y:S08]  /*15550*/  HMMA.16816.F32.BF16 R152, R8, R12.reuse, R152 ;  /* 0x0000000c0898723c */ /* 0x084ff00000041898 */
[C---:B------:R-:W-:Y:S08]  /*15560*/  HMMA.16816.F32.BF16 R168, R4.reuse, R12, R168 ;  /* 0x0000000c04a8723c */ /* 0x040ff000000418a8 */
[-C--:B------:R-:W-:Y:S08]  /*15570*/  HMMA.16816.F32.BF16 R164, R4, R14.reuse, R164 ;  /* 0x0000000e04a4723c */ /* 0x080ff000000418a4 */
[----:B------:R-:W-:Y:S01]  /*15580*/  HMMA.16816.F32.BF16 R36, R8, R14, R228 ;  /* 0x0000000e0824723c */ /* 0x000fe200000418e4 */
[----:B---3--:R-:W2:Y:S06]  /*15590*/  LDSM.16.MT88.4 R12, [R203+0xa000] ;  /* 0x00a00000cb0c783b */ /* 0x008eac0000004200 */
[----:B------:R-:W-:-:S02]  /*155a0*/  IMAD.MOV.U32 R228, RZ, RZ, R43 ;  /* 0x000000ffffe47224 */ /* 0x000fc400078e002b */
        /* <DEDUP_REMOVED lines=11> */
[-C--:B--2---:R-:W-:Y:S03]  /*15660*/  HMMA.16816.F32.BF16 R144, R8, R12.reuse, R144 ;  /* 0x0000000c0890723c */ /* 0x084fe60000041890 */
[----:B------:R1:W5:Y:S05]  /*15670*/  LDL.LU R138, [R1+0x108] ;  /* 0x00010800018a7983 */ /* 0x00036a0000300800 */
[C---:B------:R-:W-:Y:S01]  /*15680*/  HMMA.16816.F32.BF16 R160, R4.reuse, R12, R160 ;  /* 0x0000000c04a0723c */ /* 0x040fe200000418a0 */
[----:B------:R1:W5:Y:S07]  /*15690*/  LDL.LU R137, [R1+0x104] ;  /* 0x0001040001897983 */ /* 0x00036e0000300800 */
[-C--:B------:R-:W-:Y:S08]  /*156a0*/  HMMA.16816.F32.BF16 R156, R4, R14.reuse, R156 ;  /* 0x0000000e049c723c */ /* 0x080ff0000004189c */
[----:B------:R-:W-:Y:S01]  /*156b0*/  HMMA.16816.F32.BF16 R40, R8, R14, R248 ;  /* 0x0000000e0828723c */ /* 0x000fe200000418f8 */
[----:B------:R-:W2:Y:S01]  /*156c0*/  LDSM.16.MT88.4 R12, [R206+0xa000] ;  /* 0x00a00000ce0c783b */ /* 0x000ea20000004200 */
[----:B------:R-:W-:-:S03]  /*156d0*/  IMAD.MOV.U32 R199, RZ, RZ, R136 ;  /* 0x000000ffffc77224 */ /* 0x000fc600078e0088 */
[----:B------:R1:W5:Y:S01]  /*156e0*/  LDL.LU R136, [R1+0x100] ;  /* 0x0001000001887983 */ /* 0x0003620000300800 */
[----:B------:R-:W-:Y:S01]  /*156f0*/  @!P1 PRMT R26, R54, 0x5410, RZ ;  /* 0x00005410361a9816 */ /* 0x000fe200000000ff */
[----:B------:R-:W-:Y:S02]  /*15700*/  IMAD.MOV.U32 R250, RZ, RZ, R63 ;  /* 0x000000fffffa7224 */ /* 0x000fe400078e003f */
[----:B------:R-:W-:Y:S01]  /*15710*/  IMAD.MOV.U32 R251, RZ, RZ, R62 ;  /* 0x000000fffffb7224 */ /* 0x000fe200078e003e */
[-C--:B--2---:R-:W-:Y:S08]  /*15720*/  HMMA.16816.F32.BF16 R44, R8, R12.reuse, R56 ;  /* 0x0000000c082c723c */ /* 0x084ff00000041838 */
[C---:B------:R-:W-:Y:S08]  /*15730*/  HMMA.16816.F32.BF16 R52, R4.reuse, R12, R84 ;  /* 0x0000000c0434723c */ /* 0x040ff00000041854 */
[-C--:B------:R-:W-:Y:S08]  /*15740*/  HMMA.16816.F32.BF16 R56, R4, R14.reuse, R100 ;  /* 0x0000000e0438723c */ /* 0x080ff00000041864 */
[----:B------:R-:W-:Y:S01]  /*15750*/  HMMA.16816.F32.BF16 R60, R8, R14, R68 ;  /* 0x0000000e083c723c */ /* 0x000fe20000041844 */
[----:B------:R-:W2:Y:S01]  /*15760*/  LDSM.16.MT88.4 R12, [R205+0xa000] ;  /* 0x00a00000cd0c783b */ /* 0x000ea20000004200 */
[----:B------:R-:W-:-:S02]  /*15770*/  IMAD.MOV.U32 R248, RZ, RZ, R79 ;  /* 0x000000fffff87224 */ /* 0x000fc400078e004f */
[----:B------:R-:W-:-:S04]  /*15780*/  IMAD.MOV.U32 R249, RZ, RZ, R78 ;  /* 0x000000fffff97224 */ /* 0x000fc800078e004e */
[-C--:B--2---:R-:W-:Y:S08]  /*15790*/  HMMA.16816.F32.BF16 R68, R8, R12.reuse, R72 ;  /* 0x0000000c0844723c */ /* 0x084ff00000041848 */
[----:B------:R-:W-:Y:S07]  /*157a0*/  HMMA.16816.F32.BF16 R72, R4, R12, R112 ;  /* 0x0000000c0448723c */ /* 0x000fee0000041870 */
[----:B------:R-:W-:-:S02]  /*157b0*/  IMAD.MOV.U32 R112, RZ, RZ, R77 ;  /* 0x000000ffff707224 */ /* 0x000fc400078e004d */
[----:B------:R-:W-:Y:S02]  /*157c0*/  IMAD.MOV.U32 R113, RZ, RZ, R76 ;  /* 0x000000ffff717224 */ /* 0x000fe400078e004c */
        /* <DEDUP_REMOVED lines=23> */
[C---:B------:R-:W-:Y:S01]  /*15940*/  HMMA.16816.F32.BF16 R224, R8.reuse, R16, R112 ;  /* 0x0000001008e0723c */ /* 0x040fe20000041870 */
[----:B------:R-:W-:Y:S07]  /*15950*/  LDSM.16.MT88.4 R112, [R206+0xb800] ;  /* 0x00b80000ce70783b */ /* 0x000fee0000004200 */
[----:B------:R-:W-:Y:S08]  /*15960*/  HMMA.16816.F32.BF16 R16, R8, R18, R248 ;  /* 0x000000120810723c */ /* 0x000ff000000418f8 */
        /* <DEDUP_REMOVED lines=24> */
[----:B------:R-:W-:Y:S01]  /*15af0*/  IMAD.MOV.U32 R231, RZ, RZ, R65 ;  /* 0x000000ffffe77224 */ /* 0x000fe200078e0041 */
[----:B------:R-:W-:Y:S01]  /*15b00*/  LOP3.LUT R124, R3, R64, RZ, 0xc0, !PT ;  /* 0x00000040037c7212 */ /* 0x000fe200078ec0ff */
[----:B------:R-:W-:Y:S02]  /*15b10*/  IMAD.MOV.U32 R230, RZ, RZ, R67 ;  /* 0x000000ffffe67224 */ /* 0x000fe400078e0043 */
[----:B------:R-:W3:Y:S01]  /*15b20*/  LDSM.16.MT88.4 R64, [R205+0xa800] ;  /* 0x00a80000cd40783b */ /* 0x000ee20000004200 */
[----:B------:R-:W-:-:S05]  /*15b30*/  HSET2.LE.AND R4, R6, R21, PT ;  /* 0x0000001506047233 */ /* 0x000fca0003803000 */
        /* <DEDUP_REMOVED lines=50> */
[----:B------:R-:W-:Y:S01]  /*15e60*/  FADD.FTZ R3, R251, R215 ;  /* 0x000000d7fb037221 */ /* 0x000fe20000010000 */
[----:B------:R-:W-:Y:S01]  /*15e70*/  IADD3 R252, P1, R24, -0x100, RZ ;  /* 0xffffff0018fc7810 */ /* 0x000fe20007f3e0ff */
[----:B------:R-:W-:-:S03]  /*15e80*/  FADD.FTZ R239, R228, R213 ;  /* 0x000000d5e4ef7221 */ /* 0x000fc60000010000 */
        /* <DEDUP_REMOVED lines=70> */
[C---:B------:R-:W-:Y:S01]  /*162f0*/  ISETP.GE.AND P4, PT, R0.reuse, R136, PT ;  /* 0x000000880000720c */ /* 0x040fe20003f86270 */
[----:B------:R-:W-:Y:S01]  /*16300*/  @P3 STS.128 [R212+0xa800], RZ ;  /* 0x00a800ffd4003388 */ /* 0x000fe20000000c00 */
[C---:B------:R-:W-:Y:S02]  /*16310*/  IADD3 R3, R0.reuse, 0x11, RZ ;  /* 0x0000001100037810 */ /* 0x040fe40007ffe0ff */
[C---:B------:R-:W-:Y:S01]  /*16320*/  ISETP.GE.AND P6, PT, R0.reuse, R137, PT ;  /* 0x000000890000720c */ /* 0x040fe20003fc6270 */
[----:B------:R-:W-:Y:S01]  /*16330*/  @!PT LDS RZ, [RZ] ;  /* 0x00000000fffff984 */ /* 0x000fe20000000800 */
[----:B------:R-:W-:Y:S01]  /*16340*/  @!PT LDS RZ, [RZ] ;  /* 0x00000000fffff984 */ /* 0x000fe20000000800 */
[----:B------:R-:W-:Y:S01]  /*16350*/  @!PT LDS RZ, [RZ] ;  /* 0x00000000fffff984 */ /* 0x000fe20000000800 */
[----:B------:R1:W-:Y:S01]  /*16360*/  @!P3 LDGSTS.E.BYPASS.LTC128B.128 [R212+0xa800], [R8.64] ;  /* 0x0a80000008d4bfae */ /* 0x0003e2000b901d5c */
[C---:B------:R-:W-:Y:S02]  /*16370*/  ISETP.GE.AND P1, PT, R0.reuse, R139, PT ;  /* 0x0000008b0000720c */ /* 0x040fe40003f26270 */
[----:B------:R-:W-:Y:S01]  /*16380*/  ISETP.GE.AND P0, PT, R0, R138, PT ;  /* 0x0000008a0000720c */ /* 0x000fe20003f06270 */
        /* <DEDUP_REMOVED lines=8> */
[----:B------:R-:W-:Y:S04]  /*16410*/  LDSM.16.M88.4 R132, [R211+0x800] ;  /* 0x00080000d384783b */ /* 0x000fe80000000200 */
[----:B-1----:R-:W1:Y:S04]  /*16420*/  LDSM.16.M88.4 R8, [R202+0x2000] ;  /* 0x00200000ca08783b */ /* 0x002e680000000200 */
[----:B------:R-:W-:Y:S04]  /*16430*/  LDSM.16.M88.4 R12, [R202] ;  /* 0x00000000ca0c783b */ /* 0x000fe80000000200 */
[----:B--2---:R-:W2:Y:S04]  /*16440*/  LDSM.16.M88.4 R4, [R204+0x2000] ;  /* 0x00200000cc04783b */ /* 0x004ea80000000200 */
[----:B------:R-:W0:Y:S01]  /*16450*/  LDGDEPBAR ;  /* 0x00000000000079af */ /* 0x000e220000000000 */
[C---:B-1----:R-:W-:Y:S08]  /*16460*/  HMMA.16816.F32.BF16 R180, R8.reuse, R16, RZ ;  /* 0x0000001008b4723c */ /* 0x042ff000000418ff */
[C---:B------:R-:W-:Y:S08]  /*16470*/  HMMA.16816.F32.BF16 R184, R8.reuse, R22, RZ ;  /* 0x0000001608b8723c */ /* 0x040ff000000418ff */
[C---:B------:R-:W-:Y:S08]  /*16480*/  HMMA.16816.F32.BF16 R176, R8.reuse, R18, RZ ;  /* 0x0000001208b0723c */ /* 0x040ff000000418ff */
[----:B------:R-:W-:Y:S01]  /*16490*/  HMMA.16816.F32.BF16 R188, R8, R20, RZ ;  /* 0x0000001408bc723c */ /* 0x000fe200000418ff */
[----:B------:R-:W1:Y:S07]  /*164a0*/  LDSM.16.M88.4 R8, [R204] ;  /* 0x00000000cc08783b */ /* 0x000e6e0000000200 */
[C---:B--2---:R-:W-:Y:S08]  /*164b0*/  HMMA.16816.F32.BF16 R216, R4.reuse, R132, R180 ;  /* 0x0000008404d8723c */ /* 0x044ff000000418b4 */
[C---:B------:R-:W-:Y:S08]  /*164c0*/  HMMA.16816.F32.BF16 R220, R4.reuse, R174, R184 ;  /* 0x000000ae04dc723c */ /* 0x040ff000000418b8 */
[----:B------:R-:W-:Y:S08]  /*164d0*/  HMMA.16816.F32.BF16 R196, R4, R134, R176 ;  /* 0x0000008604c4723c */ /* 0x000ff000000418b0 */
[C---:B------:R-:W-:Y:S08]  /*164e0*/  HMMA.16816.F32.BF16 R184, R12.reuse, R20, RZ ;  /* 0x000000140cb8723c */ /* 0x040ff000000418ff */
[C---:B------:R-:W-:Y:S08]  /*164f0*/  HMMA.16816.F32.BF16 R180, R12.reuse, R22, RZ ;  /* 0x000000160cb4723c */ /* 0x040ff000000418ff */
[C---:B------:R-:W-:Y:S08]  /*16500*/  HMMA.16816.F32.BF16 R176, R12.reuse, R16, RZ ;  /* 0x000000100cb0723c */ /* 0x040ff000000418ff */
[----:B------:R-:W-:Y:S01]  /*16510*/  HMMA.16816.F32.BF16 R20, R12, R18, RZ ;  /* 0x000000120c14723c */ /* 0x000fe200000418ff */
[----:B------:R-:W-:Y:S04]  /*16520*/  LDSM.16.M88.4 R16, [R209+0x8000] ;  /* 0x00800000d110783b */ /* 0x000fe80000000200 */
[----:B------:R-:W-:Y:S03]  /*16530*/  LDSM.16.M88.4 R12, [R209+0x8800] ;  /* 0x00880000d10c783b */ /* 0x000fe60000000200 */
[-C--:B------:R-:W-:Y:S01]  /*16540*/  HMMA.16816.F32.BF16 R224, R4, R172.reuse, R188 ;  /* 0x000000ac04e0723c */ /* 0x080fe200000418bc */
[----:B------:R-:W2:Y:S07]  /*16550*/  LDSM.16.M88.4 R4, [R210+0x2000] ;  /* 0x00200000d204783b */ /* 0x000eae0000000200 */
[C---:B-1----:R-:W-:Y:S08]  /*16560*/  HMMA.16816.F32.BF16 R192, R8.reuse, R172, R184 ;  /* 0x000000ac08c0723c */ /* 0x042ff000000418b8 */
[C---:B------:R-:W-:Y:S01]  /*16570*/  HMMA.16816.F32.BF16 R188, R8.reuse, R132, R176 ;  /* 0x0000008408bc723c */ /* 0x040fe200000418b0 */
[----:B------:R-:W-:Y:S07]  /*16580*/  LDSM.16.M88.4 R176, [R207] ;  /* 0x00000000cfb0783b */ /* 0x000fee0000000200 */
[C---:B------:R-:W-:Y:S08]  /*16590*/  HMMA.16816.F32.BF16 R184, R8.reuse, R174, R180 ;  /* 0x000000ae08b8723c */ /* 0x040ff000000418b4 */
[----:B------:R-:W-:Y:S01]  /*165a0*/  HMMA.16816.F32.BF16 R20, R8, R134, R20 ;  /* 0x000000860814723c */ /* 0x000fe20000041814 */
[----:B------:R-:W1:Y:S04]  /*165b0*/  LDSM.16.M88.4 R8, [R210] ;  /* 0x00000000d208783b */ /* 0x000e680000000200 */
[----:B------:R-:W-:Y:S03]  /*165c0*/  LDSM.16.M88.4 R132, [R207+0x800] ;  /* 0x00080000cf84783b */ /* 0x000fe60000000200 */
[C---:B--2---:R-:W-:Y:S08]  /*165d0*/  HMMA.16816.F32.BF16 R180, R4.reuse, R16, R224 ;  /* 0x0000001004b4723c */ /* 0x044ff000000418e0 */
[C---:B------:R-:W-:Y:S08]  /*165e0*/  HMMA.16816.F32.BF16 R216, R4.reuse, R12, R216 ;  /* 0x0000000c04d8723c */ /* 0x040ff000000418d8 */
[C---:B------:R-:W-:Y:S08]  /*165f0*/  HMMA.16816.F32.BF16 R172, R4.reuse, R18, R220 ;  /* 0x0000001204ac723c */ /* 0x040ff000000418dc */
[----:B------:R-:W-:Y:S01]  /*16600*/  HMMA.16816.F32.BF16 R196, R4, R14, R196 ;  /* 0x0000000e04c4723c */ /* 0x000fe200000418c4 */
[----:B------:R-:W2:Y:S07]  /*16610*/  LDSM.16.M88.4 R4, [R208+0x2000] ;  /* 0x00200000d004783b */ /* 0x000eae0000000200 */
[C---:B-1----:R-:W-:Y:S08]  /*16620*/  HMMA.16816.F32.BF16 R248, R8.reuse, R16, R192 ;  /* 0x0000001008f8723c */ /* 0x042ff000000418c0 */
[C---:B------:R-:W-:Y:S08]  /*16630*/  HMMA.16816.F32.BF16 R228, R8.reuse, R18, R184 ;  /* 0x0000001208e4723c */ /* 0x040ff000000418b8 */
[C---:B------:R-:W-:Y:S08]  /*16640*/  HMMA.16816.F32.BF16 R224, R8.reuse, R12, R188 ;  /* 0x0000000c08e0723c */ /* 0x040ff000000418bc */
[----:B------:R-:W-:Y:S01]  /*16650*/  HMMA.16816.F32.BF16 R220, R8, R14, R20 ;  /* 0x0000000e08dc723c */ /* 0x000fe20000041814 */
[----:B------:R-:W1:Y:S04]  /*16660*/  LDSM.16.M88.4 R8, [R208] ;  /* 0x00000000d008783b */ /* 0x000e680000000200 */
[----:B------:R-:W-:Y:S03]  /*16670*/  LDSM.16.M88.4 R20, [R200+0x9000] ;  /* 0x00900000c814783b */ /* 0x000fe60000000200 */
[C---:B--2---:R-:W-:Y:S01]  /*16680*/  HMMA.16816.F32.BF16 R192, R4.reuse, R176, R180 ;  /* 0x000000b004c0723c */ /* 0x044fe200000418b4 */
[----:B------:R-:W2:Y:S07]  /*16690*/  LDSM.16.M88.4 R12, [R202+0x4000] ;  /* 0x00400000ca0c783b */ /* 0x000eae0000000200 */
[C---:B------:R-:W-:Y:S01]  /*166a0*/  HMMA.16816.F32.BF16 R188, R4.reuse, R178, R172 ;  /* 0x000000b204bc723c */ /* 0x040fe200000418ac */
[----:B------:R-:W-:Y:S07]  /*166b0*/  LDSM.16.M88.4 R172, [R200+0x9800] ;  /* 0x00980000c8ac783b */ /* 0x000fee0000000200 */
[C---:B------:R-:W-:Y:S08]  /*166c0*/  HMMA.16816.F32.BF16 R184, R4.reuse, R132, R216 ;  /* 0x0000008404b8723c */ /* 0x040ff000000418d8 */
[----:B------:R-:W-:Y:S01]  /*166d0*/  HMMA.16816.F32.BF16 R180, R4, R134, R196 ;  /* 0x0000008604b4723c */ /* 0x000fe200000418c4 */
[----:B------:R-:W3:Y:S07]  /*166e0*/  LDSM.16.M88.4 R4, [R202+0x6000] ;  /* 0x00600000ca04783b */ /* 0x000eee0000000200 */
[C---:B-1----:R-:W-:Y:S08]  /*166f0*/  HMMA.16816.F32.BF16 R16, R8.reuse, R176, R248 ;  /* 0x000000b00810723c */ /* 0x042ff000000418f8 */
[C---:B------:R-:W-:Y:S08]  /*16700*/  HMMA.16816.F32.BF16 R228, R8.reuse, R178, R228 ;  /* 0x000000b208e4723c */ /* 0x040ff000000418e4 */
[----:B------:R-:W-:Y:S08]  /*16710*/  HMMA.16816.F32.BF16 R224, R8, R132, R224 ;  /* 0x0000008408e0723c */ /* 0x000ff000000418e0 */
[----:B--2---:R-:W-:Y:S01]  /*16720*/  HMMA.16816.F32.BF16 R176, R12, R20, R16 ;  /* 0x000000140cb0723c */ /* 0x004fe20000041810 */
[----:B------:R-:W-:Y:S07]  /*16730*/  LDSM.16.M88.4 R16, [R211+0x1000] ;  /* 0x00100000d310783b */ /* 0x000fee0000000200 */
[----:B------:R-:W-:Y:S01]  /*16740*/  HMMA.16816.F32.BF16 R220, R8, R134, R220 ;  /* 0x0000008608dc723c */ /* 0x000fe200000418dc */
[----:B------:R-:W-:Y:S04]  /*16750*/  LDSM.16.M88.4 R132, [R211+0x1800] ;  /* 0x00180000d384783b */ /* 0x000fe80000000200 */
[----:B------:R-:W1:Y:S03]  /*16760*/  LDSM.16.M88.4 R8, [R204+0x4000] ;  /* 0x00400000cc08783b */ /* 0x000e660000000200 */
[C---:B---3--:R-:W-:Y:S08]  /*16770*/  HMMA.16816.F32.BF16 R216, R4.reuse, R20, R192 ;  /* 0x0000001404d8723c */ /* 0x048ff000000418c0 */
[C---:B------:R-:W-:Y:S08]  /*16780*/  HMMA.16816.F32.BF16 R196, R4.reuse, R22, R188 ;  /* 0x0000001604c4723c */ /* 0x040ff000000418bc */
[C---:B------:R-:W-:Y:S08]  /*16790*/  HMMA.16816.F32.BF16 R192, R4.reuse, R172, R184 ;  /* 0x000000ac04c0723c */ /* 0x040ff000000418b8 */
[----:B------:R-:W-:Y:S01]  /*167a0*/  HMMA.16816.F32.BF16 R180, R4, R174, R180 ;  /* 0x000000ae04b4723c */ /* 0x000fe200000418b4 */
[----:B------:R-:W2:Y:S07]  /*167b0*/  LDSM.16.M88.4 R4, [R204+0x6000] ;  /* 0x00600000cc04783b */ /* 0x000eae0000000200 */
[C---:B------:R-:W-:Y:S08]  /*167c0*/  HMMA.16816.F32.BF16 R20, R12.reuse, R22, R228 ;  /* 0x000000160c14723c */ /* 0x040ff000000418e4 */
[C---:B------:R-:W-:Y:S08]  /*167d0*/  HMMA.16816.F32.BF16 R184, R12.reuse, R172, R224 ;  /* 0x000000ac0cb8723c */ /* 0x040ff000000418e0 */
[----:B------:R-:W-:Y:S01]  /*167e0*/  HMMA.16816.F32.BF16 R188, R12, R174, R220 ;  /* 0x000000ae0cbc723c */ /* 0x000fe200000418dc */
[----:B------:R-:W-:Y:S04]  /*167f0*/  LDSM.16.M88.4 R172, [R209+0x9000] ;  /* 0x00900000d1ac783b */ /* 0x000fe80000000200 */
[----:B------:R-:W-:Y:S03]  /*16800*/  LDSM.16.M88.4 R12, [R209+0x9800] ;  /* 0x00980000d10c783b */ /* 0x000fe60000000200 */
[-C--:B-1----:R-:W-:Y:S08]  /*16810*/  HMMA.16816.F32.BF16 R176, R8, R16.reuse, R176 ;  /* 0x0000001008b0723c */ /* 0x082ff000000418b0 */
[C---:B--2---:R-:W-:Y:S08]  /*16820*/  HMMA.16816.F32.BF16 R228, R4.reuse, R16, R216 ;  /* 0x0000001004e4723c */ /* 0x044ff000000418d8 */
        /* <DEDUP_REMOVED lines=8> */
[C---:B-1----:R-:W-:Y:S08]  /*168b0*/  HMMA.16816.F32.BF16 R196, R4.reuse, R172, R176 ;  /* 0x000000ac04c4723c */ /* 0x042ff000000418b0 */
[C---:B------:R-:W-:Y:S01]  /*168c0*/  HMMA.16816.F32.BF16 R192, R4.reuse, R174, R16 ;  /* 0x000000ae04c0723c */ /* 0x040fe20000041810 */
[----:B------:R-:W-:Y:S07]  /*168d0*/  LDSM.16.M88.4 R16, [R208+0x6000] ;  /* 0x00600000d010783b */ /* 0x000fee0000000200 */
        /* <DEDUP_REMOVED lines=9> */
[----:B------:R-:W-:Y:S01]  /*16970*/  HMMA.16816.F32.BF16 R224, R8, R14, R216 ;  /* 0x0000000e08e0723c */ /* 0x000fe200000418d8 */
[----:B------:R-:W2:Y:S07]  /*16980*/  I2F R15, R0 ;  /* 0x00000000000f7306 */ /* 0x000eae0000201400 */
[C---:B-1----:R-:W-:Y:S01]  /*16990*/  HMMA.16816.F32.BF16 R196, R4.reuse, R20, R196 ;  /* 0x0000001404c4723c */ /* 0x042fe200000418c4 */
[----:B------:R-:W-:Y:S07]  /*169a0*/  I2F R10, R3 ;  /* 0x00000003000a7306 */ /* 0x000fee0000201400 */
[C---:B------:R-:W-:Y:S08]  /*169b0*/  HMMA.16816.F32.BF16 R192, R4.reuse, R22, R192 ;  /* 0x0000001604c0723c */ /* 0x040ff000000418c0 */
[C---:B---3--:R-:W-:Y:S08]  /*169c0*/  HMMA.16816.F32.BF16 R188, R4.reuse, R132, R188 ;  /* 0x0000008404bc723c */ /* 0x048ff000000418bc */
[----:B------:R-:W-:Y:S01]  /*169d0*/  HMMA.16816.F32.BF16 R180, R4, R134, R180 ;  /* 0x0000008604b4723c */ /* 0x000fe200000418b4 */
[----:B--2---:R-:W-:-:S06]  /*169e0*/  FFMA.FTZ R2, R15, UR26, R196 ;  /* 0x0000001a0f027c23 */ /* 0x004fcc00080100c4 */
[C---:B------:R-:W-:Y:S01]  /*169f0*/  IADD3 R7, R0.reuse, 0x1, RZ ;  /* 0x0000000100077810 */ /* 0x040fe20007ffe0ff */
[C---:B------:R-:W-:Y:S01]  /*16a00*/  HMMA.16816.F32.BF16 R220, R16.reuse, R132, R184 ;  /* 0x0000008410dc723c */ /* 0x040fe200000418b8 */
[C---:B------:R-:W-:Y:S02]  /*16a10*/  IADD3 R6, R0.reuse, 0x8, RZ ;  /* 0x0000000800067810 */ /* 0x040fe40007ffe0ff */
[----:B------:R-:W1:Y:S01]  /*16a20*/  I2F R14, R7 ;  /* 0x00000007000e7306 */ /* 0x000e620000201400 */
[C---:B------:R-:W-:Y:S02]  /*16a30*/  IADD3 R5, R0.reuse, 0x9, RZ ;  /* 0x0000000900057810 */ /* 0x040fe40007ffe0ff */
[----:B------:R-:W-:Y:S02]  /*16a40*/  IADD3 R4, R0, 0x10, RZ ;  /* 0x0000001000047810 */ /* 0x000fe40007ffe0ff */
[----:B------:R-:W-:Y:S01]  /*16a50*/  FSEL R185, R2, -INF , !P4 ;  /* 0xff80000002b97808 */ /* 0x000fe20006000000 */
[----:B------:R-:W-:Y:S01]  /*16a60*/  HMMA.16816.F32.BF16 R216, R16, R20, R176 ;  /* 0x0000001410d8723c */ /* 0x000fe200000418b0 */
[----:B------:R-:W-:Y:S01]  /*16a70*/  IADD3 R2, R0, 0x18, RZ ;  /* 0x0000001800027810 */ /* 0x000fe20007ffe0ff */
[----:B------:R-:W2:Y:S01]  /*16a80*/  I2F R13, R6 ;  /* 0x00000006000d7306 */ /* 0x000ea20000201400 */
[----:B------:R-:W-:-:S02]  /*16a90*/  ISETP.GE.AND P5, PT, R7, R136, PT ;  /* 0x000000880700720c */ /* 0x000fc40003fa6270 */
[----:B------:R-:W-:Y:S02]  /*16aa0*/  ISETP.GE.AND P4, PT, R6, R136, PT ;  /* 0x000000880600720c */ /* 0x000fe40003f86270 */
[----:B------:R-:W-:Y:S01]  /*16ab0*/  IADD3 R0, R0, 0x19, RZ ;  /* 0x0000001900007810 */ /* 0x000fe20007ffe0ff */
[----:B------:R-:W-:Y:S02]  /*16ac0*/  HMMA.16816.F32.BF16 R172, R16, R22, R172 ;  /* 0x0000001610ac723c */ /* 0x000fe400000418ac */
[----:B------:R-:W3:Y:S01]  /*16ad0*/  I2F R12, R5 ;  /* 0x00000005000c7306 */ /* 0x000ee20000201400 */
[----:B-1----:R-:W-:-:S05]  /*16ae0*/  FFMA.FTZ R20, R14, UR26, R197 ;  /* 0x0000001a0e147c23 */ /* 0x002fca00080100c5 */
[----:B------:R-:W-:Y:S01]  /*16af0*/  FSEL R196, R20, -INF , !P5 ;  /* 0xff80000014c47808 */ /* 0x000fe20006800000 */
[----:B------:R-:W-:Y:S01]  /*16b00*/  HMMA.16816.F32.BF16 R16, R16, R134, R224 ;  /* 0x000000861010723c */ /* 0x000fe200000418e0 */
[----:B------:R-:W1:Y:S01]  /*16b10*/  I2F R11, R4 ;  /* 0x00000004000b7306 */ /* 0x000e620000201400 */
[----:B--2---:R-:W-:Y:S01]  /*16b20*/  FFMA.FTZ R8, R13, UR26, R192 ;  /* 0x0000001a0d087c23 */ /* 0x004fe200080100c0 */
[----:B------:R-:W-:Y:S01]  /*16b30*/  ISETP.GE.AND P5, PT, R5, R136, PT ;  /* 0x000000880500720c */ /* 0x000fe20003fa6270 */
[----:B------:R-:W-:-:S03]  /*16b40*/  FFMA.FTZ R22, R13, UR26, R194 ;  /* 0x0000001a0d167c23 */ /* 0x000fc600080100c2 */
[----:B------:R-:W-:Y:S01]  /*16b50*/  FSEL R192, R8, -INF , !P4 ;  /* 0xff80000008c07808 */ /* 0x000fe20006000000 */
[----:B------:R-:W-:Y:S01]  /*16b60*/  FFMA.FTZ R8, R10, UR26, R189 ;  /* 0x0000001a0a087c23 */ /* 0x000fe200080100bd */
[----:B------:R-:W2:Y:S01]  /*16b70*/  I2F R9, R2 ;  /* 0x0000000200097306 */ /* 0x000ea20000201400 */
[----:B---3--:R-:W-:Y:S01]  /*16b80*/  FFMA.FTZ R21, R12, UR26, R193 ;  /* 0x0000001a0c157c23 */ /* 0x008fe200080100c1 */
[----:B------:R-:W-:Y:S01]  /*16b90*/  BAR.SYNC.DEFER_BLOCKING 0x0 ;  /* 0x0000000000007b1d */ /* 0x000fe20000010000 */
[-C--:B------:R-:W-:Y:S01]  /*16ba0*/  ISETP.GE.AND P4, PT, R4, R136.reuse, PT ;  /* 0x000000880400720c */ /* 0x080fe20003f86270 */
[----:B------:R-:W-:Y:S02]  /*16bb0*/  FFMA.FTZ R26, R12, UR26, R195 ;  /* 0x0000001a0c1a7c23 */ /* 0x000fe400080100c3 */
[----:B------:R-:W-:Y:S02]  /*16bc0*/  FFMA.FTZ R132, R15, UR26, R216 ;  /* 0x0000001a0f847c23 */ /* 0x000fe400080100d8 */
[----:B-1----:R-:W-:Y:S01]  /*16bd0*/  FFMA.FTZ R20, R11, UR26, R188 ;  /* 0x0000001a0b147c23 */ /* 0x002fe200080100bc */
[----:B------:R-:W-:Y:S01]  /*16be0*/  FSEL R188, R21, -INF , !P5 ;  /* 0xff80000015bc7808 */ /* 0x000fe20006800000 */
[----:B------:R-:W-:Y:S01]  /*16bf0*/  FFMA.FTZ R21, R14, UR26, R199 ;  /* 0x0000001a0e157c23 */ /* 0x000fe200080100c7 */
[----:B------:R-:W-:Y:S01]  /*16c00*/  ISETP.GE.AND P5, PT, R3, R136, PT ;  /* 0x000000880300720c */ /* 0x000fe20003fa6270 */
[----:B------:R-:W-:Y:S01]  /*16c10*/  FFMA.FTZ R23, R11, UR26, R190 ;  /* 0x0000001a0b177c23 */ /* 0x000fe200080100be */
[----:B------:R-:W-:-:S02]  /*16c20*/  FSEL R187, R20, -INF , !P4 ;  /* 0xff80000014bb7808 */ /* 0x000fc40006000000 */
[----:B------:R-:W-:Y:S01]  /*16c30*/  FSEL R186, R8, -INF , !P5 ;  /* 0xff80000008ba7808 */ /* 0x000fe20006800000 */
[----:B--2---:R-:W-:Y:S01]  /*16c40*/  FFMA.FTZ R20, R9, UR26, R180 ;  /* 0x0000001a09147c23 */ /* 0x004fe200080100b4 */
[-C--:B------:R-:W-:Y:S01]  /*16c50*/  ISETP.GE.AND P4, PT, R2, R136.reuse, PT ;  /* 0x000000880200720c */ /* 0x080fe20003f86270 */
[----:B------:R-:W-:Y:S01]  /*16c60*/  FFMA.FTZ R8, R15, UR26, R198 ;  /* 0x0000001a0f087c23 */ /* 0x000fe200080100c6 */
[----:B------:R-:W-:Y:S01]  /*16c70*/  ISETP.GE.AND P5, PT, R0, R136, PT ;  /* 0x000000880000720c */ /* 0x000fe20003fa6270 */
[----:B------:R-:W-:Y:S01]  /*16c80*/  FFMA.FTZ R136, R9, UR26, R18 ;  /* 0x0000001a09887c23 */ /* 0x000fe20008010012 */
[----:B------:R-:W-:Y:S02]  /*16c90*/  FSEL R184, R20, -INF , !P4 ;  /* 0xff80000014b87808 */ /* 0x000fe40006000000 */
[----:B------:R-:W-:Y:S02]  /*16ca0*/  FSEL R20, R8, -INF , !P6 ;  /* 0xff80000008147808 */ /* 0x000fe40007000000 */
[----:B------:R-:W1:Y:S01]  /*16cb0*/  I2F R8, R0 ;  /* 0x0000000000087306 */ /* 0x000e620000201400 */
[----:B------:R-:W-:-:S02]  /*16cc0*/  ISETP.GE.AND P4, PT, R7, R137, PT ;  /* 0x000000890700720c */ /* 0x000fc40003f86270 */
[-C--:B------:R-:W-:Y:S02]  /*16cd0*/  ISETP.GE.AND P6, PT, R6, R137.reuse, PT ;  /* 0x000000890600720c */ /* 0x080fe40003fc6270 */
[----:B------:R-:W-:Y:S01]  /*16ce0*/  FSEL R28, R21, -INF , !P4 ;  /* 0xff800000151c7808 */ /* 0x000fe20006000000 */
[----:B------:R-:W-:Y:S01]  /*16cf0*/  FFMA.FTZ R21, R10, UR26, R191 ;  /* 0x0000001a0a157c23 */ /* 0x000fe200080100bf */
[-C--:B------:R-:W-:Y:S02]  /*16d00*/  ISETP.GE.AND P4, PT, R5, R137.reuse, PT ;  /* 0x000000890500720c */ /* 0x080fe40003f86270 */
[----:B------:R-:W-:Y:S02]  /*16d10*/  FSEL R27, R22, -INF , !P6 ;  /* 0xff800000161b7808 */ /* 0x000fe40007000000 */
[----:B------:R-:W-:Y:S02]  /*16d20*/  FSEL R26, R26, -INF , !P4 ;  /* 0xff8000001a1a7808 */ /* 0x000fe40006000000 */
[----:B------:R-:W-:-:S02]  /*16d30*/  ISETP.GE.AND P4, PT, R3, R137, PT ;  /* 0x000000890300720c */ /* 0x000fc40003f86270 */
[-C--:B------:R-:W-:Y:S01]  /*16d40*/  ISETP.GE.AND P6, PT, R4, R137.reuse, PT ;  /* 0x000000890400720c */ /* 0x080fe20003fc6270 */
[----:B-1----:R-:W-:Y:S01]  /*16d50*/  FFMA.FTZ R29, R8, UR26, R181 ;  /* 0x0000001a081d7c23 */ /* 0x002fe200080100b5 */
[----:B------:R-:W-:Y:S01]  /*16d60*/  FSEL R22, R21, -INF , !P4 ;  /* 0xff80000015167808 */ /* 0x000fe20006000000 */
[----:B------:R-:W-:Y:S01]  /*16d70*/  FFMA.FTZ R21, R9, UR26, R182 ;  /* 0x0000001a09157c23 */ /* 0x000fe200080100b6 */
[----:B------:R-:W-:Y:S02]  /*16d80*/  FSEL R23, R23, -INF , !P6 ;  /* 0xff80000017177808 */ /* 0x000fe40007000000 */
[----:B------:R-:W-:Y:S02]  /*16d90*/  ISETP.GE.AND P6, PT, R2, R137, PT ;  /* 0x000000890200720c */ /* 0x000fe40003fc6270 */
[----:B------:R-:W-:Y:S01]  /*16da0*/  FSEL R182, R29, -INF , !P5 ;  /* 0xff8000001db67808 */ /* 0x000fe20006800000 */
[----:B------:R-:W-:Y:S01]  /*16db0*/  FFMA.FTZ R29, R15, UR26, R218 ;  /* 0x0000001a0f1d7c23 */ /* 0x000fe200080100da */
[----:B------:R-:W-:-:S02]  /*16dc0*/  FSEL R21, R21, -INF , !P6 ;  /* 0xff80000015157808 */ /* 0x000fc40007000000 */
[C---:B------:R-:W-:Y:S02]  /*16dd0*/  ISETP.GE.AND P6, PT, R7.reuse, R139, PT ;  /* 0x0000008b0700720c */ /* 0x040fe40003fc6270 */
[----:B------:R-:W-:Y:S01]  /*16de0*/  ISETP.GE.AND P5, PT, R7, R138, PT ;  /* 0x0000008a0700720c */ /* 0x000fe20003fa6270 */
[----:B------:R-:W-:Y:S01]  /*16df0*/  FFMA.FTZ R7, R8, UR26, R183 ;  /* 0x0000001a08077c23 */ /* 0x000fe200080100b7 */
[----:B------:R-:W-:Y:S02]  /*16e00*/  ISETP.GE.AND P4, PT, R0, R137, PT ;  /* 0x000000890000720c */ /* 0x000fe40003f86270 */
[----:B------:R-:W-:Y:S02]  /*16e10*/  FSEL R178, R132, -INF , !P1 ;  /* 0xff80000084b27808 */ /* 0x000fe40004800000 */
[----:B------:R-:W-:Y:S01]  /*16e20*/  FSEL R15, R7, -INF , !P4 ;  /* 0xff800000070f7808 */ /* 0x000fe20006000000 */
[----:B------:R-:W-:Y:S01]  /*16e30*/  FFMA.FTZ R7, R13, UR26, R174 ;  /* 0x0000001a0d077c23 */ /* 0x000fe200080100ae */
[----:B------:R-:W-:-:S02]  /*16e40*/  ISETP.GE.AND P4, PT, R6, R139, PT ;  /* 0x0000008b0600720c */ /* 0x000fc40003f86270 */
[-C--:B------:R-:W-:Y:S01]  /*16e50*/  ISETP.GE.AND P1, PT, R6, R138.reuse, PT ;  /* 0x0000008a0600720c */ /* 0x080fe20003f26270 */
[----:B------:R-:W-:Y:S01]  /*16e60*/  FFMA.FTZ R6, R14, UR26, R217 ;  /* 0x0000001a0e067c23 */ /* 0x000fe200080100d9 */
[----:B------:R-:W-:Y:S01]  /*16e70*/  FSEL R179, R29, -INF , !P0 ;  /* 0xff8000001db37808 */ /* 0x000fe20004000000 */
[----:B------:R-:W-:Y:S01]  /*16e80*/  FFMA.FTZ R29, R8, UR26, R19 ;  /* 0x0000001a081d7c23 */ /* 0x000fe20008010013 */
[-C--:B------:R-:W-:Y:S02]  /*16e90*/  ISETP.GE.AND P0, PT, R5, R139.reuse, PT ;  /* 0x0000008b0500720c */ /* 0x080fe40003f06270 */
[----:B------:R-:W-:Y:S01]  /*16ea0*/  FSEL R180, R6, -INF , !P6 ;  /* 0xff80000006b47808 */ /* 0x000fe20007000000 */
[----:B------:R-:W-:Y:S01]  /*16eb0*/  FFMA.FTZ R6, R13, UR26, R172 ;  /* 0x0000001a0d067c23 */ /* 0x000fe200080100ac */
[----:B------:R-:W-:Y:S01]  /*16ec0*/  ISETP.GE.AND P6, PT, R5, R138, PT ;  /* 0x0000008a0500720c */ /* 0x000fe20003fc6270 */
[----:B------:R-:W-:Y:S01]  /*16ed0*/  FFMA.FTZ R5, R14, UR26, R219 ;  /* 0x0000001a0e057c23 */ /* 0x000fe200080100db */
[----:B------:R-:W-:Y:S01]  /*16ee0*/  FSEL R176, R7, -INF , !P1 ;  /* 0xff80000007b07808 */ /* 0x000fe20004800000 */
[----:B------:R-:W-:Y:S01]  /*16ef0*/  FFMA.FTZ R14, R9, UR26, R16 ;  /* 0x0000001a090e7c23 */ /* 0x000fe20008010010 */
[----:B------:R-:W-:Y:S01]  /*16f00*/  FSEL R177, R6, -INF , !P4 ;  /* 0xff80000006b17808 */ /* 0x000fe20006000000 */
[----:B------:R-:W-:Y:S01]  /*16f10*/  FFMA.FTZ R6, R11, UR26, R220 ;  /* 0x0000001a0b067c23 */ /* 0x000fe200080100dc */
[----:B------:R-:W-:Y:S01]  /*16f20*/  FSEL R181, R5, -INF , !P5 ;  /* 0xff80000005b57808 */ /* 0x000fe20006800000 */
[----:B------:R-:W-:Y:S01]  /*16f30*/  FFMA.FTZ R5, R12, UR26, R173 ;  /* 0x0000001a0c057c23 */ /* 0x000fe200080100ad */
[----:B------:R-:W-:-:S02]  /*16f40*/  ISETP.GE.AND P5, PT, R4, R139, PT ;  /* 0x0000008b0400720c */ /* 0x000fc40003fa6270 */
[-C--:B------:R-:W-:Y:S01]  /*16f50*/  ISETP.GE.AND P4, PT, R4, R138.reuse, PT ;  /* 0x0000008a0400720c */ /* 0x080fe20003f86270 */
[----:B------:R-:W-:Y:S01]  /*16f60*/  FFMA.FTZ R4, R12, UR26, R175 ;  /* 0x0000001a0c047c23 */ /* 0x000fe200080100af */
[----:B------:R-:W-:Y:S02]  /*16f70*/  FSEL R174, R5, -INF , !P0 ;  /* 0xff80000005ae7808 */ /* 0x000fe40004000000 */
[CC--:B------:R-:W-:Y:S02]  /*16f80*/  ISETP.GE.AND P1, PT, R3.reuse, R139.reuse, PT ;  /* 0x0000008b0300720c */ /* 0x0c0fe40003f26270 */
[----:B------:R-:W-:Y:S01]  /*16f90*/  ISETP.GE.AND P0, PT, R3, R138, PT ;  /* 0x0000008a0300720c */ /* 0x000fe20003f06270 */
[----:B------:R-:W-:Y:S01]  /*16fa0*/  FFMA.FTZ R3, R11, UR26, R222 ;  /* 0x0000001a0b037c23 */ /* 0x000fe200080100de */
[----:B------:R-:W-:Y:S01]  /*16fb0*/  FSEL R175, R4, -INF , !P6 ;  /* 0xff80000004af7808 */ /* 0x000fe20007000000 */
[----:B------:R-:W-:Y:S01]  /*16fc0*/  FFMA.FTZ R4, R10, UR26, R221 ;  /* 0x0000001a0a047c23 */ /* 0x000fe200080100dd */
[----:B------:R-:W-:Y:S01]  /*16fd0*/  ISETP.GE.AND P6, PT, R2, R139, PT ;  /* 0x0000008b0200720c */ /* 0x000fe20003fc6270 */
[----:B------:R-:W-:Y:S01]  /*16fe0*/  FFMA.FTZ R11, R8, UR26, R17 ;  /* 0x0000001a080b7c23 */ /* 0x000fe20008010011 */
[----:B------:R-:W-:-:S02]  /*16ff0*/  FSEL R173, R3, -INF , !P4 ;  /* 0xff80000003ad7808 */ /* 0x000fc40006000000 */
[----:B------:R-:W-:Y:S01]  /*17000*/  ISETP.GE.AND P4, PT, R2, R138, PT ;  /* 0x0000008a0200720c */ /* 0x000fe20003f86270 */
[----:B------:R-:W-:Y:S01]  /*17010*/  FFMA.FTZ R2, R10, UR26, R223 ;  /* 0x0000001a0a027c23 */ /* 0x000fe200080100df */
[----:B------:R-:W-:Y:S02]  /*17020*/  FSEL R172, R6, -INF , !P5 ;  /* 0xff80000006ac7808 */ /* 0x000fe40006800000 */
[----:B------:R-:W-:Y:S02]  /*17030*/  ISETP.GE.AND P5, PT, R0, R139, PT ;  /* 0x0000008b0000720c */ /* 0x000fe40003fa6270 */
[----:B------:R-:W-:Y:S02]  /*17040*/  FSEL R137, R2, -INF , !P0 ;  /* 0xff80000002897808 */ /* 0x000fe40004000000 */
[----:B------:R-:W-:Y:S02]  /*17050*/  PLOP3.LUT P0, PT, PT, PT, UP0, 0x80, 0x0 ;  /* 0x000000000000781c */ /* 0x000fe40003f0f008 */
[----:B------:R-:W-:-:S02]  /*17060*/  FSEL R139, R4, -INF , !P1 ;  /* 0xff800000048b7808 */ /* 0x000fc40004800000 */
        /* <DEDUP_REMOVED lines=52> */
.L_x_1270:
[----:B------:R-:W-:Y:S05]  /*173b0*/  BSYNC B0 ;  /* 0x0000000000007941 */ /* 0x000fea0003800000 */
.L_x_1269:
[----:B------:R-:W0:Y:S02]  /*173c0*/  LDGDEPBAR ;  /* 0x00000000000079af */ /* 0x000e240000000000 */
.L_x_1268:
[----:B------:R-:W2:Y:S04]  /*173d0*/  LDL.LU.64 R250, [R1+0x10] ;  /* 0x0000100001fa7983 */ /* 0x000ea80000300a00 */
[----:B------:R-:W3:Y:S01]  /*173e0*/  LDL.LU.64 R12, [R1+0xf8] ;  /* 0x0000f800010c7983 */ /* 0x000ee20000300a00 */
[----:B------:R-:W-:Y:S01]  /*173f0*/  FMNMX.FTZ R0, R233, R20, !PT ;  /* 0x00000014e9007209 */ /* 0x000fe20007810000 */
[----:B------:R-:W-:Y:S01]  /*17400*/  ULOP3.LUT UR4, UR31, UR33, URZ, 0x3c, !UPT ;  /* 0x000000211f047292 */ /* 0x000fe2000f8e3c3f */
[----:B------:R-:W-:Y:S01]  /*17410*/  FMNMX.FTZ R3, R232, R178, !PT ;  /* 0x000000b2e8037209 */ /* 0x000fe20007810000 */
[----:B------:R-:W-:Y:S01]  /*17420*/  STL.64 [R1+0x128], R30 ;  /* 0x0001281e01007387 */ /* 0x000fe20000100a00 */
[----:B------:R-:W-:Y:S01]  /*17430*/  FMNMX.FTZ R0, R28, R0, !PT ;  /* 0x000000001c007209 */ /* 0x000fe20007810000 */
[----:B------:R-:W4:Y:S01]  /*17440*/  LDC.U8 R248, c[0x0][0x2d8] ;  /* 0x0000b600fff87b82 */ /* 0x000f220000000000 */
        /* <DEDUP_REMOVED lines=20> */
[----:B-1----:R-:W-:-:S03]  /*17590*/  FMNMX.FTZ R5, R214, R185, !PT ;  /* 0x000000b9d6057209 */ /* 0x002fc60007810000 */
[----:B------:R-:W1:Y:S01]  /*175a0*/  SHFL.BFLY PT, R2, R0, 0x2, 0x1f ;  /* 0x0c401f0000027f89 */ /* 0x000e6200000e0000 */
[----:B------:R-:W-:-:S03]  /*175b0*/  FMNMX.FTZ R5, R196, R5, !PT ;  /* 0x00000005c4057209 */ /* 0x000fc60007810000 */
[----:B------:R-:W4:Y:S01]  /*175c0*/  SHFL.BFLY PT, R133, R3, 0x2, 0x1f ;  /* 0x0c401f0003857f89 */ /* 0x000f2200000e0000 */
[----:B------:R-:W-:-:S03]  /*175d0*/  FMNMX.FTZ R5, R192, R5, !PT ;  /* 0x00000005c0057209 */ /* 0x000fc60007810000 */
[----:B------:R-:W-:Y:S04]  /*175e0*/  STL [R1+0x104], R202 ;  /* 0x000104ca01007387 */ /* 0x000fe80000100800 */
[----:B------:R-:W-:Y:S01]  /*175f0*/  STL [R1+0x100], R200 ;  /* 0x000100c801007387 */ /* 0x000fe20000100800 */
[----:B-1----:R-:W-:Y:S02]  /*17600*/  FMNMX.FTZ R0, R2, R0, !PT ;  /* 0x0000000002007209 */ /* 0x002fe40007810000 */
[----:B------:R-:W-:Y:S02]  /*17610*/  FMNMX.FTZ R2, R234, R179, !PT ;  /* 0x000000b3ea027209 */ /* 0x000fe40007810000 */
[----:B----4-:R-:W-:Y:S01]  /*17620*/  FMNMX.FTZ R133, R133, R3, !PT ;  /* 0x0000000385857209 */ /* 0x010fe20007810000 */
[----:B------:R-:W1:Y:S01]  /*17630*/  SHFL.BFLY PT, R134, R0, 0x1, 0x1f ;  /* 0x0c201f0000867f89 */ /* 0x000e6200000e0000 */
[----:B------:R-:W-:-:S04]  /*17640*/  FMNMX.FTZ R2, R181, R2, !PT ;  /* 0x00000002b5027209 */ /* 0x000fc80007810000 */
[----:B------:R-:W-:-:S04]  /*17650*/  FMNMX.FTZ R2, R176, R2, !PT ;  /* 0x00000002b0027209 */ /* 0x000fc80007810000 */
[----:B------:R-:W-:-:S04]  /*17660*/  FMNMX.FTZ R2, R175, R2, !PT ;  /* 0x00000002af027209 */ /* 0x000fc80007810000 */
[----:B------:R-:W-:-:S04]  /*17670*/  FMNMX.FTZ R2, R173, R2, !PT ;  /* 0x00000002ad027209 */ /* 0x000fc80007810000 */
[----:B------:R-:W-:-:S04]  /*17680*/  FMNMX.FTZ R2, R137, R2, !PT ;  /* 0x0000000289027209 */ /* 0x000fc80007810000 */
[----:B------:R-:W-:Y:S02]  /*17690*/  FMNMX.FTZ R2, R136, R2, !PT ;  /* 0x0000000288027209 */ /* 0x000fe40007810000 */
[----:B-1----:R-:W-:Y:S02]  /*176a0*/  FMNMX.FTZ R134, R0, R134, !PT ;  /* 0x0000008600867209 */ /* 0x002fe40007810000 */
[----:B------:R-:W-:Y:S02]  /*176b0*/  FMNMX.FTZ R2, R29, R2, !PT ;  /* 0x000000021d027209 */ /* 0x000fe40007810000 */
[----:B------:R-:W-:Y:S01]  /*176c0*/  LOP3.LUT R0, R247, UR4, RZ, 0x3c, !PT ;  /* 0x00000004f7007c12 */ /* 0x000fe2000f8e3cff */
[C---:B------:R-:W-:Y:S01]  /*176d0*/  FMUL.FTZ R6, R134.reuse, c[0x0][0x23c] ;  /* 0x00008f0086067a20 */ /* 0x040fe20000410000 */
[----:B------:R-:W-:Y:S01]  /*176e0*/  FSETP.NEU.FTZ.AND P4, PT, R134, -INF , PT ;  /* 0xff8000008600780b */ /* 0x000fe20003f9d000 */
[----:B------:R-:W1:Y:S02]  /*176f0*/  SHFL.BFLY PT, R132, R2, 0x2, 0x1f ;  /* 0x0c401f0002847f89 */ /* 0x000e6400000e0000 */
[----:B------:R-:W-:Y:S01]  /*17700*/  IMAD.WIDE.U32 R30, R0, -0x326172a9, RZ ;  /* 0xcd9e8d57001e7825 */ /* 0x000fe200078e00ff */
[----:B------:R-:W-:-:S04]  /*17710*/  FSEL R0, R6, RZ, P4 ;  /* 0x000000ff06007208 */ /* 0x000fc80002000000 */
[----:B------:R-:W-:Y:S01]  /*17720*/  LOP3.LUT R215, R31, UR14, R242, 0x96, !PT ;  /* 0x0000000e1fd77c12 */ /* 0x000fe2000f8e96f2 */
        /* <DEDUP_REMOVED lines=8> */
[----:B------:R-:W-:Y:S01]  /*177b0*/  FFMA.FTZ R219, R15, c[0x0][0x23c], -R0 ;  /* 0x00008f000fdb7a23 */ /* 0x000fe20000010800 */
[----:B------:R-:W-:Y:S01]  /*177c0*/  FMNMX.FTZ R0, R188, R5, !PT ;  /* 0x00000005bc007209 */ /* 0x000fe20007810000 */
[----:B------:R-:W-:Y:S01]  /*177d0*/  MUFU.EX2 R202, R193 ;  /* 0x000000c100ca7308 */ /* 0x000fe20000000800 */
[----:B-1----:R-:W-:Y:S01]  /*177e0*/  FMNMX.FTZ R132, R132, R2, !PT ;  /* 0x0000000284847209 */ /* 0x002fe20007810000 */
[----:B------:R-:W1:Y:S01]  /*177f0*/  SHFL.BFLY PT, R5, R133, 0x1, 0x1f ;  /* 0x0c201f0085057f89 */ /* 0x000e6200000e0000 */
[----:B------:R-:W-:-:S04]  /*17800*/  FMNMX.FTZ R0, R187, R0, !PT ;  /* 0x00000000bb007209 */ /* 0x000fc80007810000 */
[----:B------:R-:W-:Y:S01]  /*17810*/  FMNMX.FTZ R0, R186, R0, !PT ;  /* 0x00000000ba007209 */ /* 0x000fe20007810000 */
[----:B------:R-:W-:Y:S03]  /*17820*/  MUFU.EX2 R211, R213 ;  /* 0x000000d500d37308 */ /* 0x000fe60000000800 */
[----:B------:R-:W-:-:S04]  /*17830*/  FMNMX.FTZ R135, R184, R0, !PT ;  /* 0x00000000b8877209 */ /* 0x000fc80007810000 */
[----:B------:R-:W-:-:S05]  /*17840*/  FMNMX.FTZ R135, R182, R135, !PT ;  /* 0x00000087b6877209 */ /* 0x000fca0007810000 */
[----:B------:R-:W4:Y:S01]  /*17850*/  SHFL.BFLY PT, R0, R135, 0x2, 0x1f ;  /* 0x0c401f0087007f89 */ /* 0x000f2200000e0000 */
[----:B-1----:R-:W-:-:S04]  /*17860*/  FMNMX.FTZ R133, R133, R5, !PT ;  /* 0x0000000585857209 */ /* 0x002fc80007810000 */
[----:B------:R-:W-:Y:S02]  /*17870*/  FSETP.NEU.FTZ.AND P3, PT, R133, -INF , PT ;  /* 0xff8000008500780b */ /* 0x000fe40003f7d000 */
[----:B----4-:R-:W-:Y:S02]  /*17880*/  FMNMX.FTZ R135, R135, R0, !PT ;  /* 0x0000000087877209 */ /* 0x010fe40007810000 */
[----:B--2---:R-:W-:Y:S02]  /*17890*/  LOP3.LUT R2, R251, UR34, R246, 0x96, !PT ;  /* 0x00000022fb027c12 */ /* 0x004fe4000f8e96f6 */
[----:B---3--:R-:W-:-:S03]  /*178a0*/  LOP3.LUT R6, R31, UR14, R12, 0x96, !PT ;  /* 0x0000000e1f067c12 */ /* 0x008fc6000f8e960c */
        /* <DEDUP_REMOVED lines=9> */
[----:B------:R-:W1:Y:S03]  /*17940*/  SHFL.BFLY PT, R7, R132, 0x1, 0x1f ;  /* 0x0c201f0084077f89 */ /* 0x000e6600000e0000 */
[----:B------:R-:W-:Y:S01]  /*17950*/  IMAD.WIDE.U32 R2, R2, -0x2daee0ad, RZ ;  /* 0xd2511f5302027825 */ /* 0x000fe200078e00ff */
[----:B------:R-:W-:-:S04]  /*17960*/  LOP3.LUT R18, R17, UR9, R6, 0x96, !PT ;  /* 0x0000000911127c12 */ /* 0x000fc8000f8e9606 */
[----:B------:R-:W-:Y:S01]  /*17970*/  LOP3.LUT R6, R3, UR8, R12, 0x96, !PT ;  /* 0x0000000803067c12 */ /* 0x000fe2000f8e960c */
[----:B------:R-:W-:-:S05]  /*17980*/  IMAD.WIDE.U32 R18, R18, -0x2daee0ad, RZ ;  /* 0xd2511f5312127825 */ /* 0x000fca00078e00ff */
[----:B------:R-:W-:-:S05]  /*17990*/  LOP3.LUT R2, R19, UR6, R2, 0x96, !PT ;  /* 0x0000000613027c12 */ /* 0x000fca000f8e9602 */
[----:B------:R-:W-:Y:S01]  /*179a0*/  IMAD.WIDE.U32 R2, R2, -0x326172a9, RZ ;  /* 0xcd9e8d5702027825 */ /* 0x000fe200078e00ff */
[----:B-1----:R-:W-:-:S03]  /*179b0*/  FMNMX.FTZ R132, R132, R7, !PT ;  /* 0x0000000784847209 */ /* 0x002fc60007810000 */
[----:B------:R-:W-:Y:S01]  /*179c0*/  IMAD.WIDE.U32 R6, R6, -0x326172a9, RZ ;  /* 0xcd9e8d5706067825 */ /* 0x000fe200078e00ff */
[----:B------:R-:W-:Y:S02]  /*179d0*/  LOP3.LUT R0, R2, 0xff, RZ, 0xc0, !PT ;  /* 0x000000ff02007812 */ /* 0x000fe400078ec0ff */
[----:B------:R-:W-:Y:S02]  /*179e0*/  FSETP.NEU.FTZ.AND P5, PT, R132, -INF , PT ;  /* 0xff8000008400780b */ /* 0x000fe40003fbd000 */
[----:B------:R-:W-:Y:S02]  /*179f0*/  LOP3.LUT R138, R7, UR7, R16, 0x96, !PT ;  /* 0x00000007078a7c12 */ /* 0x000fe4000f8e9610 */
[----:B------:R-:W1:Y:S01]  /*17a00*/  SHFL.BFLY PT, R7, R135, 0x1, 0x1f ;  /* 0x0c201f0087077f89 */ /* 0x000e6200000e0000 */
[----:B------:R-:W-:Y:S01]  /*17a10*/  LOP3.LUT R5, R3, UR15, R6, 0x96, !PT ;  /* 0x0000000f03057c12 */ /* 0x000fe2000f8e9606 */
[----:B------:R-:W-:Y:S01]  /*17a20*/  FMUL.FTZ R6, R133, c[0x0][0x23c] ;  /* 0x00008f0085067a20 */ /* 0x000fe20000410000 */
[----:B------:R-:W-:-:S02]  /*17a30*/  ISETP.GE.U32.AND P1, PT, R248, R0, PT ;  /* 0x00000000f800720c */ /* 0x000fc40003f26070 */
[----:B------:R-:W-:Y:S02]  /*17a40*/  LOP3.LUT R28, R2, 0xffff, RZ, 0xc0, !PT ;  /* 0x0000ffff021c7812 */ /* 0x000fe400078ec0ff */
[----:B------:R-:W-:Y:S02]  /*17a50*/  FSEL R0, R6, RZ, P3 ;  /* 0x000000ff06007208 */ /* 0x000fe40001800000 */
[--C-:B------:R-:W-:Y:S02]  /*17a60*/  SHF.R.U32.HI R13, RZ, 0x10, R2.reuse ;  /* 0x00000010ff0d7819 */ /* 0x100fe40000011602 */
[----:B------:R-:W-:Y:S01]  /*17a70*/  SHF.R.U32.HI R12, RZ, 0x18, R2 ;  /* 0x00000018ff0c7819 */ /* 0x000fe20000011602 */
[--C-:B------:R-:W-:Y:S01]  /*17a80*/  FFMA.FTZ R178, R178, c[0x0][0x23c], -R0.reuse ;  /* 0x00008f00b2b27a23 */ /* 0x100fe20000010800 */
[----:B------:R-:W-:Y:S01]  /*17a90*/  FSEL R16, R132, RZ, P5 ;  /* 0x000000ff84107208 */ /* 0x000fe20002800000 */
[--C-:B------:R-:W-:Y:S02]  /*17aa0*/  FFMA.FTZ R180, R180, c[0x0][0x23c], -R0.reuse ;  /* 0x00008f00b4b47a23 */ /* 0x100fe40000010800 */
[----:B------:R-:W-:-:S02]  /*17ab0*/  FFMA.FTZ R220, R177, c[0x0][0x23c], -R0 ;  /* 0x00008f00b1dc7a23 */ /* 0x000fc40000010800 */
[--C-:B------:R-:W-:Y:S01]  /*17ac0*/  FFMA.FTZ R221, R174, c[0x0][0x23c], -R0.reuse ;  /* 0x00008f00aedd7a23 */ /* 0x100fe20000010800 */
[----:B------:R-:W-:Y:S01]  /*17ad0*/  MUFU.EX2 R219, R219 ;  /* 0x000000db00db7308 */ /* 0x000fe20000000800 */
[--C-:B------:R-:W-:Y:S02]  /*17ae0*/  FFMA.FTZ R224, R172, c[0x0][0x23c], -R0.reuse ;  /* 0x00008f00ace07a23 */ /* 0x100fe40000010800 */
[--C-:B------:R-:W-:Y:S02]  /*17af0*/  FFMA.FTZ R225, R139, c[0x0][0x23c], -R0.reuse ;  /* 0x00008f008be17a23 */ /* 0x100fe40000010800 */
[--C-:B------:R-:W-:Y:S01]  /*17b00*/  FFMA.FTZ R228, R14, c[0x0][0x23c], -R0.reuse ;  /* 0x00008f000ee47a23 */ /* 0x100fe20000010800 */
[----:B-1----:R-:W-:Y:S01]  /*17b10*/  FMNMX.FTZ R135, R135, R7, !PT ;  /* 0x0000000787877209 */ /* 0x002fe20007810000 */
[----:B------:R-:W-:Y:S01]  /*17b20*/  FFMA.FTZ R230, R11, c[0x0][0x23c], -R0 ;  /* 0x00008f000be67a23 */ /* 0x000fe20000010800 */
[----:B------:R-:W-:Y:S01]  /*17b30*/  MUFU.EX2 R178, R178 ;  /* 0x000000b200b27308 */ /* 0x000fe20000000800 */
[----:B------:R-:W-:Y:S01]  /*17b40*/  FMUL.FTZ R0, R132, c[0x0][0x23c] ;  /* 0x00008f0084007a20 */ /* 0x000fe20000410000 */
[C---:B------:R-:W-:Y:S01]  /*17b50*/  FSETP.NEU.FTZ.AND P2, PT, R135.reuse, -INF , PT ;  /* 0xff8000008700780b */ /* 0x040fe20003f5d000 */
[----:B------:R-:W-:-:S03]  /*17b60*/  FMUL.FTZ R2, R135, c[0x0][0x23c] ;  /* 0x00008f0087027a20 */ /* 0x000fc60000410000 */
[----:B------:R-:W-:Y:S02]  /*17b70*/  FSEL R0, R0, RZ, P5 ;  /* 0x000000ff00007208 */ /* 0x000fe40002800000 */
[----:B------:R-:W-:Y:S02]  /*17b80*/  FSEL R2, R2, RZ, P2 ;  /* 0x000000ff02027208 */ /* 0x000fe40001000000 */
[----:B------:R-:W-:Y:S01]  /*17b90*/  ISETP.GE.U32.AND P5, PT, R248, R12, PT ;  /* 0x0000000cf800720c */ /* 0x000fe20003fa6070 */
        /* <DEDUP_REMOVED lines=8> */
[----:B------:R-:W-:Y:S01]  /*17c20*/  FFMA.FTZ R229, R29, c[0x0][0x23c], -R0 ;  /* 0x00008f001de57a23 */ /* 0x000fe20000010800 */
[----:B------:R-:W-:Y:S01]  /*17c30*/  LOP3.LUT R0, R5, 0xff, RZ, 0xc0, !PT ;  /* 0x000000ff05007812 */ /* 0x000fe200078ec0ff */
[--C-:B------:R-:W-:Y:S02]  /*17c40*/  FFMA.FTZ R3, R185, c[0x0][0x23c], -R2.reuse ;  /* 0x00008f00b9037a23 */ /* 0x100fe40000010802 */
[--C-:B------:R-:W-:Y:S01]  /*17c50*/  FFMA.FTZ R6, R196, c[0x0][0x23c], -R2.reuse ;  /* 0x00008f00c4067a23 */ /* 0x100fe20000010802 */
[----:B------:R-:W-:Y:S01]  /*17c60*/  ISETP.GE.U32.AND P6, PT, R248, R0, PT ;  /* 0x00000000f800720c */ /* 0x000fe20003fc6070 */
[--C-:B------:R-:W-:Y:S01]  /*17c70*/  FFMA.FTZ R7, R192, c[0x0][0x23c], -R2.reuse ;  /* 0x00008f00c0077a23 */ /* 0x100fe20000010802 */
[----:B------:R-:W-:Y:S01]  /*17c80*/  FSEL R0, R135, RZ, P2 ;  /* 0x000000ff87007208 */ /* 0x000fe20001000000 */
[--C-:B------:R-:W-:Y:S01]  /*17c90*/  FFMA.FTZ R17, R188, c[0x0][0x23c], -R2.reuse ;  /* 0x00008f00bc117a23 */ /* 0x100fe20000010802 */
[----:B------:R1:W-:Y:S01]  /*17ca0*/  MUFU.EX2 R173, R3 ;  /* 0x0000000300ad7308 */ /* 0x0003e20000000800 */
[----:B------:R-:W-:-:S02]  /*17cb0*/  FFMA.FTZ R21, R187, c[0x0][0x23c], -R2 ;  /* 0x00008f00bb157a23 */ /* 0x000fc40000010802 */
[--C-:B------:R-:W-:Y:S02]  /*17cc0*/  FFMA.FTZ R19, R186, c[0x0][0x23c], -R2.reuse ;  /* 0x00008f00ba137a23 */ /* 0x100fe40000010802 */
[--C-:B------:R-:W-:Y:S02]  /*17cd0*/  FFMA.FTZ R172, R184, c[0x0][0x23c], -R2.reuse ;  /* 0x00008f00b8ac7a23 */ /* 0x100fe40000010802 */
[----:B------:R-:W-:Y:S01]  /*17ce0*/  FFMA.FTZ R139, R182, c[0x0][0x23c], -R2 ;  /* 0x00008f00b68b7a23 */ /* 0x000fe20000010802 */
[----:B------:R2:W3:Y:S01]  /*17cf0*/  MUFU.EX2 R240, R6 ;  /* 0x0000000600f07308 */ /* 0x0004e20000000800 */
[----:B------:R-:W-:Y:S01]  /*17d00*/  FADD.FTZ R2, R214, -R0 ;  /* 0x80000000d6027221 */ /* 0x000fe20000010000 */
[----:B------:R-:W-:-:S03]  /*17d10*/  SHF.R.U32.HI R0, RZ, 0x18, R5 ;  /* 0x00000018ff007819 */ /* 0x000fc60000011605 */
[----:B------:R-:W-:Y:S01]  /*17d20*/  FMUL.FTZ R2, R2, c[0x0][0x23c] ;  /* 0x00008f0002027a20 */ /* 0x000fe20000410000 */
[----:B------:R-:W-:Y:S02]  /*17d30*/  ISETP.GE.U32.AND P2, PT, R248, R0, PT ;  /* 0x00000000f800720c */ /* 0x000fe40003f46070 */
[----:B------:R-:W-:Y:S01]  /*17d40*/  SHF.R.U32.HI R0, RZ, 0x10, R5 ;  /* 0x00000010ff007819 */ /* 0x000fe20000011605 */
[----:B------:R-:W4:Y:S01]  /*17d50*/  MUFU.EX2 R184, R189 ;  /* 0x000000bd00b87308 */ /* 0x000f220000000800 */
[----:B------:R-:W-:Y:S02]  /*17d60*/  LOP3.LUT R5, R5, 0xffff, RZ, 0xc0, !PT ;  /* 0x0000ffff05057812 */ /* 0x000fe400078ec0ff */
[----:B------:R-:W-:Y:S02]  /*17d70*/  LOP3.LUT R0, R0, 0xff, RZ, 0xc0, !PT ;  /* 0x000000ff00007812 */ /* 0x000fe400078ec0ff */
[----:B-1----:R-:W-:Y:S02]  /*17d80*/  FSEL R3, R134, RZ, P4 ;  /* 0x000000ff86037208 */ /* 0x002fe40002000000 */
[----:B------:R-:W-:Y:S01]  /*17d90*/  ISETP.GE.U32.AND P4, PT, R248, R0, PT ;  /* 0x00000000f800720c */ /* 0x000fe20003f86070 */
[----:B------:R-:W1:Y:S01]  /*17da0*/  MUFU.EX2 R2, R2 ;  /* 0x0000000200027308 */ /* 0x000e620000000800 */
[----:B------:R-:W-:Y:S01]  /*17db0*/  SHF.R.U32.HI R0, RZ, 0x8, R5 ;  /* 0x00000008ff007819 */ /* 0x000fe20000011605 */
[----:B------:R-:W-:Y:S01]  /*17dc0*/  FADD.FTZ R3, R233, -R3 ;  /* 0x80000003e9037221 */ /* 0x000fe20000010000 */
[----:B------:R-:W-:-:S02]  /*17dd0*/  FSEL R5, R133, RZ, P3 ;  /* 0x000000ff85057208 */ /* 0x000fc40001800000 */
[----:B------:R-:W-:-:S03]  /*17de0*/  LOP3.LUT R0, R0, 0xffff, RZ, 0xc0, !PT ;  /* 0x0000ffff00007812 */ /* 0x000fc600078ec0ff */
[----:B--2---:R-:W-:Y:S01]  /*17df0*/  FADD.FTZ R6, R232, -R5 ;  /* 0x80000005e8067221 */ /* 0x004fe20000010000 */
[----:B------:R-:W-:Y:S01]  /*17e00*/  ISETP.GE.U32.AND P3, PT, R248, R0, PT ;  /* 0x00000000f800720c */ /* 0x000fe20003f66070 */
[----:B------:R2:W-:Y:S01]  /*17e10*/  MUFU.EX2 R245, R17 ;  /* 0x0000001100f57308 */ /* 0x0005e20000000800 */
[----:B---3--:R-:W-:Y:S01]  /*17e20*/  F2FP.BF16.PACK_AB R0, R240, R173 ;  /* 0x000000adf000723e */ /* 0x008fe200000010ff */
[----:B------:R-:W-:Y:S01]  /*17e30*/  FMUL.FTZ R6, R6, c[0x0][0x23c] ;  /* 0x00008f0006067a20 */ /* 0x000fe20000410000 */
[----:B----4-:R-:W-:Y:S02]  /*17e40*/  F2FP.BF16.PACK_AB R5, R184, R183 ;  /* 0x000000b7b805723e */ /* 0x010fe400000010ff */
[C---:B------:R-:W-:Y:S01]  /*17e50*/  PRMT R199, R0.reuse, 0x7610, R199 ;  /* 0x0000761000c77816 */ /* 0x040fe200000000c7 */
[----:B-1----:R-:W-:Y:S01]  /*17e60*/  FFMA.FTZ R214, R235, R2, R173 ;  /* 0x00000002ebd67223 */ /* 0x002fe200000100ad */
[----:B------:R-:W-:Y:S01]  /*17e70*/  PRMT R198, R0, 0x7632, R198 ;  /* 0x0000763200c67816 */ /* 0x000fe200000000c6 */
[----:B------:R-:W-:Y:S01]  /*17e80*/  FMUL.FTZ R0, R3, c[0x0][0x23c] ;  /* 0x00008f0003007a20 */ /* 0x000fe20000410000 */
[----:B------:R-:W-:Y:S01]  /*17e90*/  LOP3.LUT R3, R13, 0xff, RZ, 0xc0, !PT ;  /* 0x000000ff0d037812 */ /* 0x000fe200078ec0ff */
[----:B------:R-:W-:Y:S01]  /*17ea0*/  @!P6 HFMA2.BF16_V2 R136, -RZ.H0_H0, RZ.H0_H0, -R199.H0_H0 ;  /* 0x200000ffff88e231 */ /* 0x000fe200003409c7 */
[----:B------:R-:W-:Y:S01]  /*17eb0*/  PRMT R231, R199, 0x5410, R198 ;  /* 0x00005410c7e77816 */ /* 0x000fe200000000c6 */
[----:B------:R-:W-:Y:S01]  /*17ec0*/  @!P3 HFMA2.BF16_V2 R137, -RZ.H0_H0, RZ.H0_H0, -R198.H0_H0 ;  /* 0x200000ffff89b231 */ /* 0x000fe200003409c6 */
[----:B------:R-:W-:Y:S01]  /*17ed0*/  IMAD.WIDE.U32 R12, R138, -0x2daee0ad, RZ ;  /* 0xd2511f538a0c7825 */ /* 0x000fe200078e00ff */
[----:B------:R-:W1:Y:S01]  /*17ee0*/  MUFU.EX2 R0, R0 ;  /* 0x0000000000007308 */ /* 0x000e620000000800 */
[----:B------:R-:W-:-:S02]  /*17ef0*/  @!P6 PRMT R199, R136, 0x5410, RZ ;  /* 0x0000541088c7e816 */ /* 0x000fc400000000ff */
[----:B------:R-:W-:Y:S01]  /*17f00*/  ISETP.GE.U32.AND P6, PT, R248, R3, PT ;  /* 0x00000003f800720c */ /* 0x000fe20003fc6070 */
[-C--:B------:R-:W-:Y:S01]  /*17f10*/  FMUL.FTZ R210, R128, R2.reuse ;  /* 0x0000000280d27220 */ /* 0x080fe20000410000 */
[----:B------:R-:W-:Y:S01]  /*17f20*/  SHF.R.U32.HI R3, RZ, 0x8, R28 ;  /* 0x00000008ff037819 */ /* 0x000fe2000001161c */
[-C--:B--2---:R-:W-:Y:S01]  /*17f30*/  FMUL.FTZ R17, R52, R2.reuse ;  /* 0x0000000234117220 */ /* 0x084fe20000410000 */
[----:B------:R-:W-:Y:S01]  /*17f40*/  @!P3 PRMT R198, R137, 0x5410, RZ ;  /* 0x0000541089c6b816 */ /* 0x000fe200000000ff */
[----:B------:R-:W2:Y:S01]  /*17f50*/  MUFU.EX2 R173, R7 ;  /* 0x0000000700ad7308 */ /* 0x000ea20000000800 */
[----:B------:R-:W-:Y:S01]  /*17f60*/  LOP3.LUT R3, R3, 0xffff, RZ, 0xc0, !PT ;  /* 0x0000ffff03037812 */ /* 0x000fe200078ec0ff */
[----:B------:R-:W-:Y:S01]  /*17f70*/  IMAD.MOV.U32 R128, RZ, RZ, R202 ;  /* 0x000000ffff807224 */ /* 0x000fe200078e00ca */
[----:B------:R-:W-:Y:S01]  /*17f80*/  PRMT R197, R5, 0x7632, R197 ;  /* 0x0000763205c57816 */ /* 0x000fe200000000c5 */
[-C--:B------:R-:W-:Y:S01]  /*17f90*/  FMUL.FTZ R204, R84, R2.reuse ;  /* 0x0000000254cc7220 */ /* 0x080fe20000410000 */
[----:B------:R-:W-:Y:S01]  /*17fa0*/  ISETP.GE.U32.AND P3, PT, R248, R3, PT ;  /* 0x00000003f800720c */ /* 0x000fe20003f66070 */
[-C--:B------:R-:W-:Y:S01]  /*17fb0*/  FMUL.FTZ R52, R116, R2.reuse ;  /* 0x0000000274347220 */ /* 0x080fe20000410000 */
[----:B------:R-:W-:Y:S01]  /*17fc0*/  LOP3.LUT R3, R13, UR16, R18, 0x96, !PT ;  /* 0x000000100d037c12 */ /* 0x000fe2000f8e9612 */
[----:B------:R3:W-:Y:S01]  /*17fd0*/  MUFU.EX2 R7, R6 ;  /* 0x0000000600077308 */ /* 0x0007e20000000800 */
[----:B------:R-:W-:Y:S01]  /*17fe0*/  FMUL.FTZ R18, R81, R2 ;  /* 0x0000000251127220 */ /* 0x000fe20000410000 */
[----:B------:R-:W-:Y:S01]  /*17ff0*/  PRMT R196, R5, 0x7610, R196 ;  /* 0x0000761005c47816 */ /* 0x000fe200000000c4 */
[-C--:B-1----:R-:W-:Y:S01]  /*18000*/  FMUL.FTZ R81, R55, R0.reuse ;  /* 0x0000000037517220 */ /* 0x082fe20000410000 */
[----:B------:R-:W-:Y:S01]  /*18010*/  SHF.R.U32.HI R5, RZ, 0x10, R3 ;  /* 0x00000010ff057819 */ /* 0x000fe20000011603 */
[----:B------:R-:W-:Y:S01]  /*18020*/  @!P2 HFMA2.BF16_V2 R174, -RZ.H0_H0, RZ.H0_H0, -R197.H0_H0 ;  /* 0x200000ffffaea231 */ /* 0x000fe200003409c5 */
[----:B------:R-:W-:Y:S01]  /*18030*/  PRMT R226, R196, 0x5410, R197 ;  /* 0x00005410c4e27816 */ /* 0x000fe200000000c5 */
[----:B------:R-:W-:Y:S01]  /*18040*/  @!P4 HFMA2.BF16_V2 R175, -RZ.H0_H0, RZ.H0_H0, -R196.H0_H0 ;  /* 0x200000ffffafc231 */ /* 0x000fe200003409c4 */
[----:B------:R-:W-:Y:S01]  /*18050*/  LOP3.LUT R5, R5, 0xff, RZ, 0xc0, !PT ;  /* 0x000000ff05057812 */ /* 0x000fe200078ec0ff */
[-C--:B------:R-:W-:Y:S01]  /*18060*/  FFMA.FTZ R28, R239, R0.reuse, R183 ;  /* 0x00000000ef1c7223 */ /* 0x080fe200000100b7 */
[----:B------:R-:W-:Y:S01]  /*18070*/  @!P2 PRMT R197, R174, 0x5410, RZ ;  /* 0x00005410aec5a816 */ /* 0x000fe200000000ff */
[----:B------:R-:W-:Y:S01]  /*18080*/  MUFU.EX2 R138, R190 ;  /* 0x000000be008a7308 */ /* 0x000fe20000000800 */
[----:B------:R-:W-:Y:S01]  /*18090*/  ISETP.GE.U32.AND P2, PT, R248, R5, PT ;  /* 0x00000005f800720c */ /* 0x000fe20003f46070 */
[-C--:B------:R-:W-:Y:S01]  /*180a0*/  FMUL.FTZ R202, R102, R0.reuse ;  /* 0x0000000066ca7220 */ /* 0x080fe20000410000 */
[----:B------:R-:W-:Y:S01]  /*180b0*/  LOP3.LUT R5, R3, 0xff, RZ, 0xc0, !PT ;  /* 0x000000ff03057812 */ /* 0x000fe200078ec0ff */
[----:B------:R-:W-:Y:S01]  /*180c0*/  FMUL.FTZ R116, R119, R0 ;  /* 0x0000000077747220 */ /* 0x000fe20000410000 */
[----:B------:R-:W-:Y:S01]  /*180d0*/  @!P4 PRMT R196, R175, 0x5410, RZ ;  /* 0x00005410afc4c816 */ /* 0x000fe200000000ff */
[----:B---3--:R-:W-:Y:S01]  /*180e0*/  FADD.FTZ R6, R234, -R16 ;  /* 0x80000010ea067221 */ /* 0x008fe20000010000 */
[----:B------:R-:W-:Y:S01]  /*180f0*/  ISETP.GE.U32.AND P4, PT, R248, R5, PT ;  /* 0x00000005f800720c */ /* 0x000fe20003f86070 */
[-C--:B------:R-:W-:Y:S01]  /*18100*/  FMUL.FTZ R16, R53, R2.reuse ;  /* 0x0000000235107220 */ /* 0x080fe20000410000 */
[----:B--2---:R-:W-:Y:S01]  /*18110*/  F2FP.BF16.PACK_AB R5, R245, R173 ;  /* 0x000000adf505723e */ /* 0x004fe200000010ff */
[----:B------:R-:W-:Y:S01]  /*18120*/  FMUL.FTZ R53, R80, R2 ;  /* 0x0000000250357220 */ /* 0x000fe20000410000 */
[----:B------:R-:W1:Y:S01]  /*18130*/  MUFU.EX2 R239, R191 ;  /* 0x000000bf00ef7308 */ /* 0x000e620000000800 */
[----:B------:R-:W-:Y:S01]  /*18140*/  FMUL.FTZ R80, R54, R0 ;  /* 0x0000000036507220 */ /* 0x000fe20000410000 */
[C---:B------:R-:W-:Y:S01]  /*18150*/  PRMT R195, R5.reuse, 0x7610, R195 ;  /* 0x0000761005c37816 */ /* 0x040fe200000000c3 */
[----:B------:R-:W2:Y:S01]  /*18160*/  LDL.LU.64 R54, [R1] ;  /* 0x0000000001367983 */ /* 0x000ea20000300a00 */
[----:B------:R-:W-:Y:S01]  /*18170*/  PRMT R194, R5, 0x7632, R194 ;  /* 0x0000763205c27816 */ /* 0x000fe200000000c2 */
[----:B------:R-:W-:Y:S01]  /*18180*/  IMAD.MOV.U32 R119, RZ, RZ, R211 ;  /* 0x000000ffff777224 */ /* 0x000fe200078e00d3 */
[----:B------:R-:W-:Y:S01]  /*18190*/  SHF.R.U32.HI R5, RZ, 0x18, R3 ;  /* 0x00000018ff057819 */ /* 0x000fe20000011603 */
[----:B------:R-:W-:Y:S01]  /*181a0*/  @!P1 HFMA2.BF16_V2 R176, -RZ.H0_H0, RZ.H0_H0, -R195.H0_H0 ;  /* 0x200000ffffb09231 */ /* 0x000fe200003409c3 */
[----:B------:R-:W-:Y:S01]  /*181b0*/  LOP3.LUT R3, R3, 0xffff, RZ, 0xc0, !PT ;  /* 0x0000ffff03037812 */ /* 0x000fe200078ec0ff */
[----:B------:R-:W-:Y:S01]  /*181c0*/  @!P3 HFMA2.BF16_V2 R177, -RZ.H0_H0, RZ.H0_H0, -R194.H0_H0 ;  /* 0x200000ffffb1b231 */ /* 0x000fe200003409c2 */
[----:B------:R-:W3:Y:S01]  /*181d0*/  MUFU.EX2 R200, R21 ;  /* 0x0000001500c87308 */ /* 0x000ee20000000800 */
[----:B------:R-:W-:Y:S01]  /*181e0*/  PRMT R238, R195, 0x5410, R194 ;  /* 0x00005410c3ee7816 */ /* 0x000fe200000000c2 */
[----:B------:R-:W-:Y:S01]  /*181f0*/  FMUL.FTZ R84, R97, R2 ;  /* 0x0000000261547220 */ /* 0x000fe20000410000 */
[----:B------:R-:W-:Y:S01]  /*18200*/  SHF.R.U32.HI R3, RZ, 0x8, R3 ;  /* 0x00000008ff037819 */ /* 0x000fe20000011603 */
[----:B------:R-:W-:Y:S01]  /*18210*/  FMUL.FTZ R211, R130, R0 ;  /* 0x0000000082d37220 */ /* 0x000fe20000410000 */
[----:B------:R-:W-:Y:S01]  /*18220*/  @!P3 PRMT R194, R177, 0x5410, RZ ;  /* 0x00005410b1c2b816 */ /* 0x000fe200000000ff */
[-C--:B------:R-:W-:Y:S01]  /*18230*/  FMUL.FTZ R213, R65, R2.reuse ;  /* 0x0000000241d57220 */ /* 0x080fe20000410000 */
[----:B------:R-:W-:Y:S01]  /*18240*/  LOP3.LUT R3, R3, 0xffff, RZ, 0xc0, !PT ;  /* 0x0000ffff03037812 */ /* 0x000fe200078ec0ff */
[----:B------:R4:W4:Y:S01]  /*18250*/  MUFU.EX2 R247, R19 ;  /* 0x0000001300f77308 */ /* 0x0009220000000800 */
[----:B------:R-:W-:Y:S01]  /*18260*/  @!P1 PRMT R195, R176, 0x5410, RZ ;  /* 0x00005410b0c39816 */ /* 0x000fe200000000ff */
[----:B------:R-:W-:Y:S01]  /*18270*/  IMAD.MOV.U32 R97, RZ, RZ, R204 ;  /* 0x000000ffff617224 */ /* 0x000fe200078e00cc */
[----:B------:R-:W-:Y:S01]  /*18280*/  ISETP.GE.U32.AND P3, PT, R248, R3, PT ;  /* 0x00000003f800720c */ /* 0x000fe20003f66070 */
[----:B------:R-:W-:Y:S01]  /*18290*/  FMUL.FTZ R152, R152, R2 ;  /* 0x0000000298987220 */ /* 0x000fe20000410000 */
[----:B-1----:R-:W-:Y:S01]  /*182a0*/  F2FP.BF16.PACK_AB R3, R239, R138 ;  /* 0x0000008aef03723e */ /* 0x002fe200000010ff */
[-C--:B------:R-:W-:Y:S01]  /*182b0*/  FMUL.FTZ R153, R153, R2.reuse ;  /* 0x0000000299997220 */ /* 0x080fe20000410000 */
[----:B------:R-:W-:Y:S01]  /*182c0*/  ISETP.GE.U32.AND P1, PT, R248, R5, PT ;  /* 0x00000005f800720c */ /* 0x000fe20003f26070 */
[----:B---3--:R-:W-:Y:S01]  /*182d0*/  IMAD.MOV.U32 R102, RZ, RZ, R200 ;  /* 0x000000ffff667224 */ /* 0x008fe200078e00c8 */
[C---:B------:R-:W-:Y:S01]  /*182e0*/  PRMT R193, R3.reuse, 0x7610, R193 ;  /* 0x0000761003c17816 */ /* 0x040fe200000000c1 */
[-C--:B------:R-:W-:Y:S01]  /*182f0*/  FMUL.FTZ R5, R64, R2.reuse ;  /* 0x0000000240057220 */ /* 0x080fe20000410000 */
[----:B------:R-:W-:Y:S01]  /*18300*/  PRMT R192, R3, 0x7632, R192 ;  /* 0x0000763203c07816 */ /* 0x000fe200000000c0 */
[----:B------:R-:W-:Y:S01]  /*18310*/  FMUL.FTZ R3, R117, R2 ;  /* 0x0000000275037220 */ /* 0x000fe20000410000 */
[----:B------:R-:W-:Y:S01]  /*18320*/  MOV R130, R128 ;  /* 0x0000008000827202 */ /* 0x000fe20000000f00 */
[-C--:B------:R-:W-:Y:S01]  /*18330*/  FMUL.FTZ R117, R67, R0.reuse ;  /* 0x0000000043757220 */ /* 0x080fe20000410000 */
[----:B------:R-:W-:Y:S01]  /*18340*/  @!P6 HFMA2.BF16_V2 R182, -RZ.H0_H0, RZ.H0_H0, -R193.H0_H0 ;  /* 0x200000ffffb6e231 */ /* 0x000fe200003409c1 */
[----:B------:R-:W-:Y:S01]  /*18350*/  FMUL.FTZ R67, R98, R0 ;  /* 0x0000000062437220 */ /* 0x000fe20000410000 */
[----:B------:R-:W-:Y:S01]  /*18360*/  MUFU.EX2 R136, R180 ;  /* 0x000000b400887308 */ /* 0x000fe20000000800 */
[----:B------:R-:W1:Y:S01]  /*18370*/  LDC.U8 R98, c[0x0][0x2d8] ;  /* 0x0000b600ff627b82 */ /* 0x000e620000000000 */
[----:B------:R-:W-:-:S02]  /*18380*/  FMUL.FTZ R21, R85, R2 ;  /* 0x0000000255157220 */ /* 0x000fc40000410000 */
[-C--:B------:R-:W-:Y:S02]  /*18390*/  FMUL.FTZ R148, R148, R2.reuse ;  /* 0x0000000294947220 */ /* 0x080fe40000410000 */
[-C--:B------:R-:W-:Y:S02]  /*183a0*/  FMUL.FTZ R149, R149, R2.reuse ;  /* 0x0000000295957220 */ /* 0x080fe40000410000 */
[-C--:B------:R-:W-:Y:S01]  /*183b0*/  FMUL.FTZ R144, R144, R2.reuse ;  /* 0x0000000290907220 */ /* 0x080fe20000410000 */
[----:B------:R-:W-:Y:S01]  /*183c0*/  MUFU.EX2 R137, R181 ;  /* 0x000000b500897308 */ /* 0x000fe20000000800 */
        /* <DEDUP_REMOVED lines=9> */
[-C--:B------:R-:W-:Y:S01]  /*18460*/  FMUL.FTZ R85, R96, R2.reuse ;  /* 0x0000000260557220 */ /* 0x080fe20000410000 */
[----:B------:R-:W-:Y:S01]  /*18470*/  PRMT R96, R193, 0x5410, R192 ;  /* 0x00005410c1607816 */ /* 0x000fe200000000c0 */
        /* <DEDUP_REMOVED lines=23> */
[----:B----4-:R-:W-:Y:S01]  /*185f0*/  LOP3.LUT R19, R12, 0xffff, RZ, 0xc0, !PT ;  /* 0x0000ffff0c137812 */ /* 0x010fe200078ec0ff */
[----:B------:R-:W-:Y:S01]  /*18600*/  IMAD.MOV.U32 R64, RZ, RZ, R16 ;  /* 0x000000ffff407224 */ /* 0x000fe200078e0010 */
[----:B------:R-:W-:Y:S01]  /*18610*/  @!P6 PRMT R193, R182, 0x5410, RZ ;  /* 0x00005410b6c1e816 */ /* 0x000fe200000000ff */
[----:B------:R-:W-:Y:S01]  /*18620*/  FMUL.FTZ R204, R101, R2 ;  /* 0x0000000265cc7220 */ /* 0x000fe20000410000 */
[----:B------:R-:W-:Y:S01]  /*18630*/  F2FP.BF16.PACK_AB R2, R247, R102 ;  /* 0x00000066f702723e */ /* 0x000fe200000010ff */
[----:B------:R-:W-:-:S02]  /*18640*/  IMAD.MOV.U32 R16, RZ, RZ, R250 ;  /* 0x000000ffff107224 */ /* 0x000fc400078e00fa */
[----:B------:R-:W-:Y:S01]  /*18650*/  IMAD.MOV.U32 R17, RZ, RZ, R251 ;  /* 0x000000ffff117224 */ /* 0x000fe200078e00fb */
[----:B------:R-:W-:Y:S01]  /*18660*/  PRMT R191, R2, 0x7610, R191 ;  /* 0x0000761002bf7816 */ /* 0x000fe200000000bf */
[-C--:B------:R-:W-:Y:S02]  /*18670*/  FMUL.FTZ R101, R66, R0.reuse ;  /* 0x0000000042657220 */ /* 0x080fe40000410000 */
[-C--:B------:R-:W-:Y:S02]  /*18680*/  FMUL.FTZ R250, R50, R0.reuse ;  /* 0x0000000032fa7220 */ /* 0x080fe40000410000 */
[-C--:B------:R-:W-:Y:S02]  /*18690*/  FMUL.FTZ R251, R51, R0.reuse ;  /* 0x0000000033fb7220 */ /* 0x080fe40000410000 */
[-C--:B------:R-:W-:Y:S02]  /*186a0*/  FMUL.FTZ R66, R70, R0.reuse ;  /* 0x0000000046427220 */ /* 0x080fe40000410000 */
[----:B------:R-:W-:-:S02]  /*186b0*/  FMUL.FTZ R100, R99, R0 ;  /* 0x0000000063647220 */ /* 0x000fc40000410000 */
[-C--:B------:R-:W-:Y:S02]  /*186c0*/  FMUL.FTZ R200, R103, R0.reuse ;  /* 0x0000000067c87220 */ /* 0x080fe40000410000 */
[----:B------:R-:W-:Y:S01]  /*186d0*/  FMUL.FTZ R129, R131, R0 ;  /* 0x0000000083817220 */ /* 0x000fe20000410000 */
[----:B------:R-:W-:Y:S01]  /*186e0*/  F2FP.BF16.PACK_AB R0, R119, R130 ;  /* 0x000000827700723e */ /* 0x000fe200000010ff */
[----:B------:R-:W-:Y:S01]  /*186f0*/  @!P5 HFMA2.BF16_V2 R38, -RZ.H0_H0, RZ.H0_H0, -R192.H0_H0 ;  /* 0x200000ffff26d231 */ /* 0x000fe200003409c0 */
[----:B------:R-:W-:Y:S02]  /*18700*/  FMUL.FTZ R6, R6, c[0x0][0x23c] ;  /* 0x00008f0006067a20 */ /* 0x000fe40000410000 */
[----:B------:R-:W-:Y:S01]  /*18710*/  PRMT R188, R0, 0x7632, R188 ;  /* 0x0000763200bc7816 */ /* 0x000fe200000000bc */
[----:B------:R-:W-:Y:S01]  /*18720*/  @!P4 HFMA2.BF16_V2 R37, -RZ.H0_H0, RZ.H0_H0, -R191.H0_H0 ;  /* 0x200000ffff25c231 */ /* 0x000fe200003409bf */
[----:B------:R-:W-:Y:S01]  /*18730*/  PRMT R190, R2, 0x7632, R190 ;  /* 0x0000763202be7816 */ /* 0x000fe200000000be */
[----:B------:R-:W-:Y:S01]  /*18740*/  IMAD.MOV.U32 R128, RZ, RZ, R97 ;  /* 0x000000ffff807224 */ /* 0x000fe200078e0061 */
[----:B------:R-:W-:Y:S01]  /*18750*/  PRMT R189, R0, 0x7610, R189 ;  /* 0x0000761000bd7816 */ /* 0x000fe200000000bd */
[----:B------:R-:W-:Y:S01]  /*18760*/  IMAD.MOV.U32 R51, RZ, RZ, R21 ;  /* 0x000000ffff337224 */ /* 0x000fe200078e0015 */
[----:B------:R-:W-:Y:S01]  /*18770*/  @!P1 HFMA2.BF16_V2 R48, -RZ.H0_H0, RZ.H0_H0, -R188.H0_H0 ;  /* 0x200000ffff309231 */ /* 0x000fe200003409bc */
[----:B------:R-:W-:Y:S01]  /*18780*/  IMAD.MOV.U32 R97, RZ, RZ, R18 ;  /* 0x000000ffff617224 */ /* 0x000fe200078e0012 */
[----:B------:R-:W-:Y:S01]  /*18790*/  @!P5 PRMT R192, R38, 0x5410, RZ ;  /* 0x0000541026c0d816 */ /* 0x000fe200000000ff */
[----:B------:R-:W-:Y:S01]  /*187a0*/  IMAD.MOV.U32 R99, RZ, RZ, R3 ;  /* 0x000000ffff637224 */ /* 0x000fe200078e0003 */
[----:B------:R-:W-:Y:S01]  /*187b0*/  LOP3.LUT R0, R12, 0xff, RZ, 0xc0, !PT ;  /* 0x000000ff0c007812 */ /* 0x000fe200078ec0ff */
[----:B------:R-:W-:Y:S01]  /*187c0*/  IMAD.MOV.U32 R82, RZ, RZ, R53 ;  /* 0x000000ffff527224 */ /* 0x000fe200078e0035 */
[----:B------:R-:W-:Y:S01]  /*187d0*/  SHF.R.U32.HI R21, RZ, 0x10, R12 ;  /* 0x00000010ff157819 */ /* 0x000fe2000001160c */
[----:B------:R-:W-:Y:S01]  /*187e0*/  IMAD.MOV.U32 R83, RZ, RZ, R52 ;  /* 0x000000ffff537224 */ /* 0x000fe200078e0034 */
[----:B------:R-:W-:Y:S01]  /*187f0*/  SHF.R.U32.HI R18, RZ, 0x18, R12 ;  /* 0x00000018ff127819 */ /* 0x000fe2000001160c */
[----:B------:R-:W-:Y:S01]  /*18800*/  IMAD.WIDE.U32 R12, R215, -0x2daee0ad, RZ ;  /* 0xd2511f53d70c7825 */ /* 0x000fe200078e00ff */
[----:B------:R-:W-:Y:S01]  /*18810*/  LOP3.LUT R2, R237, UR13, R30, 0x96, !PT ;  /* 0x0000000ded027c12 */ /* 0x000fe2000f8e961e */
[----:B------:R-:W3:Y:S01]  /*18820*/  MUFU.EX2 R6, R6 ;  /* 0x0000000600067308 */ /* 0x000ee20000000800 */
[----:B------:R-:W-:Y:S01]  /*18830*/  PRMT R38, R191, 0x5410, R190 ;  /* 0x00005410bf267816 */ /* 0x000fe200000000be */
[----:B------:R-:W-:Y:S01]  /*18840*/  FFMA.FTZ R241, R241, R7, R178 ;  /* 0x00000007f1f17223 */ /* 0x000fe200000100b2 */
[----:B------:R-:W-:-:S02]  /*18850*/  @!P4 PRMT R191, R37, 0x5410, RZ ;  /* 0x0000541025bfc816 */ /* 0x000fc400000000ff */
[----:B------:R-:W-:Y:S01]  /*18860*/  PRMT R37, R189, 0x5410, R188 ;  /* 0x00005410bd257816 */ /* 0x000fe200000000bc */
[----:B------:R-:W-:Y:S01]  /*18870*/  IMAD.WIDE.U32 R2, R2, -0x2daee0ad, RZ ;  /* 0xd2511f5302027825 */ /* 0x000fe200078e00ff */
[----:B------:R-:W-:Y:S02]  /*18880*/  @!P1 PRMT R188, R48, 0x5410, RZ ;  /* 0x0000541030bc9816 */ /* 0x000fe400000000ff */
[----:B-1----:R-:W-:Y:S01]  /*18890*/  ISETP.GE.U32.AND P1, PT, R98, R0, PT ;  /* 0x000000006200720c */ /* 0x002fe20003f26070 */
[----:B------:R-:W-:Y:S01]  /*188a0*/  IMAD.MOV.U32 R52, RZ, RZ, R16 ;  /* 0x000000ffff347224 */ /* 0x000fe200078e0010 */
[----:B------:R-:W-:Y:S01]  /*188b0*/  LOP3.LUT R3, R3, UR10, R12, 0x96, !PT ;  /* 0x0000000a03037c12 */ /* 0x000fe2000f8e960c */
[----:B------:R-:W-:Y:S02]  /*188c0*/  IMAD.MOV.U32 R53, RZ, RZ, R17 ;  /* 0x000000ffff357224 */ /* 0x000fe400078e0011 */
[----:B------:R-:W-:Y:S01]  /*188d0*/  IMAD.MOV.U32 R71, RZ, RZ, R97 ;  /* 0x000000ffff477224 */ /* 0x000fe200078e0061 */
[----:B------:R-:W-:Y:S01]  /*188e0*/  MOV R97, R5 ;  /* 0x0000000500617202 */ /* 0x000fe20000000f00 */
[----:B------:R-:W1:Y:S01]  /*188f0*/  MUFU.EX2 R48, R172 ;  /* 0x000000ac00307308 */ /* 0x000e620000000800 */
[----:B------:R-:W-:Y:S01]  /*18900*/  @!P2 HFMA2.BF16_V2 R49, -RZ.H0_H0, RZ.H0_H0, -R189.H0_H0 ;  /* 0x200000ffff31a231 */ /* 0x000fe200003409bd */
[----:B------:R-:W-:-:S02]  /*18910*/  IMAD.MOV.U32 R70, RZ, RZ, R51 ;  /* 0x000000ffff467224 */ /* 0x000fc400078e0033 */
[----:B------:R-:W-:Y:S02]  /*18920*/  IMAD.MOV.U32 R237, RZ, RZ, R102 ;  /* 0x000000ffffed7224 */ /* 0x000fe400078e0066 */
[----:B------:R-:W-:Y:S01]  /*18930*/  @!P2 PRMT R189, R49, 0x5410, RZ ;  /* 0x0000541031bda816 */ /* 0x000fe200000000ff */
[-C--:B---3--:R-:W-:Y:S02]  /*18940*/  FMUL.FTZ R51, R47, R6.reuse ;  /* 0x000000062f337220 */ /* 0x088fe40000410000 */
[----:B------:R-:W-:Y:S01]  /*18950*/  FMUL.FTZ R102, R126, R6 ;  /* 0x000000067e667220 */ /* 0x000fe20000410000 */
[----:B------:R-:W-:Y:S01]  /*18960*/  ISETP.GE.U32.AND P5, PT, R98, R18, PT ;  /* 0x000000126200720c */ /* 0x000fe20003fa6070 */
[----:B------:R-:W-:Y:S01]  /*18970*/  @!P3 HFMA2.BF16_V2 R50, -RZ.H0_H0, RZ.H0_H0, -R190.H0_H0 ;  /* 0x200000ffff32b231 */ /* 0x000fe200003409be */
[----:B------:R-:W-:Y:S02]  /*18980*/  IMAD.MOV.U32 R215, RZ, RZ, R82 ;  /* 0x000000ffffd77224 */ /* 0x000fe400078e0052 */
[----:B------:R-:W-:-:S02]  /*18990*/  IMAD.MOV.U32 R131, RZ, RZ, R83 ;  /* 0x000000ffff837224 */ /* 0x000fc400078e0053 */
[----:B-1----:R-:W-:Y:S02]  /*189a0*/  IMAD.MOV.U32 R47, RZ, RZ, R48 ;  /* 0x000000ffff2f7224 */ /* 0x002fe400078e0030 */
[----:B------:R-:W-:Y:S02]  /*189b0*/  IMAD.MOV.U32 R48, RZ, RZ, R86 ;  /* 0x000000ffff307224 */ /* 0x000fe400078e0056 */
[-C--:B------:R-:W-:Y:S02]  /*189c0*/  FMUL.FTZ R86, R78, R6.reuse ;  /* 0x000000064e567220 */ /* 0x080fe40000410000 */
[----:B------:R-:W-:Y:S01]  /*189d0*/  MUFU.EX2 R78, R218 ;  /* 0x000000da004e7308 */ /* 0x000fe20000000800 */
[----:B------:R-:W-:Y:S01]  /*189e0*/  MOV R49, R87 ;  /* 0x0000005700317202 */ /* 0x000fe20000000f00 */
[----:B------:R-:W-:Y:S02]  /*189f0*/  FMUL.FTZ R87, R79, R6 ;  /* 0x000000064f577220 */ /* 0x000fe40000410000 */
[----:B------:R-:W-:-:S02]  /*18a00*/  IMAD.MOV.U32 R79, RZ, RZ, R81 ;  /* 0x000000ffff4f7224 */ /* 0x000fc400078e0051 */
[----:B------:R-:W-:Y:S02]  /*18a10*/  FMUL.FTZ R81, R61, R7 ;  /* 0x000000073d517220 */ /* 0x000fe40000410000 */
[----:B------:R-:W-:Y:S02]  /*18a20*/  IMAD.MOV.U32 R61, RZ, RZ, R237 ;  /* 0x000000ffff3d7224 */ /* 0x000fe400078e00ed */
[----:B------:R-:W-:Y:S01]  /*18a30*/  IMAD.MOV.U32 R237, RZ, RZ, R99 ;  /* 0x000000ffffed7224 */ /* 0x000fe200078e0063 */
[----:B------:R-:W-:Y:S01]  /*18a40*/  @!P3 PRMT R190, R50, 0x5410, RZ ;  /* 0x0000541032beb816 */ /* 0x000fe200000000ff */
[----:B------:R-:W-:Y:S02]  /*18a50*/  FMUL.FTZ R82, R62, R6 ;  /* 0x000000063e527220 */ /* 0x000fe40000410000 */
[----:B------:R-:W-:Y:S02]  /*18a60*/  IMAD.MOV.U32 R62, RZ, RZ, R67 ;  /* 0x000000ffff3e7224 */ /* 0x000fe400078e0043 */
[----:B------:R-:W-:-:S02]  /*18a70*/  IMAD.MOV.U32 R67, RZ, RZ, R69 ;  /* 0x000000ffff437224 */ /* 0x000fc400078e0045 */
[----:B------:R-:W-:Y:S02]  /*18a80*/  FMUL.FTZ R69, R57, R7 ;  /* 0x0000000739457220 */ /* 0x000fe40000410000 */
[C---:B------:R-:W-:Y:S01]  /*18a90*/  FADD.FTZ R241, R136.reuse, R241 ;  /* 0x000000f188f17221 */ /* 0x040fe20000010000 */
[----:B------:R-:W-:Y:S01]  /*18aa0*/  F2FP.BF16.PACK_AB R136, R136, R178 ;  /* 0x000000b28888723e */ /* 0x000fe200000010ff */
[-C--:B------:R-:W-:Y:S01]  /*18ab0*/  FFMA.FTZ R244, R244, R6.reuse, R179 ;  /* 0x00000006f4f47223 */ /* 0x080fe200000100b3 */
[----:B--2---:R-:W-:Y:S01]  /*18ac0*/  LOP3.LUT R0, R13, UR12, R54, 0x96, !PT ;  /* 0x0000000c0d007c12 */ /* 0x004fe2000f8e9636 */
[----:B------:R-:W-:Y:S02]  /*18ad0*/  IMAD.MOV.U32 R57, RZ, RZ, R47 ;  /* 0x000000ffff397224 */ /* 0x000fe400078e002f */
[----:B------:R-:W-:Y:S02]  /*18ae0*/  FMUL.FTZ R83, R63, R6 ;  /* 0x000000063f537220 */ /* 0x000fe40000410000 */
[----:B------:R-:W-:-:S04]  /*18af0*/  IMAD.WIDE.U32 R12, R0, -0x326172a9, RZ ;  /* 0xcd9e8d57000c7825 */ /* 0x000fc800078e00ff */
[----:B------:R-:W-:Y:S01]  /*18b00*/  IMAD.MOV.U32 R103, RZ, RZ, R70 ;  /* 0x000000ffff677224 */ /* 0x000fe200078e0046 */
[----:B------:R-:W-:Y:S01]  /*18b10*/  LOP3.LUT R0, R13, UR11, R236, 0x96, !PT ;  /* 0x0000000b0d007c12 */ /* 0x000fe2000f8e96ec */
[-C--:B------:R-:W-:Y:S01]  /*18b20*/  FMUL.FTZ R50, R46, R6.reuse ;  /* 0x000000062e327220 */ /* 0x080fe20000410000 */
[----:B------:R-:W-:Y:S01]  /*18b30*/  PRMT R183, R136, 0x7610, R183 ;  /* 0x0000761088b77816 */ /* 0x000fe200000000b7 */
[----:B------:R-:W-:Y:S02]  /*18b40*/  FMUL.FTZ R170, R170, R6 ;  /* 0x00000006aaaa7220 */ /* 0x000fe40000410000 */
[----:B------:R-:W-:-:S04]  /*18b50*/  IMAD.WIDE.U32 R16, R0, -0x2daee0ad, RZ ;  /* 0xd2511f5300107825 */ /* 0x000fc800078e00ff */
[----:B------:R-:W-:Y:S01]  /*18b60*/  FMUL.FTZ R171, R171, R6 ;  /* 0x00000006abab7220 */ /* 0x000fe20000410000 */
[----:B------:R-:W-:Y:S01]  /*18b70*/  LOP3.LUT R5, R17, UR8, R2, 0x96, !PT ;  /* 0x0000000811057c12 */ /* 0x000fe2000f8e9602 */
[----:B------:R-:W-:-:S04]  /*18b80*/  IMAD.WIDE.U32 R2, R3, -0x326172a9, RZ ;  /* 0xcd9e8d5703027825 */ /* 0x000fc800078e00ff */
[-C--:B------:R-:W-:Y:S01]  /*18b90*/  FMUL.FTZ R166, R166, R6.reuse ;  /* 0x00000006a6a67220 */ /* 0x080fe20000410000 */
[----:B------:R-:W-:Y:S01]  /*18ba0*/  LOP3.LUT R0, R3, UR9, R12, 0x96, !PT ;  /* 0x0000000903007c12 */ /* 0x000fe2000f8e960c */
[-C--:B------:R-:W-:Y:S02]  /*18bb0*/  FMUL.FTZ R167, R167, R6.reuse ;  /* 0x00000006a7a77220 */ /* 0x080fe40000410000 */
[----:B------:R-:W-:Y:S02]  /*18bc0*/  FMUL.FTZ R162, R162, R6 ;  /* 0x00000006a2a27220 */ /* 0x000fe40000410000 */
[----:B------:R-:W-:-:S04]  /*18bd0*/  IMAD.WIDE.U32 R12, R0, -0x2daee0ad, RZ ;  /* 0xd2511f53000c7825 */ /* 0x000fc800078e00ff */
[----:B------:R-:W-:Y:S01]  /*18be0*/  FMUL.FTZ R163, R163, R6 ;  /* 0x00000006a3a37220 */ /* 0x000fe20000410000 */
[----:B------:R-:W-:Y:S01]  /*18bf0*/  LOP3.LUT R3, R13, UR6, R16, 0x96, !PT ;  /* 0x000000060d037c12 */ /* 0x000fe2000f8e9610 */
[----:B------:R-:W-:-:S04]  /*18c00*/  IMAD.WIDE.U32 R16, R5, -0x326172a9, RZ ;  /* 0xcd9e8d5705107825 */ /* 0x000fc800078e00ff */
[----:B------:R-:W-:Y:S01]  /*18c10*/  FMUL.FTZ R158, R158, R6 ;  /* 0x000000069e9e7220 */ /* 0x000fe20000410000 */
[----:B------:R-:W-:Y:S01]  /*18c20*/  LOP3.LUT R17, R17, UR7, R2, 0x96, !PT ;  /* 0x0000000711117c12 */ /* 0x000fe2000f8e9602 */
[----:B------:R-:W-:-:S04]  /*18c30*/  IMAD.WIDE.U32 R2, R3, -0x326172a9, RZ ;  /* 0xcd9e8d5703027825 */ /* 0x000fc800078e00ff */
[-C--:B------:R-:W-:Y:S01]  /*18c40*/  FMUL.FTZ R159, R159, R6.reuse ;  /* 0x000000069f9f7220 */ /* 0x080fe20000410000 */
[----:B------:R-:W-:Y:S01]  /*18c50*/  LOP3.LUT R5, R3, UR15, R16, 0x96, !PT ;  /* 0x0000000f03057c12 */ /* 0x000fe2000f8e9610 */
[----:B------:R-:W1:Y:S01]  /*18c60*/  MUFU.EX2 R13, R139 ;  /* 0x0000008b000d7308 */ /* 0x000e620000000800 */
[-C--:B------:R-:W-:Y:S02]  /*18c70*/  FMUL.FTZ R55, R43, R6.reuse ;  /* 0x000000062b377220 */ /* 0x080fe40000410000 */
[----:B------:R-:W-:Y:S01]  /*18c80*/  SHF.R.U32.HI R0, RZ, 0x10, R5 ;  /* 0x00000010ff007819 */ /* 0x000fe20000011605 */
[-C--:B------:R-:W-:Y:S02]  /*18c90*/  FMUL.FTZ R74, R74, R6.reuse ;  /* 0x000000064a4a7220 */ /* 0x080fe40000410000 */
[-C--:B------:R-:W-:Y:S01]  /*18ca0*/  FMUL.FTZ R75, R75, R6.reuse ;  /* 0x000000064b4b7220 */ /* 0x080fe20000410000 */
[----:B------:R-:W-:Y:S01]  /*18cb0*/  LOP3.LUT R0, R0, 0xff, RZ, 0xc0, !PT ;  /* 0x000000ff00007812 */ /* 0x000fe200078ec0ff */
[----:B------:R-:W-:-:S02]  /*18cc0*/  FMUL.FTZ R90, R90, R6 ;  /* 0x000000065a5a7220 */ /* 0x000fc40000410000 */
[----:B------:R-:W-:Y:S01]  /*18cd0*/  FMUL.FTZ R91, R91, R6 ;  /* 0x000000065b5b7220 */ /* 0x000fe20000410000 */
[----:B------:R-:W-:Y:S01]  /*18ce0*/  ISETP.GE.U32.AND P4, PT, R98, R0, PT ;  /* 0x000000006200720c */ /* 0x000fe20003f86070 */
[-C--:B------:R-:W-:Y:S01]  /*18cf0*/  FMUL.FTZ R94, R94, R6.reuse ;  /* 0x000000065e5e7220 */ /* 0x080fe20000410000 */
[----:B------:R-:W-:Y:S01]  /*18d00*/  LOP3.LUT R0, R2, 0xff, RZ, 0xc0, !PT ;  /* 0x000000ff02007812 */ /* 0x000fe200078ec0ff */
[-C--:B------:R-:W-:Y:S02]  /*18d10*/  FMUL.FTZ R95, R95, R6.reuse ;  /* 0x000000065f5f7220 */ /* 0x080fe40000410000 */
[----:B------:R-:W-:Y:S01]  /*18d20*/  FMUL.FTZ R106, R106, R6 ;  /* 0x000000066a6a7220 */ /* 0x000fe20000410000 */
[----:B------:R-:W-:Y:S01]  /*18d30*/  ISETP.GE.U32.AND P2, PT, R98, R0, PT ;  /* 0x000000006200720c */ /* 0x000fe20003f46070 */
[----:B------:R-:W-:Y:S01]  /*18d40*/  FMUL.FTZ R107, R107, R6 ;  /* 0x000000066b6b7220 */ /* 0x000fe20000410000 */
[----:B------:R-:W-:Y:S01]  /*18d50*/  SHF.R.U32.HI R0, RZ, 0x8, R19 ;  /* 0x00000008ff007819 */ /* 0x000fe20000011613 */
[----:B-1----:R-:W-:-:S02]  /*18d60*/  IMAD.MOV.U32 R126, RZ, RZ, R13 ;  /* 0x000000ffff7e7224 */ /* 0x002fc400078e000d */
[-C--:B------:R-:W-:Y:S01]  /*18d70*/  FMUL.FTZ R110, R110, R6.reuse ;  /* 0x000000066e6e7220 */ /* 0x080fe20000410000 */
[----:B------:R-:W-:Y:S01]  /*18d80*/  LOP3.LUT R0, R0, 0xffff, RZ, 0xc0, !PT ;  /* 0x0000ffff00007812 */ /* 0x000fe200078ec0ff */
[-C--:B------:R-:W-:Y:S02]  /*18d90*/  FMUL.FTZ R111, R111, R6.reuse ;  /* 0x000000066f6f7220 */ /* 0x080fe40000410000 */
[----:B------:R-:W-:Y:S01]  /*18da0*/  FMUL.FTZ R122, R122, R6 ;  /* 0x000000067a7a7220 */ /* 0x000fe20000410000 */
[----:B------:R-:W-:Y:S01]  /*18db0*/  ISETP.GE.U32.AND P6, PT, R98, R0, PT ;  /* 0x000000006200720c */ /* 0x000fe20003fc6070 */
[-C--:B------:R-:W-:Y:S01]  /*18dc0*/  FMUL.FTZ R123, R123, R6.reuse ;  /* 0x000000067b7b7220 */ /* 0x080fe20000410000 */
[----:B------:R-:W-:Y:S01]  /*18dd0*/  F2FP.BF16.PACK_AB R0, R126, R47 ;  /* 0x0000002f7e00723e */ /* 0x000fe200000010ff */
[----:B------:R-:W-:Y:S01]  /*18de0*/  IMAD.MOV.U32 R218, RZ, RZ, R64 ;  /* 0x000000ffffda7224 */ /* 0x000fe200078e0040 */
[----:B------:R-:W-:Y:S01]  /*18df0*/  PRMT R182, R136, 0x7632, R182 ;  /* 0x0000763288b67816 */ /* 0x000fe200000000b6 */
[----:B------:R-:W-:Y:S01]  /*18e00*/  FMUL.FTZ R168, R168, R7 ;  /* 0x00000007a8a87220 */ /* 0x000fe20000410000 */
[C---:B------:R-:W-:Y:S01]  /*18e10*/  PRMT R187, R0.reuse, 0x7610, R187 ;  /* 0x0000761000bb7816 */ /* 0x040fe200000000bb */
[----:B------:R-:W-:Y:S01]  /*18e20*/  IMAD.MOV.U32 R236, RZ, RZ, R71 ;  /* 0x000000ffffec7224 */ /* 0x000fe200078e0047 */
[----:B------:R-:W-:Y:S01]  /*18e30*/  PRMT R186, R0, 0x7632, R186 ;  /* 0x0000763200ba7816 */ /* 0x000fe200000000ba */
[----:B------:R-:W-:-:S02]  /*18e40*/  FMUL.FTZ R71, R59, R6 ;  /* 0x000000063b477220 */ /* 0x000fc40000410000 */
[----:B------:R-:W-:Y:S01]  /*18e50*/  @!P1 HFMA2.BF16_V2 R27, -RZ.H0_H0, RZ.H0_H0, -R187.H0_H0 ;  /* 0x200000ffff1b9231 */ /* 0x000fe200003409bb */
[----:B------:R-:W-:Y:S01]  /*18e60*/  LOP3.LUT R18, R2, 0xffff, RZ, 0xc0, !PT ;  /* 0x0000ffff02127812 */ /* 0x000fe200078ec0ff */
[----:B------:R-:W-:Y:S01]  /*18e70*/  IMAD.MOV.U32 R59, RZ, RZ, R100 ;  /* 0x000000ffff3b7224 */ /* 0x000fe200078e0064 */
[----:B------:R-:W-:Y:S01]  /*18e80*/  LOP3.LUT R0, R5, 0xff, RZ, 0xc0, !PT ;  /* 0x000000ff05007812 */ /* 0x000fe200078ec0ff */
[-C--:B------:R-:W-:Y:S01]  /*18e90*/  FMUL.FTZ R100, R124, R7.reuse ;  /* 0x000000077c647220 */ /* 0x080fe20000410000 */
[--C-:B------:R-:W-:Y:S01]  /*18ea0*/  SHF.R.U32.HI R16, RZ, 0x10, R2.reuse ;  /* 0x00000010ff107819 */ /* 0x100fe20000011602 */
[----:B------:R-:W-:Y:S01]  /*18eb0*/  IMAD.MOV.U32 R124, RZ, RZ, R219 ;  /* 0x000000ffff7c7224 */ /* 0x000fe200078e00db */
[----:B------:R-:W-:Y:S01]  /*18ec0*/  SHF.R.U32.HI R3, RZ, 0x18, R2 ;  /* 0x00000018ff037819 */ /* 0x000fe20000011602 */
[----:B------:R-:W-:Y:S01]  /*18ed0*/  @!P6 HFMA2.BF16_V2 R4, -RZ.H0_H0, RZ.H0_H0, -R186.H0_H0 ;  /* 0x200000ffff04e231 */ /* 0x000fe200003409ba */
[----:B------:R-:W-:Y:S01]  /*18ee0*/  LOP3.LUT R2, R21, 0xff, RZ, 0xc0, !PT ;  /* 0x000000ff15027812 */ /* 0x000fe200078ec0ff */
[-C--:B------:R-:W-:Y:S01]  /*18ef0*/  FMUL.FTZ R169, R169, R7.reuse ;  /* 0x00000007a9a97220 */ /* 0x080fe20000410000 */
[----:B------:R-:W-:Y:S01]  /*18f00*/  PRMT R99, R187, 0x5410, R186 ;  /* 0x00005410bb637816 */ /* 0x000fe200000000ba */
[-C--:B------:R-:W-:Y:S01]  /*18f10*/  FMUL.FTZ R164, R164, R7.reuse ;  /* 0x00000007a4a47220 */ /* 0x080fe20000410000 */
[----:B------:R-:W-:Y:S01]  /*18f20*/  @!P1 PRMT R187, R27, 0x5410, RZ ;  /* 0x000054101bbb9816 */ /* 0x000fe200000000ff */
[----:B------:R-:W-:Y:S01]  /*18f30*/  IMAD.MOV.U32 R13, RZ, RZ, R215 ;  /* 0x000000ffff0d7224 */ /* 0x000fe200078e00d7 */
[----:B------:R-:W-:Y:S01]  /*18f40*/  ISETP.GE.U32.AND P1, PT, R98, R0, PT ;  /* 0x000000006200720c */ /* 0x000fe20003f26070 */
[-C--:B------:R-:W-:Y:S01]  /*18f50*/  FMUL.FTZ R165, R165, R7.reuse ;  /* 0x00000007a5a57220 */ /* 0x080fe20000410000 */
[----:B------:R-:W-:Y:S01]  /*18f60*/  SHF.R.U32.HI R0, RZ, 0x18, R5 ;  /* 0x00000018ff007819 */ /* 0x000fe20000011605 */
[-C--:B------:R-:W-:Y:S01]  /*18f70*/  FMUL.FTZ R160, R160, R7.reuse ;  /* 0x00000007a0a07220 */ /* 0x080fe20000410000 */
[----:B------:R-:W-:Y:S01]  /*18f80*/  ISETP.GE.U32.AND P3, PT, R98, R2, PT ;  /* 0x000000026200720c */ /* 0x000fe20003f66070 */
[-C--:B------:R-:W-:Y:S01]  /*18f90*/  FMUL.FTZ R161, R161, R7.reuse ;  /* 0x00000007a1a17220 */ /* 0x080fe20000410000 */
[----:B------:R-:W-:Y:S01]  /*18fa0*/  F2FP.BF16.PACK_AB R2, R124, R78 ;  /* 0x0000004e7c02723e */ /* 0x000fe200000010ff */
[----:B------:R-:W-:Y:S01]  /*18fb0*/  IMAD.MOV.U32 R47, RZ, RZ, R13 ;  /* 0x000000ffff2f7224 */ /* 0x000fe200078e000d */
[----:B------:R-:W-:Y:S01]  /*18fc0*/  @!P6 PRMT R186, R4, 0x5410, RZ ;  /* 0x0000541004bae816 */ /* 0x000fe200000000ff */
[----:B------:R-:W-:Y:S01]  /*18fd0*/  IMAD.MOV.U32 R63, RZ, RZ, R84 ;  /* 0x000000ffff3f7224 */ /* 0x000fe200078e0054 */
[----:B------:R-:W-:Y:S01]  /*18fe0*/  ISETP.GE.U32.AND P6, PT, R98, R0, PT ;  /* 0x000000006200720c */ /* 0x000fe20003fc6070 */
[----:B------:R-:W-:Y:S01]  /*18ff0*/  FADD.FTZ R13, R184, R28 ;  /* 0x0000001cb80d7221 */ /* 0x000fe20000010000 */
[----:B------:R-:W-:Y:S01]  /*19000*/  LOP3.LUT R0, R5, 0xffff, RZ, 0xc0, !PT ;  /* 0x0000ffff05007812 */ /* 0x000fe200078ec0ff */
[----:B------:R-:W-:Y:S01]  /*19010*/  IMAD.MOV.U32 R19, RZ, RZ, R49 ;  /* 0x000000ffff137224 */ /* 0x000fe200078e0031 */
[C---:B------:R-:W-:Y:S01]  /*19020*/  PRMT R184, R2.reuse, 0x7632, R184 ;  /* 0x0000763202b87816 */ /* 0x040fe200000000b8 */
[----:B------:R-:W-:Y:S01]  /*19030*/  IMAD.MOV.U32 R21, RZ, RZ, R48 ;  /* 0x000000ffff157224 */ /* 0x000fe200078e0030 */
[----:B------:R-:W-:Y:S01]  /*19040*/  SHF.R.U32.HI R0, RZ, 0x8, R0 ;  /* 0x00000008ff007819 */ /* 0x000fe20000011600 */
[----:B------:R-:W-:Y:S01]  /*19050*/  FMUL.FTZ R49, R45, R7 ;  /* 0x000000072d317220 */ /* 0x000fe20000410000 */
[----:B------:R-:W-:Y:S01]  /*19060*/  PRMT R185, R2, 0x7610, R185 ;  /* 0x0000761002b97816 */ /* 0x000fe200000000b9 */
[----:B------:R-:W-:Y:S01]  /*19070*/  IMAD.MOV.U32 R45, RZ, RZ, R63 ;  /* 0x000000ffff2d7224 */ /* 0x000fe200078e003f */
[----:B------:R-:W-:Y:S01]  /*19080*/  @!P5 HFMA2.BF16_V2 R10, -RZ.H0_H0, RZ.H0_H0, -R184.H0_H0 ;  /* 0x200000ffff0ad231 */ /* 0x000fe200003409b8 */
[----:B------:R-:W-:-:S02]  /*19090*/  IMAD.MOV.U32 R63, RZ, RZ, R62 ;  /* 0x000000ffff3f7224 */ /* 0x000fc400078e003e */
[----:B------:R-:W-:Y:S01]  /*190a0*/  IMAD.MOV.U32 R62, RZ, RZ, R59 ;  /* 0x000000ffff3e7224 */ /* 0x000fe200078e003b */
[----:B------:R-:W-:Y:S01]  /*190b0*/  LOP3.LUT R0, R0, 0xffff, RZ, 0xc0, !PT ;  /* 0x0000ffff00007812 */ /* 0x000fe200078ec0ff */
[----:B------:R-:W-:Y:S02]  /*190c0*/  IMAD.MOV.U32 R59, RZ, RZ, R21 ;  /* 0x000000ffff3b7224 */ /* 0x000fe400078e0015 */
[----:B------:R-:W-:Y:S01]  /*190d0*/  IMAD.MOV.U32 R21, RZ, RZ, R116 ;  /* 0x000000ffff157224 */ /* 0x000fe200078e0074 */
[----:B------:R-:W-:Y:S01]  /*190e0*/  @!P3 HFMA2.BF16_V2 R8, -RZ.H0_H0, RZ.H0_H0, -R185.H0_H0 ;  /* 0x200000ffff08b231 */ /* 0x000fe200003409b9 */
[----:B------:R-:W-:Y:S01]  /*190f0*/  IMAD.MOV.U32 R116, RZ, RZ, R97 ;  /* 0x000000ffff747224 */ /* 0x000fe200078e0061 */
[----:B------:R-:W-:Y:S01]  /*19100*/  PRMT R97, R185, 0x5410, R184 ;  /* 0x00005410b9617816 */ /* 0x000fe200000000b8 */
[----:B------:R-:W-:Y:S01]  /*19110*/  IMAD.MOV.U32 R46, RZ, RZ, R103 ;  /* 0x000000ffff2e7224 */ /* 0x000fe200078e0067 */
[----:B------:R-:W-:Y:S01]  /*19120*/  @!P5 PRMT R184, R10, 0x5410, RZ ;  /* 0x000054100ab8d816 */ /* 0x000fe200000000ff */
[----:B------:R-:W-:Y:S01]  /*19130*/  FMUL.FTZ R54, R42, R6 ;  /* 0x000000062a367220 */ /* 0x000fe20000410000 */
[----:B------:R-:W-:Y:S01]  /*19140*/  ISETP.GE.U32.AND P5, PT, R98, R0, PT ;  /* 0x000000006200720c */ /* 0x000fe20003fa6070 */
[-C--:B------:R-:W-:Y:S01]  /*19150*/  FMUL.FTZ R70, R58, R6.reuse ;  /* 0x000000063a467220 */ /* 0x080fe20000410000 */
[----:B------:R-:W-:Y:S01]  /*19160*/  MOV R58, R85 ;  /* 0x00000055003a7202 */ /* 0x000fe20000000f00 */
[----:B------:R-:W-:-:S02]  /*19170*/  FMUL.FTZ R103, R127, R6 ;  /* 0x000000067f677220 */ /* 0x000fc40000410000 */
[----:B------:R-:W-:Y:S02]  /*19180*/  IMAD.MOV.U32 R6, RZ, RZ, R65 ;  /* 0x000000ffff067224 */ /* 0x000fe400078e0041 */
[----:B------:R-:W-:Y:S01]  /*19190*/  FMUL.FTZ R84, R76, R7 ;  /* 0x000000074c547220 */ /* 0x000fe20000410000 */
[----:B------:R-:W-:Y:S01]  /*191a0*/  MOV R76, R118 ;  /* 0x00000076004c7202 */ /* 0x000fe20000000f00 */
[----:B------:R-:W-:Y:S01]  /*191b0*/  IMAD.MOV.U32 R127, RZ, RZ, R80 ;  /* 0x000000ffff7f7224 */ /* 0x000fe200078e0050 */
[----:B------:R-:W-:Y:S01]  /*191c0*/  MOV R65, R53 ;  /* 0x0000003500417202 */ /* 0x000fe20000000f00 */
[----:B------:R-:W-:Y:S01]  /*191d0*/  IMAD.MOV.U32 R215, RZ, RZ, R68 ;  /* 0x000000ffffd77224 */ /* 0x000fe200078e0044 */
[----:B------:R-:W-:Y:S01]  /*191e0*/  @!P3 PRMT R185, R8, 0x5410, RZ ;  /* 0x0000541008b9b816 */ /* 0x000fe200000000ff */
[----:B------:R-:W-:Y:S01]  /*191f0*/  IMAD.MOV.U32 R64, RZ, RZ, R52 ;  /* 0x000000ffff407224 */ /* 0x000fe200078e0034 */
[----:B------:R-:W-:Y:S01]  /*19200*/  @!P1 HFMA2.BF16_V2 R9, -RZ.H0_H0, RZ.H0_H0, -R183.H0_H0 ;  /* 0x200000ffff099231 */ /* 0x000fe200003409b7 */
        /* <DEDUP_REMOVED lines=22> */
[----:B------:R-:W-:Y:S02]  /*19370*/  IMAD.MOV.U32 R219, RZ, RZ, R6 ;  /* 0x000000ffffdb7224 */ /* 0x000fe400078e0006 */
[----:B------:R-:W-:Y:S02]  /*19380*/  FMUL.FTZ R101, R125, R7 ;  /* 0x000000077d657220 */ /* 0x000fe40000410000 */
[----:B------:R-:W-:Y:S02]  /*19390*/  IMAD.MOV.U32 R60, RZ, RZ, R58 ;  /* 0x000000ffff3c7224 */ /* 0x000fe400078e003a */
[----:B------:R-:W-:Y:S02]  /*193a0*/  IMAD.MOV.U32 R6, RZ, RZ, R30 ;  /* 0x000000ffff067224 */ /* 0x000fe400078e001e */
[----:B------:R-:W-:-:S02]  /*193b0*/  IMAD.MOV.U32 R7, RZ, RZ, R31 ;  /* 0x000000ffff077224 */ /* 0x000fc400078e001f */
[----:B------:R-:W-:Y:S01]  /*193c0*/  IMAD.WIDE.U32 R2, R17, -0x2daee0ad, RZ ;  /* 0xd2511f5311027825 */ /* 0x000fe200078e00ff */
[----:B------:R-:W-:Y:S01]  /*193d0*/  LOP3.LUT R0, R16, 0xff, RZ, 0xc0, !PT ;  /* 0x000000ff10007812 */ /* 0x000fe200078ec0ff */
[----:B------:R-:W-:Y:S02]  /*193e0*/  @!P5 HFMA2.BF16_V2 R11, -RZ.H0_H0, RZ.H0_H0, -R182.H0_H0 ;  /* 0x200000ffff0bd231 */ /* 0x000fe400003409b6 */
[----:B------:R-:W-:Y:S02]  /*193f0*/  FADD.FTZ R244, R137, R244 ;  /* 0x000000f489f47221 */ /* 0x000fe40000010000 */
[----:B------:R-:W-:Y:S01]  /*19400*/  IMAD.MOV.U32 R58, RZ, RZ, R19 ;  /* 0x000000ffff3a7224 */ /* 0x000fe200078e0013 */
[----:B------:R-:W-:Y:S01]  /*19410*/  PRMT R19, R183, 0x5410, R182 ;  /* 0x00005410b7137816 */ /* 0x000fe200000000b6 */
[----:B------:R-:W-:Y:S01]  /*19420*/  IMAD.MOV.U32 R8, RZ, RZ, R6 ;  /* 0x000000ffff087224 */ /* 0x000fe200078e0006 */
[----:B------:R-:W-:Y:S01]  /*19430*/  @!P1 PRMT R183, R9, 0x5410, RZ ;  /* 0x0000541009b79816 */ /* 0x000fe200000000ff */
[----:B------:R-:W-:Y:S01]  /*19440*/  IMAD.MOV.U32 R9, RZ, RZ, R7 ;  /* 0x000000ffff097224 */ /* 0x000fe200078e0007 */
[----:B------:R-:W-:-:S02]  /*19450*/  LOP3.LUT R4, R2, 0xff, RZ, 0xc0, !PT ;  /* 0x000000ff02047812 */ /* 0x000fc400078ec0ff */
[----:B------:R-:W-:Y:S01]  /*19460*/  MOV R56, R46 ;  /* 0x0000002e00387202 */ /* 0x000fe20000000f00 */
[----:B------:R-:W-:Y:S01]  /*19470*/  MUFU.EX2 R77, R225 ;  /* 0x000000e1004d7308 */ /* 0x000fe20000000800 */
[----:B------:R-:W-:Y:S01]  /*19480*/  LOP3.LUT R7, R2, 0xffff, RZ, 0xc0, !PT ;  /* 0x0000ffff02077812 */ /* 0x000fe200078ec0ff */
[----:B------:R-:W-:Y:S01]  /*19490*/  IMAD.MOV.U32 R27, RZ, RZ, R61 ;  /* 0x000000ffff1b7224 */ /* 0x000fe200078e003d */
[----:B------:R-:W-:Y:S01]  /*194a0*/  SHF.R.U32.HI R6, RZ, 0x10, R2 ;  /* 0x00000010ff067819 */ /* 0x000fe20000011602 */
[----:B------:R-:W-:Y:S01]  /*194b0*/  FADD.FTZ R10, R240, R214 ;  /* 0x000000d6f00a7221 */ /* 0x000fe20000010000 */
[----:B------:R-:W-:Y:S01]  /*194c0*/  SHF.R.U32.HI R5, RZ, 0x18, R2 ;  /* 0x00000018ff057819 */ /* 0x000fe20000011602 */
[----:B------:R-:W2:Y:S01]  /*194d0*/  LDL.LU.64 R30, [R1+0x128] ;  /* 0x00012800011e7983 */ /* 0x000ea20000300a00 */
[----:B------:R-:W-:Y:S02]  /*194e0*/  ISETP.GE.U32.AND P1, PT, R98, R0, PT ;  /* 0x000000006200720c */ /* 0x000fe40003f26070 */
[----:B------:R-:W-:-:S02]  /*194f0*/  SHF.R.U32.HI R2, RZ, 0x8, R18 ;  /* 0x00000008ff027819 */ /* 0x000fc40000011612 */
[----:B------:R-:W-:Y:S02]  /*19500*/  LOP3.LUT R0, R3, UR16, R12, 0x96, !PT ;  /* 0x0000001003007c12 */ /* 0x000fe4000f8e960c */
[----:B------:R-:W-:Y:S01]  /*19510*/  F2FP.BF16.PACK_AB R137, R137, R179 ;  /* 0x000000b38989723e */ /* 0x000fe200000010ff */
[----:B------:R-:W-:Y:S01]  /*19520*/  MUFU.EX2 R3, R220 ;  /* 0x000000dc00037308 */ /* 0x000fe20000000800 */
[----:B------:R-:W-:Y:S02]  /*19530*/  LOP3.LUT R2, R2, 0xffff, RZ, 0xc0, !PT ;  /* 0x0000ffff02027812 */ /* 0x000fe400078ec0ff */
[----:B------:R-:W-:-:S05]  /*19540*/  PRMT R180, R137, 0x7632, R180 ;  /* 0x0000763289b47816 */ /* 0x000fca00000000b4 */
[----:B------:R1:W3:Y:S01]  /*19550*/  MUFU.EX2 R12, R221 ;  /* 0x000000dd000c7308 */ /* 0x0002e20000000800 */
[----:B------:R-:W-:Y:S02]  /*19560*/  @!P5 PRMT R182, R11, 0x5410, RZ ;  /* 0x000054100bb6d816 */ /* 0x000fe400000000ff */
[----:B------:R-:W-:Y:S02]  /*19570*/  ISETP.GE.U32.AND P5, PT, R98, R2, PT ;  /* 0x000000026200720c */ /* 0x000fe40003fa6070 */
[----:B------:R-:W-:Y:S01]  /*19580*/  SHF.R.U32.HI R2, RZ, 0x10, R0 ;  /* 0x00000010ff027819 */ /* 0x000fe20000011600 */
[----:B------:R-:W-:Y:S01]  /*19590*/  @!P6 HFMA2.BF16_V2 R15, -RZ.H0_H0, RZ.H0_H0, -R180.H0_H0 ;  /* 0x200000ffff0fe231 */ /* 0x000fe200003409b4 */
[----:B------:R-:W-:Y:S02]  /*195a0*/  PRMT R181, R137, 0x7610, R181 ;  /* 0x0000761089b57816 */ /* 0x000fe400000000b5 */
[----:B------:R-:W-:Y:S01]  /*195b0*/  LOP3.LUT R2, R2, 0xff, RZ, 0xc0, !PT ;  /* 0x000000ff02027812 */ /* 0x000fe200078ec0ff */
[----:B------:R-:W-:Y:S01]  /*195c0*/  MUFU.EX2 R11, R217 ;  /* 0x000000d9000b7308 */ /* 0x000fe20000000800 */
[----:B------:R-:W-:-:S02]  /*195d0*/  PRMT R16, R181, 0x5410, R180 ;  /* 0x00005410b5107816 */ /* 0x000fc400000000b4 */
[----:B------:R-:W-:Y:S01]  /*195e0*/  @!P6 PRMT R180, R15, 0x5410, RZ ;  /* 0x000054100fb4e816 */ /* 0x000fe200000000ff */
[----:B-1----:R-:W-:Y:S01]  /*195f0*/  IMAD.MOV.U32 R221, RZ, RZ, R9 ;  /* 0x000000ffffdd7224 */ /* 0x002fe200078e0009 */
[----:B------:R-:W-:-:S03]  /*19600*/  ISETP.GE.U32.AND P6, PT, R98, R2, PT ;  /* 0x000000026200720c */ /* 0x000fc60003fc6070 */
[----:B------:R-:W1:Y:S01]  /*19610*/  MUFU.EX2 R9, R216 ;  /* 0x000000d800097308 */ /* 0x000e620000000800 */
[----:B---3--:R-:W-:-:S04]  /*19620*/  F2FP.BF16.PACK_AB R2, R12, R3 ;  /* 0x000000030c02723e */ /* 0x008fc800000010ff */
[C---:B------:R-:W-:Y:S02]  /*19630*/  PRMT R179, R2.reuse, 0x7610, R179 ;  /* 0x0000761002b37816 */ /* 0x040fe400000000b3 */
[----:B------:R-:W-:-:S03]  /*19640*/  PRMT R178, R2, 0x7632, R178 ;  /* 0x0000763202b27816 */ /* 0x000fc600000000b2 */
[----:B------:R-:W-:Y:S01]  /*19650*/  @!P2 HFMA2.BF16_V2 R20, -RZ.H0_H0, RZ.H0_H0, -R179.H0_H0 ;  /* 0x200000ffff14a231 */ /* 0x000fe200003409b3 */
[----:B------:R-:W-:Y:S01]  /*19660*/  LOP3.LUT R2, R0, 0xff, RZ, 0xc0, !PT ;  /* 0x000000ff00027812 */ /* 0x000fe200078ec0ff */
[----:B------:R-:W-:Y:S01]  /*19670*/  IMAD.MOV.U32 R46, RZ, RZ, R236 ;  /* 0x000000ffff2e7224 */ /* 0x000fe200078e00ec */
[----:B------:R-:W-:Y:S01]  /*19680*/  MOV R220, R8 ;  /* 0x0000000800dc7202 */ /* 0x000fe20000000f00 */
[----:B------:R-:W-:Y:S01]  /*19690*/  IMAD.MOV.U32 R236, RZ, RZ, R131 ;  /* 0x000000ffffec7224 */ /* 0x000fe200078e0083 */
[----:B------:R-:W-:Y:S01]  /*196a0*/  PRMT R15, R179, 0x5410, R178 ;  /* 0x00005410b30f7816 */ /* 0x000fe200000000b2 */
[----:B------:R-:W-:Y:S01]  /*196b0*/  FADD.FTZ R8, R3, R241 ;  /* 0x000000f103087221 */ /* 0x000fe20000010000 */
[----:B------:R-:W-:Y:S01]  /*196c0*/  @!P2 PRMT R179, R20, 0x5410, RZ ;  /* 0x0000541014b3a816 */ /* 0x000fe200000000ff */
[----:B------:R-:W3:Y:S01]  /*196d0*/  MUFU.EX2 R131, R224 ;  /* 0x000000e000837308 */ /* 0x000ee20000000800 */
[----:B-1----:R-:W-:Y:S02]  /*196e0*/  F2FP.BF16.PACK_AB R3, R11, R9 ;  /* 0x000000090b03723e */ /* 0x002fe400000010ff */
[----:B------:R-:W-:-:S02]  /*196f0*/  ISETP.GE.U32.AND P2, PT, R98, R2, PT ;  /* 0x000000026200720c */ /* 0x000fc40003f46070 */
[----:B------:R-:W-:Y:S02]  /*19700*/  SHF.R.U32.HI R2, RZ, 0x18, R0 ;  /* 0x00000018ff027819 */ /* 0x000fe40000011600 */
[----:B------:R-:W-:Y:S02]  /*19710*/  LOP3.LUT R0, R0, 0xffff, RZ, 0xc0, !PT ;  /* 0x0000ffff00007812 */ /* 0x000fe400078ec0ff */
[C---:B------:R-:W-:Y:S02]  /*19720*/  PRMT R176, R3.reuse, 0x7632, R176 ;  /* 0x0000763203b07816 */ /* 0x040fe400000000b0 */
[----:B------:R-:W-:Y:S02]  /*19730*/  SHF.R.U32.HI R0, RZ, 0x8, R0 ;  /* 0x00000008ff007819 */ /* 0x000fe40000011600 */
[----:B------:R-:W-:Y:S01]  /*19740*/  PRMT R177, R3, 0x7610, R177 ;  /* 0x0000761003b17816 */ /* 0x000fe200000000b1 */
[----:B------:R-:W-:Y:S01]  /*19750*/  @!P3 HFMA2.BF16_V2 R26, -RZ.H0_H0, RZ.H0_H0, -R176.H0_H0 ;  /* 0x200000ffff1ab231 */ /* 0x000fe200003409b0 */
[----:B------:R-:W-:-:S02]  /*19760*/  LOP3.LUT R0, R0, 0xffff, RZ, 0xc0, !PT ;  /* 0x0000ffff00007812 */ /* 0x000fc400078ec0ff */
[----:B------:R-:W-:Y:S02]  /*19770*/  PRMT R20, R177, 0x5410, R176 ;  /* 0x00005410b1147816 */ /* 0x000fe400000000b0 */
[----:B------:R-:W-:Y:S02]  /*19780*/  @!P3 PRMT R176, R26, 0x5410, RZ ;  /* 0x000054101ab0b816 */ /* 0x000fe400000000ff */
[----:B------:R-:W-:Y:S02]  /*19790*/  ISETP.GE.U32.AND P3, PT, R98, R0, PT ;  /* 0x000000006200720c */ /* 0x000fe40003f66070 */
[----:B---3--:R-:W-:Y:S01]  /*197a0*/  F2FP.BF16.PACK_AB R0, R77, R131 ;  /* 0x000000834d00723e */ /* 0x008fe200000010ff */
[----:B------:R-:W-:Y:S01]  /*197b0*/  IMAD.MOV.U32 R61, RZ, RZ, R60 ;  /* 0x000000ffff3d7224 */ /* 0x000fe200078e003c */
[----:B------:R-:W-:Y:S02]  /*197c0*/  MOV R125, R219 ;  /* 0x000000db007d7202 */ /* 0x000fe40000000f00 */
[----:B------:R-:W-:Y:S01]  /*197d0*/  PRMT R175, R0, 0x7610, R175 ;  /* 0x0000761000af7816 */ /* 0x000fe200000000af */
[----:B------:R-:W-:-:S02]  /*197e0*/  IMAD.MOV.U32 R60, RZ, RZ, R45 ;  /* 0x000000ffff3c7224 */ /* 0x000fc400078e002d */
[----:B------:R-:W-:Y:S01]  /*197f0*/  IMAD.MOV.U32 R219, RZ, RZ, R79 ;  /* 0x000000ffffdb7224 */ /* 0x000fe200078e004f */
[----:B------:R-:W-:Y:S01]  /*19800*/  MOV R79, R247 ;  /* 0x000000f7004f7202 */ /* 0x000fe20000000f00 */
[----:B------:R-:W-:Y:S01]  /*19810*/  IMAD.MOV.U32 R45, RZ, RZ, R252 ;  /* 0x000000ffff2d7224 */ /* 0x000fe200078e00fc */
[----:B------:R-:W-:Y:S01]  /*19820*/  @!P2 HFMA2.BF16_V2 R29, -RZ.H0_H0, RZ.H0_H0, -R175.H0_H0 ;  /* 0x200000ffff1da231 */ /* 0x000fe200003409af */
[----:B------:R-:W-:Y:S01]  /*19830*/  MUFU.EX2 R252, R222 ;  /* 0x000000de00fc7308 */ /* 0x000fe20000000800 */
[----:B------:R-:W-:Y:S01]  /*19840*/  PRMT R174, R0, 0x7632, R174 ;  /* 0x0000763200ae7816 */ /* 0x000fe200000000ae */
[----:B------:R-:W-:Y:S01]  /*19850*/  IMAD.MOV.U32 R18, RZ, RZ, R67 ;  /* 0x000000ffff127224 */ /* 0x000fe200078e0043 */
[----:B------:R-:W-:Y:S01]  /*19860*/  LOP3.LUT R0, R6, 0xff, RZ, 0xc0, !PT ;  /* 0x000000ff06007812 */ /* 0x000fe200078ec0ff */
[----:B------:R-:W-:-:S04]  /*19870*/  FADD.FTZ R3, R9, R244 ;  /* 0x000000f409037221 */ /* 0x000fc80000010000 */
[----:B------:R-:W1:Y:S01]  /*19880*/  MUFU.EX2 R247, R223 ;  /* 0x000000df00f77308 */ /* 0x000e620000000800 */
[----:B------:R-:W-:Y:S02]  /*19890*/  PRMT R67, R175, 0x5410, R174 ;  /* 0x00005410af437816 */ /* 0x000fe400000000ae */
[----:B------:R-:W-:Y:S02]  /*198a0*/  @!P2 PRMT R175, R29, 0x5410, RZ ;  /* 0x000054101dafa816 */ /* 0x000fe400000000ff */
[----:B------:R-:W-:-:S03]  /*198b0*/  ISETP.GE.U32.AND P2, PT, R98, R0, PT ;  /* 0x000000006200720c */ /* 0x000fc60003f46070 */
[----:B------:R-:W-:Y:S01]  /*198c0*/  MUFU.EX2 R241, R227 ;  /* 0x000000e300f17308 */ /* 0x000fe20000000800 */
[----:B------:R-:W-:Y:S01]  /*198d0*/  SHF.R.U32.HI R0, RZ, 0x8, R7 ;  /* 0x00000008ff007819 */ /* 0x000fe20000011607 */
[----:B------:R-:W-:-:S06]  /*198e0*/  @!P3 HFMA2.BF16_V2 R36, -RZ.H0_H0, RZ.H0_H0, -R174.H0_H0 ;  /* 0x200000ffff24b231 */ /* 0x000fcc00003409ae */
[----:B------:R-:W3:Y:S01]  /*198f0*/  MUFU.EX2 R244, R229 ;  /* 0x000000e500f47308 */ /* 0x000ee20000000800 */
[----:B------:R-:W-:Y:S02]  /*19900*/  LOP3.LUT R0, R0, 0xffff, RZ, 0xc0, !PT ;  /* 0x0000ffff00007812 */ /* 0x000fe400078ec0ff */
[----:B------:R-:W-:Y:S02]  /*19910*/  @!P3 PRMT R174, R36, 0x5410, RZ ;  /* 0x0000541024aeb816 */ /* 0x000fe400000000ff */
[----:B------:R-:W-:Y:S02]  /*19920*/  ISETP.GE.U32.AND P3, PT, R98, R0, PT ;  /* 0x000000006200720c */ /* 0x000fe40003f66070 */
[----:B-1----:R-:W-:Y:S01]  /*19930*/  F2FP.BF16.PACK_AB R0, R247, R252 ;  /* 0x000000fcf700723e */ /* 0x002fe200000010ff */
[----:B------:R-:W-:Y:S02]  /*19940*/  FADD.FTZ R10, R173, R10 ;  /* 0x0000000aad0a7221 */ /* 0x000fe40000010000 */
[----:B------:R-:W-:Y:S01]  /*19950*/  IMAD.MOV.U32 R217, RZ, RZ, R65 ;  /* 0x000000ffffd97224 */ /* 0x000fe200078e0041 */
[----:B------:R-:W-:-:S02]  /*19960*/  PRMT R173, R0, 0x7610, R173 ;  /* 0x0000761000ad7816 */ /* 0x000fc400000000ad */
[----:B------:R-:W-:Y:S02]  /*19970*/  PRMT R172, R0, 0x7632, R172 ;  /* 0x0000763200ac7816 */ /* 0x000fe400000000ac */
[----:B---3--:R-:W-:-:S04]  /*19980*/  F2FP.BF16.PACK_AB R0, R244, R241 ;  /* 0x000000f1f400723e */ /* 0x008fc800000010ff */
[C---:B------:R-:W-:Y:S02]  /*19990*/  PRMT R137, R0.reuse, 0x7610, R137 ;  /* 0x0000761000897816 */ /* 0x040fe40000000089 */
[----:B------:R-:W-:Y:S02]  /*199a0*/  PRMT R136, R0, 0x7632, R136 ;  /* 0x0000763200887816 */ /* 0x000fe40000000088 */
[----:B------:R-:W-:Y:S02]  /*199b0*/  LOP3.LUT R0, R217, UR34, R246, 0x96, !PT ;  /* 0x00000022d9007c12 */ /* 0x000fe4000f8e96f6 */
[----:B------:R-:W3:Y:S01]  /*199c0*/  LDL.LU R217, [R1+0xd8] ;  /* 0x0000d80001d97983 */ /* 0x000ee20000300800 */
[----:B------:R-:W-:Y:S02]  /*199d0*/  IMAD.MOV.U32 R17, RZ, RZ, R218 ;  /* 0x000000ffff117224 */ /* 0x000fe400078e00da */
[----:B------:R-:W-:Y:S02]  /*199e0*/  IMAD.MOV.U32 R28, RZ, RZ, R76 ;  /* 0x000000ffff1c7224 */ /* 0x000fe400078e004c */
[----:B------:R-:W-:Y:S01]  /*199f0*/  IMAD.MOV.U32 R218, RZ, RZ, R127 ;  /* 0x000000ffffda7224 */ /* 0x000fe200078e007f */
[----:B------:R-:W-:Y:S01]  /*19a00*/  MUFU.EX2 R76, R228 ;  /* 0x000000e4004c7308 */ /* 0x000fe20000000800 */
[----:B------:R-:W-:-:S07]  /*19a10*/  @!P4 HFMA2.BF16_V2 R14, -RZ.H0_H0, RZ.H0_H0, -R181.H0_H0 ;  /* 0x200000ffff0ec231 */ /* 0x000fce00003409b5 */
[----:B------:R-:W1:Y:S01]  /*19a20*/  MUFU.EX2 R127, R230 ;  /* 0x000000e6007f7308 */ /* 0x000e620000000800 */
[----:B------:R-:W-:Y:S01]  /*19a30*/  @!P1 HFMA2.BF16_V2 R23, -RZ.H0_H0, RZ.H0_H0, -R177.H0_H0 ;  /* 0x200000ffff179231 */ /* 0x000fe200003409b1 */
[----:B------:R-:W-:Y:S01]  /*19a40*/  @!P4 PRMT R181, R14, 0x5410, RZ ;  /* 0x000054100eb5c816 */ /* 0x000fe200000000ff */
[----:B------:R-:W-:Y:S01]  /*19a50*/  @!P5 HFMA2.BF16_V2 R22, -RZ.H0_H0, RZ.H0_H0, -R178.H0_H0 ;  /* 0x200000ffff16d231 */ /* 0x000fe200003409b2 */
[----:B------:R-:W-:Y:S01]  /*19a60*/  ISETP.GE.U32.AND P4, PT, R98, R4, PT ;  /* 0x000000046200720c */ /* 0x000fe20003f86070 */
[----:B------:R-:W-:Y:S02]  /*19a70*/  FADD.FTZ R4, R138, R13 ;  /* 0x0000000d8a047221 */ /* 0x000fe40000010000 */
[----:B------:R-:W-:Y:S01]  /*19a80*/  IMAD.MOV.U32 R216, RZ, RZ, R64 ;  /* 0x000000ffffd87224 */ /* 0x000fe200078e0040 */
[----:B------:R-:W-:Y:S01]  /*19a90*/  @!P1 PRMT R177, R23, 0x5410, RZ ;  /* 0x0000541017b19816 */ /* 0x000fe200000000ff */
[----:B------:R-:W-:Y:S01]  /*19aa0*/  IMAD.MOV.U32 R23, RZ, RZ, R221 ;  /* 0x000000ffff177224 */ /* 0x000fe200078e00dd */
[----:B------:R-:W-:Y:S01]  /*19ab0*/  @!P5 PRMT R178, R22, 0x5410, RZ ;  /* 0x0000541016b2d816 */ /* 0x000fe200000000ff */
[----:B------:R-:W-:Y:S01]  /*19ac0*/  IMAD.MOV.U32 R221, RZ, RZ, R215 ;  /* 0x000000ffffdd7224 */ /* 0x000fe200078e00d7 */
[----:B------:R-:W-:Y:S01]  /*19ad0*/  ISETP.GE.U32.AND P5, PT, R98, R2, PT ;  /* 0x000000026200720c */ /* 0x000fe20003fa6070 */
[----:B------:R-:W-:Y:S01]  /*19ae0*/  FADD.FTZ R240, R239, R4 ;  /* 0x00000004eff07221 */ /* 0x000fe20000010000 */
[----:B------:R-:W-:Y:S01]  /*19af0*/  LOP3.LUT R4, R243, UR12, R216, 0x96, !PT ;  /* 0x0000000cf3047c12 */ /* 0x000fe2000f8e96d8 */
[----:B------:R-:W-:Y:S01]  /*19b00*/  FADD.FTZ R215, R12, R8 ;  /* 0x000000080cd77221 */ /* 0x000fe20000010000 */
[----:B-1----:R-:W-:Y:S01]  /*19b10*/  F2FP.BF16.PACK_AB R2, R127, R76 ;  /* 0x0000004c7f02723e */ /* 0x002fe200000010ff */
[----:B------:R-:W-:-:S02]  /*19b20*/  IMAD.MOV.U32 R22, RZ, RZ, R220 ;  /* 0x000000ffff167224 */ /* 0x000fc400078e00dc */
[----:B------:R-:W-:Y:S01]  /*19b30*/  IMAD.WIDE.U32 R8, R0, -0x326172a9, RZ ;  /* 0xcd9e8d5700087825 */ /* 0x000fe200078e00ff */
[C---:B------:R-:W-:Y:S02]  /*19b40*/  PRMT R139, R2.reuse, 0x7610, R139 ;  /* 0x00007610028b7816 */ /* 0x040fe4000000008b */
[----:B------:R-:W-:Y:S01]  /*19b50*/  PRMT R138, R2, 0x7632, R138 ;  /* 0x00007632028a7816 */ /* 0x000fe2000000008a */
[----:B------:R-:W-:Y:S01]  /*19b60*/  IMAD.WIDE.U32 R6, R4, -0x326172a9, RZ ;  /* 0xcd9e8d5704067825 */ /* 0x000fe200078e00ff */
[----:B------:R-:W-:-:S03]  /*19b70*/  LOP3.LUT R2, R9, UR13, R22, 0x96, !PT ;  /* 0x0000000d09027c12 */ /* 0x000fc6000f8e9616 */
[----:B------:R-:W-:Y:S01]  /*19b80*/  FADD.FTZ R214, R11, R3 ;  /* 0x000000030bd67221 */ /* 0x000fe20000010000 */
[----:B------:R-:W-:Y:S01]  /*19b90*/  LOP3.LUT R0, R7, UR11, R8, 0x96, !PT ;  /* 0x0000000b07007c12 */ /* 0x000fe2000f8e9608 */
[----:B------:R-:W-:Y:S01]  /*19ba0*/  IMAD.WIDE.U32 R2, R2, -0x2daee0ad, RZ ;  /* 0xd2511f5302027825 */ /* 0x000fe200078e00ff */
[----:B------:R-:W-:-:S03]  /*19bb0*/  ISETP.GE.U32.AND P1, PT, R98, R5, PT ;  /* 0x000000056200720c */ /* 0x000fc60003f26070 */
        /* <DEDUP_REMOVED lines=12> */
[----:B------:R-:W-:Y:S02]  /*19c80*/  SHF.R.U32.HI R3, RZ, 0x8, R2 ;  /* 0x00000008ff037819 */ /* 0x000fe40000011602 */
[----:B------:R-:W-:Y:S02]  /*19c90*/  LOP3.LUT R2, R0, 0xff, RZ, 0xc0, !PT ;  /* 0x000000ff00027812 */ /* 0x000fe400078ec0ff */
[----:B------:R-:W-:Y:S02]  /*19ca0*/  PRMT R98, R98, 0x7054, R98 ;  /* 0x0000705462627816 */ /* 0x000fe40000000062 */
[----:B------:R-:W-:-:S05]  /*19cb0*/  PRMT R2, R2, 0x5410, R3 ;  /* 0x0000541002027816 */ /* 0x000fca0000000003 */
[----:B------:R-:W-:-:S05]  /*19cc0*/  HSET2.LE.AND R2, R2, R98, PT ;  /* 0x0000006202027233 */ /* 0x000fca0003803000 */
[----:B------:R-:W-:Y:S02]  /*19cd0*/  LOP3.LUT R8, R2, R231, RZ, 0xc0, !PT ;  /* 0x000000e702087212 */ /* 0x000fe400078ec0ff */
[--C-:B------:R-:W-:Y:S02]  /*19ce0*/  SHF.R.U32.HI R2, RZ, 0x10, R0.reuse ;  /* 0x00000010ff027819 */ /* 0x100fe40000011600 */
[----:B------:R-:W-:Y:S02]  /*19cf0*/  SHF.R.U32.HI R0, RZ, 0x18, R0 ;  /* 0x00000018ff007819 */ /* 0x000fe40000011600 */
[----:B------:R-:W-:Y:S01]  /*19d00*/  LOP3.LUT R2, R2, 0xff, RZ, 0xc0, !PT ;  /* 0x000000ff02027812 */ /* 0x000fe200078ec0ff */
[----:B------:R-:W-:Y:S01]  /*19d10*/  IMAD.MOV.U32 R216, RZ, RZ, R221 ;  /* 0x000000ffffd87224 */ /* 0x000fe200078e00dd */
[----:B------:R-:W-:Y:S01]  /*19d20*/  MOV R221, R18 ;  /* 0x0000001200dd7202 */ /* 0x000fe20000000f00 */
[----:B------:R-:W-:Y:S01]  /*19d30*/  IMAD.MOV.U32 R18, RZ, RZ, R27 ;  /* 0x000000ffff127224 */ /* 0x000fe200078e001b */
[----:B------:R-:W-:Y:S01]  /*19d40*/  PRMT R2, R2, 0x5410, R0 ;  /* 0x0000541002027816 */ /* 0x000fe20000000000 */
[----:B------:R-:W-:-:S04]  /*19d50*/  IMAD.WIDE.U32 R26, R7, -0x2daee0ad, RZ ;  /* 0xd2511f53071a7825 */ /* 0x000fc800078e00ff */
[----:B------:R-:W-:Y:S01]  /*19d60*/  HSET2.LE.AND R2, R2, R98, PT ;  /* 0x0000006202027233 */ /* 0x000fe20003803000 */
[----:B------:R-:W-:-:S04]  /*19d70*/  LOP3.LUT R0, R27, UR16, R6, 0x96, !PT ;  /* 0x000000101b007c12 */ /* 0x000fc8000f8e9606 */
[----:B------:R-:W-:Y:S02]  /*19d80*/  LOP3.LUT R9, R2, R226, RZ, 0xc0, !PT ;  /* 0x000000e202097212 */ /* 0x000fe400078ec0ff */
[C---:B------:R-:W-:Y:S01]  /*19d90*/  LOP3.LUT R2, R0.reuse, 0xffff, RZ, 0xc0, !PT ;  /* 0x0000ffff00027812 */ /* 0x040fe200078ec0ff */
[----:B------:R-:W-:Y:S02]  /*19da0*/  IMAD.MOV.U32 R14, RZ, RZ, R17 ;  /* 0x000000ffff0e7224 */ /* 0x000fe400078e0011 */
[----:B------:R-:W-:Y:S01]  /*19db0*/  IMAD.MOV.U32 R17, RZ, RZ, R119 ;  /* 0x000000ffff117224 */ /* 0x000fe200078e0077 */
[----:B------:R-:W-:Y:S01]  /*19dc0*/  SHF.R.U32.HI R3, RZ, 0x8, R2 ;  /* 0x00000008ff037819 */ /* 0x000fe20000011602 */
[----:B------:R-:W-:Y:S01]  /*19dd0*/  IMAD.MOV.U32 R119, RZ, RZ, R117 ;  /* 0x000000ffff777224 */ /* 0x000fe200078e0075 */
[----:B------:R-:W-:Y:S01]  /*19de0*/  LOP3.LUT R2, R0, 0xff, RZ, 0xc0, !PT ;  /* 0x000000ff00027812 */ /* 0x000fe200078ec0ff */
[----:B------:R-:W-:Y:S02]  /*19df0*/  IMAD.MOV.U32 R117, RZ, RZ, R213 ;  /* 0x000000ffff757224 */ /* 0x000fe400078e00d5 */
[----:B------:R-:W-:Y:S01]  /*19e00*/  FADD.FTZ R213, R245, R10 ;  /* 0x0000000af5d57221 */ /* 0x000fe20000010000 */
[----:B------:R-:W-:-:S02]  /*19e10*/  PRMT R10, R2, 0x5410, R3 ;  /* 0x00005410020a7816 */ /* 0x000fc40000000003 */
[--C-:B------:R-:W-:Y:S02]  /*19e20*/  SHF.R.U32.HI R3, RZ, 0x10, R0.reuse ;  /* 0x00000010ff037819 */ /* 0x100fe40000011600 */
[----:B------:R-:W-:Y:S02]  /*19e30*/  SHF.R.U32.HI R2, RZ, 0x18, R0 ;  /* 0x00000018ff027819 */ /* 0x000fe40000011600 */
[----:B------:R-:W-:-:S04]  /*19e40*/  LOP3.LUT R0, R3, 0xff, RZ, 0xc0, !PT ;  /* 0x000000ff03007812 */ /* 0x000fc800078ec0ff */
[----:B------:R-:W-:Y:S01]  /*19e50*/  PRMT R12, R0, 0x5410, R2 ;  /* 0x00005410000c7816 */ /* 0x000fe20000000002 */
[----:B---3--:R-:W-:Y:S02]  /*19e60*/  IMAD.WIDE.U32 R2, R217, -0x326172a9, RZ ;  /* 0xcd9e8d57d9027825 */ /* 0x008fe400078e00ff */
[----:B------:R-:W3:Y:S03]  /*19e70*/  LDL R217, [R1+0xd4] ;  /* 0x0000d40001d97983 */ /* 0x000ee60000100800 */
[----:B------:R-:W-:Y:S01]  /*19e80*/  LOP3.LUT R11, R23, UR14, R2, 0x96, !PT ;  /* 0x0000000e170b7c12 */ /* 0x000fe2000f8e9602 */
[----:B------:R-:W-:Y:S01]  /*19e90*/  IMAD.MOV.U32 R223, RZ, RZ, R28 ;  /* 0x000000ffffdf7224 */ /* 0x000fe200078e001c */
[----:B------:R-:W-:Y:S01]  /*19ea0*/  MOV R230, R129 ;  /* 0x0000008100e67202 */ /* 0x000fe20000000f00 */
[----:B------:R-:W-:Y:S02]  /*19eb0*/  @!P6 HFMA2.BF16_V2 R40, -RZ.H0_H0, RZ.H0_H0, -R173.H0_H0 ;  /* 0x200000ffff28e231 */ /* 0x000fe400003409ad */
[----:B------:R-:W-:-:S02]  /*19ec0*/  @!P4 HFMA2.BF16_V2 R43, -RZ.H0_H0, RZ.H0_H0, -R139.H0_H0 ;  /* 0x200000ffff2bc231 */ /* 0x000fc4000034098b */
[----:B------:R-:W-:Y:S02]  /*19ed0*/  @!P2 HFMA2.BF16_V2 R42, -RZ.H0_H0, RZ.H0_H0, -R137.H0_H0 ;  /* 0x200000ffff2aa231 */ /* 0x000fe40000340989 */
[----:B------:R-:W-:Y:S01]  /*19ee0*/  @!P1 HFMA2.BF16_V2 R41, -RZ.H0_H0, RZ.H0_H0, -R136.H0_H0 ;  /* 0x200000ffff299231 */ /* 0x000fe20000340988 */
[----:B------:R-:W-:Y:S01]  /*19ef0*/  IMAD.MOV.U32 R220, RZ, RZ, R66 ;  /* 0x000000ffffdc7224 */ /* 0x000fe200078e0042 */
[----:B------:R-:W-:Y:S01]  /*19f00*/  PRMT R66, R173, 0x5410, R172 ;  /* 0x00005410ad427816 */ /* 0x000fe200000000ac */
[----:B------:R-:W-:Y:S01]  /*19f10*/  IMAD.MOV.U32 R239, RZ, RZ, R210 ;  /* 0x000000ffffef7224 */ /* 0x000fe200078e00d2 */
[----:B------:R-:W-:Y:S01]  /*19f20*/  PRMT R64, R139, 0x5410, R138 ;  /* 0x000054108b407816 */ /* 0x000fe2000000008a */
[----:B------:R-:W-:Y:S01]  /*19f30*/  IMAD.MOV.U32 R222, RZ, RZ, R21 ;  /* 0x000000ffffde7224 */ /* 0x000fe200078e0015 */
[----:B------:R-:W-:Y:S01]  /*19f40*/  PRMT R65, R137, 0x5410, R136 ;  /* 0x0000541089417816 */ /* 0x000fe20000000088 */
[----:B------:R-:W-:Y:S01]  /*19f50*/  IMAD.MOV.U32 R228, RZ, RZ, R17 ;  /* 0x000000ffffe47224 */ /* 0x000fe200078e0011 */
[----:B------:R-:W-:Y:S01]  /*19f60*/  @!P6 PRMT R173, R40, 0x5410, RZ ;  /* 0x0000541028ade816 */ /* 0x000fe200000000ff */
[----:B------:R-:W-:Y:S01]  /*19f70*/  IMAD.MOV.U32 R229, RZ, RZ, R212 ;  /* 0x000000ffffe57224 */ /* 0x000fe200078e00d4 */
[----:B------:R-:W-:Y:S01]  /*19f80*/  @!P4 PRMT R139, R43, 0x5410, RZ ;  /* 0x000054102b8bc816 */ /* 0x000fe200000000ff */
[----:B------:R1:W5:Y:S01]  /*19f90*/  LDL.LU R212, [R1+0x120] ;  /* 0x0001200001d47983 */ /* 0x0003620000300800 */
[----:B------:R-:W-:-:S02]  /*19fa0*/  @!P2 PRMT R137, R42, 0x5410, RZ ;  /* 0x000054102a89a816 */ /* 0x000fc400000000ff */
[----:B------:R-:W-:Y:S01]  /*19fb0*/  @!P1 PRMT R136, R41, 0x5410, RZ ;  /* 0x0000541029889816 */ /* 0x000fe200000000ff */
[----:B------:R-:W-:Y:S02]  /*19fc0*/  IMAD.MOV.U32 R227, RZ, RZ, R211 ;  /* 0x000000ffffe37224 */ /* 0x000fe400078e00d3 */
[----:B------:R1:W5:Y:S01]  /*19fd0*/  LDL.LU R211, [R1+0x11c] ;  /* 0x00011c0001d37983 */ /* 0x0003620000300800 */
[----:B------:R-:W-:Y:S01]  /*19fe0*/  MOV R243, R228 ;  /* 0x000000e400f37202 */ /* 0x000fe20000000f00 */
[----:B------:R-:W-:Y:S02]  /*19ff0*/  IMAD.MOV.U32 R228, RZ, RZ, R207 ;  /* 0x000000ffffe47224 */ /* 0x000fe400078e00cf */
[----:B------:R1:W5:Y:S01]  /*1a000*/  LDL.LU R210, [R1+0x118] ;  /* 0x0001180001d27983 */ /* 0x0003620000300800 */
[----:B------:R-:W-:Y:S02]  /*1a010*/  IMAD.MOV.U32 R231, RZ, RZ, R200 ;  /* 0x000000ffffe77224 */ /* 0x000fe400078e00c8 */
[----:B------:R-:W-:Y:S01]  /*1a020*/  IMAD.MOV.U32 R225, RZ, RZ, R18 ;  /* 0x000000ffffe17224 */ /* 0x000fe200078e0012 */
[----:B---3--:R-:W-:-:S05]  /*1a030*/  LOP3.LUT R0, R3, R217, RZ, 0x3c, !PT ;  /* 0x000000d903007212 */ /* 0x008fca00078e3cff */
[----:B------:R-:W-:-:S05]  /*1a040*/  IMAD.WIDE.U32 R6, R0, -0x2daee0ad, RZ ;  /* 0xd2511f5300067825 */ /* 0x000fca00078e00ff */
[----:B------:R-:W-:Y:S01]  /*1a050*/  LOP3.LUT R2, R7, UR34, R246, 0x96, !PT ;  /* 0x0000002207027c12 */ /* 0x000fe2000f8e96f6 */
[----:B------:R-:W-:Y:S01]  /*1a060*/  IMAD.MOV.U32 R217, RZ, RZ, R216 ;  /* 0x000000ffffd97224 */ /* 0x000fe200078e00d8 */
[----:B------:R-:W-:-:S03]  /*1a070*/  HSET2.LE.AND R0, R10, R98, PT ;  /* 0x000000620a007233 */ /* 0x000fc60003803000 */
[----:B------:R-:W-:-:S04]  /*1a080*/  IMAD.WIDE.U32 R2, R2, -0x326172a9, RZ ;  /* 0xcd9e8d5702027825 */ /* 0x000fc800078e00ff */
[----:B------:R-:W-:Y:S01]  /*1a090*/  IMAD.MOV.U32 R216, RZ, RZ, R14 ;  /* 0x000000ffffd87224 */ /* 0x000fe200078e000e */
[----:B------:R-:W-:Y:S01]  /*1a0a0*/  LOP3.LUT R3, R3, UR13, R22, 0x96, !PT ;  /* 0x0000000d03037c12 */ /* 0x000fe2000f8e9616 */
[----:B------:R-:W-:-:S04]  /*1a0b0*/  IMAD.WIDE.U32 R10, R11, -0x2daee0ad, RZ ;  /* 0xd2511f530b0a7825 */ /* 0x000fc800078e00ff */
[----:B------:R-:W-:Y:S02]  /*1a0c0*/  IMAD.MOV.U32 R14, RZ, RZ, R125 ;  /* 0x000000ffff0e7224 */ /* 0x000fe400078e007d */
[----:B------:R-:W-:Y:S02]  /*1a0d0*/  IMAD.MOV.U32 R125, RZ, RZ, R57 ;  /* 0x000000ffff7d7224 */ /* 0x000fe400078e0039 */
[----:B------:R-:W-:Y:S01]  /*1a0e0*/  IMAD.MOV.U32 R57, RZ, RZ, R128 ;  /* 0x000000ffff397224 */ /* 0x000fe200078e0080 */
[----:B------:R-:W-:Y:S02]  /*1a0f0*/  LOP3.LUT R128, R0, R38, RZ, 0xc0, !PT ;  /* 0x0000002600807212 */ /* 0x000fe400078ec0ff */
[----:B------:R-:W-:Y:S01]  /*1a100*/  LOP3.LUT R0, R11, UR12, R6, 0x96, !PT ;  /* 0x0000000c0b007c12 */ /* 0x000fe2000f8e9606 */
[----:B------:R-:W-:-:S05]  /*1a110*/  IMAD.WIDE.U32 R6, R3, -0x2daee0ad, RZ ;  /* 0xd2511f5303067825 */ /* 0x000fca00078e00ff */
[----:B------:R-:W-:Y:S01]  /*1a120*/  LOP3.LUT R3, R7, UR10, R10, 0x96, !PT ;  /* 0x0000000a07037c12 */ /* 0x000fe2000f8e960a */
[----:B------:R-:W-:-:S05]  /*1a130*/  IMAD.WIDE.U32 R10, R0, -0x326172a9, RZ ;  /* 0xcd9e8d57000a7825 */ /* 0x000fca00078e00ff */
[----:B------:R-:W-:Y:S01]  /*1a140*/  LOP3.LUT R0, R11, UR11, R2, 0x96, !PT ;  /* 0x0000000b0b007c12 */ /* 0x000fe2000f8e9602 */
[----:B------:R-:W-:-:S05]  /*1a150*/  IMAD.WIDE.U32 R2, R3, -0x326172a9, RZ ;  /* 0xcd9e8d5703027825 */ /* 0x000fca00078e00ff */
[----:B------:R-:W-:Y:S01]  /*1a160*/  LOP3.LUT R3, R3, UR9, R10, 0x96, !PT ;  /* 0x0000000903037c12 */ /* 0x000fe2000f8e960a */
[----:B------:R-:W-:-:S04]  /*1a170*/  IMAD.WIDE.U32 R10, R0, -0x2daee0ad, RZ ;  /* 0xd2511f53000a7825 */ /* 0x000fc800078e00ff */
[----:B------:R-:W-:Y:S01]  /*1a180*/  IMAD.WIDE.U32 R28, R3, -0x2daee0ad, RZ ;  /* 0xd2511f53031c7825 */ /* 0x000fe200078e00ff */
[----:B------:R-:W-:-:S04]  /*1a190*/  LOP3.LUT R0, R11, UR8, R6, 0x96, !PT ;  /* 0x000000080b007c12 */ /* 0x000fc8000f8e9606 */
[----:B------:R-:W-:Y:S01]  /*1a1a0*/  LOP3.LUT R3, R29, UR6, R10, 0x96, !PT ;  /* 0x000000061d037c12 */ /* 0x000fe2000f8e960a */
[----:B------:R-:W-:Y:S01]  /*1a1b0*/  IMAD.WIDE.U32 R10, R0, -0x326172a9, RZ ;  /* 0xcd9e8d57000a7825 */ /* 0x000fe200078e00ff */
[----:B------:R-:W-:-:S04]  /*1a1c0*/  HSET2.LE.AND R6, R12, R98, PT ;  /* 0x000000620c067233 */ /* 0x000fc80003803000 */
[----:B------:R-:W-:Y:S01]  /*1a1d0*/  LOP3.LUT R29, R11, UR7, R2, 0x96, !PT ;  /* 0x000000070b1d7c12 */ /* 0x000fe2000f8e9602 */
[----:B------:R-:W-:Y:S01]  /*1a1e0*/  IMAD.WIDE.U32 R2, R3, -0x326172a9, RZ ;  /* 0xcd9e8d5703027825 */ /* 0x000fe200078e00ff */
[----:B------:R-:W-:-:S04]  /*1a1f0*/  LOP3.LUT R129, R6, R37, RZ, 0xc0, !PT ;  /* 0x0000002506817212 */ /* 0x000fc800078ec0ff */
        /* <DEDUP_REMOVED lines=13> */
[C---:B------:R-:W-:Y:S02]  /*1a2d0*/  LOP3.LUT R0, R4.reuse, 0xffff, RZ, 0xc0, !PT ;  /* 0x0000ffff04007812 */ /* 0x040fe400078ec0ff */
[--C-:B------:R-:W-:Y:S02]  /*1a2e0*/  SHF.R.U32.HI R6, RZ, 0x10, R2.reuse ;  /* 0x00000010ff067819 */ /* 0x100fe40000011602 */
[----:B------:R-:W-:Y:S02]  /*1a2f0*/  SHF.R.U32.HI R10, RZ, 0x18, R2 ;  /* 0x00000018ff0a7819 */ /* 0x000fe40000011602 */
[----:B------:R-:W-:Y:S01]  /*1a300*/  SHF.R.U32.HI R2, RZ, 0x8, R0 ;  /* 0x00000008ff027819 */ /* 0x000fe20000011600 */
[----:B------:R-:W-:Y:S01]  /*1a310*/  IMAD.MOV.U32 R224, RZ, RZ, R217 ;  /* 0x000000ffffe07224 */ /* 0x000fe200078e00d9 */
[----:B------:R-:W-:-:S02]  /*1a320*/  LOP3.LUT R0, R4, 0xff, RZ, 0xc0, !PT ;  /* 0x000000ff04007812 */ /* 0x000fc400078ec0ff */
[----:B------:R-:W-:Y:S01]  /*1a330*/  MOV R217, R216 ;  /* 0x000000d800d97202 */ /* 0x000fe20000000f00 */
[----:B------:R-:W-:Y:S01]  /*1a340*/  IMAD.MOV.U32 R216, RZ, RZ, R14 ;  /* 0x000000ffffd87224 */ /* 0x000fe200078e000e */
[----:B------:R-:W-:Y:S02]  /*1a350*/  PRMT R14, R0, 0x5410, R2 ;  /* 0x00005410000e7816 */ /* 0x000fe40000000002 */
[--C-:B------:R-:W-:Y:S01]  /*1a360*/  SHF.R.U32.HI R2, RZ, 0x10, R4.reuse ;  /* 0x00000010ff027819 */ /* 0x100fe20000011604 */
[--C-:B------:R-:W-:Y:S01]  /*1a370*/  HSET2.LE.AND R0, R13, R98.reuse, PT ;  /* 0x000000620d007233 */ /* 0x100fe20003803000 */
[----:B------:R-:W-:Y:S02]  /*1a380*/  SHF.R.U32.HI R3, RZ, 0x18, R4 ;  /* 0x00000018ff037819 */ /* 0x000fe40000011604 */
[----:B------:R-:W-:Y:S02]  /*1a390*/  LOP3.LUT R2, R2, 0xff, RZ, 0xc0, !PT ;  /* 0x000000ff02027812 */ /* 0x000fe400078ec0ff */
[----:B------:R-:W-:Y:S01]  /*1a3a0*/  LOP3.LUT R4, R0, R19, RZ, 0xc0, !PT ;  /* 0x0000001300047212 */ /* 0x000fe200078ec0ff */
[--C-:B------:R-:W-:Y:S01]  /*1a3b0*/  HSET2.LE.AND R0, R12, R98.reuse, PT ;  /* 0x000000620c007233 */ /* 0x100fe20003803000 */
[----:B------:R-:W-:Y:S01]  /*1a3c0*/  PRMT R7, R2, 0x5410, R3 ;  /* 0x0000541002077816 */ /* 0x000fe20000000003 */
[----:B------:R-:W-:Y:S01]  /*1a3d0*/  HSET2.LE.AND R2, R11, R98, PT ;  /* 0x000000620b027233 */ /* 0x000fe20003803000 */
[----:B------:R-:W-:-:S02]  /*1a3e0*/  LOP3.LUT R3, R6, 0xff, RZ, 0xc0, !PT ;  /* 0x000000ff06037812 */ /* 0x000fc400078ec0ff */
[----:B------:R-:W-:Y:S01]  /*1a3f0*/  LOP3.LUT R5, R0, R16, RZ, 0xc0, !PT ;  /* 0x0000001000057212 */ /* 0x000fe200078ec0ff */
[--C-:B------:R-:W-:Y:S01]  /*1a400*/  HSET2.LE.AND R0, R14, R98.reuse, PT ;  /* 0x000000620e007233 */ /* 0x100fe20003803000 */
[----:B------:R-:W-:Y:S01]  /*1a410*/  LOP3.LUT R6, R2, R15, RZ, 0xc0, !PT ;  /* 0x0000000f02067212 */ /* 0x000fe200078ec0ff */
[----:B------:R-:W-:Y:S04]  /*1a420*/  LDSM.16.MT88.4 R16, [R201+0xa000] ;  /* 0x00a00000c910783b */ /* 0x000fe80000004200 */
[----:B------:R-:W3:Y:S01]  /*1a430*/  LDSM.16.MT88.4 R12, [R203+0xa000] ;  /* 0x00a00000cb0c783b */ /* 0x000ee20000004200 */
[----:B------:R-:W-:Y:S01]  /*1a440*/  HSET2.LE.AND R2, R7, R98, PT ;  /* 0x0000006207027233 */ /* 0x000fe20003803000 */
[----:B------:R-:W-:Y:S02]  /*1a450*/  PRMT R3, R3, 0x5410, R10 ;  /* 0x0000541003037816 */ /* 0x000fe4000000000a */
[----:B------:R-:W-:-:S02]  /*1a460*/  LOP3.LUT R10, R0, R238, RZ, 0xc0, !PT ;  /* 0x000000ee000a7212 */ /* 0x000fc400078ec0ff */
[----:B------:R-:W-:Y:S01]  /*1a470*/  LOP3.LUT R11, R2, R96, RZ, 0xc0, !PT ;  /* 0x00000060020b7212 */ /* 0x000fe200078ec0ff */
[----:B------:R-:W-:Y:S01]  /*1a480*/  IMAD.MOV.U32 R238, RZ, RZ, R223 ;  /* 0x000000ffffee7224 */ /* 0x000fe200078e00df */
[----:B------:R-:W-:-:S05]  /*1a490*/  MOV R223, R208 ;  /* 0x000000d000df7202 */ /* 0x000fca0000000f00 */
[----:B---3--:R-:W-:Y:S07]  /*1a4a0*/  HMMA.16816.F32.BF16 R40, R8, R14, R140 ;  /* 0x0000000e0828723c */ /* 0x008fee000004188c */
        /* <DEDUP_REMOVED lines=12> */
[----:B------:R1:W5:Y:S01]  /*1a570*/  LDL.LU R200, [R1+0x100] ;  /* 0x0001000001c87983 */ /* 0x0003620000300800 */
[----:B------:R-:W-:-:S02]  /*1a580*/  HSET2.LE.AND R3, R3, R98, PT ;  /* 0x0000006203037233 */ /* 0x000fc40003803000 */
[----:B------:R-:W-:-:S03]  /*1a590*/  @!P5 HFMA2.BF16_V2 R39, -RZ.H0_H0, RZ.H0_H0, -R172.H0_H0 ;  /* 0x200000ffff27d231 */ /* 0x000fc600003409ac */
[----:B------:R-:W-:Y:S02]  /*1a5a0*/  LOP3.LUT R7, R3, R20, RZ, 0xc0, !PT ;  /* 0x0000001403077212 */ /* 0x000fe400078ec0ff */
[----:B------:R-:W3:Y:S01]  /*1a5b0*/  LDSM.16.MT88.4 R20, [R206+0xa000] ;  /* 0x00a00000ce14783b */ /* 0x000ee20000004200 */
[----:B------:R-:W-:Y:S01]  /*1a5c0*/  @!P5 PRMT R172, R39, 0x5410, RZ ;  /* 0x0000541027acd816 */ /* 0x000fe200000000ff */
[-C--:B------:R-:W-:Y:S08]  /*1a5d0*/  HMMA.16816.F32.BF16 R152, R8, R16.reuse, R152 ;  /* 0x000000100898723c */ /* 0x080ff00000041898 */
[C---:B------:R-:W-:Y:S08]  /*1a5e0*/  HMMA.16816.F32.BF16 R168, R4.reuse, R16, R168 ;  /* 0x0000001004a8723c */ /* 0x040ff000000418a8 */
[-C--:B------:R-:W-:Y:S08]  /*1a5f0*/  HMMA.16816.F32.BF16 R164, R4, R18.reuse, R164 ;  /* 0x0000001204a4723c */ /* 0x080ff000000418a4 */
[C---:B------:R-:W-:Y:S01]  /*1a600*/  HMMA.16816.F32.BF16 R36, R8.reuse, R18, R148 ;  /* 0x000000120824723c */ /* 0x040fe20000041894 */
[----:B------:R-:W4:Y:S07]  /*1a610*/  LDSM.16.MT88.4 R16, [R205+0xa000] ;  /* 0x00a00000cd10783b */ /* 0x000f2e0000004200 */
[-C--:B------:R-:W-:Y:S08]  /*1a620*/  HMMA.16816.F32.BF16 R144, R8, R12.reuse, R144 ;  /* 0x0000000c0890723c */ /* 0x080ff00000041890 */
[C---:B------:R-:W-:Y:S08]  /*1a630*/  HMMA.16816.F32.BF16 R160, R4.reuse, R12, R160 ;  /* 0x0000000c04a0723c */ /* 0x040ff000000418a0 */
[----:B------:R-:W-:Y:S01]  /*1a640*/  HMMA.16816.F32.BF16 R156, R4, R14, R156 ;  /* 0x0000000e049c723c */ /* 0x000fe2000004189c */
[----:B------:R-:W1:Y:S01]  /*1a650*/  LDSM.16.MT88.4 R12, [R201+0xb000] ;  /* 0x00b00000c90c783b */ /* 0x000e620000004200 */
[----:B------:R-:W-:Y:S01]  /*1a660*/  @!P3 HFMA2.BF16_V2 R44, -RZ.H0_H0, RZ.H0_H0, -R138.H0_H0 ;  /* 0x200000ffff2cb231 */ /* 0x000fe2000034098a */
[----:B------:R-:W-:-:S02]  /*1a670*/  IMAD.MOV.U32 R242, RZ, RZ, R225 ;  /* 0x000000fffff27224 */ /* 0x000fc400078e00e1 */
[----:B------:R-:W-:Y:S02]  /*1a680*/  IMAD.MOV.U32 R142, RZ, RZ, R227 ;  /* 0x000000ffff8e7224 */ /* 0x000fe400078e00e3 */
[----:B------:R-:W-:Y:S02]  /*1a690*/  IMAD.MOV.U32 R225, RZ, RZ, R221 ;  /* 0x000000ffffe17224 */ /* 0x000fe400078e00dd */
[----:B------:R-:W-:Y:S02]  /*1a6a0*/  IMAD.MOV.U32 R226, RZ, RZ, R220 ;  /* 0x000000ffffe27224 */ /* 0x000fe400078e00dc */
[----:B------:R-:W-:Y:S02]  /*1a6b0*/  IMAD.MOV.U32 R227, RZ, RZ, R45 ;  /* 0x000000ffffe37224 */ /* 0x000fe400078e002d */
[----:B------:R-:W-:Y:S02]  /*1a6c0*/  IMAD.MOV.U32 R220, RZ, RZ, R47 ;  /* 0x000000ffffdc7224 */ /* 0x000fe400078e002f */
[----:B------:R-:W-:Y:S01]  /*1a6d0*/  IMAD.MOV.U32 R221, RZ, RZ, R46 ;  /* 0x000000ffffdd7224 */ /* 0x000fe200078e002e */
[----:B------:R-:W-:-:S02]  /*1a6e0*/  @!P3 PRMT R138, R44, 0x5410, RZ ;  /* 0x000054102c8ab816 */ /* 0x000fc400000000ff */
[----:B---3--:R-:W-:Y:S01]  /*1a6f0*/  HMMA.16816.F32.BF16 R44, R8, R20, R232 ;  /* 0x00000014082c723c */ /* 0x008fe200000418e8 */
[----:B------:R-:W-:Y:S01]  /*1a700*/  IMAD.MOV.U32 R151, RZ, RZ, R242 ;  /* 0x000000ffff977224 */ /* 0x000fe200078e00f2 */
[----:B------:R-:W-:Y:S01]  /*1a710*/  MOV R245, R79 ;  /* 0x0000004f00f57202 */ /* 0x000fe20000000f00 */
[----:B------:R-:W-:Y:S02]  /*1a720*/  IMAD.MOV.U32 R96, RZ, RZ, R243 ;  /* 0x000000ffff607224 */ /* 0x000fe400078e00f3 */
[----:B------:R-:W-:Y:S02]  /*1a730*/  IMAD.MOV.U32 R246, RZ, RZ, R77 ;  /* 0x000000fffff67224 */ /* 0x000fe400078e004d */
[----:B------:R-:W-:Y:S01]  /*1a740*/  IMAD.MOV.U32 R232, RZ, RZ, R57 ;  /* 0x000000ffffe87224 */ /* 0x000fe200078e0039 */
[----:B------:R-:W-:Y:S01]  /*1a750*/  MOV R235, R58 ;  /* 0x0000003a00eb7202 */ /* 0x000fe20000000f00 */
[----:B------:R-:W-:Y:S02]  /*1a760*/  IMAD.MOV.U32 R233, RZ, RZ, R56 ;  /* 0x000000ffffe97224 */ /* 0x000fe400078e0038 */
[----:B------:R-:W-:-:S02]  /*1a770*/  IMAD.MOV.U32 R234, RZ, RZ, R59 ;  /* 0x000000ffffea7224 */ /* 0x000fc400078e003b */
[----:B------:R-:W-:Y:S01]  /*1a780*/  HMMA.16816.F32.BF16 R56, R4, R22, R48 ;  /* 0x000000160438723c */ /* 0x000fe20000041830 */
[----:B------:R-:W-:Y:S02]  /*1a790*/  IMAD.MOV.U32 R242, RZ, RZ, R78 ;  /* 0x000000fffff27224 */ /* 0x000fe400078e004e */
[----:B------:R-:W-:-:S04]  /*1a7a0*/  IMAD.MOV.U32 R243, RZ, RZ, R76 ;  /* 0x000000fffff37224 */ /* 0x000fc800078e004c */
[----:B------:R-:W-:Y:S01]  /*1a7b0*/  IMAD.MOV.U32 R48, RZ, RZ, R61 ;  /* 0x000000ffff307224 */ /* 0x000fe200078e003d */
[----:B------:R-:W-:Y:S01]  /*1a7c0*/  HMMA.16816.F32.BF16 R52, R4, R20, R52 ;  /* 0x000000140434723c */ /* 0x000fe20000041834 */
[----:B------:R-:W-:Y:S02]  /*1a7d0*/  IMAD.MOV.U32 R49, RZ, RZ, R60 ;  /* 0x000000ffff317224 */ /* 0x000fe400078e003c */
[----:B------:R-:W-:Y:S02]  /*1a7e0*/  IMAD.MOV.U32 R50, RZ, RZ, R63 ;  /* 0x000000ffff327224 */ /* 0x000fe400078e003f */
[----:B------:R-:W-:-:S03]  /*1a7f0*/  IMAD.MOV.U32 R51, RZ, RZ, R62 ;  /* 0x000000ffff337224 */ /* 0x000fc600078e003e */
[C---:B------:R-:W-:Y:S01]  /*1a800*/  HMMA.16816.F32.BF16 R60, R8.reuse, R22, R248 ;  /* 0x00000016083c723c */ /* 0x040fe200000418f8 */
[----:B------:R-:W3:Y:S07]  /*1a810*/  LDSM.16.MT88.4 R20, [R203+0xb000] ;  /* 0x00b00000cb14783b */ /* 0x000eee0000004200 */
        /* <DEDUP_REMOVED lines=8> */
[----:B------:R-:W-:Y:S01]  /*1a8a0*/  HMMA.16816.F32.BF16 R220, R8, R14, R220 ;  /* 0x0000000e08dc723c */ /* 0x000fe200000418dc */
[----:B------:R-:W1:Y:S01]  /*1a8b0*/  LDSM.16.MT88.4 R12, [R205+0xb000] ;  /* 0x00b00000cd0c783b */ /* 0x000e620000004200 */
[----:B------:R-:W-:Y:S01]  /*1a8c0*/  IMAD.WIDE.U32 R2, R29, -0x2daee0ad, RZ ;  /* 0xd2511f531d027825 */ /* 0x000fe200078e00ff */
[----:B------:R-:W-:-:S02]  /*1a8d0*/  MOV R251, R243 ;  /* 0x000000f300fb7202 */ /* 0x000fc40000000f00 */
[----:B------:R-:W-:Y:S02]  /*1a8e0*/  LDSM.16.MT88.4 R80, [R201+0xb800] ;  /* 0x00b80000c950783b */ /* 0x000fe40000004200 */
[----:B------:R-:W-:Y:S01]  /*1a8f0*/  LOP3.LUT R0, R3, UR16, R28, 0x96, !PT ;  /* 0x0000001003007c12 */ /* 0x000fe2000f8e961c */
[----:B---3--:R-:W-:Y:S01]  /*1a900*/  HMMA.16816.F32.BF16 R232, R8, R20, R232 ;  /* 0x0000001408e8723c */ /* 0x008fe200000418e8 */
[----:B------:R-:W-:-:S07]  /*1a910*/  LOP3.LUT R3, R2, 0xffff, RZ, 0xc0, !PT ;  /* 0x0000ffff02037812 */ /* 0x000fce00078ec0ff */
[C---:B------:R-:W-:Y:S08]  /*1a920*/  HMMA.16816.F32.BF16 R88, R4.reuse, R20, R88 ;  /* 0x000000140458723c */ /* 0x040ff00000041858 */
[C---:B------:R-:W-:Y:S08]  /*1a930*/  HMMA.16816.F32.BF16 R92, R4.reuse, R22, R92 ;  /* 0x00000016045c723c */ /* 0x040ff0000004185c */
[C---:B----4-:R-:W-:Y:S08]  /*1a940*/  HMMA.16816.F32.BF16 R104, R4.reuse, R16, R104 ;  /* 0x000000100468723c */ /* 0x050ff00000041868 */
[C---:B------:R-:W-:Y:S08]  /*1a950*/  HMMA.16816.F32.BF16 R108, R4.reuse, R18, R108 ;  /* 0x00000012046c723c */ /* 0x040ff0000004186c */
[C---:B-1----:R-:W-:Y:S08]  /*1a960*/  HMMA.16816.F32.BF16 R120, R4.reuse, R12, R120 ;  /* 0x0000000c0478723c */ /* 0x042ff00000041878 */
[----:B------:R-:W-:Y:S08]  /*1a970*/  HMMA.16816.F32.BF16 R100, R4, R14, R100 ;  /* 0x0000000e0464723c */ /* 0x000ff00000041864 */
[----:B------:R-:W-:Y:S01]  /*1a980*/  HMMA.16816.F32.BF16 R228, R8, R16, R228 ;  /* 0x0000001008e4723c */ /* 0x000fe200000418e4 */
[----:B------:R-:W-:-:S02]  /*1a990*/  LOP3.LUT R6, R2, 0xff, RZ, 0xc0, !PT ;  /* 0x000000ff02067812 */ /* 0x000fc400078ec0ff */
[----:B------:R-:W-:-:S05]  /*1a9a0*/  SHF.R.U32.HI R4, RZ, 0x10, R2 ;  /* 0x00000010ff047819 */ /* 0x000fca0000011602 */
[----:B------:R-:W-:Y:S01]  /*1a9b0*/  HMMA.16816.F32.BF16 R236, R8, R12, R236 ;  /* 0x0000000c08ec723c */ /* 0x000fe200000418ec */
[----:B------:R-:W-:-:S07]  /*1a9c0*/  SHF.R.U32.HI R5, RZ, 0x10, R26 ;  /* 0x00000010ff057819 */ /* 0x000fce000001161a */
[----:B------:R-:W-:Y:S01]  /*1a9d0*/  HMMA.16816.F32.BF16 R20, R8, R22, R48 ;  /* 0x000000160814723c */ /* 0x000fe20000041830 */
[----:B------:R-:W-:Y:S01]  /*1a9e0*/  SHF.R.U32.HI R7, RZ, 0x18, R26 ;  /* 0x00000018ff077819 */ /* 0x000fe2000001161a */
[----:B------:R-:W-:-:S06]  /*1a9f0*/  IMAD.MOV.U32 R29, RZ, RZ, R151 ;  /* 0x000000ffff1d7224 */ /* 0x000fcc00078e0097 */
[----:B------:R-:W-:Y:S01]  /*1aa00*/  HMMA.16816.F32.BF16 R16, R8, R18, R112 ;  /* 0x000000120810723c */ /* 0x000fe20000041870 */
[----:B------:R-:W-:Y:S01]  /*1aa10*/  LOP3.LUT R4, R4, 0xff, RZ, 0xc0, !PT ;  /* 0x000000ff04047812 */ /* 0x000fe200078ec0ff */
[----:B------:R-:W1:Y:S01]  /*1aa20*/  LDSM.16.MT88.4 R148, [R201+0xa800] ;  /* 0x00a80000c994783b */ /* 0x000e620000004200 */
[----:B------:R-:W-:-:S05]  /*1aa30*/  IMAD.MOV.U32 R248, RZ, RZ, R246 ;  /* 0x000000fffff87224 */ /* 0x000fca00078e00f6 */
[----:B------:R-:W-:Y:S01]  /*1aa40*/  HMMA.16816.F32.BF16 R12, R8, R14, R140 ;  /* 0x0000000e080c723c */ /* 0x000fe2000004188c */
[----:B------:R-:W3:Y:S01]  /*1aa50*/  LDSM.16.MT88.4 R140, [R203+0xa800] ;  /* 0x00a80000cb8c783b */ /* 0x000ee20000004200 */
[----:B------:R-:W-:Y:S02]  /*1aa60*/  IMAD.MOV.U32 R249, RZ, RZ, R245 ;  /* 0x000000fffff97224 */ /* 0x000fe400078e00f5 */
[----:B------:R-:W-:Y:S01]  /*1aa70*/  IMAD.MOV.U32 R250, RZ, RZ, R242 ;  /* 0x000000fffffa7224 */ /* 0x000fe200078e00f2 */
[----:B------:R-:W4:Y:S02]  /*1aa80*/  LDSM.16.MT88.4 R48, [R206+0xa800] ;  /* 0x00a80000ce30783b */ /* 0x000f240000004200 */
[----:B------:R-:W-:Y:S02]  /*1aa90*/  SHF.R.U32.HI R9, RZ, 0x18, R2 ;  /* 0x00000018ff097819 */ /* 0x000fe40000011602 */
[----:B------:R-:W-:Y:S01]  /*1aaa0*/  SHF.R.U32.HI R2, RZ, 0x8, R3 ;  /* 0x00000008ff027819 */ /* 0x000fe20000011603 */
[----:B------:R-:W-:Y:S01]  /*1aab0*/  IMAD.MOV.U32 R243, RZ, RZ, R126 ;  /* 0x000000fffff37224 */ /* 0x000fe200078e007e */
[----:B------:R-:W-:Y:S01]  /*1aac0*/  LOP3.LUT R3, R26, 0xffff, RZ, 0xc0, !PT ;  /* 0x0000ffff1a037812 */ /* 0x000fe200078ec0ff */
[----:B------:R-:W-:Y:S01]  /*1aad0*/  IMAD.MOV.U32 R28, RZ, RZ, R131 ;  /* 0x000000ffff1c7224 */ /* 0x000fe200078e0083 */
[----:B------:R-:W-:Y:S01]  /*1aae0*/  PRMT R10, R6, 0x5410, R2 ;  /* 0x00005410060a7816 */ /* 0x000fe20000000002 */
[----:B------:R-:W-:Y:S01]  /*1aaf0*/  LDSM.16.MT88.4 R112, [R206+0xb800] ;  /* 0x00b80000ce70783b */ /* 0x000fe20000004200 */
[----:B------:R-:W-:-:S02]  /*1ab00*/  LOP3.LUT R2, R5, 0xff, RZ, 0xc0, !PT ;  /* 0x000000ff05027812 */ /* 0x000fc400078ec0ff */
[----:B------:R-:W-:Y:S02]  /*1ab10*/  LOP3.LUT R8, R26, 0xff, RZ, 0xc0, !PT ;  /* 0x000000ff1a087812 */ /* 0x000fe400078ec0ff */
[----:B------:R-:W-:Y:S02]  /*1ab20*/  SHF.R.U32.HI R3, RZ, 0x8, R3 ;  /* 0x00000008ff037819 */ /* 0x000fe40000011603 */
[----:B------:R-:W-:Y:S02]  /*1ab30*/  PRMT R7, R2, 0x5410, R7 ;  /* 0x0000541002077816 */ /* 0x000fe40000000007 */
[----:B------:R-:W-:Y:S02]  /*1ab40*/  PRMT R6, R8, 0x5410, R3 ;  /* 0x0000541008067816 */ /* 0x000fe40000000003 */
[----:B------:R-:W-:Y:S02]  /*1ab50*/  LOP3.LUT R2, R0, 0xffff, RZ, 0xc0, !PT ;  /* 0x0000ffff00027812 */ /* 0x000fe400078ec0ff */
[----:B------:R-:W-:-:S02]  /*1ab60*/  SHF.R.U32.HI R3, RZ, 0x10, R0 ;  /* 0x00000010ff037819 */ /* 0x000fc40000011600 */
[----:B------:R-:W-:Y:S02]  /*1ab70*/  PRMT R9, R4, 0x5410, R9 ;  /* 0x0000541004097816 */ /* 0x000fe40000000009 */
[----:B------:R-:W-:Y:S02]  /*1ab80*/  LOP3.LUT R4, R0, 0xff, RZ, 0xc0, !PT ;  /* 0x000000ff00047812 */ /* 0x000fe400078ec0ff */
[----:B------:R-:W-:Y:S02]  /*1ab90*/  SHF.R.U32.HI R5, RZ, 0x18, R0 ;  /* 0x00000018ff057819 */ /* 0x000fe40000011600 */
[----:B------:R-:W-:Y:S02]  /*1aba0*/  SHF.R.U32.HI R2, RZ, 0x8, R2 ;  /* 0x00000008ff027819 */ /* 0x000fe40000011602 */
[----:B------:R-:W-:Y:S02]  /*1abb0*/  LOP3.LUT R0, R3, 0xff, RZ, 0xc0, !PT ;  /* 0x000000ff03007812 */ /* 0x000fe400078ec0ff */
[----:B------:R-:W-:-:S02]  /*1abc0*/  PRMT R4, R4, 0x5410, R2 ;  /* 0x0000541004047816 */ /* 0x000fc40000000002 */
[----:B------:R-:W-:Y:S01]  /*1abd0*/  PRMT R2, R0, 0x5410, R5 ;  /* 0x0000541000027816 */ /* 0x000fe20000000005 */
[--C-:B------:R-:W-:Y:S02]  /*1abe0*/  HSET2.LE.AND R5, R6, R98.reuse, PT ;  /* 0x0000006206057233 */ /* 0x100fe40003803000 */
[--C-:B------:R-:W-:Y:S02]  /*1abf0*/  HSET2.LE.AND R3, R10, R98.reuse, PT ;  /* 0x000000620a037233 */ /* 0x100fe40003803000 */
[--C-:B------:R-:W-:Y:S02]  /*1ac00*/  HSET2.LE.AND R0, R4, R98.reuse, PT ;  /* 0x0000006204007233 */ /* 0x100fe40003803000 */
[--C-:B------:R-:W-:Y:S02]  /*1ac10*/  HSET2.LE.AND R2, R2, R98.reuse, PT ;  /* 0x0000006202027233 */ /* 0x100fe40003803000 */
[--C-:B------:R-:W-:Y:S02]  /*1ac20*/  HSET2.LE.AND R6, R9, R98.reuse, PT ;  /* 0x0000006209067233 */ /* 0x100fe40003803000 */
[----:B------:R-:W-:Y:S01]  /*1ac30*/  HSET2.LE.AND R4, R7, R98, PT ;  /* 0x0000006207047233 */ /* 0x000fe20003803000 */
[----:B------:R-:W-:Y:S01]  /*1ac40*/  IMAD.MOV.U32 R246, RZ, RZ, R125 ;  /* 0x000000fffff67224 */ /* 0x000fe200078e007d */
[----:B------:R-:W-:Y:S01]  /*1ac50*/  LOP3.LUT R125, R2, R66, RZ, 0xc0, !PT ;  /* 0x00000042027d7212 */ /* 0x000fe200078ec0ff */
[----:B------:R-:W-:Y:S01]  /*1ac60*/  IMAD.MOV.U32 R245, RZ, RZ, R124 ;  /* 0x000000fffff57224 */ /* 0x000fe200078e007c */
[----:B------:R-:W-:Y:S01]  /*1ac70*/  LOP3.LUT R124, R0, R67, RZ, 0xc0, !PT ;  /* 0x00000043007c7212 */ /* 0x000fe200078ec0ff */
[----:B------:R-:W-:Y:S01]  /*1ac80*/  IMAD.MOV.U32 R242, RZ, RZ, R127 ;  /* 0x000000fffff27224 */ /* 0x000fe200078e007f */
[----:B------:R-:W-:Y:S01]  /*1ac90*/  LOP3.LUT R126, R3, R64, RZ, 0xc0, !PT ;  /* 0x00000040037e7212 */ /* 0x000fe200078ec0ff */
[----:B------:R-:W-:Y:S01]  /*1aca0*/  IMAD.MOV.U32 R27, RZ, RZ, R130 ;  /* 0x000000ffff1b7224 */ /* 0x000fe200078e0082 */
[----:B------:R-:W-:-:S02]  /*1acb0*/  LOP3.LUT R127, R6, R65, RZ, 0xc0, !PT ;  /* 0x00000041067f7212 */ /* 0x000fc400078ec0ff */
[----:B------:R-:W1:Y:S01]  /*1acc0*/  LDSM.16.MT88.4 R64, [R205+0xa800] ;  /* 0x00a80000cd40783b */ /* 0x000e620000004200 */
[----:B------:R-:W-:Y:S02]  /*1acd0*/  LOP3.LUT R130, R5, R99, RZ, 0xc0, !PT ;  /* 0x0000006305827212 */ /* 0x000fe400078ec0ff */
[----:B------:R-:W-:Y:S02]  /*1ace0*/  LOP3.LUT R131, R4, R97, RZ, 0xc0, !PT ;  /* 0x0000006104837212 */ /* 0x000fe400078ec0ff */
[----:B------:R-:W1:Y:S01]  /*1acf0*/  LDSM.16.MT88.4 R4, [R205+0xb800] ;  /* 0x00b80000cd04783b */ /* 0x000e620000004200 */
[----:B------:R-:W-:-:S03]  /*1ad00*/  IMAD.MOV.U32 R11, RZ, RZ, R96 ;  /* 0x000000ffff0b7224 */ /* 0x000fc600078e0060 */
[----:B------:R-:W1:Y:S04]  /*1ad10*/  LDSM.16.MT88.4 R96, [R203+0xb800] ;  /* 0x00b80000cb60783b */ /* 0x000e680000004200 */
[----:B------:R1:W-:Y:S04]  /*1ad20*/  STG.E.U16 [R24.64+-0x100], R199 ;  /* 0xffff00c718007986 */ /* 0x0003e8000c10151c */
[----:B------:R1:W-:Y:S04]  /*1ad30*/  STG.E.U16 [R24.64+-0xfe], R198 ;  /* 0xffff02c618007986 */ /* 0x0003e8000c10151c */
[----:B------:R1:W-:Y:S04]  /*1ad40*/  STG.E.U16 [R34.64+-0x100], R196 ;  /* 0xffff00c422007986 */ /* 0x0003e8000c10151c */
[----:B------:R1:W-:Y:S04]  /*1ad50*/  STG.E.U16 [R34.64+-0xfe], R197 ;  /* 0xffff02c522007986 */ /* 0x0003e8000c10151c */
[----:B------:R1:W-:Y:S04]  /*1ad60*/  STG.E.U16 [R32.64+-0x100], R183 ;  /* 0xffff00b720007986 */ /* 0x0003e8000c10151c */
        /* <DEDUP_REMOVED lines=31> */
[----:B---3--:R-:W-:Y:S01]  /*1af60*/  HMMA.16816.F32.BF16 R144, R128, R140, R144 ;  /* 0x0000008c8090723c */ /* 0x008fe20000041890 */
[----:B------:R-:W-:-:S07]  /*1af70*/  FADD.FTZ R3, R27, R240 ;  /* 0x000000f01b037221 */ /* 0x000fce0000010000 */
[----:B------:R-:W-:Y:S01]  /*1af80*/  HMMA.16816.F32.BF16 R160, R124, R140, R160 ;  /* 0x0000008c7ca0723c */ /* 0x000fe200000418a0 */
[----:B------:R-:W-:-:S07]  /*1af90*/  FADD.FTZ R2, R28, R215 ;  /* 0x000000d71c027221 */ /* 0x000fce0000010000 */
[----:B------:R-:W-:Y:S01]  /*1afa0*/  HMMA.16816.F32.BF16 R156, R124, R142, R156 ;  /* 0x0000008e7c9c723c */ /* 0x000fe2000004189c */
[----:B------:R-:W-:-:S07]  /*1afb0*/  FADD.FTZ R0, R252, R214 ;  /* 0x000000d6fc007221 */ /* 0x000fce0000010000 */
[C---:B------:R-:W-:Y:S08]  /*1afc0*/  HMMA.16816.F32.BF16 R140, R128.reuse, R142, R40 ;  /* 0x0000008e808c723c */ /* 0x040ff00000041828 */
[-C--:B----4-:R-:W-:Y:S08]  /*1afd0*/  HMMA.16816.F32.BF16 R36, R128, R48.reuse, R44 ;  /* 0x000000308024723c */ /* 0x090ff0000004182c */
[C---:B------:R-:W-:Y:S08]  /*1afe0*/  HMMA.16816.F32.BF16 R40, R124.reuse, R48, R52 ;  /* 0x000000307c28723c */ /* 0x040ff00000041834 */
[-C--:B------:R-:W-:Y:S08]  /*1aff0*/  HMMA.16816.F32.BF16 R44, R124, R50.reuse, R56 ;  /* 0x000000327c2c723c */ /* 0x080ff00000041838 */
[----:B------:R-:W-:Y:S01]  /*1b000*/  HMMA.16816.F32.BF16 R48, R128, R50, R60 ;  /* 0x000000328030723c */ /* 0x000fe2000004183c */
[----:B------:R-:W-:-:S07]  /*1b010*/  FADD.FTZ R3, R11, R3 ;  /* 0x000000030b037221 */ /* 0x000fce0000010000 */
[----:B------:R-:W-:Y:S01]  /*1b020*/  HMMA.16816.F32.BF16 R56, R124, R64, R68 ;  /* 0x000000407c38723c */ /* 0x000fe20000041844 */
[----:B------:R-:W-:-:S07]  /*1b030*/  FADD.FTZ R2, R248, R2 ;  /* 0x00000002f8027221 */ /* 0x000fce0000010000 */
[----:B------:R-:W-:Y:S01]  /*1b040*/  HMMA.16816.F32.BF16 R60, R124, R66, R76 ;  /* 0x000000427c3c723c */ /* 0x000fe2000004184c */
[----:B------:R-:W-:-:S07]  /*1b050*/  FADD.FTZ R0, R247, R0 ;  /* 0x00000000f7007221 */ /* 0x000fce0000010000 */
[C---:B------:R-:W-:Y:S08]  /*1b060*/  HMMA.16816.F32.BF16 R52, R128.reuse, R64, R216 ;  /* 0x000000408034723c */ /* 0x040ff000000418d8 */
[----:B------:R-:W-:Y:S08]  /*1b070*/  HMMA.16816.F32.BF16 R64, R128, R66, R116 ;  /* 0x000000428040723c */ /* 0x000ff00000041874 */
[-C--:B------:R-:W-:Y:S08]  /*1b080*/  HMMA.16816.F32.BF16 R120, R124, R4.reuse, R120 ;  /* 0x000000047c78723c */ /* 0x080ff00000041878 */
[----:B------:R-:W-:Y:S07]  /*1b090*/  HMMA.16816.F32.BF16 R116, R128, R4, R236 ;  /* 0x000000048074723c */ /* 0x000fee00000418ec */
[----:B------:R-:W-:Y:S01]  /*1b0a0*/  FADD.FTZ R4, R29, R213 ;  /* 0x000000d51d047221 */ /* 0x000fe20000010000 */
[----:B------:R-:W-:Y:S03]  /*1b0b0*/  HMMA.16816.F32.BF16 R72, R124, R80, R72 ;  /* 0x000000507c48723c */ /* 0x000fe60000041848 */
        /* <DEDUP_REMOVED lines=10> */
[----:B------:R-:W-:Y:S01]  /*1b160*/  HMMA.16816.F32.BF16 R92, R124, R98, R92 ;  /* 0x000000627c5c723c */ /* 0x000fe2000004185c */
[----:B------:R-:W-:-:S07]  /*1b170*/  FADD.FTZ R241, R242, R2 ;  /* 0x00000002f2f17221 */ /* 0x000fce0000010000 */
[----:B------:R-:W-:Y:S01]  /*1b180*/  HMMA.16816.F32.BF16 R104, R124, R112, R104 ;  /* 0x000000707c68723c */ /* 0x000fe20000041868 */
[----:B------:R-:W-:-:S07]  /*1b190*/  FADD.FTZ R244, R244, R0 ;  /* 0x00000000f4f47221 */ /* 0x000fce0000010000 */
[----:B------:R-:W-:Y:S01]  /*1b1a0*/  HMMA.16816.F32.BF16 R108, R124, R114, R108 ;  /* 0x000000727c6c723c */ /* 0x000fe2000004186c */
[----:B------:R-:W-:-:S07]  /*1b1b0*/  IADD3.X R249, R25, -0x1, RZ, P1, !PT ;  /* 0xffffffff19f97810 */ /* 0x000fce0000ffe4ff */
[----:B------:R-:W-:Y:S08]  /*1b1c0*/  HMMA.16816.F32.BF16 R124, R124, R6, R100 ;  /* 0x000000067c7c723c */ /* 0x000ff00000041864 */
[C---:B------:R-:W-:Y:S08]  /*1b1d0*/  HMMA.16816.F32.BF16 R68, R128.reuse, R80, R224 ;  /* 0x000000508044723c */ /* 0x040ff000000418e0 */
[C---:B------:R-:W-:Y:S08]  /*1b1e0*/  HMMA.16816.F32.BF16 R84, R128.reuse, R96, R232 ;  /* 0x000000608054723c */ /* 0x040ff000000418e8 */
[----:B------:R-:W-:Y:S01]  /*1b1f0*/  HMMA.16816.F32.BF16 R100, R128, R112, R228 ;  /* 0x000000708064723c */ /* 0x000fe200000418e4 */
[----:B------:R-:W-:-:S07]  /*1b200*/  FADD.FTZ R235, R243, R4 ;  /* 0x00000004f3eb7221 */ /* 0x000fce0000010000 */
[C---:B------:R-:W-:Y:S08]  /*1b210*/  HMMA.16816.F32.BF16 R80, R128.reuse, R82, R220 ;  /* 0x000000528050723c */ /* 0x040ff000000418dc */
[C---:B------:R-:W-:Y:S08]  /*1b220*/  HMMA.16816.F32.BF16 R96, R128.reuse, R98, R20 ;  /* 0x000000628060723c */ /* 0x040ff00000041814 */
[C---:B------:R-:W-:Y:S08]  /*1b230*/  HMMA.16816.F32.BF16 R112, R128.reuse, R114, R16 ;  /* 0x000000728070723c */ /* 0x040ff00000041810 */
[----:B------:R-:W-:Y:S01]  /*1b240*/  HMMA.16816.F32.BF16 R128, R128, R6, R12 ;  /* 0x000000068080723c */ /* 0x000fe2000004180c */
[----:B------:R-:W-:Y:S11]  /*1b250*/  @P0 BRA `(.L_x_1271) ;  /* 0x0000001000000947 */ /* 0x000ff60003800000 */
.L_x_1258:
[----:B-12---:R-:W-:-:S12]  /*1b260*/  UIADD3 UR41, UR31, -0x1, URZ ;  /* 0xffffffff1f297890 */ /* 0x006fd8000fffe03f */
.L_x_1271:
[----:B--2---:R-:W-:-:S13]  /*1b270*/  ISETP.LE.AND P0, PT, RZ, UR41, PT ;  /* 0x00000029ff007c0c */ /* 0x004fda000bf03270 */
[----:B------:R-:W-:Y:S05]  /*1b280*/  @!P0 BRA `(.L_x_1272) ;  /* 0x0000498000008947 */ /* 0x000fea0003800000 */
[----:B------:R-:W2:Y:S01]  /*1b290*/  LDL.LU R10, [R1+0xbc] ;  /* 0x0000bc00010a7983 */ /* 0x000ea20000300800 */
[----:B------:R-:W1:Y:S01]  /*1b2a0*/  LDC.U8 R3, c[0x0][0x2d8] ;  /* 0x0000b600ff037b82 */ /* 0x000e620000000000 */
        /* <DEDUP_REMOVED lines=8> */
[----:B-----5:R-:W-:Y:S01]  /*1b330*/  MOV R137, R132 ;  /* 0x0000008400897202 */ /* 0x020fe20000000f00 */
[----:B------:R-:W-:Y:S01]  /*1b340*/  UIMAD.WIDE.U32 UR42, UR4, 0x70, URZ ;  /* 0x00000070042a78a5 */ /* 0x000fe2000f8e003f */
[----:B------:R-:W3:Y:S01]  /*1b350*/  LDL.LU R4, [R1+0xd4] ;  /* 0x0000d40001047983 */ /* 0x000ee20000300800 */
[----:B------:R-:W-:Y:S01]  /*1b360*/  UIMAD UR4, UR4, 0x38, UR31 ;  /* 0x00000038040478a4 */ /* 0x000fe2000f8e021f */
[----:B------:R-:W-:Y:S01]  /*1b370*/  IMAD.MOV.U32 R136, RZ, RZ, R133 ;  /* 0x000000ffff887224 */ /* 0x000fe200078e0085 */
[----:B------:R-:W-:Y:S01]  /*1b380*/  USHF.R.S32.HI UR30, URZ, 0x1f, UR31 ;  /* 0x0000001f3f1e7899 */ /* 0x000fe2000801141f */
[----:B------:R-:W4:Y:S01]  /*1b390*/  LDL.LU R5, [R1+0xf0] ;  /* 0x0000f00001057983 */ /* 0x000f220000300800 */
[----:B------:R-:W-:-:S02]  /*1b3a0*/  UIADD3 UR4, UR4, 0x1, URZ ;  /* 0x0000000104047890 */ /* 0x000fc4000fffe03f */
[----:B------:R-:W-:Y:S01]  /*1b3b0*/  USHF.R.S32.HI UR5, URZ, 0x1f, UR38 ;  /* 0x0000001f3f057899 */ /* 0x000fe20008011426 */
[----:B------:R-:W4:Y:S01]  /*1b3c0*/  LDL.LU.64 R8, [R1+0xe0] ;  /* 0x0000e00001087983 */ /* 0x000f220000300a00 */
[----:B------:R-:W-:Y:S02]  /*1b3d0*/  UIMAD UR35, UR35, 0x70, URZ ;  /* 0x00000070232378a4 */ /* 0x000fe4000f8e023f */
[----:B------:R-:W-:Y:S01]  /*1b3e0*/  USHF.R.S32.HI UR36, URZ, 0x1f, UR4 ;  /* 0x0000001f3f247899 */ /* 0x000fe20008011404 */
[----:B------:R-:W4:Y:S01]  /*1b3f0*/  LDL.LU.64 R6, [R1+0xe8] ;  /* 0x0000e80001067983 */ /* 0x000f220000300a00 */
[----:B-1----:R-:W-:Y:S01]  /*1b400*/  PRMT R3, R3, 0x7054, R3 ;  /* 0x0000705403037816 */ /* 0x002fe20000000003 */
[----:B------:R-:W-:Y:S02]  /*1b410*/  USHF.L.U32 UR34, UR31, 0x1, URZ ;  /* 0x000000011f227899 */ /* 0x000fe4000800063f */
[----:B------:R-:W-:Y:S02]  /*1b420*/  USHF.L.U32 UR39, UR38, 0x1, URZ ;  /* 0x0000000126277899 */ /* 0x000fe4000800063f */
[----:B------:R-:W-:-:S02]  /*1b430*/  USHF.L.U64.HI UR31, UR31, 0x1, UR30 ;  /* 0x000000011f1f7899 */ /* 0x000fc4000801021e */
[----:B------:R-:W-:Y:S02]  /*1b440*/  UIADD3 UR35, UR43, UR35, URZ ;  /* 0x000000232b237290 */ /* 0x000fe4000fffe03f */
[----:B------:R-:W-:Y:S02]  /*1b450*/  USHF.L.U64.HI UR38, UR38, 0x1, UR5 ;  /* 0x0000000126267899 */ /* 0x000fe40008010205 */
[----:B------:R-:W-:Y:S02]  /*1b460*/  USHF.L.U32 UR37, UR4, 0x1, URZ ;  /* 0x0000000104257899 */ /* 0x000fe4000800063f */
[----:B------:R-:W-:Y:S01]  /*1b470*/  USHF.L.U64.HI UR36, UR4, 0x1, UR36 ;  /* 0x0000000104247899 */ /* 0x000fe20008010224 */
[C---:B--2---:R-:W-:Y:S01]  /*1b480*/  IADD3 R3, R10.reuse, 0x4, RZ ;  /* 0x000000040a037810 */ /* 0x044fe20007ffe0ff */
[----:B------:R-:W-:-:S04]  /*1b490*/  IMAD.WIDE.U32 R12, R10, -0x326172a9, RZ ;  /* 0xcd9e8d570a0c7825 */ /* 0x000fc800078e00ff */
[----:B------:R-:W-:Y:S01]  /*1b4a0*/  IMAD.WIDE.U32 R10, R3, -0x326172a9, RZ ;  /* 0xcd9e8d57030a7825 */ /* 0x000fe200078e00ff */
[----:B------:R1:W-:Y:S01]  /*1b4b0*/  STL.64 [R1+0x98], R12 ;  /* 0x0000980c01007387 */ /* 0x0003e20000100a00 */
[----:B---3--:R-:W-:-:S03]  /*1b4c0*/  LOP3.LUT R3, R13, R4, RZ, 0x3c, !PT ;  /* 0x000000040d037212 */ /* 0x008fc600078e3cff */
[----:B------:R-:W-:Y:S01]  /*1b4d0*/  LOP3.LUT R4, R11, R4, RZ, 0x3c, !PT ;  /* 0x000000040b047212 */ /* 0x000fe200078e3cff */
[----:B------:R2:W-:Y:S01]  /*1b4e0*/  STL.64 [R1+0x90], R10 ;  /* 0x0000900a01007387 */ /* 0x0005e20000100a00 */
[----:B----4-:R-:W-:Y:S01]  /*1b4f0*/  IMAD.WIDE.U32 R250, R5, -0x2daee0ad, RZ ;  /* 0xd2511f5305fa7825 */ /* 0x010fe200078e00ff */
[----:B------:R-:W-:-:S03]  /*1b500*/  MOV R5, R9 ;  /* 0x0000000900057202 */ /* 0x000fc60000000f00 */
[----:B-1----:R-:W-:-:S04]  /*1b510*/  IMAD.WIDE.U32 R12, R3, -0x2daee0ad, RZ ;  /* 0xd2511f53030c7825 */ /* 0x002fc800078e00ff */
        /* <DEDUP_REMOVED lines=8> */
.L_x_1275:
        /* <DEDUP_REMOVED lines=46> */
.L_x_1273:
        /* <DEDUP_REMOVED lines=49> */
[----:B------:R-:W5:Y:S01]  /*1bb90*/  LDSM.16.M88.4 R184, [R211+0x800] ;  /* 0x00080000d3b8783b */ /* 0x000f620000000200 */
[-C--:B---3--:R-:W-:Y:S04]  /*1bba0*/  HMMA.16816.F32.BF16 R4, R32, R16.reuse, RZ ;  /* 0x000000102004723c */ /* 0x088fe800000418ff */
[----:B------:R-:W-:Y:S05]  /*1bbb0*/  LDSM.16.M88.4 R188, [R210] ;  /* 0x00000000d2bc783b */ /* 0x000fea0000000200 */
[----:B------:R-:W3:Y:S01]  /*1bbc0*/  LDSM.16.M88.4 R192, [R209+0x8000] ;  /* 0x00800000d1c0783b */ /* 0x000ee20000000200 */
[C---:B--2---:R-:W-:Y:S04]  /*1bbd0*/  HMMA.16816.F32.BF16 R8, R28.reuse, R16, RZ ;  /* 0x000000101c08723c */ /* 0x044fe800000418ff */
[----:B------:R-:W-:Y:S04]  /*1bbe0*/  LDSM.16.M88.4 R196, [R207] ;  /* 0x00000000cfc4783b */ /* 0x000fe80000000200 */
[-C--:B-1----:R-:W-:Y:S08]  /*1bbf0*/  HMMA.16816.F32.BF16 R12, R28, R18.reuse, RZ ;  /* 0x000000121c0c723c */ /* 0x082ff000000418ff */
        /* <DEDUP_REMOVED lines=10> */
[----:B------:R-:W2:Y:S07]  /*1bca0*/  LDSM.16.M88.4 R176, [R209+0x8800] ;  /* 0x00880000d1b0783b */ /* 0x000eae0000000200 */
[-C--:B------:R-:W-:Y:S08]  /*1bcb0*/  HMMA.16816.F32.BF16 R20, R172, R184.reuse, R20 ;  /* 0x000000b8ac14723c */ /* 0x080ff00000041814 */
[C---:B------:R-:W-:Y:S08]  /*1bcc0*/  HMMA.16816.F32.BF16 R24, R180.reuse, R184, R24 ;  /* 0x000000b8b418723c */ /* 0x040ff00000041818 */
[-C--:B------:R-:W-:Y:S01]  /*1bcd0*/  HMMA.16816.F32.BF16 R28, R180, R186.reuse, R28 ;  /* 0x000000bab41c723c */ /* 0x080fe2000004181c */
[----:B------:R-:W4:Y:S07]  /*1bce0*/  LDSM.16.M88.4 R180, [R208] ;  /* 0x00000000d0b4783b */ /* 0x000f2e0000000200 */
[----:B------:R-:W-:Y:S01]  /*1bcf0*/  HMMA.16816.F32.BF16 R32, R172, R186, R32 ;  /* 0x000000baac20723c */ /* 0x000fe20000041820 */
[----:B------:R-:W5:Y:S05]  /*1bd00*/  LDSM.16.M88.4 R172, [R208+0x2000] ;  /* 0x00200000d0ac783b */ /* 0x000f6a0000000200 */
[----:B------:R-:W4:Y:S02]  /*1bd10*/  LDSM.16.M88.4 R184, [R207+0x800] ;  /* 0x00080000cfb8783b */ /* 0x000f240000000200 */
[-C--:B---3--:R-:W-:Y:S08]  /*1bd20*/  HMMA.16816.F32.BF16 R4, R188, R192.reuse, R4 ;  /* 0x000000c0bc04723c */ /* 0x088ff00000041804 */
[C---:B-1----:R-:W-:Y:S08]  /*1bd30*/  HMMA.16816.F32.BF16 R8, R132.reuse, R192, R8 ;  /* 0x000000c08408723c */ /* 0x042ff00000041808 */
[-C--:B------:R-:W-:Y:S08]  /*1bd40*/  HMMA.16816.F32.BF16 R12, R132, R194.reuse, R12 ;  /* 0x000000c2840c723c */ /* 0x080ff0000004180c */
[C---:B------:R-:W-:Y:S01]  /*1bd50*/  HMMA.16816.F32.BF16 R16, R188.reuse, R194, R16 ;  /* 0x000000c2bc10723c */ /* 0x040fe20000041810 */
[----:B------:R-:W-:Y:S07]  /*1bd60*/  LDSM.16.M88.4 R192, [R200+0x9800] ;  /* 0x00980000c8c0783b */ /* 0x000fee0000000200 */
[-C--:B--2---:R-:W-:Y:S08]  /*1bd70*/  HMMA.16816.F32.BF16 R20, R188, R176.reuse, R20 ;  /* 0x000000b0bc14723c */ /* 0x084ff00000041814 */
[C---:B------:R-:W-:Y:S08]  /*1bd80*/  HMMA.16816.F32.BF16 R24, R132.reuse, R176, R24 ;  /* 0x000000b08418723c */ /* 0x040ff00000041818 */
[-C--:B------:R-:W-:Y:S01]  /*1bd90*/  HMMA.16816.F32.BF16 R28, R132, R178.reuse, R28 ;  /* 0x000000b2841c723c */ /* 0x080fe2000004181c */
[----:B------:R-:W-:Y:S07]  /*1bda0*/  LDSM.16.M88.4 R132, [R202+0x4000] ;  /* 0x00400000ca84783b */ /* 0x000fee0000000200 */
[----:B------:R-:W-:Y:S01]  /*1bdb0*/  HMMA.16816.F32.BF16 R32, R188, R178, R32 ;  /* 0x000000b2bc20723c */ /* 0x000fe20000041820 */
[----:B------:R-:W1:Y:S05]  /*1bdc0*/  LDSM.16.M88.4 R176, [R200+0x9000] ;  /* 0x00900000c8b0783b */ /* 0x000e6a0000000200 */
[----:B------:R-:W2:Y:S02]  /*1bdd0*/  LDSM.16.M88.4 R188, [R202+0x6000] ;  /* 0x00600000cabc783b */ /* 0x000ea40000000200 */
[-C--:B----4-:R-:W-:Y:S08]  /*1bde0*/  HMMA.16816.F32.BF16 R4, R180, R196.reuse, R4 ;  /* 0x000000c4b404723c */ /* 0x090ff00000041804 */
[C---:B-----5:R-:W-:Y:S08]  /*1bdf0*/  HMMA.16816.F32.BF16 R8, R172.reuse, R196, R8 ;  /* 0x000000c4ac08723c */ /* 0x060ff00000041808 */
        /* <DEDUP_REMOVED lines=8> */
[----:B------:R-:W4:Y:S05]  /*1be80*/  LDSM.16.M88.4 R180, [R204+0x6000] ;  /* 0x00600000ccb4783b */ /* 0x000f2a0000000200 */
[----:B------:R-:W-:Y:S02]  /*1be90*/  LDSM.16.M88.4 R184, [R210+0x4000] ;  /* 0x00400000d2b8783b */ /* 0x000fe40000000200 */
[-C--:B-1----:R-:W-:Y:S08]  /*1bea0*/  HMMA.16816.F32.BF16 R4, R132, R176.reuse, R4 ;  /* 0x000000b08404723c */ /* 0x082ff00000041804 */
[C---:B--2---:R-:W-:Y:S08]  /*1beb0*/  HMMA.16816.F32.BF16 R8, R188.reuse, R176, R8 ;  /* 0x000000b0bc08723c */ /* 0x044ff00000041808 */
[-C--:B------:R-:W-:Y:S08]  /*1bec0*/  HMMA.16816.F32.BF16 R12, R188, R178.reuse, R12 ;  /* 0x000000b2bc0c723c */ /* 0x080ff0000004180c */
[C---:B------:R-:W-:Y:S01]  /*1bed0*/  HMMA.16816.F32.BF16 R16, R132.reuse, R178, R16 ;  /* 0x000000b28410723c */ /* 0x040fe20000041810 */
[----:B------:R-:W1:Y:S07]  /*1bee0*/  LDSM.16.M88.4 R176, [R211+0x1800] ;  /* 0x00180000d3b0783b */ /* 0x000e6e0000000200 */
[-C--:B------:R-:W-:Y:S08]  /*1bef0*/  HMMA.16816.F32.BF16 R20, R132, R192.reuse, R20 ;  /* 0x000000c08414723c */ /* 0x080ff00000041814 */
[C---:B------:R-:W-:Y:S08]  /*1bf00*/  HMMA.16816.F32.BF16 R24, R188.reuse, R192, R24 ;  /* 0x000000c0bc18723c */ /* 0x040ff00000041818 */
[-C--:B------:R-:W-:Y:S01]  /*1bf10*/  HMMA.16816.F32.BF16 R28, R188, R194.reuse, R28 ;  /* 0x000000c2bc1c723c */ /* 0x080fe2000004181c */
[----:B------:R-:W2:Y:S07]  /*1bf20*/  LDSM.16.M88.4 R188, [R209+0x9000] ;  /* 0x00900000d1bc783b */ /* 0x000eae0000000200 */
[----:B------:R-:W-:Y:S01]  /*1bf30*/  HMMA.16816.F32.BF16 R32, R132, R194, R32 ;  /* 0x000000c28420723c */ /* 0x000fe20000041820 */
[----:B------:R-:W5:Y:S05]  /*1bf40*/  LDSM.16.M88.4 R132, [R210+0x6000] ;  /* 0x00600000d284783b */ /* 0x000f6a0000000200 */
[----:B------:R-:W2:Y:S02]  /*1bf50*/  LDSM.16.M88.4 R192, [R209+0x9800] ;  /* 0x00980000d1c0783b */ /* 0x000ea40000000200 */
[-C--:B---3--:R-:W-:Y:S08]  /*1bf60*/  HMMA.16816.F32.BF16 R4, R172, R196.reuse, R4 ;  /* 0x000000c4ac04723c */ /* 0x088ff00000041804 */
[C---:B----4-:R-:W-:Y:S08]  /*1bf70*/  HMMA.16816.F32.BF16 R8, R180.reuse, R196, R8 ;  /* 0x000000c4b408723c */ /* 0x050ff00000041808 */
[-C--:B------:R-:W-:Y:S08]  /*1bf80*/  HMMA.16816.F32.BF16 R12, R180, R198.reuse, R12 ;  /* 0x000000c6b40c723c */ /* 0x080ff0000004180c */
[C---:B------:R-:W-:Y:S01]  /*1bf90*/  HMMA.16816.F32.BF16 R16, R172.reuse, R198, R16 ;  /* 0x000000c6ac10723c */ /* 0x040fe20000041810 */
[----:B------:R-:W-:Y:S07]  /*1bfa0*/  LDSM.16.M88.4 R196, [R207+0x1800] ;  /* 0x00180000cfc4783b */ /* 0x000fee0000000200 */
[-C--:B-1----:R-:W-:Y:S08]  /*1bfb0*/  HMMA.16816.F32.BF16 R20, R172, R176.reuse, R20 ;  /* 0x000000b0ac14723c */ /* 0x082ff00000041814 */
[C---:B------:R-:W-:Y:S08]  /*1bfc0*/  HMMA.16816.F32.BF16 R24, R180.reuse, R176, R24 ;  /* 0x000000b0b418723c */ /* 0x040ff00000041818 */
[-C--:B------:R-:W-:Y:S01]  /*1bfd0*/  HMMA.16816.F32.BF16 R28, R180, R178.reuse, R28 ;  /* 0x000000b2b41c723c */ /* 0x080fe2000004181c */
[----:B------:R-:W-:Y:S07]  /*1bfe0*/  LDSM.16.M88.4 R180, [R208+0x6000] ;  /* 0x00600000d0b4783b */ /* 0x000fee0000000200 */
[----:B------:R-:W-:Y:S01]  /*1bff0*/  HMMA.16816.F32.BF16 R32, R172, R178, R32 ;  /* 0x000000b2ac20723c */ /* 0x000fe20000041820 */
[----:B------:R-:W-:Y:S05]  /*1c000*/  LDSM.16.M88.4 R172, [R208+0x4000] ;  /* 0x00400000d0ac783b */ /* 0x000fea0000000200 */
[----:B------:R-:W1:Y:S02]  /*1c010*/  LDSM.16.M88.4 R176, [R207+0x1000] ;  /* 0x00100000cfb0783b */ /* 0x000e640000000200 */
[-C--:B--2---:R-:W-:Y:S01]  /*1c020*/  HMMA.16816.F32.BF16 R4, R184, R188.reuse, R4 ;  /* 0x000000bcb804723c */ /* 0x084fe20000041804 */
[----:B------:R-:W-:Y:S04]  /*1c030*/  DEPBAR.LE SB0, 0x0 ;  /* 0x000080000000791a */ /* 0x000fe80000000000 */
[----:B------:R-:W-:Y:S03]  /*1c040*/  BAR.SYNC.DEFER_BLOCKING 0x0 ;  /* 0x0000000000007b1d */ /* 0x000fe60000010000 */
[C---:B-----5:R-:W-:Y:S08]  /*1c050*/  HMMA.16816.F32.BF16 R8, R132.reuse, R188, R8 ;  /* 0x000000bc8408723c */ /* 0x060ff00000041808 */
[-C--:B------:R-:W-:Y:S08]  /*1c060*/  HMMA.16816.F32.BF16 R12, R132, R190.reuse, R12 ;  /* 0x000000be840c723c */ /* 0x080ff0000004180c */
[C---:B------:R-:W-:Y:S08]  /*1c070*/  HMMA.16816.F32.BF16 R16, R184.reuse, R190, R16 ;  /* 0x000000beb810723c */ /* 0x040ff00000041810 */
[-C--:B------:R-:W-:Y:S08]  /*1c080*/  HMMA.16816.F32.BF16 R20, R184, R192.reuse, R20 ;  /* 0x000000c0b814723c */ /* 0x080ff00000041814 */
[C---:B------:R-:W-:Y:S08]  /*1c090*/  HMMA.16816.F32.BF16 R24, R132.reuse, R192, R24 ;  /* 0x000000c08418723c */ /* 0x040ff00000041818 */
[-C--:B------:R-:W-:Y:S08]  /*1c0a0*/  HMMA.16816.F32.BF16 R28, R132, R194.reuse, R28 ;  /* 0x000000c2841c723c */ /* 0x080ff0000004181c */
[----:B------:R-:W-:Y:S08]  /*1c0b0*/  HMMA.16816.F32.BF16 R32, R184, R194, R32 ;  /* 0x000000c2b820723c */ /* 0x000ff00000041820 */
[-C--:B-1----:R-:W-:Y:S08]  /*1c0c0*/  HMMA.16816.F32.BF16 R4, R172, R176.reuse, R4 ;  /* 0x000000b0ac04723c */ /* 0x082ff00000041804 */
[C---:B------:R-:W-:Y:S08]  /*1c0d0*/  HMMA.16816.F32.BF16 R8, R180.reuse, R176, R8 ;  /* 0x000000b0b408723c */ /* 0x040ff00000041808 */
[-C--:B------:R-:W-:Y:S08]  /*1c0e0*/  HMMA.16816.F32.BF16 R12, R180, R178.reuse, R12 ;  /* 0x000000b2b40c723c */ /* 0x080ff0000004180c */
[C---:B------:R-:W-:Y:S08]  /*1c0f0*/  HMMA.16816.F32.BF16 R16, R172.reuse, R178, R16 ;  /* 0x000000b2ac10723c */ /* 0x040ff00000041810 */
[-C--:B------:R-:W-:Y:S08]  /*1c100*/  HMMA.16816.F32.BF16 R20, R172, R196.reuse, R20 ;  /* 0x000000c4ac14723c */ /* 0x080ff00000041814 */
[C---:B------:R-:W-:Y:S07]  /*1c110*/  HMMA.16816.F32.BF16 R24, R180.reuse, R196, R24 ;  /* 0x000000c4b418723c */ /* 0x040fee0000041818 */
[----:B------:R-:W-:Y:S01]  /*1c120*/  IMAD.MOV.U32 R196, RZ, RZ, R252 ;  /* 0x000000ffffc47224 */ /* 0x000fe200078e00fc */
[-C--:B------:R-:W-:Y:S04]  /*1c130*/  HMMA.16816.F32.BF16 R28, R180, R198.reuse, R28 ;  /* 0x000000c6b41c723c */ /* 0x080fe8000004181c */
[----:B------:R-:W-:Y:S04]  /*1c140*/  IMAD.MOV.U32 R197, RZ, RZ, R249 ;  /* 0x000000ffffc57224 */ /* 0x000fe800078e00f9 */
[----:B------:R-:W-:Y:S01]  /*1c150*/  HMMA.16816.F32.BF16 R32, R172, R198, R32 ;  /* 0x000000c6ac20723c */ /* 0x000fe20000041820 */
[----:B------:R-:W-:-:S07]  /*1c160*/  @P2 BRA `(.L_x_1275) ;  /* 0xfffff43000002947 */ /* 0x000fce000383ffff */
.L_x_1274:
[----:B------:R-:W-:Y:S01]  /*1c170*/  LOP3.LUT R213, R213, 0xffffffbf, RZ, 0xc0, !PT ;  /* 0xffffffbfd5d57812 */ /* 0x000fe200078ec0ff */
[----:B------:R-:W2:Y:S01]  /*1c180*/  LDL.64 R180, [R1+0x80] ;  /* 0x0000800001b47983 */ /* 0x000ea20000100a00 */
[C---:B------:R-:W-:Y:S01]  /*1c190*/  IADD3 R218, P3, R196.reuse, UR37, RZ ;  /* 0x00000025c4da7c10 */ /* 0x040fe2000ff7e0ff */
[----:B------:R-:W-:Y:S01]  /*1c1a0*/  IMAD.U32 R3, RZ, RZ, UR41 ;  /* 0x00000029ff037e24 */ /* 0x000fe2000f8e00ff */
[----:B------:R-:W-:Y:S01]  /*1c1b0*/  @P1 LOP3.LUT R213, R213, 0x40, RZ, 0xfc, !PT ;  /* 0x00000040d5d51812 */ /* 0x000fe200078efcff */
[----:B------:R-:W-:Y:S01]  /*1c1c0*/  UIADD3 UR4, UR33, -0x4498517b, URZ ;  /* 0xbb67ae8521047890 */ /* 0x000fe2000fffe03f */
[----:B------:R-:W-:Y:S01]  /*1c1d0*/  IADD3.X R219, R197, UR36, RZ, P3, !PT ;  /* 0x00000024c5db7c10 */ /* 0x000fe20009ffe4ff */
[----:B------:R-:W3:Y:S01]  /*1c1e0*/  LDL.64 R188, [R1+0x88] ;  /* 0x0000880001bc7983 */ /* 0x000ee20000100a00 */
[----:B------:R-:W-:Y:S01]  /*1c1f0*/  LOP3.LUT R213, R213, 0xffffffdf, RZ, 0xc0, !PT ;  /* 0xffffffdfd5d57812 */ /* 0x000fe200078ec0ff */
[----:B------:R-:W4:Y:S01]  /*1c200*/  LDC.U8 R193, c[0x0][0x2d8] ;  /* 0x0000b600ffc17b82 */ /* 0x000f220000000000 */
[C---:B------:R-:W-:Y:S01]  /*1c210*/  IADD3 R198, P2, R196.reuse, UR34, RZ ;  /* 0x00000022c4c67c10 */ /* 0x040fe2000ff5e0ff */
[----:B------:R-:W-:Y:S01]  /*1c220*/  ULOP3.LUT UR5, UR41, UR33, URZ, 0x3c, !UPT ;  /* 0x0000002129057292 */ /* 0x000fe2000f8e3c3f */
[----:B------:R-:W-:Y:S01]  /*1c230*/  @P0 LOP3.LUT R213, R213, 0x20, RZ, 0xfc, !PT ;  /* 0x00000020d5d50812 */ /* 0x000fe200078efcff */
[----:B------:R-:W5:Y:S01]  /*1c240*/  LDL.64 R182, [R1+0x98] ;  /* 0x0000980001b67983 */ /* 0x000f620000100a00 */
[----:B------:R-:W-:Y:S02]  /*1c250*/  IADD3.X R199, R197, UR31, RZ, P2, !PT ;  /* 0x0000001fc5c77c10 */ /* 0x000fe400097fe4ff */
[----:B------:R-:W-:Y:S02]  /*1c260*/  IADD3 R216, P2, R196, UR39, RZ ;  /* 0x00000027c4d87c10 */ /* 0x000fe4000ff5e0ff */
[----:B-1----:R-:W-:Y:S01]  /*1c270*/  LOP3.LUT R173, R251, UR5, RZ, 0x3c, !PT ;  /* 0x00000005fbad7c12 */ /* 0x002fe2000f8e3cff */
[----:B------:R-:W4:Y:S01]  /*1c280*/  LDL.64 R176, [R1+0x90] ;  /* 0x0000900001b07983 */ /* 0x000f220000100a00 */
[----:B------:R-:W-:Y:S03]  /*1c290*/  IADD3.X R217, R197, UR38, RZ, P2, !PT ;  /* 0x00000026c5d97c10 */ /* 0x000fe600097fe4ff */
[----:B------:R-:W-:Y:S02]  /*1c2a0*/  IMAD.WIDE.U32 R178, R173, -0x326172a9, RZ ;  /* 0xcd9e8d57adb27825 */ /* 0x000fe400078e00ff */
[----:B------:R1:W4:Y:S04]  /*1c2b0*/  LDL.S16 R195, [R1+0x70] ;  /* 0x0000700001c37983 */ /* 0x0003280000100600 */
[----:B------:R1:W4:Y:S04]  /*1c2c0*/  LDL.S16 R194, [R1+0x6c] ;  /* 0x00006c0001c27983 */ /* 0x0003280000100600 */
[----:B------:R-:W1:Y:S08]  /*1c2d0*/  S2R R132, SR_TID.X ;  /* 0x0000000000847919 */ /* 0x000e700000002100 */
[----:B------:R1:W4:Y:S01]  /*1c2e0*/  LDL.S16 R221, [R1+0x78] ;  /* 0x0000780001dd7983 */ /* 0x0003220000100600 */
[--C-:B--2---:R-:W-:Y:S01]  /*1c2f0*/  LOP3.LUT R133, R181, UR4, R250.reuse, 0x96, !PT ;  /* 0x00000004b5857c12 */ /* 0x104fe2000f8e96fa */
[----:B-1----:R-:W-:Y:S04]  /*1c300*/  IMAD.SHL.U32 R132, R132, 0x2, RZ ;  /* 0x0000000284847824 */ /* 0x002fe800078e00ff */
[----:B------:R-:W-:Y:S01]  /*1c310*/  IMAD.WIDE.U32 R184, R133, -0x326172a9, RZ ;  /* 0xcd9e8d5785b87825 */ /* 0x000fe200078e00ff */
[----:B------:R-:W-:Y:S02]  /*1c320*/  LOP3.LUT R132, R132, 0x6, RZ, 0xc0, !PT ;  /* 0x0000000684847812 */ /* 0x000fe400078ec0ff */
[----:B---3--:R-:W-:Y:S03]  /*1c330*/  LOP3.LUT R175, R189, UR4, R250, 0x96, !PT ;  /* 0x00000004bdaf7c12 */ /* 0x008fe6000f8e96fa */
[----:B------:R-:W-:Y:S01]  /*1c340*/  IMAD R3, R3, 0x20, R132 ;  /* 0x0000002003037824 */ /* 0x000fe200078e0284 */
[----:B-----5:R-:W-:Y:S01]  /*1c350*/  LOP3.LUT R173, R179, UR14, R182, 0x96, !PT ;  /* 0x0000000eb3ad7c12 */ /* 0x020fe2000f8e96b6 */
[----:B------:R-:W-:Y:S02]  /*1c360*/  IMAD.WIDE.U32 R186, R175, -0x326172a9, RZ ;  /* 0xcd9e8d57afba7825 */ /* 0x000fe400078e00ff */
[----:B------:R1:W2:Y:S01]  /*1c370*/  I2F R132, R3 ;  /* 0x0000000300847306 */ /* 0x0002a20000201400 */
[C---:B------:R-:W-:Y:S02]  /*1c380*/  IADD3 R172, R3.reuse, 0x1, RZ ;  /* 0x0000000103ac7810 */ /* 0x040fe40007ffe0ff */
[C---:B------:R-:W-:Y:S02]  /*1c390*/  IADD3 R139, R3.reuse, 0x8, RZ ;  /* 0x00000008038b7810 */ /* 0x040fe40007ffe0ff */
[C---:B------:R-:W-:Y:S02]  /*1c3a0*/  IADD3 R134, R3.reuse, 0x11, RZ ;  /* 0x0000001103867810 */ /* 0x040fe40007ffe0ff */
[C---:B------:R-:W-:Y:S02]  /*1c3b0*/  IADD3 R174, R3.reuse, 0x18, RZ ;  /* 0x0000001803ae7810 */ /* 0x040fe40007ffe0ff */
[C---:B------:R-:W-:Y:S01]  /*1c3c0*/  IADD3 R138, R3.reuse, 0x9, RZ ;  /* 0x00000009038a7810 */ /* 0x040fe20007ffe0ff */
[----:B------:R-:W3:Y:S01]  /*1c3d0*/  I2F R172, R172 ;  /* 0x000000ac00ac7306 */ /* 0x000ee20000201400 */
[----:B------:R-:W-:Y:S02]  /*1c3e0*/  IADD3 R135, R3, 0x10, RZ ;  /* 0x0000001003877810 */ /* 0x000fe40007ffe0ff */
[----:B----4-:R-:W-:Y:S07]  /*1c3f0*/  LOP3.LUT R176, R179, UR14, R176, 0x96, !PT ;  /* 0x0000000eb3b07c12 */ /* 0x010fee000f8e96b0 */
[----:B------:R-:W4:Y:S01]  /*1c400*/  I2F R139, R139 ;  /* 0x0000008b008b7306 */ /* 0x000f220000201400 */
[----:B-1----:R-:W-:Y:S01]  /*1c410*/  IADD3 R3, R3, 0x19, RZ ;  /* 0x0000001903037810 */ /* 0x002fe20007ffe0ff */
[C---:B--2---:R-:W-:Y:S02]  /*1c420*/  FFMA.FTZ R4, R132.reuse, UR26, R4 ;  /* 0x0000001a84047c23 */ /* 0x044fe40008010004 */
[C---:B------:R-:W-:Y:S02]  /*1c430*/  FFMA.FTZ R6, R132.reuse, UR26, R6 ;  /* 0x0000001a84067c23 */ /* 0x040fe40008010006 */
[C---:B------:R-:W-:Y:S04]  /*1c440*/  FFMA.FTZ R8, R132.reuse, UR26, R8 ;  /* 0x0000001a84087c23 */ /* 0x040fe80008010008 */
[----:B------:R-:W1:Y:S01]  /*1c450*/  I2F R134, R134 ;  /* 0x0000008600867306 */ /* 0x000e620000201400 */
[----:B------:R-:W-:Y:S01]  /*1c460*/  FFMA.FTZ R10, R132, UR26, R10 ;  /* 0x0000001a840a7c23 */ /* 0x000fe2000801000a */
[----:B------:R-:W-:Y:S01]  /*1c470*/  FMNMX.FTZ R132, R4, R0, !PT ;  /* 0x0000000004847209 */ /* 0x000fe20007810000 */
[C---:B---3--:R-:W-:Y:S02]  /*1c480*/  FFMA.FTZ R5, R172.reuse, UR26, R5 ;  /* 0x0000001aac057c23 */ /* 0x048fe40008010005 */
[C---:B------:R-:W-:Y:S02]  /*1c490*/  FFMA.FTZ R7, R172.reuse, UR26, R7 ;  /* 0x0000001aac077c23 */ /* 0x040fe40008010007 */
[C---:B------:R-:W-:Y:S03]  /*1c4a0*/  FFMA.FTZ R9, R172.reuse, UR26, R9 ;  /* 0x0000001aac097c23 */ /* 0x040fe60008010009 */
[----:B------:R-:W2:Y:S01]  /*1c4b0*/  I2F R133, R174 ;  /* 0x000000ae00857306 */ /* 0x000ea20000201400 */
[----:B------:R-:W-:Y:S02]  /*1c4c0*/  FFMA.FTZ R11, R172, UR26, R11 ;  /* 0x0000001aac0b7c23 */ /* 0x000fe4000801000b */
[----:B------:R-:W-:Y:S04]  /*1c4d0*/  IMAD.WIDE.U32 R172, R173, -0x2daee0ad, RZ ;  /* 0xd2511f53adac7825 */ /* 0x000fe800078e00ff */
[C---:B----4-:R-:W-:Y:S02]  /*1c4e0*/  FFMA.FTZ R16, R139.reuse, UR26, R16 ;  /* 0x0000001a8b107c23 */ /* 0x050fe40008010010 */
[C---:B------:R-:W-:Y:S01]  /*1c4f0*/  FFMA.FTZ R18, R139.reuse, UR26, R18 ;  /* 0x0000001a8b127c23 */ /* 0x040fe20008010012 */
[----:B------:R-:W3:Y:S01]  /*1c500*/  I2F R138, R138 ;  /* 0x0000008a008a7306 */ /* 0x000ee20000201400 */
[C---:B------:R-:W-:Y:S02]  /*1c510*/  FFMA.FTZ R12, R139.reuse, UR26, R12 ;  /* 0x0000001a8b0c7c23 */ /* 0x040fe4000801000c */
[----:B------:R-:W-:Y:S02]  /*1c520*/  FFMA.FTZ R14, R139, UR26, R14 ;  /* 0x0000001a8b0e7c23 */ /* 0x000fe4000801000e */
[C---:B-1----:R-:W-:Y:S02]  /*1c530*/  FFMA.FTZ R25, R134.reuse, UR26, R25 ;  /* 0x0000001a86197c23 */ /* 0x042fe40008010019 */
[C---:B------:R-:W-:Y:S02]  /*1c540*/  FFMA.FTZ R27, R134.reuse, UR26, R27 ;  /* 0x0000001a861b7c23 */ /* 0x040fe4000801001b */
[C---:B------:R-:W-:Y:S01]  /*1c550*/  FFMA.FTZ R21, R134.reuse, UR26, R21 ;  /* 0x0000001a86157c23 */ /* 0x040fe20008010015 */
[----:B------:R-:W1:Y:S01]  /*1c560*/  I2F R135, R135 ;  /* 0x0000008700877306 */ /* 0x000e620000201400 */
[----:B------:R-:W-:Y:S01]  /*1c570*/  FFMA.FTZ R23, R134, UR26, R23 ;  /* 0x0000001a86177c23 */ /* 0x000fe20008010017 */
[----:B------:R-:W-:Y:S02]  /*1c580*/  FMNMX.FTZ R134, R5, R132, !PT ;  /* 0x0000008405867209 */ /* 0x000fe40007810000 */
[----:B------:R-:W-:Y:S01]  /*1c590*/  FMNMX.FTZ R132, R8, R136, !PT ;  /* 0x0000008808847209 */ /* 0x000fe20007810000 */
[C---:B--2---:R-:W-:Y:S01]  /*1c5a0*/  FFMA.FTZ R32, R133.reuse, UR26, R32 ;  /* 0x0000001a85207c23 */ /* 0x044fe20008010020 */
[----:B------:R-:W-:Y:S01]  /*1c5b0*/  FMNMX.FTZ R134, R16, R134, !PT ;  /* 0x0000008610867209 */ /* 0x000fe20007810000 */
[----:B------:R-:W-:Y:S01]  /*1c5c0*/  FFMA.FTZ R34, R133, UR26, R34 ;  /* 0x0000001a85227c23 */ /* 0x000fe20008010022 */
[----:B------:R-:W-:Y:S01]  /*1c5d0*/  FMNMX.FTZ R132, R9, R132, !PT ;  /* 0x0000008409847209 */ /* 0x000fe20007810000 */
[----:B------:R-:W-:Y:S01]  /*1c5e0*/  FFMA.FTZ R28, R133, UR26, R28 ;  /* 0x0000001a851c7c23 */ /* 0x000fe2000801001c */
[--C-:B------:R-:W-:Y:S01]  /*1c5f0*/  LOP3.LUT R174, R185, UR13, R178.reuse, 0x96, !PT ;  /* 0x0000000db9ae7c12 */ /* 0x100fe2000f8e96b2 */
[----:B------:R-:W2:Y:S01]  /*1c600*/  I2F R3, R3 ;  /* 0x0000000300037306 */ /* 0x000ea20000201400 */
[----:B------:R-:W-:Y:S01]  /*1c610*/  LOP3.LUT R178, R187, UR13, R178, 0x96, !PT ;  /* 0x0000000dbbb27c12 */ /* 0x000fe2000f8e96b2 */
[----:B------:R-:W-:Y:S01]  /*1c620*/  FFMA.FTZ R30, R133, UR26, R30 ;  /* 0x0000001a851e7c23 */ /* 0x000fe2000801001e */
[----:B------:R-:W-:Y:S01]  /*1c630*/  FMNMX.FTZ R133, R6, R2, !PT ;  /* 0x0000000206857209 */ /* 0x000fe20007810000 */
[----:B---3--:R-:W-:Y:S02]  /*1c640*/  FFMA.FTZ R17, R138, UR26, R17 ;  /* 0x0000001a8a117c23 */ /* 0x008fe40008010011 */
[----:B------:R-:W-:Y:S01]  /*1c650*/  IMAD.WIDE.U32 R182, R174, -0x2daee0ad, RZ ;  /* 0xd2511f53aeb67825 */ /* 0x000fe200078e00ff */
[----:B------:R-:W-:Y:S03]  /*1c660*/  FMNMX.FTZ R133, R7, R133, !PT ;  /* 0x0000008507857209 */ /* 0x000fe60007810000 */
[C---:B------:R-:W-:Y:S01]  /*1c670*/  FFMA.FTZ R19, R138.reuse, UR26, R19 ;  /* 0x0000001a8a137c23 */ /* 0x040fe20008010013 */
[----:B------:R-:W-:Y:S01]  /*1c680*/  LOP3.LUT R172, R183, UR10, R172, 0x96, !PT ;  /* 0x0000000ab7ac7c12 */ /* 0x000fe2000f8e96ac */
[C---:B------:R-:W-:Y:S02]  /*1c690*/  FFMA.FTZ R13, R138.reuse, UR26, R13 ;  /* 0x0000001a8a0d7c23 */ /* 0x040fe4000801000d */
[C---:B-1----:R-:W-:Y:S02]  /*1c6a0*/  FFMA.FTZ R20, R135.reuse, UR26, R20 ;  /* 0x0000001a87147c23 */ /* 0x042fe40008010014 */
[----:B------:R-:W-:Y:S01]  /*1c6b0*/  FFMA.FTZ R15, R138, UR26, R15 ;  /* 0x0000001a8a0f7c23 */ /* 0x000fe2000801000f */
[----:B------:R-:W-:Y:S01]  /*1c6c0*/  FMNMX.FTZ R138, R18, R133, !PT ;  /* 0x00000085128a7209 */ /* 0x000fe20007810000 */
[----:B------:R-:W-:Y:S01]  /*1c6d0*/  FFMA.FTZ R26, R135, UR26, R26 ;  /* 0x0000001a871a7c23 */ /* 0x000fe2000801001a */
[----:B------:R-:W-:Y:S01]  /*1c6e0*/  FMNMX.FTZ R133, R17, R134, !PT ;  /* 0x0000008611857209 */ /* 0x000fe20007810000 */
[----:B------:R-:W-:Y:S01]  /*1c6f0*/  IMAD.WIDE.U32 R190, R178, -0x2daee0ad, RZ ;  /* 0xd2511f53b2be7825 */ /* 0x000fe200078e00ff */
[----:B------:R-:W-:Y:S02]  /*1c700*/  FMNMX.FTZ R138, R19, R138, !PT ;  /* 0x0000008a138a7209 */ /* 0x000fe40007810000 */
[----:B------:R-:W-:Y:S01]  /*1c710*/  FMNMX.FTZ R133, R20, R133, !PT ;  /* 0x0000008514857209 */ /* 0x000fe20007810000 */
[----:B--2---:R-:W-:Y:S01]  /*1c720*/  FFMA.FTZ R33, R3, UR26, R33 ;  /* 0x0000001a03217c23 */ /* 0x004fe20008010021 */
[----:B------:R-:W-:Y:S01]  /*1c730*/  LOP3.LUT R134, R173, UR12, R180, 0x96, !PT ;  /* 0x0000000cad867c12 */ /* 0x000fe2000f8e96b4 */
[----:B------:R-:W-:Y:S01]  /*1c740*/  FFMA.FTZ R35, R3, UR26, R35 ;  /* 0x0000001a03237c23 */ /* 0x000fe20008010023 */
[----:B------:R-:W-:Y:S01]  /*1c750*/  FMNMX.FTZ R139, R21, R133, !PT ;  /* 0x00000085158b7209 */ /* 0x000fe20007810000 */
[C---:B------:R-:W-:Y:S02]  /*1c760*/  FFMA.FTZ R29, R3.reuse, UR26, R29 ;  /* 0x0000001a031d7c23 */ /* 0x040fe4000801001d */
[----:B------:R-:W-:Y:S01]  /*1c770*/  FFMA.FTZ R31, R3, UR26, R31 ;  /* 0x0000001a031f7c23 */ /* 0x000fe2000801001f */
[----:B------:R-:W-:Y:S01]  /*1c780*/  FMNMX.FTZ R3, R12, R132, !PT ;  /* 0x000000840c037209 */ /* 0x000fe20007810000 */
[C---:B------:R-:W-:Y:S01]  /*1c790*/  FFMA.FTZ R24, R135.reuse, UR26, R24 ;  /* 0x0000001a87187c23 */ /* 0x040fe20008010018 */
[----:B------:R-:W-:Y:S01]  /*1c7a0*/  FMNMX.FTZ R139, R32, R139, !PT ;  /* 0x0000008b208b7209 */ /* 0x000fe20007810000 */
[----:B------:R-:W-:Y:S01]  /*1c7b0*/  FFMA.FTZ R22, R135, UR26, R22 ;  /* 0x0000001a87167c23 */ /* 0x000fe20008010016 */
[----:B------:R-:W-:Y:S01]  /*1c7c0*/  FMNMX.FTZ R3, R13, R3, !PT ;  /* 0x000000030d037209 */ /* 0x000fe20007810000 */
[----:B------:R-:W-:Y:S01]  /*1c7d0*/  IMAD.WIDE.U32 R180, R176, -0x2daee0ad, RZ ;  /* 0xd2511f53b0b47825 */ /* 0x000fe200078e00ff */
[----:B------:R-:W-:Y:S02]  /*1c7e0*/  FMNMX.FTZ R139, R33, R139, !PT ;  /* 0x0000008b218b7209 */ /* 0x000fe40007810000 */
[----:B------:R-:W-:Y:S01]  /*1c7f0*/  FMNMX.FTZ R3, R24, R3, !PT ;  /* 0x0000000318037209 */ /* 0x000fe20007810000 */
[----:B------:R-:W-:Y:S01]  /*1c800*/  IMAD.WIDE.U32 R134, R134, -0x326172a9, RZ ;  /* 0xcd9e8d5786867825 */ /* 0x000fe200078e00ff */
        /* <DEDUP_REMOVED lines=24> */
[----:B------:R-:W-:Y:S01]  /*1c990*/  LOP3.LUT R173, R189, UR9, R134, 0x96, !PT ;  /* 0x00000009bdad7c12 */ /* 0x000fe2000f8e9686 */
[----:B------:R-:W3:Y:S01]  /*1c9a0*/  SHFL.BFLY PT, R175, R138, 0x2, 0x1f ;  /* 0x0c401f008aaf7f89 */ /* 0x000ee200000e0000 */
[----:B------:R-:W-:Y:S02]  /*1c9b0*/  FMNMX.FTZ R134, R31, R135, !PT ;  /* 0x000000871f867209 */ /* 0x000fe40007810000 */
[----:B-1----:R-:W-:Y:S01]  /*1c9c0*/  FMNMX.FTZ R135, R139, R177, !PT ;  /* 0x000000b18b877209 */ /* 0x002fe20007810000 */
[----:B------:R-:W-:Y:S01]  /*1c9d0*/  IMAD.WIDE.U32 R186, R173, -0x2daee0ad, RZ ;  /* 0xd2511f53adba7825 */ /* 0x000fe200078e00ff */
[----:B------:R-:W-:Y:S02]  /*1c9e0*/  LOP3.LUT R174, R185, UR9, R180, 0x96, !PT ;  /* 0x00000009b9ae7c12 */ /* 0x000fe4000f8e96b4 */
[----:B--2---:R-:W-:Y:S01]  /*1c9f0*/  FMNMX.FTZ R3, R3, R178, !PT ;  /* 0x000000b203037209 */ /* 0x004fe20007810000 */
[----:B------:R-:W1:Y:S01]  /*1ca00*/  SHFL.BFLY PT, R139, R135, 0x1, 0x1f ;  /* 0x0c201f00878b7f89 */ /* 0x000e6200000e0000 */
[----:B------:R-:W-:Y:S01]  /*1ca10*/  LOP3.LUT R176, R133, UR8, R182, 0x96, !PT ;  /* 0x0000000885b07c12 */ /* 0x000fe2000f8e96b6 */
[----:B------:R-:W-:Y:S01]  /*1ca20*/  IMAD.WIDE.U32 R232, R174, -0x2daee0ad, RZ ;  /* 0xd2511f53aee87825 */ /* 0x000fe200078e00ff */
[----:B------:R-:W-:Y:S03]  /*1ca30*/  LOP3.LUT R178, R187, UR6, R132, 0x96, !PT ;  /* 0x00000006bbb27c12 */ /* 0x000fe6000f8e9684 */
[----:B------:R-:W-:Y:S02]  /*1ca40*/  IMAD.WIDE.U32 R172, R172, -0x2daee0ad, RZ ;  /* 0xd2511f53acac7825 */ /* 0x000fe400078e00ff */
[----:B------:R-:W2:Y:S02]  /*1ca50*/  SHFL.BFLY PT, R174, R3, 0x1, 0x1f ;  /* 0x0c201f0003ae7f89 */ /* 0x000ea400000e0000 */
[----:B------:R-:W-:Y:S01]  /*1ca60*/  IMAD.WIDE.U32 R178, R178, -0x326172a9, RZ ;  /* 0xcd9e8d57b2b27825 */ /* 0x000fe200078e00ff */
[----:B------:R-:W-:Y:S02]  /*1ca70*/  LOP3.LUT R132, R173, UR8, R190, 0x96, !PT ;  /* 0x00000008ad847c12 */ /* 0x000fe4000f8e96be */
[----:B------:R-:W-:Y:S01]  /*1ca80*/  LOP3.LUT R180, R233, UR6, R172, 0x96, !PT ;  /* 0x00000006e9b47c12 */ /* 0x000fe2000f8e96ac */
[----:B------:R-:W-:Y:S01]  /*1ca90*/  IMAD.WIDE.U32 R176, R176, -0x326172a9, RZ ;  /* 0xcd9e8d57b0b07825 */ /* 0x000fe200078e00ff */
[----:B---3--:R-:W-:Y:S01]  /*1caa0*/  FMNMX.FTZ R138, R138, R175, !PT ;  /* 0x000000af8a8a7209 */ /* 0x008fe20007810000 */
[----:B------:R-:W3:Y:S02]  /*1cab0*/  SHFL.BFLY PT, R182, R134, 0x2, 0x1f ;  /* 0x0c401f0086b67f89 */ /* 0x000ee400000e0000 */
[----:B------:R-:W-:Y:S01]  /*1cac0*/  IMAD.WIDE.U32 R180, R180, -0x326172a9, RZ ;  /* 0xcd9e8d57b4b47825 */ /* 0x000fe200078e00ff */
[----:B------:R-:W-:Y:S02]  /*1cad0*/  LOP3.LUT R173, R179, UR15, R176, 0x96, !PT ;  /* 0x0000000fb3ad7c12 */ /* 0x000fe4000f8e96b0 */
[----:B------:R-:W-:Y:S01]  /*1cae0*/  LOP3.LUT R188, R177, UR7, R188, 0x96, !PT ;  /* 0x00000007b1bc7c12 */ /* 0x000fe2000f8e96bc */
[----:B------:R-:W-:Y:S01]  /*1caf0*/  IMAD.WIDE.U32 R190, R132, -0x326172a9, RZ ;  /* 0xcd9e8d5784be7825 */ /* 0x000fe200078e00ff */
[----:B------:R-:W-:Y:S02]  /*1cb00*/  LOP3.LUT R133, R173, 0xff, RZ, 0xc0, !PT ;  /* 0x000000ffad857812 */ /* 0x000fe400078ec0ff */
[----:B-1----:R-:W-:Y:S01]  /*1cb10*/  FMNMX.FTZ R135, R135, R139, !PT ;  /* 0x0000008b87877209 */ /* 0x002fe20007810000 */
[----:B------:R-:W1:Y:S01]  /*1cb20*/  SHFL.BFLY PT, R172, R138, 0x1, 0x1f ;  /* 0x0c201f008aac7f89 */ /* 0x000e6200000e0000 */
[----:B------:R-:W-:Y:S02]  /*1cb30*/  ISETP.GE.U32.AND P0, PT, R193, R133, PT ;  /* 0x00000085c100720c */ /* 0x000fe40003f06070 */
[C---:B------:R-:W-:Y:S01]  /*1cb40*/  FSETP.NEU.FTZ.AND P3, PT, R135.reuse, -INF , PT ;  /* 0xff8000008700780b */ /* 0x040fe20003f7d000 */
[----:B------:R-:W-:Y:S01]  /*1cb50*/  FADD.FTZ R0, -R135, R0 ;  /* 0x0000000087007221 */ /* 0x000fe20000010100 */
[----:B------:R-:W-:Y:S02]  /*1cb60*/  LOP3.LUT R175, R181, UR15, R190, 0x96, !PT ;  /* 0x0000000fb5af7c12 */ /* 0x000fe4000f8e96be */
[----:B--2---:R-:W-:Y:S01]  /*1cb70*/  FMNMX.FTZ R133, R3, R174, !PT ;  /* 0x000000ae03857209 */ /* 0x004fe20007810000 */
[----:B------:R-:W-:Y:S01]  /*1cb80*/  FMUL.FTZ R3, R135, c[0x0][0x23c] ;  /* 0x00008f0087037a20 */ /* 0x000fe20000410000 */
[----:B------:R-:W-:Y:S01]  /*1cb90*/  SHF.R.U32.HI R139, RZ, 0x18, R175 ;  /* 0x00000018ff8b7819 */ /* 0x000fe200000116af */
[----:B------:R-:W-:Y:S01]  /*1cba0*/  FMUL.FTZ R0, R0, c[0x0][0x23c] ;  /* 0x00008f0000007a20 */ /* 0x000fe20000410000 */
[----:B------:R-:W-:Y:S02]  /*1cbb0*/  LOP3.LUT R233, R191, UR7, R184, 0x96, !PT ;  /* 0x00000007bfe97c12 */ /* 0x000fe4000f8e96b8 */
[----:B------:R-:W-:Y:S02]  /*1cbc0*/  FSEL R3, R3, RZ, P3 ;  /* 0x000000ff03037208 */ /* 0x000fe40001800000 */
[----:B---3--:R-:W-:Y:S02]  /*1cbd0*/  FMNMX.FTZ R132, R134, R182, !PT ;  /* 0x000000b686847209 */ /* 0x008fe40007810000 */
[----:B------:R-:W-:Y:S01]  /*1cbe0*/  LOP3.LUT R134, R175, 0xff, RZ, 0xc0, !PT ;  /* 0x000000ffaf867812 */ /* 0x000fe200078ec0ff */
[--C-:B------:R-:W-:Y:S01]  /*1cbf0*/  FFMA.FTZ R177, R4, c[0x0][0x23c], -R3.reuse ;  /* 0x00008f0004b17a23 */ /* 0x100fe20000010803 */
[----:B------:R-:W-:Y:S01]  /*1cc00*/  ISETP.GE.U32.AND P3, PT, R193, R139, PT ;  /* 0x0000008bc100720c */ /* 0x000fe20003f66070 */
[--C-:B------:R-:W-:Y:S01]  /*1cc10*/  FFMA.FTZ R5, R5, c[0x0][0x23c], -R3.reuse ;  /* 0x00008f0005057a23 */ /* 0x100fe20000010803 */
[----:B------:R-:W-:Y:S01]  /*1cc20*/  ISETP.GE.U32.AND P6, PT, R193, R134, PT ;  /* 0x00000086c100720c */ /* 0x000fe20003fc6070 */
[--C-:B------:R-:W-:Y:S01]  /*1cc30*/  FFMA.FTZ R238, R32, c[0x0][0x23c], -R3.reuse ;  /* 0x00008f0020ee7a23 */ /* 0x100fe20000010803 */
[----:B------:R-:W-:Y:S01]  /*1cc40*/  LOP3.LUT R182, R179, UR15, R176, 0x96, !PT ;  /* 0x0000000fb3b67c12 */ /* 0x000fe2000f8e96b0 */
[----:B------:R-:W-:Y:S01]  /*1cc50*/  MUFU.EX2 R177, R177 ;  /* 0x000000b100b17308 */ /* 0x000fe20000000800 */
[----:B-1----:R-:W-:Y:S01]  /*1cc60*/  FMNMX.FTZ R134, R138, R172, !PT ;  /* 0x000000ac8a867209 */ /* 0x002fe20007810000 */
[--C-:B------:R-:W-:Y:S01]  /*1cc70*/  FFMA.FTZ R240, R33, c[0x0][0x23c], -R3.reuse ;  /* 0x00008f0021f07a23 */ /* 0x100fe20000010803 */
[----:B------:R-:W-:Y:S01]  /*1cc80*/  LOP3.LUT R138, R173, 0xffff, RZ, 0xc0, !PT ;  /* 0x0000ffffad8a7812 */ /* 0x000fe200078ec0ff */
[--C-:B------:R-:W-:Y:S01]  /*1cc90*/  FFMA.FTZ R227, R20, c[0x0][0x23c], -R3.reuse ;  /* 0x00008f0014e37a23 */ /* 0x100fe20000010803 */
[----:B------:R-:W-:Y:S01]  /*1cca0*/  FSETP.NEU.FTZ.AND P2, PT, R134, -INF , PT ;  /* 0xff8000008600780b */ /* 0x000fe20003f5d000 */
[----:B------:R-:W-:Y:S01]  /*1ccb0*/  FFMA.FTZ R228, R21, c[0x0][0x23c], -R3 ;  /* 0x00008f0015e47a23 */ /* 0x000fe20000010803 */
[----:B------:R-:W-:Y:S01]  /*1ccc0*/  SHF.R.U32.HI R138, RZ, 0x8, R138 ;  /* 0x00000008ff8a7819 */ /* 0x000fe2000001168a */
[----:B------:R-:W-:Y:S01]  /*1ccd0*/  FMUL.FTZ R139, R133, c[0x0][0x23c] ;  /* 0x00008f00858b7a20 */ /* 0x000fe20000410000 */
[----:B------:R-:W-:Y:S01]  /*1cce0*/  SHF.R.U32.HI R192, RZ, 0x18, R173 ;  /* 0x00000018ffc07819 */ /* 0x000fe200000116ad */
[----:B------:R-:W1:Y:S01]  /*1ccf0*/  MUFU.EX2 R189, R5 ;  /* 0x0000000500bd7308 */ /* 0x000e620000000800 */
[----:B------:R-:W-:Y:S01]  /*1cd00*/  LOP3.LUT R138, R138, 0xffff, RZ, 0xc0, !PT ;  /* 0x0000ffff8a8a7812 */ /* 0x000fe200078ec0ff */
[----:B------:R-:W-:Y:S01]  /*1cd10*/  FMUL.FTZ R172, R134, c[0x0][0x23c] ;  /* 0x00008f0086ac7a20 */ /* 0x000fe20000410000 */
[C---:B------:R-:W-:Y:S01]  /*1cd20*/  ISETP.GE.U32.AND P1, PT, R193.reuse, R192, PT ;  /* 0x000000c0c100720c */ /* 0x040fe20003f26070 */
[--C-:B------:R-:W-:Y:S01]  /*1cd30*/  FFMA.FTZ R214, R16, c[0x0][0x23c], -R3.reuse ;  /* 0x00008f0010d67a23 */ /* 0x100fe20000010803 */
[----:B------:R-:W-:Y:S01]  /*1cd40*/  ISETP.GE.U32.AND P5, PT, R193, R138, PT ;  /* 0x0000008ac100720c */ /* 0x000fe20003fa6070 */
[----:B------:R-:W-:Y:S01]  /*1cd50*/  FFMA.FTZ R215, R17, c[0x0][0x23c], -R3 ;  /* 0x00008f0011d77a23 */ /* 0x000fe20000010803 */
[----:B------:R-:W-:Y:S01]  /*1cd60*/  FSEL R172, R172, RZ, P2 ;  /* 0x000000ffacac7208 */ /* 0x000fe20001000000 */
[----:B------:R-:W2:Y:S01]  /*1cd70*/  SHFL.BFLY PT, R138, R132, 0x1, 0x1f ;  /* 0x0c201f00848a7f89 */ /* 0x000ea200000e0000 */
[----:B------:R-:W-:Y:S03]  /*1cd80*/  FSETP.NEU.FTZ.AND P2, PT, R133, -INF , PT ;  /* 0xff8000008500780b */ /* 0x000fe60003f5d000 */
[--C-:B------:R-:W-:Y:S01]  /*1cd90*/  FFMA.FTZ R184, R6, c[0x0][0x23c], -R172.reuse ;  /* 0x00008f0006b87a23 */ /* 0x100fe200000108ac */
[----:B------:R-:W-:Y:S01]  /*1cda0*/  FSEL R4, R139, RZ, P2 ;  /* 0x000000ff8b047208 */ /* 0x000fe20001000000 */
[--C-:B------:R-:W-:Y:S02]  /*1cdb0*/  FFMA.FTZ R7, R7, c[0x0][0x23c], -R172.reuse ;  /* 0x00008f0007077a23 */ /* 0x100fe400000108ac */
[----:B------:R-:W-:Y:S02]  /*1cdc0*/  FFMA.FTZ R220, R18, c[0x0][0x23c], -R172 ;  /* 0x00008f0012dc7a23 */ /* 0x000fe400000108ac */
[--C-:B------:R-:W-:Y:S01]  /*1cdd0*/  FFMA.FTZ R234, R25, c[0x0][0x23c], -R4.reuse ;  /* 0x00008f0019ea7a23 */ /* 0x100fe20000010804 */
[----:B------:R-:W-:Y:S01]  /*1cde0*/  MUFU.EX2 R184, R184 ;  /* 0x000000b800b87308 */ /* 0x000fe20000000800 */
[--C-:B------:R-:W-:Y:S02]  /*1cdf0*/  FFMA.FTZ R191, R8, c[0x0][0x23c], -R4.reuse ;  /* 0x00008f0008bf7a23 */ /* 0x100fe40000010804 */
[--C-:B------:R-:W-:Y:S01]  /*1ce00*/  FFMA.FTZ R226, R12, c[0x0][0x23c], -R4.reuse ;  /* 0x00008f000ce27a23 */ /* 0x100fe20000010804 */
[----:B-1----:R-:W-:Y:S01]  /*1ce10*/  F2FP.BF16.PACK_AB R139, R189, R177 ;  /* 0x000000b1bd8b723e */ /* 0x002fe200000010ff */
[----:B------:R-:W-:Y:S01]  /*1ce20*/  FFMA.FTZ R225, R13, c[0x0][0x23c], -R4 ;  /* 0x00008f000de17a23 */ /* 0x000fe20000010804 */
[----:B------:R-:W-:Y:S01]  /*1ce30*/  SHF.R.U32.HI R5, RZ, 0x10, R173 ;  /* 0x00000010ff057819 */ /* 0x000fe200000116ad */
[--C-:B------:R-:W-:Y:S02]  /*1ce40*/  FFMA.FTZ R222, R19, c[0x0][0x23c], -R172.reuse ;  /* 0x00008f0013de7a23 */ /* 0x100fe400000108ac */
[----:B------:R-:W-:Y:S01]  /*1ce50*/  @!P0 HFMA2.BF16_V2 R195, -RZ.H0_H0, RZ.H0_H0, -R139.H0_H0 ;  /* 0x200000ffffc38231 */ /* 0x000fe2000034098b */
[----:B------:R-:W-:Y:S01]  /*1ce60*/  LOP3.LUT R5, R5, 0xff, RZ, 0xc0, !PT ;  /* 0x000000ff05057812 */ /* 0x000fe200078ec0ff */
[----:B------:R-:W1:Y:S01]  /*1ce70*/  MUFU.EX2 R187, R7 ;  /* 0x0000000700bb7308 */ /* 0x000e620000000800 */
[----:B--2---:R-:W-:Y:S01]  /*1ce80*/  FMNMX.FTZ R132, R132, R138, !PT ;  /* 0x0000008a84847209 */ /* 0x004fe20007810000 */
[----:B------:R-:W-:Y:S01]  /*1ce90*/  FFMA.FTZ R229, R22, c[0x0][0x23c], -R172 ;  /* 0x00008f0016e57a23 */ /* 0x000fe200000108ac */
[----:B------:R-:W-:Y:S01]  /*1cea0*/  PRMT R138, R139, 0x7632, R138 ;  /* 0x000076328b8a7816 */ /* 0x000fe2000000008a */
[----:B------:R2:W-:Y:S01]  /*1ceb0*/  @!P0 STL.S16 [R1+0x70], R195 ;  /* 0x000070c301008387 */ /* 0x0005e20000100600 */
[C---:B------:R-:W-:Y:S01]  /*1cec0*/  FSETP.NEU.FTZ.AND P2, PT, R132.reuse, -INF , PT ;  /* 0xff8000008400780b */ /* 0x040fe20003f5d000 */
[----:B------:R-:W-:Y:S01]  /*1ced0*/  FMUL.FTZ R3, R132, c[0x0][0x23c] ;  /* 0x00008f0084037a20 */ /* 0x000fe20000410000 */
[----:B------:R-:W-:Y:S01]  /*1cee0*/  PRMT R16, R195, 0x7610, R16 ;  /* 0x00007610c3107816 */ /* 0x000fe20000000010 */
[----:B------:R-:W-:Y:S01]  /*1cef0*/  @!P5 HFMA2.BF16_V2 R194, -RZ.H0_H0, RZ.H0_H0, -R138.H0_H0 ;  /* 0x200000ffffc2d231 */ /* 0x000fe2000034098a */
[----:B------:R-:W-:Y:S01]  /*1cf00*/  PRMT R174, R139, 0x5410, R138 ;  /* 0x000054108bae7816 */ /* 0x000fe2000000008a */
[--C-:B------:R-:W-:Y:S01]  /*1cf10*/  FFMA.FTZ R230, R23, c[0x0][0x23c], -R172.reuse ;  /* 0x00008f0017e67a23 */ /* 0x100fe200000108ac */
[----:B------:R-:W-:Y:S01]  /*1cf20*/  FSEL R3, R3, RZ, P2 ;  /* 0x000000ff03037208 */ /* 0x000fe20001000000 */
[----:B------:R-:W-:Y:S01]  /*1cf30*/  FFMA.FTZ R248, R34, c[0x0][0x23c], -R172 ;  /* 0x00008f0022f87a23 */ /* 0x000fe200000108ac */
[----:B------:R-:W-:Y:S01]  /*1cf40*/  ISETP.GE.U32.AND P2, PT, R193, R5, PT ;  /* 0x00000005c100720c */ /* 0x000fe20003f46070 */
[----:B------:R3:W-:Y:S01]  /*1cf50*/  @!P5 STL.S16 [R1+0x6c], R194 ;  /* 0x00006cc20100d387 */ /* 0x0007e20000100600 */
[----:B------:R-:W-:Y:S01]  /*1cf60*/  SHF.R.U32.HI R5, RZ, 0x10, R175 ;  /* 0x00000010ff057819 */ /* 0x000fe200000116af */
[--C-:B------:R-:W-:Y:S01]  /*1cf70*/  FFMA.FTZ R236, R26, c[0x0][0x23c], -R3.reuse ;  /* 0x00008f001aec7a23 */ /* 0x100fe20000010803 */
[----:B------:R-:W-:Y:S01]  /*1cf80*/  LOP3.LUT R175, R175, 0xffff, RZ, 0xc0, !PT ;  /* 0x0000ffffafaf7812 */ /* 0x000fe200078ec0ff */
[--C-:B------:R-:W-:Y:S01]  /*1cf90*/  FFMA.FTZ R237, R27, c[0x0][0x23c], -R3.reuse ;  /* 0x00008f001bed7a23 */ /* 0x100fe20000010803 */
[----:B------:R-:W-:Y:S01]  /*1cfa0*/  PRMT R6, R194, 0x7610, R6 ;  /* 0x00007610c2067816 */ /* 0x000fe20000000006 */
[--C-:B------:R-:W-:Y:S01]  /*1cfb0*/  FFMA.FTZ R10, R10, c[0x0][0x23c], -R3.reuse ;  /* 0x00008f000a0a7a23 */ /* 0x100fe20000010803 */
[----:B------:R-:W-:Y:S01]  /*1cfc0*/  LOP3.LUT R5, R5, 0xff, RZ, 0xc0, !PT ;  /* 0x000000ff05057812 */ /* 0x000fe200078ec0ff */
[--C-:B------:R-:W-:Y:S01]  /*1cfd0*/  FFMA.FTZ R224, R14, c[0x0][0x23c], -R3.reuse ;  /* 0x00008f000ee07a23 */ /* 0x100fe20000010803 */
[----:B------:R-:W-:Y:S01]  /*1cfe0*/  @!P5 PRMT R138, R6, 0x5410, RZ ;  /* 0x00005410068ad816 */ /* 0x000fe200000000ff */
[--C-:B------:R-:W-:Y:S01]  /*1cff0*/  FFMA.FTZ R223, R15, c[0x0][0x23c], -R3.reuse ;  /* 0x00008f000fdf7a23 */ /* 0x100fe20000010803 */
[----:B-1----:R-:W-:Y:S01]  /*1d000*/  F2FP.BF16.PACK_AB R173, R187, R184 ;  /* 0x000000b8bbad723e */ /* 0x002fe200000010ff */
[--C-:B------:R-:W-:Y:S01]  /*1d010*/  FFMA.FTZ R242, R30, c[0x0][0x23c], -R3.reuse ;  /* 0x00008f001ef27a23 */ /* 0x100fe20000010803 */
[----:B------:R-:W-:Y:S01]  /*1d020*/  ISETP.GE.U32.AND P4, PT, R193, R5, PT ;  /* 0x00000005c100720c */ /* 0x000fe20003f86070 */
[--C-:B------:R-:W-:Y:S01]  /*1d030*/  FFMA.FTZ R246, R31, c[0x0][0x23c], -R3.reuse ;  /* 0x00008f001ff67a23 */ /* 0x100fe20000010803 */
[----:B------:R-:W-:Y:S01]  /*1d040*/  LOP3.LUT R5, R178, 0xff, RZ, 0xc0, !PT ;  /* 0x000000ffb2057812 */ /* 0x000fe200078ec0ff */
[----:B--2---:R-:W-:Y:S01]  /*1d050*/  FFMA.FTZ R195, R11, c[0x0][0x23c], -R3 ;  /* 0x00008f000bc37a23 */ /* 0x004fe20000010803 */
[----:B------:R-:W-:Y:S01]  /*1d060*/  SHF.R.U32.HI R3, RZ, 0x8, R175 ;  /* 0x00000008ff037819 */ /* 0x000fe200000116af */
[----:B------:R-:W-:Y:S01]  /*1d070*/  STG.E.U16 [R196.64+0x2], R138 ;  /* 0x0000028ac4007986 */ /* 0x000fe2000c10151c */
[----:B------:R-:W-:Y:S01]  /*1d080*/  @!P0 PRMT R139, R16, 0x5410, RZ ;  /* 0x00005410108b8816 */ /* 0x000fe200000000ff */
[----:B------:R-:W-:Y:S01]  /*1d090*/  @!P2 HFMA2.BF16_V2 R221, -RZ.H0_H0, RZ.H0_H0, -R173.H0_H0 ;  /* 0x200000ffffdda231 */ /* 0x000fe200003409ad */
[----:B------:R-:W-:Y:S01]  /*1d0a0*/  LOP3.LUT R3, R3, 0xffff, RZ, 0xc0, !PT ;  /* 0x0000ffff03037812 */ /* 0x000fe200078ec0ff */
[--C-:B------:R-:W-:Y:S01]  /*1d0b0*/  FFMA.FTZ R247, R35, c[0x0][0x23c], -R172.reuse ;  /* 0x00008f0023f77a23 */ /* 0x100fe200000108ac */
[----:B------:R-:W-:Y:S01]  /*1d0c0*/  PRMT R172, R173, 0x7632, R172 ;  /* 0x00007632adac7816 */ /* 0x000fe200000000ac */
[----:B------:R-:W-:Y:S01]  /*1d0d0*/  STG.E.U16 [R196.64], R139 ;  /* 0x0000008bc4007986 */ /* 0x000fe2000c10151c */
[----:B------:R-:W-:Y:S01]  /*1d0e0*/  ISETP.GE.U32.AND P5, PT, R193, R3, PT ;  /* 0x00000003c100720c */ /* 0x000fe20003fa6070 */
[----:B---3--:R-:W-:Y:S01]  /*1d0f0*/  FFMA.FTZ R194, R9, c[0x0][0x23c], -R4 ;  /* 0x00008f0009c27a23 */ /* 0x008fe20000010804 */
[----:B------:R-:W-:Y:S01]  /*1d100*/  PRMT R175, R173, 0x5410, R172 ;  /* 0x00005410adaf7816 */ /* 0x000fe200000000ac */
[----:B------:R1:W2:Y:S01]  /*1d110*/  MUFU.EX2 R3, R0 ;  /* 0x0000000000037308 */ /* 0x0002a20000000800 */
[--C-:B------:R-:W-:Y:S01]  /*1d120*/  FFMA.FTZ R231, R24, c[0x0][0x23c], -R4.reuse ;  /* 0x00008f0018e77a23 */ /* 0x100fe20000010804 */
[----:B------:R3:W-:Y:S01]  /*1d130*/  @!P2 STL.S16 [R1+0x78], R221 ;  /* 0x000078dd0100a387 */ /* 0x0007e20000100600 */
[--C-:B------:R-:W-:Y:S02]  /*1d140*/  FFMA.FTZ R245, R28, c[0x0][0x23c], -R4.reuse ;  /* 0x00008f001cf57a23 */ /* 0x100fe40000010804 */
[--C-:B------:R-:W-:Y:S01]  /*1d150*/  FFMA.FTZ R243, R29, c[0x0][0x23c], -R4.reuse ;  /* 0x00008f001df37a23 */ /* 0x100fe20000010804 */
[----:B------:R-:W-:Y:S01]  /*1d160*/  PRMT R4, R221, 0x7610, R4 ;  /* 0x00007610dd047816 */ /* 0x000fe20000000004 */
[----:B------:R4:W5:Y:S03]  /*1d170*/  LDL.S16 R252, [R1+0x74] ;  /* 0x0000740001fc7983 */ /* 0x0009660000100600 */
[----:B------:R-:W-:Y:S01]  /*1d180*/  @!P2 PRMT R173, R4, 0x5410, RZ ;  /* 0x0000541004ada816 */ /* 0x000fe200000000ff */
[----:B------:R4:W4:Y:S01]  /*1d190*/  LDL.S16 R249, [R1+0x60] ;  /* 0x0000600001f97983 */ /* 0x0009220000100600 */
[----:B------:R-:W-:Y:S03]  /*1d1a0*/  LOP3.LUT R4, R178, 0xffff, RZ, 0xc0, !PT ;  /* 0x0000ffffb2047812 */ /* 0x000fe600078ec0ff */
[----:B------:R-:W-:Y:S01]  /*1d1b0*/  STG.E.U16 [R198.64], R173 ;  /* 0x000000adc6007986 */ /* 0x000fe2000c10151c */
[----:B------:R-:W-:Y:S01]  /*1d1c0*/  SHF.R.U32.HI R4, RZ, 0x8, R4 ;  /* 0x00000008ff047819 */ /* 0x000fe20000011604 */
[----:B-1----:R-:W-:Y:S02]  /*1d1d0*/  FADD.FTZ R0, -R134, R2 ;  /* 0x0000000286007221 */ /* 0x002fe40000010100 */
[----:B------:R-:W-:Y:S01]  /*1d1e0*/  FADD.FTZ R2, -R133, R136 ;  /* 0x0000008885027221 */ /* 0x000fe20000010100 */
[----:B------:R-:W-:Y:S01]  /*1d1f0*/  LOP3.LUT R136, R182, 0xff, RZ, 0xc0, !PT ;  /* 0x000000ffb6887812 */ /* 0x000fe200078ec0ff */
[----:B------:R-:W-:Y:S01]  /*1d200*/  FMUL.FTZ R0, R0, c[0x0][0x23c] ;  /* 0x00008f0000007a20 */ /* 0x000fe20000410000 */
[----:B---3--:R-:W-:Y:S01]  /*1d210*/  PRMT R221, R5, 0x5410, R4 ;  /* 0x0000541005dd7816 */ /* 0x008fe20000000004 */
[----:B------:R-:W-:Y:S02]  /*1d220*/  FMUL.FTZ R2, R2, c[0x0][0x23c] ;  /* 0x00008f0002027a20 */ /* 0x000fe40000410000 */
[----:B------:R1:W3:Y:S01]  /*1d230*/  MUFU.EX2 R8, R0 ;  /* 0x0000000000087308 */ /* 0x0002e20000000800 */
[C---:B--2---:R-:W-:Y:S02]  /*1d240*/  FMUL.FTZ R32, R3.reuse, R140 ;  /* 0x0000008c03207220 */ /* 0x044fe40000410000 */
[C---:B------:R-:W-:Y:S02]  /*1d250*/  FMUL.FTZ R20, R3.reuse, R144 ;  /* 0x0000009003147220 */ /* 0x040fe40000410000 */
[C---:B------:R-:W-:Y:S02]  /*1d260*/  FMUL.FTZ R17, R3.reuse, R149 ;  /* 0x0000009503117220 */ /* 0x040fe40000410000 */
[C---:B------:R-:W-:Y:S02]  /*1d270*/  FFMA.FTZ R193, R3.reuse, R235, R177 ;  /* 0x000000eb03c17223 */ /* 0x040fe400000100b1 */
[C---:B------:R-:W-:Y:S01]  /*1d280*/  FMUL.FTZ R4, R3.reuse, R152 ;  /* 0x0000009803047220 */ /* 0x040fe20000410000 */
[----:B------:R-:W-:Y:S01]  /*1d290*/  MUFU.EX2 R2, R2 ;  /* 0x0000000200027308 */ /* 0x000fe20000000800 */
[C---:B------:R-:W-:Y:S01]  /*1d2a0*/  FMUL.FTZ R5, R3.reuse, R153 ;  /* 0x0000009903057220 */ /* 0x040fe20000410000 */
[----:B------:R2:W2:Y:S01]  /*1d2b0*/  LDL.S16 R235, [R1+0x64] ;  /* 0x0000640001eb7983 */ /* 0x0004a20000100600 */
[C---:B------:R-:W-:Y:S02]  /*1d2c0*/  FMUL.FTZ R16, R3.reuse, R148 ;  /* 0x0000009403107220 */ /* 0x040fe40000410000 */
[C---:B------:R-:W-:Y:S01]  /*1d2d0*/  FMUL.FTZ R21, R3.reuse, R145 ;  /* 0x0000009103157220 */ /* 0x040fe20000410000 */
[C---:B------:R-:W-:Y:S01]  /*1d2e0*/  LOP3.LUT R145, R178.reuse, 0xffff, RZ, 0xc0, !PT ;  /* 0x0000ffffb2917812 */ /* 0x040fe200078ec0ff */
[C---:B------:R-:W-:Y:S01]  /*1d2f0*/  FMUL.FTZ R33, R3.reuse, R141 ;  /* 0x0000008d03217220 */ /* 0x040fe20000410000 */
[----:B------:R-:W-:Y:S01]  /*1d300*/  LOP3.LUT R141, R178, 0xff, RZ, 0xc0, !PT ;  /* 0x000000ffb28d7812 */ /* 0x000fe200078ec0ff */
[C---:B------:R-:W-:Y:S01]  /*1d310*/  FMUL.FTZ R36, R3.reuse, R36 ;  /* 0x0000002403247220 */ /* 0x040fe20000410000 */
[----:B------:R-:W3:Y:S01]  /*1d320*/  MUFU.EX2 R140, R191 ;  /* 0x000000bf008c7308 */ /* 0x000ee20000000800 */
[C---:B------:R-:W-:Y:S02]  /*1d330*/  FMUL.FTZ R37, R3.reuse, R37 ;  /* 0x0000002503257220 */ /* 0x040fe40000410000 */
[C---:B------:R-:W-:Y:S02]  /*1d340*/  FMUL.FTZ R48, R3.reuse, R48 ;  /* 0x0000003003307220 */ /* 0x040fe40000410000 */
[----:B-1----:R-:W-:Y:S02]  /*1d350*/  FADD.FTZ R0, -R132, R137 ;  /* 0x0000008984007221 */ /* 0x002fe40000010100 */
[----:B---3--:R-:W-:Y:S02]  /*1d360*/  FFMA.FTZ R184, R8, R239, R184 ;  /* 0x000000ef08b87223 */ /* 0x008fe400000100b8 */
[----:B------:R-:W-:Y:S01]  /*1d370*/  FMUL.FTZ R0, R0, c[0x0][0x23c] ;  /* 0x00008f0000007a20 */ /* 0x000fe20000410000 */
[----:B------:R-:W-:Y:S01]  /*1d380*/  MUFU.EX2 R137, R10 ;  /* 0x0000000a00897308 */ /* 0x000fe20000000800 */
[C---:B------:R-:W-:Y:S01]  /*1d390*/  FMUL.FTZ R6, R8.reuse, R154 ;  /* 0x0000009a08067220 */ /* 0x040fe20000410000 */
[----:B------:R1:W3:Y:S01]  /*1d3a0*/  LDL.S16 R239, [R1+0x58] ;  /* 0x0000580001ef7983 */ /* 0x0002e20000100600 */
[C---:B------:R-:W-:Y:S02]  /*1d3b0*/  FMUL.FTZ R7, R8.reuse, R155 ;  /* 0x0000009b08077220 */ /* 0x040fe40000410000 */
[C---:B------:R-:W-:Y:S02]  /*1d3c0*/  FMUL.FTZ R18, R8.reuse, R150 ;  /* 0x0000009608127220 */ /* 0x040fe40000410000 */
[C---:B------:R-:W-:Y:S02]  /*1d3d0*/  FMUL.FTZ R19, R8.reuse, R151 ;  /* 0x0000009708137220 */ /* 0x040fe40000410000 */
[C---:B------:R-:W-:Y:S01]  /*1d3e0*/  FMUL.FTZ R22, R8.reuse, R146 ;  /* 0x0000009208167220 */ /* 0x040fe20000410000 */
[----:B------:R-:W1:Y:S01]  /*1d3f0*/  MUFU.EX2 R0, R0 ;  /* 0x0000000000007308 */ /* 0x000e620000000800 */
[C---:B------:R-:W-:Y:S01]  /*1d400*/  FMUL.FTZ R23, R8.reuse, R147 ;  /* 0x0000009308177220 */ /* 0x040fe20000410000 */
[--C-:B------:R-:W-:Y:S01]  /*1d410*/  SHF.R.U32.HI R146, RZ, 0x10, R178.reuse ;  /* 0x00000010ff927819 */ /* 0x100fe200000116b2 */
[----:B------:R-:W-:Y:S01]  /*1d420*/  FMUL.FTZ R34, R8, R142 ;  /* 0x0000008e08227220 */ /* 0x000fe20000410000 */
[----:B------:R-:W-:Y:S01]  /*1d430*/  SHF.R.U32.HI R142, RZ, 0x10, R178 ;  /* 0x00000010ff8e7819 */ /* 0x000fe200000116b2 */
[----:B------:R-:W-:Y:S01]  /*1d440*/  FFMA.FTZ R149, R2, R241, R140 ;  /* 0x000000f102957223 */ /* 0x000fe2000001008c */
[--C-:B------:R-:W-:Y:S01]  /*1d450*/  SHF.R.U32.HI R147, RZ, 0x18, R178.reuse ;  /* 0x00000018ff937819 */ /* 0x100fe200000116b2 */
[C---:B------:R-:W-:Y:S01]  /*1d460*/  FMUL.FTZ R35, R8.reuse, R143 ;  /* 0x0000008f08237220 */ /* 0x040fe20000410000 */
[----:B------:R2:W2:Y:S01]  /*1d470*/  LDL.S16 R241, [R1+0x54] ;  /* 0x0000540001f17983 */ /* 0x0004a20000100600 */
[C---:B------:R-:W-:Y:S01]  /*1d480*/  FMUL.FTZ R38, R8.reuse, R38 ;  /* 0x0000002608267220 */ /* 0x040fe20000410000 */
[----:B------:R-:W-:Y:S01]  /*1d490*/  SHF.R.U32.HI R178, RZ, 0x18, R178 ;  /* 0x00000018ffb27819 */ /* 0x000fe200000116b2 */
[----:B------:R-:W-:Y:S01]  /*1d4a0*/  FMUL.FTZ R39, R8, R39 ;  /* 0x0000002708277220 */ /* 0x000fe20000410000 */
[----:B------:R-:W-:Y:S01]  /*1d4b0*/  LOP3.LUT R142, R142, 0xff, RZ, 0xc0, !PT ;  /* 0x000000ff8e8e7812 */ /* 0x000fe200078ec0ff */
[C---:B------:R-:W-:Y:S01]  /*1d4c0*/  FMUL.FTZ R50, R8.reuse, R50 ;  /* 0x0000003208327220 */ /* 0x040fe20000410000 */
[----:B------:R-:W-:Y:S01]  /*1d4d0*/  MUFU.EX2 R155, R220 ;  /* 0x000000dc009b7308 */ /* 0x000fe20000000800 */
[----:B------:R-:W-:Y:S01]  /*1d4e0*/  FMUL.FTZ R51, R8, R51 ;  /* 0x0000003308337220 */ /* 0x000fe20000410000 */
[----:B------:R-:W-:Y:S01]  /*1d4f0*/  PRMT R178, R142, 0x5410, R178 ;  /* 0x000054108eb27816 */ /* 0x000fe200000000b2 */
[C---:B------:R-:W-:Y:S02]  /*1d500*/  FMUL.FTZ R54, R8.reuse, R54 ;  /* 0x0000003608367220 */ /* 0x040fe40000410000 */
[C---:B------:R-:W-:Y:S02]  /*1d510*/  FMUL.FTZ R55, R8.reuse, R55 ;  /* 0x0000003708377220 */ /* 0x040fe40000410000 */
[C---:B------:R-:W-:Y:S02]  /*1d520*/  FMUL.FTZ R66, R8.reuse, R66 ;  /* 0x0000004208427220 */ /* 0x040fe40000410000 */
[----:B------:R-:W-:Y:S01]  /*1d530*/  FMUL.FTZ R67, R8, R67 ;  /* 0x0000004308437220 */ /* 0x000fe20000410000 */
[----:B------:R-:W-:Y:S01]  /*1d540*/  MUFU.EX2 R220, R242 ;  /* 0x000000f200dc7308 */ /* 0x000fe20000000800 */
[C---:B-1----:R-:W-:Y:S02]  /*1d550*/  FFMA.FTZ R144, R0.reuse, R244, R137 ;  /* 0x000000f400907223 */ /* 0x042fe40000010089 */
[C---:B------:R-:W-:Y:S01]  /*1d560*/  FMUL.FTZ R10, R0.reuse, R170 ;  /* 0x000000aa000a7220 */ /* 0x040fe20000410000 */
[----:B------:R1:W4:Y:S01]  /*1d570*/  LDL.S16 R244, [R1+0x5c] ;  /* 0x00005c0001f47983 */ /* 0x0003220000100600 */
        /* <DEDUP_REMOVED lines=33> */
[----:B------:R-:W-:Y:S01]  /*1d790*/  LOP3.LUT R0, R182, 0xffff, RZ, 0xc0, !PT ;  /* 0x0000ffffb6007812 */ /* 0x000fe200078ec0ff */
        /* <DEDUP_REMOVED lines=16> */
[C---:B------:R-:W-:Y:S02]  /*1d8a0*/  FMUL.FTZ R8, R2.reuse, R168 ;  /* 0x000000a802087220 */ /* 0x040fe40000410000 */
[C---:B------:R-:W-:Y:S01]  /*1d8b0*/  FMUL.FTZ R9, R2.reuse, R169 ;  /* 0x000000a902097220 */ /* 0x040fe20000410000 */
[----:B------:R1:W5:Y:S01]  /*1d8c0*/  LDL.S16 R168, [R1+0x50] ;  /* 0x0000500001a87983 */ /* 0x0003620000100600 */
        /* <DEDUP_REMOVED lines=32> */
[----:B------:R-:W-:Y:S01]  /*1dad0*/  FMUL.FTZ R49, R3, R49 ;  /* 0x0000003103317220 */ /* 0x000fe20000410000 */
[----:B------:R-:W-:Y:S01]  /*1dae0*/  LOP3.LUT R0, R181, UR15, R190, 0x96, !PT ;  /* 0x0000000fb5007c12 */ /* 0x000fe2000f8e96be */
[C---:B------:R-:W-:Y:S01]  /*1daf0*/  FMUL.FTZ R52, R3.reuse, R52 ;  /* 0x0000003403347220 */ /* 0x040fe20000410000 */
[----:B------:R-:W-:Y:S01]  /*1db00*/  PRMT R151, R136, 0x5410, R2 ;  /* 0x0000541088977816 */ /* 0x000fe20000000002 */
[C---:B------:R-:W-:Y:S01]  /*1db10*/  FMUL.FTZ R53, R3.reuse, R53 ;  /* 0x0000003503357220 */ /* 0x040fe20000410000 */
[----:B------:R1:W1:Y:S01]  /*1db20*/  MUFU.EX2 R2, R195 ;  /* 0x000000c300027308 */ /* 0x0002620000000800 */
[C---:B------:R-:W-:Y:S01]  /*1db30*/  FMUL.FTZ R64, R3.reuse, R64 ;  /* 0x0000004003407220 */ /* 0x040fe20000410000 */
[C---:B------:R-:W-:Y:S01]  /*1db40*/  LOP3.LUT R143, R0.reuse, 0xffff, RZ, 0xc0, !PT ;  /* 0x0000ffff008f7812 */ /* 0x040fe200078ec0ff */
[C---:B------:R-:W-:Y:S01]  /*1db50*/  FMUL.FTZ R65, R3.reuse, R65 ;  /* 0x0000004103417220 */ /* 0x040fe20000410000 */
[----:B------:R-:W-:Y:S01]  /*1db60*/  LOP3.LUT R142, R0, 0xff, RZ, 0xc0, !PT ;  /* 0x000000ff008e7812 */ /* 0x000fe200078ec0ff */
[C---:B------:R-:W-:Y:S01]  /*1db70*/  FMUL.FTZ R68, R3.reuse, R68 ;  /* 0x0000004403447220 */ /* 0x040fe20000410000 */
[----:B------:R-:W-:Y:S01]  /*1db80*/  SHF.R.U32.HI R143, RZ, 0x8, R143 ;  /* 0x00000008ff8f7819 */ /* 0x000fe2000001168f */
[C---:B------:R-:W-:Y:S01]  /*1db90*/  FMUL.FTZ R69, R3.reuse, R69 ;  /* 0x0000004503457220 */ /* 0x040fe20000410000 */
[----:B------:R-:W-:Y:S01]  /*1dba0*/  SHF.R.U32.HI R136, RZ, 0x10, R182 ;  /* 0x00000010ff887819 */ /* 0x000fe200000116b6 */
[C---:B------:R-:W-:Y:S01]  /*1dbb0*/  FMUL.FTZ R80, R3.reuse, R80 ;  /* 0x0000005003507220 */ /* 0x040fe20000410000 */
[----:B------:R-:W-:Y:S01]  /*1dbc0*/  PRMT R167, R142, 0x5410, R143 ;  /* 0x000054108ea77816 */ /* 0x000fe2000000008f */
[C---:B------:R-:W-:Y:S01]  /*1dbd0*/  FMUL.FTZ R81, R3.reuse, R81 ;  /* 0x0000005103517220 */ /* 0x040fe20000410000 */
[--C-:B------:R-:W-:Y:S01]  /*1dbe0*/  SHF.R.U32.HI R143, RZ, 0x10, R0.reuse ;  /* 0x00000010ff8f7819 */ /* 0x100fe20000011600 */
[C---:B------:R-:W-:Y:S01]  /*1dbf0*/  FMUL.FTZ R84, R3.reuse, R84 ;  /* 0x0000005403547220 */ /* 0x040fe20000410000 */
[----:B------:R-:W-:Y:S01]  /*1dc00*/  SHF.R.U32.HI R142, RZ, 0x18, R0 ;  /* 0x00000018ff8e7819 */ /* 0x000fe20000011600 */
[----:B------:R-:W-:Y:S01]  /*1dc10*/  FMUL.FTZ R85, R3, R85 ;  /* 0x0000005503557220 */ /* 0x000fe20000410000 */
[----:B------:R-:W-:Y:S01]  /*1dc20*/  LOP3.LUT R0, R143, 0xff, RZ, 0xc0, !PT ;  /* 0x000000ff8f007812 */ /* 0x000fe200078ec0ff */
[C---:B------:R-:W-:Y:S01]  /*1dc30*/  FMUL.FTZ R96, R3.reuse, R96 ;  /* 0x0000006003607220 */ /* 0x040fe20000410000 */
[----:B------:R-:W-:Y:S01]  /*1dc40*/  SHF.R.U32.HI R182, RZ, 0x18, R182 ;  /* 0x00000018ffb67819 */ /* 0x000fe200000116b6 */
[C---:B------:R-:W-:Y:S01]  /*1dc50*/  FMUL.FTZ R97, R3.reuse, R97 ;  /* 0x0000006103617220 */ /* 0x040fe20000410000 */
[----:B------:R-:W-:Y:S01]  /*1dc60*/  PRMT R166, R0, 0x5410, R142 ;  /* 0x0000541000a67816 */ /* 0x000fe2000000008e */
[C---:B------:R-:W-:Y:S01]  /*1dc70*/  FMUL.FTZ R100, R3.reuse, R100 ;  /* 0x0000006403647220 */ /* 0x040fe20000410000 */
[C---:B------:R-:W-:Y:S01]  /*1dc80*/  LOP3.LUT R0, R180.reuse, 0xffff, RZ, 0xc0, !PT ;  /* 0x0000ffffb4007812 */ /* 0x040fe200078ec0ff */
[C---:B------:R-:W-:Y:S01]  /*1dc90*/  FMUL.FTZ R101, R3.reuse, R101 ;  /* 0x0000006503657220 */ /* 0x040fe20000410000 */
[----:B-1----:R1:W5:Y:S01]  /*1dca0*/  LDL.S16 R195, [R1+0x68] ;  /* 0x0000680001c37983 */ /* 0x0023620000100600 */
[C---:B------:R-:W-:Y:S01]  /*1dcb0*/  FMUL.FTZ R112, R3.reuse, R112 ;  /* 0x0000007003707220 */ /* 0x040fe20000410000 */
[----:B------:R-:W-:Y:S01]  /*1dcc0*/  LOP3.LUT R142, R180, 0xff, RZ, 0xc0, !PT ;  /* 0x000000ffb48e7812 */ /* 0x000fe200078ec0ff */
[C---:B------:R-:W-:Y:S01]  /*1dcd0*/  FMUL.FTZ R113, R3.reuse, R113 ;  /* 0x0000007103717220 */ /* 0x040fe20000410000 */
[----:B------:R-:W-:Y:S01]  /*1dce0*/  SHF.R.U32.HI R0, RZ, 0x8, R0 ;  /* 0x00000008ff007819 */ /* 0x000fe20000011600 */
[C---:B------:R-:W-:Y:S01]  /*1dcf0*/  FMUL.FTZ R116, R3.reuse, R116 ;  /* 0x0000007403747220 */ /* 0x040fe20000410000 */
[----:B------:R-:W-:Y:S01]  /*1dd00*/  LOP3.LUT R136, R136, 0xff, RZ, 0xc0, !PT ;  /* 0x000000ff88887812 */ /* 0x000fe200078ec0ff */
[C---:B------:R-:W-:Y:S01]  /*1dd10*/  FMUL.FTZ R117, R3.reuse, R117 ;  /* 0x0000007503757220 */ /* 0x040fe20000410000 */
[----:B------:R-:W-:Y:S01]  /*1dd20*/  PRMT R165, R142, 0x5410, R0 ;  /* 0x000054108ea57816 */ /* 0x000fe20000000000 */
[C---:B------:R-:W-:Y:S01]  /*1dd30*/  FMUL.FTZ R128, R3.reuse, R128 ;  /* 0x0000008003807220 */ /* 0x040fe20000410000 */
[----:B------:R-:W-:Y:S01]  /*1dd40*/  PRMT R182, R136, 0x5410, R182 ;  /* 0x0000541088b67816 */ /* 0x000fe200000000b6 */
[----:B------:R-:W-:Y:S01]  /*1dd50*/  FMUL.FTZ R129, R3, R129 ;  /* 0x0000008103817220 */ /* 0x000fe20000410000 */
[----:B------:R-:W1:Y:S01]  /*1dd60*/  MUFU.EX2 R136, R214 ;  /* 0x000000d600887308 */ /* 0x000e620000000800 */
[----:B------:R-:W-:Y:S01]  /*1dd70*/  FADD.FTZ R150, R2, R144 ;  /* 0x0000009002967221 */ /* 0x000fe20000010000 */
[--C-:B------:R-:W-:Y:S01]  /*1dd80*/  SHF.R.U32.HI R143, RZ, 0x18, R180.reuse ;  /* 0x00000018ff8f7819 */ /* 0x100fe200000116b4 */
[----:B------:R-:W-:Y:S01]  /*1dd90*/  FADD.FTZ R142, R189, R193 ;  /* 0x000000c1bd8e7221 */ /* 0x000fe20000010000 */
[----:B------:R-:W-:Y:S01]  /*1dda0*/  SHF.R.U32.HI R144, RZ, 0x10, R180 ;  /* 0x00000010ff907819 */ /* 0x000fe200000116b4 */
[----:B------:R-:W-:Y:S02]  /*1ddb0*/  FADD.FTZ R184, R187, R184 ;  /* 0x000000b8bbb87221 */ /* 0x000fe40000010000 */
[----:B------:R-:W-:Y:S01]  /*1ddc0*/  IMAD.WIDE.U32 R176, R188, -0x2daee0ad, RZ ;  /* 0xd2511f53bcb07825 */ /* 0x000fe200078e00ff */
[----:B------:R-:W-:Y:S02]  /*1ddd0*/  LOP3.LUT R138, R144, 0xff, RZ, 0xc0, !PT ;  /* 0x000000ff908a7812 */ /* 0x000fe400078ec0ff */
[----:B------:R-:W1:Y:S02]  /*1dde0*/  MUFU.EX2 R3, R194 ;  /* 0x000000c200037308 */ /* 0x000e640000000800 */
[C-C-:B------:R-:W-:Y:S02]  /*1ddf0*/  LOP3.LUT R183, R177.reuse, UR16, R186.reuse, 0x96, !PT ;  /* 0x00000010b1b77c12 */ /* 0x140fe4000f8e96ba */
[----:B------:R-:W-:Y:S02]  /*1de00*/  LOP3.LUT R185, R177, UR16, R186, 0x96, !PT ;  /* 0x00000010b1b97c12 */ /* 0x000fe4000f8e96ba */
[----:B-1----:R-:W-:Y:S01]  /*1de10*/  F2FP.BF16.PACK_AB R153, R157, R136 ;  /* 0x000000889d99723e */ /* 0x002fe200000010ff */
[----:B------:R-:W-:Y:S01]  /*1de20*/  FADD.FTZ R171, R136, R142 ;  /* 0x0000008e88ab7221 */ /* 0x000fe20000010000 */
[----:B------:R-:W-:Y:S01]  /*1de30*/  LOP3.LUT R136, R146, 0xff, RZ, 0xc0, !PT ;  /* 0x000000ff92887812 */ /* 0x000fe200078ec0ff */
[----:B------:R-:W-:Y:S01]  /*1de40*/  IMAD.WIDE.U32 R214, R233, -0x2daee0ad, RZ ;  /* 0xd2511f53e9d67825 */ /* 0x000fe200078e00ff */
[----:B------:R-:W-:Y:S02]  /*1de50*/  PRMT R154, R153, 0x7632, R154 ;  /* 0x00007632999a7816 */ /* 0x000fe4000000009a */
[C---:B------:R-:W-:Y:S02]  /*1de60*/  LOP3.LUT R142, R180.reuse, 0xff, RZ, 0xc0, !PT ;  /* 0x000000ffb48e7812 */ /* 0x040fe400078ec0ff */
[----:B------:R-:W-:Y:S02]  /*1de70*/  LOP3.LUT R146, R180, 0xffff, RZ, 0xc0, !PT ;  /* 0x0000ffffb4927812 */ /* 0x000fe400078ec0ff */
[C---:B------:R-:W-:Y:S01]  /*1de80*/  F2FP.BF16.PACK_AB R0, R3.reuse, R140 ;  /* 0x0000008c0300723e */ /* 0x040fe200000010ff */
[----:B------:R-:W-:Y:S01]  /*1de90*/  FADD.FTZ R149, R3, R149 ;  /* 0x0000009503957221 */ /* 0x000fe20000010000 */
[----:B------:R-:W-:Y:S02]  /*1dea0*/  F2FP.BF16.PACK_AB R3, R2, R137 ;  /* 0x000000890203723e */ /* 0x000fe400000010ff */
[----:B------:R-:W-:Y:S02]  /*1deb0*/  PRMT R2, R0, 0x7632, R2 ;  /* 0x0000763200027816 */ /* 0x000fe40000000002 */
[----:B------:R-:W-:Y:S02]  /*1dec0*/  PRMT R152, R3, 0x7632, R152 ;  /* 0x0000763203987816 */ /* 0x000fe40000000098 */
[----:B------:R-:W-:Y:S02]  /*1ded0*/  SHF.R.U32.HI R140, RZ, 0x8, R145 ;  /* 0x00000008ff8c7819 */ /* 0x000fe40000011691 */
[----:B------:R-:W-:Y:S02]  /*1dee0*/  PRMT R145, R153, 0x5410, R154 ;  /* 0x0000541099917816 */ /* 0x000fe4000000009a */
[----:B------:R-:W-:Y:S01]  /*1def0*/  LOP3.LUT R140, R140, 0xffff, RZ, 0xc0, !PT ;  /* 0x0000ffff8c8c7812 */ /* 0x000fe200078ec0ff */
[----:B---3--:R-:W-:Y:S05]  /*1df00*/  @!P5 HFMA2.BF16_V2 R239, -RZ.H0_H0, RZ.H0_H0, -R2.H0_H0 ;  /* 0x200000ffffefd231 */ /* 0x008fea0000340902 */
[----:B------:R-:W-:Y:S01]  /*1df10*/  PRMT R148, R239, 0x7610, R148 ;  /* 0x00007610ef947816 */ /* 0x000fe20000000094 */
[----:B--2---:R-:W-:Y:S05]  /*1df20*/  @!P4 HFMA2.BF16_V2 R241, -RZ.H0_H0, RZ.H0_H0, -R3.H0_H0 ;  /* 0x200000fffff1c231 */ /* 0x004fea0000340903 */
[----:B------:R-:W-:Y:S01]  /*1df30*/  PRMT R170, R241, 0x7610, R170 ;  /* 0x00007610f1aa7816 */ /* 0x000fe200000000aa */
[----:B----4-:R-:W-:Y:S05]  /*1df40*/  @!P6 HFMA2.BF16_V2 R244, -RZ.H0_H0, RZ.H0_H0, -R0.H0_H0 ;  /* 0x200000fffff4e231 */ /* 0x010fea0000340900 */
[----:B------:R-:W-:Y:S01]  /*1df50*/  PRMT R179, R244, 0x7610, R179 ;  /* 0x00007610f4b37816 */ /* 0x000fe200000000b3 */
[----:B-----5:R-:W-:Y:S05]  /*1df60*/  @!P3 HFMA2.BF16_V2 R168, -RZ.H0_H0, RZ.H0_H0, -R152.H0_H0 ;  /* 0x200000ffffa8b231 */ /* 0x020fea0000340998 */
[----:B------:R-:W-:Y:S01]  /*1df70*/  PRMT R169, R168, 0x7610, R169 ;  /* 0x00007610a8a97816 */ /* 0x000fe200000000a9 */
[----:B------:R-:W-:Y:S05]  /*1df80*/  @!P1 HFMA2.BF16_V2 R195, -RZ.H0_H0, RZ.H0_H0, -R172.H0_H0 ;  /* 0x200000ffffc39231 */ /* 0x000fea00003409ac */
[----:B------:R1:W-:Y:S01]  /*1df90*/  @!P1 STL.S16 [R1+0x68], R195 ;  /* 0x000068c301009387 */ /* 0x0003e20000100600 */
[----:B------:R-:W-:Y:S03]  /*1dfa0*/  PRMT R191, R195, 0x7610, R191 ;  /* 0x00007610c3bf7816 */ /* 0x000fe600000000bf */
[----:B------:R-:W-:Y:S04]  /*1dfb0*/  @!P6 STL.S16 [R1+0x5c], R244 ;  /* 0x00005cf40100e387 */ /* 0x000fe80000100600 */
[----:B------:R2:W-:Y:S04]  /*1dfc0*/  @!P5 STL.S16 [R1+0x58], R239 ;  /* 0x000058ef0100d387 */ /* 0x0005e80000100600 */
[----:B------:R3:W4:Y:S04]  /*1dfd0*/  LDL.S16 R137, [R1+0x7c] ;  /* 0x00007c0001897983 */ /* 0x0007280000100600 */
[----:B------:R-:W-:Y:S04]  /*1dfe0*/  @!P4 STL.S16 [R1+0x54], R241 ;  /* 0x000054f10100c387 */ /* 0x000fe80000100600 */
[----:B------:R5:W-:Y:S01]  /*1dff0*/  @!P3 STL.S16 [R1+0x50], R168 ;  /* 0x000050a80100b387 */ /* 0x000be20000100600 */
[----:B-1----:R-:W-:Y:S01]  /*1e000*/  MUFU.EX2 R195, R246 ;  /* 0x000000f600c37308 */ /* 0x002fe20000000800 */
[----:B--2---:R-:W1:Y:S01]  /*1e010*/  LDC.U8 R239, c[0x0][0x2d8] ;  /* 0x0000b600ffef7b82 */ /* 0x004e620000000000 */
[----:B-----5:R-:W-:Y:S01]  /*1e020*/  FADD.FTZ R168, R155, R184 ;  /* 0x000000b89ba87221 */ /* 0x020fe20000010000 */
[C---:B------:R-:W-:Y:S03]  /*1e030*/  F2FP.BF16.PACK_AB R155, R163.reuse, R155 ;  /* 0x0000009ba39b723e */ /* 0x040fe600000010ff */
[----:B------:R-:W-:Y:S01]  /*1e040*/  FADD.FTZ R168, R163, R168 ;  /* 0x000000a8a3a87221 */ /* 0x000fe20000010000 */
[----:B------:R-:W-:Y:S02]  /*1e050*/  PRMT R156, R155, 0x7632, R156 ;  /* 0x000076329b9c7816 */ /* 0x000fe4000000009c */
[----:B------:R-:W-:Y:S02]  /*1e060*/  LOP3.LUT R163, R215, UR16, R232, 0x96, !PT ;  /* 0x00000010d7a37c12 */ /* 0x000fe4000f8e96e8 */
[C---:B-1----:R-:W-:Y:S02]  /*1e070*/  ISETP.GE.U32.AND P0, PT, R239.reuse, R141, PT ;  /* 0x0000008def00720c */ /* 0x042fe40003f06070 */
[C---:B------:R-:W-:Y:S02]  /*1e080*/  ISETP.GE.U32.AND P1, PT, R239.reuse, R136, PT ;  /* 0x00000088ef00720c */ /* 0x040fe40003f26070 */
[--C-:B------:R-:W-:Y:S02]  /*1e090*/  SHF.R.U32.HI R136, RZ, 0x10, R180.reuse ;  /* 0x00000010ff887819 */ /* 0x100fe400000116b4 */
[----:B------:R-:W-:Y:S02]  /*1e0a0*/  SHF.R.U32.HI R180, RZ, 0x18, R180 ;  /* 0x00000018ffb47819 */ /* 0x000fe400000116b4 */
[----:B------:R-:W-:Y:S04]  /*1e0b0*/  LOP3.LUT R136, R136, 0xff, RZ, 0xc0, !PT ;  /* 0x000000ff88887812 */ /* 0x000fe800078ec0ff */
[----:B------:R-:W-:Y:S01]  /*1e0c0*/  PRMT R180, R136, 0x5410, R180 ;  /* 0x0000541088b47816 */ /* 0x000fe200000000b4 */
[----:B------:R-:W-:Y:S02]  /*1e0d0*/  @!P0 HFMA2.BF16_V2 R235, -RZ.H0_H0, RZ.H0_H0, -R153.H0_H0 ;  /* 0x200000ffffeb8231 */ /* 0x000fe40000340999 */
[----:B------:R-:W-:Y:S03]  /*1e0e0*/  @!P1 HFMA2.BF16_V2 R249, -RZ.H0_H0, RZ.H0_H0, -R155.H0_H0 ;  /* 0x200000fffff99231 */ /* 0x000fe6000034099b */
[----:B------:R1:W-:Y:S01]  /*1e0f0*/  @!P0 STL.S16 [R1+0x64], R235 ;  /* 0x000064eb01008387 */ /* 0x0003e20000100600 */
[-C--:B------:R-:W-:Y:S02]  /*1e100*/  ISETP.GE.U32.AND P0, PT, R239, R140.reuse, PT ;  /* 0x0000008cef00720c */ /* 0x080fe40003f06070 */
[----:B------:R-:W-:Y:S02]  /*1e110*/  PRMT R159, R249, 0x7610, R159 ;  /* 0x00007610f99f7816 */ /* 0x000fe4000000009f */
[----:B------:R-:W-:Y:S09]  /*1e120*/  PRMT R164, R235, 0x7610, R164 ;  /* 0x00007610eba47816 */ /* 0x000ff200000000a4 */
[----:B------:R-:W-:Y:S05]  /*1e130*/  @!P0 HFMA2.BF16_V2 R252, -RZ.H0_H0, RZ.H0_H0, -R154.H0_H0 ;  /* 0x200000fffffc8231 */ /* 0x000fea000034099a */
[----:B------:R2:W-:Y:S01]  /*1e140*/  @!P0 STL.S16 [R1+0x74], R252 ;  /* 0x000074fc01008387 */ /* 0x0005e20000100600 */
[----:B------:R-:W-:Y:S02]  /*1e150*/  ISETP.GE.U32.AND P0, PT, R239, R147, PT ;  /* 0x00000093ef00720c */ /* 0x000fe40003f06070 */
[----:B------:R-:W-:Y:S01]  /*1e160*/  PRMT R147, R0, 0x5410, R2 ;  /* 0x0000541000937816 */ /* 0x000fe20000000002 */
[----:B------:R5:W-:Y:S01]  /*1e170*/  @!P1 STL.S16 [R1+0x60], R249 ;  /* 0x000060f901009387 */ /* 0x000be20000100600 */
[----:B------:R-:W-:Y:S01]  /*1e180*/  @!P6 PRMT R0, R179, 0x5410, RZ ;  /* 0x00005410b300e816 */ /* 0x000fe200000000ff */
[----:B-1----:R-:W1:Y:S01]  /*1e190*/  LDC.U8 R235, c[0x0][0x2d8] ;  /* 0x0000b600ffeb7b82 */ /* 0x002e620000000000 */
[----:B------:R-:W-:Y:S02]  /*1e1a0*/  PRMT R160, R252, 0x7610, R160 ;  /* 0x00007610fca07816 */ /* 0x000fe400000000a0 */
[----:B------:R-:W-:Y:S02]  /*1e1b0*/  @!P5 PRMT R2, R148, 0x5410, RZ ;  /* 0x000054109402d816 */ /* 0x000fe400000000ff */
[----:B------:R-:W-:Y:S02]  /*1e1c0*/  PRMT R148, R3, 0x5410, R152 ;  /* 0x0000541003947816 */ /* 0x000fe40000000098 */
[----:B------:R-:W-:Y:S02]  /*1e1d0*/  @!P4 PRMT R3, R170, 0x5410, RZ ;  /* 0x00005410aa03c816 */ /* 0x000fe400000000ff */
[C---:B------:R-:W-:Y:S02]  /*1e1e0*/  ISETP.GE.U32.AND P4, PT, R239.reuse, R141, PT ;  /* 0x0000008def00720c */ /* 0x040fe40003f86070 */
[----:B------:R-:W-:Y:S02]  /*1e1f0*/  ISETP.GE.U32.AND P6, PT, R239, R140, PT ;  /* 0x0000008cef00720c */ /* 0x000fe40003fc6070 */
[----:B------:R-:W-:Y:S02]  /*1e200*/  @!P3 PRMT R152, R169, 0x5410, RZ ;  /* 0x00005410a998b816 */ /* 0x000fe400000000ff */
[----:B------:R-:W-:Y:S02]  /*1e210*/  ISETP.GE.U32.AND P3, PT, R239, R138, PT ;  /* 0x0000008aef00720c */ /* 0x000fe40003f66070 */
[----:B------:R-:W-:Y:S02]  /*1e220*/  SHF.R.U32.HI R138, RZ, 0x8, R146 ;  /* 0x00000008ff8a7819 */ /* 0x000fe40000011692 */
[----:B--2---:R-:W-:Y:S02]  /*1e230*/  IADD3 R252, P2, R196, -0x40, RZ ;  /* 0xffffffc0c4fc7810 */ /* 0x004fe40007f5e0ff */
[----:B------:R-:W-:Y:S02]  /*1e240*/  PRMT R146, R155, 0x5410, R156 ;  /* 0x000054109b927816 */ /* 0x000fe4000000009c */
[----:B-----5:R-:W-:Y:S02]  /*1e250*/  IADD3.X R249, R197, -0x1, RZ, P2, !PT ;  /* 0xffffffffc5f97810 */ /* 0x020fe400017fe4ff */
[----:B------:R-:W-:Y:S02]  /*1e260*/  IADD3 R136, P2, R198, UR42, RZ ;  /* 0x0000002ac6887c10 */ /* 0x000fe4000ff5e0ff */
[----:B------:R-:W-:Y:S02]  /*1e270*/  @!P1 PRMT R155, R159, 0x5410, RZ ;  /* 0x000054109f9b9816 */ /* 0x000fe400000000ff */
[----:B------:R-:W2:Y:S01]  /*1e280*/  MUFU.EX2 R159, R226 ;  /* 0x000000e2009f7308 */ /* 0x000ea20000000800 */
[----:B------:R-:W-:Y:S02]  /*1e290*/  ISETP.GE.U32.AND P5, PT, R239, R143, PT ;  /* 0x0000008fef00720c */ /* 0x000fe40003fa6070 */
[----:B------:R-:W-:Y:S02]  /*1e2a0*/  @!P4 PRMT R153, R164, 0x5410, RZ ;  /* 0x00005410a499c816 */ /* 0x000fe400000000ff */
[----:B------:R-:W-:Y:S02]  /*1e2b0*/  @!P6 PRMT R154, R160, 0x5410, RZ ;  /* 0x00005410a09ae816 */ /* 0x000fe400000000ff */
[----:B------:R-:W-:Y:S02]  /*1e2c0*/  LOP3.LUT R138, R138, 0xffff, RZ, 0xc0, !PT ;  /* 0x0000ffff8a8a7812 */ /* 0x000fe400078ec0ff */
[----:B-1----:R-:W-:Y:S01]  /*1e2d0*/  PRMT R241, R235, 0x7054, R235 ;  /* 0x00007054ebf17816 */ /* 0x002fe200000000eb */
[----:B------:R-:W1:Y:S01]  /*1e2e0*/  MUFU.EX2 R160, R224 ;  /* 0x000000e000a07308 */ /* 0x000e620000000800 */
[----:B------:R-:W-:Y:S02]  /*1e2f0*/  ISETP.GE.U32.AND P4, PT, R239, R138, PT ;  /* 0x0000008aef00720c */ /* 0x000fe40003f86070 */
[----:B------:R-:W-:Y:S01]  /*1e300*/  LOP3.LUT R138, R183, 0xff, RZ, 0xc0, !PT ;  /* 0x000000ffb78a7812 */ /* 0x000fe200078ec0ff */
[--C-:B------:R-:W-:Y:S01]  /*1e310*/  HSET2.LE.AND R139, R178, R241.reuse, PT ;  /* 0x000000f1b28b7233 */ /* 0x100fe20003803000 */
[----:B------:R-:W-:Y:S01]  /*1e320*/  LOP3.LUT P1, RZ, R213, 0x40, RZ, 0xc0, !PT ;  /* 0x00000040d5ff7812 */ /* 0x000fe2000782c0ff */
[--C-:B------:R-:W-:Y:S01]  /*1e330*/  HSET2.LE.AND R144, R167, R241.reuse, PT ;  /* 0x000000f1a7907233 */ /* 0x100fe20003803000 */
[----:B------:R-:W-:Y:S01]  /*1e340*/  ISETP.GE.U32.AND P6, PT, R239, R138, PT ;  /* 0x0000008aef00720c */ /* 0x000fe20003fc6070 */
[--C-:B------:R-:W-:Y:S01]  /*1e350*/  HSET2.LE.AND R138, R221, R241.reuse, PT ;  /* 0x000000f1dd8a7233 */ /* 0x100fe20003803000 */
[----:B------:R-:W-:Y:S01]  /*1e360*/  LOP3.LUT R139, R139, R146, RZ, 0xc0, !PT ;  /* 0x000000928b8b7212 */ /* 0x000fe200078ec0ff */
[----:B------:R-:W5:Y:S01]  /*1e370*/  MUFU.EX2 R164, R223 ;  /* 0x000000df00a47308 */ /* 0x000f620000000800 */
[--C-:B------:R-:W-:Y:S01]  /*1e380*/  HSET2.LE.AND R146, R165, R241.reuse, PT ;  /* 0x000000f1a5927233 */ /* 0x100fe20003803000 */
[----:B------:R-:W-:Y:S01]  /*1e390*/  LOP3.LUT R144, R144, R147, RZ, 0xc0, !PT ;  /* 0x0000009390907212 */ /* 0x000fe200078ec0ff */
[--C-:B------:R-:W-:Y:S01]  /*1e3a0*/  HSET2.LE.AND R147, R180, R241.reuse, PT ;  /* 0x000000f1b4937233 */ /* 0x100fe20003803000 */
[----:B--2---:R-:W-:Y:S01]  /*1e3b0*/  FADD.FTZ R169, R159, R149 ;  /* 0x000000959fa97221 */ /* 0x004fe20000010000 */
[----:B------:R-:W-:Y:S01]  /*1e3c0*/  LOP3.LUT R138, R138, R145, RZ, 0xc0, !PT ;  /* 0x000000918a8a7212 */ /* 0x000fe200078ec0ff */
[--C-:B------:R-:W-:Y:S01]  /*1e3d0*/  HSET2.LE.AND R145, R166, R241.reuse, PT ;  /* 0x000000f1a6917233 */ /* 0x100fe20003803000 */
[----:B------:R-:W-:Y:S03]  /*1e3e0*/  SHF.R.U32.HI R167, RZ, 0x10, R183 ;  /* 0x00000010ffa77819 */ /* 0x000fe600000116b7 */
[----:B------:R-:W-:Y:S01]  /*1e3f0*/  MUFU.EX2 R165, R227 ;  /* 0x000000e300a57308 */ /* 0x000fe20000000800 */
[----:B------:R-:W-:Y:S02]  /*1e400*/  LOP3.LUT R145, R145, R148, RZ, 0xc0, !PT ;  /* 0x0000009491917212 */ /* 0x000fe400078ec0ff */
[----:B------:R-:W-:Y:S01]  /*1e410*/  LOP3.LUT R167, R167, 0xff, RZ, 0xc0, !PT ;  /* 0x000000ffa7a77812 */ /* 0x000fe200078ec0ff */
[----:B-1----:R-:W-:Y:S06]  /*1e420*/  FADD.FTZ R170, R160, R150 ;  /* 0x00000096a0aa7221 */ /* 0x002fec0000010000 */
[----:B------:R-:W-:Y:S01]  /*1e430*/  MUFU.EX2 R166, R228 ;  /* 0x000000e400a67308 */ /* 0x000fe20000000800 */
[C---:B-----5:R-:W-:Y:S01]  /*1e440*/  F2FP.BF16.PACK_AB R160, R164.reuse, R160 ;  /* 0x000000a0a4a0723e */ /* 0x060fe200000010ff */
[----:B------:R-:W-:Y:S03]  /*1e450*/  FADD.FTZ R170, R164, R170 ;  /* 0x000000aaa4aa7221 */ /* 0x000fe60000010000 */
[----:B------:R-:W-:Y:S05]  /*1e460*/  PRMT R162, R160, 0x7632, R162 ;  /* 0x00007632a0a27816 */ /* 0x000fea00000000a2 */
[----:B------:R-:W-:Y:S10]  /*1e470*/  MUFU.EX2 R228, R234 ;  /* 0x000000ea00e47308 */ /* 0x000ff40000000800 */
[----:B------:R-:W-:Y:S10]  /*1e480*/  MUFU.EX2 R227, R237 ;  /* 0x000000ed00e37308 */ /* 0x000ff40000000800 */
[----:B------:R-:W-:Y:S10]  /*1e490*/  MUFU.EX2 R226, R238 ;  /* 0x000000ee00e27308 */ /* 0x000ff40000000800 */
[----:B------:R-:W-:Y:S10]  /*1e4a0*/  MUFU.EX2 R221, R248 ;  /* 0x000000f800dd7308 */ /* 0x000ff40000000800 */
[----:B------:R-:W1:Y:S10]  /*1e4b0*/  MUFU.EX2 R224, R247 ;  /* 0x000000f700e07308 */ /* 0x000e740000000800 */
[----:B------:R-:W-:Y:S01]  /*1e4c0*/  MUFU.EX2 R223, R243 ;  /* 0x000000f300df7308 */ /* 0x000fe20000000800 */
[----:B-1----:R-:W-:Y:S04]  /*1e4d0*/  F2FP.BF16.PACK_AB R187, R224, R221 ;  /* 0x000000dde0bb723e */ /* 0x002fe800000010ff */
[----:B------:R-:W-:Y:S01]  /*1e4e0*/  PRMT R186, R187, 0x7632, R186 ;  /* 0x00007632bbba7816 */ /* 0x000fe200000000ba */
[----:B----4-:R-:W-:Y:S05]  /*1e4f0*/  @!P0 HFMA2.BF16_V2 R137, -RZ.H0_H0, RZ.H0_H0, -R156.H0_H0 ;  /* 0x200000ffff898231 */ /* 0x010fea000034099c */
[----:B------:R1:W-:Y:S01]  /*1e500*/  @!P0 STL.S16 [R1+0x7c], R137 ;  /* 0x00007c8901008387 */ /* 0x0003e20000100600 */
[----:B------:R-:W-:Y:S03]  /*1e510*/  PRMT R158, R137, 0x7610, R158 ;  /* 0x00007610899e7816 */ /* 0x000fe6000000009e */
[----:B------:R3:W2:Y:S01]  /*1e520*/  LDL.S16 R193, [R1+0x38] ;  /* 0x0000380001c17983 */ /* 0x0006a20000100600 */
[----:B------:R-:W-:Y:S02]  /*1e530*/  @!P0 PRMT R156, R158, 0x5410, RZ ;  /* 0x000054109e9c8816 */ /* 0x000fe400000000ff */
[----:B------:R-:W4:Y:S01]  /*1e540*/  MUFU.EX2 R158, R225 ;  /* 0x000000e1009e7308 */ /* 0x000f220000000800 */
[----:B------:R3:W5:Y:S01]  /*1e550*/  LDL.S16 R179, [R1+0x34] ;  /* 0x0000340001b37983 */ /* 0x0007620000100600 */
[----:B------:R-:W-:Y:S03]  /*1e560*/  LOP3.LUT P0, RZ, R213, 0x20, RZ, 0xc0, !PT ;  /* 0x00000020d5ff7812 */ /* 0x000fe6000780c0ff */
[----:B------:R3:W3:Y:S05]  /*1e570*/  LDL.S16 R181, [R1+0x24] ;  /* 0x0000240001b57983 */ /* 0x0006ea0000100600 */
[----:B------:R-:W4:Y:S01]  /*1e580*/  MUFU.EX2 R225, R240 ;  /* 0x000000f000e17308 */ /* 0x000f220000000800 */
[----:B-1----:R-:W-:Y:S02]  /*1e590*/  IADD3.X R137, R199, UR35, RZ, P2, !PT ;  /* 0x00000023c7897c10 */ /* 0x002fe400097fe4ff */
[----:B------:R-:W-:Y:S02]  /*1e5a0*/  ISETP.GE.U32.AND P2, PT, R239, R192, PT ;  /* 0x000000c0ef00720c */ /* 0x000fe40003f46070 */
[C---:B----4-:R-:W-:Y:S01]  /*1e5b0*/  F2FP.BF16.PACK_AB R159, R158.reuse, R159 ;  /* 0x0000009f9e9f723e */ /* 0x050fe200000010ff */
[----:B------:R-:W-:Y:S03]  /*1e5c0*/  FADD.FTZ R169, R158, R169 ;  /* 0x000000a99ea97221 */ /* 0x000fe60000010000 */
[----:B------:R-:W-:Y:S07]  /*1e5d0*/  PRMT R161, R159, 0x7632, R161 ;  /* 0x000076329fa17816 */ /* 0x000fee00000000a1 */
[----:B------:R-:W-:Y:S02]  /*1e5e0*/  @!P2 PRMT R172, R191, 0x5410, RZ ;  /* 0x00005410bfaca816 */ /* 0x000fe400000000ff */
[----:B------:R-:W-:Y:S01]  /*1e5f0*/  ISETP.GE.U32.AND P2, PT, R239, R142, PT ;  /* 0x0000008eef00720c */ /* 0x000fe20003f46070 */
[----:B------:R1:W4:Y:S01]  /*1e600*/  LDL.S16 R191, [R1+0x28] ;  /* 0x0000280001bf7983 */ /* 0x0003220000100600 */
[----:B------:R-:W-:Y:S03]  /*1e610*/  F2FP.BF16.PACK_AB R189, R225, R226 ;  /* 0x000000e2e1bd723e */ /* 0x000fe600000010ff */
[----:B------:R-:W-:Y:S01]  /*1e620*/  STG.E.U16 [R198.64+0x2], R172 ;  /* 0x000002acc6007986 */ /* 0x000fe2000c10151c */
[----:B------:R-:W-:Y:S03]  /*1e630*/  PRMT R188, R189, 0x7632, R188 ;  /* 0x00007632bdbc7816 */ /* 0x000fe600000000bc */
[----:B------:R-:W1:Y:S08]  /*1e640*/  LDSM.16.MT88.4 R140, [R201+0xa000] ;  /* 0x00a00000c98c783b */ /* 0x000e700000004200 */
[----:B------:R1:W-:Y:S04]  /*1e650*/  STG.E.U16 [R136.64], R0 ;  /* 0x0000000088007986 */ /* 0x0003e8000c10151c */
[----:B------:R-:W-:Y:S04]  /*1e660*/  STG.E.U16 [R218.64], R2 ;  /* 0x00000002da007986 */ /* 0x000fe8000c10151c */
[----:B------:R-:W-:Y:S04]  /*1e670*/  STG.E.U16 [R216.64+0x2], R152 ;  /* 0x00000298d8007986 */ /* 0x000fe8000c10151c */
[----:B------:R1:W-:Y:S04]  /*1e680*/  STG.E.U16 [R216.64], R3 ;  /* 0x00000003d8007986 */ /* 0x0003e8000c10151c */
[----:B------:R-:W-:Y:S04]  /*1e690*/  STG.E.U16 [R196.64+0x12], R154 ;  /* 0x0000129ac4007986 */ /* 0x000fe8000c10151c */
[----:B------:R-:W-:Y:S04]  /*1e6a0*/  STG.E.U16 [R196.64+0x10], R153 ;  /* 0x00001099c4007986 */ /* 0x000fe8000c10151c */
[----:B------:R-:W-:Y:S01]  /*1e6b0*/  STG.E.U16 [R198.64+0x10], R155 ;  /* 0x0000109bc6007986 */ /* 0x000fe2000c10151c */
[--C-:B-1----:R-:W-:Y:S01]  /*1e6c0*/  HSET2.LE.AND R136, R151, R241.reuse, PT ;  /* 0x000000f197887233 */ /* 0x102fe20003803000 */
[----:B------:R-:W-:Y:S01]  /*1e6d0*/  PRMT R0, R159, 0x5410, R161 ;  /* 0x000054109f007816 */ /* 0x000fe200000000a1 */
[----:B------:R-:W-:Y:S01]  /*1e6e0*/  HSET2.LE.AND R137, R182, R241, PT ;  /* 0x000000f1b6897233 */ /* 0x000fe20003803000 */
[----:B------:R-:W1:Y:S02]  /*1e6f0*/  LDSM.16.MT88.4 R148, [R203+0xa000] ;  /* 0x00a00000cb94783b */ /* 0x000e640000004200 */
[----:B------:R-:W-:Y:S02]  /*1e700*/  LOP3.LUT R136, R136, R174, RZ, 0xc0, !PT ;  /* 0x000000ae88887212 */ /* 0x000fe400078ec0ff */
[----:B------:R-:W-:Y:S02]  /*1e710*/  LOP3.LUT R137, R137, R175, RZ, 0xc0, !PT ;  /* 0x000000af89897212 */ /* 0x000fe400078ec0ff */
[----:B------:R-:W-:Y:S02]  /*1e720*/  LOP3.LUT R146, R146, R0, RZ, 0xc0, !PT ;  /* 0x0000000092927212 */ /* 0x000fe400078ec0ff */
[----:B------:R-:W-:Y:S01]  /*1e730*/  PRMT R0, R160, 0x5410, R162 ;  /* 0x00005410a0007816 */ /* 0x000fe200000000a2 */
[----:B------:R-:W-:Y:S01]  /*1e740*/  STG.E.U16 [R198.64+0x12], R156 ;  /* 0x0000129cc6007986 */ /* 0x000fe2000c10151c */
[----:B------:R-:W-:Y:S01]  /*1e750*/  SHF.R.U32.HI R3, RZ, 0x18, R176 ;  /* 0x00000018ff037819 */ /* 0x000fe200000116b0 */
[-C--:B------:R-:W-:Y:S01]  /*1e760*/  HMMA.16816.F32.BF16 R4, R136, R140.reuse, R4 ;  /* 0x0000008c8804723c */ /* 0x080fe20000041804 */
[----:B------:R-:W-:Y:S02]  /*1e770*/  LOP3.LUT R147, R147, R0, RZ, 0xc0, !PT ;  /* 0x0000000093937212 */ /* 0x000fe400078ec0ff */
[----:B------:R-:W-:Y:S04]  /*1e780*/  LOP3.LUT R0, R183, 0xffff, RZ, 0xc0, !PT ;  /* 0x0000ffffb7007812 */ /* 0x000fe800078ec0ff */
[----:B------:R-:W-:Y:S01]  /*1e790*/  SHF.R.U32.HI R0, RZ, 0x8, R0 ;  /* 0x00000008ff007819 */ /* 0x000fe20000011600 */
[C---:B------:R-:W-:Y:S04]  /*1e7a0*/  HMMA.16816.F32.BF16 R8, R144.reuse, R140, R8 ;  /* 0x0000008c9008723c */ /* 0x040fe80000041808 */
[----:B------:R-:W-:Y:S04]  /*1e7b0*/  LOP3.LUT R0, R0, 0xffff, RZ, 0xc0, !PT ;  /* 0x0000ffff00007812 */ /* 0x000fe800078ec0ff */
[-C--:B------:R-:W-:Y:S08]  /*1e7c0*/  HMMA.16816.F32.BF16 R12, R144, R142.reuse, R12 ;  /* 0x0000008e900c723c */ /* 0x080ff0000004180c */
[C---:B------:R-:W-:Y:S08]  /*1e7d0*/  HMMA.16816.F32.BF16 R16, R136.reuse, R142, R16 ;  /* 0x0000008e8810723c */ /* 0x040ff00000041810 */
[-C--:B-1----:R-:W-:Y:S08]  /*1e7e0*/  HMMA.16816.F32.BF16 R20, R136, R148.reuse, R20 ;  /* 0x000000948814723c */ /* 0x082ff00000041814 */
[C---:B------:R-:W-:Y:S07]  /*1e7f0*/  HMMA.16816.F32.BF16 R24, R144.reuse, R148, R24 ;  /* 0x000000949018723c */ /* 0x040fee0000041818 */
[----:B------:R-:W-:Y:S01]  /*1e800*/  LOP3.LUT R148, R163, 0xff, RZ, 0xc0, !PT ;  /* 0x000000ffa3947812 */ /* 0x000fe200078ec0ff */
[-C--:B------:R-:W-:Y:S08]  /*1e810*/  HMMA.16816.F32.BF16 R28, R144, R150.reuse, R28 ;  /* 0x00000096901c723c */ /* 0x080ff0000004181c */
[C---:B------:R-:W-:Y:S01]  /*1e820*/  HMMA.16816.F32.BF16 R32, R136.reuse, R150, R32 ;  /* 0x000000968820723c */ /* 0x040fe20000041820 */
[----:B--2---:R-:W-:Y:S03]  /*1e830*/  @!P2 HFMA2.BF16_V2 R193, -RZ.H0_H0, RZ.H0_H0, -R159.H0_H0 ;  /* 0x200000ffffc1a231 */ /* 0x004fe6000034099f */
[----:B-----5:R-:W-:Y:S02]  /*1e840*/  @!P4 HFMA2.BF16_V2 R179, -RZ.H0_H0, RZ.H0_H0, -R161.H0_H0 ;  /* 0x200000ffffb3c231 */ /* 0x020fe400003409a1 */
[----:B------:R-:W-:Y:S01]  /*1e850*/  @!P2 STL.S16 [R1+0x38], R193 ;  /* 0x000038c10100a387 */ /* 0x000fe20000100600 */
[----:B------:R-:W-:Y:S01]  /*1e860*/  PRMT R141, R193, 0x7610, R141 ;  /* 0x00007610c18d7816 */ /* 0x000fe2000000008d */
[----:B---3--:R-:W-:Y:S02]  /*1e870*/  @!P5 HFMA2.BF16_V2 R181, -RZ.H0_H0, RZ.H0_H0, -R162.H0_H0 ;  /* 0x200000ffffb5d231 */ /* 0x008fe400003409a2 */
[----:B------:R1:W-:Y:S02]  /*1e880*/  @!P4 STL.S16 [R1+0x34], R179 ;  /* 0x000034b30100c387 */ /* 0x0003e40000100600 */
[----:B------:R-:W-:Y:S02]  /*1e890*/  PRMT R140, R179, 0x7610, R140 ;  /* 0x00007610b38c7816 */ /* 0x000fe4000000008c */
[----:B------:R-:W-:Y:S01]  /*1e8a0*/  @!P2 PRMT R159, R141, 0x5410, RZ ;  /* 0x000054108d9fa816 */ /* 0x000fe200000000ff */
[----:B------:R2:W3:Y:S01]  /*1e8b0*/  LDL.S16 R175, [R1+0x18] ;  /* 0x0000180001af7983 */ /* 0x0004e20000100600 */
[C---:B------:R-:W-:Y:S02]  /*1e8c0*/  ISETP.GE.U32.AND P2, PT, R239.reuse, R0, PT ;  /* 0x00000000ef00720c */ /* 0x040fe40003f46070 */
[----:B------:R-:W-:Y:S01]  /*1e8d0*/  SHF.R.U32.HI R0, RZ, 0x18, R183 ;  /* 0x00000018ff007819 */ /* 0x000fe200000116b7 */
[----:B------:R-:W-:Y:S01]  /*1e8e0*/  STG.E.U16 [R218.64+0xe], R159 ;  /* 0x00000e9fda007986 */ /* 0x000fe2000c10151c */
[----:B------:R-:W-:Y:S02]  /*1e8f0*/  @!P4 PRMT R161, R140, 0x5410, RZ ;  /* 0x000054108ca1c816 */ /* 0x000fe400000000ff */
[----:B------:R-:W-:Y:S01]  /*1e900*/  ISETP.GE.U32.AND P4, PT, R239, R0, PT ;  /* 0x00000000ef00720c */ /* 0x000fe20003f86070 */
[----:B------:R-:W5:Y:S01]  /*1e910*/  LDSM.16.MT88.4 R140, [R206+0xa000] ;  /* 0x00a00000ce8c783b */ /* 0x000f620000004200 */
[----:B------:R-:W2:Y:S01]  /*1e920*/  MUFU.EX2 R0, R229 ;  /* 0x000000e500007308 */ /* 0x000ea20000000800 */
[----:B------:R-:W-:Y:S04]  /*1e930*/  PRMT R178, R181, 0x7610, R178 ;  /* 0x00007610b5b27816 */ /* 0x000fe800000000b2 */
[----:B------:R-:W-:Y:S02]  /*1e940*/  @!P5 PRMT R162, R178, 0x5410, RZ ;  /* 0x00005410b2a2d816 */ /* 0x000fe400000000ff */
[----:B------:R-:W-:Y:S03]  /*1e950*/  STG.E.U16 [R218.64+0x10], R161 ;  /* 0x000010a1da007986 */ /* 0x000fe6000c10151c */
[----:B------:R-:W5:Y:S01]  /*1e960*/  MUFU.EX2 R229, R230 ;  /* 0x000000e600e57308 */ /* 0x000f620000000800 */
[----:B------:R-:W-:Y:S04]  /*1e970*/  STG.E.U16 [R216.64+0x12], R162 ;  /* 0x000012a2d8007986 */ /* 0x000fe8000c10151c */
[----:B-1----:R1:W3:Y:S01]  /*1e980*/  LDL.S16 R179, [R1+0x4c] ;  /* 0x00004c0001b37983 */ /* 0x0022e20000100600 */
[----:B----4-:R-:W-:Y:S04]  /*1e990*/  @!P3 HFMA2.BF16_V2 R191, -RZ.H0_H0, RZ.H0_H0, -R160.H0_H0 ;  /* 0x200000ffffbfb231 */ /* 0x010fe800003409a0 */
[----:B------:R-:W4:Y:S01]  /*1e9a0*/  MUFU.EX2 R193, R231 ;  /* 0x000000e700c17308 */ /* 0x000f220000000800 */
[----:B------:R-:W-:Y:S01]  /*1e9b0*/  PRMT R172, R191, 0x7610, R172 ;  /* 0x00007610bfac7816 */ /* 0x000fe200000000ac */
[----:B------:R1:W-:Y:S01]  /*1e9c0*/  @!P3 STL.S16 [R1+0x28], R191 ;  /* 0x000028bf0100b387 */ /* 0x0003e20000100600 */
[----:B--2---:R-:W-:Y:S02]  /*1e9d0*/  FADD.FTZ R235, R0, R168 ;  /* 0x000000a800eb7221 */ /* 0x004fe40000010000 */
[----:B------:R-:W-:Y:S02]  /*1e9e0*/  @!P3 PRMT R160, R172, 0x5410, RZ ;  /* 0x00005410aca0b816 */ /* 0x000fe400000000ff */
[----:B------:R-:W-:Y:S01]  /*1e9f0*/  ISETP.GE.U32.AND P3, PT, R239, R167, PT ;  /* 0x000000a7ef00720c */ /* 0x000fe20003f66070 */
[----:B------:R-:W-:Y:S01]  /*1ea00*/  FADD.FTZ R167, R157, R171 ;  /* 0x000000ab9da77221 */ /* 0x000fe20000010000 */
[C---:B------:R-:W-:Y:S01]  /*1ea10*/  F2FP.BF16.PACK_AB R157, R166.reuse, R165 ;  /* 0x000000a5a69d723e */ /* 0x040fe200000010ff */
[----:B------:R2:W2:Y:S02]  /*1ea20*/  LDL.S16 R172, [R1+0x48] ;  /* 0x0000480001ac7983 */ /* 0x0004a40000100600 */
[----:B------:R-:W-:Y:S01]  /*1ea30*/  FADD.FTZ R167, R165, R167 ;  /* 0x000000a7a5a77221 */ /* 0x000fe20000010000 */
[----:B------:R-:W-:Y:S01]  /*1ea40*/  PRMT R158, R157, 0x7632, R158 ;  /* 0x000076329d9e7816 */ /* 0x000fe2000000009e */
[----:B------:R-:W-:Y:S01]  /*1ea50*/  @!P5 STL.S16 [R1+0x24], R181 ;  /* 0x000024b50100d387 */ /* 0x000fe20000100600 */
[----:B------:R-:W-:Y:S01]  /*1ea60*/  ISETP.GE.U32.AND P5, PT, R239, R148, PT ;  /* 0x00000094ef00720c */ /* 0x000fe20003fa6070 */
[----:B------:R-:W-:Y:S01]  /*1ea70*/  FADD.FTZ R233, R166, R167 ;  /* 0x000000a7a6e97221 */ /* 0x000fe20000010000 */
[C---:B------:R-:W-:Y:S01]  /*1ea80*/  LOP3.LUT R148, R176.reuse, 0xff, RZ, 0xc0, !PT ;  /* 0x000000ffb0947812 */ /* 0x040fe200078ec0ff */
[-C--:B-----5:R-:W-:Y:S01]  /*1ea90*/  HMMA.16816.F32.BF16 R36, R136, R140.reuse, R36 ;  /* 0x0000008c8824723c */ /* 0x0a0fe20000041824 */
[----:B------:R-:W-:Y:S01]  /*1eaa0*/  PRMT R164, R157, 0x5410, R158 ;  /* 0x000054109da47816 */ /* 0x000fe2000000009e */
[----:B------:R-:W-:Y:S01]  /*1eab0*/  LDSM.16.MT88.4 R180, [R203+0xa800] ;  /* 0x00a80000cbb4783b */ /* 0x000fe20000004200 */
[----:B------:R-:W-:Y:S02]  /*1eac0*/  F2FP.BF16.PACK_AB R0, R229, R0 ;  /* 0x00000000e500723e */ /* 0x000fe400000010ff */
[----:B------:R-:W-:Y:S01]  /*1ead0*/  LOP3.LUT R165, R176, 0xffff, RZ, 0xc0, !PT ;  /* 0x0000ffffb0a57812 */ /* 0x000fe200078ec0ff */
[----:B----4-:R-:W-:Y:S01]  /*1eae0*/  FADD.FTZ R231, R193, R169 ;  /* 0x000000a9c1e77221 */ /* 0x010fe20000010000 */
[----:B------:R-:W-:Y:S01]  /*1eaf0*/  PRMT R194, R0, 0x7632, R194 ;  /* 0x0000763200c27816 */ /* 0x000fe200000000c2 */
[C---:B------:R-:W-:Y:S01]  /*1eb00*/  HMMA.16816.F32.BF16 R40, R144.reuse, R140, R40 ;  /* 0x0000008c9028723c */ /* 0x040fe20000041828 */
[----:B-1----:R-:W1:Y:S01]  /*1eb10*/  MUFU.EX2 R191, R236 ;  /* 0x000000ec00bf7308 */ /* 0x002e620000000800 */
[----:B------:R-:W-:Y:S02]  /*1eb20*/  STG.E.U16 [R216.64+0x10], R160 ;  /* 0x000010a0d8007986 */ /* 0x000fe4000c10151c */
[----:B------:R-:W-:Y:S02]  /*1eb30*/  F2FP.BF16.PACK_AB R193, R228, R193 ;  /* 0x000000c1e4c1723e */ /* 0x000fe400000010ff */
[C---:B------:R-:W-:Y:S02]  /*1eb40*/  LOP3.LUT R167, R176.reuse, 0xffff, RZ, 0xc0, !PT ;  /* 0x0000ffffb0a77812 */ /* 0x040fe400078ec0ff */
[-C--:B------:R-:W-:Y:S01]  /*1eb50*/  HMMA.16816.F32.BF16 R44, R144, R142.reuse, R44 ;  /* 0x0000008e902c723c */ /* 0x080fe2000004182c */
[----:B------:R-:W-:Y:S03]  /*1eb60*/  PRMT R192, R193, 0x7632, R192 ;  /* 0x00007632c1c07816 */ /* 0x000fe600000000c0 */
[----:B------:R-:W-:Y:S02]  /*1eb70*/  SHF.R.U32.HI R165, RZ, 0x8, R165 ;  /* 0x00000008ffa57819 */ /* 0x000fe400000116a5 */
[----:B------:R-:W-:Y:S02]  /*1eb80*/  LOP3.LUT R166, R176, 0xff, RZ, 0xc0, !PT ;  /* 0x000000ffb0a67812 */ /* 0x000fe400078ec0ff */
[C---:B------:R-:W-:Y:S01]  /*1eb90*/  HMMA.16816.F32.BF16 R48, R136.reuse, R142, R48 ;  /* 0x0000008e8830723c */ /* 0x040fe20000041830 */
[----:B------:R-:W-:Y:S03]  /*1eba0*/  LOP3.LUT R140, R165, 0xffff, RZ, 0xc0, !PT ;  /* 0x0000ffffa58c7812 */ /* 0x000fe600078ec0ff */
[----:B------:R-:W-:Y:S02]  /*1ebb0*/  PRMT R165, R0, 0x5410, R194 ;  /* 0x0000541000a57816 */ /* 0x000fe400000000c2 */
[----:B------:R-:W-:Y:S01]  /*1ebc0*/  SHF.R.U32.HI R169, RZ, 0x18, R176 ;  /* 0x00000018ffa97819 */ /* 0x000fe200000116b0 */
[----:B-1----:R-:W-:Y:S01]  /*1ebd0*/  FADD.FTZ R230, R191, R170 ;  /* 0x000000aabfe67221 */ /* 0x002fe20000010000 */
[----:B------:R-:W-:Y:S04]  /*1ebe0*/  F2FP.BF16.PACK_AB R191, R227, R191 ;  /* 0x000000bfe3bf723e */ /* 0x000fe800000010ff */
[C---:B------:R-:W-:Y:S04]  /*1ebf0*/  PRMT R190, R191.reuse, 0x7632, R190 ;  /* 0x00007632bfbe7816 */ /* 0x040fe800000000be */
[----:B------:R-:W-:Y:S01]  /*1ec00*/  PRMT R153, R191, 0x5410, R190 ;  /* 0x00005410bf997816 */ /* 0x000fe200000000be */
[----:B---3--:R-:W-:Y:S05]  /*1ec10*/  @!P2 HFMA2.BF16_V2 R175, -RZ.H0_H0, RZ.H0_H0, -R158.H0_H0 ;  /* 0x200000ffffafa231 */ /* 0x008fea000034099e */
[----:B------:R-:W-:Y:S04]  /*1ec20*/  PRMT R174, R175, 0x7610, R174 ;  /* 0x00007610afae7816 */ /* 0x000fe800000000ae */
[----:B------:R-:W-:Y:S05]  /*1ec30*/  @!P2 PRMT R158, R174, 0x5410, RZ ;  /* 0x00005410ae9ea816 */ /* 0x000fea00000000ff */
[----:B------:R-:W-:Y:S01]  /*1ec40*/  STG.E.U16 [R196.64+0x22], R158 ;  /* 0x0000229ec4007986 */ /* 0x000fe2000c10151c */
[----:B------:R-:W-:Y:S05]  /*1ec50*/  @!P6 HFMA2.BF16_V2 R179, -RZ.H0_H0, RZ.H0_H0, -R157.H0_H0 ;  /* 0x200000ffffb3e231 */ /* 0x000fea000034099d */
[----:B------:R-:W-:Y:S01]  /*1ec60*/  @!P6 STL.S16 [R1+0x4c], R179 ;  /* 0x00004cb30100e387 */ /* 0x000fe20000100600 */
[----:B------:R-:W-:Y:S03]  /*1ec70*/  PRMT R149, R179, 0x7610, R149 ;  /* 0x00007610b3957816 */ /* 0x000fe60000000095 */
[----:B------:R1:W3:Y:S01]  /*1ec80*/  LDL.S16 R171, [R1+0x44] ;  /* 0x0000440001ab7983 */ /* 0x0002e20000100600 */
[----:B------:R-:W-:Y:S02]  /*1ec90*/  @!P6 PRMT R157, R149, 0x5410, RZ ;  /* 0x00005410959de816 */ /* 0x000fe400000000ff */
[C---:B------:R-:W-:Y:S01]  /*1eca0*/  ISETP.GE.U32.AND P6, PT, R239.reuse, R148, PT ;  /* 0x00000094ef00720c */ /* 0x040fe20003fc6070 */
[----:B------:R-:W-:Y:S01]  /*1ecb0*/  @!P2 STL.S16 [R1+0x18], R175 ;  /* 0x000018af0100a387 */ /* 0x000fe20000100600 */
[----:B------:R-:W-:Y:S01]  /*1ecc0*/  ISETP.GE.U32.AND P2, PT, R239, R140, PT ;  /* 0x0000008cef00720c */ /* 0x000fe20003f46070 */
[----:B--2---:R-:W-:Y:S02]  /*1ecd0*/  @!P3 HFMA2.BF16_V2 R172, -RZ.H0_H0, RZ.H0_H0, -R0.H0_H0 ;  /* 0x200000ffffacb231 */ /* 0x004fe40000340900 */
[----:B------:R1:W2:Y:S01]  /*1ece0*/  LDL.S16 R168, [R1+0x20] ;  /* 0x0000200001a87983 */ /* 0x0002a20000100600 */
[----:B------:R-:W-:Y:S03]  /*1ecf0*/  SHF.R.U32.HI R140, RZ, 0x10, R163 ;  /* 0x00000010ff8c7819 */ /* 0x000fe600000116a3 */
[----:B------:R-:W4:Y:S01]  /*1ed00*/  LDSM.16.MT88.4 R148, [R205+0xa000] ;  /* 0x00a00000cd94783b */ /* 0x000f220000004200 */
[----:B------:R-:W-:Y:S02]  /*1ed10*/  PRMT R141, R172, 0x7610, R141 ;  /* 0x00007610ac8d7816 */ /* 0x000fe4000000008d */
[----:B------:R-:W-:Y:S02]  /*1ed20*/  LOP3.LUT R140, R140, 0xff, RZ, 0xc0, !PT ;  /* 0x000000ff8c8c7812 */ /* 0x000fe400078ec0ff */
[----:B------:R-:W-:Y:S03]  /*1ed30*/  @!P3 PRMT R0, R141, 0x5410, RZ ;  /* 0x000054108d00b816 */ /* 0x000fe600000000ff */
[----:B------:R-:W-:Y:S01]  /*1ed40*/  @!P3 STL.S16 [R1+0x48], R172 ;  /* 0x000048ac0100b387 */ /* 0x000fe20000100600 */
[----:B------:R-:W-:Y:S03]  /*1ed50*/  ISETP.GE.U32.AND P3, PT, R239, R140, PT ;  /* 0x0000008cef00720c */ /* 0x000fe60003f66070 */
[----:B------:R1:W5:Y:S04]  /*1ed60*/  LDL.S16 R174, [R1+0x30] ;  /* 0x0000300001ae7983 */ /* 0x0003680000100600 */
[----:B------:R-:W1:Y:S08]  /*1ed70*/  LDSM.16.MT88.4 R140, [R201+0xb000] ;  /* 0x00b00000c98c783b */ /* 0x000e700000004200 */
[----:B------:R-:W-:Y:S04]  /*1ed80*/  STG.E.U16 [R196.64+0x20], R157 ;  /* 0x0000209dc4007986 */ /* 0x000fe8000c10151c */
[----:B------:R-:W-:Y:S01]  /*1ed90*/  STG.E.U16 [R198.64+0x20], R0 ;  /* 0x00002000c6007986 */ /* 0x000fe2000c10151c */
[-C--:B----4-:R-:W-:Y:S08]  /*1eda0*/  HMMA.16816.F32.BF16 R52, R136, R148.reuse, R52 ;  /* 0x000000948834723c */ /* 0x090ff00000041834 */
[C---:B------:R-:W-:Y:S07]  /*1edb0*/  HMMA.16816.F32.BF16 R56, R144.reuse, R148, R56 ;  /* 0x000000949038723c */ /* 0x040fee0000041838 */
[----:B------:R-:W-:Y:S01]  /*1edc0*/  LOP3.LUT R148, R163, 0xffff, RZ, 0xc0, !PT ;  /* 0x0000ffffa3947812 */ /* 0x000fe200078ec0ff */
[-C--:B------:R-:W-:Y:S04]  /*1edd0*/  HMMA.16816.F32.BF16 R60, R144, R150.reuse, R60 ;  /* 0x00000096903c723c */ /* 0x080fe8000004183c */
[----:B------:R-:W-:Y:S04]  /*1ede0*/  SHF.R.U32.HI R148, RZ, 0x8, R148 ;  /* 0x00000008ff947819 */ /* 0x000fe80000011694 */
[C---:B------:R-:W-:Y:S01]  /*1edf0*/  HMMA.16816.F32.BF16 R64, R136.reuse, R150, R64 ;  /* 0x000000968840723c */ /* 0x040fe20000041840 */
[----:B------:R-:W-:Y:S07]  /*1ee00*/  LOP3.LUT R2, R148, 0xffff, RZ, 0xc0, !PT ;  /* 0x0000ffff94027812 */ /* 0x000fee00078ec0ff */
[-C--:B-1----:R-:W-:Y:S08]  /*1ee10*/  HMMA.16816.F32.BF16 R68, R136, R140.reuse, R68 ;  /* 0x0000008c8844723c */ /* 0x082ff00000041844 */
[C---:B------:R-:W-:Y:S07]  /*1ee20*/  HMMA.16816.F32.BF16 R72, R144.reuse, R140, R72 ;  /* 0x0000008c9048723c */ /* 0x040fee0000041848 */
[----:B------:R-:W-:Y:S01]  /*1ee30*/  LOP3.LUT R140, R214, 0xff, RZ, 0xc0, !PT ;  /* 0x000000ffd68c7812 */ /* 0x000fe200078ec0ff */
[-C--:B------:R-:W-:Y:S08]  /*1ee40*/  HMMA.16816.F32.BF16 R76, R144, R142.reuse, R76 ;  /* 0x0000008e904c723c */ /* 0x080ff0000004184c */
[C---:B------:R-:W-:Y:S01]  /*1ee50*/  HMMA.16816.F32.BF16 R80, R136.reuse, R142, R80 ;  /* 0x0000008e8850723c */ /* 0x040fe20000041850 */
[----:B---3--:R-:W-:Y:S05]  /*1ee60*/  @!P4 HFMA2.BF16_V2 R171, -RZ.H0_H0, RZ.H0_H0, -R194.H0_H0 ;  /* 0x200000ffffabc231 */ /* 0x008fea00003409c2 */
[----:B------:R1:W-:Y:S01]  /*1ee70*/  @!P4 STL.S16 [R1+0x44], R171 ;  /* 0x000044ab0100c387 */ /* 0x0003e20000100600 */
[----:B------:R-:W-:Y:S01]  /*1ee80*/  PRMT R149, R171, 0x7610, R149 ;  /* 0x00007610ab957816 */ /* 0x000fe20000000095 */
[----:B--2---:R-:W-:Y:S02]  /*1ee90*/  @!P5 HFMA2.BF16_V2 R168, -RZ.H0_H0, RZ.H0_H0, -R193.H0_H0 ;  /* 0x200000ffffa8d231 */ /* 0x004fe400003409c1 */
[----:B------:R2:W3:Y:S02]  /*1eea0*/  LDL.S16 R172, [R1+0x1c] ;  /* 0x00001c0001ac7983 */ /* 0x0004e40000100600 */
[----:B------:R-:W-:Y:S02]  /*1eeb0*/  @!P4 PRMT R194, R149, 0x5410, RZ ;  /* 0x0000541095c2c816 */ /* 0x000fe400000000ff */
[----:B------:R-:W-:Y:S01]  /*1eec0*/  ISETP.GE.U32.AND P4, PT, R239, R2, PT ;  /* 0x00000002ef00720c */ /* 0x000fe20003f86070 */
[----:B------:R4:W-:Y:S01]  /*1eed0*/  @!P5 STL.S16 [R1+0x20], R168 ;  /* 0x000020a80100d387 */ /* 0x0009e20000100600 */
[----:B------:R-:W-:Y:S02]  /*1eee0*/  PRMT R148, R168, 0x7610, R148 ;  /* 0x00007610a8947816 */ /* 0x000fe40000000094 */
[----:B------:R-:W-:Y:S01]  /*1eef0*/  SHF.R.U32.HI R2, RZ, 0x18, R163 ;  /* 0x00000018ff027819 */ /* 0x000fe200000116a3 */
[----:B------:R-:W-:Y:S01]  /*1ef00*/  STG.E.U16 [R198.64+0x22], R194 ;  /* 0x000022c2c6007986 */ /* 0x000fe2000c10151c */
[----:B------:R-:W-:Y:S02]  /*1ef10*/  PRMT R163, R193, 0x5410, R192 ;  /* 0x00005410c1a37816 */ /* 0x000fe400000000c0 */
[----:B------:R-:W-:Y:S02]  /*1ef20*/  @!P5 PRMT R193, R148, 0x5410, RZ ;  /* 0x0000541094c1d816 */ /* 0x000fe400000000ff */
[----:B------:R-:W-:Y:S01]  /*1ef30*/  ISETP.GE.U32.AND P5, PT, R239, R2, PT ;  /* 0x00000002ef00720c */ /* 0x000fe20003fa6070 */
[----:B------:R-:W2:Y:S01]  /*1ef40*/  LDSM.16.MT88.4 R148, [R203+0xb000] ;  /* 0x00b00000cb94783b */ /* 0x000ea20000004200 */
[----:B------:R-:W-:Y:S01]  /*1ef50*/  LOP3.LUT R2, R215, UR16, R232, 0x96, !PT ;  /* 0x00000010d7027c12 */ /* 0x000fe2000f8e96e8 */
[----:B-----5:R-:W-:Y:S05]  /*1ef60*/  @!P4 HFMA2.BF16_V2 R174, -RZ.H0_H0, RZ.H0_H0, -R192.H0_H0 ;  /* 0x200000ffffaec231 */ /* 0x020fea00003409c0 */
[----:B------:R-:W-:Y:S01]  /*1ef70*/  PRMT R173, R174, 0x7610, R173 ;  /* 0x00007610aead7816 */ /* 0x000fe200000000ad */
[----:B-1----:R1:W5:Y:S03]  /*1ef80*/  LDL.S16 R171, [R1+0x2c] ;  /* 0x00002c0001ab7983 */ /* 0x0023660000100600 */
[----:B------:R-:W-:Y:S01]  /*1ef90*/  @!P4 PRMT R192, R173, 0x5410, RZ ;  /* 0x00005410adc0c816 */ /* 0x000fe200000000ff */
[----:B------:R1:W-:Y:S01]  /*1efa0*/  @!P4 STL.S16 [R1+0x30], R174 ;  /* 0x000030ae0100c387 */ /* 0x0003e20000100600 */
[----:B------:R-:W-:Y:S02]  /*1efb0*/  ISETP.GE.U32.AND P4, PT, R239, R3, PT ;  /* 0x00000003ef00720c */ /* 0x000fe40003f86070 */
[--C-:B----4-:R-:W-:Y:S01]  /*1efc0*/  SHF.R.U32.HI R168, RZ, 0x10, R176.reuse ;  /* 0x00000010ffa87819 */ /* 0x110fe200000116b0 */
[----:B------:R4:W4:Y:S01]  /*1efd0*/  LDL.S16 R152, [R1+0x40] ;  /* 0x0000400001987983 */ /* 0x0009220000100600 */
[----:B------:R-:W-:Y:S02]  /*1efe0*/  SHF.R.U32.HI R3, RZ, 0x8, R167 ;  /* 0x00000008ff037819 */ /* 0x000fe400000116a7 */
[----:B------:R-:W-:Y:S01]  /*1eff0*/  SHF.R.U32.HI R176, RZ, 0x10, R176 ;  /* 0x00000010ffb07819 */ /* 0x000fe200000116b0 */
[----:B------:R-:W-:Y:S01]  /*1f000*/  STG.E.U16 [R218.64+0x1e], R193 ;  /* 0x00001ec1da007986 */ /* 0x000fe2000c10151c */
[----:B------:R-:W-:Y:S02]  /*1f010*/  PRMT R166, R166, 0x5410, R3 ;  /* 0x00005410a6a67816 */ /* 0x000fe40000000003 */
[----:B------:R-:W-:Y:S01]  /*1f020*/  LOP3.LUT R3, R168, 0xff, RZ, 0xc0, !PT ;  /* 0x000000ffa8037812 */ /* 0x000fe200078ec0ff */
[----:B------:R-:W-:Y:S03]  /*1f030*/  STG.E.U16 [R218.64+0x20], R192 ;  /* 0x000020c0da007986 */ /* 0x000fe6000c10151c */
[----:B------:R-:W-:Y:S02]  /*1f040*/  PRMT R169, R3, 0x5410, R169 ;  /* 0x0000541003a97816 */ /* 0x000fe400000000a9 */
[----:B------:R-:W-:Y:S03]  /*1f050*/  SHF.R.U32.HI R3, RZ, 0x10, R214 ;  /* 0x00000010ff037819 */ /* 0x000fe600000116d6 */
[--C-:B------:R-:W-:Y:S01]  /*1f060*/  HSET2.LE.AND R175, R169, R241.reuse, PT ;  /* 0x000000f1a9af7233 */ /* 0x100fe20003803000 */
[----:B------:R-:W-:Y:S01]  /*1f070*/  LOP3.LUT R3, R3, 0xff, RZ, 0xc0, !PT ;  /* 0x000000ff03037812 */ /* 0x000fe200078ec0ff */
[--C-:B-1----:R-:W-:Y:S01]  /*1f080*/  HSET2.LE.AND R174, R166, R241.reuse, PT ;  /* 0x000000f1a6ae7233 */ /* 0x102fe20003803000 */
[-C--:B--2---:R-:W-:Y:S08]  /*1f090*/  HMMA.16816.F32.BF16 R84, R136, R148.reuse, R84 ;  /* 0x000000948854723c */ /* 0x084ff00000041854 */
[C---:B------:R-:W-:Y:S07]  /*1f0a0*/  HMMA.16816.F32.BF16 R88, R144.reuse, R148, R88 ;  /* 0x000000949058723c */ /* 0x040fee0000041858 */
[C---:B------:R-:W-:Y:S01]  /*1f0b0*/  LOP3.LUT R148, R214.reuse, 0xffff, RZ, 0xc0, !PT ;  /* 0x0000ffffd6947812 */ /* 0x040fe200078ec0ff */
[-C--:B------:R-:W-:Y:S01]  /*1f0c0*/  HMMA.16816.F32.BF16 R92, R144, R150.reuse, R92 ;  /* 0x00000096905c723c */ /* 0x080fe2000004185c */
[----:B------:R-:W-:Y:S03]  /*1f0d0*/  LOP3.LUT R149, R214, 0xff, RZ, 0xc0, !PT ;  /* 0x000000ffd6957812 */ /* 0x000fe600078ec0ff */
[----:B------:R-:W-:Y:S04]  /*1f0e0*/  SHF.R.U32.HI R148, RZ, 0x8, R148 ;  /* 0x00000008ff947819 */ /* 0x000fe80000011694 */
[C---:B------:R-:W-:Y:S01]  /*1f0f0*/  HMMA.16816.F32.BF16 R96, R136.reuse, R150, R96 ;  /* 0x000000968860723c */ /* 0x040fe20000041860 */
[----:B------:R-:W-:Y:S03]  /*1f100*/  PRMT R178, R149, 0x5410, R148 ;  /* 0x0000541095b27816 */ /* 0x000fe60000000094 */
[----:B------:R-:W-:Y:S02]  /*1f110*/  SHF.R.U32.HI R148, RZ, 0x18, R214 ;  /* 0x00000018ff947819 */ /* 0x000fe400000116d6 */
[--C-:B------:R-:W-:Y:S01]  /*1f120*/  HSET2.LE.AND R178, R178, R241.reuse, PT ;  /* 0x000000f1b2b27233 */ /* 0x100fe20003803000 */
[----:B------:R-:W-:Y:S02]  /*1f130*/  SHF.R.U32.HI R150, RZ, 0x18, R185 ;  /* 0x00000018ff967819 */ /* 0x000fe400000116b9 */
[----:B------:R-:W-:Y:S03]  /*1f140*/  PRMT R179, R3, 0x5410, R148 ;  /* 0x0000541003b37816 */ /* 0x000fe60000000094 */
[----:B------:R-:W-:Y:S02]  /*1f150*/  LOP3.LUT R3, R176, 0xff, RZ, 0xc0, !PT ;  /* 0x000000ffb0037812 */ /* 0x000fe400078ec0ff */
[----:B------:R-:W-:Y:S01]  /*1f160*/  LOP3.LUT R148, R185, 0xff, RZ, 0xc0, !PT ;  /* 0x000000ffb9947812 */ /* 0x000fe200078ec0ff */
[----:B------:R-:W-:Y:S02]  /*1f170*/  HSET2.LE.AND R179, R179, R241, PT ;  /* 0x000000f1b3b37233 */ /* 0x000fe40003803000 */
[----:B---3--:R-:W-:Y:S05]  /*1f180*/  @!P3 HFMA2.BF16_V2 R172, -RZ.H0_H0, RZ.H0_H0, -R191.H0_H0 ;  /* 0x200000ffffacb231 */ /* 0x008fea00003409bf */
[----:B------:R1:W-:Y:S01]  /*1f190*/  @!P3 STL.S16 [R1+0x1c], R172 ;  /* 0x00001cac0100b387 */ /* 0x0003e20000100600 */
[----:B------:R-:W-:Y:S04]  /*1f1a0*/  PRMT R141, R172, 0x7610, R141 ;  /* 0x00007610ac8d7816 */ /* 0x000fe8000000008d */
[----:B------:R-:W-:Y:S02]  /*1f1b0*/  @!P3 PRMT R191, R141, 0x5410, RZ ;  /* 0x000054108dbfb816 */ /* 0x000fe400000000ff */
[----:B------:R-:W-:Y:S02]  /*1f1c0*/  ISETP.GE.U32.AND P3, PT, R239, R140, PT ;  /* 0x0000008cef00720c */ /* 0x000fe40003f66070 */
[----:B------:R-:W2:Y:S01]  /*1f1d0*/  LDSM.16.MT88.4 R140, [R206+0xb000] ;  /* 0x00b00000ce8c783b */ /* 0x000ea20000004200 */
[----:B-----5:R-:W-:Y:S07]  /*1f1e0*/  @!P5 HFMA2.BF16_V2 R171, -RZ.H0_H0, RZ.H0_H0, -R190.H0_H0 ;  /* 0x200000ffffabd231 */ /* 0x020fee00003409be */
[----:B------:R-:W-:Y:S04]  /*1f1f0*/  STG.E.U16 [R216.64+0x20], R191 ;  /* 0x000020bfd8007986 */ /* 0x000fe8000c10151c */
[----:B------:R-:W-:Y:S01]  /*1f200*/  @!P5 STL.S16 [R1+0x2c], R171 ;  /* 0x00002cab0100d387 */ /* 0x000fe20000100600 */
[----:B------:R-:W-:Y:S01]  /*1f210*/  PRMT R149, R171, 0x7610, R149 ;  /* 0x00007610ab957816 */ /* 0x000fe20000000095 */
[----:B----4-:R-:W-:Y:S02]  /*1f220*/  @!P6 HFMA2.BF16_V2 R152, -RZ.H0_H0, RZ.H0_H0, -R189.H0_H0 ;  /* 0x200000ffff98e231 */ /* 0x010fe400003409bd */
[----:B------:R3:W4:Y:S01]  /*1f230*/  LDL.S16 R154, [R1+0x3c] ;  /* 0x00003c00019a7983 */ /* 0x0007220000100600 */
[----:B------:R-:W-:Y:S02]  /*1f240*/  @!P5 PRMT R190, R149, 0x5410, RZ ;  /* 0x0000541095bed816 */ /* 0x000fe400000000ff */
[----:B------:R-:W-:Y:S01]  /*1f250*/  ISETP.GE.U32.AND P5, PT, R239, R3, PT ;  /* 0x00000003ef00720c */ /* 0x000fe20003fa6070 */
[----:B------:R5:W-:Y:S01]  /*1f260*/  @!P6 STL.S16 [R1+0x40], R152 ;  /* 0x000040980100e387 */ /* 0x000be20000100600 */
[----:B------:R-:W-:Y:S02]  /*1f270*/  LOP3.LUT R3, R185, 0xffff, RZ, 0xc0, !PT ;  /* 0x0000ffffb9037812 */ /* 0x000fe400078ec0ff */
[----:B------:R-:W-:Y:S01]  /*1f280*/  SHF.R.U32.HI R149, RZ, 0x10, R214 ;  /* 0x00000010ff957819 */ /* 0x000fe200000116d6 */
[----:B------:R-:W-:Y:S01]  /*1f290*/  STG.E.U16 [R216.64+0x22], R190 ;  /* 0x000022bed8007986 */ /* 0x000fe2000c10151c */
[----:B------:R-:W-:Y:S02]  /*1f2a0*/  SHF.R.U32.HI R3, RZ, 0x8, R3 ;  /* 0x00000008ff037819 */ /* 0x000fe40000011603 */
[----:B------:R-:W-:Y:S02]  /*1f2b0*/  PRMT R155, R152, 0x7610, R155 ;  /* 0x00007610989b7816 */ /* 0x000fe4000000009b */
[----:B------:R-:W-:Y:S02]  /*1f2c0*/  LOP3.LUT R149, R149, 0xff, RZ, 0xc0, !PT ;  /* 0x000000ff95957812 */ /* 0x000fe400078ec0ff */
[----:B-1----:R-:W-:Y:S02]  /*1f2d0*/  PRMT R172, R148, 0x5410, R3 ;  /* 0x0000541094ac7816 */ /* 0x002fe40000000003 */
[----:B------:R-:W-:Y:S02]  /*1f2e0*/  SHF.R.U32.HI R148, RZ, 0x10, R185 ;  /* 0x00000010ff947819 */ /* 0x000fe400000116b9 */
[----:B------:R-:W-:Y:S01]  /*1f2f0*/  LOP3.LUT R3, R2, 0xffff, RZ, 0xc0, !PT ;  /* 0x0000ffff02037812 */ /* 0x000fe200078ec0ff */
[--C-:B------:R-:W-:Y:S01]  /*1f300*/  HSET2.LE.AND R172, R172, R241.reuse, PT ;  /* 0x000000f1acac7233 */ /* 0x100fe20003803000 */
[----:B------:R-:W-:Y:S01]  /*1f310*/  LOP3.LUT R148, R148, 0xff, RZ, 0xc0, !PT ;  /* 0x000000ff94947812 */ /* 0x000fe200078ec0ff */
[-C--:B--2---:R-:W-:Y:S01]  /*1f320*/  HMMA.16816.F32.BF16 R100, R136, R140.reuse, R100 ;  /* 0x0000008c8864723c */ /* 0x084fe20000041864 */
[----:B------:R-:W-:Y:S02]  /*1f330*/  SHF.R.U32.HI R3, RZ, 0x8, R3 ;  /* 0x00000008ff037819 */ /* 0x000fe40000011603 */
[----:B------:R-:W-:Y:S02]  /*1f340*/  PRMT R173, R148, 0x5410, R150 ;  /* 0x0000541094ad7816 */ /* 0x000fe40000000096 */
[----:B------:R-:W-:Y:S02]  /*1f350*/  F2FP.BF16.PACK_AB R185, R223, R222 ;  /* 0x000000dedfb9723e */ /* 0x000fe400000010ff */
[----:B-----5:R-:W-:Y:S01]  /*1f360*/  PRMT R152, R189, 0x5410, R188 ;  /* 0x00005410bd987816 */ /* 0x020fe200000000bc */
[C---:B------:R-:W-:Y:S01]  /*1f370*/  HMMA.16816.F32.BF16 R104, R144.reuse, R140, R104 ;  /* 0x0000008c9068723c */ /* 0x040fe20000041868 */
[----:B------:R-:W-:Y:S02]  /*1f380*/  @!P6 PRMT R189, R155, 0x5410, RZ ;  /* 0x000054109bbde816 */ /* 0x000fe400000000ff */
[----:B------:R-:W-:Y:S01]  /*1f390*/  ISETP.GE.U32.AND P6, PT, R239, R149, PT ;  /* 0x00000095ef00720c */ /* 0x000fe20003fc6070 */
[--C-:B------:R-:W-:Y:S01]  /*1f3a0*/  HSET2.LE.AND R173, R173, R241.reuse, PT ;  /* 0x000000f1adad7233 */ /* 0x100fe20003803000 */
[----:B------:R-:W-:Y:S01]  /*1f3b0*/  LOP3.LUT R149, R2, 0xff, RZ, 0xc0, !PT ;  /* 0x000000ff02957812 */ /* 0x000fe200078ec0ff */
[----:B------:R-:W-:Y:S01]  /*1f3c0*/  STG.E.U16 [R196.64+0x30], R189 ;  /* 0x000030bdc4007986 */ /* 0x000fe2000c10151c */
[--C-:B------:R-:W-:Y:S01]  /*1f3d0*/  SHF.R.U32.HI R140, RZ, 0x18, R2.reuse ;  /* 0x00000018ff8c7819 */ /* 0x100fe20000011602 */
[-C--:B------:R-:W-:Y:S01]  /*1f3e0*/  HMMA.16816.F32.BF16 R108, R144, R142.reuse, R108 ;  /* 0x0000008e906c723c */ /* 0x080fe2000004186c */
[----:B------:R-:W-:Y:S02]  /*1f3f0*/  PRMT R176, R149, 0x5410, R3 ;  /* 0x0000541095b07816 */ /* 0x000fe40000000003 */
[----:B------:R-:W1:Y:S01]  /*1f400*/  LDSM.16.MT88.4 R148, [R205+0xb000] ;  /* 0x00b00000cd94783b */ /* 0x000e620000004200 */
[----:B------:R-:W-:Y:S02]  /*1f410*/  LOP3.LUT R141, R214, 0xffff, RZ, 0xc0, !PT ;  /* 0x0000ffffd68d7812 */ /* 0x000fe400078ec0ff */
[----:B------:R-:W-:Y:S01]  /*1f420*/  SHF.R.U32.HI R3, RZ, 0x10, R2 ;  /* 0x00000010ff037819 */ /* 0x000fe20000011602 */
[--C-:B------:R-:W-:Y:S01]  /*1f430*/  HSET2.LE.AND R176, R176, R241.reuse, PT ;  /* 0x000000f1b0b07233 */ /* 0x100fe20003803000 */
[C---:B------:R-:W-:Y:S01]  /*1f440*/  HMMA.16816.F32.BF16 R112, R136.reuse, R142, R112 ;  /* 0x0000008e8870723c */ /* 0x040fe20000041870 */
[----:B------:R-:W-:Y:S03]  /*1f450*/  SHF.R.U32.HI R141, RZ, 0x8, R141 ;  /* 0x00000008ff8d7819 */ /* 0x000fe6000001168d */
[----:B------:R-:W-:Y:S02]  /*1f460*/  LOP3.LUT R3, R3, 0xff, RZ, 0xc0, !PT ;  /* 0x000000ff03037812 */ /* 0x000fe400078ec0ff */
[----:B------:R-:W-:Y:S02]  /*1f470*/  LOP3.LUT R2, R141, 0xffff, RZ, 0xc0, !PT ;  /* 0x0000ffff8d027812 */ /* 0x000fe400078ec0ff */
[----:B------:R-:W-:Y:S04]  /*1f480*/  PRMT R177, R3, 0x5410, R140 ;  /* 0x0000541003b17816 */ /* 0x000fe8000000008c */
[----:B------:R-:W-:Y:S01]  /*1f490*/  F2FP.BF16.PACK_AB R3, R195, R220 ;  /* 0x000000dcc303723e */ /* 0x000fe200000010ff */
[----:B------:R-:W-:Y:S01]  /*1f4a0*/  HSET2.LE.AND R177, R177, R241, PT ;  /* 0x000000f1b1b17233 */ /* 0x000fe20003803000 */
[----:B------:R-:W-:Y:S02]  /*1f4b0*/  LOP3.LUT R172, R172, R164, RZ, 0xc0, !PT ;  /* 0x000000a4acac7212 */ /* 0x000fe400078ec0ff */
[----:B------:R-:W-:Y:S02]  /*1f4c0*/  PRMT R184, R185, 0x7632, R184 ;  /* 0x00007632b9b87816 */ /* 0x000fe400000000b8 */
[----:B------:R-:W-:Y:S02]  /*1f4d0*/  LOP3.LUT R173, R173, R165, RZ, 0xc0, !PT ;  /* 0x000000a5adad7212 */ /* 0x000fe400078ec0ff */
[----:B------:R-:W-:Y:S02]  /*1f4e0*/  LOP3.LUT R174, R174, R152, RZ, 0xc0, !PT ;  /* 0x00000098aeae7212 */ /* 0x000fe400078ec0ff */
[----:B------:R-:W-:Y:S02]  /*1f4f0*/  LOP3.LUT R177, R177, R153, RZ, 0xc0, !PT ;  /* 0x00000099b1b17212 */ /* 0x000fe400078ec0ff */
[----:B------:R-:W-:Y:S02]  /*1f500*/  LOP3.LUT R176, R176, R163, RZ, 0xc0, !PT ;  /* 0x000000a3b0b07212 */ /* 0x000fe400078ec0ff */
[----:B------:R-:W-:Y:S01]  /*1f510*/  SHF.R.U32.HI R214, RZ, 0x18, R214 ;  /* 0x00000018ffd67819 */ /* 0x000fe200000116d6 */
[-C--:B-1----:R-:W-:Y:S08]  /*1f520*/  HMMA.16816.F32.BF16 R116, R136, R148.reuse, R116 ;  /* 0x000000948874723c */ /* 0x082ff00000041874 */
[C---:B------:R-:W-:Y:S08]  /*1f530*/  HMMA.16816.F32.BF16 R120, R144.reuse, R148, R120 ;  /* 0x000000949078723c */ /* 0x040ff00000041878 */
[-C--:B------:R-:W-:Y:S07]  /*1f540*/  HMMA.16816.F32.BF16 R124, R144, R150.reuse, R124 ;  /* 0x00000096907c723c */ /* 0x080fee000004187c */
[----:B------:R-:W-:Y:S01]  /*1f550*/  PRMT R144, R187, 0x5410, R186 ;  /* 0x00005410bb907816 */ /* 0x000fe200000000ba */
[----:B------:R-:W-:Y:S04]  /*1f560*/  HMMA.16816.F32.BF16 R128, R136, R150, R128 ;  /* 0x000000968880723c */ /* 0x000fe80000041880 */
[----:B------:R-:W-:Y:S03]  /*1f570*/  LOP3.LUT R175, R175, R144, RZ, 0xc0, !PT ;  /* 0x00000090afaf7212 */ /* 0x000fe600078ec0ff */
[----:B------:R-:W-:Y:S05]  /*1f580*/  PRMT R136, R185, 0x5410, R184 ;  /* 0x00005410b9887816 */ /* 0x000fea00000000b8 */
[----:B------:R-:W-:Y:S02]  /*1f590*/  LOP3.LUT R178, R178, R136, RZ, 0xc0, !PT ;  /* 0x00000088b2b27212 */ /* 0x000fe400078ec0ff */
[----:B------:R-:W-:Y:S01]  /*1f5a0*/  LDSM.16.MT88.4 R136, [R206+0xa800] ;  /* 0x00a80000ce88783b */ /* 0x000fe20000004200 */
[----:B----4-:R-:W-:Y:S07]  /*1f5b0*/  @!P2 HFMA2.BF16_V2 R154, -RZ.H0_H0, RZ.H0_H0, -R188.H0_H0 ;  /* 0x200000ffff9aa231 */ /* 0x010fee00003409bc */
[----:B------:R-:W-:Y:S01]  /*1f5c0*/  @!P2 STL.S16 [R1+0x3c], R154 ;  /* 0x00003c9a0100a387 */ /* 0x000fe20000100600 */
[----:B------:R-:W-:Y:S03]  /*1f5d0*/  PRMT R142, R154, 0x7610, R142 ;  /* 0x000076109a8e7816 */ /* 0x000fe6000000008e */
[----:B------:R3:W2:Y:S01]  /*1f5e0*/  LDL.S16 R240, [R1+0x14] ;  /* 0x0000140001f07983 */ /* 0x0006a20000100600 */
[----:B------:R-:W-:Y:S02]  /*1f5f0*/  @!P2 PRMT R188, R142, 0x5410, RZ ;  /* 0x000054108ebca816 */ /* 0x000fe400000000ff */
[----:B------:R-:W-:Y:S01]  /*1f600*/  ISETP.GE.U32.AND P2, PT, R239, R2, PT ;  /* 0x00000002ef00720c */ /* 0x000fe20003f46070 */
[----:B------:R3:W4:Y:S01]  /*1f610*/  LDL.S16 R238, [R1+0x10] ;  /* 0x0000100001ee7983 */ /* 0x0007220000100600 */
[C---:B------:R-:W-:Y:S03]  /*1f620*/  PRMT R2, R3.reuse, 0x7632, R2 ;  /* 0x0000763203027816 */ /* 0x040fe60000000002 */
[----:B------:R3:W5:Y:S01]  /*1f630*/  LDL.S16 R237, [R1+0xc] ;  /* 0x00000c0001ed7983 */ /* 0x0007620000100600 */
[----:B------:R-:W-:Y:S03]  /*1f640*/  PRMT R0, R3, 0x5410, R2 ;  /* 0x0000541003007816 */ /* 0x000fe60000000002 */
[----:B------:R3:W3:Y:S01]  /*1f650*/  LDL.S16 R236, [R1+0x8] ;  /* 0x0000080001ec7983 */ /* 0x0006e20000100600 */
[----:B------:R-:W-:Y:S03]  /*1f660*/  LOP3.LUT R179, R179, R0, RZ, 0xc0, !PT ;  /* 0x00000000b3b37212 */ /* 0x000fe600078ec0ff */
[----:B------:R1:W3:Y:S04]  /*1f670*/  LDL.S16 R234, [R1+0x4] ;  /* 0x0000040001ea7983 */ /* 0x0002e80000100600 */
[----:B------:R1:W3:Y:S04]  /*1f680*/  LDL.S16 R232, [R1] ;  /* 0x0000000001e87983 */ /* 0x0002e80000100600 */
[----:B------:R-:W1:Y:S08]  /*1f690*/  LDSM.16.MT88.4 R140, [R201+0xa800] ;  /* 0x00a80000c98c783b */ /* 0x000e700000004200 */
[----:B------:R-:W-:Y:S01]  /*1f6a0*/  STG.E.U16 [R196.64+0x32], R188 ;  /* 0x000032bcc4007986 */ /* 0x000fe2000c10151c */
[-C--:B-1----:R-:W-:Y:S03]  /*1f6b0*/  HMMA.16816.F32.BF16 R152, R172, R140.reuse, R4 ;  /* 0x0000008cac98723c */ /* 0x082fe60000041804 */
[----:B------:R-:W1:Y:S05]  /*1f6c0*/  LDSM.16.MT88.4 R4, [R205+0xa800] ;  /* 0x00a80000cd04783b */ /* 0x000e6a0000004200 */
[C---:B------:R-:W-:Y:S03]  /*1f6d0*/  HMMA.16816.F32.BF16 R168, R176.reuse, R140, R8 ;  /* 0x0000008cb0a8723c */ /* 0x040fe60000041808 */
[----:B------:R-:W1:Y:S05]  /*1f6e0*/  LDSM.16.MT88.4 R8, [R201+0xb800] ;  /* 0x00b80000c908783b */ /* 0x000e6a0000004200 */
[-C--:B------:R-:W-:Y:S03]  /*1f6f0*/  HMMA.16816.F32.BF16 R164, R176, R142.reuse, R12 ;  /* 0x0000008eb0a4723c */ /* 0x080fe6000004180c */
[----:B------:R-:W1:Y:S05]  /*1f700*/  LDSM.16.MT88.4 R12, [R203+0xb800] ;  /* 0x00b80000cb0c783b */ /* 0x000e6a0000004200 */
[C---:B------:R-:W-:Y:S03]  /*1f710*/  HMMA.16816.F32.BF16 R148, R172.reuse, R142, R16 ;  /* 0x0000008eac94723c */ /* 0x040fe60000041810 */
[----:B------:R-:W1:Y:S05]  /*1f720*/  LDSM.16.MT88.4 R16, [R206+0xb800] ;  /* 0x00b80000ce10783b */ /* 0x000e6a0000004200 */
        /* <DEDUP_REMOVED lines=8> */
[-C--:B------:R-:W-:Y:S01]  /*1f7b0*/  HMMA.16816.F32.BF16 R44, R176, R138.reuse, R44 ;  /* 0x0000008ab02c723c */ /* 0x080fe2000004182c */
[----:B------:R-:W-:Y:S07]  /*1f7c0*/  IMAD.MOV.U32 R136, RZ, RZ, R133 ;  /* 0x000000ffff887224 */ /* 0x000fee00078e0085 */
[C---:B------:R-:W-:Y:S08]  /*1f7d0*/  HMMA.16816.F32.BF16 R48, R172.reuse, R138, R48 ;  /* 0x0000008aac30723c */ /* 0x040ff00000041830 */
[-C--:B-1----:R-:W-:Y:S08]  /*1f7e0*/  HMMA.16816.F32.BF16 R52, R172, R4.reuse, R52 ;  /* 0x00000004ac34723c */ /* 0x082ff00000041834 */
        /* <DEDUP_REMOVED lines=16> */
[C---:B------:R-:W-:Y:S01]  /*1f8f0*/  HMMA.16816.F32.BF16 R120, R176.reuse, R20, R120 ;  /* 0x00000014b078723c */ /* 0x040fe20000041878 */
[----:B--2---:R-:W-:Y:S03]  /*1f900*/  @!P5 HFMA2.BF16_V2 R240, -RZ.H0_H0, RZ.H0_H0, -R187.H0_H0 ;  /* 0x200000fffff0d231 */ /* 0x004fe600003409bb */
[----:B----4-:R-:W-:Y:S02]  /*1f910*/  @!P4 HFMA2.BF16_V2 R238, -RZ.H0_H0, RZ.H0_H0, -R186.H0_H0 ;  /* 0x200000ffffeec231 */ /* 0x010fe400003409ba */
[----:B------:R-:W-:Y:S02]  /*1f920*/  @!P5 STL.S16 [R1+0x14], R240 ;  /* 0x000014f00100d387 */ /* 0x000fe40000100600 */
[-C--:B------:R-:W-:Y:S01]  /*1f930*/  HMMA.16816.F32.BF16 R124, R176, R22.reuse, R124 ;  /* 0x00000016b07c723c */ /* 0x080fe2000004187c */
[----:B------:R-:W-:Y:S01]  /*1f940*/  PRMT R8, R240, 0x7610, R8 ;  /* 0x00007610f0087816 */ /* 0x000fe20000000008 */
[----:B------:R-:W-:Y:S02]  /*1f950*/  @!P4 STL.S16 [R1+0x10], R238 ;  /* 0x000010ee0100c387 */ /* 0x000fe40000100600 */
[----:B-----5:R-:W-:Y:S01]  /*1f960*/  @!P3 HFMA2.BF16_V2 R237, -RZ.H0_H0, RZ.H0_H0, -R185.H0_H0 ;  /* 0x200000ffffedb231 */ /* 0x020fe200003409b9 */
[----:B------:R-:W-:Y:S01]  /*1f970*/  PRMT R7, R238, 0x7610, R7 ;  /* 0x00007610ee077816 */ /* 0x000fe20000000007 */
[----:B---3--:R-:W-:Y:S01]  /*1f980*/  @!P2 HFMA2.BF16_V2 R236, -RZ.H0_H0, RZ.H0_H0, -R184.H0_H0 ;  /* 0x200000ffffeca231 */ /* 0x008fe200003409b8 */
[----:B------:R-:W-:Y:S01]  /*1f990*/  @!P5 PRMT R187, R8, 0x5410, RZ ;  /* 0x0000541008bbd816 */ /* 0x000fe200000000ff */
[----:B------:R-:W-:Y:S01]  /*1f9a0*/  HMMA.16816.F32.BF16 R128, R172, R22, R128 ;  /* 0x00000016ac80723c */ /* 0x000fe20000041880 */
[----:B------:R-:W-:Y:S01]  /*1f9b0*/  @!P3 STL.S16 [R1+0xc], R237 ;  /* 0x00000ced0100b387 */ /* 0x000fe20000100600 */
[----:B------:R-:W-:Y:S02]  /*1f9c0*/  ISETP.GE.U32.AND P5, PT, R239, R214, PT ;  /* 0x000000d6ef00720c */ /* 0x000fe40003fa6070 */
[----:B------:R-:W-:Y:S01]  /*1f9d0*/  @!P6 HFMA2.BF16_V2 R234, -RZ.H0_H0, RZ.H0_H0, -R3.H0_H0 ;  /* 0x200000ffffeae231 */ /* 0x000fe20000340903 */
[----:B------:R-:W-:Y:S01]  /*1f9e0*/  STG.E.U16 [R198.64+0x30], R187 ;  /* 0x000030bbc6007986 */ /* 0x000fe2000c10151c */
[----:B------:R-:W-:Y:S02]  /*1f9f0*/  @!P4 PRMT R186, R7, 0x5410, RZ ;  /* 0x0000541007bac816 */ /* 0x000fe400000000ff */
[----:B------:R-:W-:Y:S01]  /*1fa00*/  PRMT R6, R237, 0x7610, R6 ;  /* 0x00007610ed067816 */ /* 0x000fe20000000006 */
[----:B------:R-:W-:Y:S03]  /*1fa10*/  @!P2 STL.S16 [R1+0x8], R236 ;  /* 0x000008ec0100a387 */ /* 0x000fe60000100600 */
[----:B------:R-:W-:Y:S01]  /*1fa20*/  PRMT R5, R236, 0x7610, R5 ;  /* 0x00007610ec057816 */ /* 0x000fe20000000005 */
[----:B------:R-:W-:Y:S01]  /*1fa30*/  STG.E.U16 [R198.64+0x32], R186 ;  /* 0x000032bac6007986 */ /* 0x000fe2000c10151c */
[----:B------:R-:W-:Y:S01]  /*1fa40*/  @!P3 PRMT R185, R6, 0x5410, RZ ;  /* 0x0000541006b9b816 */ /* 0x000fe200000000ff */
[----:B------:R-:W-:Y:S01]  /*1fa50*/  @!P5 HFMA2.BF16_V2 R232, -RZ.H0_H0, RZ.H0_H0, -R2.H0_H0 ;  /* 0x200000ffffe8d231 */ /* 0x000fe20000340902 */
[----:B------:R-:W-:Y:S01]  /*1fa60*/  @!P2 PRMT R184, R5, 0x5410, RZ ;  /* 0x0000541005b8a816 */ /* 0x000fe200000000ff */
[----:B------:R-:W-:Y:S01]  /*1fa70*/  FADD.FTZ R5, R226, R233 ;  /* 0x000000e9e2057221 */ /* 0x000fe20000010000 */
[----:B------:R-:W-:Y:S01]  /*1fa80*/  @!P6 STL.S16 [R1+0x4], R234 ;  /* 0x000004ea0100e387 */ /* 0x000fe20000100600 */
[----:B------:R-:W-:Y:S02]  /*1fa90*/  PRMT R4, R234, 0x7610, R4 ;  /* 0x00007610ea047816 */ /* 0x000fe40000000004 */
[----:B------:R-:W-:Y:S01]  /*1faa0*/  PRMT R0, R232, 0x7610, R0 ;  /* 0x00007610e8007816 */ /* 0x000fe20000000000 */
[----:B------:R-:W-:Y:S01]  /*1fab0*/  STG.E.U16 [R218.64+0x2e], R185 ;  /* 0x00002eb9da007986 */ /* 0x000fe2000c10151c */
[----:B------:R-:W-:Y:S02]  /*1fac0*/  @!P6 PRMT R3, R4, 0x5410, RZ ;  /* 0x000054100403e816 */ /* 0x000fe400000000ff */
[----:B------:R-:W-:Y:S01]  /*1fad0*/  @!P5 PRMT R2, R0, 0x5410, RZ ;  /* 0x000054100002d816 */ /* 0x000fe200000000ff */
[----:B------:R-:W-:Y:S01]  /*1fae0*/  FADD.FTZ R0, R228, R231 ;  /* 0x000000e7e4007221 */ /* 0x000fe20000010000 */
[----:B------:R-:W-:Y:S01]  /*1faf0*/  STG.E.U16 [R218.64+0x30], R184 ;  /* 0x000030b8da007986 */ /* 0x000fe2000c10151c */
[----:B------:R-:W-:Y:S01]  /*1fb00*/  ISETP.LT.AND P2, PT, RZ, UR41, PT ;  /* 0x00000029ff007c0c */ /* 0x000fe2000bf41270 */
[----:B------:R-:W-:Y:S02]  /*1fb10*/  UIADD3 UR41, UR41, -0x1, URZ ;  /* 0xffffffff29297890 */ /* 0x000fe4000fffe03f */
[----:B------:R1:W-:Y:S04]  /*1fb20*/  STG.E.U16 [R216.64+0x30], R3 ;  /* 0x00003003d8007986 */ /* 0x0003e8000c10151c */
[----:B------:R2:W-:Y:S04]  /*1fb30*/  STG.E.U16 [R216.64+0x32], R2 ;  /* 0x00003202d8007986 */ /* 0x0005e8000c10151c */
[----:B------:R3:W-:Y:S01]  /*1fb40*/  @!P5 STL.S16 [R1], R232 ;  /* 0x000000e80100d387 */ /* 0x0007e20000100600 */
[----:B-1----:R-:W-:Y:S02]  /*1fb50*/  FADD.FTZ R3, R227, R230 ;  /* 0x000000e6e3037221 */ /* 0x002fe40000010000 */
[----:B--2---:R-:W-:Y:S02]  /*1fb60*/  FADD.FTZ R2, R229, R235 ;  /* 0x000000ebe5027221 */ /* 0x004fe40000010000 */
[----:B------:R-:W-:Y:S02]  /*1fb70*/  FADD.FTZ R235, R225, R5 ;  /* 0x00000005e1eb7221 */ /* 0x000fe40000010000 */
[----:B------:R-:W-:Y:S02]  /*1fb80*/  FADD.FTZ R4, R221, R2 ;  /* 0x00000002dd047221 */ /* 0x000fe40000010000 */
[----:B------:R-:W-:Y:S02]  /*1fb90*/  FADD.FTZ R2, R222, R0 ;  /* 0x00000000de027221 */ /* 0x000fe40000010000 */
[----:B------:R-:W-:Y:S02]  /*1fba0*/  FADD.FTZ R0, R220, R3 ;  /* 0x00000003dc007221 */ /* 0x000fe40000010000 */
[----:B------:R-:W-:Y:S02]  /*1fbb0*/  FADD.FTZ R239, R224, R4 ;  /* 0x00000004e0ef7221 */ /* 0x000fe40000010000 */
[----:B------:R-:W-:Y:S02]  /*1fbc0*/  FADD.FTZ R241, R223, R2 ;  /* 0x00000002dff17221 */ /* 0x000fe40000010000 */
[----:B------:R-:W-:Y:S02]  /*1fbd0*/  FADD.FTZ R244, R195, R0 ;  /* 0x00000000c3f47221 */ /* 0x000fe40000010000 */
[----:B------:R-:W-:Y:S02]  /*1fbe0*/  IMAD.MOV.U32 R2, RZ, RZ, R134 ;  /* 0x000000ffff027224 */ /* 0x000fe400078e0086 */
[----:B------:R-:W-:Y:S01]  /*1fbf0*/  IMAD.MOV.U32 R0, RZ, RZ, R135 ;  /* 0x000000ffff007224 */ /* 0x000fe200078e0087 */
[----:B---3--:R-:W-:-:S05]  /*1fc00*/  @P2 BRA `(.L_x_1273) ;  /* 0xffffbc7000002947 */ /* 0x008fca000383ffff */
.L_x_1272:
        /* <DEDUP_REMOVED lines=17> */
[----:B--2---:R-:W-:Y:S01]  /*1fd20*/  @!UP0 USHF.R.S32.HI UR11, URZ, 0x1f, UR6 ;  /* 0x0000001f3f0b8899 */ /* 0x004fe20008011406 */
[----:B------:R-:W1:Y:S01]  /*1fd30*/  SHFL.BFLY PT, R0, R241, 0x2, 0x1f ;  /* 0x0c401f00f1007f89 */ /* 0x000e6200000e0000 */
[----:B------:R-:W-:Y:S01]  /*1fd40*/  @!UP0 UIMAD.WIDE.U32 UR18, UR6, UR4, URZ ;  /* 0x00000004061282a5 */ /* 0x000fe2000f8e003f */
[----:B---3--:R-:W-:Y:S01]  /*1fd50*/  FADD.FTZ R239, R2, R239 ;  /* 0x000000ef02ef7221 */ /* 0x008fe20000010000 */
[----:B------:R-:W-:Y:S01]  /*1fd60*/  @!UP0 UIMAD UR11, UR11, UR4, URZ ;  /* 0x000000040b0b82a4 */ /* 0x000fe2000f8e023f */
[----:B------:R-:W2:Y:S01]  /*1fd70*/  SHFL.BFLY PT, R4, R235, 0x1, 0x1f ;  /* 0x0c201f00eb047f89 */ /* 0x000ea200000e0000 */
[----:B----4-:R-:W-:Y:S01]  /*1fd80*/  FADD.FTZ R244, R3, R244 ;  /* 0x000000f403f47221 */ /* 0x010fe20000010000 */
[----:B------:R-:W-:-:S02]  /*1fd90*/  MOV R3, 0x3f800000 ;  /* 0x3f80000000037802 */ /* 0x000fc40000000f00 */
[----:B------:R-:W3:Y:S01]  /*1fda0*/  SHFL.BFLY PT, R2, R239, 0x1, 0x1f ;  /* 0x0c201f00ef027f89 */ /* 0x000ee200000e0000 */
[----:B------:R-:W-:Y:S01]  /*1fdb0*/  ULDC.U8 UR4, c[0x0][0x329] ;  /* 0x0000ca4000047ab9 */ /* 0x000fe20000000000 */
[----:B------:R-:W-:Y:S01]  /*1fdc0*/  SHF.R.S32.HI R175, RZ, 0x1f, R174 ;  /* 0x0000001fffaf7819 */ /* 0x000fe200000114ae */
[----:B------:R-:W-:Y:S01]  /*1fdd0*/  UISETP.NE.AND UP1, UPT, UR4, URZ, UPT ;  /* 0x0000003f0400728c */ /* 0x000fe2000bf25270 */
[----:B------:R-:W4:Y:S01]  /*1fde0*/  SHFL.BFLY PT, R7, R244, 0x1, 0x1f ;  /* 0x0c201f00f4077f89 */ /* 0x000f2200000e0000 */
[----:B------:R-:W-:Y:S01]  /*1fdf0*/  @!UP0 UIMAD UR11, UR6, UR5, UR11 ;  /* 0x00000005060b82a4 */ /* 0x000fe2000f8e020b */
[----:B------:R-:W-:Y:S01]  /*1fe00*/  LEA.HI R173, R175, R174, RZ, 0x5 ;  /* 0x000000aeafad7211 */ /* 0x000fe200078f28ff */
[----:B------:R-:W-:Y:S02]  /*1fe10*/  @!UP0 UMOV UR12, UR18 ;  /* 0x00000012000c8c82 */ /* 0x000fe40008000000 */
[----:B------:R-:W-:Y:S02]  /*1fe20*/  ULDC.U8 UR5, c[0x0][0x328] ;  /* 0x0000ca0000057ab9 */ /* 0x000fe40000000000 */
[----:B------:R-:W-:-:S02]  /*1fe30*/  UISETP.NE.AND UP2, UPT, UR5, URZ, UPT ;  /* 0x0000003f0500728c */ /* 0x000fc4000bf45270 */
[----:B------:R-:W-:Y:S02]  /*1fe40*/  @!UP0 UIADD3 UR7, UR19, UR11, URZ ;  /* 0x0000000b13078290 */ /* 0x000fe4000fffe03f */
[----:B------:R-:W-:Y:S01]  /*1fe50*/  UISETP.NE.OR UP3, UPT, UR4, URZ, !UP2 ;  /* 0x0000003f0400728c */ /* 0x000fe2000d765670 */
[----:B-1----:R-:W-:Y:S01]  /*1fe60*/  FADD.FTZ R241, R0, R241 ;  /* 0x000000f100f17221 */ /* 0x002fe20000010000 */
[----:B------:R-:W-:Y:S01]  /*1fe70*/  MOV R0, 0x3f800000 ;  /* 0x3f80000000007802 */ /* 0x000fe20000000f00 */
[----:B------:R-:W-:Y:S01]  /*1fe80*/  @UP1 ULDC UR13, c[0x0][0x210] ;  /* 0x00008400000d1ab9 */ /* 0x000fe20000000800 */
[----:B--2---:R-:W-:Y:S02]  /*1fe90*/  FADD.FTZ R235, R235, R4 ;  /* 0x00000004ebeb7221 */ /* 0x004fe40000010000 */
[----:B------:R-:W1:Y:S01]  /*1fea0*/  SHFL.BFLY PT, R6, R241, 0x1, 0x1f ;  /* 0x0c201f00f1067f89 */ /* 0x000e6200000e0000 */
[----:B------:R-:W-:Y:S01]  /*1feb0*/  LEA.HI R4, R175, R174, RZ, 0x2 ;  /* 0x000000aeaf047211 */ /* 0x000fe200078f10ff */
[----:B------:R-:W-:Y:S01]  /*1fec0*/  ULDC UR5, c[0x0][0x234] ;  /* 0x00008d0000057ab9 */ /* 0x000fe20000000800 */
[----:B---3--:R-:W-:Y:S01]  /*1fed0*/  FADD.FTZ R239, R239, R2 ;  /* 0x00000002efef7221 */ /* 0x008fe20000010000 */
[----:B------:R-:W-:Y:S01]  /*1fee0*/  FSETP.NE.FTZ.AND P6, PT, R235, RZ, PT ;  /* 0x000000ffeb00720b */ /* 0x000fe20003fd5000 */
[----:B------:R-:W-:Y:S01]  /*1fef0*/  @UP1 UIMAD UR13, UR13, UR8, URZ ;  /* 0x000000080d0d12a4 */ /* 0x000fe2000f8e023f */
[--C-:B------:R-:W-:Y:S01]  /*1ff00*/  SHF.R.S32.HI R2, RZ, 0x2, R4.reuse ;  /* 0x00000002ff027819 */ /* 0x100fe20000011404 */
[----:B----4-:R-:W-:Y:S01]  /*1ff10*/  FADD.FTZ R244, R244, R7 ;  /* 0x00000007f4f47221 */ /* 0x010fe20000010000 */
[----:B------:R-:W-:Y:S01]  /*1ff20*/  SHF.R.S32.HI R5, RZ, 0x1f, R4 ;  /* 0x0000001fff057819 */ /* 0x000fe20000011404 */
[----:B------:R-:W-:Y:S01]  /*1ff30*/  @!UP1 USEL UR13, UR8, UR5, !UP2 ;  /* 0x00000005080d9287 */ /* 0x000fe2000d000000 */
[----:B------:R-:W-:Y:S01]  /*1ff40*/  FSETP.NE.FTZ.AND P5, PT, R239, RZ, PT ;  /* 0x000000ffef00720b */ /* 0x000fe20003fb5000 */
[----:B------:R-:W-:Y:S01]  /*1ff50*/  ULDC UR4, c[0x0][0x1c0] ;  /* 0x0000700000047ab9 */ /* 0x000fe20000000800 */
[----:B------:R-:W-:Y:S01]  /*1ff60*/  LEA.HI R5, R5, R2, RZ, 0x3 ;  /* 0x0000000205057211 */ /* 0x000fe200078f18ff */
[----:B------:R-:W-:Y:S01]  /*1ff70*/  @UP1 UMOV UR14, 0x1 ;  /* 0x00000001000e1882 */ /* 0x000fe20000000000 */
[----:B------:R-:W-:Y:S01]  /*1ff80*/  FSETP.NE.FTZ.AND P3, PT, R244, RZ, PT ;  /* 0x000000fff400720b */ /* 0x000fe20003f75000 */
[----:B------:R-:W-:Y:S01]  /*1ff90*/  @!UP1 UIMAD UR14, UR13, UR4, URZ ;  /* 0x000000040d0e92a4 */ /* 0x000fe2000f8e023f */
[----:B------:R-:W-:Y:S01]  /*1ffa0*/  LOP3.LUT R25, R5, 0xfffffff8, RZ, 0xc0, !PT ;  /* 0xfffffff805197812 */ /* 0x000fe200078ec0ff */
[----:B------:R-:W2:Y:S01]  /*1ffb0*/  @P6 MUFU.RCP R0, R235 ;  /* 0x000000eb00006308 */ /* 0x000ea20000001000 */
[----:B------:R-:W-:Y:S01]  /*1ffc0*/  LOP3.LUT R4, R4, 0x3ffffffc, RZ, 0xc0, !PT ;  /* 0x3ffffffc04047812 */ /* 0x000fe200078ec0ff */
[----:B------:R-:W-:Y:S01]  /*1ffd0*/  @!UP3 UIMAD UR16, UR6, UR8, URZ ;  /* 0x000000080610b2a4 */ /* 0x000fe2000f8e023f */
[----:B------:R-:W-:Y:S01]  /*1ffe0*/  IADD3 R25, R2, -R25, RZ ;  /* 0x8000001902197210 */ /* 0x000fe20007ffe0ff */
[----:B------:R-:W-:Y:S01]  /*1fff0*/  @UP1 ULDC UR15, c[0x0][0x210] ;  /* 0x00008400000f1ab9 */ /* 0x000fe20000000800 */
[----:B------:R-:W-:Y:S01]  /*20000*/  MOV R2, 0x3f800000 ;  /* 0x3f80000000027802 */ /* 0x000fe20000000f00 */
[----:B------:R-:W-:Y:S01]  /*20010*/  UIMAD UR5, UR6, UR14, URZ ;  /* 0x0000000e060572a4 */ /* 0x000fe2000f8e023f */
[----:B-1----:R-:W-:Y:S01]  /*20020*/  FADD.FTZ R241, R241, R6 ;  /* 0x00000006f1f17221 */ /* 0x002fe20000010000 */
[----:B------:R-:W-:Y:S01]  /*20030*/  @P5 MUFU.RCP R3, R239 ;  /* 0x000000ef00035308 */ /* 0x000fe20000001000 */
[----:B------:R-:W-:Y:S01]  /*20040*/  SHF.R.S32.HI R6, RZ, 0x5, R173 ;  /* 0x00000005ff067819 */ /* 0x000fe200000114ad */
[----:B------:R-:W-:Y:S01]  /*20050*/  @!UP1 UMOV UR15, 0x1 ;  /* 0x00000001000f9882 */ /* 0x000fe20000000000 */
[----:B------:R-:W-:Y:S01]  /*20060*/  IADD3 R4, -R4, R174, RZ ;  /* 0x000000ae04047210 */ /* 0x000fe20007ffe1ff */
[----:B------:R-:W-:Y:S01]  /*20070*/  @!UP3 USEL UR16, UR16, UR24, !UP0 ;  /* 0x000000181010b287 */ /* 0x000fe2000c000000 */
[----:B------:R-:W-:Y:S01]  /*20080*/  FSETP.NE.FTZ.AND P4, PT, R241, RZ, PT ;  /* 0x000000fff100720b */ /* 0x000fe20003f95000 */
[----:B------:R-:W-:Y:S01]  /*20090*/  UIMAD UR4, UR9, UR15, URZ ;  /* 0x0000000f090472a4 */ /* 0x000fe2000f8e023f */
[----:B------:R-:W-:Y:S01]  /*200a0*/  LEA R172, R6, R4, 0x9 ;  /* 0x0000000406ac7211 */ /* 0x000fe200078e48ff */
[----:B--2---:R-:W-:Y:S01]  /*200b0*/  FMUL.FTZ R0, R0, c[0x0][0x2dc] ;  /* 0x0000b70000007a20 */ /* 0x004fe20000410000 */
[----:B------:R-:W-:Y:S01]  /*200c0*/  R2P PR, R25, 0x6 ;  /* 0x0000000619007804 */ /* 0x000fe20000000000 */
[----:B------:R-:W-:-:S02]  /*200d0*/  USEL UR5, UR5, URZ, UP3 ;  /* 0x0000003f05057287 */ /* 0x000fc40009800000 */
[C---:B------:R-:W-:Y:S01]  /*200e0*/  FMUL.FTZ R14, R0.reuse, R141 ;  /* 0x0000008d000e7220 */ /* 0x040fe20000410000 */
[----:B------:R-:W-:Y:S01]  /*200f0*/  USHF.L.U32 UR4, UR4, 0x7, URZ ;  /* 0x0000000704047899 */ /* 0x000fe2000800063f */
[C---:B------:R-:W-:Y:S01]  /*20100*/  FMUL.FTZ R152, R0.reuse, R152 ;  /* 0x0000009800987220 */ /* 0x040fe20000410000 */
[----:B------:R-:W-:Y:S01]  /*20110*/  UIMAD UR13, UR10, UR13, UR5 ;  /* 0x0000000d0a0d72a4 */ /* 0x000fe2000f8e0205 */
[C---:B------:R-:W-:Y:S01]  /*20120*/  FMUL.FTZ R5, R0.reuse, R153 ;  /* 0x0000009900057220 */ /* 0x040fe20000410000 */
[----:B------:R-:W-:Y:S01]  /*20130*/  @!UP3 UMOV UR20, UR16 ;  /* 0x000000100014bc82 */ /* 0x000fe20008000000 */
[C---:B------:R-:W-:Y:S01]  /*20140*/  FMUL.FTZ R148, R0.reuse, R148 ;  /* 0x0000009400947220 */ /* 0x040fe20000410000 */
[----:B------:R-:W1:Y:S01]  /*20150*/  @P4 MUFU.RCP R2, R241 ;  /* 0x000000f100024308 */ /* 0x000e620000001000 */
[C---:B------:R-:W-:Y:S01]  /*20160*/  FMUL.FTZ R149, R0.reuse, R149 ;  /* 0x0000009500957220 */ /* 0x040fe20000410000 */
[----:B------:R-:W-:Y:S01]  /*20170*/  F2FP.BF16.PACK_AB R5, R5, R152 ;  /* 0x000000980505723e */ /* 0x000fe200000010ff */
[C---:B------:R-:W-:Y:S01]  /*20180*/  FMUL.FTZ R144, R0.reuse, R144 ;  /* 0x0000009000907220 */ /* 0x040fe20000410000 */
[----:B------:R-:W-:Y:S01]  /*20190*/  USHF.R.S32.HI UR5, URZ, 0x1f, UR4 ;  /* 0x0000001f3f057899 */ /* 0x000fe20008011404 */
[C---:B------:R-:W-:Y:S01]  /*201a0*/  FMUL.FTZ R11, R0.reuse, R145 ;  /* 0x00000091000b7220 */ /* 0x040fe20000410000 */
[----:B------:R-:W-:Y:S01]  /*201b0*/  @!UP3 USHF.R.S32.HI UR21, URZ, 0x1f, UR16 ;  /* 0x0000001f3f15b899 */ /* 0x000fe20008011410 */
[C---:B------:R-:W-:Y:S01]  /*201c0*/  FMUL.FTZ R140, R0.reuse, R140 ;  /* 0x0000008c008c7220 */ /* 0x040fe20000410000 */
[----:B------:R-:W-:Y:S01]  /*201d0*/  USHF.R.S32.HI UR6, URZ, 0x1f, UR13 ;  /* 0x0000001f3f067899 */ /* 0x000fe2000801140d */
[C---:B------:R-:W-:Y:S01]  /*201e0*/  FMUL.FTZ R18, R0.reuse, R36 ;  /* 0x0000002400127220 */ /* 0x040fe20000410000 */
[----:B------:R-:W-:Y:S01]  /*201f0*/  F2FP.BF16.PACK_AB R11, R11, R144 ;  /* 0x000000900b0b723e */ /* 0x000fe200000010ff */
[----:B------:R-:W-:Y:S01]  /*20200*/  FMUL.FTZ R21, R0, R37 ;  /* 0x0000002500157220 */ /* 0x000fe20000410000 */
[----:B------:R-:W-:Y:S01]  /*20210*/  F2FP.BF16.PACK_AB R14, R14, R140 ;  /* 0x0000008c0e0e723e */ /* 0x000fe200000010ff */
[C---:B-----5:R-:W-:Y:S01]  /*20220*/  FMUL.FTZ R136, R0.reuse, R48 ;  /* 0x0000003000887220 */ /* 0x060fe20000410000 */
[----:B------:R-:W-:Y:S01]  /*20230*/  UIADD3 UR4, UP2, UP1, UR4, UR20, UR13 ;  /* 0x0000001404047290 */ /* 0x000fe2000f95e00d */
[C---:B------:R-:W-:Y:S01]  /*20240*/  FMUL.FTZ R35, R0.reuse, R49 ;  /* 0x0000003100237220 */ /* 0x040fe20000410000 */
[----:B------:R-:W-:Y:S01]  /*20250*/  F2FP.BF16.PACK_AB R21, R21, R18 ;  /* 0x000000121515723e */ /* 0x000fe200000010ff */
[C---:B------:R-:W-:Y:S01]  /*20260*/  FMUL.FTZ R138, R0.reuse, R52 ;  /* 0x00000034008a7220 */ /* 0x040fe20000410000 */
[----:B------:R-:W-:Y:S01]  /*20270*/  UIADD3.X UR5, UR5, UR21, UR6, UP2, UP1 ;  /* 0x0000001505057290 */ /* 0x000fe200097e2406 */
        /* <DEDUP_REMOVED lines=21> */
[----:B------:R-:W-:Y:S01]  /*203d0*/  MOV R0, 0x3f800000 ;  /* 0x3f80000000007802 */ /* 0x000fe20000000f00 */
[----:B-1----:R-:W-:-:S02]  /*203e0*/  FMUL.FTZ R2, R2, c[0x0][0x2dc] ;  /* 0x0000b70002027a20 */ /* 0x002fc40000410000 */
[----:B------:R-:W-:Y:S02]  /*203f0*/  FMUL.FTZ R3, R3, c[0x0][0x2dc] ;  /* 0x0000b70003037a20 */ /* 0x000fe40000410000 */
[C---:B------:R-:W-:Y:S01]  /*20400*/  FMUL.FTZ R19, R2.reuse, R41 ;  /* 0x0000002902137220 */ /* 0x040fe20000410000 */
[----:B------:R-:W1:Y:S01]  /*20410*/  @P3 MUFU.RCP R0, R244 ;  /* 0x000000f400003308 */ /* 0x000e620000001000 */
[C---:B------:R-:W-:Y:S02]  /*20420*/  FMUL.FTZ R65, R2.reuse, R45 ;  /* 0x0000002d02417220 */ /* 0x040fe40000410000 */
        /* <DEDUP_REMOVED lines=13> */
[C---:B------:R-:W-:Y:S01]  /*20500*/  FMUL.FTZ R26, R2.reuse, R44 ;  /* 0x0000002c021a7220 */ /* 0x040fe20000410000 */
[----:B------:R-:W-:Y:S01]  /*20510*/  F2FP.BF16.PACK_AB R23, R23, R156 ;  /* 0x0000009c1717723e */ /* 0x000fe200000010ff */
[C---:B------:R-:W-:Y:S01]  /*20520*/  FMUL.FTZ R27, R2.reuse, R56 ;  /* 0x00000038021b7220 */ /* 0x040fe20000410000 */
[----:B------:R-:W-:Y:S01]  /*20530*/  F2FP.BF16.PACK_AB R19, R19, R17 ;  /* 0x000000111313723e */ /* 0x000fe200000010ff */
        /* <DEDUP_REMOVED lines=30> */
[----:B------:R-:W-:Y:S02]  /*20720*/  FMUL.FTZ R31, R3, R66 ;  /* 0x00000042031f7220 */ /* 0x000fe40000410000 */
[C---:B------:R-:W-:Y:S02]  /*20730*/  FMUL.FTZ R2, R0.reuse, R62 ;  /* 0x0000003e00027220 */ /* 0x040fe40000410000 */
[C---:B------:R-:W-:Y:S01]  /*20740*/  FMUL.FTZ R56, R0.reuse, R63 ;  /* 0x0000003f00387220 */ /* 0x040fe20000410000 */
[----:B------:R-:W-:Y:S01]  /*20750*/  F2FP.BF16.PACK_AB R63, R137, R138 ;  /* 0x0000008a893f723e */ /* 0x000fe200000010ff */
[C---:B------:R-:W-:Y:S02]  /*20760*/  FMUL.FTZ R170, R0.reuse, R170 ;  /* 0x000000aa00aa7220 */ /* 0x040fe40000410000 */
[----:B------:R-:W-:Y:S01]  /*20770*/  FMUL.FTZ R7, R0, R171 ;  /* 0x000000ab00077220 */ /* 0x000fe20000410000 */
[----:B------:R-:W-:Y:S01]  /*20780*/  F2FP.BF16.PACK_AB R56, R56, R2 ;  /* 0x000000023838723e */ /* 0x000fe200000010ff */
[C---:B------:R-:W-:Y:S01]  /*20790*/  FMUL.FTZ R166, R0.reuse, R166 ;  /* 0x000000a600a67220 */ /* 0x040fe20000410000 */
[----:B------:R-:W-:Y:S01]  /*207a0*/  LOP3.LUT R2, R25, 0x1, RZ, 0xc0, !PT ;  /* 0x0000000119027812 */ /* 0x000fe200078ec0ff */
[C---:B------:R-:W-:Y:S01]  /*207b0*/  FMUL.FTZ R12, R0.reuse, R167 ;  /* 0x000000a7000c7220 */ /* 0x040fe20000410000 */
[----:B------:R-:W-:Y:S01]  /*207c0*/  F2FP.BF16.PACK_AB R7, R7, R170 ;  /* 0x000000aa0707723e */ /* 0x000fe200000010ff */
[----:B------:R-:W-:Y:S01]  /*207d0*/  FMUL.FTZ R162, R0, R162 ;  /* 0x000000a200a27220 */ /* 0x000fe20000410000 */
[----:B------:R-:W-:Y:S01]  /*207e0*/  ISETP.NE.U32.AND P0, PT, R2, 0x1, PT ;  /* 0x000000010200780c */ /* 0x000fe20003f05070 */
        /* <DEDUP_REMOVED lines=40> */
[----:B------:R-:W-:Y:S01]  /*20a70*/  SHF.L.U32 R0, R25, 0x6, RZ ;  /* 0x0000000619007819 */ /* 0x000fe200000006ff */
[C---:B------:R-:W-:Y:S01]  /*20a80*/  FMUL.FTZ R154, R3.reuse, R154 ;  /* 0x0000009a039a7220 */ /* 0x040fe20000410000 */
        /* <DEDUP_REMOVED lines=9> */
[C---:B------:R-:W-:Y:S01]  /*20b20*/  FMUL.FTZ R146, R3.reuse, R146 ;  /* 0x0000009203927220 */ /* 0x040fe20000410000 */
[----:B------:R-:W-:Y:S01]  /*20b30*/  LEA R0, R172, R0, 0x1 ;  /* 0x00000000ac007211 */ /* 0x000fe200078e08ff */
[----:B------:R-:W-:Y:S01]  /*20b40*/  FMUL.FTZ R10, R3, R147 ;  /* 0x00000093030a7220 */ /* 0x000fe20000410000 */
[----:B------:R-:W-:Y:S01]  /*20b50*/  F2FP.BF16.PACK_AB R58, R67, R31 ;  /* 0x0000001f433a723e */ /* 0x000fe200000010ff */
[C---:B------:R-:W-:Y:S01]  /*20b60*/  FMUL.FTZ R142, R3.reuse, R142 ;  /* 0x0000008e038e7220 */ /* 0x040fe20000410000 */
[----:B------:R-:W-:Y:S01]  /*20b70*/  SHF.L.U32 R0, R0, 0x1, RZ ;  /* 0x0000000100007819 */ /* 0x000fe200000006ff */
[C---:B------:R-:W-:Y:S01]  /*20b80*/  FMUL.FTZ R13, R3.reuse, R143 ;  /* 0x0000008f030d7220 */ /* 0x040fe20000410000 */
[----:B------:R-:W-:Y:S01]  /*20b90*/  MOV R67, 0x20 ;  /* 0x0000002000437802 */ /* 0x000fe20000000f00 */
[C---:B------:R-:W-:Y:S01]  /*20ba0*/  FMUL.FTZ R38, R3.reuse, R38 ;  /* 0x0000002603267220 */ /* 0x040fe20000410000 */
[C---:B------:R-:W-:Y:S01]  /*20bb0*/  IADD3 R2, R0.reuse, -0x10, RZ ;  /* 0xfffffff000027810 */ /* 0x040fe20007ffe0ff */
[C---:B------:R-:W-:Y:S01]  /*20bc0*/  FMUL.FTZ R20, R3.reuse, R39 ;  /* 0x0000002703147220 */ /* 0x040fe20000410000 */
[----:B------:R-:W-:Y:S01]  /*20bd0*/  @P0 IADD3 R2, R0, 0x10, RZ ;  /* 0x0000001000020810 */ /* 0x000fe20007ffe0ff */
        /* <DEDUP_REMOVED lines=8> */
[----:B------:R-:W-:Y:S01]  /*20c60*/  FMUL.FTZ R70, R3, R70 ;  /* 0x0000004603467220 */ /* 0x000fe20000410000 */
[----:B------:R-:W-:Y:S01]  /*20c70*/  F2FP.BF16.PACK_AB R13, R13, R142 ;  /* 0x0000008e0d0d723e */ /* 0x000fe200000010ff */
[C---:B------:R-:W-:Y:S01]  /*20c80*/  FMUL.FTZ R71, R3.reuse, R71 ;  /* 0x0000004703477220 */ /* 0x040fe20000410000 */
[----:B------:R-:W-:Y:S01]  /*20c90*/  STS [R2+0x400], R6 ;  /* 0x0004000602007388 */ /* 0x000fe20000000800 */
        /* <DEDUP_REMOVED lines=15> */
[----:B-1----:R-:W-:Y:S01]  /*20d90*/  MOV R5, 0x40 ;  /* 0x0000004000057802 */ /* 0x002fe20000000f00 */
[----:B------:R-:W-:Y:S01]  /*20da0*/  FMUL.FTZ R114, R3, R114 ;  /* 0x0000007203727220 */ /* 0x000fe20000410000 */
[----:B------:R-:W-:Y:S01]  /*20db0*/  F2FP.BF16.PACK_AB R46, R87, R86 ;  /* 0x00000056572e723e */ /* 0x000fe200000010ff */
[----:B------:R-:W-:Y:S01]  /*20dc0*/  FMUL.FTZ R34, R3, R115 ;  /* 0x0000007303227220 */ /* 0x000fe20000410000 */
        /* <DEDUP_REMOVED lines=8> */
[----:B------:R-:W-:-:S02]  /*20e50*/  F2FP.BF16.PACK_AB R3, R149, R148 ;  /* 0x000000949503723e */ /* 0x000fc400000010ff */
[----:B------:R-:W-:Y:S02]  /*20e60*/  F2FP.BF16.PACK_AB R34, R34, R114 ;  /* 0x000000722222723e */ /* 0x000fe400000010ff */
[----:B------:R-:W-:Y:S01]  /*20e70*/  F2FP.BF16.PACK_AB R31, R117, R116 ;  /* 0x00000074751f723e */ /* 0x000fe200000010ff */
[----:B------:R1:W-:Y:S01]  /*20e80*/  STS [R2], R3 ;  /* 0x0000000302007388 */ /* 0x0003e20000000800 */
[----:B------:R-:W-:Y:S02]  /*20e90*/  F2FP.BF16.PACK_AB R30, R119, R118 ;  /* 0x00000076771e723e */ /* 0x000fe400000010ff */
[----:B------:R-:W-:Y:S01]  /*20ea0*/  F2FP.BF16.PACK_AB R26, R131, R130 ;  /* 0x00000082831a723e */ /* 0x000fe200000010ff */
[----:B------:R-:W-:Y:S01]  /*20eb0*/  STS [R0+0x2000], R8 ;  /* 0x0020000800007388 */ /* 0x000fe20000000800 */
[----:B------:R-:W-:-:S03]  /*20ec0*/  F2FP.BF16.PACK_AB R66, R66, R126 ;  /* 0x0000007e4242723e */ /* 0x000fc600000010ff */
[----:B------:R2:W-:Y:S04]  /*20ed0*/  STS [R0+0x2400], R7 ;  /* 0x0024000700007388 */ /* 0x0005e80000000800 */
[----:B------:R3:W-:Y:S04]  /*20ee0*/  STS [R2+0x2000], R9 ;  /* 0x0020000902007388 */ /* 0x0007e80000000800 */
[----:B------:R4:W-:Y:S01]  /*20ef0*/  STS [R2+0x2400], R12 ;  /* 0x0024000c02007388 */ /* 0x0009e20000000800 */
[----:B-1----:R-:W-:-:S04]  /*20f00*/  SEL R3, R67, 0xffffffe0, !P1 ;  /* 0xffffffe043037807 */ /* 0x002fc80004800000 */
[C---:B------:R-:W-:Y:S02]  /*20f10*/  IADD3 R4, R0.reuse, R3, RZ ;  /* 0x0000000300047210 */ /* 0x040fe40007ffe0ff */
[-C--:B------:R-:W-:Y:S02]  /*20f20*/  IADD3 R3, R3, R2.reuse, RZ ;  /* 0x0000000203037210 */ /* 0x080fe40007ffe0ff */
[-C--:B--2---:R-:W-:Y:S01]  /*20f30*/  IADD3 R7, R0, R5.reuse, RZ ;  /* 0x0000000500077210 */ /* 0x084fe20007ffe0ff */
[----:B------:R-:W-:Y:S01]  /*20f40*/  STS [R4], R11 ;  /* 0x0000000b04007388 */ /* 0x000fe20000000800 */
[----:B------:R-:W-:Y:S02]  /*20f50*/  IADD3 R8, R5, R2, RZ ;  /* 0x0000000205087210 */ /* 0x000fe40007ffe0ff */
[-C--:B------:R-:W-:Y:S01]  /*20f60*/  IADD3 R6, R4, R5.reuse, RZ ;  /* 0x0000000504067210 */ /* 0x080fe20007ffe0ff */
[----:B------:R-:W-:Y:S01]  /*20f70*/  STS [R4+0x400], R10 ;  /* 0x0004000a04007388 */ /* 0x000fe20000000800 */
[----:B------:R-:W-:-:S02]  /*20f80*/  IADD3 R5, R3, R5, RZ ;  /* 0x0000000503057210 */ /* 0x000fc40007ffe0ff */
[----:B---3--:R-:W-:Y:S01]  /*20f90*/  MOV R9, 0x7f800000 ;  /* 0x7f80000000097802 */ /* 0x008fe20000000f00 */
[----:B------:R1:W-:Y:S01]  /*20fa0*/  STS [R3], R14 ;  /* 0x0000000e03007388 */ /* 0x0003e20000000800 */
[----:B----4-:R-:W-:-:S03]  /*20fb0*/  MOV R12, 0x7f800000 ;  /* 0x7f800000000c7802 */ /* 0x010fc60000000f00 */
        /* <DEDUP_REMOVED lines=88> */
[----:B---34-:R-:W3:Y:S02]  /*21540*/  S2R R4, SR_TID.X ;  /* 0x0000000000047919 */ /* 0x018ee40000002100 */
[----:B---3--:R-:W-:-:S04]  /*21550*/  SHF.R.S32.HI R2, RZ, 0x1f, R4 ;  /* 0x0000001fff027819 */ /* 0x008fc80000011404 */
        /* <DEDUP_REMOVED lines=43> */
.L_x_1277:
[----:B---34-:R-:W-:Y:S05]  /*21810*/  BSYNC B0 ;  /* 0x0000000000007941 */ /* 0x018fea0003800000 */
.L_x_1276:
[----:B------:R-:W3:Y:S04]  /*21820*/  LDL.64 R80, [R1+0xa8] ;  /* 0x0000a80001507983 */ /* 0x000ee80000100a00 */
[----:B--2---:R2:W5:Y:S01]  /*21830*/  LDL R14, [R1+0xb8] ;  /* 0x0000b800010e7983 */ /* 0x0045620000100800 */
[----:B------:R-:W-:Y:S01]  /*21840*/  LEA.HI R13, R175, R174, RZ, 0x3 ;  /* 0x000000aeaf0d7211 */ /* 0x000fe200078f18ff */
[----:B------:R-:W-:Y:S01]  /*21850*/  UIMAD UR9, UR9, -0x80, UR27 ;  /* 0xffffff80090978a4 */ /* 0x000fe2000f8e021b */
[----:B------:R-:W-:Y:S01]  /*21860*/  BSSY B0, `(.L_x_1278) ;  /* 0x0000020000007945 */ /* 0x000fe20003800000 */
[----:B------:R-:W4:Y:S01]  /*21870*/  S2R R0, SR_TID.X ;  /* 0x0000000000007919 */ /* 0x000f220000002100 */
[----:B------:R-:W-:Y:S01]  /*21880*/  SHF.R.S32.HI R3, RZ, 0x3, R13 ;  /* 0x00000003ff037819 */ /* 0x000fe2000001140d */
[----:B------:R-:W-:-:S02]  /*21890*/  USHF.R.S32.HI UR6, URZ, 0x1f, UR10 ;  /* 0x0000001f3f067899 */ /* 0x000fc4000801140a */
[----:B------:R-:W1:Y:S01]  /*218a0*/  S2R R10, SR_CTAID.Z ;  /* 0x00000000000a7919 */ /* 0x000e620000002700 */
[----:B------:R-:W-:Y:S02]  /*218b0*/  ULDC.64 UR4, c[0x0][0x1f0] ;  /* 0x00007c0000047ab9 */ /* 0x000fe40000000a00 */
[----:B------:R-:W-:-:S04]  /*218c0*/  UIMAD UR4, UR6, UR4, URZ ;  /* 0x00000004060472a4 */ /* 0x000fc8000f8e023f */
[----:B------:R-:W-:Y:S01]  /*218d0*/  UIMAD UR4, UR10, UR5, UR4 ;  /* 0x000000050a0472a4 */ /* 0x000fe2000f8e0204 */
[----:B----4-:R-:W-:-:S04]  /*218e0*/  SHF.R.S32.HI R2, RZ, 0x1f, R0 ;  /* 0x0000001fff027819 */ /* 0x010fc80000011400 */
[----:B------:R-:W-:-:S04]  /*218f0*/  LEA.HI R2, R2, R0, RZ, 0x3 ;  /* 0x0000000002027211 */ /* 0x000fc800078f18ff */
[----:B------:R-:W-:Y:S02]  /*21900*/  SHF.R.S32.HI R2, RZ, 0x3, R2 ;  /* 0x00000003ff027819 */ /* 0x000fe40000011402 */
[----:B---3--:R-:W-:Y:S02]  /*21910*/  SHF.R.S32.HI R0, RZ, 0x1f, R80 ;  /* 0x0000001fff007819 */ /* 0x008fe40000011450 */
[----:B------:R-:W-:-:S04]  /*21920*/  IADD3 R4, P0, R80, UR12, RZ ;  /* 0x0000000c50047c10 */ /* 0x000fc8000ff1e0ff */
[----:B------:R-:W-:Y:S01]  /*21930*/  IADD3.X R5, R0, UR7, RZ, P0, !PT ;  /* 0x0000000700057c10 */ /* 0x000fe200087fe4ff */
[----:B------:R-:W-:Y:S01]  /*21940*/  IMAD.U32 R0, RZ, RZ, UR25 ;  /* 0x00000019ff007e24 */ /* 0x000fe2000f8e00ff */
[----:B------:R-:W-:Y:S02]  /*21950*/  ISETP.GE.AND P0, PT, R3, UR9, PT ;  /* 0x0000000903007c0c */ /* 0x000fe4000bf06270 */
[----:B------:R-:W-:Y:S01]  /*21960*/  SHF.R.S32.HI R3, RZ, 0x1f, R2 ;  /* 0x0000001fff037819 */ /* 0x000fe20000011402 */
[----:B-1----:R-:W-:-:S04]  /*21970*/  IMAD.WIDE.U32 R10, R10, c[0x0][0x1f0], R4 ;  /* 0x00007c000a0a7a25 */ /* 0x002fc800078e0004 */
[----:B------:R-:W-:Y:S01]  /*21980*/  IMAD.WIDE R6, R0, 0x80, R2 ;  /* 0x0000008000067825 */ /* 0x000fe200078e0202 */
[----:B------:R-:W-:-:S05]  /*21990*/  IADD3 R9, R11, UR4, RZ ;  /* 0x000000040b097c10 */ /* 0x000fca000fffe0ff */
[----:B------:R-:W-:Y:S05]  /*219a0*/  @P0 BRA `(.L_x_1279) ;  /* 0x000000b000000947 */ /* 0x000fea0003800000 */
[----:B--2---:R-:W-:Y:S01]  /*219b0*/  IMAD R0, R7, c[0x0][0x1e8], RZ ;  /* 0x00007a0007007a24 */ /* 0x004fe200078e02ff */
        /* <DEDUP_REMOVED lines=10> */
.L_x_1279:
[----:B--2---:R-:W-:Y:S05]  /*21a60*/  BSYNC B0 ;  /* 0x0000000000007941 */ /* 0x004fea0003800000 */
.L_x_1278:
        /* <DEDUP_REMOVED lines=18> */
.L_x_1281:
[----:B------:R-:W-:Y:S05]  /*21b90*/  BSYNC B0 ;  /* 0x0000000000007941 */ /* 0x000fea0003800000 */
.L_x_1280:
        /* <DEDUP_REMOVED lines=18> */
.L_x_1283:
[----:B------:R-:W-:Y:S05]  /*21cc0*/  BSYNC B0 ;  /* 0x0000000000007941 */ /* 0x000fea0003800000 */
.L_x_1282:
        /* <DEDUP_REMOVED lines=18> */
.L_x_1285:
[----:B------:R-:W-:Y:S05]  /*21df0*/  BSYNC B0 ;  /* 0x0000000000007941 */ /* 0x000fea0003800000 */
.L_x_1284:
        /* <DEDUP_REMOVED lines=18> */
.L_x_1287:
[----:B------:R-:W-:Y:S05]  /*21f20*/  BSYNC B0 ;  /* 0x0000000000007941 */ /* 0x000fea0003800000 */
.L_x_1286:
        /* <DEDUP_REMOVED lines=18> */
.L_x_1289:
[----:B------:R-:W-:Y:S05]  /*22050*/  BSYNC B0 ;  /* 0x0000000000007941 */ /* 0x000fea0003800000 */
.L_x_1288:
        /* <DEDUP_REMOVED lines=18> */
.L_x_1291:
[----:B------:R-:W-:Y:S05]  /*22180*/  BSYNC B0 ;  /* 0x0000000000007941 */ /* 0x000fea0003800000 */
.L_x_1290:
        /* <DEDUP_REMOVED lines=19> */
.L_x_1228:
        /* <DEDUP_REMOVED lines=75> */
.L_x_1293:
[----:B------:R-:W-:Y:S05]  /*22770*/  BSYNC B0 ;  /* 0x0000000000007941 */ /* 0x000fea0003800000 */
.L_x_1292:
        /* <DEDUP_REMOVED lines=18> */
.L_x_1295:
[----:B------:R-:W-:Y:S05]  /*228a0*/  BSYNC B0 ;  /* 0x0000000000007941 */ /* 0x000fea0003800000 */
.L_x_1294:
        /* <DEDUP_REMOVED lines=18> */
.L_x_1297:
[----:B------:R-:W-:Y:S05]  /*229d0*/  BSYNC B0 ;  /* 0x0000000000007941 */ /* 0x000fea0003800000 */
.L_x_1296:
        /* <DEDUP_REMOVED lines=18> */
.L_x_1299:
[----:B------:R-:W-:Y:S05]  /*22b00*/  BSYNC B0 ;  /* 0x0000000000007941 */ /* 0x000fea0003800000 */
.L_x_1298:
        /* <DEDUP_REMOVED lines=18> */
.L_x_1301:
[----:B------:R-:W-:Y:S05]  /*22c30*/  BSYNC B0 ;  /* 0x0000000000007941 */ /* 0x000fea0003800000 */
.L_x_1300:
        /* <DEDUP_REMOVED lines=18> */
.L_x_1303:
[----:B------:R-:W-:Y:S05]  /*22d60*/  BSYNC B0 ;  /* 0x0000000000007941 */ /* 0x000fea0003800000 */
.L_x_1302:
        /* <DEDUP_REMOVED lines=18> */
.L_x_1305:
[----:B------:R-:W-:Y:S05]  /*22e90*/  BSYNC B0 ;  /* 0x0000000000007941 */ /* 0x000fea0003800000 */
.L_x_1304:
        /* <DEDUP_REMOVED lines=18> */
.L_x_1307:
[----:B------:R-:W-:Y:S05]  /*22fc0*/  BSYNC B0 ;  /* 0x0000000000007941 */ /* 0x000fea0003800000 */
.L_x_1306:
        /* <DEDUP_REMOVED lines=67> */
.L_x_1308:
        /* <DEDUP_REMOVED lines=16> */
.L_x_1416:


//--------------------- .text._ZN5flash16flash_fwd_kernelI23Flash_fwd_kernel_traitsILi128ELi128ELi32ELi4ELb0ELb0EN7cutlass10bfloat16_tE19Flash_kernel_traitsILi128ELi128ELi32ELi4ES3_EELb0ELb1ELb0ELb1ELb0ELb0ELb1ELb0EEEvNS_16Flash_fwd_paramsE --------------------------
	.section	.text._ZN5flash16flash_fwd_kernelI23Flash_fwd_kernel_traitsILi128ELi128ELi32ELi4ELb0ELb0EN7cutlass10bfloat16_tE19Flash_kernel_traitsILi128ELi128ELi32ELi4ES3_EELb0ELb1ELb0ELb1ELb0ELb0ELb1ELb0EEEvNS_16Flash_fwd_paramsE,"ax",@progbits
	.sectioninfo	@"SHI_REGISTERS=255"
	.align	128
        .global         _ZN5flash16flash_fwd_kernelI23Flash_fwd_kernel_traitsILi128ELi128ELi32ELi4ELb0ELb0EN7cutlass10bfloat16_tE19Flash_kernel_traitsILi128ELi128ELi32ELi4ES3_EELb0ELb1ELb0ELb1ELb0ELb0ELb1ELb0EEEvNS_16Flash_fwd_paramsE
        .type           _ZN5flash16flash_fwd_kernelI23Flash_fwd_kernel_traitsILi128ELi128ELi32ELi4ELb0ELb0EN7cutlass10bfloat16_tE19Flash_kernel_traitsILi128ELi128ELi32ELi4ES3_EELb0ELb1ELb0ELb1ELb0ELb0ELb1ELb0EEEvNS_16Flash_fwd_paramsE,@function
        .size           _ZN5flash16flash_fwd_kernelI23Flash_fwd_kernel_traitsILi128ELi128ELi32ELi4ELb0ELb0EN7cutlass10bfloat16_tE19Flash_kernel_traitsILi128ELi128ELi32ELi4ES3_EELb0ELb1ELb0ELb1ELb0ELb0ELb1ELb0EEEvNS_16Flash_fwd_paramsE,(.L_x_1417 - _ZN5flash16flash_fwd_kernelI23Flash_fwd_kernel_traitsILi128ELi128ELi32ELi4ELb0ELb0EN7cutlass10bfloat16_tE19Flash_kernel_traitsILi128ELi128ELi32ELi4ES3_EELb0ELb1ELb0ELb1ELb0ELb0ELb1ELb0EEEvNS_16Flash_fwd_paramsE)
        .other          _ZN5flash16flash_fwd_kernelI23Flash_fwd_kernel_traitsILi128ELi128ELi32ELi4ELb0ELb0EN7cutlass10bfloat16_tE19Flash_kernel_traitsILi128ELi128ELi32ELi4ES3_EELb0ELb1ELb0ELb1ELb0ELb0ELb1ELb0EEEvNS_16Flash_fwd_paramsE,@"STO_CUDA_ENTRY STV_DEFAULT"
_ZN5flash16flash_fwd_kernelI23Flash_fwd_kernel_traitsILi128ELi128ELi32ELi4ELb0ELb0EN7cutlass10bfloat16_tE19Flash_kernel_traitsILi128ELi128ELi32ELi4ES3_EELb0ELb1ELb0ELb1ELb0ELb0ELb1ELb0EEEvNS_16Flash_fwd_paramsE:
.text._ZN5flash16flash_fwd_kernelI23Flash_fwd_kernel_traitsILi128ELi128ELi32ELi4ELb0ELb0EN7cutlass10bfloat16_tE19Flash_kernel_traitsILi128ELi128ELi32ELi4ES3_EELb0ELb1ELb0ELb1ELb0ELb0ELb1ELb0EEEvNS_16Flash_fwd_paramsE:
        /* <DEDUP_REMOVED lines=35> */
.L_x_1309:
[----:B------:R-:W-:Y:S02]  /*0230*/  MOV R0, c[0x0][0x218] ;  /* 0x0000860000007a02 */ /* 0x000fe40000000f00 */
.L_x_1310:
        /* <DEDUP_REMOVED lines=26> */
[----:B------:R-:W-:Y:S02]  /*03e0*/  ISETP.NE.AND P0, PT, R8, -0x1, PT ;  /* 0xffffffff0800780c */ /* 0x000fe40003f05270 */
[----:B------:R-:W-:-:S09]  /*03f0*/  SHF.R.S32.HI R19, RZ, 0x1f, R18 ;  /* 0x0000001fff137819 */ /* 0x000fd20000011412 */
        /* <DEDUP_REMOVED lines=25> */
.L_x_1312:
[----:B------:R-:W-:Y:S02]  /*0590*/  IABS R5, c[0x0][0x1c8] ;  /* 0x0000720000057a13 */ /* 0x000fe40000000000 */
[----:B------:R-:W-:Y:S02]  /*05a0*/  IABS R4, R18 ;  /* 0x0000001200047213 */ /* 0x000fe40000000000 */
[----:B------:R-:W1:Y:S08]  /*05b0*/  I2F.RP R2, R5 ;  /* 0x0000000500027306 */ /* 0x000e700000209400 */
[----:B-1----:R-:W1:Y:S02]  /*05c0*/  MUFU.RCP R2, R2 ;  /* 0x0000000200027308 */ /* 0x002e640000001000 */
[----:B-1----:R-:W-:-:S06]  /*05d0*/  IADD3 R2, R2, 0xffffffe, RZ ;  /* 0x0ffffffe02027810 */ /* 0x002fcc0007ffe0ff */
[----:B------:R-:W1:Y:S02]  /*05e0*/  F2I.FTZ.U32.TRUNC.NTZ R3, R2 ;  /* 0x0000000200037305 */ /* 0x000e64000021f000 */
[----:B-1----:R-:W-:Y:S02]  /*05f0*/  IMAD.MOV R0, RZ, RZ, -R3 ;  /* 0x000000ffff007224 */ /* 0x002fe400078e0a03 */
[----:B------:R-:W-:Y:S02]  /*0600*/  IMAD.MOV.U32 R2, RZ, RZ, RZ ;  /* 0x000000ffff027224 */ /* 0x000fe400078e00ff */
[----:B------:R-:W-:-:S04]  /*0610*/  IMAD R0, R0, R5, RZ ;  /* 0x0000000500007224 */ /* 0x000fc800078e02ff */
[----:B------:R-:W-:-:S04]  /*0620*/  IMAD.HI.U32 R0, R3, R0, R2 ;  /* 0x0000000003007227 */ /* 0x000fc800078e0002 */
[----:B------:R-:W-:Y:S02]  /*0630*/  IMAD.MOV.U32 R2, RZ, RZ, R4 ;  /* 0x000000ffff027224 */ /* 0x000fe400078e0004 */
[----:B------:R-:W-:Y:S02]  /*0640*/  @P0 IMAD.IADD R4, R7, 0x1, R8 ;  /* 0x0000000107040824 */ /* 0x000fe400078e0208 */
[----:B------:R-:W-:-:S05]  /*0650*/  IMAD.HI.U32 R0, R0, R2, RZ ;  /* 0x0000000200007227 */ /* 0x000fca00078e00ff */
[----:B------:R-:W-:-:S05]  /*0660*/  IADD3 R3, -R0, RZ, RZ ;  /* 0x000000ff00037210 */ /* 0x000fca0007ffe1ff */
[----:B------:R-:W-:-:S05]  /*0670*/  IMAD R2, R5, R3, R2 ;  /* 0x0000000305027224 */ /* 0x000fca00078e0202 */
[----:B------:R-:W-:-:S13]  /*0680*/  ISETP.GT.U32.AND P2, PT, R5, R2, PT ;  /* 0x000000020500720c */ /* 0x000fda0003f44070 */
[----:B------:R-:W-:Y:S01]  /*0690*/  @!P2 IMAD.IADD R2, R2, 0x1, -R5 ;  /* 0x000000010202a824 */ /* 0x000fe200078e0a05 */
[----:B------:R-:W-:Y:S02]  /*06a0*/  @!P2 IADD3 R0, R0, 0x1, RZ ;  /* 0x000000010000a810 */ /* 0x000fe40007ffe0ff */
[----:B------:R-:W-:Y:S02]  /*06b0*/  ISETP.NE.AND P2, PT, RZ, c[0x0][0x1c8], PT ;  /* 0x00007200ff007a0c */ /* 0x000fe40003f45270 */
[----:B------:R-:W-:Y:S02]  /*06c0*/  ISETP.GE.U32.AND P3, PT, R2, R5, PT ;  /* 0x000000050200720c */ /* 0x000fe40003f66070 */
        /* <DEDUP_REMOVED lines=21> */
.L_x_1313:
[----:B------:R-:W-:Y:S01]  /*0820*/  SHF.R.S32.HI R23, RZ, 0x1f, R26 ;  /* 0x0000001fff177819 */ /* 0x000fe2000001141a */
[----:B------:R-:W-:Y:S01]  /*0830*/  IMAD.IADD R42, R21, 0x1, -R29 ;  /* 0x00000001152a7824 */ /* 0x000fe200078e0a1d */
[----:B------:R-:W-:Y:S01]  /*0840*/  BSSY B0, `(.L_x_1314) ;  /* 0x000005b000007945 */ /* 0x000fe20003800000 */
[----:B------:R-:W-:Y:S01]  /*0850*/  IMAD.MOV.U32 R31, RZ, RZ, 0x10 ;  /* 0x00000010ff1f7424 */ /* 0x000fe200078e00ff */
[CC--:B------:R-:W-:Y:S01]  /*0860*/  LEA.HI R2, R23.reuse, R26.reuse, RZ, 0x3 ;  /* 0x0000001a17027211 */ /* 0x0c0fe200078f18ff */
[----:B------:R-:W-:Y:S01]  /*0870*/  IMAD.MOV.U32 R30, RZ, RZ, 0x20 ;  /* 0x00000020ff1e7424 */ /* 0x000fe200078e00ff */
[----:B------:R-:W-:Y:S02]  /*0880*/  LEA.HI R25, R23, R26, RZ, 0x4 ;  /* 0x0000001a17197211 */ /* 0x000fe400078f20ff */
[----:B------:R-:W-:-:S02]  /*0890*/  SHF.R.S32.HI R8, RZ, 0x3, R2 ;  /* 0x00000003ff087819 */ /* 0x000fc40000011402 */
[----:B------:R-:W-:Y:S02]  /*08a0*/  LOP3.LUT R2, R2, 0xfffffff8, RZ, 0xc0, !PT ;  /* 0xfffffff802027812 */ /* 0x000fe400078ec0ff */
[----:B------:R-:W-:Y:S01]  /*08b0*/  SHF.R.S32.HI R9, RZ, 0x1f, R8 ;  /* 0x0000001fff097819 */ /* 0x000fe20000011408 */
[----:B------:R-:W-:Y:S01]  /*08c0*/  IMAD.SHL.U32 R0, R8, 0x40, RZ ;  /* 0x0000004008007824 */ /* 0x000fe200078e00ff */
[----:B------:R-:W-:Y:S01]  /*08d0*/  LEA.HI R7, R23, R26, RZ, 0x6 ;  /* 0x0000001a17077211 */ /* 0x000fe200078f30ff */
[----:B------:R-:W-:Y:S02]  /*08e0*/  IMAD.IADD R22, R26, 0x1, -R2 ;  /* 0x000000011a167824 */ /* 0x000fe400078e0a02 */
[----:B------:R-:W-:Y:S01]  /*08f0*/  IMAD R13, R9, c[0x0][0x1a0], RZ ;  /* 0x00006800090d7a24 */ /* 0x000fe200078e02ff */
[----:B------:R-:W-:Y:S01]  /*0900*/  LOP3.LUT R0, R0, 0x1c0, RZ, 0xc0, !PT ;  /* 0x000001c000007812 */ /* 0x000fe200078ec0ff */
[----:B------:R-:W-:Y:S02]  /*0910*/  IMAD.SHL.U32 R124, R22, 0x8, RZ ;  /* 0x00000008167c7824 */ /* 0x000fe400078e00ff */
[----:B------:R-:W-:-:S02]  /*0920*/  IMAD.SHL.U32 R7, R7, 0x8, RZ ;  /* 0x0000000807077824 */ /* 0x000fc400078e00ff */
[----:B------:R-:W-:Y:S01]  /*0930*/  IMAD.WIDE R40, R24, 0x80, R8 ;  /* 0x0000008018287825 */ /* 0x000fe200078e0208 */
[----:B------:R-:W-:Y:S02]  /*0940*/  LOP3.LUT R2, R0, 0x38, R124, 0xf8, !PT ;  /* 0x0000003800027812 */ /* 0x000fe400078ef87c */
[----:B------:R-:W-:Y:S02]  /*0950*/  SHF.R.U32.HI R0, RZ, 0x3, R0 ;  /* 0x00000003ff007819 */ /* 0x000fe40000011600 */
[--C-:B------:R-:W-:Y:S01]  /*0960*/  SHF.R.S32.HI R125, RZ, 0x1f, R124.reuse ;  /* 0x0000001fff7d7819 */ /* 0x100fe2000001147c */
[----:B------:R1:W-:Y:S01]  /*0970*/  STL.64 [R1+0x10], R40 ;  /* 0x0000102801007387 */ /* 0x0003e20000100a00 */
[----:B------:R-:W-:Y:S01]  /*0980*/  LOP3.LUT R3, R2, R0, RZ, 0x3c, !PT ;  /* 0x0000000002037212 */ /* 0x000fe200078e3cff */
[----:B------:R-:W-:Y:S01]  /*0990*/  IMAD R2, R9, c[0x0][0x198], RZ ;  /* 0x0000660009027a24 */ /* 0x000fe200078e02ff */
[----:B------:R-:W-:Y:S01]  /*09a0*/  LOP3.LUT R0, R25, 0xfffffff0, RZ, 0xc0, !PT ;  /* 0xfffffff019007812 */ /* 0x000fe200078ec0ff */
[----:B------:R-:W-:Y:S01]  /*09b0*/  IMAD.WIDE.U32 R4, R8, c[0x0][0x198], R124 ;  /* 0x0000660008047a25 */ /* 0x000fe200078e007c */
[----:B------:R-:W-:Y:S01]  /*09c0*/  IADD3 R10, P0, R124, R10, RZ ;  /* 0x0000000a7c0a7210 */ /* 0x000fe20007f1e0ff */
[----:B------:R1:W-:Y:S01]  /*09d0*/  STL.64 [R1+0x8], R124 ;  /* 0x0000087c01007387 */ /* 0x0003e20000100a00 */
[----:B------:R-:W-:Y:S01]  /*09e0*/  LOP3.LUT R228, R3, 0xfffffe00, R7, 0xf8, !PT ;  /* 0xfffffe0003e47812 */ /* 0x000fe200078ef807 */
[----:B------:R-:W-:Y:S01]  /*09f0*/  IMAD.IADD R0, R26, 0x1, -R0 ;  /* 0x000000011a007824 */ /* 0x000fe200078e0a00 */
[----:B------:R-:W-:Y:S01]  /*0a00*/  SHF.R.S32.HI R7, RZ, 0x1f, R6 ;  /* 0x0000001fff077819 */ /* 0x000fe20000011406 */
[----:B------:R-:W-:Y:S01]  /*0a10*/  IMAD.X R11, R125, 0x1, R11, P0 ;  /* 0x000000017d0b7824 */ /* 0x000fe200000e060b */
[----:B------:R-:W-:Y:S01]  /*0a20*/  IADD3 R4, P0, R16, R4, RZ ;  /* 0x0000000410047210 */ /* 0x000fe20007f1e0ff */
[C---:B------:R-:W-:Y:S01]  /*0a30*/  IMAD R12, R8.reuse, c[0x0][0x19c], R2 ;  /* 0x00006700080c7a24 */ /* 0x040fe200078e0202 */
[----:B------:R-:W-:Y:S01]  /*0a40*/  SHF.R.S32.HI R17, RZ, 0x1f, R0 ;  /* 0x0000001fff117819 */ /* 0x000fe20000011400 */
[----:B------:R-:W-:Y:S01]  /*0a50*/  IMAD.WIDE.U32 R2, R8, c[0x0][0x1a0], R124 ;  /* 0x0000680008027a25 */ /* 0x000fe200078e007c */
[----:B------:R-:W-:-:S02]  /*0a60*/  IADD3 R252, R124, 0x40, RZ ;  /* 0x000000407cfc7810 */ /* 0x000fc40007ffe0ff */
[----:B------:R-:W-:Y:S01]  /*0a70*/  IADD3.X R5, R20, R5, R12, P0, !PT ;  /* 0x0000000514057210 */ /* 0x000fe200007fe40c */
[----:B------:R-:W-:Y:S01]  /*0a80*/  IMAD R12, R8, c[0x0][0x1a4], R13 ;  /* 0x00006900080c7a24 */ /* 0x000fe200078e020d */
[----:B------:R-:W-:Y:S01]  /*0a90*/  LEA.HI R24, R17, R0, RZ, 0x3 ;  /* 0x0000000011187211 */ /* 0x000fe200078f18ff */
[C---:B------:R-:W-:Y:S01]  /*0aa0*/  IMAD R13, R7.reuse, c[0x0][0x1b0], RZ ;  /* 0x00006c00070d7a24 */ /* 0x040fe200078e02ff */
[----:B------:R-:W-:Y:S01]  /*0ab0*/  IADD3 R2, P0, R14, R2, RZ ;  /* 0x000000020e027210 */ /* 0x000fe20007f1e0ff */
[----:B------:R-:W-:Y:S01]  /*0ac0*/  IMAD R7, R7, c[0x0][0x1b8], RZ ;  /* 0x00006e0007077a24 */ /* 0x000fe200078e02ff */
[----:B------:R-:W-:Y:S01]  /*0ad0*/  LOP3.LUT R14, R24, 0xfffffff8, RZ, 0xc0, !PT ;  /* 0xfffffff8180e7812 */ /* 0x000fe200078ec0ff */
[----:B------:R-:W-:Y:S01]  /*0ae0*/  IMAD.WIDE.U32 R36, R6, c[0x0][0x1b0], R4 ;  /* 0x00006c0006247a25 */ /* 0x000fe200078e0004 */
[----:B------:R-:W-:-:S03]  /*0af0*/  IADD3.X R3, R15, R3, R12, P0, !PT ;  /* 0x000000030f037210 */ /* 0x000fc600007fe40c */
[----:B------:R-:W-:Y:S01]  /*0b00*/  IMAD.IADD R17, R0, 0x1, -R14 ;  /* 0x0000000100117824 */ /* 0x000fe200078e0a0e */
[----:B------:R1:W-:Y:S01]  /*0b10*/  STL.64 [R1+0x20], R36 ;  /* 0x0000202401007387 */ /* 0x0003e20000100a00 */
[C---:B------:R-:W-:Y:S02]  /*0b20*/  IMAD R7, R6.reuse, c[0x0][0x1bc], R7 ;  /* 0x00006f0006077a24 */ /* 0x040fe400078e0207 */
[----:B------:R-:W-:Y:S01]  /*0b30*/  IMAD.WIDE.U32 R34, R6, c[0x0][0x1b8], R2 ;  /* 0x00006e0006227a25 */ /* 0x000fe200078e0002 */
[----:B------:R-:W-:Y:S02]  /*0b40*/  R2P PR, R17, 0x6 ;  /* 0x0000000611007804 */ /* 0x000fe40000000000 */
[----:B------:R-:W-:Y:S01]  /*0b50*/  ISETP.GE.AND P0, PT, R8, R42, PT ;  /* 0x0000002a0800720c */ /* 0x000fe20003f06270 */
[----:B------:R-:W-:Y:S01]  /*0b60*/  IMAD R14, R6, c[0x0][0x1b4], R13 ;  /* 0x00006d00060e7a24 */ /* 0x000fe200078e020d */
[----:B------:R1:W-:Y:S01]  /*0b70*/  STL.64 [R1+0x40], R34 ;  /* 0x0000402201007387 */ /* 0x0003e20000100a00 */
[----:B------:R-:W-:Y:S01]  /*0b80*/  IMAD.IADD R33, R35, 0x1, R7 ;  /* 0x0000000123217824 */ /* 0x000fe200078e0207 */
[----:B------:R-:W-:Y:S01]  /*0b90*/  LEA.HI R3, R23, R26, RZ, 0x5 ;  /* 0x0000001a17037211 */ /* 0x000fe200078f28ff */
[----:B------:R-:W-:Y:S01]  /*0ba0*/  IMAD.IADD R39, R37, 0x1, R14 ;  /* 0x0000000125277824 */ /* 0x000fe200078e020e */
[----:B------:R1:W-:Y:S01]  /*0bb0*/  STL [R1+0x28], R42 ;  /* 0x0000282a01007387 */ /* 0x0003e20000100800 */
[----:B------:R-:W-:Y:S01]  /*0bc0*/  IMAD R0, R19, c[0x0][0x1a8], RZ ;  /* 0x00006a0013007a24 */ /* 0x000fe200078e02ff */
[----:B------:R-:W-:Y:S01]  /*0bd0*/  LOP3.LUT R2, R3, 0xffffffe0, RZ, 0xc0, !PT ;  /* 0xffffffe003027812 */ /* 0x000fe200078ec0ff */
[----:B------:R-:W-:Y:S01]  /*0be0*/  IMAD.WIDE.U32 R12, R18, c[0x0][0x1a8], R10 ;  /* 0x00006a00120c7a25 */ /* 0x000fe200078e000a */
[----:B------:R1:W-:Y:S01]  /*0bf0*/  STL [R1+0x3c], R33 ;  /* 0x00003c2101007387 */ /* 0x0003e20000100800 */
[----:B------:R-:W-:-:S02]  /*0c00*/  SHF.R.S32.HI R16, RZ, 0x5, R3 ;  /* 0x00000005ff107819 */ /* 0x000fc40000011403 */
[----:B------:R-:W-:Y:S01]  /*0c10*/  IMAD R0, R18, c[0x0][0x1ac], R0 ;  /* 0x00006b0012007a24 */ /* 0x000fe200078e0200 */
[----:B------:R1:W-:Y:S01]  /*0c20*/  STL [R1+0x1c], R39 ;  /* 0x00001c2701007387 */ /* 0x0003e20000100800 */
[----:B------:R-:W-:Y:S01]  /*0c30*/  IMAD.IADD R15, R26, 0x1, -R2 ;  /* 0x000000011a0f7824 */ /* 0x000fe200078e0a02 */
[----:B------:R-:W-:Y:S01]  /*0c40*/  SEL R4, R31, 0xfffffff0, !P1 ;  /* 0xfffffff01f047807 */ /* 0x000fe20004800000 */
[----:B------:R-:W-:Y:S01]  /*0c50*/  IMAD.IADD R11, R13, 0x1, R0 ;  /* 0x000000010d0b7824 */ /* 0x000fe200078e0200 */
[----:B------:R-:W-:Y:S01]  /*0c60*/  SEL R0, R30, 0xffffffe0, !P2 ;  /* 0xffffffe01e007807 */ /* 0x000fe20005000000 */
[----:B------:R-:W-:Y:S01]  /*0c70*/  IMAD.SHL.U32 R228, R228, 0x2, RZ ;  /* 0x00000002e4e47824 */ /* 0x000fe200078e00ff */
        /* <DEDUP_REMOVED lines=23> */
.L_x_1315:
[----:B------:R-:W-:Y:S05]  /*0df0*/  BSYNC B0 ;  /* 0x0000000000007941 */ /* 0x000fea0003800000 */
.L_x_1314:
        /* <DEDUP_REMOVED lines=29> */
.L_x_1317:
[----:B------:R-:W-:Y:S05]  /*0fd0*/  BSYNC B0 ;  /* 0x0000000000007941 */ /* 0x000fea0003800000 */
.L_x_1316:
        /* <DEDUP_REMOVED lines=29> */
.L_x_1319:
[----:B------:R-:W-:Y:S05]  /*11b0*/  BSYNC B0 ;  /* 0x0000000000007941 */ /* 0x000fea0003800000 */
.L_x_1318:
        /* <DEDUP_REMOVED lines=29> */
.L_x_1321:
[----:B------:R-:W-:Y:S05]  /*1390*/  BSYNC B0 ;  /* 0x0000000000007941 */ /* 0x000fea0003800000 */
.L_x_1320:
        /* <DEDUP_REMOVED lines=29> */
.L_x_1323:
[----:B------:R-:W-:Y:S05]  /*1570*/  BSYNC B0 ;  /* 0x0000000000007941 */ /* 0x000fea0003800000 */
.L_x_1322:
        /* <DEDUP_REMOVED lines=29> */
.L_x_1325:
[----:B------:R-:W-:Y:S05]  /*1750*/  BSYNC B0 ;  /* 0x0000000000007941 */ /* 0x000fea0003800000 */
.L_x_1324:
        /* <DEDUP_REMOVED lines=30> */
.L_x_1327:
[----:B------:R-:W-:Y:S05]  /*1940*/  BSYNC B0 ;  /* 0x0000000000007941 */ /* 0x000fea0003800000 */
.L_x_1326:
        /* <DEDUP_REMOVED lines=34> */
.L_x_1329:
[----:B------:R-:W-:Y:S05]  /*1b70*/  BSYNC B0 ;  /* 0x0000000000007941 */ /* 0x000fea0003800000 */
.L_x_1328:
        /* <DEDUP_REMOVED lines=32> */
.L_x_1331:
[----:B------:R-:W-:Y:S05]  /*1d80*/  BSYNC B0 ;  /* 0x0000000000007941 */ /* 0x000fea0003800000 */
.L_x_1330:
[----:B------:R-:W-:Y:S01]  /*1d90*/  SHF.L.U64.HI R243, R20, R28, c[0x0][0x19c] ;  /* 0x0000670014f37619 */ /* 0x000fe2000001021c */
[----:B------:R-:W-:Y:S01]  /*1da0*/  BSSY B0, `(.L_x_1332) ;  /* 0x0000018000007945 */ /* 0x000fe20003800000 */
[----:B------:R-:W-:Y:S01]  /*1db0*/  ISETP.GE.AND P0, PT, R14, R11, PT ;  /* 0x0000000b0e00720c */ /* 0x000fe20003f06270 */
[----:B------:R-:W-:Y:S02]  /*1dc0*/  IMAD.SHL.U32 R245, R20, 0x10, RZ ;  /* 0x0000001014f57824 */ /* 0x000fe400078e00ff */
[----:B------:R3:W-:Y:S10]  /*1dd0*/  STL [R1+0x30], R243 ;  /* 0x000030f301007387 */ /* 0x0007f40000100800 */
        /* <DEDUP_REMOVED lines=20> */
.L_x_1333:
[----:B------:R-:W-:Y:S05]  /*1f20*/  BSYNC B0 ;  /* 0x0000000000007941 */ /* 0x000fea0003800000 */
.L_x_1332:
[----:B------:R-:W-:Y:S01]  /*1f30*/  ISETP.NE.U32.AND P1, PT, RZ, c[0x0][0x318], PT ;  /* 0x0000c600ff007a0c */ /* 0x000fe20003f25070 */
[----:B------:R-:W0:Y:S03]  /*1f40*/  LDGDEPBAR ;  /* 0x00000000000079af */ /* 0x000e260000000000 */
[----:B------:R-:W-:-:S13]  /*1f50*/  ISETP.NE.AND.EX P1, PT, RZ, c[0x0][0x31c], PT, P1 ;  /* 0x0000c700ff007a0c */ /* 0x000fda0003f25310 */
[----:B------:R-:W-:Y:S01]  /*1f60*/  @P1 SHF.R.S32.HI R5, RZ, 0x1f, R27 ;  /* 0x0000001fff051819 */ /* 0x000fe2000001141b */
[----:B-1----:R-:W-:-:S04]  /*1f70*/  @P1 IMAD.WIDE.U32 R2, R27, c[0x0][0x320], R18 ;  /* 0x0000c8001b021a25 */ /* 0x002fc800078e0012 */
[----:B------:R-:W-:Y:S01]  /*1f80*/  @P1 IMAD R5, R5, c[0x0][0x320], RZ ;  /* 0x0000c80005051a24 */ /* 0x000fe200078e02ff */
[----:B--2---:R-:W-:Y:S01]  /*1f90*/  @P1 LEA R6, P0, R2, c[0x0][0x318], 0x2 ;  /* 0x0000c60002061a11 */ /* 0x004fe200078010ff */
[----:B------:R-:W-:-:S04]  /*1fa0*/  DEPBAR.LE SB0, 0x0 ;  /* 0x000080000000791a */ /* 0x000fc80000000000 */
[----:B------:R-:W-:-:S04]  /*1fb0*/  @P1 IMAD R5, R27, c[0x0][0x324], R5 ;  /* 0x0000c9001b051a24 */ /* 0x000fc800078e0205 */
[----:B------:R-:W-:-:S05]  /*1fc0*/  @P1 IMAD.IADD R5, R3, 0x1, R5 ;  /* 0x0000000103051824 */ /* 0x000fca00078e0205 */
[----:B------:R-:W-:-:S05]  /*1fd0*/  @P1 LEA.HI.X R7, R2, c[0x0][0x31c], R5, 0x2, P0 ;  /* 0x0000c70002071a11 */ /* 0x000fca00000f1405 */
[----:B------:R1:W2:Y:S01]  /*1fe0*/  @P1 LDG.E R13, [R6.64] ;  /* 0x00000004060d1981 */ /* 0x0002a2000c1e1900 */
[----:B------:R-:W-:Y:S01]  /*1ff0*/  IMAD.SHL.U32 R2, R22, 0x40, RZ ;  /* 0x0000004016027824 */ /* 0x000fe200078e00ff */
[----:B------:R-:W-:Y:S01]  /*2000*/  SHF.R.S32.HI R5, RZ, 0x1f, R15 ;  /* 0x0000001fff057819 */ /* 0x000fe2000001140f */
[----:B------:R-:W-:Y:S01]  /*2010*/  IMAD.MOV.U32 R18, RZ, RZ, c[0x0][0x1a0] ;  /* 0x00006800ff127624 */ /* 0x000fe200078e00ff */
[C---:B------:R-:W-:Y:S01]  /*2020*/  ISETP.GE.AND P0, PT, R8.reuse, R11, PT ;  /* 0x0000000b0800720c */ /* 0x040fe20003f06270 */
[----:B------:R-:W-:Y:S01]  /*2030*/  BAR.SYNC.DEFER_BLOCKING 0x0 ;  /* 0x0000000000007b1d */ /* 0x000fe20000010000 */
[----:B------:R-:W-:Y:S01]  /*2040*/  IMAD.SHL.U32 R3, R8, 0x8, RZ ;  /* 0x0000000808037824 */ /* 0x000fe200078e00ff */
[----:B------:R-:W-:Y:S01]  /*2050*/  LEA.HI R8, R5, R15, RZ, 0x2 ;  /* 0x0000000f05087211 */ /* 0x000fe200078f10ff */
[----:B------:R-:W-:Y:S01]  /*2060*/  IMAD.MOV.U32 R32, RZ, RZ, R34 ;  /* 0x000000ffff207224 */ /* 0x000fe200078e0022 */
[----:B------:R-:W-:Y:S01]  /*2070*/  LOP3.LUT R2, R2, 0x1c0, RZ, 0xc0, !PT ;  /* 0x000001c002027812 */ /* 0x000fe200078ec0ff */
[C---:B------:R-:W-:Y:S01]  /*2080*/  IMAD.SHL.U32 R20, R18.reuse, 0x20, RZ ;  /* 0x0000002012147824 */ /* 0x040fe200078e00ff */
[----:B------:R-:W-:Y:S01]  /*2090*/  SHF.L.U64.HI R10, R18, R23, c[0x0][0x1a4] ;  /* 0x00006900120a7619 */ /* 0x000fe20000010217 */
[----:B------:R-:W-:Y:S01]  /*20a0*/  IMAD.SHL.U32 R9, R24, 0x40, RZ ;  /* 0x0000004018097824 */ /* 0x000fe200078e00ff */
[----:B------:R-:W-:Y:S01]  /*20b0*/  SHF.R.S32.HI R8, RZ, 0x2, R8 ;  /* 0x00000002ff087819 */ /* 0x000fe20000011408 */
[----:B------:R-:W-:Y:S01]  /*20c0*/  IMAD.SHL.U32 R26, R26, 0x2, RZ ;  /* 0x000000021a1a7824 */ /* 0x000fe200078e00ff */
[----:B------:R-:W-:Y:S01]  /*20d0*/  LOP3.LUT R5, R2, 0x8, R3, 0xf8, !PT ;  /* 0x0000000802057812 */ /* 0x000fe200078ef803 */
[----:B------:R5:W-:Y:S01]  /*20e0*/  STL [R1+0x58], R10 ;  /* 0x0000580a01007387 */ /* 0x000be20000100800 */
[----:B------:R-:W-:Y:S01]  /*20f0*/  SHF.R.U32.HI R2, RZ, 0x3, R2 ;  /* 0x00000003ff027819 */ /* 0x000fe20000011602 */
[----:B------:R-:W-:Y:S01]  /*2100*/  IMAD R3, R10, R48, RZ ;  /* 0x000000300a037224 */ /* 0x000fe200078e02ff */
[----:B------:R-:W-:Y:S01]  /*2110*/  BSSY B0, `(.L_x_1334) ;  /* 0x0000032000007945 */ /* 0x000fe20003800000 */
[----:B------:R3:W-:Y:S01]  /*2120*/  STL [R1+0x4c], R8 ;  /* 0x00004c0801007387 */ /* 0x0007e20000100800 */
[----:B------:R-:W-:Y:S01]  /*2130*/  IMAD.MOV.U32 R132, RZ, RZ, RZ ;  /* 0x000000ffff847224 */ /* 0x000fe200078e00ff */
[----:B------:R-:W-:-:S02]  /*2140*/  LOP3.LUT R49, R26, 0x6, RZ, 0xc0, !PT ;  /* 0x000000061a317812 */ /* 0x000fc400078ec0ff */
[----:B------:R4:W-:Y:S01]  /*2150*/  STL.64 [R1+0x38], R32 ;  /* 0x0000382001007387 */ /* 0x0009e20000100a00 */
[----:B-1----:R-:W-:-:S04]  /*2160*/  SHF.R.S32.HI R7, RZ, 0x4, R25 ;  /* 0x00000004ff077819 */ /* 0x002fc80000011419 */
[----:B------:R-:W-:Y:S01]  /*2170*/  LEA.HI R6, R25, R7, RZ, 0x1 ;  /* 0x0000000719067211 */ /* 0x000fe200078f08ff */
[----:B------:R4:W-:Y:S03]  /*2180*/  @P0 STS.128 [R228+0xa000], RZ ;  /* 0x00a000ffe4000388 */ /* 0x0009e60000000c00 */
[----:B------:R-:W-:Y:S01]  /*2190*/  LOP3.LUT R6, R6, 0xfffffffe, RZ, 0xc0, !PT ;  /* 0xfffffffe06067812 */ /* 0x000fe200078ec0ff */
[----:B------:R4:W-:Y:S04]  /*21a0*/  @P0 STS.128 [R228+0xb000], RZ ;  /* 0x00b000ffe4000388 */ /* 0x0009e80000000c00 */
[----:B------:R-:W-:Y:S01]  /*21b0*/  IMAD.IADD R6, R7, 0x1, -R6 ;  /* 0x0000000107067824 */ /* 0x000fe200078e0a06 */
[----:B------:R-:W-:Y:S01]  /*21c0*/  LOP3.LUT R7, R5, R2, RZ, 0x3c, !PT ;  /* 0x0000000205077212 */ /* 0x000fe200078e3cff */
[----:B------:R-:W-:-:S02]  /*21d0*/  IMAD.SHL.U32 R2, R17, 0x40, RZ ;  /* 0x0000004011027824 */ /* 0x000fc400078e00ff */
[----:B-----5:R-:W-:Y:S02]  /*21e0*/  IMAD R10, R12, R20, R3 ;  /* 0x000000140c0a7224 */ /* 0x020fe400078e0203 */
[----:B------:R-:W-:Y:S01]  /*21f0*/  IMAD R3, R16, 0x10, R29 ;  /* 0x0000001010037824 */ /* 0x000fe200078e021d */
[----:B------:R-:W2:Y:S01]  /*2200*/  @P1 MUFU.RCP R12, c[0x0][0x238] ;  /* 0x00008e00000c1b08 */ /* 0x000ea20000001000 */
[----:B------:R-:W-:Y:S01]  /*2210*/  IMAD.SHL.U32 R5, R6, 0x8, RZ ;  /* 0x0000000806057824 */ /* 0x000fe200078e00ff */
[----:B------:R-:W-:Y:S01]  /*2220*/  LOP3.LUT R2, R2, 0x1c0, RZ, 0xc0, !PT ;  /* 0x000001c002027812 */ /* 0x000fe200078ec0ff */
[----:B------:R-:W-:Y:S01]  /*2230*/  IMAD R6, R6, 0x200, R7 ;  /* 0x0000020006067824 */ /* 0x000fe200078e0207 */
[----:B------:R-:W-:Y:S02]  /*2240*/  IADD3 R3, R3, 0x1, R8 ;  /* 0x0000000103037810 */ /* 0x000fe40007ffe008 */
[----:B---3--:R-:W-:Y:S02]  /*2250*/  LOP3.LUT R8, R2, 0x8, R5, 0xf8, !PT ;  /* 0x0000000802087812 */ /* 0x008fe400078ef805 */
[----:B------:R-:W-:-:S02]  /*2260*/  SHF.R.U32.HI R5, RZ, 0x3, R2 ;  /* 0x00000003ff057819 */ /* 0x000fc40000011602 */
[----:B------:R-:W-:Y:S02]  /*2270*/  LOP3.LUT R7, R9, 0xfffffe00, RZ, 0xc0, !PT ;  /* 0xfffffe0009077812 */ /* 0x000fe400078ec0ff */
[----:B------:R-:W-:Y:S01]  /*2280*/  LOP3.LUT R5, R8, R5, RZ, 0x3c, !PT ;  /* 0x0000000508057212 */ /* 0x000fe200078e3cff */
[----:B------:R-:W-:Y:S01]  /*2290*/  IMAD.WIDE.U32 R8, R48, R20, R32 ;  /* 0x0000001430087225 */ /* 0x000fe200078e0020 */
[----:B------:R-:W-:-:S03]  /*22a0*/  IADD3 R3, R96, R3, -R21 ;  /* 0x0000000360037210 */ /* 0x000fc60007ffe815 */
[----:B------:R-:W-:Y:S01]  /*22b0*/  IMAD R2, R16, 0x400, R7 ;  /* 0x0000040010027824 */ /* 0x000fe200078e0207 */
[----:B------:R-:W-:Y:S01]  /*22c0*/  LOP3.LUT R7, R5, R7, RZ, 0xfc, !PT ;  /* 0x0000000705077212 */ /* 0x000fe200078efcff */
[----:B------:R-:W-:Y:S01]  /*22d0*/  IMAD.IADD R10, R9, 0x1, R10 ;  /* 0x00000001090a7824 */ /* 0x000fe200078e020a */
[----:B------:R-:W-:Y:S01]  /*22e0*/  IADD3 R104, R3, c[0x0][0x2e8], RZ ;  /* 0x0000ba0003687a10 */ /* 0x000fe20007ffe0ff */
[----:B------:R-:W-:Y:S02]  /*22f0*/  IMAD.IADD R5, R5, 0x1, R2 ;  /* 0x0000000105057824 */ /* 0x000fe400078e0202 */
[----:B--2---:R-:W-:Y:S01]  /*2300*/  @P1 FMUL.FTZ R132, R13, R12 ;  /* 0x0000000c0d841220 */ /* 0x004fe20000410000 */
        /* <DEDUP_REMOVED lines=18> */
.L_x_1335:
[----:B----4-:R-:W-:Y:S05]  /*2430*/  BSYNC B0 ;  /* 0x0000000000007941 */ /* 0x010fea0003800000 */
.L_x_1334:
[----:B------:R-:W-:Y:S01]  /*2440*/  ISETP.GE.AND P0, PT, R14, R11, PT ;  /* 0x0000000b0e00720c */ /* 0x000fe20003f06270 */
[----:B------:R-:W-:Y:S01]  /*2450*/  BSSY B0, `(.L_x_1336) ;  /* 0x000001d000007945 */ /* 0x000fe20003800000 */
[C---:B------:R-:W-:Y:S01]  /*2460*/  SHF.L.U64.HI R12, R18.reuse, R28, c[0x0][0x1a4] ;  /* 0x00006900120c7619 */ /* 0x040fe2000001021c */
[----:B------:R-:W-:Y:S01]  /*2470*/  IMAD.SHL.U32 R13, R18, 0x10, RZ ;  /* 0x00000010120d7824 */ /* 0x000fe200078e00ff */
[----:B------:R-:W-:-:S03]  /*2480*/  R2P PR, R22, 0x6 ;  /* 0x0000000616007804 */ /* 0x000fc60000000000 */
[----:B------:R2:W-:Y:S02]  /*2490*/  STL [R1+0x48], R12 ;  /* 0x0000480c01007387 */ /* 0x0005e40000100800 */
[----:B-1----:R-:W-:Y:S02]  /*24a0*/  SEL R3, R30, 0xffffffe0, !P2 ;  /* 0xffffffe01e037807 */ /* 0x002fe40005000000 */
        /* <DEDUP_REMOVED lines=23> */
.L_x_1337:
[----:B------:R-:W-:Y:S05]  /*2620*/  BSYNC B0 ;  /* 0x0000000000007941 */ /* 0x000fea0003800000 */
.L_x_1336:
[----:B------:R-:W-:Y:S01]  /*2630*/  IMAD.SHL.U32 R218, R5, 0x2, RZ ;  /* 0x0000000205da7824 */ /* 0x000fe200078e00ff */
[----:B------:R-:W0:Y:S01]  /*2640*/  LDGDEPBAR ;  /* 0x00000000000079af */ /* 0x000e220000000000 */
[----:B------:R-:W-:Y:S02]  /*2650*/  IMAD.SHL.U32 R216, R6, 0x2, RZ ;  /* 0x0000000206d87824 */ /* 0x000fe400078e00ff */
[----:B------:R-:W-:Y:S01]  /*2660*/  IMAD R220, R4, 0x2, R218 ;  /* 0x0000000204dc7824 */ /* 0x000fe200078e02da */
[----:B--2---:R-:W-:Y:S01]  /*2670*/  LDSM.16.M88.4 R12, [R218] ;  /* 0x00000000da0c783b */ /* 0x004fe20000000200 */
[--C-:B------:R-:W-:Y:S01]  /*2680*/  IMAD R6, R2, 0x2, R216.reuse ;  /* 0x0000000202067824 */ /* 0x100fe200078e02d8 */
[----:B------:R-:W-:Y:S01]  /*2690*/  IADD3 R5, R216, 0x8000, RZ ;  /* 0x00008000d8057810 */ /* 0x000fe20007ffe0ff */
[----:B------:R-:W-:Y:S01]  /*26a0*/  IMAD R225, R3, 0x2, R216 ;  /* 0x0000000203e17824 */ /* 0x000fe200078e02d8 */
[----:B------:R-:W2:Y:S01]  /*26b0*/  LDSM.16.M88.4 R28, [R216+0x8000] ;  /* 0x00800000d81c783b */ /* 0x000ea20000000200 */
[----:B------:R-:W-:-:S02]  /*26c0*/  IMAD R226, R0, 0x2, R218 ;  /* 0x0000000200e27824 */ /* 0x000fc400078e02da */
[----:B------:R-:W-:Y:S01]  /*26d0*/  IMAD R227, R2, 0x2, R5 ;  /* 0x0000000202e37824 */ /* 0x000fe200078e0205 */
[----:B-1----:R-:W1:Y:S01]  /*26e0*/  LDSM.16.M88.4 R8, [R218+0x2000] ;  /* 0x00200000da08783b */ /* 0x002e620000000200 */
[----:B------:R-:W-:Y:S01]  /*26f0*/  IMAD R224, R0, 0x2, R220 ;  /* 0x0000000200e07824 */ /* 0x000fe200078e02dc */
[C---:B------:R-:W-:Y:S01]  /*2700*/  IADD3 R5, R104.reuse, 0x48, RZ ;  /* 0x0000004868057810 */ /* 0x040fe20007ffe0ff */
[----:B------:R-:W-:Y:S01]  /*2710*/  IMAD R223, R3, 0x2, R227 ;  /* 0x0000000203df7824 */ /* 0x000fe200078e02e3 */
[----:B------:R-:W3:Y:S01]  /*2720*/  LDSM.16.M88.4 R16, [R216+0x8800] ;  /* 0x00880000d810783b */ /* 0x000ee20000000200 */
[----:B------:R-:W-:-:S03]  /*2730*/  IADD3 R3, R104, 0x40, RZ ;  /* 0x0000004068037810 */ /* 0x000fc60007ffe0ff */
[----:B------:R-:W-:Y:S04]  /*2740*/  LDSM.16.M88.4 R24, [R220] ;  /* 0x00000000dc18783b */ /* 0x000fe80000000200 */
[----:B------:R-:W4:Y:S04]  /*2750*/  LDSM.16.M88.4 R32, [R6+0x8000] ;  /* 0x008000000620783b */ /* 0x000f280000000200 */
[----:B------:R-:W5:Y:S04]  /*2760*/  LDSM.16.M88.4 R20, [R220+0x2000] ;  /* 0x00200000dc14783b */ /* 0x000f680000000200 */
[----:B------:R-:W3:Y:S04]  /*2770*/  LDSM.16.M88.4 R36, [R6+0x8800] ;  /* 0x008800000624783b */ /* 0x000ee80000000200 */
[----:B------:R-:W-:Y:S01]  /*2780*/  LDSM.16.M88.4 R100, [R223+0x800] ;  /* 0x00080000df64783b */ /* 0x000fe20000000200 */
[-C--:B--2---:R-:W-:Y:S08]  /*2790*/  HMMA.16816.F32.BF16 R40, R12, R28.reuse, RZ ;  /* 0x0000001c0c28723c */ /* 0x084ff000000418ff */
[C---:B-1----:R-:W-:Y:S08]  /*27a0*/  HMMA.16816.F32.BF16 R44, R8.reuse, R28, RZ ;  /* 0x0000001c082c723c */ /* 0x042ff000000418ff */
[C---:B------:R-:W-:Y:S08]  /*27b0*/  HMMA.16816.F32.BF16 R56, R8.reuse, R30, RZ ;  /* 0x0000001e0838723c */ /* 0x040ff000000418ff */
[C---:B---3--:R-:W-:Y:S08]  /*27c0*/  HMMA.16816.F32.BF16 R52, R8.reuse, R16, RZ ;  /* 0x000000100834723c */ /* 0x048ff000000418ff */
[----:B------:R-:W-:Y:S08]  /*27d0*/  HMMA.16816.F32.BF16 R64, R8, R18, RZ ;  /* 0x000000120840723c */ /* 0x000ff000000418ff */
[C---:B------:R-:W-:Y:S01]  /*27e0*/  HMMA.16816.F32.BF16 R88, R12.reuse, R30, RZ ;  /* 0x0000001e0c58723c */ /* 0x040fe200000418ff */
[----:B------:R-:W-:Y:S07]  /*27f0*/  LDSM.16.M88.4 R28, [R225+0x8000] ;  /* 0x00800000e11c783b */ /* 0x000fee0000000200 */
[C---:B------:R-:W-:Y:S08]  /*2800*/  HMMA.16816.F32.BF16 R8, R12.reuse, R16, RZ ;  /* 0x000000100c08723c */ /* 0x040ff000000418ff */
[----:B------:R-:W-:Y:S01]  /*2810*/  HMMA.16816.F32.BF16 R60, R12, R18, RZ ;  /* 0x000000120c3c723c */ /* 0x000fe200000418ff */
[----:B------:R-:W1:Y:S04]  /*2820*/  LDSM.16.M88.4 R16, [R226] ;  /* 0x00000000e210783b */ /* 0x000e680000000200 */
[----:B------:R-:W2:Y:S03]  /*2830*/  LDSM.16.M88.4 R12, [R226+0x2000] ;  /* 0x00200000e20c783b */ /* 0x000ea60000000200 */
[-C--:B----4-:R-:W-:Y:S01]  /*2840*/  HMMA.16816.F32.BF16 R72, R24, R32.reuse, R40 ;  /* 0x000000201848723c */ /* 0x090fe20000041828 */
[----:B------:R-:W-:Y:S07]  /*2850*/  LDSM.16.M88.4 R40, [R224] ;  /* 0x00000000e028783b */ /* 0x000fee0000000200 */
[C---:B-----5:R-:W-:Y:S01]  /*2860*/  HMMA.16816.F32.BF16 R68, R20.reuse, R32, R44 ;  /* 0x000000201444723c */ /* 0x060fe2000004182c */
[----:B------:R-:W-:Y:S07]  /*2870*/  LDSM.16.M88.4 R44, [R225+0x8800] ;  /* 0x00880000e12c783b */ /* 0x000fee0000000200 */
[C---:B------:R-:W-:Y:S01]  /*2880*/  HMMA.16816.F32.BF16 R80, R20.reuse, R34, R56 ;  /* 0x000000221450723c */ /* 0x040fe20000041838 */
[----:B------:R-:W3:Y:S07]  /*2890*/  LDSM.16.M88.4 R56, [R223] ;  /* 0x00000000df38783b */ /* 0x000eee0000000200 */
[C---:B------:R-:W-:Y:S08]  /*28a0*/  HMMA.16816.F32.BF16 R84, R20.reuse, R36, R52 ;  /* 0x000000241454723c */ /* 0x040ff00000041834 */
[----:B------:R-:W-:Y:S08]  /*28b0*/  HMMA.16816.F32.BF16 R76, R20, R38, R64 ;  /* 0x00000026144c723c */ /* 0x000ff00000041840 */
[----:B-1----:R-:W-:Y:S08]  /*28c0*/  HMMA.16816.F32.BF16 R20, R16, R28, R72 ;  /* 0x0000001c1014723c */ /* 0x002ff00000041848 */
[C---:B------:R-:W-:Y:S01]  /*28d0*/  HMMA.16816.F32.BF16 R52, R24.reuse, R36, R8 ;  /* 0x000000241834723c */ /* 0x040fe20000041808 */
[----:B------:R-:W1:Y:S07]  /*28e0*/  LDSM.16.M88.4 R8, [R224+0x2000] ;  /* 0x00200000e008783b */ /* 0x000e6e0000000200 */
[C---:B------:R-:W-:Y:S08]  /*28f0*/  HMMA.16816.F32.BF16 R32, R24.reuse, R34, R88 ;  /* 0x000000221820723c */ /* 0x040ff00000041858 */
[----:B------:R-:W-:Y:S01]  /*2900*/  HMMA.16816.F32.BF16 R24, R24, R38, R60 ;  /* 0x000000261818723c */ /* 0x000fe2000004183c */
[----:B------:R-:W-:Y:S07]  /*2910*/  LDSM.16.M88.4 R36, [R218+0x4000] ;  /* 0x00400000da24783b */ /* 0x000fee0000000200 */
[----:B--2---:R-:W-:Y:S01]  /*2920*/  HMMA.16816.F32.BF16 R60, R12, R28, R68 ;  /* 0x0000001c0c3c723c */ /* 0x004fe20000041844 */
[----:B------:R-:W2:Y:S07]  /*2930*/  LDSM.16.M88.4 R68, [R216+0x9000] ;  /* 0x00900000d844783b */ /* 0x000eae0000000200 */
[----:B---3--:R-:W-:Y:S08]  /*2940*/  HMMA.16816.F32.BF16 R20, R40, R56, R20 ;  /* 0x000000382814723c */ /* 0x008ff00000041814 */
[C---:B------:R-:W-:Y:S08]  /*2950*/  HMMA.16816.F32.BF16 R64, R12.reuse, R44, R84 ;  /* 0x0000002c0c40723c */ /* 0x040ff00000041854 */
[C---:B------:R-:W-:Y:S08]  /*2960*/  HMMA.16816.F32.BF16 R72, R12.reuse, R30, R80 ;  /* 0x0000001e0c48723c */ /* 0x040ff00000041850 */
[----:B------:R-:W-:Y:S08]  /*2970*/  HMMA.16816.F32.BF16 R12, R12, R46, R76 ;  /* 0x0000002e0c0c723c */ /* 0x000ff0000004184c */
[C---:B------:R-:W-:Y:S01]  /*2980*/  HMMA.16816.F32.BF16 R76, R16.reuse, R30, R32 ;  /* 0x0000001e104c723c */ /* 0x040fe20000041820 */
[----:B------:R-:W3:Y:S04]  /*2990*/  LDSM.16.M88.4 R32, [R218+0x6000] ;  /* 0x00600000da20783b */ /* 0x000ee80000000200 */
[----:B------:R-:W-:Y:S03]  /*29a0*/  LDSM.16.M88.4 R28, [R220+0x4000] ;  /* 0x00400000dc1c783b */ /* 0x000fe60000000200 */
[C---:B------:R-:W-:Y:S01]  /*29b0*/  HMMA.16816.F32.BF16 R80, R16.reuse, R44, R52 ;  /* 0x0000002c1050723c */ /* 0x040fe20000041834 */
[----:B------:R-:W4:Y:S07]  /*29c0*/  LDSM.16.M88.4 R52, [R6+0x9000] ;  /* 0x009000000634783b */ /* 0x000f2e0000000200 */
[----:B------:R-:W-:Y:S01]  /*29d0*/  HMMA.16816.F32.BF16 R112, R16, R46, R24 ;  /* 0x0000002e1070723c */ /* 0x000fe20000041818 */
[----:B------:R-:W5:Y:S07]  /*29e0*/  LDSM.16.M88.4 R24, [R220+0x6000] ;  /* 0x00600000dc18783b */ /* 0x000f6e0000000200 */
[----:B-1----:R-:W-:Y:S01]  /*29f0*/  HMMA.16816.F32.BF16 R16, R8, R56, R60 ;  /* 0x000000380810723c */ /* 0x002fe2000004183c */
[----:B------:R-:W-:Y:S07]  /*2a00*/  LDSM.16.M88.4 R60, [R225+0x9000] ;  /* 0x00900000e13c783b */ /* 0x000fee0000000200 */
[----:B--2---:R-:W-:Y:S08]  /*2a10*/  HMMA.16816.F32.BF16 R20, R36, R68, R20 ;  /* 0x000000442414723c */ /* 0x004ff00000041814 */
[C---:B------:R-:W-:Y:S01]  /*2a20*/  HMMA.16816.F32.BF16 R116, R8.reuse, R102, R12 ;  /* 0x000000660874723c */ /* 0x040fe2000004180c */
[----:B------:R-:W1:Y:S07]  /*2a30*/  LDSM.16.M88.4 R12, [R226+0x4000] ;  /* 0x00400000e20c783b */ /* 0x000e6e0000000200 */
[----:B------:R-:W-:Y:S08]  /*2a40*/  HMMA.16816.F32.BF16 R84, R8, R58, R72 ;  /* 0x0000003a0854723c */ /* 0x000ff00000041848 */
[----:B---3--:R-:W-:Y:S08]  /*2a50*/  HMMA.16816.F32.BF16 R16, R32, R68, R16 ;  /* 0x000000442010723c */ /* 0x008ff00000041810 */
[----:B------:R-:W-:Y:S08]  /*2a60*/  HMMA.16816.F32.BF16 R56, R40, R58, R76 ;  /* 0x0000003a2838723c */ /* 0x000ff0000004184c */
[----:B----4-:R-:W-:Y:S01]  /*2a70*/  HMMA.16816.F32.BF16 R44, R28, R52, R20 ;  /* 0x000000341c2c723c */ /* 0x010fe20000041814 */
[----:B------:R-:W-:Y:S07]  /*2a80*/  LDSM.16.M88.4 R20, [R224+0x4000] ;  /* 0x00400000e014783b */ /* 0x000fee0000000200 */
[----:B------:R-:W-:Y:S01]  /*2a90*/  HMMA.16816.F32.BF16 R108, R8, R100, R64 ;  /* 0x00000064086c723c */ /* 0x000fe20000041840 */
[----:B------:R-:W-:Y:S04]  /*2aa0*/  LDSM.16.M88.4 R8, [R226+0x6000] ;  /* 0x00600000e208783b */ /* 0x000fe80000000200 */
[----:B------:R-:W2:Y:S03]  /*2ab0*/  LDSM.16.M88.4 R64, [R223+0x1000] ;  /* 0x00100000df40783b */ /* 0x000ea60000000200 */
[----:B-----5:R-:W-:Y:S01]  /*2ac0*/  HMMA.16816.F32.BF16 R72, R24, R52, R16 ;  /* 0x000000341848723c */ /* 0x020fe20000041810 */
[----:B------:R-:W-:Y:S07]  /*2ad0*/  LDSM.16.M88.4 R16, [R224+0x6000] ;  /* 0x00600000e010783b */ /* 0x000fee0000000200 */
[----:B------:R-:W-:Y:S08]  /*2ae0*/  HMMA.16816.F32.BF16 R76, R36, R70, R56 ;  /* 0x00000046244c723c */ /* 0x000ff00000041838 */
[----:B-1----:R-:W-:Y:S01]  /*2af0*/  HMMA.16816.F32.BF16 R56, R12, R60, R44 ;  /* 0x0000003c0c38723c */ /* 0x002fe2000004182c */
[----:B------:R-:W1:Y:S07]  /*2b00*/  LDSM.16.M88.4 R44, [R216+0x9800] ;  /* 0x00980000d82c783b */ /* 0x000e6e0000000200 */
[----:B------:R-:W-:Y:S08]  /*2b10*/  HMMA.16816.F32.BF16 R68, R32, R70, R84 ;  /* 0x000000462044723c */ /* 0x000ff00000041854 */
[----:B------:R-:W-:Y:S07]  /*2b20*/  HMMA.16816.F32.BF16 R92, R40, R100, R80 ;  /* 0x00000064285c723c */ /* 0x000fee0000041850 */
[----:B------:R-:W-:Y:S01]  /*2b30*/  IMAD R80, R48, 0x20, R49 ;  /* 0x0000002030507824 */ /* 0x000fe200078e0231 */
[----:B--2---:R-:W-:Y:S01]  /*2b40*/  HMMA.16816.F32.BF16 R84, R20, R64, R56 ;  /* 0x000000401454723c */ /* 0x004fe20000041838 */
[----:B------:R-:W2:Y:S02]  /*2b50*/  LDSM.16.M88.4 R56, [R6+0x9800] ;  /* 0x009800000638783b */ /* 0x000ea40000000200 */
[----:B------:R-:W-:Y:S01]  /*2b60*/  I2F R120, R80 ;  /* 0x0000005000787306 */ /* 0x000fe20000201400 */
[----:B------:R-:W-:-:S02]  /*2b70*/  IADD3 R81, R80, 0x1, RZ ;  /* 0x0000000150517810 */ /* 0x000fc40007ffe0ff */
[C---:B------:R-:W-:Y:S02]  /*2b80*/  IADD3 R82, R80.reuse, 0x8, RZ ;  /* 0x0000000850527810 */ /* 0x040fe40007ffe0ff */
[----:B------:R-:W-:Y:S01]  /*2b90*/  HMMA.16816.F32.BF16 R48, R8, R60, R72 ;  /* 0x0000003c0830723c */ /* 0x000fe20000041848 */
[C---:B------:R-:W-:Y:S02]  /*2ba0*/  IADD3 R83, R80.reuse, 0x9, RZ ;  /* 0x0000000950537810 */ /* 0x040fe40007ffe0ff */
[----:B------:R-:W-:Y:S01]  /*2bb0*/  I2F R99, R81 ;  /* 0x0000005100637306 */ /* 0x000fe20000201400 */
[C---:B------:R-:W-:Y:S02]  /*2bc0*/  IADD3 R97, R80.reuse, 0x10, RZ ;  /* 0x0000001050617810 */ /* 0x040fe40007ffe0ff */
[----:B------:R-:W-:Y:S02]  /*2bd0*/  IADD3 R98, R80, 0x11, RZ ;  /* 0x0000001150627810 */ /* 0x000fe40007ffe0ff */
[----:B------:R-:W-:Y:S03]  /*2be0*/  HMMA.16816.F32.BF16 R72, R28, R54, R76 ;  /* 0x000000361c48723c */ /* 0x000fe6000004184c */
[----:B------:R-:W-:Y:S05]  /*2bf0*/  I2F R100, R82 ;  /* 0x0000005200647306 */ /* 0x000fea0000201400 */
[----:B------:R-:W-:Y:S01]  /*2c00*/  HMMA.16816.F32.BF16 R40, R40, R102, R112 ;  /* 0x000000662828723c */ /* 0x000fe20000041870 */
[----:B------:R-:W-:-:S02]  /*2c10*/  FMUL.FTZ R2, R84, c[0x0][0x2ec] ;  /* 0x0000bb0054027a20 */ /* 0x000fc40000410000 */
[----:B------:R-:W-:Y:S05]  /*2c20*/  I2F R101, R83 ;  /* 0x0000005300657306 */ /* 0x000fea0000201400 */
[----:B------:R-:W-:Y:S03]  /*2c30*/  HMMA.16816.F32.BF16 R76, R24, R54, R68 ;  /* 0x00000036184c723c */ /* 0x000fe60000041844 */
[----:B------:R3:W-:Y:S05]  /*2c40*/  MUFU.TANH R121, R2 ;  /* 0x0000000200797308 */ /* 0x0007ea0000002400 */
[----:B-1----:R-:W-:Y:S03]  /*2c50*/  HMMA.16816.F32.BF16 R68, R36, R44, R92 ;  /* 0x0000002c2444723c */ /* 0x002fe6000004185c */
[----:B------:R-:W-:Y:S05]  /*2c60*/  I2F R105, R97 ;  /* 0x0000006100697306 */ /* 0x000fea0000201400 */
[----:B------:R-:W-:Y:S01]  /*2c70*/  HMMA.16816.F32.BF16 R52, R12, R62, R72 ;  /* 0x0000003e0c34723c */ /* 0x000fe20000041848 */
[----:B---3--:R-:W-:-:S02]  /*2c80*/  FMUL.FTZ R2, R85, c[0x0][0x2ec] ;  /* 0x0000bb0055027a20 */ /* 0x008fc40000410000 */
[----:B------:R-:W-:Y:S05]  /*2c90*/  I2F R106, R98 ;  /* 0x00000062006a7306 */ /* 0x000fea0000201400 */
[----:B------:R-:W-:Y:S03]  /*2ca0*/  HMMA.16816.F32.BF16 R72, R32, R44, R108 ;  /* 0x0000002c2048723c */ /* 0x000fe6000004186c */
[----:B------:R1:W-:Y:S05]  /*2cb0*/  MUFU.TANH R94, R2 ;  /* 0x00000002005e7308 */ /* 0x0003ea0000002400 */
[----:B------:R-:W-:Y:S01]  /*2cc0*/  HMMA.16816.F32.BF16 R88, R16, R64, R48 ;  /* 0x000000401058723c */ /* 0x000fe20000041830 */
[----:B------:R-:W3:Y:S06]  /*2cd0*/  LDSM.16.M88.4 R48, [R225+0x9800] ;  /* 0x00980000e130783b */ /* 0x000eec0000000200 */
[C---:B------:R-:W-:Y:S01]  /*2ce0*/  IADD3 R64, R80.reuse, 0x18, RZ ;  /* 0x0000001850407810 */ /* 0x040fe20007ffe0ff */
[----:B------:R-:W-:Y:S01]  /*2cf0*/  HMMA.16816.F32.BF16 R40, R36, R46, R40 ;  /* 0x0000002e2428723c */ /* 0x000fe20000041828 */
[----:B------:R-:W-:-:S02]  /*2d00*/  IADD3 R65, R80, 0x19, RZ ;  /* 0x0000001950417810 */ /* 0x000fc40007ffe0ff */
[----:B------:R-:W-:Y:S01]  /*2d10*/  I2F R107, R64 ;  /* 0x00000040006b7306 */ /* 0x000fe20000201400 */
[----:B-1----:R-:W-:-:S04]  /*2d20*/  FMUL.FTZ R2, R86, c[0x0][0x2ec] ;  /* 0x0000bb0056027a20 */ /* 0x002fc80000410000 */
[----:B------:R-:W-:Y:S03]  /*2d30*/  HMMA.16816.F32.BF16 R76, R8, R62, R76 ;  /* 0x0000003e084c723c */ /* 0x000fe6000004184c */
[----:B------:R1:W-:Y:S05]  /*2d40*/  MUFU.TANH R108, R2 ;  /* 0x00000002006c7308 */ /* 0x0003ea0000002400 */
[----:B--2---:R-:W-:Y:S03]  /*2d50*/  HMMA.16816.F32.BF16 R60, R28, R56, R68 ;  /* 0x000000381c3c723c */ /* 0x004fe60000041844 */
[----:B------:R-:W-:Y:S05]  /*2d60*/  I2F R92, R65 ;  /* 0x00000041005c7306 */ /* 0x000fea0000201400 */
[----:B------:R-:W-:Y:S01]  /*2d70*/  HMMA.16816.F32.BF16 R32, R32, R46, R116 ;  /* 0x0000002e2020723c */ /* 0x000fe20000041874 */
[----:B-1----:R-:W-:-:S04]  /*2d80*/  FMUL.FTZ R2, R87, c[0x0][0x2ec] ;  /* 0x0000bb0057027a20 */ /* 0x002fc80000410000 */
[----:B------:R1:W-:Y:S03]  /*2d90*/  MUFU.TANH R93, R2 ;  /* 0x00000002005d7308 */ /* 0x0003e60000002400 */
[----:B------:R-:W-:Y:S08]  /*2da0*/  HMMA.16816.F32.BF16 R68, R24, R56, R72 ;  /* 0x000000381844723c */ /* 0x000ff00000041848 */
[----:B------:R-:W-:Y:S01]  /*2db0*/  HMMA.16816.F32.BF16 R84, R20, R66, R52 ;  /* 0x000000421454723c */ /* 0x000fe20000041834 */
[----:B------:R-:W2:Y:S01]  /*2dc0*/  LDSM.16.M88.4 R52, [R223+0x1800] ;  /* 0x00180000df34783b */ /* 0x000ea20000000200 */
[----:B------:R-:W-:-:S04]  /*2dd0*/  DEPBAR.LE SB0, 0x0 ;  /* 0x000080000000791a */ /* 0x000fc80000000000 */
[----:B-1----:R-:W-:Y:S02]  /*2de0*/  FMUL.FTZ R2, R88, c[0x0][0x2ec] ;  /* 0x0000bb0058027a20 */ /* 0x002fe40000410000 */
[----:B------:R-:W-:Y:S02]  /*2df0*/  HMMA.16816.F32.BF16 R28, R28, R58, R40 ;  /* 0x0000003a1c1c723c */ /* 0x000fe40000041828 */
[----:B------:R1:W-:Y:S06]  /*2e00*/  MUFU.TANH R95, R2 ;  /* 0x00000002005f7308 */ /* 0x0003ec0000002400 */
[----:B------:R-:W-:Y:S08]  /*2e10*/  HMMA.16816.F32.BF16 R76, R16, R66, R76 ;  /* 0x00000042104c723c */ /* 0x000ff0000004184c */
[----:B---3--:R-:W-:Y:S01]  /*2e20*/  HMMA.16816.F32.BF16 R60, R12, R48, R60 ;  /* 0x000000300c3c723c */ /* 0x008fe2000004183c */
[----:B------:R-:W-:-:S02]  /*2e30*/  FMUL.FTZ R87, R87, c[0x0][0x2ec] ;  /* 0x0000bb0057577a20 */ /* 0x000fc40000410000 */
[----:B-1----:R-:W-:Y:S02]  /*2e40*/  FMUL.FTZ R2, R89, c[0x0][0x2ec] ;  /* 0x0000bb0059027a20 */ /* 0x002fe40000410000 */
[----:B------:R-:W-:Y:S02]  /*2e50*/  FMUL.FTZ R86, R86, c[0x0][0x2ec] ;  /* 0x0000bb0056567a20 */ /* 0x000fe40000410000 */
[----:B------:R1:W3:Y:S01]  /*2e60*/  MUFU.TANH R88, R2 ;  /* 0x0000000200587308 */ /* 0x0002e20000002400 */
[----:B------:R-:W-:Y:S07]  /*2e70*/  HMMA.16816.F32.BF16 R24, R24, R58, R32 ;  /* 0x0000003a1818723c */ /* 0x000fee0000041820 */
[----:B------:R-:W-:Y:S01]  /*2e80*/  MUFU.TANH R56, R86 ;  /* 0x0000005600387308 */ /* 0x000fe20000002400 */
[----:B------:R-:W-:Y:S01]  /*2e90*/  HMMA.16816.F32.BF16 R36, R8, R48, R68 ;  /* 0x000000300824723c */ /* 0x000fe20000041844 */
[----:B------:R-:W-:-:S02]  /*2ea0*/  FMUL.FTZ R76, R76, c[0x0][0x2ec] ;  /* 0x0000bb004c4c7a20 */ /* 0x000fc40000410000 */
[----:B------:R-:W-:Y:S02]  /*2eb0*/  FMUL.FTZ R78, R78, c[0x0][0x2ec] ;  /* 0x0000bb004e4e7a20 */ /* 0x000fe40000410000 */
[----:B------:R-:W-:Y:S02]  /*2ec0*/  FMUL.FTZ R77, R77, c[0x0][0x2ec] ;  /* 0x0000bb004d4d7a20 */ /* 0x000fe40000410000 */
[----:B-1----:R-:W-:Y:S01]  /*2ed0*/  FMUL.FTZ R2, R90, c[0x0][0x2ec] ;  /* 0x0000bb005a027a20 */ /* 0x002fe20000410000 */
[----:B------:R-:W-:Y:S01]  /*2ee0*/  HMMA.16816.F32.BF16 R28, R12, R50, R28 ;  /* 0x000000320c1c723c */ /* 0x000fe2000004181c */
[----:B------:R-:W-:Y:S07]  /*2ef0*/  MUFU.TANH R76, R76 ;  /* 0x0000004c004c7308 */ /* 0x000fee0000002400 */
[----:B--2---:R-:W-:Y:S01]  /*2f00*/  HMMA.16816.F32.BF16 R44, R20, R52, R60 ;  /* 0x00000034142c723c */ /* 0x004fe2000004183c */
[----:B------:R1:W-:Y:S07]  /*2f10*/  MUFU.TANH R72, R2 ;  /* 0x0000000200487308 */ /* 0x0003ee0000002400 */
[----:B------:R-:W-:Y:S01]  /*2f20*/  HMMA.16816.F32.BF16 R24, R8, R50, R24 ;  /* 0x000000320818723c */ /* 0x000fe20000041818 */
[----:B------:R-:W2:Y:S06]  /*2f30*/  MUFU.TANH R78, R78 ;  /* 0x0000004e004e7308 */ /* 0x000eac0000002400 */
[----:B------:R-:W-:Y:S01]  /*2f40*/  IMNMX R8, R104, R96, PT ;  /* 0x0000006068087217 */ /* 0x000fe20003800200 */
[----:B------:R-:W-:Y:S01]  /*2f50*/  HMMA.16816.F32.BF16 R36, R16, R52, R36 ;  /* 0x000000341024723c */ /* 0x000fe20000041824 */
[----:B-1----:R-:W-:Y:S01]  /*2f60*/  FMUL.FTZ R2, R91, c[0x0][0x2ec] ;  /* 0x0000bb005b027a20 */ /* 0x002fe20000410000 */
[----:B------:R-:W-:Y:S01]  /*2f70*/  MUFU.TANH R87, R87 ;  /* 0x0000005700577308 */ /* 0x000fe20000002400 */
[----:B------:R-:W-:-:S02]  /*2f80*/  ISETP.GE.AND P6, PT, R81, R8, PT ;  /* 0x000000085100720c */ /* 0x000fc40003fc6270 */
[-C--:B------:R-:W-:Y:S02]  /*2f90*/  IMNMX R10, R3, R96.reuse, PT ;  /* 0x00000060030a7217 */ /* 0x080fe40003800200 */
[----:B------:R-:W-:Y:S01]  /*2fa0*/  IMNMX R11, R5, R96, PT ;  /* 0x00000060050b7217 */ /* 0x000fe20003800200 */
[-C--:B------:R-:W-:Y:S01]  /*2fb0*/  HMMA.16816.F32.BF16 R20, R20, R54.reuse, R28 ;  /* 0x000000361414723c */ /* 0x080fe2000004181c */
[----:B------:R-:W-:Y:S01]  /*2fc0*/  ISETP.GE.AND P3, PT, R82, R8, PT ;  /* 0x000000085200720c */ /* 0x000fe20003f66270 */
[----:B------:R1:W4:Y:S01]  /*2fd0*/  MUFU.TANH R66, R2 ;  /* 0x0000000200427308 */ /* 0x0003220000002400 */
[----:B------:R-:W-:Y:S01]  /*2fe0*/  FMUL.FTZ R44, R44, c[0x0][0x2ec] ;  /* 0x0000bb002c2c7a20 */ /* 0x000fe20000410000 */
[----:B------:R-:W-:Y:S01]  /*2ff0*/  ISETP.GE.AND P2, PT, R81, R10, PT ;  /* 0x0000000a5100720c */ /* 0x000fe20003f46270 */
[----:B---3--:R-:W-:Y:S01]  /*3000*/  FFMA.FTZ R5, R99, R132, R88 ;  /* 0x0000008463057223 */ /* 0x008fe20000010058 */
[----:B------:R-:W-:Y:S01]  /*3010*/  ISETP.GE.AND P1, PT, R82, R10, PT ;  /* 0x0000000a5200720c */ /* 0x000fe20003f26270 */
[----:B------:R-:W-:Y:S01]  /*3020*/  FMUL.FTZ R46, R46, c[0x0][0x2ec] ;  /* 0x0000bb002e2e7a20 */ /* 0x000fe20000410000 */
[----:B------:R-:W-:Y:S01]  /*3030*/  HMMA.16816.F32.BF16 R16, R16, R54, R24 ;  /* 0x000000361010723c */ /* 0x000fe20000041818 */
[----:B------:R-:W-:Y:S01]  /*3040*/  FMUL.FTZ R6, R47, c[0x0][0x2ec] ;  /* 0x0000bb002f067a20 */ /* 0x000fe20000410000 */
[----:B------:R-:W-:Y:S01]  /*3050*/  MUFU.TANH R77, R77 ;  /* 0x0000004d004d7308 */ /* 0x000fe20000002400 */
[----:B------:R-:W-:Y:S01]  /*3060*/  FSEL R28, R5, -INF , !P2 ;  /* 0xff800000051c7808 */ /* 0x000fe20005000000 */
[----:B--2---:R-:W-:Y:S01]  /*3070*/  FFMA.FTZ R5, R100, R132, R78 ;  /* 0x0000008464057223 */ /* 0x004fe2000001004e */
[----:B------:R-:W-:Y:S01]  /*3080*/  ISETP.GE.AND P0, PT, R81, R11, PT ;  /* 0x0000000b5100720c */ /* 0x000fe20003f06270 */
[----:B------:R-:W-:-:S02]  /*3090*/  FMUL.FTZ R45, R45, c[0x0][0x2ec] ;  /* 0x0000bb002d2d7a20 */ /* 0x000fc40000410000 */
[----:B------:R-:W-:Y:S02]  /*30a0*/  FMUL.FTZ R3, R37, c[0x0][0x2ec] ;  /* 0x0000bb0025037a20 */ /* 0x000fe40000410000 */
[----:B-1----:R-:W-:Y:S01]  /*30b0*/  FMUL.FTZ R2, R84, c[0x0][0x2ec] ;  /* 0x0000bb0054027a20 */ /* 0x002fe20000410000 */
[----:B------:R1:W-:Y:S01]  /*30c0*/  MUFU.TANH R15, R6 ;  /* 0x00000006000f7308 */ /* 0x0003e20000002400 */
[----:B------:R-:W-:Y:S02]  /*30d0*/  FMUL.FTZ R36, R36, c[0x0][0x2ec] ;  /* 0x0000bb0024247a20 */ /* 0x000fe40000410000 */
[----:B------:R-:W-:Y:S02]  /*30e0*/  FMUL.FTZ R39, R39, c[0x0][0x2ec] ;  /* 0x0000bb0027277a20 */ /* 0x000fe40000410000 */
[----:B------:R-:W-:Y:S02]  /*30f0*/  FMUL.FTZ R21, R21, c[0x0][0x2ec] ;  /* 0x0000bb0015157a20 */ /* 0x000fe40000410000 */
[----:B------:R-:W-:Y:S01]  /*3100*/  FMUL.FTZ R20, R20, c[0x0][0x2ec] ;  /* 0x0000bb0014147a20 */ /* 0x000fe20000410000 */
[----:B------:R2:W3:Y:S05]  /*3110*/  MUFU.TANH R57, R2 ;  /* 0x0000000200397308 */ /* 0x0004ea0000002400 */
[----:B------:R-:W-:-:S02]  /*3120*/  FMUL.FTZ R18, R18, c[0x0][0x2ec] ;  /* 0x0000bb0012127a20 */ /* 0x000fc40000410000 */
[----:B------:R-:W-:Y:S01]  /*3130*/  FMUL.FTZ R16, R16, c[0x0][0x2ec] ;  /* 0x0000bb0010107a20 */ /* 0x000fe20000410000 */
[----:B------:R-:W-:Y:S01]  /*3140*/  MUFU.TANH R44, R44 ;  /* 0x0000002c002c7308 */ /* 0x000fe20000002400 */
[----:B-1----:R-:W-:Y:S02]  /*3150*/  FMUL.FTZ R6, R38, c[0x0][0x2ec] ;  /* 0x0000bb0026067a20 */ /* 0x002fe40000410000 */
[----:B------:R-:W-:Y:S02]  /*3160*/  FMUL.FTZ R17, R17, c[0x0][0x2ec] ;  /* 0x0000bb0011117a20 */ /* 0x000fe40000410000 */
[----:B------:R-:W-:Y:S02]  /*3170*/  FMUL.FTZ R19, R19, c[0x0][0x2ec] ;  /* 0x0000bb0013137a20 */ /* 0x000fe40000410000 */
[----:B--2---:R-:W-:Y:S01]  /*3180*/  FMUL.FTZ R2, R85, c[0x0][0x2ec] ;  /* 0x0000bb0055027a20 */ /* 0x004fe20000410000 */
[----:B------:R-:W-:Y:S08]  /*3190*/  MUFU.TANH R46, R46 ;  /* 0x0000002e002e7308 */ /* 0x000ff00000002400 */
[----:B------:R1:W-:Y:S08]  /*31a0*/  MUFU.TANH R67, R2 ;  /* 0x0000000200437308 */ /* 0x0003f00000002400 */
[----:B------:R4:W-:Y:S01]  /*31b0*/  MUFU.TANH R12, R3 ;  /* 0x00000003000c7308 */ /* 0x0009e20000002400 */
[----:B-1----:R-:W-:-:S07]  /*31c0*/  FMUL.FTZ R2, R79, c[0x0][0x2ec] ;  /* 0x0000bb004f027a20 */ /* 0x002fce0000410000 */
[----:B------:R-:W-:Y:S01]  /*31d0*/  MUFU.TANH R6, R6 ;  /* 0x0000000600067308 */ /* 0x000fe20000002400 */
[----:B----4-:R-:W-:-:S07]  /*31e0*/  FFMA.FTZ R3, R99, R132, R66 ;  /* 0x0000008463037223 */ /* 0x010fce0000010042 */
[----:B------:R1:W-:Y:S01]  /*31f0*/  MUFU.TANH R32, R2 ;  /* 0x0000000200207308 */ /* 0x0003e20000002400 */
[----:B------:R-:W-:Y:S01]  /*3200*/  FSEL R31, R3, -INF , !P0 ;  /* 0xff800000031f7808 */ /* 0x000fe20004000000 */
[----:B------:R-:W-:Y:S01]  /*3210*/  FFMA.FTZ R3, R100, R132, R56 ;  /* 0x0000008464037223 */ /* 0x000fe20000010038 */
[----:B------:R-:W-:-:S05]  /*3220*/  ISETP.GE.AND P0, PT, R83, R10, PT ;  /* 0x0000000a5300720c */ /* 0x000fca0003f06270 */
[----:B------:R-:W-:Y:S01]  /*3230*/  MUFU.TANH R45, R45 ;  /* 0x0000002d002d7308 */ /* 0x000fe20000002400 */
[----:B-1----:R-:W-:-:S07]  /*3240*/  IADD3 R2, R104, 0x8, RZ ;  /* 0x0000000868027810 */ /* 0x002fce0007ffe0ff */
[----:B------:R-:W1:Y:S01]  /*3250*/  MUFU.TANH R14, R21 ;  /* 0x00000015000e7308 */ /* 0x000e620000002400 */
[----:B------:R-:W-:Y:S01]  /*3260*/  IMNMX R9, R2, R96, PT ;  /* 0x0000006002097217 */ /* 0x000fe20003800200 */
[----:B------:R-:W-:-:S03]  /*3270*/  FFMA.FTZ R2, R99, R132, R94 ;  /* 0x0000008463027223 */ /* 0x000fc6000001005e */
[----:B------:R-:W-:-:S03]  /*3280*/  ISETP.GE.AND P5, PT, R81, R9, PT ;  /* 0x000000095100720c */ /* 0x000fc60003fa6270 */
[----:B------:R-:W2:Y:S01]  /*3290*/  MUFU.TANH R36, R36 ;  /* 0x0000002400247308 */ /* 0x000ea20000002400 */
[----:B------:R-:W-:Y:S01]  /*32a0*/  FSEL R69, R2, -INF , !P6 ;  /* 0xff80000002457808 */ /* 0x000fe20007000000 */
[-C--:B------:R-:W-:Y:S01]  /*32b0*/  FFMA.FTZ R2, R99, R132.reuse, R93 ;  /* 0x0000008463027223 */ /* 0x080fe2000001005d */
[----:B------:R-:W-:Y:S02]  /*32c0*/  ISETP.GE.AND P6, PT, R82, R11, PT ;  /* 0x0000000b5200720c */ /* 0x000fe40003fc6270 */
[CC--:B------:R-:W-:Y:S02]  /*32d0*/  ISETP.GE.AND P2, PT, R83.reuse, R9.reuse, PT ;  /* 0x000000095300720c */ /* 0x0c0fe40003f46270 */
[----:B------:R-:W-:Y:S01]  /*32e0*/  FSEL R86, R2, -INF , !P5 ;  /* 0xff80000002567808 */ /* 0x000fe20006800000 */
[----:B---3--:R-:W-:Y:S01]  /*32f0*/  FFMA.FTZ R2, R100, R132, R57 ;  /* 0x0000008464027223 */ /* 0x008fe20000010039 */
[----:B------:R-:W-:Y:S01]  /*3300*/  ISETP.GE.AND P5, PT, R83, R8, PT ;  /* 0x000000085300720c */ /* 0x000fe20003fa6270 */
[----:B------:R-:W3:Y:S01]  /*3310*/  MUFU.TANH R20, R20 ;  /* 0x0000001400147308 */ /* 0x000ee20000002400 */
[----:B------:R-:W-:Y:S01]  /*3320*/  FSEL R26, R5, -INF , !P6 ;  /* 0xff800000051a7808 */ /* 0x000fe20007000000 */
[-C--:B------:R-:W-:Y:S01]  /*3330*/  FFMA.FTZ R5, R101, R132.reuse, R87 ;  /* 0x0000008465057223 */ /* 0x080fe20000010057 */
[----:B------:R-:W-:Y:S01]  /*3340*/  FSEL R84, R2, -INF , !P3 ;  /* 0xff80000002547808 */ /* 0x000fe20005800000 */
[-C--:B------:R-:W-:Y:S01]  /*3350*/  FFMA.FTZ R2, R100, R132.reuse, R76 ;  /* 0x0000008464027223 */ /* 0x080fe2000001004c */
[-C--:B------:R-:W-:Y:S01]  /*3360*/  ISETP.GE.AND P4, PT, R82, R9.reuse, PT ;  /* 0x000000095200720c */ /* 0x080fe20003f86270 */
[-C--:B-1----:R-:W-:Y:S01]  /*3370*/  FFMA.FTZ R14, R92, R132.reuse, R14 ;  /* 0x000000845c0e7223 */ /* 0x082fe2000001000e */
[----:B------:R-:W-:Y:S01]  /*3380*/  FSEL R71, R5, -INF , !P2 ;  /* 0xff80000005477808 */ /* 0x000fe20005000000 */
[----:B------:R-:W-:Y:S01]  /*3390*/  FMUL.FTZ R5, R22, c[0x0][0x2ec] ;  /* 0x0000bb0016057a20 */ /* 0x000fe20000410000 */
[----:B------:R-:W-:Y:S01]  /*33a0*/  FSEL R24, R2, -INF , !P1 ;  /* 0xff80000002187808 */ /* 0x000fe20004800000 */
[----:B------:R-:W-:Y:S01]  /*33b0*/  FFMA.FTZ R2, R101, R132, R67 ;  /* 0x0000008465027223 */ /* 0x000fe20000010043 */
[----:B------:R-:W-:Y:S01]  /*33c0*/  FSEL R85, R3, -INF , !P4 ;  /* 0xff80000003557808 */ /* 0x000fe20006000000 */
[----:B------:R1:W4:Y:S01]  /*33d0*/  MUFU.TANH R13, R5 ;  /* 0x00000005000d7308 */ /* 0x0003220000002400 */
[----:B------:R-:W-:Y:S01]  /*33e0*/  ISETP.GE.AND P4, PT, R97, R8, PT ;  /* 0x000000086100720c */ /* 0x000fe20003f86270 */
[CC--:B------:R-:W-:Y:S01]  /*33f0*/  FFMA.FTZ R3, R101.reuse, R132.reuse, R32 ;  /* 0x0000008465037223 */ /* 0x0c0fe20000010020 */
[----:B------:R-:W-:Y:S01]  /*3400*/  FSEL R68, R2, -INF , !P5 ;  /* 0xff80000002447808 */ /* 0x000fe20006800000 */
[----:B------:R-:W-:Y:S01]  /*3410*/  FFMA.FTZ R2, R101, R132, R77 ;  /* 0x0000008465027223 */ /* 0x000fe2000001004d */
[----:B------:R-:W-:-:S02]  /*3420*/  ISETP.GE.AND P1, PT, R97, R9, PT ;  /* 0x000000096100720c */ /* 0x000fc40003f26270 */
[-C--:B------:R-:W-:Y:S01]  /*3430*/  ISETP.GE.AND P5, PT, R97, R11.reuse, PT ;  /* 0x0000000b6100720c */ /* 0x080fe20003fa6270 */
[----:B------:R-:W5:Y:S01]  /*3440*/  MUFU.TANH R39, R39 ;  /* 0x0000002700277308 */ /* 0x000f620000002400 */
[----:B------:R-:W-:Y:S01]  /*3450*/  FSEL R21, R2, -INF , !P0 ;  /* 0xff80000002157808 */ /* 0x000fe20004000000 */
[----:B------:R-:W-:Y:S01]  /*3460*/  FFMA.FTZ R2, R105, R132, R44 ;  /* 0x0000008469027223 */ /* 0x000fe2000001002c */
[----:B------:R-:W-:Y:S02]  /*3470*/  ISETP.GE.AND P2, PT, R98, R8, PT ;  /* 0x000000086200720c */ /* 0x000fe40003f46270 */
[----:B------:R-:W-:Y:S02]  /*3480*/  ISETP.GE.AND P3, PT, R83, R11, PT ;  /* 0x0000000b5300720c */ /* 0x000fe40003f66270 */
[----:B------:R-:W-:Y:S01]  /*3490*/  FSEL R103, R2, -INF , !P4 ;  /* 0xff80000002677808 */ /* 0x000fe20006000000 */
[CC--:B-1----:R-:W-:Y:S01]  /*34a0*/  FFMA.FTZ R5, R105.reuse, R132.reuse, R46 ;  /* 0x0000008469057223 */ /* 0x0c2fe2000001002e */
[----:B------:R-:W1:Y:S01]  /*34b0*/  MUFU.TANH R18, R18 ;  /* 0x0000001200127308 */ /* 0x000e620000002400 */
[-C--:B------:R-:W-:Y:S01]  /*34c0*/  FFMA.FTZ R2, R105, R132.reuse, R6 ;  /* 0x0000008469027223 */ /* 0x080fe20000010006 */
[-C--:B------:R-:W-:Y:S01]  /*34d0*/  ISETP.GE.AND P0, PT, R98, R9.reuse, PT ;  /* 0x000000096200720c */ /* 0x080fe20003f06270 */
[----:B------:R-:W-:Y:S01]  /*34e0*/  FMUL.FTZ R6, R23, c[0x0][0x2ec] ;  /* 0x0000bb0017067a20 */ /* 0x000fe20000410000 */
[----:B------:R-:W-:Y:S01]  /*34f0*/  FSEL R117, R5, -INF , !P1 ;  /* 0xff80000005757808 */ /* 0x000fe20004800000 */
[-C--:B------:R-:W-:Y:S01]  /*3500*/  FFMA.FTZ R5, R106, R132.reuse, R45 ;  /* 0x000000846a057223 */ /* 0x080fe2000001002d */
[----:B------:R-:W-:Y:S01]  /*3510*/  FSEL R34, R2, -INF , !P5 ;  /* 0xff80000002227808 */ /* 0x000fe20006800000 */
[CC--:B------:R-:W-:Y:S01]  /*3520*/  FFMA.FTZ R2, R106.reuse, R132.reuse, R15 ;  /* 0x000000846a027223 */ /* 0x0c0fe2000001000f */
[----:B------:R-:W-:Y:S01]  /*3530*/  FSEL R22, R3, -INF , !P3 ;  /* 0xff80000003167808 */ /* 0x000fe20005800000 */
[----:B------:R-:W1:Y:S01]  /*3540*/  MUFU.TANH R16, R16 ;  /* 0x0000001000107308 */ /* 0x000e620000002400 */
[----:B------:R-:W-:Y:S01]  /*3550*/  FSEL R101, R5, -INF , !P2 ;  /* 0xff80000005657808 */ /* 0x000fe20005000000 */
[----:B------:R-:W-:Y:S01]  /*3560*/  FFMA.FTZ R5, R106, R132, R12 ;  /* 0x000000846a057223 */ /* 0x000fe2000001000c */
[----:B------:R-:W-:Y:S01]  /*3570*/  ISETP.GE.AND P3, PT, R98, R10, PT ;  /* 0x0000000a6200720c */ /* 0x000fe20003f66270 */
[-C--:B--2---:R-:W-:Y:S01]  /*3580*/  FFMA.FTZ R3, R105, R132.reuse, R36 ;  /* 0x0000008469037223 */ /* 0x084fe20000010024 */
[----:B------:R-:W-:Y:S01]  /*3590*/  FSEL R116, R2, -INF , !P0 ;  /* 0xff80000002747808 */ /* 0x000fe20004000000 */
[-C--:B---3--:R-:W-:Y:S01]  /*35a0*/  FFMA.FTZ R2, R107, R132.reuse, R20 ;  /* 0x000000846b027223 */ /* 0x088fe20000010014 */
[----:B------:R-:W-:Y:S01]  /*35b0*/  FSEL R27, R5, -INF , !P3 ;  /* 0xff800000051b7808 */ /* 0x000fe20005800000 */
[----:B----4-:R-:W-:Y:S01]  /*35c0*/  FFMA.FTZ R5, R107, R132, R13 ;  /* 0x000000846b057223 */ /* 0x010fe2000001000d */
[----:B------:R-:W-:Y:S01]  /*35d0*/  ISETP.GE.AND P6, PT, R97, R10, PT ;  /* 0x0000000a6100720c */ /* 0x000fe20003fc6270 */
[----:B------:R2:W3:Y:S01]  /*35e0*/  MUFU.TANH R12, R6 ;  /* 0x00000006000c7308 */ /* 0x0004e20000002400 */
[----:B------:R-:W-:Y:S01]  /*35f0*/  ISETP.GE.AND P1, PT, R64, R8, PT ;  /* 0x000000084000720c */ /* 0x000fe20003f26270 */
[----:B------:R-:W-:Y:S01]  /*3600*/  FFMA.FTZ R13, R120, R132, R108 ;  /* 0x00000084780d7223 */ /* 0x000fe2000001006c */
[----:B------:R-:W-:-:S02]  /*3610*/  ISETP.GE.AND P3, PT, R80, R9, PT ;  /* 0x000000095000720c */ /* 0x000fc40003f66270 */
[----:B------:R-:W-:Y:S01]  /*3620*/  FSEL R30, R3, -INF , !P6 ;  /* 0xff800000031e7808 */ /* 0x000fe20007000000 */
[-C--:B-----5:R-:W-:Y:S01]  /*3630*/  FFMA.FTZ R3, R106, R132.reuse, R39 ;  /* 0x000000846a037223 */ /* 0x0a0fe20000010027 */
[----:B------:R-:W-:Y:S01]  /*3640*/  FSEL R87, R2, -INF , !P1 ;  /* 0xff80000002577808 */ /* 0x000fe20004800000 */
[----:B------:R-:W4:Y:S01]  /*3650*/  MUFU.TANH R17, R17 ;  /* 0x0000001100117308 */ /* 0x000f220000002400 */
[-C--:B-1----:R-:W-:Y:S01]  /*3660*/  FFMA.FTZ R2, R107, R132.reuse, R18 ;  /* 0x000000846b027223 */ /* 0x082fe20000010012 */
[-C--:B------:R-:W-:Y:S02]  /*3670*/  ISETP.GE.AND P4, PT, R98, R11.reuse, PT ;  /* 0x0000000b6200720c */ /* 0x080fe40003f86270 */
[----:B------:R-:W-:Y:S02]  /*3680*/  ISETP.GE.AND P2, PT, R64, R11, PT ;  /* 0x0000000b4000720c */ /* 0x000fe40003f46270 */
[----:B------:R-:W-:Y:S02]  /*3690*/  FSEL R35, R13, -INF , !P3 ;  /* 0xff8000000d237808 */ /* 0x000fe40005800000 */
[----:B------:R-:W1:Y:S01]  /*36a0*/  MUFU.TANH R19, R19 ;  /* 0x0000001300137308 */ /* 0x000e620000002400 */
[----:B------:R-:W-:Y:S01]  /*36b0*/  ISETP.GE.AND P3, PT, R244, 0x2, PT ;  /* 0x00000002f400780c */ /* 0x000fe20003f66270 */
[-C--:B--2---:R-:W-:Y:S01]  /*36c0*/  FFMA.FTZ R6, R120, R132.reuse, R95 ;  /* 0x0000008478067223 */ /* 0x084fe2000001005f */
[----:B------:R-:W-:Y:S01]  /*36d0*/  FSEL R32, R3, -INF , !P4 ;  /* 0xff80000003207808 */ /* 0x000fe20006000000 */
[-C--:B------:R-:W-:Y:S01]  /*36e0*/  FFMA.FTZ R3, R107, R132.reuse, R16 ;  /* 0x000000846b037223 */ /* 0x080fe20000010010 */
[----:B------:R-:W-:Y:S01]  /*36f0*/  FSEL R29, R2, -INF , !P2 ;  /* 0xff800000021d7808 */ /* 0x000fe20005000000 */
[-C--:B------:R-:W-:Y:S01]  /*3700*/  FFMA.FTZ R2, R120, R132.reuse, R121 ;  /* 0x0000008478027223 */ /* 0x080fe20000010079 */
[----:B------:R-:W-:Y:S01]  /*3710*/  BAR.SYNC.DEFER_BLOCKING 0x0 ;  /* 0x0000000000007b1d */ /* 0x000fe20000010000 */
[----:B------:R-:W-:Y:S01]  /*3720*/  ISETP.GE.AND P6, PT, R64, R9, PT ;  /* 0x000000094000720c */ /* 0x000fe20003fc6270 */
[----:B---3--:R-:W-:Y:S01]  /*3730*/  FFMA.FTZ R12, R92, R132, R12 ;  /* 0x000000845c0c7223 */ /* 0x008fe2000001000c */
[----:B------:R-:W-:-:S02]  /*3740*/  ISETP.GE.AND P5, PT, R64, R10, PT ;  /* 0x0000000a4000720c */ /* 0x000fc40003fa6270 */
[----:B------:R-:W-:Y:S02]  /*3750*/  ISETP.GE.AND P0, PT, R80, R8, PT ;  /* 0x000000085000720c */ /* 0x000fe40003f06270 */
[----:B------:R-:W-:Y:S01]  /*3760*/  FSEL R102, R5, -INF , !P6 ;  /* 0xff80000005667808 */ /* 0x000fe20007000000 */
[-C--:B----4-:R-:W-:Y:S01]  /*3770*/  FFMA.FTZ R5, R92, R132.reuse, R17 ;  /* 0x000000845c057223 */ /* 0x090fe20000010011 */
[----:B------:R-:W-:Y:S01]  /*3780*/  FSEL R25, R3, -INF , !P5 ;  /* 0xff80000003197808 */ /* 0x000fe20006800000 */
[-C--:B------:R-:W-:Y:S01]  /*3790*/  FFMA.FTZ R3, R120, R132.reuse, R72 ;  /* 0x0000008478037223 */ /* 0x080fe20000010048 */
[----:B------:R-:W-:Y:S01]  /*37a0*/  FSEL R33, R2, -INF , !P0 ;  /* 0xff80000002217808 */ /* 0x000fe20004000000 */
[----:B-1----:R-:W-:Y:S01]  /*37b0*/  FFMA.FTZ R2, R92, R132, R19 ;  /* 0x000000845c027223 */ /* 0x002fe20000010013 */
        /* <DEDUP_REMOVED lines=25> */
[C---:B------:R-:W-:Y:S01]  /*3950*/  @!P1 LEA R12, P0, R2.reuse, c[0x0][0x168], 0x1 ;  /* 0x00005a00020c9a11 */ /* 0x040fe200078008ff */
        /* <DEDUP_REMOVED lines=27> */
.L_x_1340:
[----:B------:R-:W-:Y:S05]  /*3b10*/  BSYNC B0 ;  /* 0x0000000000007941 */ /* 0x000fea0003800000 */
.L_x_1339:
[----:B------:R-:W0:Y:S02]  /*3b20*/  LDGDEPBAR ;  /* 0x00000000000079af */ /* 0x000e240000000000 */
.L_x_1338:
        /* <DEDUP_REMOVED lines=17> */
[----:B------:R-:W3:Y:S01]  /*3c40*/  SHFL.BFLY PT, R137, R3, 0x2, 0x1f ;  /* 0x0c401f0003897f89 */ /* 0x000ee200000e0000 */
[----:B------:R-:W-:-:S02]  /*3c50*/  LEA R222, R0, R217, 0x1 ;  /* 0x000000d900de7211 */ /* 0x000fc400078e08ff */
[----:B------:R-:W-:Y:S01]  /*3c60*/  LEA R221, R0, R219, 0x1 ;  /* 0x000000db00dd7211 */ /* 0x000fe200078e08ff */
[----:B------:R-:W-:Y:S04]  /*3c70*/  LDSM.16.MT88.4 R36, [R217+0xa000] ;  /* 0x00a00000d924783b */ /* 0x000fe80000004200 */
[----:B------:R-:W-:Y:S04]  /*3c80*/  LDSM.16.MT88.4 R48, [R222+0xa000] ;  /* 0x00a00000de30783b */ /* 0x000fe80000004200 */
[----:B------:R-:W-:Y:S04]  /*3c90*/  LDSM.16.MT88.4 R52, [R221+0xa000] ;  /* 0x00a00000dd34783b */ /* 0x000fe80000004200 */
[----:B------:R-:W-:Y:S01]  /*3ca0*/  LDSM.16.MT88.4 R64, [R217+0xb000] ;  /* 0x00b00000d940783b */ /* 0x000fe20000004200 */
[----:B--2---:R-:W-:-:S03]  /*3cb0*/  FMNMX.FTZ R2, R5, R2, !PT ;  /* 0x0000000205027209 */ /* 0x004fc60007810000 */
[----:B------:R-:W-:Y:S01]  /*3cc0*/  LDSM.16.MT88.4 R80, [R219+0xb000] ;  /* 0x00b00000db50783b */ /* 0x000fe20000004200 */
[----:B---3--:R-:W-:-:S03]  /*3cd0*/  FMNMX.FTZ R137, R137, R3, !PT ;  /* 0x0000000389897209 */ /* 0x008fc60007810000 */
[----:B------:R-:W2:Y:S04]  /*3ce0*/  SHFL.BFLY PT, R134, R2, 0x1, 0x1f ;  /* 0x0c201f0002867f89 */ /* 0x000ea800000e0000 */
[----:B------:R-:W3:Y:S04]  /*3cf0*/  SHFL.BFLY PT, R5, R137, 0x1, 0x1f ;  /* 0x0c201f0089057f89 */ /* 0x000ee800000e0000 */
[----:B------:R-:W-:Y:S04]  /*3d00*/  LDSM.16.MT88.4 R96, [R222+0xb000] ;  /* 0x00b00000de60783b */ /* 0x000fe80000004200 */
[----:B------:R-:W-:Y:S04]  /*3d10*/  LDSM.16.MT88.4 R112, [R221+0xb000] ;  /* 0x00b00000dd70783b */ /* 0x000fe80000004200 */
[----:B------:R-:W-:Y:S04]  /*3d20*/  LDSM.16.MT88.4 R156, [R217+0xa800] ;  /* 0x00a80000d99c783b */ /* 0x000fe80000004200 */
[----:B------:R-:W-:Y:S01]  /*3d30*/  LDSM.16.MT88.4 R172, [R219+0xa800] ;  /* 0x00a80000dbac783b */ /* 0x000fe20000004200 */
[----:B--2---:R-:W-:-:S03]  /*3d40*/  FMNMX.FTZ R134, R2, R134, !PT ;  /* 0x0000008602867209 */ /* 0x004fc60007810000 */
[----:B------:R-:W-:Y:S01]  /*3d50*/  LDSM.16.MT88.4 R140, [R217+0xb800] ;  /* 0x00b80000d98c783b */ /* 0x000fe20000004200 */
[C---:B------:R-:W-:Y:S01]  /*3d60*/  FSETP.NEU.FTZ.AND P0, PT, R134.reuse, -INF , PT ;  /* 0xff8000008600780b */ /* 0x040fe20003f1d000 */
[----:B------:R-:W-:Y:S01]  /*3d70*/  FMUL.FTZ R3, R134, c[0x0][0x23c] ;  /* 0x00008f0086037a20 */ /* 0x000fe20000410000 */
[----:B---3--:R-:W-:Y:S01]  /*3d80*/  FMNMX.FTZ R137, R137, R5, !PT ;  /* 0x0000000589897209 */ /* 0x008fe20007810000 */
[----:B------:R-:W-:Y:S03]  /*3d90*/  LDSM.16.MT88.4 R180, [R222+0xb800] ;  /* 0x00b80000deb4783b */ /* 0x000fe60000004200 */
[----:B------:R-:W-:Y:S01]  /*3da0*/  FSEL R3, R3, RZ, P0 ;  /* 0x000000ff03037208 */ /* 0x000fe20000000000 */
[C---:B------:R-:W-:Y:S01]  /*3db0*/  FMUL.FTZ R6, R137.reuse, c[0x0][0x23c] ;  /* 0x00008f0089067a20 */ /* 0x040fe20000410000 */
[----:B------:R-:W-:Y:S01]  /*3dc0*/  FSETP.NEU.FTZ.AND P0, PT, R137, -INF , PT ;  /* 0xff8000008900780b */ /* 0x000fe20003f1d000 */
[----:B------:R-:W-:Y:S02]  /*3dd0*/  LDSM.16.MT88.4 R176, [R221+0xb800] ;  /* 0x00b80000ddb0783b */ /* 0x000fe40000004200 */
[----:B------:R-:W-:-:S02]  /*3de0*/  FFMA.FTZ R2, R18, c[0x0][0x23c], -R3 ;  /* 0x00008f0012027a23 */ /* 0x000fc40000010803 */
[--C-:B-1----:R-:W-:Y:S02]  /*3df0*/  FFMA.FTZ R12, R30, c[0x0][0x23c], -R3.reuse ;  /* 0x00008f001e0c7a23 */ /* 0x102fe40000010803 */
[----:B------:R1:W-:Y:S01]  /*3e00*/  MUFU.EX2 R241, R2 ;  /* 0x0000000200f17308 */ /* 0x0003e20000000800 */
[--C-:B------:R-:W-:Y:S02]  /*3e10*/  FFMA.FTZ R13, R27, c[0x0][0x23c], -R3.reuse ;  /* 0x00008f001b0d7a23 */ /* 0x100fe40000010803 */
[----:B------:R-:W-:-:S05]  /*3e20*/  FFMA.FTZ R5, R21, c[0x0][0x23c], -R3 ;  /* 0x00008f0015057a23 */ /* 0x000fca0000010803 */
[----:B------:R-:W-:Y:S01]  /*3e30*/  MUFU.EX2 R234, R12 ;  /* 0x0000000c00ea7308 */ /* 0x000fe20000000800 */
[----:B-1----:R-:W-:-:S07]  /*3e40*/  FFMA.FTZ R2, R28, c[0x0][0x23c], -R3 ;  /* 0x00008f001c027a23 */ /* 0x002fce0000010803 */
        /* <DEDUP_REMOVED lines=16> */
[--C-:B------:R-:W-:Y:S02]  /*3f50*/  FFMA.FTZ R4, R19, c[0x0][0x23c], -R2.reuse ;  /* 0x00008f0013047a23 */ /* 0x100fe40000010802 */
[----:B------:R-:W2:Y:S05]  /*3f60*/  LDSM.16.MT88.4 R16, [R219+0xa000] ;  /* 0x00a00000db10783b */ /* 0x000eaa0000004200 */
[----:B------:R-:W-:Y:S01]  /*3f70*/  MUFU.EX2 R215, R13 ;  /* 0x0000000d00d77308 */ /* 0x000fe20000000800 */
[----:B-1----:R-:W-:-:S07]  /*3f80*/  FFMA.FTZ R0, R26, c[0x0][0x23c], -R2 ;  /* 0x00008f001a007a23 */ /* 0x002fce0000010802 */
[----:B------:R1:W3:Y:S01]  /*3f90*/  MUFU.EX2 R233, R4 ;  /* 0x0000000400e97308 */ /* 0x0002e20000000800 */
[----:B------:R-:W-:Y:S07]  /*3fa0*/  LDSM.16.MT88.4 R24, [R222+0xa800] ;  /* 0x00a80000de18783b */ /* 0x000fee0000004200 */
[----:B------:R4:W-:Y:S01]  /*3fb0*/  MUFU.EX2 R232, R0 ;  /* 0x0000000000e87308 */ /* 0x0009e20000000800 */
[----:B-1----:R-:W-:Y:S02]  /*3fc0*/  F2FP.BF16.PACK_AB R4, R240, R241 ;  /* 0x000000f1f004723e */ /* 0x002fe400000010ff */
[----:B---3--:R-:W-:Y:S01]  /*3fd0*/  F2FP.BF16.PACK_AB R5, R231, R233 ;  /* 0x000000e9e705723e */ /* 0x008fe200000010ff */
[----:B----4-:R-:W-:-:S04]  /*3fe0*/  FFMA.FTZ R0, R22, c[0x0][0x23c], -R2 ;  /* 0x00008f0016007a23 */ /* 0x010fc80000010802 */
[----:B------:R1:W3:Y:S02]  /*3ff0*/  MUFU.EX2 R238, R0 ;  /* 0x0000000000ee7308 */ /* 0x0002e40000000800 */
[----:B-1----:R-:W-:Y:S02]  /*4000*/  FMNMX.FTZ R0, R33, R69, !PT ;  /* 0x0000004521007209 */ /* 0x002fe40007810000 */
[----:B---3--:R-:W-:Y:S02]  /*4010*/  F2FP.BF16.PACK_AB R7, R238, R232 ;  /* 0x000000e8ee07723e */ /* 0x008fe400000010ff */
[----:B------:R-:W-:-:S04]  /*4020*/  FMNMX.FTZ R0, R84, R0, !PT ;  /* 0x0000000054007209 */ /* 0x000fc80007810000 */
[----:B------:R-:W-:Y:S01]  /*4030*/  FMNMX.FTZ R0, R68, R0, !PT ;  /* 0x0000000044007209 */ /* 0x000fe20007810000 */
[----:B------:R-:W-:Y:S03]  /*4040*/  HMMA.16816.F32.BF16 R144, R4, R36, RZ ;  /* 0x000000240490723c */ /* 0x000fe600000418ff */
[----:B------:R-:W-:-:S04]  /*4050*/  FMNMX.FTZ R0, R103, R0, !PT ;  /* 0x0000000067007209 */ /* 0x000fc80007810000 */
[----:B------:R-:W-:Y:S01]  /*4060*/  FMNMX.FTZ R0, R101, R0, !PT ;  /* 0x0000000065007209 */ /* 0x000fe20007810000 */
[----:B--2---:R-:W-:Y:S03]  /*4070*/  HMMA.16816.F32.BF16 R164, R4, R16, RZ ;  /* 0x0000001004a4723c */ /* 0x004fe600000418ff */
        /* <DEDUP_REMOVED lines=12> */
[C---:B------:R-:W-:Y:S01]  /*4140*/  HMMA.16816.F32.BF16 R88, R4.reuse, R80, RZ ;  /* 0x000000500458723c */ /* 0x040fe200000418ff */
        /* <DEDUP_REMOVED lines=13> */
[----:B------:R2:W-:Y:S01]  /*4220*/  MUFU.EX2 R230, R12 ;  /* 0x0000000c00e67308 */ /* 0x0005e20000000800 */
[----:B-1----:R-:W-:-:S02]  /*4230*/  FMNMX.FTZ R0, R13, R0, !PT ;  /* 0x000000000d007209 */ /* 0x002fc40007810000 */
[----:B------:R-:W-:Y:S01]  /*4240*/  LDSM.16.MT88.4 R20, [R221+0xa800] ;  /* 0x00a80000dd14783b */ /* 0x000fe20000004200 */
[----:B------:R-:W-:Y:S01]  /*4250*/  HMMA.16816.F32.BF16 R168, R4, R18, RZ ;  /* 0x0000001204a8723c */ /* 0x000fe200000418ff */
[----:B----4-:R-:W-:-:S03]  /*4260*/  FMNMX.FTZ R136, R3, R14, !PT ;  /* 0x0000000e03887209 */ /* 0x010fc60007810000 */
[----:B------:R1:W3:Y:S01]  /*4270*/  MUFU.EX2 R248, R2 ;  /* 0x0000000200f87308 */ /* 0x0002e20000000800 */
[----:B------:R-:W-:-:S03]  /*4280*/  FSETP.NEU.FTZ.AND P0, PT, R136, -INF , PT ;  /* 0xff8000008800780b */ /* 0x000fc60003f1d000 */
[C---:B------:R-:W-:Y:S01]  /*4290*/  HMMA.16816.F32.BF16 R44, R4.reuse, R50, RZ ;  /* 0x00000032042c723c */ /* 0x040fe200000418ff */
[----:B--2---:R-:W2:Y:S07]  /*42a0*/  SHFL.BFLY PT, R12, R0, 0x1, 0x1f ;  /* 0x0c201f00000c7f89 */ /* 0x004eae00000e0000 */
[----:B------:R-:W-:Y:S01]  /*42b0*/  HMMA.16816.F32.BF16 R60, R4, R54, RZ ;  /* 0x00000036043c723c */ /* 0x000fe200000418ff */
[----:B-1----:R-:W-:Y:S01]  /*42c0*/  FMUL.FTZ R2, R136, c[0x0][0x23c] ;  /* 0x00008f0088027a20 */ /* 0x002fe20000410000 */
[----:B---3--:R-:W-:-:S06]  /*42d0*/  F2FP.BF16.PACK_AB R127, R248, R230 ;  /* 0x000000e6f87f723e */ /* 0x008fcc00000010ff */
[----:B------:R-:W-:Y:S01]  /*42e0*/  HMMA.16816.F32.BF16 R76, R4, R66, RZ ;  /* 0x00000042044c723c */ /* 0x000fe200000418ff */
[----:B------:R-:W-:-:S05]  /*42f0*/  FSEL R2, R2, RZ, P0 ;  /* 0x000000ff02027208 */ /* 0x000fca0000000000 */
[--C-:B------:R-:W-:Y:S02]  /*4300*/  FFMA.FTZ R3, R33, c[0x0][0x23c], -R2.reuse ;  /* 0x00008f0021037a23 */ /* 0x100fe40000010802 */
[----:B------:R-:W-:Y:S02]  /*4310*/  HMMA.16816.F32.BF16 R92, R4, R82, RZ ;  /* 0x00000052045c723c */ /* 0x000fe400000418ff */
[----:B------:R1:W-:Y:S01]  /*4320*/  MUFU.EX2 R214, R3 ;  /* 0x0000000300d67308 */ /* 0x0003e20000000800 */
[----:B--2---:R-:W-:Y:S01]  /*4330*/  FMNMX.FTZ R135, R0, R12, !PT ;  /* 0x0000000c00877209 */ /* 0x004fe20007810000 */
[----:B------:R-:W-:-:S03]  /*4340*/  FFMA.FTZ R0, R69, c[0x0][0x23c], -R2 ;  /* 0x00008f0045007a23 */ /* 0x000fc60000010802 */
[----:B------:R-:W-:Y:S01]  /*4350*/  FSETP.NEU.FTZ.AND P0, PT, R135, -INF , PT ;  /* 0xff8000008700780b */ /* 0x000fe20003f1d000 */
[C---:B------:R-:W-:Y:S02]  /*4360*/  HMMA.16816.F32.BF16 R108, R4.reuse, R98, RZ ;  /* 0x00000062046c723c */ /* 0x040fe400000418ff */
[----:B------:R2:W3:Y:S06]  /*4370*/  MUFU.EX2 R211, R0 ;  /* 0x0000000000d37308 */ /* 0x0004ec0000000800 */
[----:B------:R-:W-:Y:S01]  /*4380*/  HMMA.16816.F32.BF16 R4, R4, R114, RZ ;  /* 0x000000720404723c */ /* 0x000fe200000418ff */
        /* <DEDUP_REMOVED lines=17> */
[----:B------:R1:W4:Y:S07]  /*44a0*/  MUFU.EX2 R209, R3 ;  /* 0x0000000300d17308 */ /* 0x00032e0000000800 */
        /* <DEDUP_REMOVED lines=8> */
[----:B------:R1:W5:Y:S07]  /*4530*/  MUFU.EX2 R208, R3 ;  /* 0x0000000300d07308 */ /* 0x00036e0000000800 */
[C---:B------:R-:W-:Y:S08]  /*4540*/  HMMA.16816.F32.BF16 R92, R124.reuse, R30, R92 ;  /* 0x0000001e7c5c723c */ /* 0x040ff0000004185c */
[----:B------:R-:W-:Y:S01]  /*4550*/  HMMA.16816.F32.BF16 R108, R124, R182, R108 ;  /* 0x000000b67c6c723c */ /* 0x000fe2000004186c */
[----:B-1----:R-:W-:-:S04]  /*4560*/  FFMA.FTZ R3, R103, c[0x0][0x23c], -R2 ;  /* 0x00008f0067037a23 */ /* 0x002fc80000010802 */
[----:B------:R1:W-:Y:S03]  /*4570*/  MUFU.EX2 R206, R3 ;  /* 0x0000000300ce7308 */ /* 0x0003e60000000800 */
[----:B------:R-:W-:Y:S07]  /*4580*/  HMMA.16816.F32.BF16 R124, R124, R178, R4 ;  /* 0x000000b27c7c723c */ /* 0x000fee0000041804 */
[----:B---3--:R-:W-:-:S02]  /*4590*/  F2FP.BF16.PACK_AB R4, R211, R214 ;  /* 0x000000d6d304723e */ /* 0x008fc400000010ff */
[----:B--2---:R-:W-:Y:S02]  /*45a0*/  F2FP.BF16.PACK_AB R6, R213, R212 ;  /* 0x000000d4d506723e */ /* 0x004fe400000010ff */
[----:B----4-:R-:W-:Y:S01]  /*45b0*/  F2FP.BF16.PACK_AB R5, R209, R210 ;  /* 0x000000d2d105723e */ /* 0x010fe200000010ff */
[----:B-1----:R-:W-:Y:S01]  /*45c0*/  FFMA.FTZ R3, R101, c[0x0][0x23c], -R2 ;  /* 0x00008f0065037a23 */ /* 0x002fe20000010802 */
[----:B-----5:R-:W-:-:S03]  /*45d0*/  F2FP.BF16.PACK_AB R7, R208, R207 ;  /* 0x000000cfd007723e */ /* 0x020fc600000010ff */
[----:B------:R1:W2:Y:S04]  /*45e0*/  MUFU.EX2 R205, R3 ;  /* 0x0000000300cd7308 */ /* 0x0002a80000000800 */
[C---:B------:R-:W-:Y:S08]  /*45f0*/  HMMA.16816.F32.BF16 R148, R4.reuse, R36, RZ ;  /* 0x000000240494723c */ /* 0x040ff000000418ff */
[----:B------:R-:W-:Y:S01]  /*4600*/  HMMA.16816.F32.BF16 R200, R4, R38, RZ ;  /* 0x0000002604c8723c */ /* 0x000fe200000418ff */
[--C-:B-1----:R-:W-:Y:S01]  /*4610*/  FFMA.FTZ R3, R87, c[0x0][0x23c], -R2.reuse ;  /* 0x00008f0057037a23 */ /* 0x102fe20000010802 */
[----:B--2---:R-:W-:Y:S01]  /*4620*/  F2FP.BF16.PACK_AB R128, R205, R206 ;  /* 0x000000cecd80723e */ /* 0x004fe200000010ff */
[----:B------:R-:W-:-:S05]  /*4630*/  FFMA.FTZ R2, R70, c[0x0][0x23c], -R2 ;  /* 0x00008f0046027a23 */ /* 0x000fca0000010802 */
[C---:B------:R-:W-:Y:S01]  /*4640*/  HMMA.16816.F32.BF16 R160, R4.reuse, R16, RZ ;  /* 0x0000001004a0723c */ /* 0x040fe200000418ff */
[----:B------:R1:W-:Y:S07]  /*4650*/  MUFU.EX2 R204, R3 ;  /* 0x0000000300cc7308 */ /* 0x0003ee0000000800 */
[C---:B------:R-:W-:Y:S01]  /*4660*/  HMMA.16816.F32.BF16 R36, R4.reuse, R48, RZ ;  /* 0x000000300424723c */ /* 0x040fe200000418ff */
[----:B------:R2:W3:Y:S07]  /*4670*/  MUFU.EX2 R251, R2 ;  /* 0x0000000200fb7308 */ /* 0x0004ee0000000800 */
[----:B------:R-:W-:Y:S01]  /*4680*/  HMMA.16816.F32.BF16 R196, R4, R18, RZ ;  /* 0x0000001204c4723c */ /* 0x000fe200000418ff */
[----:B-1----:R-:W-:-:S04]  /*4690*/  FADD.FTZ R3, R210, R209 ;  /* 0x000000d1d2037221 */ /* 0x002fc80000010000 */
[----:B------:R-:W-:-:S03]  /*46a0*/  FADD.FTZ R3, R207, R3 ;  /* 0x00000003cf037221 */ /* 0x000fc60000010000 */
[C---:B------:R-:W-:Y:S01]  /*46b0*/  HMMA.16816.F32.BF16 R48, R4.reuse, R50, RZ ;  /* 0x000000320430723c */ /* 0x040fe200000418ff */
[--C-:B--2---:R-:W-:Y:S01]  /*46c0*/  FFMA.FTZ R2, R117, c[0x0][0x23c], -R0.reuse ;  /* 0x00008f0075027a23 */ /* 0x104fe20000010800 */
[----:B---3--:R-:W-:Y:S01]  /*46d0*/  F2FP.BF16.PACK_AB R130, R251, R204 ;  /* 0x000000ccfb82723e */ /* 0x008fe200000010ff */
[----:B------:R-:W-:Y:S02]  /*46e0*/  FADD.FTZ R3, R208, R3 ;  /* 0x00000003d0037221 */ /* 0x000fe40000010000 */
[----:B------:R1:W2:Y:S03]  /*46f0*/  MUFU.EX2 R139, R2 ;  /* 0x00000002008b7308 */ /* 0x0002a60000000800 */
[C---:B------:R-:W-:Y:S08]  /*4700*/  HMMA.16816.F32.BF16 R12, R4.reuse, R52, RZ ;  /* 0x00000034040c723c */ /* 0x040ff000000418ff */
[----:B------:R-:W-:Y:S01]  /*4710*/  HMMA.16816.F32.BF16 R192, R4, R54, RZ ;  /* 0x0000003604c0723c */ /* 0x000fe200000418ff */
[----:B-1----:R-:W-:-:S02]  /*4720*/  FFMA.FTZ R2, R116, c[0x0][0x23c], -R0 ;  /* 0x00008f0074027a23 */ /* 0x002fc40000010800 */
[----:B--2---:R-:W-:-:S05]  /*4730*/  FADD.FTZ R3, R139, R3 ;  /* 0x000000038b037221 */ /* 0x004fca0000010000 */
[C---:B------:R-:W-:Y:S01]  /*4740*/  HMMA.16816.F32.BF16 R68, R4.reuse, R64, RZ ;  /* 0x000000400444723c */ /* 0x040fe200000418ff */
[----:B------:R1:W2:Y:S07]  /*4750*/  MUFU.EX2 R138, R2 ;  /* 0x00000002008a7308 */ /* 0x0002ae0000000800 */
[C---:B------:R-:W-:Y:S08]  /*4760*/  HMMA.16816.F32.BF16 R188, R4.reuse, R66, RZ ;  /* 0x0000004204bc723c */ /* 0x040ff000000418ff */
[----:B------:R-:W-:Y:S01]  /*4770*/  HMMA.16816.F32.BF16 R84, R4, R80, RZ ;  /* 0x000000500454723c */ /* 0x000fe200000418ff */
[--C-:B-1----:R-:W-:Y:S01]  /*4780*/  FFMA.FTZ R2, R102, c[0x0][0x23c], -R0.reuse ;  /* 0x00008f0066027a23 */ /* 0x102fe20000010800 */
[----:B--2---:R-:W-:Y:S01]  /*4790*/  F2FP.BF16.PACK_AB R129, R138, R139 ;  /* 0x0000008b8a81723e */ /* 0x004fe200000010ff */
[----:B------:R-:W-:-:S02]  /*47a0*/  FFMA.FTZ R0, R100, c[0x0][0x23c], -R0 ;  /* 0x00008f0064007a23 */ /* 0x000fc40000010800 */
[----:B------:R1:W2:Y:S01]  /*47b0*/  MUFU.EX2 R133, R2 ;  /* 0x0000000200857308 */ /* 0x0002a20000000800 */
[----:B------:R-:W-:Y:S02]  /*47c0*/  FADD.FTZ R3, R138, R3 ;  /* 0x000000038a037221 */ /* 0x000fe40000010000 */
[C---:B------:R-:W-:Y:S05]  /*47d0*/  HMMA.16816.F32.BF16 R184, R4.reuse, R82, RZ ;  /* 0x0000005204b8723c */ /* 0x040fea00000418ff */
[----:B------:R3:W4:Y:S03]  /*47e0*/  MUFU.EX2 R250, R0 ;  /* 0x0000000000fa7308 */ /* 0x0007260000000800 */
[----:B------:R-:W-:Y:S01]  /*47f0*/  HMMA.16816.F32.BF16 R100, R4, R96, RZ ;  /* 0x000000600464723c */ /* 0x000fe200000418ff */
[----:B-1----:R-:W-:-:S02]  /*4800*/  FADD.FTZ R2, R241, R240 ;  /* 0x000000f0f1027221 */ /* 0x002fc40000010000 */
[----:B--2---:R-:W-:-:S05]  /*4810*/  FADD.FTZ R3, R133, R3 ;  /* 0x0000000385037221 */ /* 0x004fca0000010000 */
[----:B------:R-:W-:Y:S01]  /*4820*/  HMMA.16816.F32.BF16 R32, R4, R98, RZ ;  /* 0x000000620420723c */ /* 0x000fe200000418ff */
[----:B------:R-:W-:Y:S02]  /*4830*/  FADD.FTZ R2, R239, R2 ;  /* 0x00000002ef027221 */ /* 0x000fe40000010000 */
[----:B---3--:R-:W-:Y:S01]  /*4840*/  FADD.FTZ R0, R214, R211 ;  /* 0x000000d3d6007221 */ /* 0x008fe20000010000 */
[----:B----4-:R-:W-:Y:S01]  /*4850*/  F2FP.BF16.PACK_AB R131, R250, R133 ;  /* 0x00000085fa83723e */ /* 0x010fe200000010ff */
[----:B------:R-:W-:-:S03]  /*4860*/  FADD.FTZ R2, R242, R2 ;  /* 0x00000002f2027221 */ /* 0x000fc60000010000 */
[C---:B------:R-:W-:Y:S01]  /*4870*/  HMMA.16816.F32.BF16 R116, R4.reuse, R112, RZ ;  /* 0x000000700474723c */ /* 0x040fe200000418ff */
[----:B------:R-:W-:Y:S02]  /*4880*/  FADD.FTZ R0, R212, R0 ;  /* 0x00000000d4007221 */ /* 0x000fe40000010000 */
[----:B------:R-:W-:Y:S02]  /*4890*/  FADD.FTZ R2, R234, R2 ;  /* 0x00000002ea027221 */ /* 0x000fe40000010000 */
[----:B------:R-:W-:Y:S02]  /*48a0*/  FADD.FTZ R250, R250, R3 ;  /* 0x00000003fafa7221 */ /* 0x000fe40000010000 */
[----:B------:R-:W-:Y:S01]  /*48b0*/  FADD.FTZ R2, R237, R2 ;  /* 0x00000002ed027221 */ /* 0x000fe20000010000 */
[----:B------:R-:W-:Y:S03]  /*48c0*/  HMMA.16816.F32.BF16 R16, R4, R114, RZ ;  /* 0x000000720410723c */ /* 0x000fe600000418ff */
[----:B------:R-:W-:-:S04]  /*48d0*/  FADD.FTZ R2, R235, R2 ;  /* 0x00000002eb027221 */ /* 0x000fc80000010000 */
        /* <DEDUP_REMOVED lines=31> */
[----:B------:R-:W2:Y:S01]  /*4ad0*/  LDL.64 R6, [R1+0x8] ;  /* 0x0000080001067983 */ /* 0x000ea20000100a00 */
[----:B------:R-:W-:-:S04]  /*4ae0*/  DEPBAR.LE SB0, 0x0 ;  /* 0x000080000000791a */ /* 0x000fc80000000000 */
[----:B------:R-:W3:Y:S04]  /*4af0*/  LDL R24, [R1+0x58] ;  /* 0x0000580001187983 */ /* 0x000ee80000100800 */
[----:B------:R-:W4:Y:S04]  /*4b00*/  LDL.64 R14, [R1+0x38] ;  /* 0x00003800010e7983 */ /* 0x000f280000100a00 */
[----:B------:R-:W5:Y:S01]  /*4b10*/  LDL R25, [R1+0x48] ;  /* 0x0000480001197983 */ /* 0x000f620000100800 */
[----:B------:R-:W-:-:S03]  /*4b20*/  IADD3 R236, R244, -0x2, RZ ;  /* 0xfffffffef4ec7810 */ /* 0x000fc60007ffe0ff */
[----:B------:R-:W-:Y:S01]  /*4b30*/  BAR.SYNC.DEFER_BLOCKING 0x0 ;  /* 0x0000000000007b1d */ /* 0x000fe20000010000 */
[----:B------:R-:W-:Y:S02]  /*4b40*/  ISETP.GE.AND P1, PT, R252, c[0x0][0x220], PT ;  /* 0x00008800fc007a0c */ /* 0x000fe40003f26270 */
[----:B------:R-:W-:-:S03]  /*4b50*/  SHF.R.S32.HI R4, RZ, 0x1f, R236 ;  /* 0x0000001fff047819 */ /* 0x000fc600000114ec */
[----:B------:R-:W1:Y:S02]  /*4b60*/  S2R R240, SR_TID.X ;  /* 0x0000000000f07919 */ /* 0x000e640000002100 */
[----:B-1----:R-:W-:-:S05]  /*4b70*/  IMAD.SHL.U32 R240, R240, 0x2, RZ ;  /* 0x00000002f0f07824 */ /* 0x002fca00078e00ff */
[----:B------:R-:W-:Y:S02]  /*4b80*/  LOP3.LUT R240, R240, 0x6, RZ, 0xc0, !PT ;  /* 0x00000006f0f07812 */ /* 0x000fe400078ec0ff */
[----:B--2---:R-:W-:Y:S01]  /*4b90*/  ISETP.GE.AND P2, PT, R6, c[0x0][0x220], PT ;  /* 0x0000880006007a0c */ /* 0x004fe20003f46270 */
[----:B------:R-:W-:Y:S02]  /*4ba0*/  IMAD.MOV.U32 R6, RZ, RZ, c[0x0][0x1a0] ;  /* 0x00006800ff067624 */ /* 0x000fe400078e00ff */
[----:B------:R-:W-:Y:S02]  /*4bb0*/  IMAD.MOV.U32 R7, RZ, RZ, c[0x0][0x1a0] ;  /* 0x00006800ff077624 */ /* 0x000fe400078e00ff */
[----:B------:R-:W-:Y:S02]  /*4bc0*/  IMAD.SHL.U32 R6, R6, 0x20, RZ ;  /* 0x0000002006067824 */ /* 0x000fe400078e00ff */
[----:B---3--:R-:W-:Y:S02]  /*4bd0*/  IMAD R0, R24, R236, RZ ;  /* 0x000000ec18007224 */ /* 0x008fe400078e02ff */
[----:B------:R-:W-:-:S02]  /*4be0*/  IMAD.SHL.U32 R7, R7, 0x10, RZ ;  /* 0x0000001007077824 */ /* 0x000fc400078e00ff */
[-C--:B----4-:R-:W-:Y:S02]  /*4bf0*/  IMAD.WIDE.U32 R2, R236, R6.reuse, R14 ;  /* 0x00000006ec027225 */ /* 0x090fe400078e000e */
[----:B------:R-:W-:Y:S02]  /*4c00*/  @P2 STS.128 [R228+0xa000], RZ ;  /* 0x00a000ffe4002388 */ /* 0x000fe40000000c00 */
[----:B------:R-:W-:Y:S01]  /*4c10*/  IMAD R4, R4, R6, R0 ;  /* 0x0000000604047224 */ /* 0x000fe200078e0200 */
[----:B------:R-:W-:Y:S02]  /*4c20*/  IADD3 R0, P0, R7, R2, RZ ;  /* 0x0000000207007210 */ /* 0x000fe40007f1e0ff */
[C---:B------:R-:W-:Y:S01]  /*4c30*/  @!P2 LEA R14, P5, R2.reuse, c[0x0][0x170], 0x1 ;  /* 0x00005c00020eaa11 */ /* 0x040fe200078a08ff */
[----:B------:R-:W-:Y:S01]  /*4c40*/  IMAD.IADD R3, R3, 0x1, R4 ;  /* 0x0000000103037824 */ /* 0x000fe200078e0204 */
[----:B------:R-:W-:Y:S02]  /*4c50*/  @!P1 LEA R6, P3, R2, c[0x0][0x170], 0x1 ;  /* 0x00005c0002069a11 */ /* 0x000fe400078608ff */
[----:B------:R-:W-:Y:S01]  /*4c60*/  @!P2 LEA R12, P4, R0, c[0x0][0x170], 0x1 ;  /* 0x00005c00000caa11 */ /* 0x000fe200078808ff */
[--C-:B-----5:R-:W-:Y:S01]  /*4c70*/  IMAD.X R5, R25, 0x1, R3.reuse, P0 ;  /* 0x0000000119057824 */ /* 0x120fe200000e0603 */
[----:B------:R-:W-:-:S02]  /*4c80*/  @!P2 LEA.HI.X R15, R2, c[0x0][0x174], R3, 0x1, P5 ;  /* 0x00005d00020faa11 */ /* 0x000fc400028f0c03 */
        /* <DEDUP_REMOVED lines=9> */
[----:B------:R-:W-:-:S03]  /*4d20*/  IMAD R0, R236, 0x20, R240 ;  /* 0x00000020ec007824 */ /* 0x000fc600078e02f0 */
[----:B------:R-:W-:Y:S01]  /*4d30*/  @!PT LDS RZ, [RZ] ;  /* 0x00000000fffff984 */ /* 0x000fe20000000800 */
[----:B------:R-:W-:Y:S01]  /*4d40*/  @!PT LDS RZ, [RZ] ;  /* 0x00000000fffff984 */ /* 0x000fe20000000800 */
[----:B------:R-:W-:Y:S01]  /*4d50*/  @!PT LDS RZ, [RZ] ;  /* 0x00000000fffff984 */ /* 0x000fe20000000800 */
[----:B------:R2:W-:Y:S02]  /*4d60*/  @!P1 LDGSTS.E.BYPASS.LTC128B.128 [R228+0xb000], [R6.64+0x80] ;  /* 0x0b00008006e49fae */ /* 0x0005e4000b901d44 */
[C---:B------:R-:W-:Y:S02]  /*4d70*/  IADD3 R3, R0.reuse, 0x18, RZ ;  /* 0x0000001800037810 */ /* 0x040fe40007ffe0ff */
[----:B------:R-:W-:Y:S01]  /*4d80*/  @P2 STS.128 [R228+0xa800], RZ ;  /* 0x00a800ffe4002388 */ /* 0x000fe20000000c00 */
[----:B------:R-:W-:-:S03]  /*4d90*/  IADD3 R2, R0, 0x19, RZ ;  /* 0x0000001900027810 */ /* 0x000fc60007ffe0ff */
        /* <DEDUP_REMOVED lines=35> */
[C---:B------:R-:W-:Y:S08]  /*4fd0*/  HMMA.16816.F32.BF16 R192, R12.reuse, R28, R180 ;  /* 0x0000001c0cc0723c */ /* 0x040ff000000418b4 */
[C---:B------:R-:W-:Y:S01]  /*4fe0*/  HMMA.16816.F32.BF16 R180, R12.reuse, R34, R20 ;  /* 0x000000220cb4723c */ /* 0x040fe20000041814 */
[----:B------:R-:W-:Y:S04]  /*4ff0*/  LDSM.16.M88.4 R20, [R223] ;  /* 0x00000000df14783b */ /* 0x000fe80000000200 */
[----:B------:R-:W-:Y:S03]  /*5000*/  LDSM.16.M88.4 R32, [R223+0x800] ;  /* 0x00080000df20783b */ /* 0x000fe60000000200 */
[----:B------:R-:W-:Y:S01]  /*5010*/  HMMA.16816.F32.BF16 R24, R12, R30, R24 ;  /* 0x0000001e0c18723c */ /* 0x000fe20000041818 */
[----:B------:R-:W-:Y:S04]  /*5020*/  LDSM.16.M88.4 R12, [R224] ;  /* 0x00000000e00c783b */ /* 0x000fe80000000200 */
[----:B------:R-:W-:Y:S03]  /*5030*/  LDSM.16.M88.4 R28, [R216+0x9000] ;  /* 0x00900000d81c783b */ /* 0x000fe60000000200 */
[C---:B--2---:R-:W-:Y:S08]  /*5040*/  HMMA.16816.F32.BF16 R200, R4.reuse, R176, R200 ;  /* 0x000000b004c8723c */ /* 0x044ff000000418c8 */
[C---:B---3--:R-:W-:Y:S08]  /*5050*/  HMMA.16816.F32.BF16 R204, R4.reuse, R140, R204 ;  /* 0x0000008c04cc723c */ /* 0x048ff000000418cc */
[C---:B------:R-:W-:Y:S08]  /*5060*/  HMMA.16816.F32.BF16 R196, R4.reuse, R178, R196 ;  /* 0x000000b204c4723c */ /* 0x040ff000000418c4 */
[----:B------:R-:W-:Y:S01]  /*5070*/  HMMA.16816.F32.BF16 R188, R4, R142, R188 ;  /* 0x0000008e04bc723c */ /* 0x000fe200000418bc */
[----:B------:R-:W1:Y:S07]  /*5080*/  LDSM.16.M88.4 R4, [R224+0x2000] ;  /* 0x00200000e004783b */ /* 0x000e6e0000000200 */
[C---:B----4-:R-:W-:Y:S08]  /*5090*/  HMMA.16816.F32.BF16 R184, R16.reuse, R176, R184 ;  /* 0x000000b010b8723c */ /* 0x050ff000000418b8 */
[C---:B------:R-:W-:Y:S08]  /*50a0*/  HMMA.16816.F32.BF16 R176, R16.reuse, R178, R180 ;  /* 0x000000b210b0723c */ /* 0x040ff000000418b4 */
[C---:B------:R-:W-:Y:S08]  /*50b0*/  HMMA.16816.F32.BF16 R180, R16.reuse, R140, R192 ;  /* 0x0000008c10b4723c */ /* 0x040ff000000418c0 */
[----:B------:R-:W-:Y:S01]  /*50c0*/  HMMA.16816.F32.BF16 R140, R16, R142, R24 ;  /* 0x0000008e108c723c */ /* 0x000fe20000041818 */
[----:B------:R-:W2:Y:S04]  /*50d0*/  LDSM.16.M88.4 R16, [R218+0x6000] ;  /* 0x00600000da10783b */ /* 0x000ea80000000200 */
[----:B------:R-:W3:Y:S03]  /*50e0*/  LDSM.16.M88.4 R24, [R216+0x9800] ;  /* 0x00980000d818783b */ /* 0x000ee60000000200 */
[C---:B-1----:R-:W-:Y:S08]  /*50f0*/  HMMA.16816.F32.BF16 R200, R4.reuse, R20, R200 ;  /* 0x0000001404c8723c */ /* 0x042ff000000418c8 */
[C---:B------:R-:W-:Y:S08]  /*5100*/  HMMA.16816.F32.BF16 R212, R4.reuse, R22, R196 ;  /* 0x0000001604d4723c */ /* 0x040ff000000418c4 */
[C---:B------:R-:W-:Y:S08]  /*5110*/  HMMA.16816.F32.BF16 R232, R4.reuse, R32, R204 ;  /* 0x0000002004e8723c */ /* 0x040ff000000418cc */
[----:B------:R-:W-:Y:S01]  /*5120*/  HMMA.16816.F32.BF16 R208, R4, R34, R188 ;  /* 0x0000002204d0723c */ /* 0x000fe200000418bc */
[----:B------:R-:W-:Y:S07]  /*5130*/  LDSM.16.M88.4 R4, [R220+0x6000] ;  /* 0x00600000dc04783b */ /* 0x000fee0000000200 */
[C---:B------:R-:W-:Y:S08]  /*5140*/  HMMA.16816.F32.BF16 R204, R12.reuse, R20, R184 ;  /* 0x000000140ccc723c */ /* 0x040ff000000418b8 */
[C---:B------:R-:W-:Y:S01]  /*5150*/  HMMA.16816.F32.BF16 R196, R12.reuse, R22, R176 ;  /* 0x000000160cc4723c */ /* 0x040fe200000418b0 */
[----:B------:R-:W1:Y:S07]  /*5160*/  LDSM.16.M88.4 R20, [R218+0x4000] ;  /* 0x00400000da14783b */ /* 0x000e6e0000000200 */
[C---:B------:R-:W-:Y:S08]  /*5170*/  HMMA.16816.F32.BF16 R192, R12.reuse, R32, R180 ;  /* 0x000000200cc0723c */ /* 0x040ff000000418b4 */
[----:B------:R-:W-:Y:S01]  /*5180*/  HMMA.16816.F32.BF16 R188, R12, R34, R140 ;  /* 0x000000220cbc723c */ /* 0x000fe2000004188c */
[----:B------:R-:W4:Y:S04]  /*5190*/  LDSM.16.M88.4 R140, [R227+0x1000] ;  /* 0x00100000e38c783b */ /* 0x000f280000000200 */
[----:B------:R-:W5:Y:S03]  /*51a0*/  LDSM.16.M88.4 R32, [R227+0x1800] ;  /* 0x00180000e320783b */ /* 0x000f660000000200 */
[C---:B--2---:R-:W-:Y:S01]  /*51b0*/  HMMA.16816.F32.BF16 R184, R16.reuse, R28, R200 ;  /* 0x0000001c10b8723c */ /* 0x044fe200000418c8 */
[----:B------:R-:W2:Y:S07]  /*51c0*/  LDSM.16.M88.4 R12, [R220+0x4000] ;  /* 0x00400000dc0c783b */ /* 0x000eae0000000200 */
[C---:B------:R-:W-:Y:S08]  /*51d0*/  HMMA.16816.F32.BF16 R180, R16.reuse, R30, R212 ;  /* 0x0000001e10b4723c */ /* 0x040ff000000418d4 */
[C---:B---3--:R-:W-:Y:S08]  /*51e0*/  HMMA.16816.F32.BF16 R176, R16.reuse, R24, R232 ;  /* 0x0000001810b0723c */ /* 0x048ff000000418e8 */
[----:B------:R-:W-:Y:S08]  /*51f0*/  HMMA.16816.F32.BF16 R16, R16, R26, R208 ;  /* 0x0000001a1010723c */ /* 0x000ff000000418d0 */
[C---:B-1----:R-:W-:Y:S08]  /*5200*/  HMMA.16816.F32.BF16 R200, R20.reuse, R24, R192 ;  /* 0x0000001814c8723c */ /* 0x042ff000000418c0 */
[C---:B------:R-:W-:Y:S08]  /*5210*/  HMMA.16816.F32.BF16 R212, R20.reuse, R28, R204 ;  /* 0x0000001c14d4723c */ /* 0x040ff000000418cc */
[C---:B------:R-:W-:Y:S08]  /*5220*/  HMMA.16816.F32.BF16 R208, R20.reuse, R30, R196 ;  /* 0x0000001e14d0723c */ /* 0x040ff000000418c4 */
[----:B------:R-:W-:Y:S01]  /*5230*/  HMMA.16816.F32.BF16 R192, R20, R26, R188 ;  /* 0x0000001a14c0723c */ /* 0x000fe200000418bc */
[----:B------:R-:W-:Y:S04]  /*5240*/  LDSM.16.M88.4 R24, [R225+0x9800] ;  /* 0x00980000e118783b */ /* 0x000fe80000000200 */
[----:B------:R-:W-:Y:S03]  /*5250*/  LDSM.16.M88.4 R20, [R225+0x9000] ;  /* 0x00900000e114783b */ /* 0x000fe60000000200 */
[C---:B----4-:R-:W-:Y:S08]  /*5260*/  HMMA.16816.F32.BF16 R204, R4.reuse, R140, R184 ;  /* 0x0000008c04cc723c */ /* 0x050ff000000418b8 */
[C---:B------:R-:W-:Y:S08]  /*5270*/  HMMA.16816.F32.BF16 R196, R4.reuse, R142, R180 ;  /* 0x0000008e04c4723c */ /* 0x040ff000000418b4 */
        /* <DEDUP_REMOVED lines=13> */
[C---:B------:R-:W-:Y:S08]  /*5350*/  HMMA.16816.F32.BF16 R196, R4.reuse, R22, R196 ;  /* 0x0000001604c4723c */ /* 0x040ff000000418c4 */
[----:B------:R-:W-:Y:S01]  /*5360*/  HMMA.16816.F32.BF16 R192, R4, R24, R188 ;  /* 0x0000001804c0723c */ /* 0x000fe200000418bc */
[----:B------:R-:W2:Y:S01]  /*5370*/  LDSM.16.M88.4 R4, [R224+0x6000] ;  /* 0x00600000e004783b */ /* 0x000ea20000000200 */
[----:B------:R-:W-:-:S06]  /*5380*/  DEPBAR.LE SB0, 0x0 ;  /* 0x000080000000791a */ /* 0x000fcc0000000000 */
[C---:B---3--:R-:W-:Y:S08]  /*5390*/  HMMA.16816.F32.BF16 R140, R16.reuse, R26, R140 ;  /* 0x0000001a108c723c */ /* 0x048ff0000004188c */
[C---:B------:R-:W-:Y:S01]  /*53a0*/  HMMA.16816.F32.BF16 R176, R16.reuse, R20, R176 ;  /* 0x0000001410b0723c */ /* 0x040fe200000418b0 */
[----:B------:R-:W-:Y:S07]  /*53b0*/  I2F R20, R2 ;  /* 0x0000000200147306 */ /* 0x000fee0000201400 */
[----:B------:R-:W-:Y:S08]  /*53c0*/  HMMA.16816.F32.BF16 R184, R16, R22, R184 ;  /* 0x0000001610b8723c */ /* 0x000ff000000418b8 */
[C---:B-1----:R-:W-:Y:S08]  /*53d0*/  HMMA.16816.F32.BF16 R188, R12.reuse, R30, R140 ;  /* 0x0000001e0cbc723c */ /* 0x042ff0000004188c */
[-C--:B------:R-:W-:Y:S08]  /*53e0*/  HMMA.16816.F32.BF16 R176, R12, R32.reuse, R176 ;  /* 0x000000200cb0723c */ /* 0x080ff000000418b0 */
[----:B--2---:R-:W-:Y:S08]  /*53f0*/  HMMA.16816.F32.BF16 R140, R4, R32, R204 ;  /* 0x00000020048c723c */ /* 0x004ff000000418cc */
[----:B------:R-:W-:Y:S01]  /*5400*/  HMMA.16816.F32.BF16 R184, R12, R34, R184 ;  /* 0x000000220cb8723c */ /* 0x000fe200000418b8 */
[----:B------:R-:W-:-:S02]  /*5410*/  FMUL.FTZ R188, R188, c[0x0][0x2ec] ;  /* 0x0000bb00bcbc7a20 */ /* 0x000fc40000410000 */
[----:B------:R-:W-:Y:S02]  /*5420*/  FMUL.FTZ R189, R189, c[0x0][0x2ec] ;  /* 0x0000bb00bdbd7a20 */ /* 0x000fe40000410000 */
[----:B------:R-:W-:Y:S02]  /*5430*/  FMUL.FTZ R191, R191, c[0x0][0x2ec] ;  /* 0x0000bb00bfbf7a20 */ /* 0x000fe40000410000 */
[----:B------:R-:W-:Y:S01]  /*5440*/  MUFU.TANH R188, R188 ;  /* 0x000000bc00bc7308 */ /* 0x000fe20000002400 */
[----:B------:R-:W-:Y:S01]  /*5450*/  HMMA.16816.F32.BF16 R32, R4, R34, R196 ;  /* 0x000000220420723c */ /* 0x000fe200000418c4 */
[----:B------:R-:W-:Y:S02]  /*5460*/  FMUL.FTZ R176, R176, c[0x0][0x2ec] ;  /* 0x0000bb00b0b07a20 */ /* 0x000fe40000410000 */
[----:B------:R-:W-:Y:S02]  /*5470*/  FMUL.FTZ R177, R177, c[0x0][0x2ec] ;  /* 0x0000bb00b1b17a20 */ /* 0x000fe40000410000 */
[----:B------:R-:W-:-:S02]  /*5480*/  FMUL.FTZ R179, R179, c[0x0][0x2ec] ;  /* 0x0000bb00b3b37a20 */ /* 0x000fc40000410000 */
[----:B------:R-:W-:Y:S01]  /*5490*/  MUFU.TANH R207, R176 ;  /* 0x000000b000cf7308 */ /* 0x000fe20000002400 */
[----:B------:R-:W-:Y:S01]  /*54a0*/  HMMA.16816.F32.BF16 R180, R16, R24, R180 ;  /* 0x0000001810b4723c */ /* 0x000fe200000418b4 */
[----:B------:R-:W-:Y:S02]  /*54b0*/  FMUL.FTZ R140, R140, c[0x0][0x2ec] ;  /* 0x0000bb008c8c7a20 */ /* 0x000fe40000410000 */
[----:B------:R-:W-:Y:S02]  /*54c0*/  FMUL.FTZ R141, R141, c[0x0][0x2ec] ;  /* 0x0000bb008d8d7a20 */ /* 0x000fe40000410000 */
[----:B------:R-:W-:Y:S02]  /*54d0*/  FMUL.FTZ R143, R143, c[0x0][0x2ec] ;  /* 0x0000bb008f8f7a20 */ /* 0x000fe40000410000 */
[----:B------:R-:W-:Y:S01]  /*54e0*/  MUFU.TANH R27, R177 ;  /* 0x000000b1001b7308 */ /* 0x000fe20000002400 */
[----:B------:R-:W-:Y:S01]  /*54f0*/  IADD3 R18, R0, 0x1, RZ ;  /* 0x0000000100127810 */ /* 0x000fe20007ffe0ff */
[----:B------:R-:W-:Y:S01]  /*5500*/  FMUL.FTZ R184, R184, c[0x0][0x2ec] ;  /* 0x0000bb00b8b87a20 */ /* 0x000fe20000410000 */
[----:B------:R-:W-:Y:S01]  /*5510*/  IADD3 R17, R0, 0x8, RZ ;  /* 0x0000000800117810 */ /* 0x000fe20007ffe0ff */
[----:B------:R-:W-:Y:S01]  /*5520*/  FMUL.FTZ R186, R186, c[0x0][0x2ec] ;  /* 0x0000bb00baba7a20 */ /* 0x000fe20000410000 */
[----:B------:R-:W-:Y:S01]  /*5530*/  IADD3 R16, R0, 0x9, RZ ;  /* 0x0000000900107810 */ /* 0x000fe20007ffe0ff */
[----:B------:R-:W-:Y:S01]  /*5540*/  FMUL.FTZ R185, R185, c[0x0][0x2ec] ;  /* 0x0000bb00b9b97a20 */ /* 0x000fe20000410000 */
[----:B------:R-:W-:Y:S01]  /*5550*/  ISETP.GE.AND P5, PT, R18, R8, PT ;  /* 0x000000081200720c */ /* 0x000fe20003fa6270 */
[----:B------:R-:W-:Y:S01]  /*5560*/  MUFU.TANH R205, R140 ;  /* 0x0000008c00cd7308 */ /* 0x000fe20000002400 */
[----:B------:R-:W-:Y:S01]  /*5570*/  FMUL.FTZ R32, R32, c[0x0][0x2ec] ;  /* 0x0000bb0020207a20 */ /* 0x000fe20000410000 */
[C---:B------:R-:W-:Y:S01]  /*5580*/  ISETP.GE.AND P4, PT, R18.reuse, R9, PT ;  /* 0x000000091200720c */ /* 0x040fe20003f86270 */
[----:B------:R-:W-:Y:S01]  /*5590*/  FMUL.FTZ R33, R33, c[0x0][0x2ec] ;  /* 0x0000bb0021217a20 */ /* 0x000fe20000410000 */
[----:B------:R-:W-:Y:S01]  /*55a0*/  ISETP.GE.AND P0, PT, R18, R10, PT ;  /* 0x0000000a1200720c */ /* 0x000fe20003f06270 */
[----:B------:R-:W-:Y:S01]  /*55b0*/  FMUL.FTZ R34, R34, c[0x0][0x2ec] ;  /* 0x0000bb0022227a20 */ /* 0x000fe20000410000 */
[----:B------:R-:W-:Y:S01]  /*55c0*/  ISETP.GE.AND P6, PT, R18, R11, PT ;  /* 0x0000000b1200720c */ /* 0x000fe20003fc6270 */
[----:B------:R-:W-:Y:S01]  /*55d0*/  FMUL.FTZ R25, R35, c[0x0][0x2ec] ;  /* 0x0000bb0023197a20 */ /* 0x000fe20000410000 */
[----:B------:R-:W-:Y:S01]  /*55e0*/  MUFU.TANH R140, R32 ;  /* 0x00000020008c7308 */ /* 0x000fe20000002400 */
[----:B------:R-:W-:Y:S01]  /*55f0*/  HMMA.16816.F32.BF16 R180, R12, R28, R180 ;  /* 0x0000001c0cb4723c */ /* 0x000fe200000418b4 */
[----:B------:R-:W-:Y:S01]  /*5600*/  FMUL.FTZ R142, R142, c[0x0][0x2ec] ;  /* 0x0000bb008e8e7a20 */ /* 0x000fe20000410000 */
[----:B------:R-:W-:Y:S01]  /*5610*/  ISETP.GE.AND P3, PT, R17, R8, PT ;  /* 0x000000081100720c */ /* 0x000fe20003f66270 */
[----:B------:R-:W-:-:S02]  /*5620*/  FMUL.FTZ R187, R187, c[0x0][0x2ec] ;  /* 0x0000bb00bbbb7a20 */ /* 0x000fc40000410000 */
[----:B------:R-:W-:Y:S02]  /*5630*/  FMUL.FTZ R178, R178, c[0x0][0x2ec] ;  /* 0x0000bb00b2b27a20 */ /* 0x000fe40000410000 */
[----:B------:R-:W-:Y:S01]  /*5640*/  MUFU.TANH R177, R33 ;  /* 0x0000002100b17308 */ /* 0x000fe20000002400 */
[C---:B------:R-:W-:Y:S02]  /*5650*/  IADD3 R13, R0.reuse, 0x10, RZ ;  /* 0x00000010000d7810 */ /* 0x040fe40007ffe0ff */
[----:B------:R-:W-:-:S05]  /*5660*/  IADD3 R12, R0, 0x11, RZ ;  /* 0x00000011000c7810 */ /* 0x000fca0007ffe0ff */
[----:B------:R1:W-:Y:S08]  /*5670*/  MUFU.TANH R176, R34 ;  /* 0x0000002200b07308 */ /* 0x0003f00000002400 */
[----:B------:R-:W2:Y:S01]  /*5680*/  I2F R23, R18 ;  /* 0x0000001200177306 */ /* 0x000ea20000201400 */
[----:B------:R-:W-:Y:S02]  /*5690*/  FMUL.FTZ R180, R180, c[0x0][0x2ec] ;  /* 0x0000bb00b4b47a20 */ /* 0x000fe40000410000 */
[----:B------:R-:W-:-:S02]  /*56a0*/  FMUL.FTZ R182, R182, c[0x0][0x2ec] ;  /* 0x0000bb00b6b67a20 */ /* 0x000fc40000410000 */
[----:B------:R-:W-:Y:S02]  /*56b0*/  FMUL.FTZ R183, R183, c[0x0][0x2ec] ;  /* 0x0000bb00b7b77a20 */ /* 0x000fe40000410000 */
[----:B------:R-:W-:Y:S01]  /*56c0*/  FMUL.FTZ R181, R181, c[0x0][0x2ec] ;  /* 0x0000bb00b5b57a20 */ /* 0x000fe20000410000 */
[----:B-1----:R-:W-:Y:S01]  /*56d0*/  HMMA.16816.F32.BF16 R32, R4, R28, R192 ;  /* 0x0000001c0420723c */ /* 0x002fe200000418c0 */
[----:B------:R-:W-:Y:S01]  /*56e0*/  MUFU.TANH R133, R141 ;  /* 0x0000008d00857308 */ /* 0x000fe20000002400 */
[----:B--2---:R-:W-:-:S07]  /*56f0*/  FFMA.FTZ R27, R23, R132, R27 ;  /* 0x00000084171b7223 */ /* 0x004fce000001001b */
[----:B------:R-:W1:Y:S01]  /*5700*/  MUFU.TANH R26, R179 ;  /* 0x000000b3001a7308 */ /* 0x000e620000002400 */
[----:B------:R-:W-:Y:S01]  /*5710*/  HMMA.16816.F32.BF16 R28, R4, R30, R200 ;  /* 0x0000001e041c723c */ /* 0x000fe200000418c8 */
[----:B------:R-:W-:Y:S02]  /*5720*/  FSEL R27, R27, -INF , !P5 ;  /* 0xff8000001b1b7808 */ /* 0x000fe40006800000 */
[----:B------:R-:W-:-:S04]  /*5730*/  ISETP.GE.AND P5, PT, R17, R9, PT ;  /* 0x000000091100720c */ /* 0x000fc80003fa6270 */
[----:B------:R-:W2:Y:S07]  /*5740*/  MUFU.TANH R143, R143 ;  /* 0x0000008f008f7308 */ /* 0x000eae0000002400 */
[----:B------:R-:W-:Y:S01]  /*5750*/  FMUL.FTZ R32, R32, c[0x0][0x2ec] ;  /* 0x0000bb0020207a20 */ /* 0x000fe20000410000 */
[----:B------:R-:W3:Y:S01]  /*5760*/  I2F R22, R17 ;  /* 0x0000001100167306 */ /* 0x000ee20000201400 */
[----:B-1----:R-:W-:Y:S02]  /*5770*/  FFMA.FTZ R26, R23, R132, R26 ;  /* 0x00000084171a7223 */ /* 0x002fe4000001001a */
[----:B------:R-:W-:-:S02]  /*5780*/  FMUL.FTZ R33, R33, c[0x0][0x2ec] ;  /* 0x0000bb0021217a20 */ /* 0x000fc40000410000 */
[----:B------:R-:W-:-:S03]  /*5790*/  FMUL.FTZ R34, R34, c[0x0][0x2ec] ;  /* 0x0000bb0022227a20 */ /* 0x000fc60000410000 */
[----:B------:R-:W-:Y:S01]  /*57a0*/  MUFU.TANH R184, R184 ;  /* 0x000000b800b87308 */ /* 0x000fe20000002400 */
[----:B--2---:R-:W-:Y:S02]  /*57b0*/  FFMA.FTZ R18, R23, R132, R143 ;  /* 0x0000008417127223 */ /* 0x004fe4000001008f */
[----:B------:R-:W-:-:S05]  /*57c0*/  FMUL.FTZ R30, R30, c[0x0][0x2ec] ;  /* 0x0000bb001e1e7a20 */ /* 0x000fca0000410000 */
[----:B------:R-:W-:Y:S01]  /*57d0*/  MUFU.TANH R186, R186 ;  /* 0x000000ba00ba7308 */ /* 0x000fe20000002400 */
[----:B---3--:R-:W-:-:S07]  /*57e0*/  FFMA.FTZ R4, R22, R132, R176 ;  /* 0x0000008416047223 */ /* 0x008fce00000100b0 */
[----:B------:R-:W1:Y:S08]  /*57f0*/  I2F R21, R16 ;  /* 0x0000001000157306 */ /* 0x000e700000201400 */
[----:B------:R-:W-:Y:S08]  /*5800*/  MUFU.TANH R204, R142 ;  /* 0x0000008e00cc7308 */ /* 0x000ff00000002400 */
[----:B------:R-:W2:Y:S01]  /*5810*/  MUFU.TANH R185, R185 ;  /* 0x000000b900b97308 */ /* 0x000ea20000002400 */
[----:B-1----:R-:W-:-:S07]  /*5820*/  FFMA.FTZ R6, R21, R132, R177 ;  /* 0x0000008415067223 */ /* 0x002fce00000100b1 */
[----:B------:R-:W-:Y:S08]  /*5830*/  MUFU.TANH R187, R187 ;  /* 0x000000bb00bb7308 */ /* 0x000ff00000002400 */
[----:B------:R1:W3:Y:S01]  /*5840*/  MUFU.TANH R142, R25 ;  /* 0x00000019008e7308 */ /* 0x0002e20000002400 */
[----:B--2---:R-:W-:-:S07]  /*5850*/  FFMA.FTZ R5, R21, R132, R185 ;  /* 0x0000008415057223 */ /* 0x004fce00000100b9 */
[----:B------:R-:W-:Y:S01]  /*5860*/  I2F R19, R13 ;  /* 0x0000000d00137306 */ /* 0x000fe20000201400 */
[----:B-1----:R-:W-:-:S07]  /*5870*/  FFMA.FTZ R25, R23, R132, R133 ;  /* 0x0000008417197223 */ /* 0x002fce0000010085 */
[----:B------:R-:W-:Y:S01]  /*5880*/  MUFU.TANH R180, R180 ;  /* 0x000000b400b47308 */ /* 0x000fe20000002400 */
[----:B------:R-:W-:Y:S01]  /*5890*/  FSEL R133, R26, -INF , !P4 ;  /* 0xff8000001a857808 */ /* 0x000fe20006000000 */
[----:B------:R-:W-:Y:S01]  /*58a0*/  FFMA.FTZ R23, R22, R132, R184 ;  /* 0x0000008416177223 */ /* 0x000fe200000100b8 */
[----:B------:R-:W-:Y:S01]  /*58b0*/  ISETP.GE.AND P4, PT, R17, R10, PT ;  /* 0x0000000a1100720c */ /* 0x000fe20003f86270 */
[-C--:B---3--:R-:W-:Y:S01]  /*58c0*/  FFMA.FTZ R7, R21, R132.reuse, R142 ;  /* 0x0000008415077223 */ /* 0x088fe2000001008e */
[----:B------:R-:W-:Y:S01]  /*58d0*/  FSEL R138, R25, -INF , !P0 ;  /* 0xff800000198a7808 */ /* 0x000fe20004000000 */
[----:B------:R-:W-:Y:S01]  /*58e0*/  FMUL.FTZ R25, R35, c[0x0][0x2ec] ;  /* 0x0000bb0023197a20 */ /* 0x000fe20000410000 */
[----:B------:R-:W-:Y:S01]  /*58f0*/  ISETP.GE.AND P0, PT, R17, R11, PT ;  /* 0x0000000b1100720c */ /* 0x000fe20003f06270 */
[----:B------:R-:W-:Y:S01]  /*5900*/  MUFU.TANH R182, R182 ;  /* 0x000000b600b67308 */ /* 0x000fe20000002400 */
[----:B------:R-:W-:Y:S01]  /*5910*/  FSEL R35, R18, -INF , !P6 ;  /* 0xff80000012237808 */ /* 0x000fe20007000000 */
[CC--:B------:R-:W-:Y:S01]  /*5920*/  FFMA.FTZ R18, R22.reuse, R132.reuse, R186 ;  /* 0x0000008416127223 */ /* 0x0c0fe200000100ba */
[----:B------:R-:W-:Y:S01]  /*5930*/  FSEL R23, R23, -INF , !P3 ;  /* 0xff80000017177808 */ /* 0x000fe20005800000 */
[----:B------:R-:W-:Y:S01]  /*5940*/  FFMA.FTZ R17, R22, R132, R140 ;  /* 0x0000008416117223 */ /* 0x000fe2000001008c */
[----:B------:R-:W-:-:S02]  /*5950*/  ISETP.GE.AND P6, PT, R16, R8, PT ;  /* 0x000000081000720c */ /* 0x000fc40003fc6270 */
[----:B------:R-:W-:Y:S01]  /*5960*/  FSEL R26, R18, -INF , !P5 ;  /* 0xff800000121a7808 */ /* 0x000fe20006800000 */
[----:B------:R1:W2:Y:S01]  /*5970*/  MUFU.TANH R141, R32 ;  /* 0x00000020008d7308 */ /* 0x0002a20000002400 */
[C---:B------:R-:W-:Y:S02]  /*5980*/  ISETP.GE.AND P3, PT, R16.reuse, R9, PT ;  /* 0x000000091000720c */ /* 0x040fe40003f66270 */
[----:B------:R-:W-:-:S05]  /*5990*/  ISETP.GE.AND P5, PT, R16, R10, PT ;  /* 0x0000000a1000720c */ /* 0x000fca0003fa6270 */
[----:B------:R3:W-:Y:S01]  /*59a0*/  MUFU.TANH R143, R33 ;  /* 0x00000021008f7308 */ /* 0x0007e20000002400 */
[----:B-1----:R-:W-:Y:S01]  /*59b0*/  FSEL R32, R4, -INF , !P0 ;  /* 0xff80000004207808 */ /* 0x002fe20004000000 */
[----:B--2---:R-:W-:-:S06]  /*59c0*/  FFMA.FTZ R4, R19, R132, R141 ;  /* 0x0000008413047223 */ /* 0x004fcc000001008d */
[----:B------:R-:W-:Y:S01]  /*59d0*/  MUFU.TANH R206, R178 ;  /* 0x000000b200ce7308 */ /* 0x000fe20000002400 */
[----:B------:R-:W-:Y:S02]  /*59e0*/  ISETP.GE.AND P0, PT, R13, R8, PT ;  /* 0x000000080d00720c */ /* 0x000fe40003f06270 */
[----:B---3--:R-:W-:Y:S02]  /*59f0*/  FSEL R33, R17, -INF , !P4 ;  /* 0xff80000011217808 */ /* 0x008fe40006000000 */
[----:B------:R-:W-:Y:S01]  /*5a00*/  ISETP.GE.AND P4, PT, R16, R11, PT ;  /* 0x0000000b1000720c */ /* 0x000fe20003f86270 */
[-C--:B------:R-:W-:Y:S02]  /*5a10*/  FFMA.FTZ R16, R21, R132.reuse, R187 ;  /* 0x0000008415107223 */ /* 0x080fe400000100bb */
[----:B------:R1:W-:Y:S01]  /*5a20*/  MUFU.TANH R17, R25 ;  /* 0x0000001900117308 */ /* 0x0003e20000002400 */
[----:B------:R-:W-:Y:S01]  /*5a30*/  FSEL R21, R5, -INF , !P6 ;  /* 0xff80000005157808 */ /* 0x000fe20007000000 */
[----:B------:R-:W-:Y:S01]  /*5a40*/  FFMA.FTZ R5, R19, R132, R182 ;  /* 0x0000008413057223 */ /* 0x000fe200000100b6 */
[----:B------:R-:W-:-:S02]  /*5a50*/  ISETP.GE.AND P6, PT, R13, R9, PT ;  /* 0x000000090d00720c */ /* 0x000fc40003fc6270 */
[----:B------:R-:W-:Y:S02]  /*5a60*/  FSEL R22, R16, -INF , !P3 ;  /* 0xff80000010167808 */ /* 0x000fe40005800000 */
[----:B------:R-:W-:Y:S01]  /*5a70*/  ISETP.GE.AND P3, PT, R13, R10, PT ;  /* 0x0000000a0d00720c */ /* 0x000fe20003f66270 */
[----:B------:R-:W-:Y:S03]  /*5a80*/  I2F R15, R12 ;  /* 0x0000000c000f7306 */ /* 0x000fe60000201400 */
[----:B------:R-:W-:Y:S02]  /*5a90*/  FSEL R187, R4, -INF , !P3 ;  /* 0xff80000004bb7808 */ /* 0x000fe40005800000 */
[-C--:B------:R-:W-:Y:S02]  /*5aa0*/  ISETP.GE.AND P3, PT, R12, R11.reuse, PT ;  /* 0x0000000b0c00720c */ /* 0x080fe40003f66270 */
[----:B-1----:R-:W-:Y:S01]  /*5ab0*/  FSEL R25, R6, -INF , !P5 ;  /* 0xff80000006197808 */ /* 0x002fe20006800000 */
[----:B------:R-:W-:Y:S01]  /*5ac0*/  FFMA.FTZ R6, R19, R132, R180 ;  /* 0x0000008413067223 */ /* 0x000fe200000100b4 */
[----:B------:R1:W2:Y:S01]  /*5ad0*/  MUFU.TANH R178, R183 ;  /* 0x000000b700b27308 */ /* 0x0002a20000002400 */
[----:B------:R-:W-:Y:S01]  /*5ae0*/  ISETP.GE.AND P5, PT, R13, R11, PT ;  /* 0x0000000b0d00720c */ /* 0x000fe20003fa6270 */
[----:B------:R-:W-:-:S02]  /*5af0*/  FMUL.FTZ R13, R190, c[0x0][0x2ec] ;  /* 0x0000bb00be0d7a20 */ /* 0x000fc40000410000 */
[----:B------:R-:W-:Y:S02]  /*5b00*/  FSEL R182, R6, -INF , !P0 ;  /* 0xff80000006b67808 */ /* 0x000fe40004000000 */
[C---:B------:R-:W-:Y:S02]  /*5b10*/  ISETP.GE.AND P0, PT, R12.reuse, R9, PT ;  /* 0x000000090c00720c */ /* 0x040fe40003f06270 */
[----:B------:R3:W4:Y:S08]  /*5b20*/  MUFU.TANH R139, R34 ;  /* 0x00000022008b7308 */ /* 0x0007300000002400 */
[----:B------:R-:W5:Y:S01]  /*5b30*/  MUFU.TANH R181, R181 ;  /* 0x000000b500b57308 */ /* 0x000f620000002400 */
[----:B-1----:R-:W-:Y:S01]  /*5b40*/  FSEL R183, R5, -INF , !P6 ;  /* 0xff80000005b77808 */ /* 0x002fe20007000000 */
[C---:B--2---:R-:W-:Y:S01]  /*5b50*/  FFMA.FTZ R6, R15.reuse, R132, R178 ;  /* 0x000000840f067223 */ /* 0x044fe200000100b2 */
[----:B------:R-:W-:Y:S01]  /*5b60*/  ISETP.GE.AND P6, PT, R12, R10, PT ;  /* 0x0000000a0c00720c */ /* 0x000fe20003fc6270 */
[----:B------:R-:W-:Y:S01]  /*5b70*/  FFMA.FTZ R5, R15, R132, R143 ;  /* 0x000000840f057223 */ /* 0x000fe2000001008f */
[----:B---3--:R-:W-:-:S03]  /*5b80*/  FSEL R34, R7, -INF , !P4 ;  /* 0xff80000007227808 */ /* 0x008fc60006000000 */
[----:B------:R-:W1:Y:S01]  /*5b90*/  I2F R14, R3 ;  /* 0x00000003000e7306 */ /* 0x000e620000201400 */
[----:B------:R-:W-:Y:S01]  /*5ba0*/  BAR.SYNC.DEFER_BLOCKING 0x0 ;  /* 0x0000000000007b1d */ /* 0x000fe20000010000 */
[----:B------:R-:W-:Y:S01]  /*5bb0*/  ISETP.GE.AND P4, PT, R12, R8, PT ;  /* 0x000000080c00720c */ /* 0x000fe20003f86270 */
[----:B------:R-:W-:Y:S01]  /*5bc0*/  FMUL.FTZ R12, R28, c[0x0][0x2ec] ;  /* 0x0000bb001c0c7a20 */ /* 0x000fe20000410000 */
[----:B------:R-:W-:Y:S01]  /*5bd0*/  FSEL R185, R5, -INF , !P6 ;  /* 0xff80000005b97808 */ /* 0x000fe20007000000 */
[----:B----4-:R-:W-:Y:S01]  /*5be0*/  FFMA.FTZ R4, R19, R132, R139 ;  /* 0x0000008413047223 */ /* 0x010fe2000001008b */
[----:B------:R-:W-:Y:S01]  /*5bf0*/  ISETP.GE.AND P6, PT, R3, R8, PT ;  /* 0x000000080300720c */ /* 0x000fe20003fc6270 */
[CC--:B-----5:R-:W-:Y:S01]  /*5c00*/  FFMA.FTZ R7, R15.reuse, R132.reuse, R181 ;  /* 0x000000840f077223 */ /* 0x0e0fe200000100b5 */
[----:B------:R-:W2:Y:S01]  /*5c10*/  MUFU.TANH R13, R13 ;  /* 0x0000000d000d7308 */ /* 0x000ea20000002400 */
[----:B------:R-:W-:Y:S01]  /*5c20*/  FFMA.FTZ R15, R15, R132, R17 ;  /* 0x000000840f0f7223 */ /* 0x000fe20000010011 */
[----:B------:R-:W-:-:S02]  /*5c30*/  FSEL R181, R6, -INF , !P0 ;  /* 0xff80000006b57808 */ /* 0x000fc40004000000 */
[----:B------:R-:W-:Y:S02]  /*5c40*/  FSEL R193, R4, -INF , !P5 ;  /* 0xff80000004c17808 */ /* 0x000fe40006800000 */
[----:B------:R-:W-:Y:S02]  /*5c50*/  FSEL R195, R15, -INF , !P3 ;  /* 0xff8000000fc37808 */ /* 0x000fe40005800000 */
[----:B------:R-:W3:Y:S01]  /*5c60*/  MUFU.TANH R12, R12 ;  /* 0x0000000c000c7308 */ /* 0x000ee20000002400 */
[----:B-1----:R-:W-:Y:S01]  /*5c70*/  FFMA.FTZ R6, R14, R132, R188 ;  /* 0x000000840e067223 */ /* 0x002fe200000100bc */
[----:B------:R-:W-:Y:S02]  /*5c80*/  ISETP.GE.AND P3, PT, R3, R9, PT ;  /* 0x000000090300720c */ /* 0x000fe40003f66270 */
[----:B------:R-:W-:Y:S02]  /*5c90*/  FSEL R179, R7, -INF , !P4 ;  /* 0xff80000007b37808 */ /* 0x000fe40006000000 */
[----:B------:R-:W-:-:S02]  /*5ca0*/  FSEL R178, R6, -INF , !P6 ;  /* 0xff80000006b27808 */ /* 0x000fc40007000000 */
[----:B------:R1:W4:Y:S01]  /*5cb0*/  I2F R24, R0 ;  /* 0x0000000000187306 */ /* 0x0003220000201400 */
[----:B--2---:R-:W-:Y:S01]  /*5cc0*/  FFMA.FTZ R5, R14, R132, R13 ;  /* 0x000000840e057223 */ /* 0x004fe2000001000d */
[----:B------:R-:W-:Y:S02]  /*5cd0*/  ISETP.GE.AND P6, PT, R3, R10, PT ;  /* 0x0000000a0300720c */ /* 0x000fe40003fc6270 */
[----:B------:R-:W-:Y:S02]  /*5ce0*/  ISETP.GE.AND P5, PT, R0, R8, PT ;  /* 0x000000080000720c */ /* 0x000fe40003fa6270 */
[----:B------:R-:W-:Y:S01]  /*5cf0*/  FSEL R180, R5, -INF , !P3 ;  /* 0xff80000005b47808 */ /* 0x000fe20005800000 */
[----:B---3--:R-:W-:Y:S01]  /*5d00*/  FFMA.FTZ R4, R14, R132, R12 ;  /* 0x000000840e047223 */ /* 0x008fe2000001000c */
[C---:B------:R-:W-:Y:S01]  /*5d10*/  ISETP.GE.AND P4, PT, R0.reuse, R9, PT ;  /* 0x000000090000720c */ /* 0x040fe20003f86270 */
[----:B------:R-:W2:Y:S01]  /*5d20*/  MUFU.TANH R7, R30 ;  /* 0x0000001e00077308 */ /* 0x000ea20000002400 */
[----:B------:R-:W-:-:S02]  /*5d30*/  ISETP.GE.AND P0, PT, R0, R10, PT ;  /* 0x0000000a0000720c */ /* 0x000fc40003f06270 */
[-C--:B------:R-:W-:Y:S02]  /*5d40*/  ISETP.GE.AND P3, PT, R0, R11.reuse, PT ;  /* 0x0000000b0000720c */ /* 0x080fe40003f66270 */
[----:B------:R-:W-:Y:S01]  /*5d50*/  FSEL R186, R4, -INF , !P6 ;  /* 0xff80000004ba7808 */ /* 0x000fe20007000000 */
[----:B-1----:R-:W-:Y:S01]  /*5d60*/  FMUL.FTZ R0, R29, c[0x0][0x2ec] ;  /* 0x0000bb001d007a20 */ /* 0x002fe20000410000 */
[----:B------:R-:W-:Y:S01]  /*5d70*/  ISETP.GE.AND P6, PT, R3, R11, PT ;  /* 0x0000000b0300720c */ /* 0x000fe20003fc6270 */
[----:B------:R-:W-:Y:S01]  /*5d80*/  FMUL.FTZ R4, R31, c[0x0][0x2ec] ;  /* 0x0000bb001f047a20 */ /* 0x000fe20000410000 */
[----:B------:R-:W1:Y:S01]  /*5d90*/  MUFU.TANH R189, R189 ;  /* 0x000000bd00bd7308 */ /* 0x000e620000002400 */
[CC--:B----4-:R-:W-:Y:S02]  /*5da0*/  FFMA.FTZ R17, R24.reuse, R132.reuse, R204 ;  /* 0x0000008418117223 */ /* 0x0d0fe400000100cc */
[CC--:B------:R-:W-:Y:S02]  /*5db0*/  FFMA.FTZ R15, R24.reuse, R132.reuse, R207 ;  /* 0x00000084180f7223 */ /* 0x0c0fe400000100cf */
[-C--:B------:R-:W-:Y:S01]  /*5dc0*/  FFMA.FTZ R16, R24, R132.reuse, R206 ;  /* 0x0000008418107223 */ /* 0x080fe200000100ce */
[----:B------:R-:W-:Y:S01]  /*5dd0*/  FSEL R17, R17, -INF , !P3 ;  /* 0xff80000011117808 */ /* 0x000fe20005800000 */
[-C--:B--2---:R-:W-:Y:S01]  /*5de0*/  FFMA.FTZ R14, R14, R132.reuse, R7 ;  /* 0x000000840e0e7223 */ /* 0x084fe20000010007 */
[----:B------:R-:W2:Y:S01]  /*5df0*/  MUFU.TANH R13, R191 ;  /* 0x000000bf000d7308 */ /* 0x000ea20000002400 */
[----:B------:R-:W-:Y:S01]  /*5e00*/  ISETP.GE.AND P3, PT, R244, 0x3, PT ;  /* 0x00000003f400780c */ /* 0x000fe20003f66270 */
[----:B------:R-:W-:Y:S01]  /*5e10*/  FFMA.FTZ R18, R24, R132, R205 ;  /* 0x0000008418127223 */ /* 0x000fe200000100cd */
[----:B------:R-:W-:-:S02]  /*5e20*/  FSEL R15, R15, -INF , !P5 ;  /* 0xff8000000f0f7808 */ /* 0x000fc40006800000 */
[----:B------:R-:W-:Y:S02]  /*5e30*/  FSEL R194, R14, -INF , !P6 ;  /* 0xff8000000ec27808 */ /* 0x000fe40007000000 */
[----:B------:R-:W-:Y:S01]  /*5e40*/  FSEL R16, R16, -INF , !P4 ;  /* 0xff80000010107808 */ /* 0x000fe20006000000 */
[----:B------:R-:W3:Y:S01]  /*5e50*/  MUFU.TANH R0, R0 ;  /* 0x0000000000007308 */ /* 0x000ee20000002400 */
[----:B------:R-:W-:Y:S01]  /*5e60*/  FSEL R18, R18, -INF , !P0 ;  /* 0xff80000012127808 */ /* 0x000fe20004000000 */
[----:B-1----:R-:W-:Y:S01]  /*5e70*/  FFMA.FTZ R3, R20, R132, R189 ;  /* 0x0000008414037223 */ /* 0x002fe200000100bd */
[C---:B------:R-:W-:Y:S02]  /*5e80*/  ISETP.GE.AND P6, PT, R2.reuse, R8, PT ;  /* 0x000000080200720c */ /* 0x040fe40003fc6270 */
[C---:B------:R-:W-:Y:S02]  /*5e90*/  ISETP.GE.AND P5, PT, R2.reuse, R9, PT ;  /* 0x000000090200720c */ /* 0x040fe40003fa6270 */
[C---:B------:R-:W-:Y:S01]  /*5ea0*/  ISETP.GE.AND P4, PT, R2.reuse, R10, PT ;  /* 0x0000000a0200720c */ /* 0x040fe20003f86270 */
[----:B------:R-:W1:Y:S01]  /*5eb0*/  MUFU.TANH R4, R4 ;  /* 0x0000000400047308 */ /* 0x000e620000002400 */
[----:B------:R-:W-:Y:S01]  /*5ec0*/  ISETP.GE.AND P0, PT, R2, R11, PT ;  /* 0x0000000b0200720c */ /* 0x000fe20003f06270 */
[----:B--2---:R-:W-:Y:S01]  /*5ed0*/  FFMA.FTZ R2, R20, R132, R13 ;  /* 0x0000008414027223 */ /* 0x004fe2000001000d */
[----:B------:R-:W-:-:S04]  /*5ee0*/  FSEL R176, R3, -INF , !P6 ;  /* 0xff80000003b07808 */ /* 0x000fc80007000000 */
[----:B------:R-:W-:Y:S01]  /*5ef0*/  FSEL R177, R2, -INF , !P5 ;  /* 0xff80000002b17808 */ /* 0x000fe20006800000 */
[----:B---3--:R-:W-:-:S05]  /*5f00*/  FFMA.FTZ R0, R20, R132, R0 ;  /* 0x0000008414007223 */ /* 0x008fca0000010000 */
[----:B------:R-:W-:Y:S01]  /*5f10*/  FSEL R184, R0, -INF , !P4 ;  /* 0xff80000000b87808 */ /* 0x000fe20006000000 */
[----:B-1----:R-:W-:-:S05]  /*5f20*/  FFMA.FTZ R20, R20, R132, R4 ;  /* 0x0000008414147223 */ /* 0x002fca0000010004 */
[----:B------:R-:W-:Y:S01]  /*5f30*/  FSEL R192, R20, -INF , !P0 ;  /* 0xff80000014c07808 */ /* 0x000fe20004000000 */
[----:B------:R-:W-:Y:S05]  /*5f40*/  @!P3 BRA `(.L_x_1342) ;  /* 0x000002b00000b947 */ /* 0x000fea0003800000 */
[----:B------:R-:W2:Y:S01]  /*5f50*/  LDL.64 R240, [R1+0x20] ;  /* 0x0000200001f07983 */ /* 0x000ea20000100a00 */
[----:B------:R-:W-:Y:S01]  /*5f60*/  IADD3 R0, R244, -0x3, RZ ;  /* 0xfffffffdf4007810 */ /* 0x000fe20007ffe0ff */
[----:B------:R-:W-:Y:S02]  /*5f70*/  BSSY B0, `(.L_x_1343) ;  /* 0x0000027000007945 */ /* 0x000fe40003800000 */
[----:B------:R1:W-:Y:S01]  /*5f80*/  @P2 STS.128 [R228+0x8000], RZ ;  /* 0x008000ffe4002388 */ /* 0x0003e20000000c00 */
[----:B------:R-:W-:Y:S01]  /*5f90*/  SHF.R.S32.HI R2, RZ, 0x1f, R0 ;  /* 0x0000001fff027819 */ /* 0x000fe20000011400 */
[----:B------:R-:W-:-:S04]  /*5fa0*/  IMAD.WIDE.U32 R4, R0, c[0x0][0x198], RZ ;  /* 0x0000660000047a25 */ /* 0x000fc800078e00ff */
[----:B------:R-:W-:-:S04]  /*5fb0*/  IMAD R2, R2, c[0x0][0x198], RZ ;  /* 0x0000660002027a24 */ /* 0x000fc800078e02ff */
[----:B------:R-:W-:-:S04]  /*5fc0*/  IMAD R2, R0, c[0x0][0x19c], R2 ;  /* 0x0000670000027a24 */ /* 0x000fc800078e0202 */
[----:B------:R-:W-:Y:S01]  /*5fd0*/  IMAD.IADD R3, R5, 0x1, R2 ;  /* 0x0000000105037824 */ /* 0x000fe200078e0202 */
[----:B--2---:R-:W-:-:S04]  /*5fe0*/  LEA R0, P0, R4, R240, 0x5 ;  /* 0x000000f004007211 */ /* 0x004fc800078028ff */
[----:B------:R-:W-:Y:S02]  /*5ff0*/  IADD3 R2, P5, R245, R0, RZ ;  /* 0x00000000f5027210 */ /* 0x000fe40007fbe0ff */
[----:B------:R-:W-:Y:S02]  /*6000*/  LEA.HI.X R3, R4, R247, R3, 0x5, P0 ;  /* 0x000000f704037211 */ /* 0x000fe400000f2c03 */
        /* <DEDUP_REMOVED lines=29> */
.L_x_1344:
[----:B------:R-:W-:Y:S05]  /*61e0*/  BSYNC B0 ;  /* 0x0000000000007941 */ /* 0x000fea0003800000 */
.L_x_1343:
[----:B------:R-:W0:Y:S02]  /*61f0*/  LDGDEPBAR ;  /* 0x00000000000079af */ /* 0x000e240000000000 */
.L_x_1342:
        /* <DEDUP_REMOVED lines=22> */
[----:B------:R-:W-:-:S03]  /*6360*/  FMNMX.FTZ R3, R25, R4, !PT ;  /* 0x0000000419037209 */ /* 0x000fc60007810000 */
[----:B------:R-:W2:Y:S01]  /*6370*/  SHFL.BFLY PT, R6, R2, 0x2, 0x1f ;  /* 0x0c401f0002067f89 */ /* 0x000ea200000e0000 */
[----:B------:R-:W-:Y:S02]  /*6380*/  FMNMX.FTZ R4, R187, R3, !PT ;  /* 0x00000003bb047209 */ /* 0x000fe40007810000 */
[----:B------:R-:W-:Y:S02]  /*6390*/  FMNMX.FTZ R3, R137, R17, !PT ;  /* 0x0000001189037209 */ /* 0x000fe40007810000 */
[----:B------:R-:W-:Y:S02]  /*63a0*/  FMNMX.FTZ R4, R185, R4, !PT ;  /* 0x00000004b9047209 */ /* 0x000fe40007810000 */
[----:B------:R-:W-:-:S04]  /*63b0*/  FMNMX.FTZ R3, R35, R3, !PT ;  /* 0x0000000323037209 */ /* 0x000fc80007810000 */
[----:B------:R-:W-:-:S04]  /*63c0*/  FMNMX.FTZ R3, R32, R3, !PT ;  /* 0x0000000320037209 */ /* 0x000fc80007810000 */
[----:B------:R-:W-:Y:S02]  /*63d0*/  FMNMX.FTZ R3, R34, R3, !PT ;  /* 0x0000000322037209 */ /* 0x000fe40007810000 */
[----:B-1----:R-:W-:Y:S02]  /*63e0*/  FMNMX.FTZ R0, R0, R5, !PT ;  /* 0x0000000500007209 */ /* 0x002fe40007810000 */
[----:B------:R-:W-:-:S03]  /*63f0*/  FMNMX.FTZ R5, R186, R4, !PT ;  /* 0x00000004ba057209 */ /* 0x000fc60007810000 */
[----:B------:R-:W1:Y:S01]  /*6400*/  SHFL.BFLY PT, R7, R0, 0x1, 0x1f ;  /* 0x0c201f0000077f89 */ /* 0x000e6200000e0000 */
[----:B------:R-:W-:Y:S02]  /*6410*/  FMNMX.FTZ R5, R184, R5, !PT ;  /* 0x00000005b8057209 */ /* 0x000fe40007810000 */
[----:B--2---:R-:W-:-:S03]  /*6420*/  FMNMX.FTZ R2, R2, R6, !PT ;  /* 0x0000000602027209 */ /* 0x004fc60007810000 */
[----:B------:R-:W2:Y:S04]  /*6430*/  SHFL.BFLY PT, R13, R5, 0x2, 0x1f ;  /* 0x0c401f00050d7f89 */ /* 0x000ea800000e0000 */
[----:B------:R-:W3:Y:S01]  /*6440*/  SHFL.BFLY PT, R12, R2, 0x1, 0x1f ;  /* 0x0c201f00020c7f89 */ /* 0x000ee200000e0000 */
[----:B-1----:R-:W-:Y:S02]  /*6450*/  FMNMX.FTZ R232, R0, R7, !PT ;  /* 0x0000000700e87209 */ /* 0x002fe40007810000 */
[----:B------:R-:W-:Y:S02]  /*6460*/  FMNMX.FTZ R0, R193, R3, !PT ;  /* 0x00000003c1007209 */ /* 0x000fe40007810000 */
[C---:B------:R-:W-:Y:S01]  /*6470*/  FSETP.NEU.FTZ.AND P6, PT, R232.reuse, -INF , PT ;  /* 0xff800000e800780b */ /* 0x040fe20003fdd000 */
[----:B------:R-:W-:Y:S01]  /*6480*/  FMUL.FTZ R3, R232, c[0x0][0x23c] ;  /* 0x00008f00e8037a20 */ /* 0x000fe20000410000 */
[----:B------:R-:W-:-:S04]  /*6490*/  FMNMX.FTZ R0, R195, R0, !PT ;  /* 0x00000000c3007209 */ /* 0x000fc80007810000 */
[----:B------:R-:W-:Y:S02]  /*64a0*/  FMNMX.FTZ R0, R194, R0, !PT ;  /* 0x00000000c2007209 */ /* 0x000fe40007810000 */
[----:B------:R-:W-:Y:S02]  /*64b0*/  FSEL R3, R3, RZ, P6 ;  /* 0x000000ff03037208 */ /* 0x000fe40003000000 */
[----:B------:R-:W-:Y:S02]  /*64c0*/  FMNMX.FTZ R4, R192, R0, !PT ;  /* 0x00000000c0047209 */ /* 0x000fe40007810000 */
[----:B--2---:R-:W-:Y:S01]  /*64d0*/  FMNMX.FTZ R0, R5, R13, !PT ;  /* 0x0000000d05007209 */ /* 0x004fe20007810000 */
[--C-:B------:R-:W-:Y:S01]  /*64e0*/  FFMA.FTZ R5, R27, c[0x0][0x23c], -R3.reuse ;  /* 0x00008f001b057a23 */ /* 0x100fe20000010803 */
[----:B---3--:R-:W-:Y:S01]  /*64f0*/  FMNMX.FTZ R231, R2, R12, !PT ;  /* 0x0000000c02e77209 */ /* 0x008fe20007810000 */
[----:B------:R-:W1:Y:S01]  /*6500*/  SHFL.BFLY PT, R6, R4, 0x2, 0x1f ;  /* 0x0c401f0004067f89 */ /* 0x000e6200000e0000 */
[--C-:B------:R-:W-:Y:S01]  /*6510*/  FFMA.FTZ R2, R23, c[0x0][0x23c], -R3.reuse ;  /* 0x00008f0017027a23 */ /* 0x100fe20000010803 */
[----:B------:R2:W-:Y:S01]  /*6520*/  MUFU.EX2 R14, R5 ;  /* 0x00000005000e7308 */ /* 0x0005e20000000800 */
[----:B------:R-:W-:Y:S01]  /*6530*/  FSETP.NEU.FTZ.AND P5, PT, R231, -INF , PT ;  /* 0xff800000e700780b */ /* 0x000fe20003fbd000 */
[----:B------:R-:W3:Y:S01]  /*6540*/  SHFL.BFLY PT, R7, R0, 0x1, 0x1f ;  /* 0x0c201f0000077f89 */ /* 0x000ee200000e0000 */
[----:B------:R-:W-:-:S02]  /*6550*/  FFMA.FTZ R15, R15, c[0x0][0x23c], -R3 ;  /* 0x00008f000f0f7a23 */ /* 0x000fc40000010803 */
[----:B------:R-:W-:-:S03]  /*6560*/  FFMA.FTZ R21, R21, c[0x0][0x23c], -R3 ;  /* 0x00008f0015157a23 */ /* 0x000fc60000010803 */
[----:B------:R4:W5:Y:S01]  /*6570*/  MUFU.EX2 R13, R2 ;  /* 0x00000002000d7308 */ /* 0x0009620000000800 */
[----:B--2---:R-:W-:-:S07]  /*6580*/  FMUL.FTZ R5, R231, c[0x0][0x23c] ;  /* 0x00008f00e7057a20 */ /* 0x004fce0000410000 */
[----:B------:R-:W2:Y:S01]  /*6590*/  MUFU.EX2 R19, R15 ;  /* 0x0000000f00137308 */ /* 0x000ea20000000800 */
[----:B-1----:R-:W-:Y:S02]  /*65a0*/  FMNMX.FTZ R4, R4, R6, !PT ;  /* 0x0000000604047209 */ /* 0x002fe40007810000 */
[----:B----4-:R-:W-:-:S05]  /*65b0*/  FSEL R2, R5, RZ, P5 ;  /* 0x000000ff05027208 */ /* 0x010fca0002800000 */
[----:B------:R1:W-:Y:S01]  /*65c0*/  MUFU.EX2 R12, R21 ;  /* 0x00000015000c7308 */ /* 0x0003e20000000800 */
[----:B---3--:R-:W-:Y:S01]  /*65d0*/  FMNMX.FTZ R230, R0, R7, !PT ;  /* 0x0000000700e67209 */ /* 0x008fe20007810000 */
[----:B------:R-:W3:Y:S01]  /*65e0*/  SHFL.BFLY PT, R6, R4, 0x1, 0x1f ;  /* 0x0c201f0004067f89 */ /* 0x000ee200000e0000 */
[--C-:B------:R-:W-:Y:S02]  /*65f0*/  FFMA.FTZ R0, R133, c[0x0][0x23c], -R2.reuse ;  /* 0x00008f0085007a23 */ /* 0x100fe40000010802 */
[----:B------:R-:W-:Y:S01]  /*6600*/  FSETP.NEU.FTZ.AND P4, PT, R230, -INF , PT ;  /* 0xff800000e600780b */ /* 0x000fe20003f9d000 */
[--C-:B------:R-:W-:Y:S01]  /*6610*/  FFMA.FTZ R5, R26, c[0x0][0x23c], -R2.reuse ;  /* 0x00008f001a057a23 */ /* 0x100fe20000010802 */
[----:B-----5:R-:W-:Y:S01]  /*6620*/  MOV R133, R13 ;  /* 0x0000000d00857202 */ /* 0x020fe20000000f00 */
[----:B------:R4:W-:Y:S01]  /*6630*/  MUFU.EX2 R246, R0 ;  /* 0x0000000000f67308 */ /* 0x0009e20000000800 */
[----:B------:R-:W-:Y:S01]  /*6640*/  FFMA.FTZ R16, R16, c[0x0][0x23c], -R2 ;  /* 0x00008f0010107a23 */ /* 0x000fe20000010802 */
[----:B--2---:R-:W-:-:S06]  /*6650*/  MOV R23, R19 ;  /* 0x0000001300177202 */ /* 0x004fcc0000000f00 */
[----:B------:R2:W5:Y:S01]  /*6660*/  MUFU.EX2 R7, R5 ;  /* 0x0000000500077308 */ /* 0x0005620000000800 */
[----:B-1----:R-:W-:Y:S01]  /*6670*/  MOV R21, R14 ;  /* 0x0000000e00157202 */ /* 0x002fe20000000f00 */
[----:B----4-:R-:W-:-:S06]  /*6680*/  FMUL.FTZ R0, R230, c[0x0][0x23c] ;  /* 0x00008f00e6007a20 */ /* 0x010fcc0000410000 */
[----:B------:R1:W4:Y:S01]  /*6690*/  MUFU.EX2 R247, R16 ;  /* 0x0000001000f77308 */ /* 0x0003220000000800 */
[----:B---3--:R-:W-:Y:S02]  /*66a0*/  FMNMX.FTZ R229, R4, R6, !PT ;  /* 0x0000000604e57209 */ /* 0x008fe40007810000 */
[----:B------:R-:W-:Y:S02]  /*66b0*/  FSEL R6, R230, RZ, P4 ;  /* 0x000000ffe6067208 */ /* 0x000fe40002000000 */
[----:B------:R-:W-:Y:S02]  /*66c0*/  FSEL R0, R0, RZ, P4 ;  /* 0x000000ff00007208 */ /* 0x000fe40002000000 */
[----:B------:R-:W-:Y:S01]  /*66d0*/  FSETP.NEU.FTZ.AND P0, PT, R229, -INF , PT ;  /* 0xff800000e500780b */ /* 0x000fe20003f1d000 */
[----:B--2---:R-:W-:Y:S01]  /*66e0*/  FFMA.FTZ R5, R22, c[0x0][0x23c], -R2 ;  /* 0x00008f0016057a23 */ /* 0x004fe20000010802 */
[----:B-----5:R-:W-:Y:S01]  /*66f0*/  MOV R22, R7 ;  /* 0x0000000700167202 */ /* 0x020fe20000000f00 */
[----:B------:R-:W-:-:S02]  /*6700*/  FFMA.FTZ R4, R138, c[0x0][0x23c], -R0 ;  /* 0x00008f008a047a23 */ /* 0x000fc40000010800 */
[----:B------:R2:W3:Y:S01]  /*6710*/  MUFU.EX2 R7, R5 ;  /* 0x0000000500077308 */ /* 0x0004e20000000800 */
[----:B------:R-:W-:Y:S02]  /*6720*/  FFMA.FTZ R18, R18, c[0x0][0x23c], -R0 ;  /* 0x00008f0012127a23 */ /* 0x000fe40000010800 */
[----:B-1----:R-:W-:Y:S01]  /*6730*/  FMUL.FTZ R16, R229, c[0x0][0x23c] ;  /* 0x00008f00e5107a20 */ /* 0x002fe20000410000 */
[----:B----4-:R-:W-:-:S04]  /*6740*/  F2FP.BF16.PACK_AB R13, R246, R247 ;  /* 0x000000f7f60d723e */ /* 0x010fc800000010ff */
[----:B------:R1:W-:Y:S01]  /*6750*/  MUFU.EX2 R241, R4 ;  /* 0x0000000400f17308 */ /* 0x0003e20000000800 */
[----:B------:R-:W-:-:S05]  /*6760*/  FSEL R16, R16, RZ, P0 ;  /* 0x000000ff10107208 */ /* 0x000fca0000000000 */
[--C-:B------:R-:W-:Y:S02]  /*6770*/  FFMA.FTZ R17, R17, c[0x0][0x23c], -R16.reuse ;  /* 0x00008f0011117a23 */ /* 0x100fe40000010810 */
[----:B--2---:R-:W-:Y:S01]  /*6780*/  FFMA.FTZ R5, R32, c[0x0][0x23c], -R16 ;  /* 0x00008f0020057a23 */ /* 0x004fe20000010810 */
[----:B------:R-:W-:Y:S01]  /*6790*/  MUFU.EX2 R242, R18 ;  /* 0x0000001200f27308 */ /* 0x000fe20000000800 */
[----:B-1----:R-:W-:-:S07]  /*67a0*/  FFMA.FTZ R4, R33, c[0x0][0x23c], -R0 ;  /* 0x00008f0021047a23 */ /* 0x002fce0000010800 */
[----:B------:R1:W-:Y:S08]  /*67b0*/  MUFU.EX2 R239, R5 ;  /* 0x0000000500ef7308 */ /* 0x0003f00000000800 */
[----:B------:R2:W-:Y:S01]  /*67c0*/  MUFU.EX2 R243, R4 ;  /* 0x0000000400f37308 */ /* 0x0005e20000000800 */
[----:B-1----:R-:W-:-:S07]  /*67d0*/  FSEL R5, R231, RZ, P5 ;  /* 0x000000ffe7057208 */ /* 0x002fce0002800000 */
[----:B------:R-:W-:Y:S01]  /*67e0*/  MUFU.EX2 R238, R17 ;  /* 0x0000001100ee7308 */ /* 0x000fe20000000800 */
[----:B--2---:R-:W-:Y:S02]  /*67f0*/  FFMA.FTZ R4, R25, c[0x0][0x23c], -R0 ;  /* 0x00008f0019047a23 */ /* 0x004fe40000010800 */
[----:B------:R-:W1:Y:S05]  /*6800*/  LDSM.16.MT88.4 R24, [R217+0xa000] ;  /* 0x00a00000d918783b */ /* 0x000e6a0000004200 */
[----:B------:R2:W4:Y:S02]  /*6810*/  MUFU.EX2 R245, R4 ;  /* 0x0000000400f57308 */ /* 0x0005240000000800 */
[----:B--2---:R-:W-:-:S06]  /*6820*/  FFMA.FTZ R4, R35, c[0x0][0x23c], -R16 ;  /* 0x00008f0023047a23 */ /* 0x004fcc0000010810 */
[----:B------:R2:W-:Y:S02]  /*6830*/  MUFU.EX2 R240, R4 ;  /* 0x0000000400f07308 */ /* 0x0005e40000000800 */
[----:B--2---:R-:W-:-:S05]  /*6840*/  FSEL R4, R232, RZ, P6 ;  /* 0x000000ffe8047208 */ /* 0x004fca0003000000 */
[----:B------:R-:W-:-:S04]  /*6850*/  FADD.FTZ R4, R136, -R4 ;  /* 0x8000000488047221 */ /* 0x000fc80000010000 */
[----:B------:R-:W-:Y:S02]  /*6860*/  FMUL.FTZ R20, R4, c[0x0][0x23c] ;  /* 0x00008f0004147a20 */ /* 0x000fe40000410000 */
[----:B------:R-:W-:Y:S01]  /*6870*/  FADD.FTZ R4, R135, -R5 ;  /* 0x8000000587047221 */ /* 0x000fe20000010000 */
[----:B------:R-:W-:Y:S01]  /*6880*/  MOV R135, R12 ;  /* 0x0000000c00877202 */ /* 0x000fe20000000f00 */
[----:B------:R-:W-:Y:S01]  /*6890*/  FADD.FTZ R5, R134, -R6 ;  /* 0x8000000686057221 */ /* 0x000fe20000010000 */
[----:B---3--:R-:W-:Y:S01]  /*68a0*/  MOV R134, R7 ;  /* 0x0000000700867202 */ /* 0x008fe20000000f00 */
[----:B------:R-:W-:Y:S01]  /*68b0*/  FMUL.FTZ R19, R4, c[0x0][0x23c] ;  /* 0x00008f0004137a20 */ /* 0x000fe20000410000 */
[----:B------:R-:W-:Y:S01]  /*68c0*/  FSEL R4, R229, RZ, P0 ;  /* 0x000000ffe5047208 */ /* 0x000fe20000000000 */
[----:B------:R-:W-:Y:S01]  /*68d0*/  FMUL.FTZ R5, R5, c[0x0][0x23c] ;  /* 0x00008f0005057a20 */ /* 0x000fe20000410000 */
[----:B----4-:R-:W-:Y:S01]  /*68e0*/  F2FP.BF16.PACK_AB R6, R245, R243 ;  /* 0x000000f3f506723e */ /* 0x010fe200000010ff */
[----:B------:R-:W2:Y:S01]  /*68f0*/  MUFU.EX2 R20, R20 ;  /* 0x0000001400147308 */ /* 0x000ea20000000800 */
[----:B------:R-:W-:Y:S01]  /*6900*/  F2FP.BF16.PACK_AB R12, R21, R23 ;  /* 0x00000017150c723e */ /* 0x000fe200000010ff */
[----:B------:R-:W-:Y:S01]  /*6910*/  FADD.FTZ R4, R137, -R4 ;  /* 0x8000000489047221 */ /* 0x000fe20000010000 */
[----:B------:R-:W-:Y:S01]  /*6920*/  F2FP.BF16.PACK_AB R14, R135, R133 ;  /* 0x00000085870e723e */ /* 0x000fe200000010ff */
[----:B------:R-:W-:Y:S01]  /*6930*/  LDSM.16.MT88.4 R136, [R217+0xb000] ;  /* 0x00b00000d988783b */ /* 0x000fe20000004200 */
[----:B------:R-:W-:Y:S01]  /*6940*/  F2FP.BF16.PACK_AB R15, R134, R22 ;  /* 0x00000016860f723e */ /* 0x000fe200000010ff */
[----:B------:R-:W-:-:S02]  /*6950*/  FMUL.FTZ R4, R4, c[0x0][0x23c] ;  /* 0x00008f0004047a20 */ /* 0x000fc40000410000 */
[----:B------:R3:W4:Y:S08]  /*6960*/  MUFU.EX2 R18, R5 ;  /* 0x0000000500127308 */ /* 0x0007300000000800 */
[----:B------:R5:W1:Y:S01]  /*6970*/  MUFU.EX2 R17, R4 ;  /* 0x0000000400117308 */ /* 0x000a620000000800 */
[-C--:B--2---:R-:W-:Y:S02]  /*6980*/  FMUL.FTZ R148, R148, R20.reuse ;  /* 0x0000001494947220 */ /* 0x084fe40000410000 */
[----:B------:R-:W-:-:S02]  /*6990*/  FMUL.FTZ R149, R149, R20 ;  /* 0x0000001495957220 */ /* 0x000fc40000410000 */
[-C--:B------:R-:W-:Y:S02]  /*69a0*/  FMUL.FTZ R156, R156, R20.reuse ;  /* 0x000000149c9c7220 */ /* 0x080fe40000410000 */
[----:B------:R-:W-:Y:S01]  /*69b0*/  FMUL.FTZ R157, R157, R20 ;  /* 0x000000149d9d7220 */ /* 0x000fe20000410000 */
[----:B---3--:R-:W-:Y:S01]  /*69c0*/  F2FP.BF16.PACK_AB R5, R240, R238 ;  /* 0x000000eef005723e */ /* 0x008fe200000010ff */
[-C--:B----4-:R-:W-:Y:S01]  /*69d0*/  FMUL.FTZ R144, R144, R18.reuse ;  /* 0x0000001290907220 */ /* 0x090fe20000410000 */
[----:B------:R-:W2:Y:S01]  /*69e0*/  MUFU.EX2 R19, R19 ;  /* 0x0000001300137308 */ /* 0x000ea20000000800 */
[-C--:B------:R-:W-:Y:S02]  /*69f0*/  FMUL.FTZ R145, R145, R18.reuse ;  /* 0x0000001291917220 */ /* 0x080fe40000410000 */
[-C--:B------:R-:W-:Y:S02]  /*6a00*/  FMUL.FTZ R152, R152, R18.reuse ;  /* 0x0000001298987220 */ /* 0x080fe40000410000 */
[----:B------:R-:W-:-:S02]  /*6a10*/  FMUL.FTZ R153, R153, R18 ;  /* 0x0000001299997220 */ /* 0x000fc40000410000 */
[----:B-----5:R-:W-:Y:S02]  /*6a20*/  FFMA.FTZ R4, R34, c[0x0][0x23c], -R16 ;  /* 0x00008f0022047a23 */ /* 0x020fe40000010810 */
[-C--:B-1----:R-:W-:Y:S01]  /*6a30*/  FMUL.FTZ R146, R146, R17.reuse ;  /* 0x0000001192927220 */ /* 0x082fe20000410000 */
[----:B------:R-:W-:Y:S01]  /*6a40*/  LDSM.16.MT88.4 R32, [R222+0xb000] ;  /* 0x00b00000de20783b */ /* 0x000fe20000004200 */
[----:B------:R1:W3:Y:S01]  /*6a50*/  MUFU.EX2 R237, R4 ;  /* 0x0000000400ed7308 */ /* 0x0002e20000000800 */
[-C--:B------:R-:W-:Y:S02]  /*6a60*/  FMUL.FTZ R147, R147, R17.reuse ;  /* 0x0000001193937220 */ /* 0x080fe40000410000 */
[----:B------:R-:W-:Y:S02]  /*6a70*/  FMUL.FTZ R154, R154, R17 ;  /* 0x000000119a9a7220 */ /* 0x000fe40000410000 */
[-C--:B--2---:R-:W-:Y:S02]  /*6a80*/  FMUL.FTZ R150, R150, R19.reuse ;  /* 0x0000001396967220 */ /* 0x084fe40000410000 */
[----:B------:R-:W-:-:S02]  /*6a90*/  FMUL.FTZ R151, R151, R19 ;  /* 0x0000001397977220 */ /* 0x000fc40000410000 */
[----:B------:R-:W-:Y:S02]  /*6aa0*/  FMUL.FTZ R155, R155, R17 ;  /* 0x000000119b9b7220 */ /* 0x000fe40000410000 */
[-C--:B------:R-:W-:Y:S02]  /*6ab0*/  FMUL.FTZ R158, R158, R19.reuse ;  /* 0x000000139e9e7220 */ /* 0x080fe40000410000 */
[----:B------:R-:W-:Y:S01]  /*6ac0*/  FMUL.FTZ R159, R159, R19 ;  /* 0x000000139f9f7220 */ /* 0x000fe20000410000 */
[----:B------:R-:W-:Y:S01]  /*6ad0*/  HMMA.16816.F32.BF16 R148, R12, R24, R148 ;  /* 0x000000180c94723c */ /* 0x000fe20000041894 */
[----:B------:R-:W-:Y:S01]  /*6ae0*/  FMUL.FTZ R40, R40, R18 ;  /* 0x0000001228287220 */ /* 0x000fe20000410000 */
[----:B-1----:R-:W-:Y:S01]  /*6af0*/  F2FP.BF16.PACK_AB R4, R241, R242 ;  /* 0x000000f2f104723e */ /* 0x002fe200000010ff */
[----:B------:R-:W-:Y:S01]  /*6b00*/  FMUL.FTZ R41, R41, R18 ;  /* 0x0000001229297220 */ /* 0x000fe20000410000 */
[----:B---3--:R-:W-:Y:S01]  /*6b10*/  F2FP.BF16.PACK_AB R7, R237, R239 ;  /* 0x000000efed07723e */ /* 0x008fe200000010ff */
[----:B------:R-:W-:-:S02]  /*6b20*/  FMUL.FTZ R42, R42, R17 ;  /* 0x000000112a2a7220 */ /* 0x000fc40000410000 */
[-C--:B------:R-:W-:Y:S01]  /*6b30*/  FMUL.FTZ R43, R43, R17.reuse ;  /* 0x000000112b2b7220 */ /* 0x080fe20000410000 */
[----:B------:R-:W-:Y:S01]  /*6b40*/  HMMA.16816.F32.BF16 R208, R12, R26, R156 ;  /* 0x0000001a0cd0723c */ /* 0x000fe2000004189c */
[-C--:B------:R-:W-:Y:S01]  /*6b50*/  FMUL.FTZ R164, R164, R18.reuse ;  /* 0x00000012a4a47220 */ /* 0x080fe20000410000 */
[----:B------:R-:W-:Y:S01]  /*6b60*/  LDSM.16.MT88.4 R156, [R217+0xa800] ;  /* 0x00a80000d99c783b */ /* 0x000fe20000004200 */
[-C--:B------:R-:W-:Y:S02]  /*6b70*/  FMUL.FTZ R165, R165, R18.reuse ;  /* 0x00000012a5a57220 */ /* 0x080fe40000410000 */
[-C--:B------:R-:W-:Y:S02]  /*6b80*/  FMUL.FTZ R166, R166, R17.reuse ;  /* 0x00000011a6a67220 */ /* 0x080fe40000410000 */
[----:B------:R-:W-:Y:S01]  /*6b90*/  FMUL.FTZ R167, R167, R17 ;  /* 0x00000011a7a77220 */ /* 0x000fe20000410000 */
[----:B------:R-:W-:Y:S01]  /*6ba0*/  HMMA.16816.F32.BF16 R212, R4, R24, R144 ;  /* 0x0000001804d4723c */ /* 0x000fe20000041890 */
[----:B------:R-:W1:Y:S01]  /*6bb0*/  LDSM.16.MT88.4 R144, [R222+0xa000] ;  /* 0x00a00000de90783b */ /* 0x000e620000004200 */
[----:B------:R-:W-:-:S02]  /*6bc0*/  FMUL.FTZ R168, R168, R18 ;  /* 0x00000012a8a87220 */ /* 0x000fc40000410000 */
[-C--:B------:R-:W-:Y:S02]  /*6bd0*/  FMUL.FTZ R169, R169, R18.reuse ;  /* 0x00000012a9a97220 */ /* 0x080fe40000410000 */
[-C--:B------:R-:W-:Y:S02]  /*6be0*/  FMUL.FTZ R170, R170, R17.reuse ;  /* 0x00000011aaaa7220 */ /* 0x080fe40000410000 */
[----:B------:R-:W-:Y:S01]  /*6bf0*/  HMMA.16816.F32.BF16 R152, R4, R26, R152 ;  /* 0x0000001a0498723c */ /* 0x000fe20000041898 */
[----:B------:R-:W2:Y:S01]  /*6c00*/  LDSM.16.MT88.4 R24, [R219+0xb000] ;  /* 0x00b00000db18783b */ /* 0x000ea20000004200 */
[----:B------:R-:W-:Y:S02]  /*6c10*/  FMUL.FTZ R171, R171, R17 ;  /* 0x00000011abab7220 */ /* 0x000fe40000410000 */
[-C--:B------:R-:W-:Y:S02]  /*6c20*/  FMUL.FTZ R44, R44, R18.reuse ;  /* 0x000000122c2c7220 */ /* 0x080fe40000410000 */
[----:B------:R-:W-:-:S02]  /*6c30*/  FMUL.FTZ R45, R45, R18 ;  /* 0x000000122d2d7220 */ /* 0x000fc40000410000 */
[-C--:B------:R-:W-:Y:S01]  /*6c40*/  FMUL.FTZ R56, R56, R18.reuse ;  /* 0x0000001238387220 */ /* 0x080fe20000410000 */
[C---:B------:R-:W-:Y:S01]  /*6c50*/  HMMA.16816.F32.BF16 R164, R4.reuse, R28, R164 ;  /* 0x0000001c04a4723c */ /* 0x040fe200000418a4 */
[----:B------:R-:W-:Y:S02]  /*6c60*/  FMUL.FTZ R57, R57, R18 ;  /* 0x0000001239397220 */ /* 0x000fe40000410000 */
        /* <DEDUP_REMOVED lines=96> */
[--C-:B-1----:R-:W-:Y:S01]  /*7270*/  FFMA.FTZ R4, R178, c[0x0][0x23c], -R3.reuse ;  /* 0x00008f00b2047a23 */ /* 0x102fe20000010803 */
[----:B------:R-:W-:Y:S01]  /*7280*/  HMMA.16816.F32.BF16 R100, R12, R32, R100 ;  /* 0x000000200c64723c */ /* 0x000fe20000041864 */
[----:B------:R-:W-:Y:S02]  /*7290*/  FFMA.FTZ R3, R176, c[0x0][0x23c], -R3 ;  /* 0x00008f00b0037a23 */ /* 0x000fe40000010803 */
[----:B------:R1:W-:Y:S01]  /*72a0*/  MUFU.EX2 R235, R4 ;  /* 0x0000000400eb7308 */ /* 0x0003e20000000800 */
[-C--:B------:R-:W-:Y:S02]  /*72b0*/  FMUL.FTZ R80, R80, R20.reuse ;  /* 0x0000001450507220 */ /* 0x080fe40000410000 */
[----:B------:R-:W-:-:S02]  /*72c0*/  FMUL.FTZ R81, R81, R20 ;  /* 0x0000001451517220 */ /* 0x000fc40000410000 */
[-C--:B------:R-:W-:Y:S01]  /*72d0*/  FMUL.FTZ R82, R82, R19.reuse ;  /* 0x0000001352527220 */ /* 0x080fe20000410000 */
[C---:B------:R-:W-:Y:S01]  /*72e0*/  HMMA.16816.F32.BF16 R188, R12.reuse, R146, R48 ;  /* 0x000000920cbc723c */ /* 0x040fe20000041830 */
[-C--:B------:R-:W-:Y:S01]  /*72f0*/  FMUL.FTZ R83, R83, R19.reuse ;  /* 0x0000001353537220 */ /* 0x080fe20000410000 */
[----:B------:R3:W-:Y:S01]  /*7300*/  MUFU.EX2 R182, R3 ;  /* 0x0000000300b67308 */ /* 0x0007e20000000800 */
[-C--:B------:R-:W-:Y:S01]  /*7310*/  FMUL.FTZ R96, R96, R20.reuse ;  /* 0x0000001460607220 */ /* 0x080fe20000410000 */
[----:B------:R-:W-:Y:S01]  /*7320*/  LDSM.16.MT88.4 R48, [R222+0xa800] ;  /* 0x00a80000de30783b */ /* 0x000fe20000004200 */
[-C--:B------:R-:W-:Y:S02]  /*7330*/  FMUL.FTZ R97, R97, R20.reuse ;  /* 0x0000001461617220 */ /* 0x080fe40000410000 */
[-C--:B------:R-:W-:Y:S01]  /*7340*/  FMUL.FTZ R98, R98, R19.reuse ;  /* 0x0000001362627220 */ /* 0x080fe20000410000 */
[----:B------:R-:W-:Y:S01]  /*7350*/  HMMA.16816.F32.BF16 R140, R12, R142, R64 ;  /* 0x0000008e0c8c723c */ /* 0x000fe20000041840 */
[----:B------:R-:W-:Y:S01]  /*7360*/  FMUL.FTZ R99, R99, R19 ;  /* 0x0000001363637220 */ /* 0x000fe20000410000 */
[----:B-1----:R-:W1:Y:S01]  /*7370*/  LDSM.16.MT88.4 R4, [R221+0xb800] ;  /* 0x00b80000dd04783b */ /* 0x002e620000004200 */
[----:B------:R-:W-:-:S02]  /*7380*/  FMUL.FTZ R112, R112, R20 ;  /* 0x0000001470707220 */ /* 0x000fc40000410000 */
[----:B------:R-:W-:Y:S01]  /*7390*/  FMUL.FTZ R113, R113, R20 ;  /* 0x0000001471717220 */ /* 0x000fe20000410000 */
[----:B------:R-:W4:Y:S01]  /*73a0*/  LDSM.16.MT88.4 R64, [R221+0xa800] ;  /* 0x00a80000dd40783b */ /* 0x000f220000004200 */
[-C--:B------:R-:W-:Y:S01]  /*73b0*/  FMUL.FTZ R114, R114, R19.reuse ;  /* 0x0000001372727220 */ /* 0x080fe20000410000 */
[C---:B------:R-:W-:Y:S01]  /*73c0*/  HMMA.16816.F32.BF16 R136, R12.reuse, R138, R80 ;  /* 0x0000008a0c88723c */ /* 0x040fe20000041850 */
[----:B------:R-:W-:Y:S01]  /*73d0*/  FMUL.FTZ R115, R115, R19 ;  /* 0x0000001373737220 */ /* 0x000fe20000410000 */
[----:B------:R-:W5:Y:S01]  /*73e0*/  LDSM.16.MT88.4 R80, [R217+0xb800] ;  /* 0x00b80000d950783b */ /* 0x000f620000004200 */
[----:B---3--:R-:W-:Y:S01]  /*73f0*/  FFMA.FTZ R3, R183, c[0x0][0x23c], -R2 ;  /* 0x00008f00b7037a23 */ /* 0x008fe20000010802 */
[----:B------:R-:W-:Y:S01]  /*7400*/  MOV R183, R134 ;  /* 0x0000008600b77202 */ /* 0x000fe20000000f00 */
[-C--:B------:R-:W-:Y:S02]  /*7410*/  FMUL.FTZ R84, R84, R20.reuse ;  /* 0x0000001454547220 */ /* 0x080fe40000410000 */
[----:B------:R3:W-:Y:S01]  /*7420*/  MUFU.EX2 R178, R3 ;  /* 0x0000000300b27308 */ /* 0x0007e20000000800 */
[----:B------:R-:W-:Y:S01]  /*7430*/  HMMA.16816.F32.BF16 R28, R12, R26, R96 ;  /* 0x0000001a0c1c723c */ /* 0x000fe20000041860 */
[----:B------:R-:W1:Y:S01]  /*7440*/  LDSM.16.MT88.4 R96, [R219+0xb800] ;  /* 0x00b80000db60783b */ /* 0x000e620000004200 */
[----:B------:R-:W-:-:S02]  /*7450*/  FMUL.FTZ R85, R85, R20 ;  /* 0x0000001455557220 */ /* 0x000fc40000410000 */
[-C--:B------:R-:W-:Y:S02]  /*7460*/  FMUL.FTZ R86, R86, R19.reuse ;  /* 0x0000001356567220 */ /* 0x080fe40000410000 */
[-C--:B------:R-:W-:Y:S02]  /*7470*/  FMUL.FTZ R87, R87, R19.reuse ;  /* 0x0000001357577220 */ /* 0x080fe40000410000 */
[----:B------:R-:W-:Y:S01]  /*7480*/  HMMA.16816.F32.BF16 R32, R12, R34, R112 ;  /* 0x000000220c20723c */ /* 0x000fe20000041870 */
[----:B------:R-:W1:Y:S01]  /*7490*/  LDSM.16.MT88.4 R112, [R222+0xb800] ;  /* 0x00b80000de70783b */ /* 0x000e620000004200 */
[-C--:B------:R-:W-:Y:S02]  /*74a0*/  FMUL.FTZ R128, R128, R20.reuse ;  /* 0x0000001480807220 */ /* 0x080fe40000410000 */
[----:B------:R-:W-:Y:S02]  /*74b0*/  FMUL.FTZ R129, R129, R20 ;  /* 0x0000001481817220 */ /* 0x000fe40000410000 */
[----:B------:R-:W-:-:S02]  /*74c0*/  FMUL.FTZ R130, R130, R19 ;  /* 0x0000001382827220 */ /* 0x000fc40000410000 */
[--C-:B---3--:R-:W-:Y:S01]  /*74d0*/  FFMA.FTZ R3, R181, c[0x0][0x23c], -R2.reuse ;  /* 0x00008f00b5037a23 */ /* 0x108fe20000010802 */
[----:B------:R-:W-:Y:S01]  /*74e0*/  MOV R181, R135 ;  /* 0x0000008700b57202 */ /* 0x000fe20000000f00 */
[-C--:B------:R-:W-:Y:S01]  /*74f0*/  FMUL.FTZ R131, R131, R19.reuse ;  /* 0x0000001383837220 */ /* 0x080fe20000410000 */
[C---:B------:R-:W-:Y:S01]  /*7500*/  HMMA.16816.F32.BF16 R84, R12.reuse, R24, R84 ;  /* 0x000000180c54723c */ /* 0x040fe20000041854 */
[----:B------:R3:W3:Y:S01]  /*7510*/  MUFU.EX2 R179, R3 ;  /* 0x0000000300b37308 */ /* 0x0006e20000000800 */
[-C--:B------:R-:W-:Y:S02]  /*7520*/  FMUL.FTZ R36, R36, R20.reuse ;  /* 0x0000001424247220 */ /* 0x080fe40000410000 */
[----:B------:R-:W-:Y:S02]  /*7530*/  FMUL.FTZ R37, R37, R20 ;  /* 0x0000001425257220 */ /* 0x000fe40000410000 */
[-C--:B------:R-:W-:Y:S02]  /*7540*/  FMUL.FTZ R38, R38, R19.reuse ;  /* 0x0000001326267220 */ /* 0x080fe40000410000 */
[----:B------:R-:W-:Y:S01]  /*7550*/  FMUL.FTZ R39, R39, R19 ;  /* 0x0000001327277220 */ /* 0x000fe20000410000 */
[C---:B------:R-:W-:Y:S07]  /*7560*/  HMMA.16816.F32.BF16 R24, R12.reuse, R42, R128 ;  /* 0x0000002a0c18723c */ /* 0x040fee0000041880 */
[----:B--2---:R-:W-:Y:S01]  /*7570*/  F2FP.BF16.PACK_AB R128, R234, R233 ;  /* 0x000000e9ea80723e */ /* 0x004fe200000010ff */
[--C-:B---3--:R-:W-:Y:S01]  /*7580*/  FFMA.FTZ R3, R180, c[0x0][0x23c], -R2.reuse ;  /* 0x00008f00b4037a23 */ /* 0x108fe20000010802 */
[----:B------:R-:W-:Y:S01]  /*7590*/  F2FP.BF16.PACK_AB R129, R179, R178 ;  /* 0x000000b2b381723e */ /* 0x000fe200000010ff */
[----:B------:R-:W-:Y:S01]  /*75a0*/  FFMA.FTZ R2, R177, c[0x0][0x23c], -R2 ;  /* 0x00008f00b1027a23 */ /* 0x000fe20000010802 */
[----:B------:R-:W-:Y:S01]  /*75b0*/  F2FP.BF16.PACK_AB R130, R182, R235 ;  /* 0x000000ebb682723e */ /* 0x000fe200000010ff */
[----:B------:R2:W-:Y:S01]  /*75c0*/  MUFU.EX2 R180, R3 ;  /* 0x0000000300b47308 */ /* 0x0005e20000000800 */
[----:B------:R-:W-:Y:S07]  /*75d0*/  HMMA.16816.F32.BF16 R36, R12, R144, R36 ;  /* 0x000000900c24723c */ /* 0x000fee0000041824 */
[----:B------:R-:W3:Y:S01]  /*75e0*/  MUFU.EX2 R177, R2 ;  /* 0x0000000200b17308 */ /* 0x000ee20000000800 */
[----:B--2---:R-:W-:-:S05]  /*75f0*/  MOV R3, R23 ;  /* 0x0000001700037202 */ /* 0x004fca0000000f00 */
[----:B------:R-:W-:Y:S02]  /*7600*/  FFMA.FTZ R12, R251, R20, R3 ;  /* 0x00000014fb0c7223 */ /* 0x000fe40000010003 */
[----:B------:R-:W-:Y:S01]  /*7610*/  FFMA.FTZ R3, R250, R19, R247 ;  /* 0x00000013fa037223 */ /* 0x000fe200000100f7 */
[----:B---3--:R-:W-:Y:S01]  /*7620*/  F2FP.BF16.PACK_AB R131, R177, R180 ;  /* 0x000000b4b183723e */ /* 0x008fe200000010ff */
[----:B------:R-:W-:Y:S01]  /*7630*/  FFMA.FTZ R2, R187, c[0x0][0x23c], -R0 ;  /* 0x00008f00bb027a23 */ /* 0x000fe20000010800 */
[----:B------:R-:W-:Y:S01]  /*7640*/  MOV R187, R22 ;  /* 0x0000001600bb7202 */ /* 0x000fe20000000f00 */
[----:B------:R-:W-:Y:S02]  /*7650*/  FADD.FTZ R3, R246, R3 ;  /* 0x00000003f6037221 */ /* 0x000fe40000010000 */
[----:B------:R2:W-:Y:S02]  /*7660*/  MUFU.EX2 R176, R2 ;  /* 0x0000000200b07308 */ /* 0x0005e40000000800 */
[----:B-1----:R-:W-:Y:S01]  /*7670*/  HMMA.16816.F32.BF16 R116, R128, R4, R116 ;  /* 0x000000048074723c */ /* 0x002fe20000041874 */
[----:B------:R-:W-:-:S04]  /*7680*/  FADD.FTZ R3, R187, R3 ;  /* 0x00000003bb037221 */ /* 0x000fc80000010000 */
[----:B------:R-:W-:-:S03]  /*7690*/  FADD.FTZ R3, R183, R3 ;  /* 0x00000003b7037221 */ /* 0x000fc60000010000 */
[----:B------:R-:W-:Y:S01]  /*76a0*/  HMMA.16816.F32.BF16 R148, R128, R156, R148 ;  /* 0x0000009c8094723c */ /* 0x000fe20000041894 */
[----:B------:R-:W-:-:S04]  /*76b0*/  FADD.FTZ R3, R178, R3 ;  /* 0x00000003b2037221 */ /* 0x000fc80000010000 */
[----:B------:R-:W-:Y:S02]  /*76c0*/  FADD.FTZ R3, R179, R3 ;  /* 0x00000003b3037221 */ /* 0x000fe40000010000 */
[----:B--2---:R-:W-:Y:S01]  /*76d0*/  FFMA.FTZ R2, R185, c[0x0][0x23c], -R0 ;  /* 0x00008f00b9027a23 */ /* 0x004fe20000010800 */
[----:B------:R-:W-:Y:S01]  /*76e0*/  MOV R185, R133 ;  /* 0x0000008500b97202 */ /* 0x000fe20000000f00 */
[----:B------:R-:W-:Y:S01]  /*76f0*/  HMMA.16816.F32.BF16 R160, R128, R172, R160 ;  /* 0x000000ac80a0723c */ /* 0x000fe200000418a0 */
[----:B------:R-:W-:Y:S01]  /*7700*/  FADD.FTZ R3, R180, R3 ;  /* 0x00000003b4037221 */ /* 0x000fe20000010000 */
[----:B------:R1:W2:Y:S03]  /*7710*/  MUFU.EX2 R135, R2 ;  /* 0x0000000200877308 */ /* 0x0002a60000000800 */
[----:B------:R-:W-:-:S03]  /*7720*/  FADD.FTZ R250, R177, R3 ;  /* 0x00000003b1fa7221 */ /* 0x000fc60000010000 */
[C---:B------:R-:W-:Y:S08]  /*7730*/  HMMA.16816.F32.BF16 R36, R128.reuse, R48, R36 ;  /* 0x000000308024723c */ /* 0x040ff00000041824 */
[C---:B----4-:R-:W-:Y:S01]  /*7740*/  HMMA.16816.F32.BF16 R52, R128.reuse, R64, R52 ;  /* 0x000000408034723c */ /* 0x050fe20000041834 */
[--C-:B-1----:R-:W-:Y:S01]  /*7750*/  FFMA.FTZ R2, R186, c[0x0][0x23c], -R0.reuse ;  /* 0x00008f00ba027a23 */ /* 0x102fe20000010800 */
[----:B------:R-:W-:Y:S01]  /*7760*/  MOV R186, R21 ;  /* 0x0000001500ba7202 */ /* 0x000fe20000000f00 */
[----:B------:R-:W-:Y:S01]  /*7770*/  FFMA.FTZ R0, R184, c[0x0][0x23c], -R0 ;  /* 0x00008f00b8007a23 */ /* 0x000fe20000010800 */
[----:B--2---:R-:W-:Y:S01]  /*7780*/  F2FP.BF16.PACK_AB R124, R135, R176 ;  /* 0x000000b0877c723e */ /* 0x004fe200000010ff */
[----:B------:R1:W-:Y:S03]  /*7790*/  MUFU.EX2 R134, R2 ;  /* 0x0000000200867308 */ /* 0x0003e60000000800 */
[C---:B-----5:R-:W-:Y:S05]  /*77a0*/  HMMA.16816.F32.BF16 R68, R128.reuse, R80, R68 ;  /* 0x000000508044723c */ /* 0x060fea0000041844 */
[----:B------:R2:W3:Y:S03]  /*77b0*/  MUFU.EX2 R133, R0 ;  /* 0x0000000000857308 */ /* 0x0004e60000000800 */
        /* <DEDUP_REMOVED lines=32> */
[----:B------:R-:W-:Y:S02]  /*79c0*/  FADD.FTZ R0, R22, R0 ;  /* 0x0000000016007221 */ /* 0x000fe40000010000 */
[----:B------:R-:W-:Y:S01]  /*79d0*/  FADD.FTZ R4, R234, R4 ;  /* 0x00000004ea047221 */ /* 0x000fe20000010000 */
[C---:B------:R-:W-:Y:S01]  /*79e0*/  HMMA.16816.F32.BF16 R164, R124.reuse, R172, R164 ;  /* 0x000000ac7ca4723c */ /* 0x040fe200000418a4 */
[----:B------:R-:W-:Y:S01]  /*79f0*/  FADD.FTZ R2, R134, R2 ;  /* 0x0000000286027221 */ /* 0x000fe20000010000 */
[----:B------:R-:W-:Y:S01]  /*7a00*/  MOV R134, R230 ;  /* 0x000000e600867202 */ /* 0x000fe20000000f00 */
        /* <DEDUP_REMOVED lines=30> */
[----:B------:R-:W3:Y:S04]  /*7bf0*/  LDL.64 R186, [R1+0x38] ;  /* 0x0000380001ba7983 */ /* 0x000ee80000100a00 */
[----:B------:R-:W4:Y:S01]  /*7c00*/  LDL R183, [R1+0x48] ;  /* 0x0000480001b77983 */ /* 0x000f220000100800 */
[----:B------:R-:W-:Y:S01]  /*7c10*/  IADD3 R233, R244, -0x3, RZ ;  /* 0xfffffffdf4e97810 */ /* 0x000fe20007ffe0ff */
[----:B------:R-:W-:-:S04]  /*7c20*/  DEPBAR.LE SB0, 0x0 ;  /* 0x000080000000791a */ /* 0x000fc80000000000 */
[----:B------:R-:W-:Y:S01]  /*7c30*/  SHF.R.S32.HI R0, RZ, 0x1f, R233 ;  /* 0x0000001fff007819 */ /* 0x000fe200000114e9 */
[----:B------:R-:W-:Y:S01]  /*7c40*/  BAR.SYNC.DEFER_BLOCKING 0x0 ;  /* 0x0000000000007b1d */ /* 0x000fe20000010000 */
[----:B------:R-:W-:-:S04]  /*7c50*/  IMAD.WIDE.U32 R4, R233, c[0x0][0x1a0], RZ ;  /* 0x00006800e9047a25 */ /* 0x000fc800078e00ff */
[----:B------:R-:W-:Y:S01]  /*7c60*/  IMAD R0, R0, c[0x0][0x1a0], RZ ;  /* 0x0000680000007a24 */ /* 0x000fe200078e02ff */
[----:B------:R-:W1:Y:S01]  /*7c70*/  S2R R247, SR_TID.X ;  /* 0x0000000000f77919 */ /* 0x000e620000002100 */
[----:B------:R-:W-:Y:S02]  /*7c80*/  IMAD.MOV.U32 R181, RZ, RZ, c[0x0][0x1a0] ;  /* 0x00006800ffb57624 */ /* 0x000fe400078e00ff */
[----:B------:R-:W-:Y:S02]  /*7c90*/  IMAD R2, R233, c[0x0][0x1a4], R0 ;  /* 0x00006900e9027a24 */ /* 0x000fe400078e0200 */
[----:B------:R-:W-:Y:S02]  /*7ca0*/  IMAD.SHL.U32 R181, R181, 0x10, RZ ;  /* 0x00000010b5b57824 */ /* 0x000fe400078e00ff */
[----:B------:R-:W-:Y:S01]  /*7cb0*/  IMAD.IADD R3, R5, 0x1, R2 ;  /* 0x0000000105037824 */ /* 0x000fe200078e0202 */
[----:B------:R-:W-:Y:S01]  /*7cc0*/  @P2 STS.128 [R228+0xa000], RZ ;  /* 0x00a000ffe4002388 */ /* 0x000fe20000000c00 */
[----:B-1----:R-:W-:-:S05]  /*7cd0*/  IMAD.SHL.U32 R247, R247, 0x2, RZ ;  /* 0x00000002f7f77824 */ /* 0x002fca00078e00ff */
[----:B------:R-:W-:Y:S02]  /*7ce0*/  LOP3.LUT R247, R247, 0x6, RZ, 0xc0, !PT ;  /* 0x00000006f7f77812 */ /* 0x000fe400078ec0ff */
        /* <DEDUP_REMOVED lines=14> */
[C---:B------:R-:W-:Y:S01]  /*7dd0*/  @!P2 LEA.HI.X R13, R2.reuse, c[0x0][0x174], R5, 0x1, P4 ;  /* 0x00005d00020daa11 */ /* 0x040fe200020f0c05 */
        /* <DEDUP_REMOVED lines=8> */
[----:B------:R-:W-:-:S03]  /*7e60*/  IADD3 R2, R0, 0x19, RZ ;  /* 0x0000001900027810 */ /* 0x000fc60007ffe0ff */
        /* <DEDUP_REMOVED lines=88> */
[----:B------:R-:W2:Y:S03]  /*83f0*/  LDSM.16.M88.4 R12, [R224+0x4000] ;  /* 0x00400000e00c783b */ /* 0x000ea60000000200 */
[C---:B-1----:R-:W-:Y:S01]  /*8400*/  HMMA.16816.F32.BF16 R196, R4.reuse, R26, R28 ;  /* 0x0000001a04c4723c */ /* 0x042fe2000004181c */
[----:B------:R-:W1:Y:S07]  /*8410*/  LDSM.16.M88.4 R28, [R223+0x1800] ;  /* 0x00180000df1c783b */ /* 0x000e6e0000000200 */
[C---:B------:R-:W-:Y:S08]  /*8420*/  HMMA.16816.F32.BF16 R200, R4.reuse, R20, R200 ;  /* 0x0000001404c8723c */ /* 0x040ff000000418c8 */
[C---:B------:R-:W-:Y:S08]  /*8430*/  HMMA.16816.F32.BF16 R192, R4.reuse, R22, R192 ;  /* 0x0000001604c0723c */ /* 0x040ff000000418c0 */
[----:B------:R-:W-:Y:S01]  /*8440*/  HMMA.16816.F32.BF16 R188, R4, R24, R184 ;  /* 0x0000001804bc723c */ /* 0x000fe200000418b8 */
[----:B------:R-:W4:Y:S01]  /*8450*/  LDSM.16.M88.4 R4, [R224+0x6000] ;  /* 0x00600000e004783b */ /* 0x000f220000000200 */
[----:B------:R-:W-:-:S06]  /*8460*/  DEPBAR.LE SB0, 0x0 ;  /* 0x000080000000791a */ /* 0x000fcc0000000000 */
[C---:B---3--:R-:W-:Y:S01]  /*8470*/  HMMA.16816.F32.BF16 R140, R16.reuse, R20, R140 ;  /* 0x00000014108c723c */ /* 0x048fe2000004188c */
[----:B------:R-:W-:Y:S07]  /*8480*/  I2F R20, R2 ;  /* 0x0000000200147306 */ /* 0x000fee0000201400 */
[C---:B------:R-:W-:Y:S08]  /*8490*/  HMMA.16816.F32.BF16 R136, R16.reuse, R26, R136 ;  /* 0x0000001a1088723c */ /* 0x040ff00000041888 */
[----:B------:R-:W-:Y:S08]  /*84a0*/  HMMA.16816.F32.BF16 R180, R16, R22, R180 ;  /* 0x0000001610b4723c */ /* 0x000ff000000418b4 */
[C---:B--2---:R-:W-:Y:S08]  /*84b0*/  HMMA.16816.F32.BF16 R140, R12.reuse, R32, R140 ;  /* 0x000000200c8c723c */ /* 0x044ff0000004188c */
[C---:B-1----:R-:W-:Y:S08]  /*84c0*/  HMMA.16816.F32.BF16 R184, R12.reuse, R30, R136 ;  /* 0x0000001e0cb8723c */ /* 0x042ff00000041888 */
[----:B------:R-:W-:Y:S08]  /*84d0*/  HMMA.16816.F32.BF16 R180, R12, R34, R180 ;  /* 0x000000220cb4723c */ /* 0x000ff000000418b4 */
[----:B----4-:R-:W-:Y:S01]  /*84e0*/  HMMA.16816.F32.BF16 R136, R4, R32, R200 ;  /* 0x000000200488723c */ /* 0x010fe200000418c8 */
[----:B------:R-:W-:-:S02]  /*84f0*/  FMUL.FTZ R140, R140, c[0x0][0x2ec] ;  /* 0x0000bb008c8c7a20 */ /* 0x000fc40000410000 */
[----:B------:R-:W-:Y:S02]  /*8500*/  FMUL.FTZ R141, R141, c[0x0][0x2ec] ;  /* 0x0000bb008d8d7a20 */ /* 0x000fe40000410000 */
[----:B------:R-:W-:Y:S01]  /*8510*/  MUFU.TANH R201, R140 ;  /* 0x0000008c00c97308 */ /* 0x000fe20000002400 */
[----:B------:R-:W-:Y:S02]  /*8520*/  FMUL.FTZ R143, R143, c[0x0][0x2ec] ;  /* 0x0000bb008f8f7a20 */ /* 0x000fe40000410000 */
[----:B------:R-:W-:Y:S01]  /*8530*/  HMMA.16816.F32.BF16 R32, R4, R34, R192 ;  /* 0x000000220420723c */ /* 0x000fe200000418c0 */
[----:B------:R-:W-:Y:S02]  /*8540*/  FMUL.FTZ R142, R142, c[0x0][0x2ec] ;  /* 0x0000bb008e8e7a20 */ /* 0x000fe40000410000 */
[----:B------:R-:W-:Y:S02]  /*8550*/  FMUL.FTZ R184, R184, c[0x0][0x2ec] ;  /* 0x0000bb00b8b87a20 */ /* 0x000fe40000410000 */
[----:B------:R-:W-:Y:S01]  /*8560*/  MUFU.TANH R27, R141 ;  /* 0x0000008d001b7308 */ /* 0x000fe20000002400 */
[----:B------:R-:W-:-:S02]  /*8570*/  FMUL.FTZ R185, R185, c[0x0][0x2ec] ;  /* 0x0000bb00b9b97a20 */ /* 0x000fc40000410000 */
[----:B------:R-:W-:Y:S01]  /*8580*/  HMMA.16816.F32.BF16 R176, R16, R24, R176 ;  /* 0x0000001810b0723c */ /* 0x000fe200000418b0 */
[----:B------:R-:W-:Y:S02]  /*8590*/  FMUL.FTZ R180, R180, c[0x0][0x2ec] ;  /* 0x0000bb00b4b47a20 */ /* 0x000fe40000410000 */
[----:B------:R-:W-:Y:S02]  /*85a0*/  FMUL.FTZ R182, R182, c[0x0][0x2ec] ;  /* 0x0000bb00b6b67a20 */ /* 0x000fe40000410000 */
[----:B------:R-:W-:Y:S01]  /*85b0*/  MUFU.TANH R26, R143 ;  /* 0x0000008f001a7308 */ /* 0x000fe20000002400 */
[----:B------:R-:W-:Y:S01]  /*85c0*/  FMUL.FTZ R181, R181, c[0x0][0x2ec] ;  /* 0x0000bb00b5b57a20 */ /* 0x000fe20000410000 */
[C---:B------:R-:W-:Y:S01]  /*85d0*/  IADD3 R18, R0.reuse, 0x1, RZ ;  /* 0x0000000100127810 */ /* 0x040fe20007ffe0ff */
[----:B------:R-:W-:Y:S01]  /*85e0*/  FMUL.FTZ R139, R139, c[0x0][0x2ec] ;  /* 0x0000bb008b8b7a20 */ /* 0x000fe20000410000 */
[C---:B------:R-:W-:Y:S01]  /*85f0*/  IADD3 R17, R0.reuse, 0x8, RZ ;  /* 0x0000000800117810 */ /* 0x040fe20007ffe0ff */
[----:B------:R-:W-:Y:S01]  /*8600*/  FMUL.FTZ R137, R137, c[0x0][0x2ec] ;  /* 0x0000bb0089897a20 */ /* 0x000fe20000410000 */
[----:B------:R-:W-:Y:S01]  /*8610*/  IADD3 R16, R0, 0x9, RZ ;  /* 0x0000000900107810 */ /* 0x000fe20007ffe0ff */
[----:B------:R-:W-:Y:S01]  /*8620*/  FMUL.FTZ R183, R183, c[0x0][0x2ec] ;  /* 0x0000bb00b7b77a20 */ /* 0x000fe20000410000 */
[----:B------:R-:W1:Y:S01]  /*8630*/  I2F R23, R18 ;  /* 0x0000001200177306 */ /* 0x000e620000201400 */
[----:B------:R-:W-:Y:S01]  /*8640*/  FMUL.FTZ R136, R136, c[0x0][0x2ec] ;  /* 0x0000bb0088887a20 */ /* 0x000fe20000410000 */
[----:B------:R-:W-:Y:S01]  /*8650*/  ISETP.GE.AND P5, PT, R18, R8, PT ;  /* 0x000000081200720c */ /* 0x000fe20003fa6270 */
[----:B------:R-:W-:Y:S01]  /*8660*/  FMUL.FTZ R32, R32, c[0x0][0x2ec] ;  /* 0x0000bb0020207a20 */ /* 0x000fe20000410000 */
[C---:B------:R-:W-:Y:S01]  /*8670*/  ISETP.GE.AND P4, PT, R18.reuse, R9, PT ;  /* 0x000000091200720c */ /* 0x040fe20003f86270 */
[----:B------:R-:W-:Y:S01]  /*8680*/  FMUL.FTZ R33, R33, c[0x0][0x2ec] ;  /* 0x0000bb0021217a20 */ /* 0x000fe20000410000 */
[----:B------:R-:W-:Y:S01]  /*8690*/  ISETP.GE.AND P0, PT, R18, R10, PT ;  /* 0x0000000a1200720c */ /* 0x000fe20003f06270 */
[----:B------:R-:W-:Y:S01]  /*86a0*/  FMUL.FTZ R34, R34, c[0x0][0x2ec] ;  /* 0x0000bb0022227a20 */ /* 0x000fe20000410000 */
[----:B------:R-:W-:Y:S01]  /*86b0*/  MUFU.TANH R135, R32 ;  /* 0x0000002000877308 */ /* 0x000fe20000002400 */
[----:B------:R-:W-:Y:S01]  /*86c0*/  FMUL.FTZ R25, R35, c[0x0][0x2ec] ;  /* 0x0000bb0023197a20 */ /* 0x000fe20000410000 */
[----:B------:R-:W-:Y:S01]  /*86d0*/  ISETP.GE.AND P6, PT, R18, R11, PT ;  /* 0x0000000b1200720c */ /* 0x000fe20003fc6270 */
[----:B------:R-:W-:Y:S01]  /*86e0*/  HMMA.16816.F32.BF16 R176, R12, R28, R176 ;  /* 0x0000001c0cb0723c */ /* 0x000fe200000418b0 */
[----:B------:R-:W-:Y:S01]  /*86f0*/  FMUL.FTZ R138, R138, c[0x0][0x2ec] ;  /* 0x0000bb008a8a7a20 */ /* 0x000fe20000410000 */
[----:B------:R-:W-:Y:S01]  /*8700*/  ISETP.GE.AND P3, PT, R17, R8, PT ;  /* 0x000000081100720c */ /* 0x000fe20003f66270 */
[----:B------:R-:W-:-:S02]  /*8710*/  FMUL.FTZ R187, R187, c[0x0][0x2ec] ;  /* 0x0000bb00bbbb7a20 */ /* 0x000fc40000410000 */
[----:B------:R-:W-:Y:S01]  /*8720*/  MUFU.TANH R141, R33 ;  /* 0x00000021008d7308 */ /* 0x000fe20000002400 */
[CC--:B-1----:R-:W-:Y:S01]  /*8730*/  FFMA.FTZ R27, R23.reuse, R132.reuse, R27 ;  /* 0x00000084171b7223 */ /* 0x0c2fe2000001001b */
[C---:B------:R-:W-:Y:S01]  /*8740*/  IADD3 R13, R0.reuse, 0x10, RZ ;  /* 0x00000010000d7810 */ /* 0x040fe20007ffe0ff */
[----:B------:R-:W-:Y:S01]  /*8750*/  FFMA.FTZ R26, R23, R132, R26 ;  /* 0x00000084171a7223 */ /* 0x000fe2000001001a */
[----:B------:R-:W-:Y:S02]  /*8760*/  IADD3 R12, R0, 0x11, RZ ;  /* 0x00000011000c7810 */ /* 0x000fe40007ffe0ff */
[----:B------:R-:W-:Y:S02]  /*8770*/  FSEL R27, R27, -INF , !P5 ;  /* 0xff8000001b1b7808 */ /* 0x000fe40006800000 */
[----:B------:R1:W-:Y:S01]  /*8780*/  MUFU.TANH R140, R34 ;  /* 0x00000022008c7308 */ /* 0x0003e20000002400 */
[----:B------:R-:W-:-:S07]  /*8790*/  ISETP.GE.AND P5, PT, R17, R9, PT ;  /* 0x000000091100720c */ /* 0x000fce0003fa6270 */
[----:B------:R-:W-:Y:S03]  /*87a0*/  MUFU.TANH R133, R137 ;  /* 0x0000008900857308 */ /* 0x000fe60000002400 */
[----:B------:R-:W-:Y:S02]  /*87b0*/  FMUL.FTZ R176, R176, c[0x0][0x2ec] ;  /* 0x0000bb00b0b07a20 */ /* 0x000fe40000410000 */
[----:B------:R-:W-:Y:S02]  /*87c0*/  FMUL.FTZ R178, R178, c[0x0][0x2ec] ;  /* 0x0000bb00b2b27a20 */ /* 0x000fe40000410000 */
[----:B------:R-:W-:Y:S01]  /*87d0*/  FMUL.FTZ R179, R179, c[0x0][0x2ec] ;  /* 0x0000bb00b3b37a20 */ /* 0x000fe20000410000 */
[----:B-1----:R-:W-:Y:S01]  /*87e0*/  HMMA.16816.F32.BF16 R32, R4, R28, R188 ;  /* 0x0000001c0420723c */ /* 0x002fe200000418bc */
[----:B------:R-:W1:Y:S01]  /*87f0*/  MUFU.TANH R139, R139 ;  /* 0x0000008b008b7308 */ /* 0x000e620000002400 */
[----:B------:R-:W-:-:S06]  /*8800*/  FMUL.FTZ R177, R177, c[0x0][0x2ec] ;  /* 0x0000bb00b1b17a20 */ /* 0x000fcc0000410000 */
[----:B------:R-:W-:Y:S01]  /*8810*/  HMMA.16816.F32.BF16 R28, R4, R30, R196 ;  /* 0x0000001e041c723c */ /* 0x000fe200000418c4 */
[----:B------:R-:W2:Y:S08]  /*8820*/  I2F R22, R17 ;  /* 0x0000001100167306 */ /* 0x000eb00000201400 */
[----:B------:R-:W-:Y:S01]  /*8830*/  MUFU.TANH R180, R180 ;  /* 0x000000b400b47308 */ /* 0x000fe20000002400 */
[----:B-1----:R-:W-:-:S06]  /*8840*/  FFMA.FTZ R18, R23, R132, R139 ;  /* 0x0000008417127223 */ /* 0x002fcc000001008b */
[----:B------:R-:W-:Y:S01]  /*8850*/  FMUL.FTZ R32, R32, c[0x0][0x2ec] ;  /* 0x0000bb0020207a20 */ /* 0x000fe20000410000 */
[----:B------:R-:W-:Y:S01]  /*8860*/  MUFU.TANH R182, R182 ;  /* 0x000000b600b67308 */ /* 0x000fe20000002400 */
[----:B------:R-:W-:Y:S02]  /*8870*/  FMUL.FTZ R34, R34, c[0x0][0x2ec] ;  /* 0x0000bb0022227a20 */ /* 0x000fe40000410000 */
[-C--:B--2---:R-:W-:Y:S02]  /*8880*/  FFMA.FTZ R4, R22, R132.reuse, R140 ;  /* 0x0000008416047223 */ /* 0x084fe4000001008c */
[----:B------:R-:W-:Y:S02]  /*8890*/  FMUL.FTZ R35, R35, c[0x0][0x2ec] ;  /* 0x0000bb0023237a20 */ /* 0x000fe40000410000 */
[----:B------:R-:W-:Y:S01]  /*88a0*/  FMUL.FTZ R30, R30, c[0x0][0x2ec] ;  /* 0x0000bb001e1e7a20 */ /* 0x000fe20000410000 */
[----:B------:R-:W1:Y:S08]  /*88b0*/  I2F R21, R16 ;  /* 0x0000001000157306 */ /* 0x000e700000201400 */
[----:B------:R-:W2:Y:S08]  /*88c0*/  MUFU.TANH R181, R181 ;  /* 0x000000b500b57308 */ /* 0x000eb00000002400 */
[----:B------:R-:W-:Y:S01]  /*88d0*/  MUFU.TANH R183, R183 ;  /* 0x000000b700b77308 */ /* 0x000fe20000002400 */
[----:B-1----:R-:W-:-:S07]  /*88e0*/  FFMA.FTZ R6, R21, R132, R141 ;  /* 0x0000008415067223 */ /* 0x002fce000001008d */
[----:B------:R1:W3:Y:S01]  /*88f0*/  MUFU.TANH R137, R25 ;  /* 0x0000001900897308 */ /* 0x0002e20000002400 */
[----:B--2---:R-:W-:-:S07]  /*8900*/  FFMA.FTZ R5, R21, R132, R181 ;  /* 0x0000008415057223 */ /* 0x004fce00000100b5 */
[----:B------:R-:W-:Y:S01]  /*8910*/  MUFU.TANH R143, R136 ;  /* 0x00000088008f7308 */ /* 0x000fe20000002400 */
[----:B-1----:R-:W-:-:S07]  /*8920*/  FFMA.FTZ R25, R23, R132, R133 ;  /* 0x0000008417197223 */ /* 0x002fce0000010085 */
[----:B------:R-:W-:Y:S01]  /*8930*/  I2F R19, R13 ;  /* 0x0000000d00137306 */ /* 0x000fe20000201400 */
[----:B------:R-:W-:Y:S01]  /*8940*/  FMUL.FTZ R23, R33, c[0x0][0x2ec] ;  /* 0x0000bb0021177a20 */ /* 0x000fe20000410000 */
[----:B------:R-:W-:Y:S01]  /*8950*/  FSEL R33, R26, -INF , !P4 ;  /* 0xff8000001a217808 */ /* 0x000fe20006000000 */
[----:B---3--:R-:W-:Y:S01]  /*8960*/  FFMA.FTZ R7, R21, R132, R137 ;  /* 0x0000008415077223 */ /* 0x008fe20000010089 */
[----:B------:R-:W-:Y:S02]  /*8970*/  FSEL R133, R25, -INF , !P0 ;  /* 0xff80000019857808 */ /* 0x000fe40004000000 */
[C---:B------:R-:W-:Y:S02]  /*8980*/  ISETP.GE.AND P4, PT, R17.reuse, R10, PT ;  /* 0x0000000a1100720c */ /* 0x040fe40003f86270 */
[----:B------:R-:W-:Y:S01]  /*8990*/  MUFU.TANH R176, R176 ;  /* 0x000000b000b07308 */ /* 0x000fe20000002400 */
[----:B------:R-:W-:Y:S01]  /*89a0*/  ISETP.GE.AND P0, PT, R17, R11, PT ;  /* 0x0000000b1100720c */ /* 0x000fe20003f06270 */
[----:B------:R-:W-:-:S06]  /*89b0*/  FFMA.FTZ R17, R22, R132, R135 ;  /* 0x0000008416117223 */ /* 0x000fcc0000010087 */
[----:B------:R-:W-:Y:S08]  /*89c0*/  MUFU.TANH R178, R178 ;  /* 0x000000b200b27308 */ /* 0x000ff00000002400 */
[----:B------:R1:W2:Y:S08]  /*89d0*/  MUFU.TANH R136, R32 ;  /* 0x0000002000887308 */ /* 0x0002b00000002400 */
[----:B------:R-:W-:Y:S08]  /*89e0*/  MUFU.TANH R200, R142 ;  /* 0x0000008e00c87308 */ /* 0x000ff00000002400 */
[----:B------:R3:W-:Y:S01]  /*89f0*/  MUFU.TANH R142, R138 ;  /* 0x0000008a008e7308 */ /* 0x0007e20000002400 */
[----:B-1----:R-:W-:Y:S01]  /*8a00*/  FSEL R32, R4, -INF , !P0 ;  /* 0xff80000004207808 */ /* 0x002fe20004000000 */
[----:B--2---:R-:W-:Y:S01]  /*8a10*/  FFMA.FTZ R4, R19, R132, R136 ;  /* 0x0000008413047223 */ /* 0x004fe20000010088 */
[----:B------:R-:W-:-:S05]  /*8a20*/  ISETP.GE.AND P0, PT, R13, R8, PT ;  /* 0x000000080d00720c */ /* 0x000fca0003f06270 */
[----:B------:R1:W-:Y:S01]  /*8a30*/  MUFU.TANH R139, R23 ;  /* 0x00000017008b7308 */ /* 0x0003e20000002400 */
[----:B---3--:R-:W-:Y:S01]  /*8a40*/  FSEL R138, R18, -INF , !P6 ;  /* 0xff800000128a7808 */ /* 0x008fe20007000000 */
[----:B------:R-:W-:-:S06]  /*8a50*/  FFMA.FTZ R18, R22, R132, R182 ;  /* 0x0000008416127223 */ /* 0x000fcc00000100b6 */
[----:B------:R2:W-:Y:S01]  /*8a60*/  MUFU.TANH R134, R34 ;  /* 0x0000002200867308 */ /* 0x0005e20000002400 */
[----:B------:R-:W-:Y:S02]  /*8a70*/  ISETP.GE.AND P6, PT, R16, R8, PT ;  /* 0x000000081000720c */ /* 0x000fe40003fc6270 */
[----:B------:R-:W-:Y:S01]  /*8a80*/  FSEL R26, R18, -INF , !P5 ;  /* 0xff800000121a7808 */ /* 0x000fe20006800000 */
[----:B-1----:R-:W-:Y:S01]  /*8a90*/  FFMA.FTZ R23, R22, R132, R180 ;  /* 0x0000008416177223 */ /* 0x002fe200000100b4 */
[----:B------:R-:W-:-:S03]  /*8aa0*/  ISETP.GE.AND P5, PT, R16, R10, PT ;  /* 0x0000000a1000720c */ /* 0x000fc60003fa6270 */
[----:B------:R-:W-:Y:S01]  /*8ab0*/  I2F R15, R12 ;  /* 0x0000000c000f7306 */ /* 0x000fe20000201400 */
[----:B------:R-:W-:Y:S02]  /*8ac0*/  FSEL R23, R23, -INF , !P3 ;  /* 0xff80000017177808 */ /* 0x000fe40005800000 */
[----:B------:R-:W-:Y:S02]  /*8ad0*/  ISETP.GE.AND P3, PT, R16, R9, PT ;  /* 0x000000091000720c */ /* 0x000fe40003f66270 */
[----:B------:R-:W-:Y:S01]  /*8ae0*/  FSEL R25, R6, -INF , !P5 ;  /* 0xff80000006197808 */ /* 0x000fe20006800000 */
[-C--:B------:R-:W-:Y:S01]  /*8af0*/  FFMA.FTZ R6, R19, R132.reuse, R176 ;  /* 0x0000008413067223 */ /* 0x080fe200000100b0 */
[----:B--2---:R-:W-:Y:S01]  /*8b00*/  FSEL R34, R17, -INF , !P4 ;  /* 0xff80000011227808 */ /* 0x004fe20006000000 */
[----:B------:R-:W1:Y:S01]  /*8b10*/  MUFU.TANH R179, R179 ;  /* 0x000000b300b37308 */ /* 0x000e620000002400 */
[----:B------:R-:W-:Y:S01]  /*8b20*/  ISETP.GE.AND P4, PT, R16, R11, PT ;  /* 0x0000000b1000720c */ /* 0x000fe20003f86270 */
[-C--:B------:R-:W-:Y:S01]  /*8b30*/  FFMA.FTZ R16, R21, R132.reuse, R183 ;  /* 0x0000008415107223 */ /* 0x080fe200000100b7 */
[----:B------:R-:W-:Y:S01]  /*8b40*/  FSEL R21, R5, -INF , !P6 ;  /* 0xff80000005157808 */ /* 0x000fe20007000000 */
[----:B------:R-:W-:Y:S01]  /*8b50*/  FFMA.FTZ R5, R19, R132, R178 ;  /* 0x0000008413057223 */ /* 0x000fe200000100b2 */
[----:B------:R-:W-:-:S02]  /*8b60*/  ISETP.GE.AND P6, PT, R13, R9, PT ;  /* 0x000000090d00720c */ /* 0x000fc40003fc6270 */
[----:B------:R-:W-:Y:S01]  /*8b70*/  FSEL R22, R16, -INF , !P3 ;  /* 0xff80000010167808 */ /* 0x000fe20005800000 */
[----:B------:R2:W-:Y:S01]  /*8b80*/  MUFU.TANH R17, R35 ;  /* 0x0000002300117308 */ /* 0x0005e20000002400 */
[C---:B------:R-:W-:Y:S02]  /*8b90*/  ISETP.GE.AND P3, PT, R13.reuse, R10, PT ;  /* 0x0000000a0d00720c */ /* 0x040fe40003f66270 */
[----:B------:R-:W-:Y:S01]  /*8ba0*/  ISETP.GE.AND P5, PT, R13, R11, PT ;  /* 0x0000000b0d00720c */ /* 0x000fe20003fa6270 */
[----:B------:R-:W-:Y:S01]  /*8bb0*/  FMUL.FTZ R13, R186, c[0x0][0x2ec] ;  /* 0x0000bb00ba0d7a20 */ /* 0x000fe20000410000 */
[----:B------:R-:W-:Y:S02]  /*8bc0*/  FSEL R181, R6, -INF , !P0 ;  /* 0xff80000006b57808 */ /* 0x000fe40004000000 */
[----:B------:R-:W-:Y:S01]  /*8bd0*/  FSEL R182, R5, -INF , !P6 ;  /* 0xff80000005b67808 */ /* 0x000fe20007000000 */
[----:B------:R-:W3:Y:S01]  /*8be0*/  MUFU.TANH R177, R177 ;  /* 0x000000b100b17308 */ /* 0x000ee20000002400 */
[----:B------:R-:W-:Y:S01]  /*8bf0*/  FSEL R190, R4, -INF , !P3 ;  /* 0xff80000004be7808 */ /* 0x000fe20005800000 */
[CC--:B-1----:R-:W-:Y:S01]  /*8c00*/  FFMA.FTZ R6, R15.reuse, R132.reuse, R179 ;  /* 0x000000840f067223 */ /* 0x0c2fe200000100b3 */
[C---:B------:R-:W-:Y:S01]  /*8c10*/  ISETP.GE.AND P0, PT, R12.reuse, R9, PT ;  /* 0x000000090c00720c */ /* 0x040fe20003f06270 */
[----:B------:R-:W-:Y:S01]  /*8c20*/  FFMA.FTZ R5, R15, R132, R139 ;  /* 0x000000840f057223 */ /* 0x000fe2000001008b */
[C---:B------:R-:W-:Y:S01]  /*8c30*/  ISETP.GE.AND P6, PT, R12.reuse, R10, PT ;  /* 0x0000000a0c00720c */ /* 0x040fe20003fc6270 */
[----:B------:R-:W-:Y:S01]  /*8c40*/  FFMA.FTZ R4, R19, R132, R134 ;  /* 0x0000008413047223 */ /* 0x000fe20000010086 */
[----:B------:R-:W-:Y:S01]  /*8c50*/  ISETP.GE.AND P3, PT, R12, R11, PT ;  /* 0x0000000b0c00720c */ /* 0x000fe20003f66270 */
[----:B------:R-:W-:Y:S01]  /*8c60*/  I2F R14, R3 ;  /* 0x00000003000e7306 */ /* 0x000fe20000201400 */
[----:B--2---:R-:W-:-:S02]  /*8c70*/  FSEL R35, R7, -INF , !P4 ;  /* 0xff80000007237808 */ /* 0x004fc40006000000 */
[----:B------:R-:W-:Y:S01]  /*8c80*/  ISETP.GE.AND P4, PT, R12, R8, PT ;  /* 0x000000080c00720c */ /* 0x000fe20003f86270 */
[----:B------:R-:W-:Y:S01]  /*8c90*/  FMUL.FTZ R12, R28, c[0x0][0x2ec] ;  /* 0x0000bb001c0c7a20 */ /* 0x000fe20000410000 */
[----:B------:R-:W-:Y:S02]  /*8ca0*/  FSEL R180, R6, -INF , !P0 ;  /* 0xff80000006b47808 */ /* 0x000fe40004000000 */
[----:B------:R-:W-:Y:S01]  /*8cb0*/  FSEL R188, R5, -INF , !P6 ;  /* 0xff80000005bc7808 */ /* 0x000fe20007000000 */
[----:B------:R-:W1:Y:S01]  /*8cc0*/  MUFU.TANH R184, R184 ;  /* 0x000000b800b87308 */ /* 0x000e620000002400 */
[----:B---3--:R-:W-:Y:S01]  /*8cd0*/  FFMA.FTZ R7, R15, R132, R177 ;  /* 0x000000840f077223 */ /* 0x008fe200000100b1 */
[----:B------:R-:W-:Y:S01]  /*8ce0*/  ISETP.GE.AND P6, PT, R3, R8, PT ;  /* 0x000000080300720c */ /* 0x000fe20003fc6270 */
[----:B------:R-:W-:Y:S01]  /*8cf0*/  FFMA.FTZ R15, R15, R132, R17 ;  /* 0x000000840f0f7223 */ /* 0x000fe20000010011 */
[----:B------:R-:W-:Y:S02]  /*8d00*/  FSEL R196, R4, -INF , !P5 ;  /* 0xff80000004c47808 */ /* 0x000fe40006800000 */
[----:B------:R-:W-:-:S02]  /*8d10*/  FSEL R178, R7, -INF , !P4 ;  /* 0xff80000007b27808 */ /* 0x000fc40006000000 */
[----:B------:R-:W2:Y:S01]  /*8d20*/  MUFU.TANH R13, R13 ;  /* 0x0000000d000d7308 */ /* 0x000ea20000002400 */
[----:B------:R-:W-:Y:S02]  /*8d30*/  FSEL R198, R15, -INF , !P3 ;  /* 0xff8000000fc67808 */ /* 0x000fe40005800000 */
[-C--:B------:R-:W-:Y:S02]  /*8d40*/  ISETP.GE.AND P3, PT, R3, R9.reuse, PT ;  /* 0x000000090300720c */ /* 0x080fe40003f66270 */
[C---:B------:R-:W-:Y:S02]  /*8d50*/  ISETP.GE.AND P5, PT, R0.reuse, R8, PT ;  /* 0x000000080000720c */ /* 0x040fe40003fa6270 */
[----:B------:R-:W-:Y:S01]  /*8d60*/  ISETP.GE.AND P4, PT, R0, R9, PT ;  /* 0x000000090000720c */ /* 0x000fe20003f86270 */
[----:B------:R-:W3:Y:S01]  /*8d70*/  MUFU.TANH R12, R12 ;  /* 0x0000000c000c7308 */ /* 0x000ee20000002400 */
[----:B-1----:R-:W-:Y:S01]  /*8d80*/  FFMA.FTZ R6, R14, R132, R184 ;  /* 0x000000840e067223 */ /* 0x002fe200000100b8 */
[----:B------:R-:W-:Y:S01]  /*8d90*/  BAR.SYNC.DEFER_BLOCKING 0x0 ;  /* 0x0000000000007b1d */ /* 0x000fe20000010000 */
[----:B------:R-:W-:-:S03]  /*8da0*/  ISETP.GE.AND P0, PT, R0, R10, PT ;  /* 0x0000000a0000720c */ /* 0x000fc60003f06270 */
[----:B------:R-:W-:Y:S02]  /*8db0*/  FSEL R177, R6, -INF , !P6 ;  /* 0xff80000006b17808 */ /* 0x000fe40007000000 */
[----:B------:R1:W4:Y:S01]  /*8dc0*/  I2F R24, R0 ;  /* 0x0000000000187306 */ /* 0x0003220000201400 */
[----:B--2---:R-:W-:Y:S01]  /*8dd0*/  FFMA.FTZ R5, R14, R132, R13 ;  /* 0x000000840e057223 */ /* 0x004fe2000001000d */
[----:B------:R-:W-:-:S04]  /*8de0*/  ISETP.GE.AND P6, PT, R3, R10, PT ;  /* 0x0000000a0300720c */ /* 0x000fc80003fc6270 */
[----:B------:R-:W-:Y:S01]  /*8df0*/  FSEL R179, R5, -INF , !P3 ;  /* 0xff80000005b37808 */ /* 0x000fe20005800000 */
[----:B---3--:R-:W-:Y:S01]  /*8e00*/  FFMA.FTZ R4, R14, R132, R12 ;  /* 0x000000840e047223 */ /* 0x008fe2000001000c */
[----:B------:R-:W2:Y:S01]  /*8e10*/  MUFU.TANH R7, R30 ;  /* 0x0000001e00077308 */ /* 0x000ea20000002400 */
[----:B------:R-:W-:-:S03]  /*8e20*/  ISETP.GE.AND P3, PT, R0, R11, PT ;  /* 0x0000000b0000720c */ /* 0x000fc60003f66270 */
[----:B------:R-:W-:Y:S01]  /*8e30*/  FSEL R189, R4, -INF , !P6 ;  /* 0xff80000004bd7808 */ /* 0x000fe20007000000 */
[----:B------:R-:W-:Y:S01]  /*8e40*/  FMUL.FTZ R4, R31, c[0x0][0x2ec] ;  /* 0x0000bb001f047a20 */ /* 0x000fe20000410000 */
[----:B------:R-:W-:Y:S01]  /*8e50*/  ISETP.GE.AND P6, PT, R3, R11, PT ;  /* 0x0000000b0300720c */ /* 0x000fe20003fc6270 */
[----:B-1----:R-:W-:Y:S01]  /*8e60*/  FMUL.FTZ R0, R29, c[0x0][0x2ec] ;  /* 0x0000bb001d007a20 */ /* 0x002fe20000410000 */
[----:B------:R-:W1:Y:S01]  /*8e70*/  MUFU.TANH R185, R185 ;  /* 0x000000b900b97308 */ /* 0x000e620000002400 */
[CC--:B----4-:R-:W-:Y:S02]  /*8e80*/  FFMA.FTZ R18, R24.reuse, R132.reuse, R142 ;  /* 0x0000008418127223 */ /* 0x0d0fe4000001008e */
[CC--:B------:R-:W-:Y:S02]  /*8e90*/  FFMA.FTZ R15, R24.reuse, R132.reuse, R201 ;  /* 0x00000084180f7223 */ /* 0x0c0fe400000100c9 */
[-C--:B------:R-:W-:Y:S01]  /*8ea0*/  FFMA.FTZ R16, R24, R132.reuse, R200 ;  /* 0x0000008418107223 */ /* 0x080fe200000100c8 */
[----:B------:R-:W-:Y:S01]  /*8eb0*/  FSEL R18, R18, -INF , !P3 ;  /* 0xff80000012127808 */ /* 0x000fe20005800000 */
[-C--:B------:R-:W-:Y:S01]  /*8ec0*/  FFMA.FTZ R17, R24, R132.reuse, R143 ;  /* 0x0000008418117223 */ /* 0x080fe2000001008f */
[----:B------:R-:W3:Y:S01]  /*8ed0*/  MUFU.TANH R13, R187 ;  /* 0x000000bb000d7308 */ /* 0x000ee20000002400 */
[----:B------:R-:W-:Y:S01]  /*8ee0*/  ISETP.GE.AND P3, PT, R244, 0x4, PT ;  /* 0x00000004f400780c */ /* 0x000fe20003f66270 */
[----:B--2---:R-:W-:Y:S01]  /*8ef0*/  FFMA.FTZ R14, R14, R132, R7 ;  /* 0x000000840e0e7223 */ /* 0x004fe20000010007 */
[----:B------:R-:W-:-:S02]  /*8f00*/  FSEL R15, R15, -INF , !P5 ;  /* 0xff8000000f0f7808 */ /* 0x000fc40006800000 */
[----:B------:R-:W-:Y:S02]  /*8f10*/  FSEL R16, R16, -INF , !P4 ;  /* 0xff80000010107808 */ /* 0x000fe40006000000 */
[----:B------:R-:W-:Y:S01]  /*8f20*/  FSEL R197, R14, -INF , !P6 ;  /* 0xff8000000ec57808 */ /* 0x000fe20007000000 */
[----:B------:R-:W2:Y:S01]  /*8f30*/  MUFU.TANH R0, R0 ;  /* 0x0000000000007308 */ /* 0x000ea20000002400 */
[----:B------:R-:W-:Y:S01]  /*8f40*/  FSEL R17, R17, -INF , !P0 ;  /* 0xff80000011117808 */ /* 0x000fe20004000000 */
[----:B-1----:R-:W-:Y:S01]  /*8f50*/  FFMA.FTZ R3, R20, R132, R185 ;  /* 0x0000008414037223 */ /* 0x002fe200000100b9 */
[C---:B------:R-:W-:Y:S02]  /*8f60*/  ISETP.GE.AND P6, PT, R2.reuse, R8, PT ;  /* 0x000000080200720c */ /* 0x040fe40003fc6270 */
[C---:B------:R-:W-:Y:S02]  /*8f70*/  ISETP.GE.AND P5, PT, R2.reuse, R9, PT ;  /* 0x000000090200720c */ /* 0x040fe40003fa6270 */
[C---:B------:R-:W-:Y:S01]  /*8f80*/  ISETP.GE.AND P4, PT, R2.reuse, R10, PT ;  /* 0x0000000a0200720c */ /* 0x040fe20003f86270 */
[----:B------:R-:W1:Y:S01]  /*8f90*/  MUFU.TANH R4, R4 ;  /* 0x0000000400047308 */ /* 0x000e620000002400 */
[----:B------:R-:W-:Y:S01]  /*8fa0*/  ISETP.GE.AND P0, PT, R2, R11, PT ;  /* 0x0000000b0200720c */ /* 0x000fe20003f06270 */
[----:B---3--:R-:W-:Y:S01]  /*8fb0*/  FFMA.FTZ R2, R20, R132, R13 ;  /* 0x0000008414027223 */ /* 0x008fe2000001000d */
[----:B------:R-:W-:-:S04]  /*8fc0*/  FSEL R139, R3, -INF , !P6 ;  /* 0xff800000038b7808 */ /* 0x000fc80007000000 */
[----:B------:R-:W-:Y:S01]  /*8fd0*/  FSEL R176, R2, -INF , !P5 ;  /* 0xff80000002b07808 */ /* 0x000fe20006800000 */
[----:B--2---:R-:W-:-:S05]  /*8fe0*/  FFMA.FTZ R0, R20, R132, R0 ;  /* 0x0000008414007223 */ /* 0x004fca0000010000 */
[----:B------:R-:W-:Y:S01]  /*8ff0*/  FSEL R183, R0, -INF , !P4 ;  /* 0xff80000000b77808 */ /* 0x000fe20006000000 */
[----:B-1----:R-:W-:-:S05]  /*9000*/  FFMA.FTZ R20, R20, R132, R4 ;  /* 0x0000008414147223 */ /* 0x002fca0000010004 */
[----:B------:R-:W-:Y:S01]  /*9010*/  FSEL R191, R20, -INF , !P0 ;  /* 0xff80000014bf7808 */ /* 0x000fe20004000000 */
[----:B------:R-:W-:Y:S05]  /*9020*/  @!P3 BRA `(.L_x_1345) ;  /* 0x000002f00000b947 */ /* 0x000fea0003800000 */
[----:B------:R-:W2:Y:S04]  /*9030*/  LDL.64 R238, [R1+0x20] ;  /* 0x0000200001ee7983 */ /* 0x000ea80000100a00 */
[----:B------:R-:W3:Y:S04]  /*9040*/  LDL.64 R240, [R1+0x18] ;  /* 0x0000180001f07983 */ /* 0x000ee80000100a00 */
[----:B------:R-:W4:Y:S01]  /*9050*/  LDL R247, [R1+0x30] ;  /* 0x0000300001f77983 */ /* 0x000f220000100800 */
        /* <DEDUP_REMOVED lines=42> */
.L_x_1347:
[----:B------:R-:W-:Y:S05]  /*9300*/  BSYNC B0 ;  /* 0x0000000000007941 */ /* 0x000fea0003800000 */
.L_x_1346:
[----:B------:R-:W0:Y:S02]  /*9310*/  LDGDEPBAR ;  /* 0x00000000000079af */ /* 0x000e240000000000 */
.L_x_1345:
        /* <DEDUP_REMOVED lines=33> */
[----:B--2---:R-:W-:Y:S01]  /*9530*/  FMNMX.FTZ R0, R5, R0, !PT ;  /* 0x0000000005007209 */ /* 0x004fe20007810000 */
[----:B------:R-:W2:Y:S01]  /*9540*/  SHFL.BFLY PT, R134, R2, 0x2, 0x1f ;  /* 0x0c401f0002867f89 */ /* 0x000ea200000e0000 */
[----:B------:R-:W-:-:S03]  /*9550*/  FMNMX.FTZ R3, R196, R3, !PT ;  /* 0x00000003c4037209 */ /* 0x000fc60007810000 */
[----:B------:R-:W3:Y:S01]  /*9560*/  SHFL.BFLY PT, R135, R0, 0x1, 0x1f ;  /* 0x0c201f0000877f89 */ /* 0x000ee200000e0000 */
[----:B------:R-:W-:-:S04]  /*9570*/  FMNMX.FTZ R3, R198, R3, !PT ;  /* 0x00000003c6037209 */ /* 0x000fc80007810000 */
[----:B------:R-:W-:-:S04]  /*9580*/  FMNMX.FTZ R4, R197, R3, !PT ;  /* 0x00000003c5047209 */ /* 0x000fc80007810000 */
[----:B------:R-:W-:Y:S02]  /*9590*/  FMNMX.FTZ R4, R191, R4, !PT ;  /* 0x00000004bf047209 */ /* 0x000fe40007810000 */
[----:B-1----:R-:W-:-:S04]  /*95a0*/  FMNMX.FTZ R136, R136, R6, !PT ;  /* 0x0000000688887209 */ /* 0x002fc80007810000 */
[C---:B------:R-:W-:Y:S01]  /*95b0*/  FSETP.NEU.FTZ.AND P6, PT, R136.reuse, -INF , PT ;  /* 0xff8000008800780b */ /* 0x040fe20003fdd000 */
[----:B------:R-:W-:Y:S01]  /*95c0*/  FMUL.FTZ R5, R136, c[0x0][0x23c] ;  /* 0x00008f0088057a20 */ /* 0x000fe20000410000 */
[----:B--2---:R-:W-:-:S04]  /*95d0*/  FMNMX.FTZ R134, R134, R2, !PT ;  /* 0x0000000286867209 */ /* 0x004fc80007810000 */
[----:B------:R-:W-:Y:S01]  /*95e0*/  FSEL R3, R5, RZ, P6 ;  /* 0x000000ff05037208 */ /* 0x000fe20003000000 */
[----:B------:R-:W1:Y:S01]  /*95f0*/  SHFL.BFLY PT, R6, R134, 0x1, 0x1f ;  /* 0x0c201f0086067f89 */ /* 0x000e6200000e0000 */
[----:B---3--:R-:W-:-:S03]  /*9600*/  FMNMX.FTZ R135, R0, R135, !PT ;  /* 0x0000008700877209 */ /* 0x008fc60007810000 */
[----:B------:R-:W2:Y:S01]  /*9610*/  SHFL.BFLY PT, R5, R4, 0x2, 0x1f ;  /* 0x0c401f0004057f89 */ /* 0x000ea200000e0000 */
[--C-:B------:R-:W-:Y:S01]  /*9620*/  FFMA.FTZ R2, R27, c[0x0][0x23c], -R3.reuse ;  /* 0x00008f001b027a23 */ /* 0x100fe20000010803 */
[----:B------:R-:W-:Y:S01]  /*9630*/  FSETP.NEU.FTZ.AND P5, PT, R135, -INF , PT ;  /* 0xff8000008700780b */ /* 0x000fe20003fbd000 */
[--C-:B------:R-:W-:Y:S02]  /*9640*/  FFMA.FTZ R0, R23, c[0x0][0x23c], -R3.reuse ;  /* 0x00008f0017007a23 */ /* 0x100fe40000010803 */
[----:B------:R3:W-:Y:S01]  /*9650*/  MUFU.EX2 R141, R2 ;  /* 0x00000002008d7308 */ /* 0x0007e20000000800 */
[----:B------:R-:W-:-:S07]  /*9660*/  FFMA.FTZ R15, R15, c[0x0][0x23c], -R3 ;  /* 0x00008f000f0f7a23 */ /* 0x000fce0000010803 */
[----:B------:R4:W-:Y:S01]  /*9670*/  MUFU.EX2 R12, R0 ;  /* 0x00000000000c7308 */ /* 0x0009e20000000800 */
[----:B-1----:R-:W-:Y:S01]  /*9680*/  FMNMX.FTZ R134, R134, R6, !PT ;  /* 0x0000000686867209 */ /* 0x002fe20007810000 */
[----:B---3--:R-:W-:-:S06]  /*9690*/  FMUL.FTZ R2, R135, c[0x0][0x23c] ;  /* 0x00008f0087027a20 */ /* 0x008fcc0000410000 */
[----:B------:R-:W1:Y:S01]  /*96a0*/  MUFU.EX2 R7, R15 ;  /* 0x0000000f00077308 */ /* 0x000e620000000800 */
[----:B--2---:R-:W-:Y:S02]  /*96b0*/  FMNMX.FTZ R4, R5, R4, !PT ;  /* 0x0000000405047209 */ /* 0x004fe40007810000 */
[----:B------:R-:W-:Y:S02]  /*96c0*/  FSEL R2, R2, RZ, P5 ;  /* 0x000000ff02027208 */ /* 0x000fe40002800000 */
[----:B------:R-:W-:Y:S01]  /*96d0*/  FSETP.NEU.FTZ.AND P4, PT, R134, -INF , PT ;  /* 0xff8000008600780b */ /* 0x000fe20003f9d000 */
[----:B------:R-:W2:Y:S01]  /*96e0*/  SHFL.BFLY PT, R137, R4, 0x1, 0x1f ;  /* 0x0c201f0004897f89 */ /* 0x000ea200000e0000 */
[----:B----4-:R-:W-:Y:S02]  /*96f0*/  FFMA.FTZ R0, R21, c[0x0][0x23c], -R3 ;  /* 0x00008f0015007a23 */ /* 0x010fe40000010803 */
[--C-:B------:R-:W-:Y:S01]  /*9700*/  FFMA.FTZ R16, R16, c[0x0][0x23c], -R2.reuse ;  /* 0x00008f0010107a23 */ /* 0x100fe20000010802 */
[----:B------:R-:W-:Y:S01]  /*9710*/  FSEL R6, R134, RZ, P4 ;  /* 0x000000ff86067208 */ /* 0x000fe20002000000 */
[----:B------:R3:W-:Y:S01]  /*9720*/  MUFU.EX2 R142, R0 ;  /* 0x00000000008e7308 */ /* 0x0007e20000000800 */
[----:B------:R-:W-:Y:S01]  /*9730*/  FFMA.FTZ R5, R26, c[0x0][0x23c], -R2 ;  /* 0x00008f001a057a23 */ /* 0x000fe20000010802 */
[----:B-1----:R-:W-:-:S06]  /*9740*/  MOV R21, R7 ;  /* 0x0000000700157202 */ /* 0x002fcc0000000f00 */
[----:B------:R1:W4:Y:S01]  /*9750*/  MUFU.EX2 R13, R16 ;  /* 0x00000010000d7308 */ /* 0x0003220000000800 */
[----:B---3--:R-:W-:-:S07]  /*9760*/  FFMA.FTZ R0, R33, c[0x0][0x23c], -R2 ;  /* 0x00008f0021007a23 */ /* 0x008fce0000010802 */
[----:B------:R3:W-:Y:S01]  /*9770*/  MUFU.EX2 R7, R5 ;  /* 0x0000000500077308 */ /* 0x0007e20000000800 */
[----:B--2---:R-:W-:-:S04]  /*9780*/  FMNMX.FTZ R137, R4, R137, !PT ;  /* 0x0000008904897209 */ /* 0x004fc80007810000 */
[C---:B------:R-:W-:Y:S01]  /*9790*/  FSETP.NEU.FTZ.AND P0, PT, R137.reuse, -INF , PT ;  /* 0xff8000008900780b */ /* 0x040fe20003f1d000 */
[----:B-1----:R-:W-:Y:S02]  /*97a0*/  FMUL.FTZ R16, R137, c[0x0][0x23c] ;  /* 0x00008f0089107a20 */ /* 0x002fe40000410000 */
[----:B------:R1:W2:Y:S03]  /*97b0*/  MUFU.EX2 R23, R0 ;  /* 0x0000000000177308 */ /* 0x0002a60000000800 */
[----:B------:R-:W-:Y:S01]  /*97c0*/  FSEL R16, R16, RZ, P0 ;  /* 0x000000ff10107208 */ /* 0x000fe20000000000 */
[----:B---3--:R-:W-:Y:S01]  /*97d0*/  FFMA.FTZ R5, R22, c[0x0][0x23c], -R2 ;  /* 0x00008f0016057a23 */ /* 0x008fe20000010802 */
[----:B----4-:R-:W-:-:S03]  /*97e0*/  MOV R22, R13 ;  /* 0x0000000d00167202 */ /* 0x010fc60000000f00 */
[----:B------:R-:W-:Y:S01]  /*97f0*/  FFMA.FTZ R18, R18, c[0x0][0x23c], -R16 ;  /* 0x00008f0012127a23 */ /* 0x000fe20000010810 */
[----:B------:R3:W4:Y:S01]  /*9800*/  MUFU.EX2 R140, R5 ;  /* 0x00000005008c7308 */ /* 0x0007220000000800 */
[----:B-1----:R-:W-:Y:S01]  /*9810*/  FMUL.FTZ R0, R134, c[0x0][0x23c] ;  /* 0x00008f0086007a20 */ /* 0x002fe20000410000 */
[----:B--2---:R-:W-:-:S06]  /*9820*/  F2FP.BF16.PACK_AB R13, R23, R22 ;  /* 0x00000016170d723e */ /* 0x004fcc00000010ff */
[----:B------:R-:W-:Y:S01]  /*9830*/  MUFU.EX2 R234, R18 ;  /* 0x0000001200ea7308 */ /* 0x000fe20000000800 */
[----:B------:R-:W-:-:S05]  /*9840*/  FSEL R0, R0, RZ, P4 ;  /* 0x000000ff00007208 */ /* 0x000fca0002000000 */
[----:B------:R-:W-:Y:S01]  /*9850*/  FFMA.FTZ R4, R133, c[0x0][0x23c], -R0 ;  /* 0x00008f0085047a23 */ /* 0x000fe20000010800 */
[----:B------:R-:W-:Y:S01]  /*9860*/  MOV R133, R12 ;  /* 0x0000000c00857202 */ /* 0x000fe20000000f00 */
[----:B---3--:R-:W-:Y:S01]  /*9870*/  FFMA.FTZ R5, R32, c[0x0][0x23c], -R16 ;  /* 0x00008f0020057a23 */ /* 0x008fe20000010810 */
[----:B------:R-:W-:Y:S01]  /*9880*/  F2FP.BF16.PACK_AB R12, R141, R21 ;  /* 0x000000158d0c723e */ /* 0x000fe200000010ff */
[----:B------:R1:W-:Y:S01]  /*9890*/  MUFU.EX2 R245, R4 ;  /* 0x0000000400f57308 */ /* 0x0003e20000000800 */
[----:B------:R-:W-:Y:S01]  /*98a0*/  F2FP.BF16.PACK_AB R14, R142, R133 ;  /* 0x000000858e0e723e */ /* 0x000fe200000010ff */
[----:B------:R-:W-:-:S06]  /*98b0*/  FFMA.FTZ R17, R17, c[0x0][0x23c], -R0 ;  /* 0x00008f0011117a23 */ /* 0x000fcc0000010800 */
[----:B------:R-:W-:Y:S01]  /*98c0*/  MUFU.EX2 R246, R17 ;  /* 0x0000001100f67308 */ /* 0x000fe20000000800 */
[----:B-1----:R-:W-:-:S07]  /*98d0*/  FFMA.FTZ R4, R34, c[0x0][0x23c], -R0 ;  /* 0x00008f0022047a23 */ /* 0x002fce0000010800 */
[----:B------:R1:W-:Y:S02]  /*98e0*/  MUFU.EX2 R247, R4 ;  /* 0x0000000400f77308 */ /* 0x0003e40000000800 */
[----:B-1----:R-:W-:Y:S02]  /*98f0*/  FFMA.FTZ R4, R25, c[0x0][0x23c], -R0 ;  /* 0x00008f0019047a23 */ /* 0x002fe40000010800 */
[----:B------:R-:W1:Y:S04]  /*9900*/  LDSM.16.MT88.4 R24, [R217+0xa000] ;  /* 0x00a00000d918783b */ /* 0x000e680000004200 */
[----:B------:R2:W3:Y:S02]  /*9910*/  MUFU.EX2 R33, R4 ;  /* 0x0000000400217308 */ /* 0x0004e40000000800 */
[----:B--2---:R-:W-:Y:S01]  /*9920*/  FFMA.FTZ R4, R138, c[0x0][0x23c], -R16 ;  /* 0x00008f008a047a23 */ /* 0x004fe20000010810 */
[----:B------:R-:W-:-:S05]  /*9930*/  MOV R138, R7 ;  /* 0x00000007008a7202 */ /* 0x000fca0000000f00 */
[----:B------:R2:W-:Y:S01]  /*9940*/  MUFU.EX2 R235, R4 ;  /* 0x0000000400eb7308 */ /* 0x0005e20000000800 */
[----:B----4-:R-:W-:Y:S02]  /*9950*/  F2FP.BF16.PACK_AB R15, R140, R138 ;  /* 0x0000008a8c0f723e */ /* 0x010fe400000010ff */
[----:B--2---:R-:W-:-:S05]  /*9960*/  FSEL R4, R136, RZ, P6 ;  /* 0x000000ff88047208 */ /* 0x004fca0003000000 */
[----:B------:R-:W-:Y:S02]  /*9970*/  FADD.FTZ R4, R232, -R4 ;  /* 0x80000004e8047221 */ /* 0x000fe40000010000 */
[----:B------:R2:W-:Y:S02]  /*9980*/  MUFU.EX2 R232, R5 ;  /* 0x0000000500e87308 */ /* 0x0005e40000000800 */
[----:B------:R-:W-:-:S06]  /*9990*/  FMUL.FTZ R20, R4, c[0x0][0x23c] ;  /* 0x00008f0004147a20 */ /* 0x000fcc0000410000 */
[----:B------:R-:W4:Y:S01]  /*99a0*/  MUFU.EX2 R20, R20 ;  /* 0x0000001400147308 */ /* 0x000f220000000800 */
[----:B--2---:R-:W-:-:S05]  /*99b0*/  FSEL R5, R135, RZ, P5 ;  /* 0x000000ff87057208 */ /* 0x004fca0002800000 */
[----:B------:R-:W-:Y:S02]  /*99c0*/  FADD.FTZ R4, R231, -R5 ;  /* 0x80000005e7047221 */ /* 0x000fe40000010000 */
[----:B------:R-:W-:Y:S01]  /*99d0*/  FADD.FTZ R5, R230, -R6 ;  /* 0x80000006e6057221 */ /* 0x000fe20000010000 */
[----:B---3--:R-:W-:Y:S01]  /*99e0*/  F2FP.BF16.PACK_AB R6, R33, R247 ;  /* 0x000000f72106723e */ /* 0x008fe200000010ff */
[----:B------:R-:W-:Y:S01]  /*99f0*/  FMUL.FTZ R19, R4, c[0x0][0x23c] ;  /* 0x00008f0004137a20 */ /* 0x000fe20000410000 */
[----:B------:R-:W-:Y:S01]  /*9a00*/  FSEL R4, R137, RZ, P0 ;  /* 0x000000ff89047208 */ /* 0x000fe20000000000 */
[-C--:B----4-:R-:W-:Y:S02]  /*9a10*/  FMUL.FTZ R148, R148, R20.reuse ;  /* 0x0000001494947220 */ /* 0x090fe40000410000 */
[----:B------:R-:W-:Y:S02]  /*9a20*/  FMUL.FTZ R149, R149, R20 ;  /* 0x0000001495957220 */ /* 0x000fe40000410000 */
[----:B------:R-:W2:Y:S01]  /*9a30*/  MUFU.EX2 R19, R19 ;  /* 0x0000001300137308 */ /* 0x000ea20000000800 */
[----:B------:R-:W-:-:S02]  /*9a40*/  FADD.FTZ R4, R229, -R4 ;  /* 0x80000004e5047221 */ /* 0x000fc40000010000 */
[----:B------:R-:W-:Y:S02]  /*9a50*/  FMUL.FTZ R5, R5, c[0x0][0x23c] ;  /* 0x00008f0005057a20 */ /* 0x000fe40000410000 */
[----:B------:R-:W-:Y:S02]  /*9a60*/  FMUL.FTZ R4, R4, c[0x0][0x23c] ;  /* 0x00008f0004047a20 */ /* 0x000fe40000410000 */
[-C--:B------:R-:W-:Y:S01]  /*9a70*/  FMUL.FTZ R156, R156, R20.reuse ;  /* 0x000000149c9c7220 */ /* 0x080fe20000410000 */
[----:B------:R3:W4:Y:S01]  /*9a80*/  MUFU.EX2 R18, R5 ;  /* 0x0000000500127308 */ /* 0x0007220000000800 */
[-C--:B------:R-:W-:Y:S02]  /*9a90*/  FMUL.FTZ R157, R157, R20.reuse ;  /* 0x000000149d9d7220 */ /* 0x080fe40000410000 */
[-C--:B------:R-:W-:Y:S02]  /*9aa0*/  FMUL.FTZ R116, R116, R20.reuse ;  /* 0x0000001474747220 */ /* 0x080fe40000410000 */
[----:B------:R-:W-:-:S02]  /*9ab0*/  FMUL.FTZ R117, R117, R20 ;  /* 0x0000001475757220 */ /* 0x000fc40000410000 */
[----:B------:R-:W-:Y:S01]  /*9ac0*/  FMUL.FTZ R160, R160, R20 ;  /* 0x00000014a0a07220 */ /* 0x000fe20000410000 */
[----:B------:R5:W5:Y:S01]  /*9ad0*/  MUFU.EX2 R17, R4 ;  /* 0x0000000400117308 */ /* 0x000b620000000800 */
[-C--:B--2---:R-:W-:Y:S02]  /*9ae0*/  FMUL.FTZ R150, R150, R19.reuse ;  /* 0x0000001396967220 */ /* 0x084fe40000410000 */
[-C--:B------:R-:W-:Y:S02]  /*9af0*/  FMUL.FTZ R151, R151, R19.reuse ;  /* 0x0000001397977220 */ /* 0x080fe40000410000 */
[-C--:B------:R-:W-:Y:S02]  /*9b00*/  FMUL.FTZ R158, R158, R19.reuse ;  /* 0x000000139e9e7220 */ /* 0x080fe40000410000 */
[----:B------:R-:W-:Y:S01]  /*9b10*/  FMUL.FTZ R159, R159, R19 ;  /* 0x000000139f9f7220 */ /* 0x000fe20000410000 */
[----:B---3--:R-:W-:Y:S01]  /*9b20*/  F2FP.BF16.PACK_AB R5, R235, R234 ;  /* 0x000000eaeb05723e */ /* 0x008fe200000010ff */
[-C--:B----4-:R-:W-:Y:S01]  /*9b30*/  FMUL.FTZ R144, R144, R18.reuse ;  /* 0x0000001290907220 */ /* 0x090fe20000410000 */
[----:B-1----:R-:W-:Y:S01]  /*9b40*/  HMMA.16816.F32.BF16 R240, R12, R24, R148 ;  /* 0x000000180cf0723c */ /* 0x002fe20000041894 */
[----:B------:R-:W1:Y:S01]  /*9b50*/  LDSM.16.MT88.4 R148, [R222+0xa000] ;  /* 0x00a00000de94783b */ /* 0x000e620000004200 */
[----:B------:R-:W-:-:S02]  /*9b60*/  FMUL.FTZ R145, R145, R18 ;  /* 0x0000001291917220 */ /* 0x000fc40000410000 */
[-C--:B------:R-:W-:Y:S02]  /*9b70*/  FMUL.FTZ R152, R152, R18.reuse ;  /* 0x0000001298987220 */ /* 0x080fe40000410000 */
[----:B-----5:R-:W-:Y:S02]  /*9b80*/  FFMA.FTZ R4, R35, c[0x0][0x23c], -R16 ;  /* 0x00008f0023047a23 */ /* 0x020fe40000010810 */
[-C--:B------:R-:W-:Y:S01]  /*9b90*/  FMUL.FTZ R146, R146, R17.reuse ;  /* 0x0000001192927220 */ /* 0x080fe20000410000 */
[----:B------:R-:W-:Y:S01]  /*9ba0*/  HMMA.16816.F32.BF16 R212, R12, R26, R156 ;  /* 0x0000001a0cd4723c */ /* 0x000fe2000004189c */
[----:B------:R2:W3:Y:S01]  /*9bb0*/  MUFU.EX2 R231, R4 ;  /* 0x0000000400e77308 */ /* 0x0004e20000000800 */
[-C--:B------:R-:W-:Y:S02]  /*9bc0*/  FMUL.FTZ R147, R147, R17.reuse ;  /* 0x0000001193937220 */ /* 0x080fe40000410000 */
[----:B------:R-:W-:Y:S02]  /*9bd0*/  FMUL.FTZ R153, R153, R18 ;  /* 0x0000001299997220 */ /* 0x000fe40000410000 */
        /* <DEDUP_REMOVED lines=9> */
[----:B------:R-:W-:Y:S01]  /*9c70*/  LDSM.16.MT88.4 R140, [R217+0xb000] ;  /* 0x00b00000d98c783b */ /* 0x000fe20000004200 */
[----:B------:R-:W-:Y:S01]  /*9c80*/  FMUL.FTZ R43, R43, R17 ;  /* 0x000000112b2b7220 */ /* 0x000fe20000410000 */
[----:B--2---:R-:W-:Y:S01]  /*9c90*/  F2FP.BF16.PACK_AB R4, R245, R246 ;  /* 0x000000f6f504723e */ /* 0x004fe200000010ff */
[----:B------:R-:W-:Y:S01]  /*9ca0*/  FMUL.FTZ R164, R164, R18 ;  /* 0x00000012a4a47220 */ /* 0x000fe20000410000 */
[----:B---3--:R-:W-:Y:S01]  /*9cb0*/  F2FP.BF16.PACK_AB R7, R231, R232 ;  /* 0x000000e8e707723e */ /* 0x008fe200000010ff */
[----:B------:R-:W-:Y:S01]  /*9cc0*/  LDSM.16.MT88.4 R32, [R222+0xb000] ;  /* 0x00b00000de20783b */ /* 0x000fe20000004200 */
[----:B------:R-:W-:-:S02]  /*9cd0*/  FMUL.FTZ R165, R165, R18 ;  /* 0x00000012a5a57220 */ /* 0x000fc40000410000 */
[-C--:B------:R-:W-:Y:S02]  /*9ce0*/  FMUL.FTZ R166, R166, R17.reuse ;  /* 0x00000011a6a67220 */ /* 0x080fe40000410000 */
[-C--:B------:R-:W-:Y:S01]  /*9cf0*/  FMUL.FTZ R167, R167, R17.reuse ;  /* 0x00000011a7a77220 */ /* 0x080fe20000410000 */
[C---:B------:R-:W-:Y:S01]  /*9d00*/  HMMA.16816.F32.BF16 R236, R4.reuse, R24, R144 ;  /* 0x0000001804ec723c */ /* 0x040fe20000041890 */
[----:B------:R-:W2:Y:S01]  /*9d10*/  LDSM.16.MT88.4 R144, [R221+0xa000] ;  /* 0x00a00000dd90783b */ /* 0x000ea20000004200 */
[-C--:B------:R-:W-:Y:S02]  /*9d20*/  FMUL.FTZ R168, R168, R18.reuse ;  /* 0x00000012a8a87220 */ /* 0x080fe40000410000 */
[----:B------:R-:W-:Y:S02]  /*9d30*/  FMUL.FTZ R169, R169, R18 ;  /* 0x00000012a9a97220 */ /* 0x000fe40000410000 */
[-C--:B------:R-:W-:Y:S02]  /*9d40*/  FMUL.FTZ R170, R170, R17.reuse ;  /* 0x00000011aaaa7220 */ /* 0x080fe40000410000 */
[----:B------:R-:W-:Y:S01]  /*9d50*/  HMMA.16816.F32.BF16 R152, R4, R26, R152 ;  /* 0x0000001a0498723c */ /* 0x000fe20000041898 */
[----:B------:R-:W3:Y:S01]  /*9d60*/  LDSM.16.MT88.4 R24, [R219+0xb000] ;  /* 0x00b00000db18783b */ /* 0x000ee20000004200 */
[----:B------:R-:W-:-:S02]  /*9d70*/  FMUL.FTZ R171, R171, R17 ;  /* 0x00000011abab7220 */ /* 0x000fc40000410000 */
[-C--:B------:R-:W-:Y:S02]  /*9d80*/  FMUL.FTZ R44, R44, R18.reuse ;  /* 0x000000122c2c7220 */ /* 0x080fe40000410000 */
[-C--:B------:R-:W-:Y:S02]  /*9d90*/  FMUL.FTZ R45, R45, R18.reuse ;  /* 0x000000122d2d7220 */ /* 0x080fe40000410000 */
[----:B-1----:R-:W-:Y:S01]  /*9da0*/  HMMA.16816.F32.BF16 R208, R4, R148, R40 ;  /* 0x0000009404d0723c */ /* 0x002fe20000041828 */
[----:B------:R-:W1:Y:S01]  /*9db0*/  LDSM.16.MT88.4 R40, [R221+0xb000] ;  /* 0x00b00000dd28783b */ /* 0x000e620000004200 */
        /* <DEDUP_REMOVED lines=64> */
[----:B------:R-:W-:Y:S01]  /*a1c0*/  HMMA.16816.F32.BF16 R204, R4, R42, R124 ;  /* 0x0000002a04cc723c */ /* 0x000fe2000004187c */
[-C--:B------:R-:W-:Y:S02]  /*a1d0*/  FMUL.FTZ R69, R69, R20.reuse ;  /* 0x0000001445457220 */ /* 0x080fe40000410000 */
[-C--:B------:R-:W-:Y:S02]  /*a1e0*/  FMUL.FTZ R70, R70, R19.reuse ;  /* 0x0000001346467220 */ /* 0x080fe40000410000 */
[----:B------:R-:W-:Y:S02]  /*a1f0*/  FMUL.FTZ R71, R71, R19 ;  /* 0x0000001347477220 */ /* 0x000fe40000410000 */
[----:B------:R-:W-:Y:S01]  /*a200*/  FFMA.FTZ R4, R181, c[0x0][0x23c], -R3 ;  /* 0x00008f00b5047a23 */ /* 0x000fe20000010803 */
[----:B------:R-:W-:Y:S01]  /*a210*/  HMMA.16816.F32.BF16 R116, R12, R40, R116 ;  /* 0x000000280c74723c */ /* 0x000fe20000041874 */
[----:B------:R-:W-:Y:S01]  /*a220*/  FMUL.FTZ R100, R100, R20 ;  /* 0x0000001464647220 */ /* 0x000fe20000410000 */
[----:B------:R-:W-:Y:S01]  /*a230*/  MOV R127, R158 ;  /* 0x0000009e007f7202 */ /* 0x000fe20000000f00 */
        /* <DEDUP_REMOVED lines=27> */
[----:B------:R-:W-:Y:S01]  /*a3f0*/  FFMA.FTZ R3, R139, c[0x0][0x23c], -R3 ;  /* 0x00008f008b037a23 */ /* 0x000fe20000010803 */
[----:B------:R-:W-:Y:S01]  /*a400*/  LDSM.16.MT88.4 R48, [R222+0xa800] ;  /* 0x00a80000de30783b */ /* 0x000fe20000004200 */
[----:B------:R1:W-:Y:S01]  /*a410*/  MUFU.EX2 R230, R4 ;  /* 0x0000000400e67308 */ /* 0x0003e20000000800 */
[-C--:B------:R-:W-:Y:S02]  /*a420*/  FMUL.FTZ R98, R98, R19.reuse ;  /* 0x0000001362627220 */ /* 0x080fe40000410000 */
[----:B------:R-:W-:-:S02]  /*a430*/  FMUL.FTZ R99, R99, R19 ;  /* 0x0000001363637220 */ /* 0x000fc40000410000 */
[-C--:B------:R-:W-:Y:S01]  /*a440*/  FMUL.FTZ R112, R112, R20.reuse ;  /* 0x0000001470707220 */ /* 0x080fe20000410000 */
[C---:B------:R-:W-:Y:S01]  /*a450*/  HMMA.16816.F32.BF16 R184, R12.reuse, R146, R64 ;  /* 0x000000920cb8723c */ /* 0x040fe20000041840 */
[-C--:B------:R-:W-:Y:S01]  /*a460*/  FMUL.FTZ R113, R113, R20.reuse ;  /* 0x0000001471717220 */ /* 0x080fe20000410000 */
[----:B------:R3:W4:Y:S01]  /*a470*/  MUFU.EX2 R181, R3 ;  /* 0x0000000300b57308 */ /* 0x0007220000000800 */
[-C--:B------:R-:W-:Y:S01]  /*a480*/  FMUL.FTZ R114, R114, R19.reuse ;  /* 0x0000001372727220 */ /* 0x080fe20000410000 */
[----:B------:R-:W-:Y:S01]  /*a490*/  LDSM.16.MT88.4 R64, [R221+0xa800] ;  /* 0x00a80000dd40783b */ /* 0x000fe20000004200 */
[----:B------:R-:W-:Y:S02]  /*a4a0*/  FMUL.FTZ R115, R115, R19 ;  /* 0x0000001373737220 */ /* 0x000fe40000410000 */
[-C--:B------:R-:W-:Y:S01]  /*a4b0*/  FMUL.FTZ R84, R84, R20.reuse ;  /* 0x0000001454547220 */ /* 0x080fe20000410000 */
[----:B------:R-:W-:Y:S01]  /*a4c0*/  HMMA.16816.F32.BF16 R140, R12, R142, R80 ;  /* 0x0000008e0c8c723c */ /* 0x000fe20000041850 */
[----:B------:R-:W-:Y:S01]  /*a4d0*/  LDSM.16.MT88.4 R80, [R217+0xb800] ;  /* 0x00b80000d950783b */ /* 0x000fe20000004200 */
[----:B------:R-:W-:-:S02]  /*a4e0*/  FMUL.FTZ R85, R85, R20 ;  /* 0x0000001455557220 */ /* 0x000fc40000410000 */
[-C--:B------:R-:W-:Y:S01]  /*a4f0*/  FMUL.FTZ R86, R86, R19.reuse ;  /* 0x0000001356567220 */ /* 0x080fe20000410000 */
[----:B-1----:R-:W1:Y:S01]  /*a500*/  LDSM.16.MT88.4 R4, [R221+0xb800] ;  /* 0x00b80000dd04783b */ /* 0x002e620000004200 */
[-C--:B------:R-:W-:Y:S02]  /*a510*/  FMUL.FTZ R87, R87, R19.reuse ;  /* 0x0000001357577220 */ /* 0x080fe40000410000 */
[C---:B------:R-:W-:Y:S01]  /*a520*/  HMMA.16816.F32.BF16 R28, R12.reuse, R26, R96 ;  /* 0x0000001a0c1c723c */ /* 0x040fe20000041860 */
[----:B------:R-:W5:Y:S01]  /*a530*/  LDSM.16.MT88.4 R96, [R219+0xb800] ;  /* 0x00b80000db60783b */ /* 0x000f620000004200 */
[----:B---3--:R-:W-:Y:S01]  /*a540*/  FFMA.FTZ R3, R182, c[0x0][0x23c], -R2 ;  /* 0x00008f00b6037a23 */ /* 0x008fe20000010802 */
[----:B------:R-:W-:Y:S01]  /*a550*/  MOV R182, R156 ;  /* 0x0000009c00b67202 */ /* 0x000fe20000000f00 */
[-C--:B------:R-:W-:Y:S02]  /*a560*/  FMUL.FTZ R128, R128, R20.reuse ;  /* 0x0000001480807220 */ /* 0x080fe40000410000 */
[----:B------:R3:W-:Y:S01]  /*a570*/  MUFU.EX2 R178, R3 ;  /* 0x0000000300b27308 */ /* 0x0007e20000000800 */
[----:B------:R-:W-:Y:S01]  /*a580*/  FMUL.FTZ R129, R129, R20 ;  /* 0x0000001481817220 */ /* 0x000fe20000410000 */
[----:B------:R-:W-:Y:S01]  /*a590*/  HMMA.16816.F32.BF16 R32, R12, R34, R112 ;  /* 0x000000220c20723c */ /* 0x000fe20000041870 */
[----:B------:R-:W1:Y:S01]  /*a5a0*/  LDSM.16.MT88.4 R112, [R222+0xb800] ;  /* 0x00b80000de70783b */ /* 0x000e620000004200 */
[----:B------:R-:W-:-:S02]  /*a5b0*/  FMUL.FTZ R130, R130, R19 ;  /* 0x0000001382827220 */ /* 0x000fc40000410000 */
[-C--:B------:R-:W-:Y:S02]  /*a5c0*/  FMUL.FTZ R131, R131, R19.reuse ;  /* 0x0000001383837220 */ /* 0x080fe40000410000 */
[-C--:B------:R-:W-:Y:S02]  /*a5d0*/  FMUL.FTZ R36, R36, R20.reuse ;  /* 0x0000001424247220 */ /* 0x080fe40000410000 */
[----:B------:R-:W-:Y:S01]  /*a5e0*/  FMUL.FTZ R37, R37, R20 ;  /* 0x0000001425257220 */ /* 0x000fe20000410000 */
[----:B------:R-:W-:Y:S01]  /*a5f0*/  HMMA.16816.F32.BF16 R84, R12, R24, R84 ;  /* 0x000000180c54723c */ /* 0x000fe20000041854 */
[-C--:B------:R-:W-:Y:S02]  /*a600*/  FMUL.FTZ R38, R38, R19.reuse ;  /* 0x0000001326267220 */ /* 0x080fe40000410000 */
[----:B------:R-:W-:Y:S02]  /*a610*/  FMUL.FTZ R39, R39, R19 ;  /* 0x0000001327277220 */ /* 0x000fe40000410000 */
[----:B---3--:R-:W-:-:S02]  /*a620*/  FFMA.FTZ R3, R180, c[0x0][0x23c], -R2 ;  /* 0x00008f00b4037a23 */ /* 0x008fc40000010802 */
[-C--:B------:R-:W-:Y:S01]  /*a630*/  FMUL.FTZ R52, R52, R20.reuse ;  /* 0x0000001434347220 */ /* 0x080fe20000410000 */
[C---:B------:R-:W-:Y:S01]  /*a640*/  HMMA.16816.F32.BF16 R24, R12.reuse, R42, R128 ;  /* 0x0000002a0c18723c */ /* 0x040fe20000041880 */
[----:B------:R3:W3:Y:S01]  /*a650*/  MUFU.EX2 R180, R3 ;  /* 0x0000000300b47308 */ /* 0x0006e20000000800 */
[----:B------:R-:W-:Y:S02]  /*a660*/  FMUL.FTZ R53, R53, R20 ;  /* 0x0000001435357220 */ /* 0x000fe40000410000 */
[-C--:B------:R-:W-:Y:S02]  /*a670*/  FMUL.FTZ R54, R54, R19.reuse ;  /* 0x0000001336367220 */ /* 0x080fe40000410000 */
[----:B------:R-:W-:Y:S01]  /*a680*/  FMUL.FTZ R55, R55, R19 ;  /* 0x0000001337377220 */ /* 0x000fe20000410000 */
[----:B--2---:R-:W-:Y:S01]  /*a690*/  F2FP.BF16.PACK_AB R128, R229, R199 ;  /* 0x000000c7e580723e */ /* 0x004fe200000010ff */
[----:B------:R-:W-:Y:S01]  /*a6a0*/  HMMA.16816.F32.BF16 R36, R12, R148, R36 ;  /* 0x000000940c24723c */ /* 0x000fe20000041824 */
[----:B----4-:R-:W-:-:S07]  /*a6b0*/  F2FP.BF16.PACK_AB R130, R181, R230 ;  /* 0x000000e6b582723e */ /* 0x010fce00000010ff */
[----:B------:R-:W-:Y:S01]  /*a6c0*/  HMMA.16816.F32.BF16 R52, R12, R144, R52 ;  /* 0x000000900c34723c */ /* 0x000fe20000041834 */
[--C-:B---3--:R-:W-:Y:S01]  /*a6d0*/  FFMA.FTZ R3, R179, c[0x0][0x23c], -R2.reuse ;  /* 0x00008f00b3037a23 */ /* 0x108fe20000010802 */
[----:B------:R-:W-:Y:S01]  /*a6e0*/  F2FP.BF16.PACK_AB R129, R180, R178 ;  /* 0x000000b2b481723e */ /* 0x000fe200000010ff */
[----:B------:R-:W-:Y:S02]  /*a6f0*/  FFMA.FTZ R2, R176, c[0x0][0x23c], -R2 ;  /* 0x00008f00b0027a23 */ /* 0x000fe40000010802 */
[----:B------:R2:W-:Y:S08]  /*a700*/  MUFU.EX2 R179, R3 ;  /* 0x0000000300b37308 */ /* 0x0005f00000000800 */
[----:B------:R3:W4:Y:S01]  /*a710*/  MUFU.EX2 R177, R2 ;  /* 0x0000000200b17308 */ /* 0x0007220000000800 */
[----:B--2---:R-:W-:-:S05]  /*a720*/  MOV R3, R22 ;  /* 0x0000001600037202 */ /* 0x004fca0000000f00 */
[----:B------:R-:W-:Y:S02]  /*a730*/  FFMA.FTZ R3, R250, R19, R3 ;  /* 0x00000013fa037223 */ /* 0x000fe40000010003 */
[--C-:B---3--:R-:W-:Y:S01]  /*a740*/  FFMA.FTZ R2, R190, c[0x0][0x23c], -R0.reuse ;  /* 0x00008f00be027a23 */ /* 0x108fe20000010800 */
[----:B------:R-:W-:Y:S02]  /*a750*/  MOV R190, R157 ;  /* 0x0000009d00be7202 */ /* 0x000fe40000000f00 */
[----:B----4-:R-:W-:Y:S01]  /*a760*/  F2FP.BF16.PACK_AB R131, R177, R179 ;  /* 0x000000b3b183723e */ /* 0x010fe200000010ff */
[----:B------:R2:W-:Y:S06]  /*a770*/  MUFU.EX2 R176, R2 ;  /* 0x0000000200b07308 */ /* 0x0005ec0000000800 */
[C---:B-1----:R-:W-:Y:S08]  /*a780*/  HMMA.16816.F32.BF16 R116, R128.reuse, R4, R116 ;  /* 0x000000048074723c */ /* 0x042ff00000041874 */
[----:B------:R-:W-:Y:S01]  /*a790*/  HMMA.16816.F32.BF16 R160, R128, R172, R160 ;  /* 0x000000ac80a0723c */ /* 0x000fe200000418a0 */
[----:B--2---:R-:W-:Y:S01]  /*a7a0*/  FFMA.FTZ R2, R188, c[0x0][0x23c], -R0 ;  /* 0x00008f00bc027a23 */ /* 0x004fe20000010800 */
[----:B------:R-:W-:-:S02]  /*a7b0*/  MOV R188, R159 ;  /* 0x0000009f00bc7202 */ /* 0x000fc40000000f00 */
[----:B------:R-:W1:Y:S01]  /*a7c0*/  LDSM.16.MT88.4 R156, [R217+0xa800] ;  /* 0x00a80000d99c783b */ /* 0x000e620000004200 */
[----:B------:R2:W3:Y:S03]  /*a7d0*/  MUFU.EX2 R139, R2 ;  /* 0x00000002008b7308 */ /* 0x0004e60000000800 */
[C---:B------:R-:W-:Y:S08]  /*a7e0*/  HMMA.16816.F32.BF16 R36, R128.reuse, R48, R36 ;  /* 0x000000308024723c */ /* 0x040ff00000041824 */
[----:B------:R-:W-:Y:S01]  /*a7f0*/  HMMA.16816.F32.BF16 R52, R128, R64, R52 ;  /* 0x000000408034723c */ /* 0x000fe20000041834 */
[--C-:B--2---:R-:W-:Y:S01]  /*a800*/  FFMA.FTZ R2, R189, c[0x0][0x23c], -R0.reuse ;  /* 0x00008f00bd027a23 */ /* 0x104fe20000010800 */
[----:B------:R-:W-:Y:S01]  /*a810*/  MOV R189, R138 ;  /* 0x0000008a00bd7202 */ /* 0x000fe20000000f00 */
[----:B------:R-:W-:Y:S01]  /*a820*/  FFMA.FTZ R0, R183, c[0x0][0x23c], -R0 ;  /* 0x00008f00b7007a23 */ /* 0x000fe20000010800 */
[----:B------:R-:W-:Y:S01]  /*a830*/  MOV R183, R133 ;  /* 0x0000008500b77202 */ /* 0x000fe20000000f00 */
[----:B------:R2:W-:Y:S01]  /*a840*/  MUFU.EX2 R138, R2 ;  /* 0x00000002008a7308 */ /* 0x0005e20000000800 */
[----:B---3--:R-:W-:-:S02]  /*a850*/  F2FP.BF16.PACK_AB R124, R139, R176 ;  /* 0x000000b08b7c723e */ /* 0x008fc400000010ff */
[C---:B------:R-:W-:Y:S05]  /*a860*/  HMMA.16816.F32.BF16 R68, R128.reuse, R80, R68 ;  /* 0x000000508044723c */ /* 0x040fea0000041844 */
[----:B------:R3:W4:Y:S03]  /*a870*/  MUFU.EX2 R133, R0 ;  /* 0x0000000000857308 */ /* 0x0007260000000800 */
[----:B-----5:R-:W-:Y:S01]  /*a880*/  HMMA.16816.F32.BF16 R84, R128, R96, R84 ;  /* 0x000000608054723c */ /* 0x020fe20000041854 */
[----:B--2---:R-:W-:-:S07]  /*a890*/  FFMA.FTZ R2, R191, c[0x0][0x23c], -R16 ;  /* 0x00008f00bf027a23 */ /* 0x004fce0000010810 */
[----:B------:R-:W-:Y:S01]  /*a8a0*/  HMMA.16816.F32.BF16 R100, R128, R112, R100 ;  /* 0x000000708064723c */ /* 0x000fe20000041864 */
[----:B---3--:R-:W-:Y:S01]  /*a8b0*/  FFMA.FTZ R0, R196, c[0x0][0x23c], -R16 ;  /* 0x00008f00c4007a23 */ /* 0x008fe20000010810 */
[----:B------:R-:W-:-:S06]  /*a8c0*/  MOV R196, R23 ;  /* 0x0000001700c47202 */ /* 0x000fcc0000000f00 */
[----:B-1----:R-:W-:Y:S01]  /*a8d0*/  HMMA.16816.F32.BF16 R148, R128, R156, R240 ;  /* 0x0000009c8094723c */ /* 0x002fe200000418f0 */
[----:B----4-:R-:W-:Y:S01]  /*a8e0*/  F2FP.BF16.PACK_AB R126, R133, R138 ;  /* 0x0000008a857e723e */ /* 0x010fe200000010ff */
[----:B------:R1:W-:Y:S01]  /*a8f0*/  MUFU.EX2 R23, R0 ;  /* 0x0000000000177308 */ /* 0x0003e20000000800 */
[----:B------:R-:W-:-:S04]  /*a900*/  FADD.FTZ R3, R196, R3 ;  /* 0x00000003c4037221 */ /* 0x000fc80000010000 */
[----:B------:R-:W-:-:S04]  /*a910*/  FADD.FTZ R3, R189, R3 ;  /* 0x00000003bd037221 */ /* 0x000fc80000010000 */
[----:B------:R-:W-:-:S04]  /*a920*/  FADD.FTZ R3, R190, R3 ;  /* 0x00000003be037221 */ /* 0x000fc80000010000 */
[----:B------:R-:W-:Y:S02]  /*a930*/  FADD.FTZ R3, R178, R3 ;  /* 0x00000003b2037221 */ /* 0x000fe40000010000 */
[----:B-1----:R-:W-:Y:S01]  /*a940*/  FFMA.FTZ R0, R198, c[0x0][0x23c], -R16 ;  /* 0x00008f00c6007a23 */ /* 0x002fe20000010810 */
[----:B------:R-:W-:Y:S01]  /*a950*/  MOV R198, R127 ;  /* 0x0000007f00c67202 */ /* 0x000fe20000000f00 */
[----:B------:R-:W-:Y:S02]  /*a960*/  FADD.FTZ R3, R180, R3 ;  /* 0x00000003b4037221 */ /* 0x000fe40000010000 */
[----:B------:R1:W2:Y:S02]  /*a970*/  MUFU.EX2 R22, R0 ;  /* 0x0000000000167308 */ /* 0x0002a40000000800 */
[----:B------:R-:W-:-:S04]  /*a980*/  FADD.FTZ R3, R179, R3 ;  /* 0x00000003b3037221 */ /* 0x000fc80000010000 */
[----:B------:R-:W-:Y:S02]  /*a990*/  FADD.FTZ R250, R177, R3 ;  /* 0x00000003b1fa7221 */ /* 0x000fe40000010000 */
[----:B-1----:R-:W-:Y:S01]  /*a9a0*/  FFMA.FTZ R0, R197, c[0x0][0x23c], -R16 ;  /* 0x00008f00c5007a23 */ /* 0x002fe20000010810 */
[----:B------:R-:W-:Y:S01]  /*a9b0*/  MOV R197, R21 ;  /* 0x0000001500c57202 */ /* 0x000fe20000000f00 */
[----:B------:R1:W-:Y:S01]  /*a9c0*/  MUFU.EX2 R16, R2 ;  /* 0x0000000200107308 */ /* 0x0003e20000000800 */
[----:B--2---:R-:W-:-:S03]  /*a9d0*/  F2FP.BF16.PACK_AB R125, R22, R23 ;  /* 0x00000017167d723e */ /* 0x004fc600000010ff */
[----:B------:R-:W-:-:S04]  /*a9e0*/  FFMA.FTZ R12, R251, R20, R197 ;  /* 0x00000014fb0c7223 */ /* 0x000fc800000100c5 */
        /* <DEDUP_REMOVED lines=422> */
.L_x_1350:
[----:B------:R-:W-:Y:S05]  /*c450*/  BSYNC B0 ;  /* 0x0000000000007941 */ /* 0x000fea0003800000 */
.L_x_1349:
[----:B------:R-:W0:Y:S02]  /*c460*/  LDGDEPBAR ;  /* 0x00000000000079af */ /* 0x000e240000000000 */
.L_x_1348:
        /* <DEDUP_REMOVED lines=55> */
[----:B------:R4:W-:Y:S01]  /*c7e0*/  MUFU.EX2 R13, R2 ;  /* 0x00000002000d7308 */ /* 0x0009e20000000800 */
        /* <DEDUP_REMOVED lines=9> */
[--C-:B------:R-:W-:Y:S02]  /*c880*/  FFMA.FTZ R16, R16, c[0x0][0x23c], -R2.reuse ;  /* 0x00008f0010107a23 */ /* 0x100fe40000010802 */
[----:B------:R4:W-:Y:S01]  /*c890*/  MUFU.EX2 R245, R0 ;  /* 0x0000000000f57308 */ /* 0x0009e20000000800 */
[----:B------:R-:W-:Y:S01]  /*c8a0*/  FFMA.FTZ R5, R26, c[0x0][0x23c], -R2 ;  /* 0x00008f001a057a23 */ /* 0x000fe20000010802 */
[----:B--2---:R-:W-:-:S06]  /*c8b0*/  MOV R23, R19 ;  /* 0x0000001300177202 */ /* 0x004fcc0000000f00 */
[----:B------:R2:W5:Y:S01]  /*c8c0*/  MUFU.EX2 R246, R16 ;  /* 0x0000001000f67308 */ /* 0x0005620000000800 */
[----:B-1----:R-:W-:Y:S01]  /*c8d0*/  MOV R21, R14 ;  /* 0x0000000e00157202 */ /* 0x002fe20000000f00 */
[----:B----4-:R-:W-:-:S06]  /*c8e0*/  FMUL.FTZ R0, R229, c[0x0][0x23c] ;  /* 0x00008f00e5007a20 */ /* 0x010fcc0000410000 */
[----:B------:R1:W-:Y:S01]  /*c8f0*/  MUFU.EX2 R247, R5 ;  /* 0x0000000500f77308 */ /* 0x0003e20000000800 */
[----:B---3--:R-:W-:Y:S02]  /*c900*/  FMNMX.FTZ R133, R4, R6, !PT ;  /* 0x0000000604857209 */ /* 0x008fe40007810000 */
[----:B------:R-:W-:Y:S02]  /*c910*/  FSEL R6, R229, RZ, P4 ;  /* 0x000000ffe5067208 */ /* 0x000fe40002000000 */
[----:B------:R-:W-:Y:S01]  /*c920*/  FSEL R0, R0, RZ, P4 ;  /* 0x000000ff00007208 */ /* 0x000fe20002000000 */
[C---:B--2---:R-:W-:Y:S01]  /*c930*/  FMUL.FTZ R16, R133.reuse, c[0x0][0x23c] ;  /* 0x00008f0085107a20 */ /* 0x044fe20000410000 */
[----:B------:R-:W-:-:S03]  /*c940*/  FSETP.NEU.FTZ.AND P0, PT, R133, -INF , PT ;  /* 0xff8000008500780b */ /* 0x000fc60003f1d000 */
[--C-:B------:R-:W-:Y:S01]  /*c950*/  FFMA.FTZ R4, R138, c[0x0][0x23c], -R0.reuse ;  /* 0x00008f008a047a23 */ /* 0x100fe20000010800 */
[----:B------:R-:W-:Y:S01]  /*c960*/  FSEL R16, R16, RZ, P0 ;  /* 0x000000ff10107208 */ /* 0x000fe20000000000 */
[----:B------:R-:W-:Y:S02]  /*c970*/  FFMA.FTZ R18, R18, c[0x0][0x23c], -R0 ;  /* 0x00008f0012127a23 */ /* 0x000fe40000010800 */
[----:B------:R2:W-:Y:S01]  /*c980*/  MUFU.EX2 R240, R4 ;  /* 0x0000000400f07308 */ /* 0x0005e20000000800 */
[----:B-1----:R-:W-:Y:S01]  /*c990*/  FFMA.FTZ R5, R22, c[0x0][0x23c], -R2 ;  /* 0x00008f0016057a23 */ /* 0x002fe20000010802 */
[----:B------:R-:W-:Y:S01]  /*c9a0*/  MOV R22, R13 ;  /* 0x0000000d00167202 */ /* 0x000fe20000000f00 */
[----:B------:R-:W-:Y:S01]  /*c9b0*/  FFMA.FTZ R17, R17, c[0x0][0x23c], -R16 ;  /* 0x00008f0011117a23 */ /* 0x000fe20000010810 */
[----:B-----5:R-:W-:-:S04]  /*c9c0*/  F2FP.BF16.PACK_AB R13, R245, R246 ;  /* 0x000000f6f50d723e */ /* 0x020fc800000010ff */
[----:B------:R1:W3:Y:S01]  /*c9d0*/  MUFU.EX2 R7, R5 ;  /* 0x0000000500077308 */ /* 0x0002e20000000800 */
[----:B--2---:R-:W-:-:S07]  /*c9e0*/  FFMA.FTZ R4, R33, c[0x0][0x23c], -R0 ;  /* 0x00008f0021047a23 */ /* 0x004fce0000010800 */
[----:B------:R-:W-:Y:S01]  /*c9f0*/  MUFU.EX2 R237, R17 ;  /* 0x0000001100ed7308 */ /* 0x000fe20000000800 */
[----:B-1----:R-:W-:-:S07]  /*ca00*/  FFMA.FTZ R5, R32, c[0x0][0x23c], -R16 ;  /* 0x00008f0020057a23 */ /* 0x002fce0000010810 */
[----:B------:R1:W-:Y:S08]  /*ca10*/  MUFU.EX2 R242, R4 ;  /* 0x0000000400f27308 */ /* 0x0003f00000000800 */
[----:B------:R2:W-:Y:S01]  /*ca20*/  MUFU.EX2 R238, R5 ;  /* 0x0000000500ee7308 */ /* 0x0005e20000000800 */
[----:B-1----:R-:W-:-:S07]  /*ca30*/  FFMA.FTZ R4, R25, c[0x0][0x23c], -R0 ;  /* 0x00008f0019047a23 */ /* 0x002fce0000010800 */
[----:B------:R-:W-:Y:S01]  /*ca40*/  MUFU.EX2 R241, R18 ;  /* 0x0000001200f17308 */ /* 0x000fe20000000800 */
[----:B------:R-:W1:Y:S01]  /*ca50*/  LDSM.16.MT88.4 R24, [R217+0xa000] ;  /* 0x00a00000d918783b */ /* 0x000e620000004200 */
[----:B--2---:R-:W-:-:S06]  /*ca60*/  FSEL R5, R230, RZ, P5 ;  /* 0x000000ffe6057208 */ /* 0x004fcc0002800000 */
        /* <DEDUP_REMOVED lines=45> */
[-C--:B------:R-:W-:Y:S01]  /*cd40*/  FMUL.FTZ R40, R40, R18.reuse ;  /* 0x0000001228287220 */ /* 0x080fe20000410000 */
        /* <DEDUP_REMOVED lines=139> */
[----:B------:R-:W5:Y:S01]  /*d600*/  LDSM.16.MT88.4 R64, [R221+0xa800] ;  /* 0x00a80000dd40783b */ /* 0x000f620000004200 */
[-C--:B------:R-:W-:Y:S01]  /*d610*/  FMUL.FTZ R114, R114, R19.reuse ;  /* 0x0000001372727220 */ /* 0x080fe20000410000 */
[C---:B------:R-:W-:Y:S01]  /*d620*/  HMMA.16816.F32.BF16 R136, R12.reuse, R138, R80 ;  /* 0x0000008a0c88723c */ /* 0x040fe20000041850 */
[----:B------:R-:W-:Y:S01]  /*d630*/  FMUL.FTZ R115, R115, R19 ;  /* 0x0000001373737220 */ /* 0x000fe20000410000 */
[----:B------:R-:W1:Y:S01]  /*d640*/  LDSM.16.MT88.4 R80, [R217+0xb800] ;  /* 0x00b80000d950783b */ /* 0x000e620000004200 */
        /* <DEDUP_REMOVED lines=14> */
[----:B---3--:R-:W-:Y:S01]  /*d730*/  FFMA.FTZ R3, R181, c[0x0][0x23c], -R2 ;  /* 0x00008f00b5037a23 */ /* 0x008fe20000010802 */
[C---:B------:R-:W-:Y:S01]  /*d740*/  HMMA.16816.F32.BF16 R84, R12.reuse, R24, R84 ;  /* 0x000000180c54723c */ /* 0x040fe20000041854 */
[-C--:B------:R-:W-:Y:S02]  /*d750*/  FMUL.FTZ R131, R131, R19.reuse ;  /* 0x0000001383837220 */ /* 0x080fe40000410000 */
[----:B------:R3:W3:Y:S01]  /*d760*/  MUFU.EX2 R181, R3 ;  /* 0x0000000300b57308 */ /* 0x0006e20000000800 */
[-C--:B------:R-:W-:Y:S02]  /*d770*/  FMUL.FTZ R36, R36, R20.reuse ;  /* 0x0000001424247220 */ /* 0x080fe40000410000 */
[----:B------:R-:W-:Y:S02]  /*d780*/  FMUL.FTZ R37, R37, R20 ;  /* 0x0000001425257220 */ /* 0x000fe40000410000 */
[-C--:B------:R-:W-:Y:S01]  /*d790*/  FMUL.FTZ R38, R38, R19.reuse ;  /* 0x0000001326267220 */ /* 0x080fe20000410000 */
[----:B------:R-:W-:Y:S01]  /*d7a0*/  HMMA.16816.F32.BF16 R24, R12, R42, R128 ;  /* 0x0000002a0c18723c */ /* 0x000fe20000041880 */
[----:B------:R-:W-:-:S06]  /*d7b0*/  FMUL.FTZ R39, R39, R19 ;  /* 0x0000001327277220 */ /* 0x000fcc0000410000 */
[----:B--2---:R-:W-:Y:S01]  /*d7c0*/  F2FP.BF16.PACK_AB R128, R233, R232 ;  /* 0x000000e8e980723e */ /* 0x004fe200000010ff */
[----:B------:R-:W-:Y:S01]  /*d7d0*/  HMMA.16816.F32.BF16 R36, R12, R144, R36 ;  /* 0x000000900c24723c */ /* 0x000fe20000041824 */
[----:B----4-:R-:W-:Y:S01]  /*d7e0*/  F2FP.BF16.PACK_AB R130, R182, R234 ;  /* 0x000000eab682723e */ /* 0x010fe200000010ff */
[--C-:B---3--:R-:W-:Y:S01]  /*d7f0*/  FFMA.FTZ R3, R180, c[0x0][0x23c], -R2.reuse ;  /* 0x00008f00b4037a23 */ /* 0x108fe20000010802 */
[----:B------:R-:W-:Y:S01]  /*d800*/  F2FP.BF16.PACK_AB R129, R181, R179 ;  /* 0x000000b3b581723e */ /* 0x000fe200000010ff */
[----:B------:R-:W-:Y:S02]  /*d810*/  FFMA.FTZ R2, R177, c[0x0][0x23c], -R2 ;  /* 0x00008f00b1027a23 */ /* 0x000fe40000010802 */
[----:B------:R2:W-:Y:S08]  /*d820*/  MUFU.EX2 R180, R3 ;  /* 0x0000000300b47308 */ /* 0x0005f00000000800 */
        /* <DEDUP_REMOVED lines=22> */
[C---:B-----5:R-:W-:Y:S01]  /*d990*/  HMMA.16816.F32.BF16 R52, R128.reuse, R64, R52 ;  /* 0x000000408034723c */ /* 0x060fe20000041834 */
[--C-:B-1----:R-:W-:Y:S01]  /*d9a0*/  FFMA.FTZ R2, R186, c[0x0][0x23c], -R0.reuse ;  /* 0x00008f00ba027a23 */ /* 0x102fe20000010800 */
[----:B------:R-:W-:Y:S01]  /*d9b0*/  MOV R186, R21 ;  /* 0x0000001500ba7202 */ /* 0x000fe20000000f00 */
[----:B------:R-:W-:Y:S01]  /*d9c0*/  FFMA.FTZ R0, R184, c[0x0][0x23c], -R0 ;  /* 0x00008f00b8007a23 */ /* 0x000fe20000010800 */
[----:B--2---:R-:W-:Y:S01]  /*d9d0*/  F2FP.BF16.PACK_AB R124, R176, R177 ;  /* 0x000000b1b07c723e */ /* 0x004fe200000010ff */
[----:B------:R1:W-:Y:S03]  /*d9e0*/  MUFU.EX2 R135, R2 ;  /* 0x0000000200877308 */ /* 0x0003e60000000800 */
[C---:B------:R-:W-:Y:S05]  /*d9f0*/  HMMA.16816.F32.BF16 R68, R128.reuse, R80, R68 ;  /* 0x000000508044723c */ /* 0x040fea0000041844 */
        /* <DEDUP_REMOVED lines=40> */
[----:B------:R-:W-:Y:S01]  /*dc80*/  HMMA.16816.F32.BF16 R168, R124, R174, R168 ;  /* 0x000000ae7ca8723c */ /* 0x000fe200000418a8 */
[----:B------:R-:W-:Y:S01]  /*dc90*/  FADD.FTZ R251, R182, R4 ;  /* 0x00000004b6fb7221 */ /* 0x000fe20000010000 */
[----:B------:R-:W-:Y:S01]  /*dca0*/  MOV R134, R229 ;  /* 0x000000e500867202 */ /* 0x000fe20000000f00 */
        /* <DEDUP_REMOVED lines=55> */
[--C-:B------:R-:W-:Y:S01]  /*e020*/  @!P2 LEA.HI.X R13, R2, c[0x0][0x174], R5.reuse, 0x1, P4 ;  /* 0x00005d00020daa11 */ /* 0x100fe200020f0c05 */
        /* <DEDUP_REMOVED lines=8> */
[----:B------:R-:W-:-:S02]  /*e0b0*/  IADD3 R2, R0, 0x19, RZ ;  /* 0x0000001900027810 */ /* 0x000fc40007ffe0ff */
        /* <DEDUP_REMOVED lines=8> */
[----:B------:R-:W-:-:S03]  /*e140*/  ISETP.GE.AND P3, PT, R0, R11, PT ;  /* 0x0000000b0000720c */ /* 0x000fc60003f66270 */
        /* <DEDUP_REMOVED lines=84> */
[----:B-1----:R-:W-:Y:S01]  /*e690*/  HMMA.16816.F32.BF16 R196, R4, R26, R28 ;  /* 0x0000001a04c4723c */ /* 0x002fe2000004181c */
[----:B------:R-:W1:Y:S07]  /*e6a0*/  LDSM.16.M88.4 R28, [R223+0x1800] ;  /* 0x00180000df1c783b */ /* 0x000e6e0000000200 */
[-C--:B---3--:R-:W-:Y:S08]  /*e6b0*/  HMMA.16816.F32.BF16 R180, R16, R20.reuse, R180 ;  /* 0x0000001410b4723c */ /* 0x088ff000000418b4 */
[C---:B------:R-:W-:Y:S08]  /*e6c0*/  HMMA.16816.F32.BF16 R200, R4.reuse, R20, R200 ;  /* 0x0000001404c8723c */ /* 0x040ff000000418c8 */
[C---:B------:R-:W-:Y:S08]  /*e6d0*/  HMMA.16816.F32.BF16 R192, R4.reuse, R22, R192 ;  /* 0x0000001604c0723c */ /* 0x040ff000000418c0 */
[----:B------:R-:W-:Y:S01]  /*e6e0*/  HMMA.16816.F32.BF16 R188, R4, R24, R184 ;  /* 0x0000001804bc723c */ /* 0x000fe200000418b8 */
[----:B------:R-:W3:Y:S01]  /*e6f0*/  LDSM.16.M88.4 R4, [R224+0x6000] ;  /* 0x00600000e004783b */ /* 0x000ee20000000200 */
[----:B------:R-:W-:-:S06]  /*e700*/  DEPBAR.LE SB0, 0x0 ;  /* 0x000080000000791a */ /* 0x000fcc0000000000 */
[C---:B------:R-:W-:Y:S08]  /*e710*/  HMMA.16816.F32.BF16 R176, R16.reuse, R22, R176 ;  /* 0x0000001610b0723c */ /* 0x040ff000000418b0 */
[C---:B------:R-:W-:Y:S01]  /*e720*/  HMMA.16816.F32.BF16 R140, R16.reuse, R24, R140 ;  /* 0x00000018108c723c */ /* 0x040fe2000004188c */
[----:B------:R-:W-:Y:S07]  /*e730*/  I2F R24, R0 ;  /* 0x0000000000187306 */ /* 0x000fee0000201400 */
[----:B------:R-:W-:Y:S07]  /*e740*/  HMMA.16816.F32.BF16 R136, R16, R26, R136 ;  /* 0x0000001a1088723c */ /* 0x000fee0000041888 */
[C---:B------:R-:W-:Y:S01]  /*e750*/  IADD3 R18, R0.reuse, 0x1, RZ ;  /* 0x0000000100127810 */ /* 0x040fe20007ffe0ff */
[----:B--2---:R-:W-:Y:S01]  /*e760*/  HMMA.16816.F32.BF16 R180, R12, R32, R180 ;  /* 0x000000200cb4723c */ /* 0x004fe200000418b4 */
[----:B------:R-:W-:-:S02]  /*e770*/  IADD3 R16, R0, 0x9, RZ ;  /* 0x0000000900107810 */ /* 0x000fc40007ffe0ff */
[----:B------:R-:W-:Y:S01]  /*e780*/  I2F R23, R18 ;  /* 0x0000001200177306 */ /* 0x000fe20000201400 */
[----:B------:R-:W-:Y:S02]  /*e790*/  IADD3 R17, R0, 0x8, RZ ;  /* 0x0000000800117810 */ /* 0x000fe40007ffe0ff */
[----:B------:R-:W-:Y:S02]  /*e7a0*/  ISETP.GE.AND P6, PT, R18, R8, PT ;  /* 0x000000081200720c */ /* 0x000fe40003fc6270 */
[C---:B------:R-:W-:Y:S03]  /*e7b0*/  HMMA.16816.F32.BF16 R176, R12.reuse, R34, R176 ;  /* 0x000000220cb0723c */ /* 0x040fe600000418b0 */
[----:B------:R-:W-:Y:S05]  /*e7c0*/  I2F R21, R16 ;  /* 0x0000001000157306 */ /* 0x000fea0000201400 */
[C---:B-1----:R-:W-:Y:S03]  /*e7d0*/  HMMA.16816.F32.BF16 R140, R12.reuse, R28, R140 ;  /* 0x0000001c0c8c723c */ /* 0x042fe6000004188c */
[----:B------:R-:W-:Y:S05]  /*e7e0*/  I2F R22, R17 ;  /* 0x0000001100167306 */ /* 0x000fea0000201400 */
[----:B------:R-:W-:Y:S01]  /*e7f0*/  HMMA.16816.F32.BF16 R184, R12, R30, R136 ;  /* 0x0000001e0cb8723c */ /* 0x000fe20000041888 */
[----:B------:R-:W-:-:S02]  /*e800*/  FMUL.FTZ R181, R181, c[0x0][0x2ec] ;  /* 0x0000bb00b5b57a20 */ /* 0x000fc40000410000 */
[----:B------:R-:W-:Y:S01]  /*e810*/  FMUL.FTZ R180, R180, c[0x0][0x2ec] ;  /* 0x0000bb00b4b47a20 */ /* 0x000fe20000410000 */
[----:B------:R-:W-:Y:S01]  /*e820*/  I2F R15, R3 ;  /* 0x00000003000f7306 */ /* 0x000fe20000201400 */
[----:B------:R-:W-:Y:S02]  /*e830*/  FMUL.FTZ R182, R182, c[0x0][0x2ec] ;  /* 0x0000bb00b6b67a20 */ /* 0x000fe40000410000 */
[C---:B------:R-:W-:Y:S01]  /*e840*/  IADD3 R12, R0.reuse, 0x11, RZ ;  /* 0x00000011000c7810 */ /* 0x040fe20007ffe0ff */
[----:B---3--:R-:W-:Y:S01]  /*e850*/  HMMA.16816.F32.BF16 R136, R4, R32, R200 ;  /* 0x000000200488723c */ /* 0x008fe200000418c8 */
[----:B------:R-:W-:Y:S01]  /*e860*/  FMUL.FTZ R177, R177, c[0x0][0x2ec] ;  /* 0x0000bb00b1b17a20 */ /* 0x000fe20000410000 */
[----:B------:R-:W-:Y:S01]  /*e870*/  IADD3 R13, R0, 0x10, RZ ;  /* 0x00000010000d7810 */ /* 0x000fe20007ffe0ff */
[----:B------:R-:W-:Y:S01]  /*e880*/  FMUL.FTZ R176, R176, c[0x0][0x2ec] ;  /* 0x0000bb00b0b07a20 */ /* 0x000fe20000410000 */
[----:B------:R-:W1:Y:S01]  /*e890*/  MUFU.TANH R181, R181 ;  /* 0x000000b500b57308 */ /* 0x000e620000002400 */
[----:B------:R-:W-:-:S02]  /*e8a0*/  FMUL.FTZ R183, R183, c[0x0][0x2ec] ;  /* 0x0000bb00b7b77a20 */ /* 0x000fc40000410000 */
[----:B------:R-:W-:Y:S01]  /*e8b0*/  FMUL.FTZ R178, R178, c[0x0][0x2ec] ;  /* 0x0000bb00b2b27a20 */ /* 0x000fe20000410000 */
[----:B------:R-:W-:Y:S01]  /*e8c0*/  HMMA.16816.F32.BF16 R32, R4, R34, R192 ;  /* 0x000000220420723c */ /* 0x000fe200000418c0 */
[----:B------:R-:W-:Y:S02]  /*e8d0*/  FMUL.FTZ R141, R141, c[0x0][0x2ec] ;  /* 0x0000bb008d8d7a20 */ /* 0x000fe40000410000 */
[----:B------:R-:W-:Y:S01]  /*e8e0*/  FMUL.FTZ R140, R140, c[0x0][0x2ec] ;  /* 0x0000bb008c8c7a20 */ /* 0x000fe20000410000 */
[----:B------:R-:W2:Y:S01]  /*e8f0*/  MUFU.TANH R25, R180 ;  /* 0x000000b400197308 */ /* 0x000ea20000002400 */
[----:B------:R-:W-:Y:S02]  /*e900*/  FMUL.FTZ R179, R179, c[0x0][0x2ec] ;  /* 0x0000bb00b3b37a20 */ /* 0x000fe40000410000 */
[----:B------:R-:W-:Y:S02]  /*e910*/  FMUL.FTZ R142, R142, c[0x0][0x2ec] ;  /* 0x0000bb008e8e7a20 */ /* 0x000fe40000410000 */
[----:B------:R-:W-:-:S02]  /*e920*/  FMUL.FTZ R184, R184, c[0x0][0x2ec] ;  /* 0x0000bb00b8b87a20 */ /* 0x000fc40000410000 */
[----:B------:R-:W-:Y:S01]  /*e930*/  FMUL.FTZ R185, R185, c[0x0][0x2ec] ;  /* 0x0000bb00b9b97a20 */ /* 0x000fe20000410000 */
[----:B------:R-:W3:Y:S01]  /*e940*/  MUFU.TANH R26, R177 ;  /* 0x000000b1001a7308 */ /* 0x000ee20000002400 */
[-C--:B-1----:R-:W-:Y:S02]  /*e950*/  FFMA.FTZ R0, R23, R132.reuse, R181 ;  /* 0x0000008417007223 */ /* 0x082fe400000100b5 */
[----:B------:R-:W-:Y:S02]  /*e960*/  FMUL.FTZ R143, R143, c[0x0][0x2ec] ;  /* 0x0000bb008f8f7a20 */ /* 0x000fe40000410000 */
[----:B------:R-:W-:Y:S02]  /*e970*/  FMUL.FTZ R136, R136, c[0x0][0x2ec] ;  /* 0x0000bb0088887a20 */ /* 0x000fe40000410000 */
[----:B------:R-:W-:Y:S01]  /*e980*/  FMUL.FTZ R137, R137, c[0x0][0x2ec] ;  /* 0x0000bb0089897a20 */ /* 0x000fe20000410000 */
[----:B------:R-:W1:Y:S01]  /*e990*/  MUFU.TANH R27, R176 ;  /* 0x000000b0001b7308 */ /* 0x000e620000002400 */
[----:B--2---:R-:W-:-:S02]  /*e9a0*/  FFMA.FTZ R25, R24, R132, R25 ;  /* 0x0000008418197223 */ /* 0x004fc40000010019 */
[----:B------:R-:W-:Y:S02]  /*e9b0*/  FMUL.FTZ R138, R138, c[0x0][0x2ec] ;  /* 0x0000bb008a8a7a20 */ /* 0x000fe40000410000 */
[----:B------:R-:W-:Y:S02]  /*e9c0*/  FMUL.FTZ R32, R32, c[0x0][0x2ec] ;  /* 0x0000bb0020207a20 */ /* 0x000fe40000410000 */
[----:B------:R-:W-:Y:S01]  /*e9d0*/  FMUL.FTZ R34, R34, c[0x0][0x2ec] ;  /* 0x0000bb0022227a20 */ /* 0x000fe20000410000 */
[----:B------:R-:W-:Y:S01]  /*e9e0*/  I2F R19, R12 ;  /* 0x0000000c00137306 */ /* 0x000fe20000201400 */
[----:B---3--:R-:W-:Y:S02]  /*e9f0*/  FFMA.FTZ R26, R21, R132, R26 ;  /* 0x00000084151a7223 */ /* 0x008fe4000001001a */
[----:B------:R-:W-:Y:S02]  /*ea00*/  FMUL.FTZ R33, R33, c[0x0][0x2ec] ;  /* 0x0000bb0021217a20 */ /* 0x000fe40000410000 */
[----:B------:R-:W-:-:S02]  /*ea10*/  FMUL.FTZ R139, R139, c[0x0][0x2ec] ;  /* 0x0000bb008b8b7a20 */ /* 0x000fc40000410000 */
[----:B------:R-:W-:Y:S01]  /*ea20*/  FMUL.FTZ R187, R187, c[0x0][0x2ec] ;  /* 0x0000bb00bbbb7a20 */ /* 0x000fe20000410000 */
[----:B------:R-:W-:Y:S01]  /*ea30*/  MUFU.TANH R141, R141 ;  /* 0x0000008d008d7308 */ /* 0x000fe20000002400 */
[----:B-1----:R-:W-:Y:S02]  /*ea40*/  FFMA.FTZ R27, R22, R132, R27 ;  /* 0x00000084161b7223 */ /* 0x002fe4000001001b */
[----:B------:R-:W-:-:S05]  /*ea50*/  FMUL.FTZ R35, R35, c[0x0][0x2ec] ;  /* 0x0000bb0023237a20 */ /* 0x000fca0000410000 */
[----:B------:R-:W-:Y:S08]  /*ea60*/  I2F R20, R13 ;  /* 0x0000000d00147306 */ /* 0x000ff00000201400 */
[----:B------:R-:W1:Y:S08]  /*ea70*/  MUFU.TANH R140, R140 ;  /* 0x0000008c008c7308 */ /* 0x000e700000002400 */
[----:B------:R-:W2:Y:S08]  /*ea80*/  MUFU.TANH R184, R184 ;  /* 0x000000b800b87308 */ /* 0x000eb00000002400 */
[----:B------:R-:W-:Y:S08]  /*ea90*/  MUFU.TANH R134, R178 ;  /* 0x000000b200867308 */ /* 0x000ff00000002400 */
[----:B------:R3:W-:Y:S08]  /*eaa0*/  MUFU.TANH R135, R179 ;  /* 0x000000b300877308 */ /* 0x0007f00000002400 */
[----:B------:R4:W-:Y:S01]  /*eab0*/  MUFU.TANH R193, R32 ;  /* 0x0000002000c17308 */ /* 0x0009e20000002400 */
[----:B---3--:R-:W-:Y:S07]  /*eac0*/  HMMA.16816.F32.BF16 R176, R4, R28, R188 ;  /* 0x0000001c04b0723c */ /* 0x008fee00000418bc */
[----:B------:R-:W3:Y:S01]  /*ead0*/  MUFU.TANH R182, R182 ;  /* 0x000000b600b67308 */ /* 0x000ee20000002400 */
[----:B------:R-:W-:Y:S01]  /*eae0*/  FSEL R28, R25, -INF , !P4 ;  /* 0xff800000191c7808 */ /* 0x000fe20006000000 */
[----:B-1----:R-:W-:Y:S01]  /*eaf0*/  FFMA.FTZ R25, R20, R132, R140 ;  /* 0x0000008414197223 */ /* 0x002fe2000001008c */
[----:B----4-:R-:W-:-:S05]  /*eb00*/  FSEL R32, R0, -INF , !P6 ;  /* 0xff80000000207808 */ /* 0x010fca0007000000 */
[----:B------:R-:W1:Y:S01]  /*eb10*/  MUFU.TANH R183, R183 ;  /* 0x000000b700b77308 */ /* 0x000e620000002400 */
[----:B------:R-:W-:Y:S01]  /*eb20*/  ISETP.GE.AND P6, PT, R16, R8, PT ;  /* 0x000000081000720c */ /* 0x000fe20003fc6270 */
[----:B------:R-:W-:Y:S01]  /*eb30*/  FFMA.FTZ R0, R19, R132, R141 ;  /* 0x0000008413007223 */ /* 0x000fe2000001008d */
[----:B------:R-:W-:-:S05]  /*eb40*/  ISETP.GE.AND P4, PT, R17, R8, PT ;  /* 0x000000081100720c */ /* 0x000fca0003f86270 */
[----:B------:R-:W-:Y:S01]  /*eb50*/  I2F R14, R2 ;  /* 0x00000002000e7306 */ /* 0x000fe20000201400 */
[----:B------:R-:W-:-:S07]  /*eb60*/  FMUL.FTZ R177, R177, c[0x0][0x2ec] ;  /* 0x0000bb00b1b17a20 */ /* 0x000fce0000410000 */
[----:B------:R-:W4:Y:S01]  /*eb70*/  MUFU.TANH R185, R185 ;  /* 0x000000b900b97308 */ /* 0x000f220000002400 */
[----:B------:R-:W-:Y:S02]  /*eb80*/  FMUL.FTZ R179, R179, c[0x0][0x2ec] ;  /* 0x0000bb00b3b37a20 */ /* 0x000fe40000410000 */
[----:B------:R-:W-:Y:S02]  /*eb90*/  FMUL.FTZ R176, R176, c[0x0][0x2ec] ;  /* 0x0000bb00b0b07a20 */ /* 0x000fe40000410000 */
[----:B------:R-:W-:-:S03]  /*eba0*/  FMUL.FTZ R178, R178, c[0x0][0x2ec] ;  /* 0x0000bb00b2b27a20 */ /* 0x000fc60000410000 */
[----:B------:R5:W-:Y:S08]  /*ebb0*/  MUFU.TANH R192, R34 ;  /* 0x0000002200c07308 */ /* 0x000bf00000002400 */
[----:B------:R1:W-:Y:S01]  /*ebc0*/  MUFU.TANH R194, R33 ;  /* 0x0000002100c27308 */ /* 0x0003e20000002400 */
[----:B-----5:R-:W-:-:S07]  /*ebd0*/  FSEL R34, R26, -INF , !P6 ;  /* 0xff8000001a227808 */ /* 0x020fce0007000000 */
[----:B------:R-:W-:Y:S01]  /*ebe0*/  MUFU.TANH R201, R136 ;  /* 0x0000008800c97308 */ /* 0x000fe20000002400 */
[----:B------:R-:W-:-:S04]  /*ebf0*/  ISETP.GE.AND P6, PT, R12, R8, PT ;  /* 0x000000080c00720c */ /* 0x000fc80003fc6270 */
[----:B------:R-:W-:Y:S01]  /*ec00*/  FSEL R188, R0, -INF , !P6 ;  /* 0xff80000000bc7808 */ /* 0x000fe20007000000 */
[----:B--2---:R-:W-:Y:S01]  /*ec10*/  FFMA.FTZ R0, R15, R132, R184 ;  /* 0x000000840f007223 */ /* 0x004fe200000100b8 */
[----:B-1----:R-:W-:Y:S01]  /*ec20*/  FSEL R33, R27, -INF , !P4 ;  /* 0xff8000001b217808 */ /* 0x002fe20006000000 */
[----:B------:R-:W-:Y:S01]  /*ec30*/  MUFU.TANH R202, R137 ;  /* 0x0000008900ca7308 */ /* 0x000fe20000002400 */
[-C--:B------:R-:W-:Y:S02]  /*ec40*/  ISETP.GE.AND P4, PT, R13, R8.reuse, PT ;  /* 0x000000080d00720c */ /* 0x080fe40003f86270 */
[-C--:B------:R-:W-:Y:S02]  /*ec50*/  ISETP.GE.AND P6, PT, R2, R8.reuse, PT ;  /* 0x000000080200720c */ /* 0x080fe40003fc6270 */
[----:B------:R-:W-:Y:S02]  /*ec60*/  FSEL R189, R25, -INF , !P4 ;  /* 0xff80000019bd7808 */ /* 0x000fe40006000000 */
[----:B------:R-:W-:Y:S01]  /*ec70*/  ISETP.GE.AND P4, PT, R3, R8, PT ;  /* 0x000000080300720c */ /* 0x000fe20003f86270 */
[----:B------:R-:W-:Y:S03]  /*ec80*/  MUFU.TANH R200, R138 ;  /* 0x0000008a00c87308 */ /* 0x000fe60000002400 */
[----:B------:R-:W-:Y:S01]  /*ec90*/  FSEL R184, R0, -INF , !P4 ;  /* 0xff80000000b87808 */ /* 0x000fe20006000000 */
[----:B---3--:R-:W-:Y:S01]  /*eca0*/  FFMA.FTZ R0, R24, R132, R182 ;  /* 0x0000008418007223 */ /* 0x008fe200000100b6 */
[----:B------:R-:W-:-:S03]  /*ecb0*/  ISETP.GE.AND P4, PT, R18, R9, PT ;  /* 0x000000091200720c */ /* 0x000fc60003f86270 */
[----:B------:R1:W-:Y:S01]  /*ecc0*/  MUFU.TANH R195, R139 ;  /* 0x0000008b00c37308 */ /* 0x0003e20000002400 */
[----:B------:R-:W-:Y:S01]  /*ecd0*/  FSEL R25, R0, -INF , !P5 ;  /* 0xff80000000197808 */ /* 0x000fe20006800000 */
[----:B------:R-:W-:Y:S01]  /*ece0*/  FFMA.FTZ R0, R22, R132, R134 ;  /* 0x0000008416007223 */ /* 0x000fe20000010086 */
[----:B------:R-:W-:-:S05]  /*ecf0*/  ISETP.GE.AND P5, PT, R16, R9, PT ;  /* 0x000000091000720c */ /* 0x000fca0003fa6270 */
[----:B------:R-:W2:Y:S01]  /*ed00*/  MUFU.TANH R142, R142 ;  /* 0x0000008e008e7308 */ /* 0x000ea20000002400 */
[----:B-1----:R-:W-:Y:S07]  /*ed10*/  HMMA.16816.F32.BF16 R136, R4, R30, R196 ;  /* 0x0000001e0488723c */ /* 0x002fee00000418c4 */
[----:B------:R-:W1:Y:S01]  /*ed20*/  MUFU.TANH R143, R143 ;  /* 0x0000008f008f7308 */ /* 0x000e620000002400 */
[----:B------:R-:W-:Y:S02]  /*ed30*/  FMUL.FTZ R6, R186, c[0x0][0x2ec] ;  /* 0x0000bb00ba067a20 */ /* 0x000fe40000410000 */
[----:B------:R-:W-:-:S05]  /*ed40*/  FFMA.FTZ R5, R23, R132, R183 ;  /* 0x0000008417057223 */ /* 0x000fca00000100b7 */
[----:B------:R-:W-:Y:S01]  /*ed50*/  MUFU.TANH R177, R177 ;  /* 0x000000b100b17308 */ /* 0x000fe20000002400 */
[----:B----4-:R-:W-:Y:S01]  /*ed60*/  FFMA.FTZ R4, R14, R132, R185 ;  /* 0x000000840e047223 */ /* 0x010fe200000100b9 */
[----:B------:R-:W-:-:S04]  /*ed70*/  FSEL R26, R5, -INF , !P4 ;  /* 0xff800000051a7808 */ /* 0x000fc80006000000 */
[----:B------:R-:W-:Y:S01]  /*ed80*/  FSEL R186, R4, -INF , !P6 ;  /* 0xff80000004ba7808 */ /* 0x000fe20007000000 */
[-C--:B------:R-:W-:Y:S01]  /*ed90*/  FFMA.FTZ R4, R21, R132.reuse, R135 ;  /* 0x0000008415047223 */ /* 0x080fe20000010087 */
[----:B------:R-:W3:Y:S01]  /*eda0*/  MUFU.TANH R6, R6 ;  /* 0x0000000600067308 */ /* 0x000ee20000002400 */
[-C--:B------:R-:W-:Y:S02]  /*edb0*/  ISETP.GE.AND P6, PT, R17, R9.reuse, PT ;  /* 0x000000091100720c */ /* 0x080fe40003fc6270 */
[-C--:B------:R-:W-:Y:S02]  /*edc0*/  ISETP.GE.AND P4, PT, R13, R9.reuse, PT ;  /* 0x000000090d00720c */ /* 0x080fe40003f86270 */
[----:B------:R-:W-:Y:S01]  /*edd0*/  FSEL R27, R0, -INF , !P6 ;  /* 0xff800000001b7808 */ /* 0x000fe20007000000 */
[-C--:B--2---:R-:W-:Y:S01]  /*ede0*/  FFMA.FTZ R0, R20, R132.reuse, R142 ;  /* 0x0000008414007223 */ /* 0x084fe2000001008e */
[----:B------:R-:W-:Y:S01]  /*edf0*/  FSEL R29, R4, -INF , !P5 ;  /* 0xff800000041d7808 */ /* 0x000fe20006800000 */
[----:B------:R-:W2:Y:S01]  /*ee00*/  MUFU.TANH R5, R187 ;  /* 0x000000bb00057308 */ /* 0x000ea20000002400 */
[-C--:B-1----:R-:W-:Y:S01]  /*ee10*/  FFMA.FTZ R4, R19, R132.reuse, R143 ;  /* 0x0000008413047223 */ /* 0x082fe2000001008f */
[-C--:B------:R-:W-:Y:S01]  /*ee20*/  ISETP.GE.AND P6, PT, R12, R9.reuse, PT ;  /* 0x000000090c00720c */ /* 0x080fe20003fc6270 */
[----:B------:R-:W-:Y:S01]  /*ee30*/  FMUL.FTZ R136, R136, c[0x0][0x2ec] ;  /* 0x0000bb0088887a20 */ /* 0x000fe20000410000 */
[----:B------:R-:W-:Y:S01]  /*ee40*/  FSEL R183, R0, -INF , !P4 ;  /* 0xff80000000b77808 */ /* 0x000fe20006000000 */
[----:B------:R-:W-:Y:S01]  /*ee50*/  FMUL.FTZ R137, R137, c[0x0][0x2ec] ;  /* 0x0000bb0089897a20 */ /* 0x000fe20000410000 */
[-C--:B------:R-:W-:Y:S01]  /*ee60*/  ISETP.GE.AND P5, PT, R3, R9.reuse, PT ;  /* 0x000000090300720c */ /* 0x080fe20003fa6270 */
[-C--:B---3--:R-:W-:Y:S01]  /*ee70*/  FFMA.FTZ R0, R15, R132.reuse, R6 ;  /* 0x000000840f007223 */ /* 0x088fe20000010006 */
[----:B------:R-:W-:Y:S01]  /*ee80*/  FSEL R181, R4, -INF , !P6 ;  /* 0xff80000004b57808 */ /* 0x000fe20007000000 */
[----:B------:R-:W1:Y:S01]  /*ee90*/  MUFU.TANH R179, R179 ;  /* 0x000000b300b37308 */ /* 0x000e620000002400 */
[----:B------:R-:W-:Y:S01]  /*eea0*/  ISETP.GE.AND P4, PT, R2, R9, PT ;  /* 0x000000090200720c */ /* 0x000fe20003f86270 */
[----:B------:R-:W-:Y:S01]  /*eeb0*/  FMUL.FTZ R6, R138, c[0x0][0x2ec] ;  /* 0x0000bb008a067a20 */ /* 0x000fe20000410000 */
[----:B------:R-:W-:Y:S01]  /*eec0*/  FSEL R180, R0, -INF , !P5 ;  /* 0xff80000000b47808 */ /* 0x000fe20006800000 */
[----:B------:R-:W-:Y:S01]  /*eed0*/  FFMA.FTZ R0, R24, R132, R200 ;  /* 0x0000008418007223 */ /* 0x000fe200000100c8 */
[----:B------:R-:W-:Y:S01]  /*eee0*/  ISETP.GE.AND P6, PT, R18, R10, PT ;  /* 0x0000000a1200720c */ /* 0x000fe20003fc6270 */
[-C--:B--2---:R-:W-:Y:S01]  /*eef0*/  FFMA.FTZ R4, R14, R132.reuse, R5 ;  /* 0x000000840e047223 */ /* 0x084fe20000010005 */
[-C--:B------:R-:W-:Y:S01]  /*ef00*/  ISETP.GE.AND P5, PT, R18, R11.reuse, PT ;  /* 0x0000000b1200720c */ /* 0x080fe20003fa6270 */
[-C--:B------:R-:W-:Y:S01]  /*ef10*/  FFMA.FTZ R5, R24, R132.reuse, R201 ;  /* 0x0000008418057223 */ /* 0x080fe200000100c9 */
[----:B------:R-:W-:Y:S01]  /*ef20*/  FSEL R24, R0, -INF , !P3 ;  /* 0xff80000000187808 */ /* 0x000fe20005800000 */
[-C--:B------:R-:W-:Y:S01]  /*ef30*/  FFMA.FTZ R0, R22, R132.reuse, R193 ;  /* 0x0000008416007223 */ /* 0x080fe200000100c1 */
[----:B------:R-:W-:Y:S01]  /*ef40*/  FSEL R182, R4, -INF , !P4 ;  /* 0xff80000004b67808 */ /* 0x000fe20006000000 */
[----:B------:R-:W-:Y:S01]  /*ef50*/  FFMA.FTZ R4, R23, R132, R202 ;  /* 0x0000008417047223 */ /* 0x000fe200000100ca */
[----:B------:R-:W-:Y:S01]  /*ef60*/  ISETP.GE.AND P4, PT, R17, R10, PT ;  /* 0x0000000a1100720c */ /* 0x000fe20003f86270 */
[-C--:B------:R-:W-:Y:S01]  /*ef70*/  FFMA.FTZ R23, R23, R132.reuse, R195 ;  /* 0x0000008417177223 */ /* 0x080fe200000100c3 */
[----:B------:R-:W-:Y:S01]  /*ef80*/  FSEL R18, R5, -INF , !P0 ;  /* 0xff80000005127808 */ /* 0x000fe20004000000 */
[----:B------:R-:W2:Y:S01]  /*ef90*/  MUFU.TANH R176, R176 ;  /* 0x000000b000b07308 */ /* 0x000ea20000002400 */
[----:B------:R-:W-:Y:S01]  /*efa0*/  ISETP.GE.AND P0, PT, R17, R11, PT ;  /* 0x0000000b1100720c */ /* 0x000fe20003f06270 */
[----:B------:R-:W-:Y:S01]  /*efb0*/  FMUL.FTZ R5, R139, c[0x0][0x2ec] ;  /* 0x0000bb008b057a20 */ /* 0x000fe20000410000 */
[----:B------:R-:W-:Y:S01]  /*efc0*/  FSEL R17, R4, -INF , !P6 ;  /* 0xff80000004117808 */ /* 0x000fe20007000000 */
[----:B------:R-:W-:Y:S01]  /*efd0*/  FFMA.FTZ R22, R22, R132, R192 ;  /* 0x0000008416167223 */ /* 0x000fe200000100c0 */
[----:B------:R-:W-:-:S02]  /*efe0*/  ISETP.GE.AND P3, PT, R16, R10, PT ;  /* 0x0000000a1000720c */ /* 0x000fc40003f66270 */
[-C--:B------:R-:W-:Y:S01]  /*eff0*/  ISETP.GE.AND P6, PT, R16, R11.reuse, PT ;  /* 0x0000000b1000720c */ /* 0x080fe20003fc6270 */
[----:B------:R-:W3:Y:S01]  /*f000*/  MUFU.TANH R35, R35 ;  /* 0x0000002300237308 */ /* 0x000ee20000002400 */
[----:B------:R-:W-:Y:S01]  /*f010*/  FSEL R16, R0, -INF , !P4 ;  /* 0xff80000000107808 */ /* 0x000fe20006000000 */
[----:B------:R-:W-:Y:S01]  /*f020*/  FFMA.FTZ R0, R21, R132, R194 ;  /* 0x0000008415007223 */ /* 0x000fe200000100c2 */
[----:B------:R-:W-:Y:S02]  /*f030*/  FSEL R23, R23, -INF , !P5 ;  /* 0xff80000017177808 */ /* 0x000fe40006800000 */
[C---:B------:R-:W-:Y:S02]  /*f040*/  ISETP.GE.AND P5, PT, R13.reuse, R10, PT ;  /* 0x0000000a0d00720c */ /* 0x040fe40003fa6270 */
[-C--:B------:R-:W-:Y:S01]  /*f050*/  ISETP.GE.AND P4, PT, R13, R11.reuse, PT ;  /* 0x0000000b0d00720c */ /* 0x080fe20003f86270 */
[----:B------:R-:W4:Y:S01]  /*f060*/  MUFU.TANH R178, R178 ;  /* 0x000000b200b27308 */ /* 0x000f220000002400 */
[----:B------:R-:W-:Y:S01]  /*f070*/  FSEL R13, R0, -INF , !P3 ;  /* 0xff800000000d7808 */ /* 0x000fe20005800000 */
[CC--:B------:R-:W-:Y:S01]  /*f080*/  FFMA.FTZ R0, R19.reuse, R132.reuse, R177 ;  /* 0x0000008413007223 */ /* 0x0c0fe200000100b1 */
[----:B------:R-:W-:Y:S01]  /*f090*/  ISETP.GE.AND P3, PT, R12, R11, PT ;  /* 0x0000000b0c00720c */ /* 0x000fe20003f66270 */
[-C--:B-1----:R-:W-:Y:S01]  /*f0a0*/  FFMA.FTZ R19, R19, R132.reuse, R179 ;  /* 0x0000008413137223 */ /* 0x082fe200000100b3 */
[----:B------:R-:W-:Y:S01]  /*f0b0*/  FSEL R22, R22, -INF , !P0 ;  /* 0xff80000016167808 */ /* 0x000fe20004000000 */
[----:B--2---:R-:W-:Y:S01]  /*f0c0*/  FFMA.FTZ R4, R20, R132, R176 ;  /* 0x0000008414047223 */ /* 0x004fe200000100b0 */
[----:B------:R-:W-:Y:S01]  /*f0d0*/  ISETP.GE.AND P0, PT, R12, R10, PT ;  /* 0x0000000a0c00720c */ /* 0x000fe20003f06270 */
[----:B------:R-:W1:Y:S01]  /*f0e0*/  MUFU.TANH R136, R136 ;  /* 0x0000008800887308 */ /* 0x000e620000002400 */
[----:B------:R-:W-:Y:S01]  /*f0f0*/  FSEL R190, R19, -INF , !P3 ;  /* 0xff80000013be7808 */ /* 0x000fe20005800000 */
[----:B---3--:R-:W-:Y:S01]  /*f100*/  FFMA.FTZ R21, R21, R132, R35 ;  /* 0x0000008415157223 */ /* 0x008fe20000010023 */
[----:B------:R-:W-:-:S02]  /*f110*/  ISETP.GE.AND P3, PT, R244, 0x6, PT ;  /* 0x00000006f400780c */ /* 0x000fc40003f66270 */
[----:B------:R-:W-:Y:S02]  /*f120*/  FSEL R138, R4, -INF , !P5 ;  /* 0xff800000048a7808 */ /* 0x000fe40006800000 */
[----:B------:R-:W-:Y:S01]  /*f130*/  FSEL R139, R0, -INF , !P0 ;  /* 0xff800000008b7808 */ /* 0x000fe20004000000 */
[----:B------:R-:W2:Y:S01]  /*f140*/  MUFU.TANH R137, R137 ;  /* 0x0000008900897308 */ /* 0x000ea20000002400 */
[----:B----4-:R-:W-:Y:S01]  /*f150*/  FFMA.FTZ R20, R20, R132, R178 ;  /* 0x0000008414147223 */ /* 0x010fe200000100b2 */
[----:B------:R-:W-:Y:S01]  /*f160*/  BAR.SYNC.DEFER_BLOCKING 0x0 ;  /* 0x0000000000007b1d */ /* 0x000fe20000010000 */
[C---:B------:R-:W-:Y:S02]  /*f170*/  ISETP.GE.AND P5, PT, R2.reuse, R10, PT ;  /* 0x0000000a0200720c */ /* 0x040fe40003fa6270 */
[----:B------:R-:W-:Y:S02]  /*f180*/  ISETP.GE.AND P0, PT, R2, R11, PT ;  /* 0x0000000b0200720c */ /* 0x000fe40003f06270 */
[----:B------:R-:W-:Y:S01]  /*f190*/  FSEL R21, R21, -INF , !P6 ;  /* 0xff80000015157808 */ /* 0x000fe20007000000 */
[----:B------:R-:W3:Y:S01]  /*f1a0*/  MUFU.TANH R6, R6 ;  /* 0x0000000600067308 */ /* 0x000ee20000002400 */
[----:B-1----:R-:W-:Y:S01]  /*f1b0*/  FFMA.FTZ R2, R15, R132, R136 ;  /* 0x000000840f027223 */ /* 0x002fe20000010088 */
[----:B------:R-:W-:-:S02]  /*f1c0*/  FSEL R187, R20, -INF , !P4 ;  /* 0xff80000014bb7808 */ /* 0x000fc40006000000 */
[C---:B------:R-:W-:Y:S02]  /*f1d0*/  ISETP.GE.AND P6, PT, R3.reuse, R10, PT ;  /* 0x0000000a0300720c */ /* 0x040fe40003fc6270 */
[----:B------:R-:W-:Y:S02]  /*f1e0*/  ISETP.GE.AND P4, PT, R3, R11, PT ;  /* 0x0000000b0300720c */ /* 0x000fe40003f86270 */
[----:B------:R-:W1:Y:S01]  /*f1f0*/  MUFU.TANH R5, R5 ;  /* 0x0000000500057308 */ /* 0x000e620000002400 */
        /* <DEDUP_REMOVED lines=53> */
.L_x_1353:
[----:B------:R-:W-:Y:S05]  /*f550*/  BSYNC B0 ;  /* 0x0000000000007941 */ /* 0x000fea0003800000 */
.L_x_1352:
[----:B------:R-:W0:Y:S02]  /*f560*/  LDGDEPBAR ;  /* 0x00000000000079af */ /* 0x000e240000000000 */
.L_x_1351:
        /* <DEDUP_REMOVED lines=41> */
[----:B-1----:R-:W-:-:S03]  /*f800*/  FMNMX.FTZ R136, R136, R6, !PT ;  /* 0x0000000688887209 */ /* 0x002fc60007810000 */
[----:B------:R-:W1:Y:S01]  /*f810*/  SHFL.BFLY PT, R6, R4, 0x2, 0x1f ;  /* 0x0c401f0004067f89 */ /* 0x000e6200000e0000 */
[C---:B------:R-:W-:Y:S01]  /*f820*/  FSETP.NEU.FTZ.AND P4, PT, R136.reuse, -INF , PT ;  /* 0xff8000008800780b */ /* 0x040fe20003f9d000 */
[----:B------:R-:W-:Y:S01]  /*f830*/  FMUL.FTZ R5, R136, c[0x0][0x23c] ;  /* 0x00008f0088057a20 */ /* 0x000fe20000410000 */
[----:B--2---:R-:W-:-:S04]  /*f840*/  FMNMX.FTZ R134, R134, R2, !PT ;  /* 0x0000000286867209 */ /* 0x004fc80007810000 */
[----:B------:R-:W-:Y:S02]  /*f850*/  FSEL R3, R5, RZ, P4 ;  /* 0x000000ff05037208 */ /* 0x000fe40002000000 */
[----:B---3--:R-:W-:-:S03]  /*f860*/  FMNMX.FTZ R135, R0, R135, !PT ;  /* 0x0000008700877209 */ /* 0x008fc60007810000 */
[--C-:B------:R-:W-:Y:S01]  /*f870*/  FFMA.FTZ R5, R28, c[0x0][0x23c], -R3.reuse ;  /* 0x00008f001c057a23 */ /* 0x100fe20000010803 */
[----:B------:R-:W-:Y:S01]  /*f880*/  FSETP.NEU.FTZ.AND P2, PT, R135, -INF , PT ;  /* 0xff8000008700780b */ /* 0x000fe20003f5d000 */
[--C-:B------:R-:W-:Y:S02]  /*f890*/  FFMA.FTZ R2, R32, c[0x0][0x23c], -R3.reuse ;  /* 0x00008f0020027a23 */ /* 0x100fe40000010803 */
[----:B------:R2:W-:Y:S01]  /*f8a0*/  MUFU.EX2 R246, R5 ;  /* 0x0000000500f67308 */ /* 0x0005e20000000800 */
[----:B------:R-:W-:Y:S01]  /*f8b0*/  FFMA.FTZ R0, R33, c[0x0][0x23c], -R3 ;  /* 0x00008f0021007a23 */ /* 0x000fe20000010803 */
[----:B-1----:R-:W-:-:S06]  /*f8c0*/  FMNMX.FTZ R4, R6, R4, !PT ;  /* 0x0000000406047209 */ /* 0x002fcc0007810000 */
[----:B------:R1:W3:Y:S01]  /*f8d0*/  MUFU.EX2 R245, R2 ;  /* 0x0000000200f57308 */ /* 0x0002e20000000800 */
[----:B------:R-:W4:Y:S04]  /*f8e0*/  SHFL.BFLY PT, R137, R4, 0x1, 0x1f ;  /* 0x0c201f0004897f89 */ /* 0x000f2800000e0000 */
[----:B--2---:R-:W2:Y:S03]  /*f8f0*/  SHFL.BFLY PT, R5, R134, 0x1, 0x1f ;  /* 0x0c201f0086057f89 */ /* 0x004ea600000e0000 */
[----:B------:R5:W-:Y:S01]  /*f900*/  MUFU.EX2 R243, R0 ;  /* 0x0000000000f37308 */ /* 0x000be20000000800 */
[----:B-1----:R-:W-:Y:S01]  /*f910*/  FMUL.FTZ R2, R135, c[0x0][0x23c] ;  /* 0x00008f0087027a20 */ /* 0x002fe20000410000 */
[----:B---3--:R-:W-:-:S04]  /*f920*/  F2FP.BF16.PACK_AB R8, R245, R246 ;  /* 0x000000f6f508723e */ /* 0x008fc800000010ff */
[----:B------:R-:W-:Y:S01]  /*f930*/  FSEL R2, R2, RZ, P2 ;  /* 0x000000ff02027208 */ /* 0x000fe20001000000 */
[----:B-----5:R-:W-:Y:S02]  /*f940*/  FFMA.FTZ R0, R34, c[0x0][0x23c], -R3 ;  /* 0x00008f0022007a23 */ /* 0x020fe40000010803 */
[----:B------:R-:W-:Y:S01]  /*f950*/  LDSM.16.MT88.4 R32, [R221+0xb000] ;  /* 0x00b00000dd20783b */ /* 0x000fe20000004200 */
[----:B----4-:R-:W-:Y:S01]  /*f960*/  FMNMX.FTZ R137, R4, R137, !PT ;  /* 0x0000008904897209 */ /* 0x010fe20007810000 */
[----:B------:R1:W3:Y:S01]  /*f970*/  MUFU.EX2 R247, R0 ;  /* 0x0000000000f77308 */ /* 0x0002e20000000800 */
[----:B--2---:R-:W-:-:S03]  /*f980*/  FMNMX.FTZ R134, R134, R5, !PT ;  /* 0x0000000586867209 */ /* 0x004fc60007810000 */
[C---:B------:R-:W-:Y:S01]  /*f990*/  FMUL.FTZ R12, R137.reuse, c[0x0][0x23c] ;  /* 0x00008f00890c7a20 */ /* 0x040fe20000410000 */
[----:B------:R-:W-:Y:S01]  /*f9a0*/  FSETP.NEU.FTZ.AND P0, PT, R137, -INF , PT ;  /* 0xff8000008900780b */ /* 0x000fe20003f1d000 */
[--C-:B------:R-:W-:Y:S01]  /*f9b0*/  FFMA.FTZ R5, R27, c[0x0][0x23c], -R2.reuse ;  /* 0x00008f001b057a23 */ /* 0x100fe20000010802 */
[----:B------:R-:W-:Y:S02]  /*f9c0*/  FSETP.NEU.FTZ.AND P1, PT, R134, -INF , PT ;  /* 0xff8000008600780b */ /* 0x000fe40003f3d000 */
[----:B------:R-:W-:Y:S01]  /*f9d0*/  FSEL R12, R12, RZ, P0 ;  /* 0x000000ff0c0c7208 */ /* 0x000fe20000000000 */
[----:B------:R2:W-:Y:S01]  /*f9e0*/  MUFU.EX2 R241, R5 ;  /* 0x0000000500f17308 */ /* 0x0005e20000000800 */
[----:B-1----:R-:W-:Y:S01]  /*f9f0*/  FFMA.FTZ R0, R25, c[0x0][0x23c], -R2 ;  /* 0x00008f0019007a23 */ /* 0x002fe20000010802 */
[----:B---3--:R-:W-:-:S06]  /*fa00*/  F2FP.BF16.PACK_AB R10, R247, R243 ;  /* 0x000000f3f70a723e */ /* 0x008fcc00000010ff */
[----:B------:R1:W-:Y:S01]  /*fa10*/  MUFU.EX2 R240, R0 ;  /* 0x0000000000f07308 */ /* 0x0003e20000000800 */
[--C-:B--2---:R-:W-:Y:S02]  /*fa20*/  FFMA.FTZ R5, R29, c[0x0][0x23c], -R2.reuse ;  /* 0x00008f001d057a23 */ /* 0x104fe40000010802 */
[----:B------:R-:W-:Y:S05]  /*fa30*/  LDSM.16.MT88.4 R28, [R222+0xb000] ;  /* 0x00b00000de1c783b */ /* 0x000fea0000004200 */
[----:B------:R-:W2:Y:S01]  /*fa40*/  MUFU.EX2 R242, R5 ;  /* 0x0000000500f27308 */ /* 0x000ea20000000800 */
[----:B-1----:R-:W-:-:S07]  /*fa50*/  FFMA.FTZ R0, R26, c[0x0][0x23c], -R2 ;  /* 0x00008f001a007a23 */ /* 0x002fce0000010802 */
[----:B------:R1:W3:Y:S01]  /*fa60*/  MUFU.EX2 R239, R0 ;  /* 0x0000000000ef7308 */ /* 0x0002e20000000800 */
[----:B--2---:R-:W-:Y:S01]  /*fa70*/  F2FP.BF16.PACK_AB R11, R242, R241 ;  /* 0x000000f1f20b723e */ /* 0x004fe200000010ff */
[----:B-1----:R-:W-:Y:S01]  /*fa80*/  FMUL.FTZ R0, R134, c[0x0][0x23c] ;  /* 0x00008f0086007a20 */ /* 0x002fe20000410000 */
[----:B---3--:R-:W-:-:S04]  /*fa90*/  F2FP.BF16.PACK_AB R9, R239, R240 ;  /* 0x000000f0ef09723e */ /* 0x008fc800000010ff */
[----:B------:R-:W-:-:S05]  /*faa0*/  FSEL R0, R0, RZ, P1 ;  /* 0x000000ff00007208 */ /* 0x000fca0000800000 */
[--C-:B------:R-:W-:Y:S02]  /*fab0*/  FFMA.FTZ R4, R17, c[0x0][0x23c], -R0.reuse ;  /* 0x00008f0011047a23 */ /* 0x100fe40000010800 */
[--C-:B------:R-:W-:Y:S02]  /*fac0*/  FFMA.FTZ R5, R18, c[0x0][0x23c], -R0.reuse ;  /* 0x00008f0012057a23 */ /* 0x100fe40000010800 */
[----:B------:R1:W-:Y:S08]  /*fad0*/  MUFU.EX2 R235, R4 ;  /* 0x0000000400eb7308 */ /* 0x0003f00000000800 */
[----:B------:R2:W-:Y:S01]  /*fae0*/  MUFU.EX2 R236, R5 ;  /* 0x0000000500ec7308 */ /* 0x0005e20000000800 */
[----:B-1----:R-:W-:-:S07]  /*faf0*/  FFMA.FTZ R4, R16, c[0x0][0x23c], -R0 ;  /* 0x00008f0010047a23 */ /* 0x002fce0000010800 */
[----:B------:R1:W-:Y:S01]  /*fb00*/  MUFU.EX2 R237, R4 ;  /* 0x0000000400ed7308 */ /* 0x0003e20000000800 */
[----:B--2---:R-:W-:Y:S02]  /*fb10*/  FFMA.FTZ R5, R21, c[0x0][0x23c], -R12 ;  /* 0x00008f0015057a23 */ /* 0x004fe4000001080c */
[----:B-1----:R-:W-:-:S05]  /*fb20*/  FFMA.FTZ R4, R13, c[0x0][0x23c], -R0 ;  /* 0x00008f000d047a23 */ /* 0x002fca0000010800 */
[----:B------:R1:W-:Y:S02]  /*fb30*/  MUFU.EX2 R238, R4 ;  /* 0x0000000400ee7308 */ /* 0x0003e40000000800 */
[--C-:B-1----:R-:W-:Y:S02]  /*fb40*/  FFMA.FTZ R4, R24, c[0x0][0x23c], -R12.reuse ;  /* 0x00008f0018047a23 */ /* 0x102fe4000001080c */
[----:B------:R-:W-:Y:S04]  /*fb50*/  LDSM.16.MT88.4 R24, [R219+0xb000] ;  /* 0x00b00000db18783b */ /* 0x000fe80000004200 */
[----:B------:R1:W-:Y:S02]  /*fb60*/  MUFU.EX2 R195, R4 ;  /* 0x0000000400c37308 */ /* 0x0003e40000000800 */
[----:B-1----:R-:W-:-:S06]  /*fb70*/  FFMA.FTZ R4, R23, c[0x0][0x23c], -R12 ;  /* 0x00008f0017047a23 */ /* 0x002fcc000001080c */
[----:B------:R1:W-:Y:S02]  /*fb80*/  MUFU.EX2 R233, R4 ;  /* 0x0000000400e97308 */ /* 0x0003e40000000800 */
[----:B-1----:R-:W-:Y:S02]  /*fb90*/  FFMA.FTZ R4, R22, c[0x0][0x23c], -R12 ;  /* 0x00008f0016047a23 */ /* 0x002fe4000001080c */
[----:B------:R-:W1:Y:S04]  /*fba0*/  LDSM.16.MT88.4 R20, [R217+0xa000] ;  /* 0x00a00000d914783b */ /* 0x000e680000004200 */
[----:B------:R2:W-:Y:S02]  /*fbb0*/  MUFU.EX2 R234, R4 ;  /* 0x0000000400ea7308 */ /* 0x0005e40000000800 */
[----:B--2---:R-:W-:-:S05]  /*fbc0*/  FSEL R4, R136, RZ, P4 ;  /* 0x000000ff88047208 */ /* 0x004fca0002000000 */
[----:B------:R-:W-:Y:S01]  /*fbd0*/  FADD.FTZ R6, R231, -R4 ;  /* 0x80000004e7067221 */ /* 0x000fe20000010000 */
[----:B------:R-:W-:Y:S01]  /*fbe0*/  FSEL R4, R135, RZ, P2 ;  /* 0x000000ff87047208 */ /* 0x000fe20001000000 */
[----:B------:R2:W3:Y:S02]  /*fbf0*/  MUFU.EX2 R231, R5 ;  /* 0x0000000500e77308 */ /* 0x0004e40000000800 */
[----:B------:R-:W-:Y:S02]  /*fc00*/  FMUL.FTZ R6, R6, c[0x0][0x23c] ;  /* 0x00008f0006067a20 */ /* 0x000fe40000410000 */
[----:B------:R-:W-:-:S04]  /*fc10*/  FADD.FTZ R4, R230, -R4 ;  /* 0x80000004e6047221 */ /* 0x000fc80000010000 */
[----:B------:R-:W-:Y:S01]  /*fc20*/  FMUL.FTZ R15, R4, c[0x0][0x23c] ;  /* 0x00008f00040f7a20 */ /* 0x000fe20000410000 */
[----:B------:R-:W4:Y:S01]  /*fc30*/  MUFU.EX2 R16, R6 ;  /* 0x0000000600107308 */ /* 0x000f220000000800 */
[----:B------:R-:W-:-:S05]  /*fc40*/  FSEL R4, R137, RZ, P0 ;  /* 0x000000ff89047208 */ /* 0x000fca0000000000 */
[----:B------:R-:W-:Y:S01]  /*fc50*/  FADD.FTZ R4, R133, -R4 ;  /* 0x8000000485047221 */ /* 0x000fe20000010000 */
[----:B--2---:R-:W-:Y:S01]  /*fc60*/  FSEL R5, R134, RZ, P1 ;  /* 0x000000ff86057208 */ /* 0x004fe20000800000 */
[----:B------:R-:W2:Y:S01]  /*fc70*/  MUFU.EX2 R15, R15 ;  /* 0x0000000f000f7308 */ /* 0x000ea20000000800 */
[----:B---3--:R-:W-:Y:S01]  /*fc80*/  F2FP.BF16.PACK_AB R7, R231, R234 ;  /* 0x000000eae707723e */ /* 0x008fe200000010ff */
[----:B------:R-:W-:Y:S02]  /*fc90*/  FMUL.FTZ R4, R4, c[0x0][0x23c] ;  /* 0x00008f0004047a20 */ /* 0x000fe40000410000 */
[----:B------:R-:W-:Y:S01]  /*fca0*/  FADD.FTZ R5, R229, -R5 ;  /* 0x80000005e5057221 */ /* 0x000fe20000010000 */
[----:B------:R-:W-:Y:S01]  /*fcb0*/  @P3 IADD3 R229, R244, -0x6, RZ ;  /* 0xfffffffaf4e53810 */ /* 0x000fe20007ffe0ff */
[-C--:B----4-:R-:W-:Y:S02]  /*fcc0*/  FMUL.FTZ R148, R148, R16.reuse ;  /* 0x0000001094947220 */ /* 0x090fe40000410000 */
[----:B------:R3:W4:Y:S01]  /*fcd0*/  MUFU.EX2 R13, R4 ;  /* 0x00000004000d7308 */ /* 0x0007220000000800 */
[----:B------:R-:W-:Y:S01]  /*fce0*/  FMUL.FTZ R149, R149, R16 ;  /* 0x0000001095957220 */ /* 0x000fe20000410000 */
[----:B------:R-:W-:Y:S01]  /*fcf0*/  F2FP.BF16.PACK_AB R6, R238, R237 ;  /* 0x000000edee06723e */ /* 0x000fe200000010ff */
[----:B------:R-:W-:-:S02]  /*fd00*/  FMUL.FTZ R5, R5, c[0x0][0x23c] ;  /* 0x00008f0005057a20 */ /* 0x000fc40000410000 */
[-C--:B------:R-:W-:Y:S02]  /*fd10*/  FMUL.FTZ R116, R116, R16.reuse ;  /* 0x0000001074747220 */ /* 0x080fe40000410000 */
[-C--:B--2---:R-:W-:Y:S01]  /*fd20*/  FMUL.FTZ R150, R150, R15.reuse ;  /* 0x0000000f96967220 */ /* 0x084fe20000410000 */
[----:B------:R2:W5:Y:S01]  /*fd30*/  MUFU.EX2 R14, R5 ;  /* 0x00000005000e7308 */ /* 0x0005620000000800 */
[-C--:B------:R-:W-:Y:S02]  /*fd40*/  FMUL.FTZ R151, R151, R15.reuse ;  /* 0x0000000f97977220 */ /* 0x080fe40000410000 */
[----:B------:R-:W-:Y:S02]  /*fd50*/  FMUL.FTZ R117, R117, R16 ;  /* 0x0000001075757220 */ /* 0x000fe40000410000 */
[-C--:B------:R-:W-:Y:S02]  /*fd60*/  FMUL.FTZ R118, R118, R15.reuse ;  /* 0x0000000f76767220 */ /* 0x080fe40000410000 */
[----:B------:R-:W-:Y:S01]  /*fd70*/  FMUL.FTZ R119, R119, R15 ;  /* 0x0000000f77777220 */ /* 0x000fe20000410000 */
[----:B-1----:R-:W-:Y:S01]  /*fd80*/  HMMA.16816.F32.BF16 R208, R8, R20, R148 ;  /* 0x0000001408d0723c */ /* 0x002fe20000041894 */
[----:B------:R-:W1:Y:S01]  /*fd90*/  LDSM.16.MT88.4 R148, [R222+0xa000] ;  /* 0x00a00000de94783b */ /* 0x000e620000004200 */
[----:B---3--:R-:W-:Y:S01]  /*fda0*/  F2FP.BF16.PACK_AB R4, R235, R236 ;  /* 0x000000eceb04723e */ /* 0x008fe200000010ff */
[----:B----4-:R-:W-:-:S02]  /*fdb0*/  FMUL.FTZ R42, R42, R13 ;  /* 0x0000000d2a2a7220 */ /* 0x010fc40000410000 */
[-C--:B------:R-:W-:Y:S02]  /*fdc0*/  FMUL.FTZ R43, R43, R13.reuse ;  /* 0x0000000d2b2b7220 */ /* 0x080fe40000410000 */
[----:B------:R-:W-:Y:S01]  /*fdd0*/  FMUL.FTZ R146, R146, R13 ;  /* 0x0000000d92927220 */ /* 0x000fe20000410000 */
[----:B--2---:R-:W-:Y:S01]  /*fde0*/  F2FP.BF16.PACK_AB R5, R233, R195 ;  /* 0x000000c3e905723e */ /* 0x004fe200000010ff */
[-C--:B-----5:R-:W-:Y:S01]  /*fdf0*/  FMUL.FTZ R40, R40, R14.reuse ;  /* 0x0000000e28287220 */ /* 0x0a0fe20000410000 */
[----:B------:R-:W-:Y:S01]  /*fe00*/  HMMA.16816.F32.BF16 R116, R8, R32, R116 ;  /* 0x000000200874723c */ /* 0x000fe20000041874 */
[-C--:B------:R-:W-:Y:S02]  /*fe10*/  FMUL.FTZ R41, R41, R14.reuse ;  /* 0x0000000e29297220 */ /* 0x080fe40000410000 */
[-C--:B------:R-:W-:Y:S02]  /*fe20*/  FMUL.FTZ R144, R144, R14.reuse ;  /* 0x0000000e90907220 */ /* 0x080fe40000410000 */
[----:B------:R-:W-:-:S02]  /*fe30*/  FMUL.FTZ R145, R145, R14 ;  /* 0x0000000e91917220 */ /* 0x000fc40000410000 */
[-C--:B------:R-:W-:Y:S02]  /*fe40*/  FMUL.FTZ R147, R147, R13.reuse ;  /* 0x0000000d93937220 */ /* 0x080fe40000410000 */
[-C--:B------:R-:W-:Y:S02]  /*fe50*/  FMUL.FTZ R152, R152, R14.reuse ;  /* 0x0000000e98987220 */ /* 0x080fe40000410000 */
[-C--:B------:R-:W-:Y:S02]  /*fe60*/  FMUL.FTZ R153, R153, R14.reuse ;  /* 0x0000000e99997220 */ /* 0x080fe40000410000 */
[-C--:B------:R-:W-:Y:S01]  /*fe70*/  FMUL.FTZ R154, R154, R13.reuse ;  /* 0x0000000d9a9a7220 */ /* 0x080fe20000410000 */
[----:B------:R-:W-:Y:S01]  /*fe80*/  HMMA.16816.F32.BF16 R144, R4, R20, R144 ;  /* 0x000000140490723c */ /* 0x000fe20000041890 */
[----:B------:R-:W-:Y:S02]  /*fe90*/  FMUL.FTZ R155, R155, R13 ;  /* 0x0000000d9b9b7220 */ /* 0x000fe40000410000 */
        /* <DEDUP_REMOVED lines=80> */
[-C--:B------:R-:W-:Y:S01]  /*103a0*/  FMUL.FTZ R174, R174, R15.reuse ;  /* 0x0000000faeae7220 */ /* 0x080fe20000410000 */
[----:B------:R-:W-:Y:S01]  /*103b0*/  LDSM.16.MT88.4 R156, [R217+0xa800] ;  /* 0x00a80000d99c783b */ /* 0x000fe20000004200 */
        /* <DEDUP_REMOVED lines=10> */
[-C--:B------:R-:W-:Y:S01]  /*10460*/  FMUL.FTZ R86, R86, R15.reuse ;  /* 0x0000000f56567220 */ /* 0x080fe20000410000 */
[----:B------:R-:W-:Y:S01]  /*10470*/  LDSM.16.MT88.4 R172, [R219+0xa800] ;  /* 0x00a80000dbac783b */ /* 0x000fe20000004200 */
        /* <DEDUP_REMOVED lines=31> */
[-C--:B------:R-:W-:Y:S01]  /*10670*/  FMUL.FTZ R97, R97, R16.reuse ;  /* 0x0000001061617220 */ /* 0x080fe20000410000 */
[----:B------:R-:W5:Y:S01]  /*10680*/  LDSM.16.MT88.4 R64, [R221+0xa800] ;  /* 0x00a80000dd40783b */ /* 0x000f620000004200 */
[-C--:B------:R-:W-:Y:S01]  /*10690*/  FMUL.FTZ R98, R98, R15.reuse ;  /* 0x0000000f62627220 */ /* 0x080fe20000410000 */
[C---:B------:R-:W-:Y:S01]  /*106a0*/  HMMA.16816.F32.BF16 R20, R8.reuse, R42, R80 ;  /* 0x0000002a0814723c */ /* 0x040fe20000041850 */
[-C--:B------:R-:W-:Y:S01]  /*106b0*/  FMUL.FTZ R99, R99, R15.reuse ;  /* 0x0000000f63637220 */ /* 0x080fe20000410000 */
[----:B------:R-:W1:Y:S01]  /*106c0*/  LDSM.16.MT88.4 R80, [R217+0xb800] ;  /* 0x00b80000d950783b */ /* 0x000e620000004200 */
[----:B---3--:R-:W-:Y:S02]  /*106d0*/  FFMA.FTZ R3, R183, c[0x0][0x23c], -R2 ;  /* 0x00008f00b7037a23 */ /* 0x008fe40000010802 */
[-C--:B------:R-:W-:Y:S02]  /*106e0*/  FMUL.FTZ R112, R112, R16.reuse ;  /* 0x0000001070707220 */ /* 0x080fe40000410000 */
[----:B------:R3:W-:Y:S01]  /*106f0*/  MUFU.EX2 R183, R3 ;  /* 0x0000000300b77308 */ /* 0x0007e20000000800 */
[----:B------:R-:W-:Y:S01]  /*10700*/  FMUL.FTZ R113, R113, R16 ;  /* 0x0000001071717220 */ /* 0x000fe20000410000 */
[----:B------:R-:W-:Y:S01]  /*10710*/  HMMA.16816.F32.BF16 R24, R8, R26, R96 ;  /* 0x0000001a0818723c */ /* 0x000fe20000041860 */
[-C--:B------:R-:W-:Y:S01]  /*10720*/  FMUL.FTZ R114, R114, R15.reuse ;  /* 0x0000000f72727220 */ /* 0x080fe20000410000 */
[----:B------:R-:W1:Y:S01]  /*10730*/  LDSM.16.MT88.4 R96, [R219+0xb800] ;  /* 0x00b80000db60783b */ /* 0x000e620000004200 */
[----:B------:R-:W-:-:S02]  /*10740*/  FMUL.FTZ R115, R115, R15 ;  /* 0x0000000f73737220 */ /* 0x000fc40000410000 */
[-C--:B------:R-:W-:Y:S02]  /*10750*/  FMUL.FTZ R128, R128, R16.reuse ;  /* 0x0000001080807220 */ /* 0x080fe40000410000 */
[-C--:B------:R-:W-:Y:S02]  /*10760*/  FMUL.FTZ R129, R129, R16.reuse ;  /* 0x0000001081817220 */ /* 0x080fe40000410000 */
[-C--:B------:R-:W-:Y:S01]  /*10770*/  FMUL.FTZ R130, R130, R15.reuse ;  /* 0x0000000f82827220 */ /* 0x080fe20000410000 */
[----:B------:R-:W-:Y:S01]  /*10780*/  HMMA.16816.F32.BF16 R28, R8, R30, R112 ;  /* 0x0000001e081c723c */ /* 0x000fe20000041870 */
[----:B------:R-:W1:Y:S01]  /*10790*/  LDSM.16.MT88.4 R112, [R222+0xb800] ;  /* 0x00b80000de70783b */ /* 0x000e620000004200 */
[----:B------:R-:W-:Y:S02]  /*107a0*/  FMUL.FTZ R131, R131, R15 ;  /* 0x0000000f83837220 */ /* 0x000fe40000410000 */
[----:B---3--:R-:W-:Y:S02]  /*107b0*/  FFMA.FTZ R3, R181, c[0x0][0x23c], -R2 ;  /* 0x00008f00b5037a23 */ /* 0x008fe40000010802 */
[----:B------:R-:W-:-:S02]  /*107c0*/  FMUL.FTZ R36, R36, R16 ;  /* 0x0000001024247220 */ /* 0x000fc40000410000 */
[----:B------:R3:W3:Y:S01]  /*107d0*/  MUFU.EX2 R184, R3 ;  /* 0x0000000300b87308 */ /* 0x0006e20000000800 */
[-C--:B------:R-:W-:Y:S01]  /*107e0*/  FMUL.FTZ R37, R37, R16.reuse ;  /* 0x0000001025257220 */ /* 0x080fe20000410000 */
[C---:B------:R-:W-:Y:S01]  /*107f0*/  HMMA.16816.F32.BF16 R32, R8.reuse, R34, R128 ;  /* 0x000000220820723c */ /* 0x040fe20000041880 */
[-C--:B------:R-:W-:Y:S02]  /*10800*/  FMUL.FTZ R38, R38, R15.reuse ;  /* 0x0000000f26267220 */ /* 0x080fe40000410000 */
[----:B------:R-:W-:Y:S02]  /*10810*/  FMUL.FTZ R39, R39, R15 ;  /* 0x0000000f27277220 */ /* 0x000fe40000410000 */
[-C--:B------:R-:W-:Y:S02]  /*10820*/  FMUL.FTZ R68, R68, R16.reuse ;  /* 0x0000001044447220 */ /* 0x080fe40000410000 */
[----:B------:R-:W-:Y:S01]  /*10830*/  FMUL.FTZ R69, R69, R16 ;  /* 0x0000001045457220 */ /* 0x000fe20000410000 */
[----:B--2---:R-:W-:Y:S01]  /*10840*/  F2FP.BF16.PACK_AB R128, R193, R189 ;  /* 0x000000bdc180723e */ /* 0x004fe200000010ff */
[-C--:B------:R-:W-:Y:S01]  /*10850*/  FMUL.FTZ R70, R70, R15.reuse ;  /* 0x0000000f46467220 */ /* 0x080fe20000410000 */
[----:B----4-:R-:W-:Y:S01]  /*10860*/  F2FP.BF16.PACK_AB R130, R188, R194 ;  /* 0x000000c2bc82723e */ /* 0x010fe200000010ff */
[----:B------:R-:W-:Y:S01]  /*10870*/  FMUL.FTZ R71, R71, R15 ;  /* 0x0000000f47477220 */ /* 0x000fe20000410000 */
[----:B------:R-:W-:Y:S01]  /*10880*/  HMMA.16816.F32.BF16 R36, R8, R148, R36 ;  /* 0x000000940824723c */ /* 0x000fe20000041824 */
[--C-:B---3--:R-:W-:Y:S01]  /*10890*/  FFMA.FTZ R3, R180, c[0x0][0x23c], -R2.reuse ;  /* 0x00008f00b4037a23 */ /* 0x108fe20000010802 */
[----:B------:R-:W-:Y:S01]  /*108a0*/  F2FP.BF16.PACK_AB R129, R184, R183 ;  /* 0x000000b7b881723e */ /* 0x000fe200000010ff */
[----:B------:R-:W-:-:S02]  /*108b0*/  FFMA.FTZ R2, R182, c[0x0][0x23c], -R2 ;  /* 0x00008f00b6027a23 */ /* 0x000fc40000010802 */
[----:B------:R2:W-:Y:S03]  /*108c0*/  MUFU.EX2 R186, R3 ;  /* 0x0000000300ba7308 */ /* 0x0005e60000000800 */
[----:B------:R-:W-:Y:S05]  /*108d0*/  HMMA.16816.F32.BF16 R68, R8, R40, R68 ;  /* 0x000000280844723c */ /* 0x000fea0000041844 */
[----:B------:R3:W4:Y:S02]  /*108e0*/  MUFU.EX2 R181, R2 ;  /* 0x0000000200b57308 */ /* 0x0007240000000800 */
[----:B------:R-:W-:-:S02]  /*108f0*/  FFMA.FTZ R8, R251, R16, R246 ;  /* 0x00000010fb087223 */ /* 0x000fc400000100f6 */
[----:B--2---:R-:W-:-:S04]  /*10900*/  FFMA.FTZ R3, R250, R15, R240 ;  /* 0x0000000ffa037223 */ /* 0x004fc800000100f0 */
[----:B------:R-:W-:Y:S02]  /*10910*/  FADD.FTZ R3, R239, R3 ;  /* 0x00000003ef037221 */ /* 0x000fe40000010000 */
[----:B---3--:R-:W-:Y:S01]  /*10920*/  FFMA.FTZ R2, R138, c[0x0][0x23c], -R0 ;  /* 0x00008f008a027a23 */ /* 0x008fe20000010800 */
[----:B----4-:R-:W-:Y:S01]  /*10930*/  F2FP.BF16.PACK_AB R131, R181, R186 ;  /* 0x000000bab583723e */ /* 0x010fe200000010ff */
[----:B------:R-:W-:Y:S02]  /*10940*/  FADD.FTZ R3, R241, R3 ;  /* 0x00000003f1037221 */ /* 0x000fe40000010000 */
[----:B------:R2:W-:Y:S02]  /*10950*/  MUFU.EX2 R180, R2 ;  /* 0x0000000200b47308 */ /* 0x0005e40000000800 */
[----:B------:R-:W-:Y:S02]  /*10960*/  FADD.FTZ R3, R242, R3 ;  /* 0x00000003f2037221 */ /* 0x000fe40000010000 */
[----:B-1----:R-:W-:Y:S02]  /*10970*/  HMMA.16816.F32.BF16 R116, R128, R4, R116 ;  /* 0x000000048074723c */ /* 0x002fe40000041874 */
[----:B------:R-:W-:-:S04]  /*10980*/  FADD.FTZ R3, R183, R3 ;  /* 0x00000003b7037221 */ /* 0x000fc80000010000 */
[----:B------:R-:W-:Y:S02]  /*10990*/  FADD.FTZ R3, R184, R3 ;  /* 0x00000003b8037221 */ /* 0x000fe40000010000 */
[C---:B------:R-:W-:Y:S02]  /*109a0*/  HMMA.16816.F32.BF16 R148, R128.reuse, R156, R208 ;  /* 0x0000009c8094723c */ /* 0x040fe400000418d0 */
[----:B------:R-:W-:Y:S02]  /*109b0*/  FADD.FTZ R3, R186, R3 ;  /* 0x00000003ba037221 */ /* 0x000fe40000010000 */
[--C-:B--2---:R-:W-:Y:S02]  /*109c0*/  FFMA.FTZ R2, R139, c[0x0][0x23c], -R0.reuse ;  /* 0x00008f008b027a23 */ /* 0x104fe40000010800 */
[----:B------:R-:W-:Y:S02]  /*109d0*/  FADD.FTZ R250, R181, R3 ;  /* 0x00000003b5fa7221 */ /* 0x000fe40000010000 */
[----:B------:R1:W2:Y:S01]  /*109e0*/  MUFU.EX2 R139, R2 ;  /* 0x00000002008b7308 */ /* 0x0002a20000000800 */
[C---:B------:R-:W-:Y:S08]  /*109f0*/  HMMA.16816.F32.BF16 R160, R128.reuse, R172, R160 ;  /* 0x000000ac80a0723c */ /* 0x040ff000000418a0 */
[----:B------:R-:W-:Y:S01]  /*10a00*/  HMMA.16816.F32.BF16 R36, R128, R48, R36 ;  /* 0x000000308024723c */ /* 0x000fe20000041824 */
[--C-:B-1----:R-:W-:Y:S01]  /*10a10*/  FFMA.FTZ R2, R19, c[0x0][0x23c], -R0.reuse ;  /* 0x00008f0013027a23 */ /* 0x102fe20000010800 */
[----:B--2---:R-:W-:Y:S01]  /*10a20*/  F2FP.BF16.PACK_AB R124, R139, R180 ;  /* 0x000000b48b7c723e */ /* 0x004fe200000010ff */
[----:B------:R-:W-:-:S05]  /*10a30*/  FFMA.FTZ R0, R185, c[0x0][0x23c], -R0 ;  /* 0x00008f00b9007a23 */ /* 0x000fca0000010800 */
[C---:B-----5:R-:W-:Y:S01]  /*10a40*/  HMMA.16816.F32.BF16 R52, R128.reuse, R64, R52 ;  /* 0x000000408034723c */ /* 0x060fe20000041834 */
        /* <DEDUP_REMOVED lines=16> */
[----:B------:R-:W-:-:S03]  /*10b50*/  MOV R236, R232 ;  /* 0x000000e800ec7202 */ /* 0x000fc60000000f00 */
        /* <DEDUP_REMOVED lines=49> */
.L_x_1341:
[----:B------:R-:W-:-:S07]  /*10e70*/  IADD3 R229, R236, -0x1, RZ ;  /* 0xffffffffece57810 */ /* 0x000fce0007ffe0ff */
.L_x_1354:
[----:B------:R-:W-:-:S13]  /*10e80*/  ISETP.GE.AND P0, PT, R229, RZ, PT ;  /* 0x000000ffe500720c */ /* 0x000fda0003f06270 */
[----:B------:R-:W-:Y:S05]  /*10e90*/  @!P0 BRA `(.L_x_1355) ;  /* 0x00002d2000008947 */ /* 0x000fea0003800000 */
[----:B------:R-:W2:Y:S01]  /*10ea0*/  LDL.LU.64 R4, [R1+0x38] ;  /* 0x0000380001047983 */ /* 0x000ea20000300a00 */
[----:B------:R-:W-:Y:S01]  /*10eb0*/  IMAD.MOV.U32 R138, RZ, RZ, R135 ;  /* 0x000000ffff8a7224 */ /* 0x000fe200078e0087 */
[----:B------:R-:W-:Y:S01]  /*10ec0*/  MOV R133, R136 ;  /* 0x0000008800857202 */ /* 0x000fe20000000f00 */
[----:B------:R-:W-:Y:S01]  /*10ed0*/  IMAD.MOV.U32 R139, RZ, RZ, R137 ;  /* 0x000000ffff8b7224 */ /* 0x000fe200078e0089 */
[----:B------:R-:W2:Y:S01]  /*10ee0*/  LDL.LU.64 R2, [R1+0x40] ;  /* 0x0000400001027983 */ /* 0x000ea20000300a00 */
[----:B------:R-:W-:-:S03]  /*10ef0*/  MOV R141, R134 ;  /* 0x00000086008d7202 */ /* 0x000fc60000000f00 */
[----:B------:R-:W3:Y:S01]  /*10f00*/  LDL.64 R6, [R1+0x8] ;  /* 0x0000080001067983 */ /* 0x000ee20000100a00 */
[----:B------:R-:W-:Y:S01]  /*10f10*/  ISETP.GE.AND P2, PT, R252, c[0x0][0x220], PT ;  /* 0x00008800fc007a0c */ /* 0x000fe20003f46270 */
[----:B--2---:R-:W-:-:S05]  /*10f20*/  IMAD.MOV.U32 R3, RZ, RZ, R5 ;  /* 0x000000ffff037224 */ /* 0x004fca00078e0005 */
[----:B------:R1:W-:Y:S01]  /*10f30*/  STL.64 [R1], R2 ;  /* 0x0000000201007387 */ /* 0x0003e20000100a00 */
[----:B---3--:R-:W-:Y:S01]  /*10f40*/  ISETP.GE.AND P3, PT, R6, c[0x0][0x220], PT ;  /* 0x0000880006007a0c */ /* 0x008fe20003f66270 */
[----:B------:R-:W-:Y:S05]  /*10f50*/  BRA `(.L_x_1356) ;  /* 0x000002f000007947 */ /* 0x000fea0003800000 */
.L_x_1358:
        /* <DEDUP_REMOVED lines=11> */
[----:B---3--:R-:W-:Y:S01]  /*11010*/  IMAD.MOV.U32 R230, RZ, RZ, c[0x0][0x198] ;  /* 0x00006600ffe67624 */ /* 0x008fe200078e00ff */
[----:B--2---:R-:W-:Y:S04]  /*11020*/  LEA R0, P1, R4, R234, 0x5 ;  /* 0x000000ea04007211 */ /* 0x004fe800078228ff */
[----:B------:R-:W-:Y:S02]  /*11030*/  @!P3 LEA R12, P6, R0, c[0x0][0x168], 0x1 ;  /* 0x00005a00000cba11 */ /* 0x000fe400078c08ff */
[----:B------:R-:W-:Y:S01]  /*11040*/  LEA.HI.X R4, R4, R231, R5, 0x5, P1 ;  /* 0x000000e704047211 */ /* 0x000fe200008f2c05 */
[----:B------:R-:W-:Y:S01]  /*11050*/  IMAD.MOV.U32 R231, RZ, RZ, 0x4 ;  /* 0x00000004ffe77424 */ /* 0x000fe200078e00ff */
[C---:B------:R-:W-:Y:S02]  /*11060*/  @!P2 LEA R8, P1, R0.reuse, c[0x0][0x168], 0x1 ;  /* 0x00005a000008aa11 */ /* 0x040fe400078208ff */
[C-C-:B------:R-:W-:Y:S02]  /*11070*/  @!P3 LEA.HI.X R13, R0.reuse, c[0x0][0x16c], R4.reuse, 0x1, P6 ;  /* 0x00005b00000dba11 */ /* 0x140fe400030f0c04 */
[--C-:B------:R-:W-:Y:S02]  /*11080*/  @!P2 LEA.HI.X R9, R0, c[0x0][0x16c], R4.reuse, 0x1, P1 ;  /* 0x00005b000009aa11 */ /* 0x100fe400008f0c04 */
[----:B------:R-:W-:Y:S01]  /*11090*/  IADD3 R3, P0, R232, R0, RZ ;  /* 0x00000000e8037210 */ /* 0x000fe20007f1e0ff */
[----:B------:R-:W-:Y:S01]  /*110a0*/  @!PT LDS RZ, [RZ] ;  /* 0x00000000fffff984 */ /* 0x000fe20000000800 */
[----:B------:R-:W-:Y:S01]  /*110b0*/  @!PT LDS RZ, [RZ] ;  /* 0x00000000fffff984 */ /* 0x000fe20000000800 */
[----:B------:R-:W-:Y:S01]  /*110c0*/  @!PT LDS RZ, [RZ] ;  /* 0x00000000fffff984 */ /* 0x000fe20000000800 */
[----:B------:R1:W-:Y:S01]  /*110d0*/  @!P3 LDGSTS.E.BYPASS.LTC128B.128 [R228+0x8000], [R12.64] ;  /* 0x080000000ce4bfae */ /* 0x0003e2000b901d44 */
[----:B------:R-:W-:Y:S02]  /*110e0*/  SHF.L.U64.HI R230, R230, R231, c[0x0][0x19c] ;  /* 0x00006700e6e67619 */ /* 0x000fe400000102e7 */
[C---:B------:R-:W-:Y:S01]  /*110f0*/  @!P3 LEA R10, P5, R3.reuse, c[0x0][0x168], 0x1 ;  /* 0x00005a00030aba11 */ /* 0x040fe200078a08ff */
        /* <DEDUP_REMOVED lines=21> */
.L_x_1356:
        /* <DEDUP_REMOVED lines=157> */
[----:B------:R-:W-:Y:S03]  /*11c20*/  FMUL.FTZ R19, R19, c[0x0][0x2ec] ;  /* 0x0000bb0013137a20 */ /* 0x000fe60000410000 */
[----:B------:R4:W1:Y:S10]  /*11c30*/  MUFU.TANH R191, R7 ;  /* 0x0000000700bf7308 */ /* 0x0008740000002400 */
[----:B------:R5:W1:Y:S10]  /*11c40*/  MUFU.TANH R178, R14 ;  /* 0x0000000e00b27308 */ /* 0x000a740000002400 */
[----:B------:R-:W1:Y:S01]  /*11c50*/  MUFU.TANH R187, R8 ;  /* 0x0000000800bb7308 */ /* 0x000e620000002400 */
[----:B----4-:R-:W4:Y:S01]  /*11c60*/  LDSM.16.M88.4 R4, [R223+0x1800] ;  /* 0x00180000df04783b */ /* 0x010f220000000200 */
[----:B------:R-:W-:Y:S08]  /*11c70*/  DEPBAR.LE SB0, 0x0 ;  /* 0x000080000000791a */ /* 0x000ff00000000000 */
[----:B------:R-:W1:Y:S01]  /*11c80*/  MUFU.TANH R186, R9 ;  /* 0x0000000900ba7308 */ /* 0x000e620000002400 */
[----:B------:R-:W-:Y:S01]  /*11c90*/  BAR.SYNC.DEFER_BLOCKING 0x0 ;  /* 0x0000000000007b1d */ /* 0x000fe20000010000 */
[----:B-----5:R-:W-:Y:S02]  /*11ca0*/  FMUL.FTZ R14, R16, c[0x0][0x2ec] ;  /* 0x0000bb00100e7a20 */ /* 0x020fe40000410000 */
[----:B------:R-:W-:Y:S06]  /*11cb0*/  FMUL.FTZ R16, R18, c[0x0][0x2ec] ;  /* 0x0000bb0012107a20 */ /* 0x000fec0000410000 */
[----:B------:R-:W1:Y:S10]  /*11cc0*/  MUFU.TANH R179, R10 ;  /* 0x0000000a00b37308 */ /* 0x000e740000002400 */
[----:B------:R-:W1:Y:S10]  /*11cd0*/  MUFU.TANH R184, R11 ;  /* 0x0000000b00b87308 */ /* 0x000e740000002400 */
[----:B------:R-:W1:Y:S01]  /*11ce0*/  MUFU.TANH R189, R12 ;  /* 0x0000000c00bd7308 */ /* 0x000e620000002400 */
[-C--:B----4-:R-:W-:Y:S09]  /*11cf0*/  HMMA.16816.F32.BF16 R20, R192, R4.reuse, R20 ;  /* 0x00000004c014723c */ /* 0x090ff20000041814 */
[----:B------:R-:W4:Y:S01]  /*11d00*/  MUFU.TANH R185, R13 ;  /* 0x0000000d00b97308 */ /* 0x000f220000002400 */
[C---:B------:R-:W-:Y:S09]  /*11d10*/  HMMA.16816.F32.BF16 R24, R180.reuse, R4, R24 ;  /* 0x00000004b418723c */ /* 0x040ff20000041818 */
[----:B------:R-:W1:Y:S01]  /*11d20*/  MUFU.TANH R15, R15 ;  /* 0x0000000f000f7308 */ /* 0x000e620000002400 */
[-C--:B------:R-:W-:Y:S04]  /*11d30*/  HMMA.16816.F32.BF16 R28, R180, R6.reuse, R28 ;  /* 0x00000006b41c723c */ /* 0x080fe8000004181c */
[----:B------:R-:W-:Y:S04]  /*11d40*/  FMUL.FTZ R21, R21, c[0x0][0x2ec] ;  /* 0x0000bb0015157a20 */ /* 0x000fe80000410000 */
[----:B------:R-:W-:Y:S01]  /*11d50*/  HMMA.16816.F32.BF16 R32, R192, R6, R32 ;  /* 0x00000006c020723c */ /* 0x000fe20000041820 */
[----:B------:R-:W1:Y:S03]  /*11d60*/  MUFU.TANH R14, R14 ;  /* 0x0000000e000e7308 */ /* 0x000e660000002400 */
[----:B------:R-:W-:Y:S02]  /*11d70*/  FMUL.FTZ R22, R22, c[0x0][0x2ec] ;  /* 0x0000bb0016167a20 */ /* 0x000fe40000410000 */
[----:B------:R-:W-:Y:S02]  /*11d80*/  FMUL.FTZ R23, R23, c[0x0][0x2ec] ;  /* 0x0000bb0017177a20 */ /* 0x000fe40000410000 */
[----:B------:R-:W-:Y:S03]  /*11d90*/  FMUL.FTZ R26, R26, c[0x0][0x2ec] ;  /* 0x0000bb001a1a7a20 */ /* 0x000fe60000410000 */
[----:B------:R5:W1:Y:S01]  /*11da0*/  MUFU.TANH R142, R21 ;  /* 0x00000015008e7308 */ /* 0x000a620000002400 */
[----:B------:R-:W-:Y:S02]  /*11db0*/  FMUL.FTZ R27, R27, c[0x0][0x2ec] ;  /* 0x0000bb001b1b7a20 */ /* 0x000fe40000410000 */
[----:B------:R-:W-:Y:S02]  /*11dc0*/  FMUL.FTZ R20, R20, c[0x0][0x2ec] ;  /* 0x0000bb0014147a20 */ /* 0x000fe40000410000 */
[----:B------:R-:W-:Y:S02]  /*11dd0*/  FMUL.FTZ R28, R28, c[0x0][0x2ec] ;  /* 0x0000bb001c1c7a20 */ /* 0x000fe40000410000 */
[----:B------:R-:W-:Y:S02]  /*11de0*/  FMUL.FTZ R2, R31, c[0x0][0x2ec] ;  /* 0x0000bb001f027a20 */ /* 0x000fe40000410000 */
[----:B------:R-:W-:Y:S01]  /*11df0*/  FMUL.FTZ R24, R24, c[0x0][0x2ec] ;  /* 0x0000bb0018187a20 */ /* 0x000fe20000410000 */
[----:B------:R1:W1:Y:S01]  /*11e00*/  MUFU.TANH R136, R22 ;  /* 0x0000001600887308 */ /* 0x0002620000002400 */
[----:B------:R-:W-:Y:S02]  /*11e10*/  FMUL.FTZ R25, R25, c[0x0][0x2ec] ;  /* 0x0000bb0019197a20 */ /* 0x000fe40000410000 */
[----:B------:R-:W-:Y:S07]  /*11e20*/  FMUL.FTZ R30, R30, c[0x0][0x2ec] ;  /* 0x0000bb001e1e7a20 */ /* 0x000fee0000410000 */
[----:B------:R2:W2:Y:S01]  /*11e30*/  MUFU.TANH R137, R23 ;  /* 0x0000001700897308 */ /* 0x0004a20000002400 */
[----:B-----5:R-:W-:Y:S09]  /*11e40*/  FMUL.FTZ R21, R34, c[0x0][0x2ec] ;  /* 0x0000bb0022157a20 */ /* 0x020ff20000410000 */
[----:B------:R5:W3:Y:S01]  /*11e50*/  MUFU.TANH R134, R26 ;  /* 0x0000001a00867308 */ /* 0x000ae20000002400 */
[----:B-1----:R-:W-:Y:S09]  /*11e60*/  FMUL.FTZ R22, R32, c[0x0][0x2ec] ;  /* 0x0000bb0020167a20 */ /* 0x002ff20000410000 */
[----:B------:R1:W1:Y:S01]  /*11e70*/  MUFU.TANH R181, R28 ;  /* 0x0000001c00b57308 */ /* 0x0002620000002400 */
[----:B--2---:R-:W-:Y:S09]  /*11e80*/  FMUL.FTZ R23, R33, c[0x0][0x2ec] ;  /* 0x0000bb0021177a20 */ /* 0x004ff20000410000 */
[----:B------:R2:W2:Y:S01]  /*11e90*/  MUFU.TANH R176, R17 ;  /* 0x0000001100b07308 */ /* 0x0004a20000002400 */
[----:B-----5:R-:W-:Y:S09]  /*11ea0*/  FMUL.FTZ R26, R35, c[0x0][0x2ec] ;  /* 0x0000bb00231a7a20 */ /* 0x020ff20000410000 */
[----:B------:R-:W2:Y:S01]  /*11eb0*/  MUFU.TANH R16, R16 ;  /* 0x0000001000107308 */ /* 0x000ea20000002400 */
[----:B-1----:R-:W-:Y:S09]  /*11ec0*/  FMUL.FTZ R28, R29, c[0x0][0x2ec] ;  /* 0x0000bb001d1c7a20 */ /* 0x002ff20000410000 */
[----:B------:R1:W1:Y:S10]  /*11ed0*/  MUFU.TANH R143, R19 ;  /* 0x00000013008f7308 */ /* 0x0002740000002400 */
[----:B------:R1:W1:Y:S10]  /*11ee0*/  MUFU.TANH R177, R20 ;  /* 0x0000001400b17308 */ /* 0x0002740000002400 */
[----:B------:R1:W1:Y:S10]  /*11ef0*/  MUFU.TANH R135, R24 ;  /* 0x0000001800877308 */ /* 0x0002740000002400 */
[----:B------:R1:W1:Y:S10]  /*11f00*/  MUFU.TANH R180, R25 ;  /* 0x0000001900b47308 */ /* 0x0002740000002400 */
        /* <DEDUP_REMOVED lines=9> */
.L_x_1357:
[----:B------:R-:W2:Y:S08]  /*11fa0*/  S2R R0, SR_TID.X ;  /* 0x0000000000007919 */ /* 0x000eb00000002100 */
[----:B------:R-:W-:Y:S01]  /*11fb0*/  LDSM.16.MT88.4 R200, [R221+0xb800] ;  /* 0x00b80000ddc8783b */ /* 0x000fe20000004200 */
[----:B--2---:R-:W-:Y:S04]  /*11fc0*/  SHF.L.U32 R0, R0, 0x1, RZ ;  /* 0x0000000100007819 */ /* 0x004fe800000006ff */
[----:B------:R-:W-:Y:S04]  /*11fd0*/  LOP3.LUT R0, R0, 0x6, RZ, 0xc0, !PT ;  /* 0x0000000600007812 */ /* 0x000fe800078ec0ff */
[----:B------:R-:W-:Y:S04]  /*11fe0*/  LEA R0, R229, R0, 0x5 ;  /* 0x00000000e5007211 */ /* 0x000fe800078e28ff */
[----:B------:R2:W3:Y:S01]  /*11ff0*/  I2F R3, R0 ;  /* 0x0000000000037306 */ /* 0x0004e20000201400 */
[C---:B-1----:R-:W-:Y:S02]  /*12000*/  IADD3 R7, R0.reuse, 0x1, RZ ;  /* 0x0000000100077810 */ /* 0x042fe40007ffe0ff */
[C---:B------:R-:W-:Y:S02]  /*12010*/  IADD3 R6, R0.reuse, 0x8, RZ ;  /* 0x0000000800067810 */ /* 0x040fe40007ffe0ff */
[C---:B------:R-:W-:Y:S02]  /*12020*/  IADD3 R5, R0.reuse, 0x9, RZ ;  /* 0x0000000900057810 */ /* 0x040fe40007ffe0ff */
[C---:B------:R-:W-:Y:S02]  /*12030*/  IADD3 R4, R0.reuse, 0x10, RZ ;  /* 0x0000001000047810 */ /* 0x040fe40007ffe0ff */
[C---:B------:R-:W-:Y:S01]  /*12040*/  IADD3 R8, R0.reuse, 0x11, RZ ;  /* 0x0000001100087810 */ /* 0x040fe20007ffe0ff */
[----:B------:R-:W1:Y:S01]  /*12050*/  I2F R7, R7 ;  /* 0x0000000700077306 */ /* 0x000e620000201400 */
[C---:B------:R-:W-:Y:S09]  /*12060*/  IADD3 R9, R0.reuse, 0x18, RZ ;  /* 0x0000001800097810 */ /* 0x040ff20007ffe0ff */
[----:B------:R-:W4:Y:S01]  /*12070*/  I2F R6, R6 ;  /* 0x0000000600067306 */ /* 0x000f220000201400 */
[----:B--2---:R-:W-:Y:S01]  /*12080*/  IADD3 R0, R0, 0x19, RZ ;  /* 0x0000001900007810 */ /* 0x004fe20007ffe0ff */
[CC--:B---3--:R-:W-:Y:S02]  /*12090*/  FFMA.FTZ R12, R3.reuse, R132.reuse, R179 ;  /* 0x00000084030c7223 */ /* 0x0c8fe400000100b3 */
[CC--:B------:R-:W-:Y:S02]  /*120a0*/  FFMA.FTZ R10, R3.reuse, R132.reuse, R190 ;  /* 0x00000084030a7223 */ /* 0x0c0fe400000100be */
[CC--:B------:R-:W-:Y:S04]  /*120b0*/  FFMA.FTZ R11, R3.reuse, R132.reuse, R188 ;  /* 0x00000084030b7223 */ /* 0x0c0fe800000100bc */
[----:B------:R-:W2:Y:S01]  /*120c0*/  I2F R5, R5 ;  /* 0x0000000500057306 */ /* 0x000ea20000201400 */
[-C--:B------:R-:W-:Y:S02]  /*120d0*/  FFMA.FTZ R13, R3, R132.reuse, R187 ;  /* 0x00000084030d7223 */ /* 0x080fe400000100bb */
[CC--:B-1----:R-:W-:Y:S02]  /*120e0*/  FFMA.FTZ R17, R7.reuse, R132.reuse, R196 ;  /* 0x0000008407117223 */ /* 0x0c2fe400000100c4 */
[CC--:B------:R-:W-:Y:S01]  /*120f0*/  FFMA.FTZ R19, R7.reuse, R132.reuse, R191 ;  /* 0x0000008407137223 */ /* 0x0c0fe200000100bf */
[----:B------:R-:W-:Y:S01]  /*12100*/  LDSM.16.MT88.4 R196, [R222+0xb800] ;  /* 0x00b80000dec4783b */ /* 0x000fe20000004200 */
[CC--:B------:R-:W-:Y:S03]  /*12110*/  FFMA.FTZ R25, R7.reuse, R132.reuse, R186 ;  /* 0x0000008407197223 */ /* 0x0c0fe600000100ba */
[----:B------:R1:W3:Y:S01]  /*12120*/  I2F R3, R0 ;  /* 0x0000000000037306 */ /* 0x0002e20000201400 */
[-C--:B------:R-:W-:Y:S02]  /*12130*/  FFMA.FTZ R20, R7, R132.reuse, R184 ;  /* 0x0000008407147223 */ /* 0x080fe400000100b8 */
[CC--:B----4-:R-:W-:Y:S02]  /*12140*/  FFMA.FTZ R14, R6.reuse, R132.reuse, R14 ;  /* 0x00000084060e7223 */ /* 0x0d0fe4000001000e */
[CC--:B------:R-:W-:Y:S02]  /*12150*/  FFMA.FTZ R18, R6.reuse, R132.reuse, R178 ;  /* 0x0000008406127223 */ /* 0x0c0fe400000100b2 */
[CC--:B------:R-:W-:Y:S03]  /*12160*/  FFMA.FTZ R16, R6.reuse, R132.reuse, R16 ;  /* 0x0000008406107223 */ /* 0x0c0fe60000010010 */
[----:B------:R-:W4:Y:S01]  /*12170*/  I2F R4, R4 ;  /* 0x0000000400047306 */ /* 0x000f220000201400 */
[-C--:B------:R-:W-:Y:S02]  /*12180*/  FFMA.FTZ R24, R6, R132.reuse, R189 ;  /* 0x0000008406187223 */ /* 0x080fe400000100bd */
[CC--:B--2---:R-:W-:Y:S02]  /*12190*/  FFMA.FTZ R6, R5.reuse, R132.reuse, R176 ;  /* 0x0000008405067223 */ /* 0x0c4fe400000100b0 */
[CC--:B------:R-:W-:Y:S02]  /*121a0*/  FFMA.FTZ R7, R5.reuse, R132.reuse, R143 ;  /* 0x0000008405077223 */ /* 0x0c0fe4000001008f */
[CC--:B------:R-:W-:Y:S03]  /*121b0*/  FFMA.FTZ R15, R5.reuse, R132.reuse, R15 ;  /* 0x00000084050f7223 */ /* 0x0c0fe6000001000f */
[----:B------:R-:W2:Y:S01]  /*121c0*/  I2F R9, R9 ;  /* 0x0000000900097306 */ /* 0x000ea20000201400 */
[-C--:B------:R-:W-:Y:S01]  /*121d0*/  FFMA.FTZ R5, R5, R132.reuse, R185 ;  /* 0x0000008405057223 */ /* 0x080fe200000100b9 */
[----:B-1----:R-:W-:Y:S01]  /*121e0*/  FMNMX.FTZ R0, R10, R133, !PT ;  /* 0x000000850a007209 */ /* 0x002fe20007810000 */
[CC--:B---3--:R-:W-:Y:S02]  /*121f0*/  FFMA.FTZ R185, R3.reuse, R132.reuse, R23 ;  /* 0x0000008403b97223 */ /* 0x0c8fe40000010017 */
[----:B------:R-:W-:Y:S01]  /*12200*/  FFMA.FTZ R189, R3, R132, R26 ;  /* 0x0000008403bd7223 */ /* 0x000fe2000001001a */
[----:B------:R-:W-:Y:S01]  /*12210*/  FMNMX.FTZ R0, R17, R0, !PT ;  /* 0x0000000011007209 */ /* 0x000fe20007810000 */
[----:B------:R-:W-:Y:S03]  /*12220*/  FFMA.FTZ R192, R3, R132, R28 ;  /* 0x0000008403c07223 */ /* 0x000fe6000001001c */
[----:B------:R-:W1:Y:S01]  /*12230*/  I2F R8, R8 ;  /* 0x0000000800087306 */ /* 0x000e620000201400 */
[----:B------:R-:W-:Y:S01]  /*12240*/  FMNMX.FTZ R0, R14, R0, !PT ;  /* 0x000000000e007209 */ /* 0x000fe20007810000 */
[CC--:B----4-:R-:W-:Y:S02]  /*12250*/  FFMA.FTZ R182, R4.reuse, R132.reuse, R177 ;  /* 0x0000008404b67223 */ /* 0x0d0fe400000100b1 */
[CC--:B------:R-:W-:Y:S01]  /*12260*/  FFMA.FTZ R186, R4.reuse, R132.reuse, R136 ;  /* 0x0000008404ba7223 */ /* 0x0c0fe20000010088 */
[----:B------:R-:W-:Y:S01]  /*12270*/  LDSM.16.MT88.4 R176, [R219+0xa000] ;  /* 0x00a00000dbb0783b */ /* 0x000fe20000004200 */
[CC--:B------:R-:W-:Y:S02]  /*12280*/  FFMA.FTZ R190, R4.reuse, R132.reuse, R134 ;  /* 0x0000008404be7223 */ /* 0x0c0fe40000010086 */
[----:B------:R-:W-:Y:S01]  /*12290*/  FFMA.FTZ R193, R4, R132, R135 ;  /* 0x0000008404c17223 */ /* 0x000fe20000010087 */
[----:B------:R-:W-:Y:S01]  /*122a0*/  FMNMX.FTZ R4, R11, R138, !PT ;  /* 0x0000008a0b047209 */ /* 0x000fe20007810000 */
[----:B--2---:R-:W-:Y:S03]  /*122b0*/  FFMA.FTZ R188, R9, R132, R21 ;  /* 0x0000008409bc7223 */ /* 0x004fe60000010015 */
[----:B------:R-:W-:Y:S01]  /*122c0*/  FMNMX.FTZ R21, R19, R4, !PT ;  /* 0x0000000413157209 */ /* 0x000fe20007810000 */
[C---:B------:R-:W-:Y:S01]  /*122d0*/  FFMA.FTZ R184, R9.reuse, R132, R22 ;  /* 0x0000008409b87223 */ /* 0x040fe20000010016 */
[----:B------:R-:W-:Y:S01]  /*122e0*/  FMNMX.FTZ R4, R6, R0, !PT ;  /* 0x0000000006047209 */ /* 0x000fe20007810000 */
[CC--:B------:R-:W-:Y:S01]  /*122f0*/  FFMA.FTZ R140, R9.reuse, R132.reuse, R140 ;  /* 0x00000084098c7223 */ /* 0x0c0fe2000001008c */
[----:B------:R-:W-:Y:S01]  /*12300*/  FMNMX.FTZ R0, R12, R139, !PT ;  /* 0x0000008b0c007209 */ /* 0x000fe20007810000 */
[----:B------:R-:W-:Y:S01]  /*12310*/  FFMA.FTZ R181, R9, R132, R181 ;  /* 0x0000008409b57223 */ /* 0x000fe200000100b5 */
[----:B------:R-:W-:Y:S02]  /*12320*/  FMNMX.FTZ R4, R182, R4, !PT ;  /* 0x00000004b6047209 */ /* 0x000fe40007810000 */
[----:B------:R-:W-:Y:S01]  /*12330*/  FMNMX.FTZ R0, R20, R0, !PT ;  /* 0x0000000014007209 */ /* 0x000fe20007810000 */
[-C--:B-1----:R-:W-:Y:S01]  /*12340*/  FFMA.FTZ R183, R8, R132.reuse, R142 ;  /* 0x0000008408b77223 */ /* 0x082fe2000001008e */
[----:B------:R-:W-:Y:S01]  /*12350*/  FMNMX.FTZ R21, R16, R21, !PT ;  /* 0x0000001510157209 */ /* 0x000fe20007810000 */
[----:B------:R-:W-:Y:S01]  /*12360*/  FFMA.FTZ R187, R8, R132, R137 ;  /* 0x0000008408bb7223 */ /* 0x000fe20000010089 */
[----:B------:R-:W-:Y:S01]  /*12370*/  FMNMX.FTZ R0, R18, R0, !PT ;  /* 0x0000000012007209 */ /* 0x000fe20007810000 */
[C---:B------:R-:W-:Y:S01]  /*12380*/  FFMA.FTZ R191, R8.reuse, R132, R27 ;  /* 0x0000008408bf7223 */ /* 0x040fe2000001001b */
[----:B------:R-:W-:Y:S01]  /*12390*/  FMNMX.FTZ R136, R183, R4, !PT ;  /* 0x00000004b7887209 */ /* 0x000fe20007810000 */
[-C--:B------:R-:W-:Y:S01]  /*123a0*/  FFMA.FTZ R142, R3, R132.reuse, R2 ;  /* 0x00000084038e7223 */ /* 0x080fe20000010002 */
[----:B------:R-:W-:Y:S01]  /*123b0*/  FMNMX.FTZ R21, R7, R21, !PT ;  /* 0x0000001507157209 */ /* 0x000fe20007810000 */
[----:B------:R-:W-:Y:S01]  /*123c0*/  FFMA.FTZ R180, R8, R132, R180 ;  /* 0x0000008408b47223 */ /* 0x000fe200000100b4 */
        /* <DEDUP_REMOVED lines=13> */
[----:B------:R-:W2:Y:S03]  /*124a0*/  SHFL.BFLY PT, R21, R135, 0x2, 0x1f ;  /* 0x0c401f0087157f89 */ /* 0x000ea600000e0000 */
[----:B------:R-:W-:Y:S04]  /*124b0*/  FMNMX.FTZ R4, R25, R4, !PT ;  /* 0x0000000419047209 */ /* 0x000fe80007810000 */
[----:B------:R-:W-:Y:S01]  /*124c0*/  FMNMX.FTZ R4, R24, R4, !PT ;  /* 0x0000000418047209 */ /* 0x000fe20007810000 */
[----:B------:R-:W3:Y:S01]  /*124d0*/  SHFL.BFLY PT, R2, R0, 0x2, 0x1f ;  /* 0x0c401f0000027f89 */ /* 0x000ee200000e0000 */
[----:B-1----:R-:W-:Y:S02]  /*124e0*/  FMNMX.FTZ R136, R136, R22, !PT ;  /* 0x0000001688887209 */ /* 0x002fe40007810000 */
[----:B------:R-:W-:Y:S05]  /*124f0*/  FMNMX.FTZ R4, R5, R4, !PT ;  /* 0x0000000405047209 */ /* 0x000fea0007810000 */
[----:B------:R-:W1:Y:S01]  /*12500*/  SHFL.BFLY PT, R9, R136, 0x1, 0x1f ;  /* 0x0c201f0088097f89 */ /* 0x000e6200000e0000 */
[----:B------:R-:W-:Y:S04]  /*12510*/  FMNMX.FTZ R4, R193, R4, !PT ;  /* 0x00000004c1047209 */ /* 0x000fe80007810000 */
[----:B------:R-:W-:Y:S02]  /*12520*/  FMNMX.FTZ R4, R180, R4, !PT ;  /* 0x00000004b4047209 */ /* 0x000fe40007810000 */
[----:B--2---:R-:W-:Y:S02]  /*12530*/  FMNMX.FTZ R135, R135, R21, !PT ;  /* 0x0000001587877209 */ /* 0x004fe40007810000 */
[----:B------:R-:W-:Y:S03]  /*12540*/  FMNMX.FTZ R4, R181, R4, !PT ;  /* 0x00000004b5047209 */ /* 0x000fe60007810000 */
[----:B------:R-:W2:Y:S01]  /*12550*/  SHFL.BFLY PT, R21, R135, 0x1, 0x1f ;  /* 0x0c201f0087157f89 */ /* 0x000ea200000e0000 */
[----:B------:R-:W-:Y:S02]  /*12560*/  FMNMX.FTZ R4, R192, R4, !PT ;  /* 0x00000004c0047209 */ /* 0x000fe40007810000 */
[----:B---3--:R-:W-:Y:S05]  /*12570*/  FMNMX.FTZ R2, R0, R2, !PT ;  /* 0x0000000200027209 */ /* 0x008fea0007810000 */
[----:B------:R-:W3:Y:S01]  /*12580*/  SHFL.BFLY PT, R3, R2, 0x1, 0x1f ;  /* 0x0c201f0002037f89 */ /* 0x000ee200000e0000 */
[----:B-1----:R-:W-:Y:S04]  /*12590*/  FMNMX.FTZ R136, R136, R9, !PT ;  /* 0x0000000988887209 */ /* 0x002fe80007810000 */
[C---:B------:R-:W-:Y:S01]  /*125a0*/  FSETP.NEU.FTZ.AND P0, PT, R136.reuse, -INF , PT ;  /* 0xff8000008800780b */ /* 0x040fe20003f1d000 */
[----:B------:R-:W-:Y:S02]  /*125b0*/  FADD.FTZ R0, -R136, R133 ;  /* 0x0000008588007221 */ /* 0x000fe40000010100 */
[----:B------:R-:W1:Y:S02]  /*125c0*/  SHFL.BFLY PT, R8, R4, 0x2, 0x1f ;  /* 0x0c401f0004087f89 */ /* 0x000e6400000e0000 */
[----:B------:R-:W-:Y:S04]  /*125d0*/  FMUL.FTZ R0, R0, c[0x0][0x23c] ;  /* 0x00008f0000007a20 */ /* 0x000fe80000410000 */
[----:B------:R4:W5:Y:S01]  /*125e0*/  MUFU.EX2 R133, R0 ;  /* 0x0000000000857308 */ /* 0x0009620000000800 */
[----:B--2---:R-:W-:Y:S02]  /*125f0*/  FMNMX.FTZ R135, R135, R21, !PT ;  /* 0x0000001587877209 */ /* 0x004fe40007810000 */
[----:B---3--:R-:W-:Y:S02]  /*12600*/  FMNMX.FTZ R137, R2, R3, !PT ;  /* 0x0000000302897209 */ /* 0x008fe40007810000 */
[----:B-1----:R-:W-:Y:S05]  /*12610*/  FMNMX.FTZ R4, R4, R8, !PT ;  /* 0x0000000804047209 */ /* 0x002fea0007810000 */
[----:B------:R-:W1:Y:S01]  /*12620*/  SHFL.BFLY PT, R134, R4, 0x1, 0x1f ;  /* 0x0c201f0004867f89 */ /* 0x000e6200000e0000 */
[----:B----4-:R-:W-:Y:S02]  /*12630*/  FADD.FTZ R0, -R135, R138 ;  /* 0x0000008a87007221 */ /* 0x010fe40000010100 */
[----:B------:R-:W-:Y:S02]  /*12640*/  FMUL.FTZ R138, R136, c[0x0][0x23c] ;  /* 0x00008f00888a7a20 */ /* 0x000fe40000410000 */
[----:B------:R-:W-:Y:S02]  /*12650*/  FMUL.FTZ R0, R0, c[0x0][0x23c] ;  /* 0x00008f0000007a20 */ /* 0x000fe40000410000 */
[----:B-----5:R-:W-:Y:S01]  /*12660*/  FMUL.FTZ R32, R133, R172 ;  /* 0x000000ac85207220 */ /* 0x020fe20000410000 */
[----:B------:R-:W-:Y:S01]  /*12670*/  FSEL R138, R138, RZ, P0 ;  /* 0x000000ff8a8a7208 */ /* 0x000fe20000000000 */
[----:B------:R2:W3:Y:S01]  /*12680*/  MUFU.EX2 R3, R0 ;  /* 0x0000000000037308 */ /* 0x0004e20000000800 */
[----:B------:R-:W-:Y:S01]  /*12690*/  FSETP.NEU.FTZ.AND P0, PT, R135, -INF , PT ;  /* 0xff8000008700780b */ /* 0x000fe20003f1d000 */
[----:B------:R-:W-:Y:S02]  /*126a0*/  FMUL.FTZ R33, R133, R173 ;  /* 0x000000ad85217220 */ /* 0x000fe40000410000 */
[--C-:B------:R-:W-:Y:S02]  /*126b0*/  FFMA.FTZ R10, R10, c[0x0][0x23c], -R138.reuse ;  /* 0x00008f000a0a7a23 */ /* 0x100fe4000001088a */
[--C-:B------:R-:W-:Y:S02]  /*126c0*/  FFMA.FTZ R17, R17, c[0x0][0x23c], -R138.reuse ;  /* 0x00008f0011117a23 */ /* 0x100fe4000001088a */
[--C-:B------:R-:W-:Y:S02]  /*126d0*/  FFMA.FTZ R14, R14, c[0x0][0x23c], -R138.reuse ;  /* 0x00008f000e0e7a23 */ /* 0x100fe4000001088a */
[--C-:B------:R-:W-:Y:S01]  /*126e0*/  FFMA.FTZ R6, R6, c[0x0][0x23c], -R138.reuse ;  /* 0x00008f0006067a23 */ /* 0x100fe2000001088a */
[----:B------:R4:W-:Y:S01]  /*126f0*/  MUFU.EX2 R245, R17 ;  /* 0x0000001100f57308 */ /* 0x0009e20000000800 */
[C---:B------:R-:W-:Y:S01]  /*12700*/  FMUL.FTZ R36, R133.reuse, R36 ;  /* 0x0000002485247220 */ /* 0x040fe20000410000 */
[----:B-1----:R-:W-:Y:S01]  /*12710*/  FMNMX.FTZ R134, R4, R134, !PT ;  /* 0x0000008604867209 */ /* 0x002fe20007810000 */
[C---:B------:R-:W-:Y:S02]  /*12720*/  FMUL.FTZ R4, R133.reuse, R148 ;  /* 0x0000009485047220 */ /* 0x040fe40000410000 */
[C---:B------:R-:W-:Y:S02]  /*12730*/  FMUL.FTZ R37, R133.reuse, R37 ;  /* 0x0000002585257220 */ /* 0x040fe40000410000 */
[----:B------:R-:W-:Y:S03]  /*12740*/  FMUL.FTZ R143, R134, c[0x0][0x23c] ;  /* 0x00008f00868f7a20 */ /* 0x000fe60000410000 */
[----:B------:R-:W-:Y:S01]  /*12750*/  MUFU.EX2 R246, R14 ;  /* 0x0000000e00f67308 */ /* 0x000fe20000000800 */
[----:B------:R-:W-:Y:S02]  /*12760*/  FMUL.FTZ R48, R133, R48 ;  /* 0x0000003085307220 */ /* 0x000fe40000410000 */
[----:B--2---:R-:W-:Y:S02]  /*12770*/  FADD.FTZ R0, -R137, R139 ;  /* 0x0000008b89007221 */ /* 0x004fe40000010100 */
[----:B------:R-:W-:Y:S02]  /*12780*/  FMUL.FTZ R139, R135, c[0x0][0x23c] ;  /* 0x00008f00878b7a20 */ /* 0x000fe40000410000 */
[----:B------:R-:W-:Y:S02]  /*12790*/  FMUL.FTZ R0, R0, c[0x0][0x23c] ;  /* 0x00008f0000007a20 */ /* 0x000fe40000410000 */
[----:B---3--:R-:W-:Y:S01]  /*127a0*/  FMUL.FTZ R34, R3, R174 ;  /* 0x000000ae03227220 */ /* 0x008fe20000410000 */
[----:B------:R-:W-:Y:S01]  /*127b0*/  FSEL R139, R139, RZ, P0 ;  /* 0x000000ff8b8b7208 */ /* 0x000fe20000000000 */
[----:B------:R1:W2:Y:S01]  /*127c0*/  MUFU.EX2 R2, R0 ;  /* 0x0000000000027308 */ /* 0x0002a20000000800 */
[----:B------:R-:W-:Y:S01]  /*127d0*/  FSETP.NEU.FTZ.AND P0, PT, R137, -INF , PT ;  /* 0xff8000008900780b */ /* 0x000fe20003f1d000 */
[----:B------:R-:W-:Y:S02]  /*127e0*/  FMUL.FTZ R35, R3, R175 ;  /* 0x000000af03237220 */ /* 0x000fe40000410000 */
[--C-:B------:R-:W-:Y:S01]  /*127f0*/  FFMA.FTZ R11, R11, c[0x0][0x23c], -R139.reuse ;  /* 0x00008f000b0b7a23 */ /* 0x100fe2000001088b */
[----:B------:R-:W-:Y:S01]  /*12800*/  LDSM.16.MT88.4 R172, [R219+0xa800] ;  /* 0x00a80000dbac783b */ /* 0x000fe20000004200 */
[--C-:B------:R-:W-:Y:S02]  /*12810*/  FFMA.FTZ R19, R19, c[0x0][0x23c], -R139.reuse ;  /* 0x00008f0013137a23 */ /* 0x100fe4000001088b */
[--C-:B------:R-:W-:Y:S02]  /*12820*/  FFMA.FTZ R16, R16, c[0x0][0x23c], -R139.reuse ;  /* 0x00008f0010107a23 */ /* 0x100fe4000001088b */
[----:B------:R-:W-:Y:S01]  /*12830*/  FFMA.FTZ R7, R7, c[0x0][0x23c], -R139 ;  /* 0x00008f0007077a23 */ /* 0x000fe2000001088b */
[----:B------:R-:W-:Y:S01]  /*12840*/  MUFU.EX2 R241, R19 ;  /* 0x0000001300f17308 */ /* 0x000fe20000000800 */
[----:B----4-:R-:W-:Y:S02]  /*12850*/  FMUL.FTZ R17, R133, R157 ;  /* 0x0000009d85117220 */ /* 0x010fe40000410000 */
[C---:B------:R-:W-:Y:S02]  /*12860*/  FMUL.FTZ R38, R3.reuse, R38 ;  /* 0x0000002603267220 */ /* 0x040fe40000410000 */
[----:B------:R-:W-:Y:S02]  /*12870*/  FMUL.FTZ R39, R3, R39 ;  /* 0x0000002703277220 */ /* 0x000fe40000410000 */
[----:B------:R-:W-:Y:S02]  /*12880*/  FMUL.FTZ R49, R133, R49 ;  /* 0x0000003185317220 */ /* 0x000fe40000410000 */
[C---:B------:R-:W-:Y:S01]  /*12890*/  FMUL.FTZ R50, R3.reuse, R50 ;  /* 0x0000003203327220 */ /* 0x040fe20000410000 */
[----:B------:R3:W-:Y:S01]  /*128a0*/  MUFU.EX2 R242, R16 ;  /* 0x0000001000f27308 */ /* 0x0007e20000000800 */
        /* <DEDUP_REMOVED lines=11> */
[--C-:B------:R-:W-:Y:S02]  /*12960*/  FFMA.FTZ R12, R12, c[0x0][0x23c], -R141.reuse ;  /* 0x00008f000c0c7a23 */ /* 0x100fe4000001088d */
[----:B------:R-:W-:Y:S02]  /*12970*/  FFMA.FTZ R18, R18, c[0x0][0x23c], -R141 ;  /* 0x00008f0012127a23 */ /* 0x000fe4000001088d */
[----:B------:R2:W-:Y:S01]  /*12980*/  MUFU.EX2 R237, R20 ;  /* 0x0000001400ed7308 */ /* 0x0005e20000000800 */
[----:B------:R-:W-:Y:S02]  /*12990*/  FFMA.FTZ R5, R5, c[0x0][0x23c], -R143 ;  /* 0x00008f0005057a23 */ /* 0x000fe4000001088f */
[----:B------:R-:W-:Y:S02]  /*129a0*/  FFMA.FTZ R15, R15, c[0x0][0x23c], -R141 ;  /* 0x00008f000f0f7a23 */ /* 0x000fe4000001088d */
[--C-:B------:R-:W-:Y:S02]  /*129b0*/  FFMA.FTZ R13, R13, c[0x0][0x23c], -R143.reuse ;  /* 0x00008f000d0d7a23 */ /* 0x100fe4000001088f */
[--C-:B------:R-:W-:Y:S02]  /*129c0*/  FFMA.FTZ R25, R25, c[0x0][0x23c], -R143.reuse ;  /* 0x00008f0019197a23 */ /* 0x100fe4000001088f */
[----:B------:R-:W-:Y:S01]  /*129d0*/  FFMA.FTZ R24, R24, c[0x0][0x23c], -R143 ;  /* 0x00008f0018187a23 */ /* 0x000fe2000001088f */
[----:B------:R4:W5:Y:S01]  /*129e0*/  MUFU.EX2 R247, R6 ;  /* 0x0000000600f77308 */ /* 0x0009620000000800 */
[----:B---3--:R-:W-:Y:S02]  /*129f0*/  FMUL.FTZ R16, R133, R156 ;  /* 0x0000009c85107220 */ /* 0x008fe40000410000 */
[----:B------:R-:W-:Y:S01]  /*12a00*/  FMUL.FTZ R19, R3, R159 ;  /* 0x0000009f03137220 */ /* 0x000fe20000410000 */
[----:B-1----:R-:W-:Y:S01]  /*12a10*/  F2FP.BF16.PACK_AB R148, R245, R244 ;  /* 0x000000f4f594723e */ /* 0x002fe200000010ff */
[C---:B------:R-:W-:Y:S02]  /*12a20*/  FMUL.FTZ R10, R2.reuse, R146 ;  /* 0x00000092020a7220 */ /* 0x040fe40000410000 */
[C---:B------:R-:W-:Y:S02]  /*12a30*/  FMUL.FTZ R27, R2.reuse, R167 ;  /* 0x000000a7021b7220 */ /* 0x040fe40000410000 */
[C---:B------:R-:W-:Y:S01]  /*12a40*/  FMUL.FTZ R30, R2.reuse, R170 ;  /* 0x000000aa021e7220 */ /* 0x040fe20000410000 */
[----:B------:R1:W-:Y:S01]  /*12a50*/  MUFU.EX2 R240, R11 ;  /* 0x0000000b00f07308 */ /* 0x0003e20000000800 */
[C---:B------:R-:W-:Y:S02]  /*12a60*/  FMUL.FTZ R31, R2.reuse, R171 ;  /* 0x000000ab021f7220 */ /* 0x040fe40000410000 */
[C---:B------:R-:W-:Y:S01]  /*12a70*/  FMUL.FTZ R42, R2.reuse, R42 ;  /* 0x0000002a022a7220 */ /* 0x040fe20000410000 */
[----:B--2---:R-:W2:Y:S01]  /*12a80*/  LDSM.16.MT88.4 R20, [R217+0xa000] ;  /* 0x00a00000d914783b */ /* 0x004ea20000004200 */
[C---:B------:R-:W-:Y:S02]  /*12a90*/  FMUL.FTZ R43, R2.reuse, R43 ;  /* 0x0000002b022b7220 */ /* 0x040fe40000410000 */
[C---:B------:R-:W-:Y:S02]  /*12aa0*/  FMUL.FTZ R46, R2.reuse, R46 ;  /* 0x0000002e022e7220 */ /* 0x040fe40000410000 */
[C---:B------:R-:W-:Y:S01]  /*12ab0*/  FMUL.FTZ R47, R2.reuse, R47 ;  /* 0x0000002f022f7220 */ /* 0x040fe20000410000 */
[----:B------:R3:W3:Y:S01]  /*12ac0*/  MUFU.EX2 R243, R7 ;  /* 0x0000000700f37308 */ /* 0x0006e20000000800 */
[C---:B------:R-:W-:Y:S02]  /*12ad0*/  FMUL.FTZ R52, R133.reuse, R52 ;  /* 0x0000003485347220 */ /* 0x040fe40000410000 */
[----:B------:R-:W-:Y:S02]  /*12ae0*/  FMUL.FTZ R53, R133, R53 ;  /* 0x0000003585357220 */ /* 0x000fe40000410000 */
[----:B----4-:R-:W-:Y:S01]  /*12af0*/  FMUL.FTZ R6, R3, R150 ;  /* 0x0000009603067220 */ /* 0x010fe20000410000 */
[----:B-----5:R-:W-:Y:S01]  /*12b00*/  F2FP.BF16.PACK_AB R150, R247, R246 ;  /* 0x000000f6f796723e */ /* 0x020fe200000010ff */
[C---:B------:R-:W-:Y:S02]  /*12b10*/  FMUL.FTZ R54, R3.reuse, R54 ;  /* 0x0000003603367220 */ /* 0x040fe40000410000 */
[----:B------:R-:W-:Y:S01]  /*12b20*/  FMUL.FTZ R55, R3, R55 ;  /* 0x0000003703377220 */ /* 0x000fe20000410000 */
[----:B------:R4:W-:Y:S01]  /*12b30*/  MUFU.EX2 R236, R5 ;  /* 0x0000000500ec7308 */ /* 0x0009e20000000800 */
[C---:B------:R-:W-:Y:S02]  /*12b40*/  FMUL.FTZ R58, R2.reuse, R58 ;  /* 0x0000003a023a7220 */ /* 0x040fe40000410000 */
[C---:B------:R-:W-:Y:S02]  /*12b50*/  FMUL.FTZ R59, R2.reuse, R59 ;  /* 0x0000003b023b7220 */ /* 0x040fe40000410000 */
[C---:B-1----:R-:W-:Y:S02]  /*12b60*/  FMUL.FTZ R11, R2.reuse, R147 ;  /* 0x00000093020b7220 */ /* 0x042fe40000410000 */
[C---:B------:R-:W-:Y:S02]  /*12b70*/  FMUL.FTZ R62, R2.reuse, R62 ;  /* 0x0000003e023e7220 */ /* 0x040fe40000410000 */
[C---:B------:R-:W-:Y:S01]  /*12b80*/  FMUL.FTZ R63, R2.reuse, R63 ;  /* 0x0000003f023f7220 */ /* 0x040fe20000410000 */
[----:B------:R-:W1:Y:S01]  /*12b90*/  MUFU.EX2 R0, R0 ;  /* 0x0000000000007308 */ /* 0x000e620000000800 */
[C---:B------:R-:W-:Y:S02]  /*12ba0*/  FMUL.FTZ R64, R133.reuse, R64 ;  /* 0x0000004085407220 */ /* 0x040fe40000410000 */
[----:B------:R-:W-:Y:S02]  /*12bb0*/  FMUL.FTZ R65, R133, R65 ;  /* 0x0000004185417220 */ /* 0x000fe40000410000 */
[----:B---3--:R-:W-:Y:S01]  /*12bc0*/  FMUL.FTZ R7, R3, R151 ;  /* 0x0000009703077220 */ /* 0x008fe20000410000 */
[----:B------:R-:W-:Y:S01]  /*12bd0*/  F2FP.BF16.PACK_AB R151, R243, R242 ;  /* 0x000000f2f397723e */ /* 0x000fe200000010ff */
[C---:B------:R-:W-:Y:S02]  /*12be0*/  FMUL.FTZ R66, R3.reuse, R66 ;  /* 0x0000004203427220 */ /* 0x040fe40000410000 */
[----:B------:R-:W-:Y:S01]  /*12bf0*/  FMUL.FTZ R67, R3, R67 ;  /* 0x0000004303437220 */ /* 0x000fe20000410000 */
[----:B------:R-:W3:Y:S01]  /*12c00*/  MUFU.EX2 R235, R12 ;  /* 0x0000000c00eb7308 */ /* 0x000ee20000000800 */
[C---:B------:R-:W-:Y:S02]  /*12c10*/  FMUL.FTZ R68, R133.reuse, R68 ;  /* 0x0000004485447220 */ /* 0x040fe40000410000 */
[C---:B------:R-:W-:Y:S02]  /*12c20*/  FMUL.FTZ R69, R133.reuse, R69 ;  /* 0x0000004585457220 */ /* 0x040fe40000410000 */
[----:B----4-:R-:W-:Y:S01]  /*12c30*/  FMUL.FTZ R5, R133, R149 ;  /* 0x0000009585057220 */ /* 0x010fe20000410000 */
[----:B------:R-:W-:Y:S01]  /*12c40*/  F2FP.BF16.PACK_AB R149, R241, R240 ;  /* 0x000000f0f195723e */ /* 0x000fe200000010ff */
[C---:B------:R-:W-:Y:S02]  /*12c50*/  FMUL.FTZ R70, R3.reuse, R70 ;  /* 0x0000004603467220 */ /* 0x040fe40000410000 */
[----:B------:R-:W-:Y:S01]  /*12c60*/  FMUL.FTZ R71, R3, R71 ;  /* 0x0000004703477220 */ /* 0x000fe20000410000 */
[----:B------:R4:W-:Y:S01]  /*12c70*/  MUFU.EX2 R238, R18 ;  /* 0x0000001200ee7308 */ /* 0x0009e20000000800 */
[----:B------:R-:W-:Y:S02]  /*12c80*/  FMUL.FTZ R74, R2, R74 ;  /* 0x0000004a024a7220 */ /* 0x000fe40000410000 */
[-C--:B--2---:R-:W-:Y:S01]  /*12c90*/  HMMA.16816.F32.BF16 R4, R148, R20.reuse, R4 ;  /* 0x000000149404723c */ /* 0x084fe20000041804 */
[C---:B-1----:R-:W-:Y:S02]  /*12ca0*/  FMUL.FTZ R8, R0.reuse, R144 ;  /* 0x0000009000087220 */ /* 0x042fe40000410000 */
[C---:B------:R-:W-:Y:S02]  /*12cb0*/  FMUL.FTZ R9, R0.reuse, R145 ;  /* 0x0000009100097220 */ /* 0x040fe40000410000 */
[C---:B------:R-:W-:Y:S02]  /*12cc0*/  FMUL.FTZ R28, R0.reuse, R168 ;  /* 0x000000a8001c7220 */ /* 0x040fe40000410000 */
[----:B------:R-:W1:Y:S01]  /*12cd0*/  MUFU.EX2 R239, R15 ;  /* 0x0000000f00ef7308 */ /* 0x000e620000000800 */
[C---:B------:R-:W-:Y:S01]  /*12ce0*/  FMUL.FTZ R29, R0.reuse, R169 ;  /* 0x000000a9001d7220 */ /* 0x040fe20000410000 */
[----:B---3--:R-:W-:Y:S03]  /*12cf0*/  F2FP.BF16.PACK_AB R145, R237, R235 ;  /* 0x000000ebed91723e */ /* 0x008fe600000010ff */
[C---:B------:R-:W-:Y:S02]  /*12d00*/  FMUL.FTZ R12, R0.reuse, R152 ;  /* 0x00000098000c7220 */ /* 0x040fe40000410000 */
[C---:B------:R-:W-:Y:S03]  /*12d10*/  FMUL.FTZ R40, R0.reuse, R40 ;  /* 0x0000002800287220 */ /* 0x040fe60000410000 */
[----:B------:R2:W-:Y:S01]  /*12d20*/  MUFU.EX2 R232, R13 ;  /* 0x0000000d00e87308 */ /* 0x0005e20000000800 */
[C---:B------:R-:W-:Y:S02]  /*12d30*/  FMUL.FTZ R41, R0.reuse, R41 ;  /* 0x0000002900297220 */ /* 0x040fe40000410000 */
[C---:B------:R-:W-:Y:S02]  /*12d40*/  FMUL.FTZ R44, R0.reuse, R44 ;  /* 0x0000002c002c7220 */ /* 0x040fe40000410000 */
[----:B----4-:R-:W-:Y:S02]  /*12d50*/  FMUL.FTZ R18, R3, R158 ;  /* 0x0000009e03127220 */ /* 0x010fe40000410000 */
[----:B------:R-:W-:Y:S01]  /*12d60*/  LDSM.16.MT88.4 R156, [R221+0xa000] ;  /* 0x00a00000dd9c783b */ /* 0x000fe20000004200 */
[C---:B------:R-:W-:Y:S02]  /*12d70*/  FMUL.FTZ R45, R0.reuse, R45 ;  /* 0x0000002d002d7220 */ /* 0x040fe40000410000 */
[----:B------:R-:W3:Y:S01]  /*12d80*/  MUFU.EX2 R233, R25 ;  /* 0x0000001900e97308 */ /* 0x000ee20000000800 */
[C---:B------:R-:W-:Y:S02]  /*12d90*/  FMUL.FTZ R56, R0.reuse, R56 ;  /* 0x0000003800387220 */ /* 0x040fe40000410000 */
[----:B------:R-:W-:Y:S01]  /*12da0*/  FMUL.FTZ R57, R0, R57 ;  /* 0x0000003900397220 */ /* 0x000fe20000410000 */
[----:B-1----:R-:W-:Y:S01]  /*12db0*/  F2FP.BF16.PACK_AB R147, R239, R238 ;  /* 0x000000eeef93723e */ /* 0x002fe200000010ff */
[----:B------:R-:W-:Y:S02]  /*12dc0*/  FMUL.FTZ R15, R2, R155 ;  /* 0x0000009b020f7220 */ /* 0x000fe40000410000 */
[C---:B------:R-:W-:Y:S02]  /*12dd0*/  FMUL.FTZ R60, R0.reuse, R60 ;  /* 0x0000003c003c7220 */ /* 0x040fe40000410000 */
[----:B------:R-:W-:Y:S01]  /*12de0*/  FMUL.FTZ R61, R0, R61 ;  /* 0x0000003d003d7220 */ /* 0x000fe20000410000 */
[----:B------:R-:W1:Y:S01]  /*12df0*/  MUFU.EX2 R234, R24 ;  /* 0x0000001800ea7308 */ /* 0x000e620000000800 */
[----:B------:R-:W-:Y:S02]  /*12e00*/  FMUL.FTZ R75, R2, R75 ;  /* 0x0000004b024b7220 */ /* 0x000fe40000410000 */
[C---:B------:R-:W-:Y:S02]  /*12e10*/  FMUL.FTZ R72, R0.reuse, R72 ;  /* 0x0000004800487220 */ /* 0x040fe40000410000 */
[C---:B--2---:R-:W-:Y:S02]  /*12e20*/  FMUL.FTZ R13, R0.reuse, R153 ;  /* 0x00000099000d7220 */ /* 0x044fe40000410000 */
[----:B------:R-:W2:Y:S01]  /*12e30*/  LDSM.16.MT88.4 R152, [R222+0xa000] ;  /* 0x00a00000de98783b */ /* 0x000ea20000004200 */
[----:B------:R-:W-:Y:S02]  /*12e40*/  FMUL.FTZ R73, R0, R73 ;  /* 0x0000004900497220 */ /* 0x000fe40000410000 */
[C---:B------:R-:W-:Y:S02]  /*12e50*/  FMUL.FTZ R78, R2.reuse, R78 ;  /* 0x0000004e024e7220 */ /* 0x040fe40000410000 */
[----:B------:R-:W-:Y:S01]  /*12e60*/  FMUL.FTZ R79, R2, R79 ;  /* 0x0000004f024f7220 */ /* 0x000fe20000410000 */
[----:B---3--:R-:W-:Y:S01]  /*12e70*/  F2FP.BF16.PACK_AB R144, R233, R232 ;  /* 0x000000e8e990723e */ /* 0x008fe200000010ff */
[C---:B------:R-:W-:Y:S02]  /*12e80*/  FMUL.FTZ R25, R0.reuse, R165 ;  /* 0x000000a500197220 */ /* 0x040fe40000410000 */
[C---:B------:R-:W-:Y:S02]  /*12e90*/  FMUL.FTZ R76, R0.reuse, R76 ;  /* 0x0000004c004c7220 */ /* 0x040fe40000410000 */
[----:B------:R-:W-:Y:S02]  /*12ea0*/  FMUL.FTZ R77, R0, R77 ;  /* 0x0000004d004d7220 */ /* 0x000fe40000410000 */
[C---:B------:R-:W-:Y:S02]  /*12eb0*/  FMUL.FTZ R80, R133.reuse, R80 ;  /* 0x0000005085507220 */ /* 0x040fe40000410000 */
[----:B------:R-:W-:Y:S01]  /*12ec0*/  FMUL.FTZ R81, R133, R81 ;  /* 0x0000005185517220 */ /* 0x000fe20000410000 */
[----:B-1----:R-:W-:Y:S01]  /*12ed0*/  F2FP.BF16.PACK_AB R146, R236, R234 ;  /* 0x000000eaec92723e */ /* 0x002fe200000010ff */
[C---:B------:R-:W-:Y:S02]  /*12ee0*/  FMUL.FTZ R82, R3.reuse, R82 ;  /* 0x0000005203527220 */ /* 0x040fe40000410000 */
[----:B------:R-:W-:Y:S02]  /*12ef0*/  FMUL.FTZ R83, R3, R83 ;  /* 0x0000005303537220 */ /* 0x000fe40000410000 */
[C---:B------:R-:W-:Y:S02]  /*12f00*/  FMUL.FTZ R84, R133.reuse, R84 ;  /* 0x0000005485547220 */ /* 0x040fe40000410000 */
[C---:B------:R-:W-:Y:S01]  /*12f10*/  HMMA.16816.F32.BF16 R8, R144.reuse, R20, R8 ;  /* 0x000000149008723c */ /* 0x040fe20000041808 */
[----:B------:R-:W-:Y:S02]  /*12f20*/  FMUL.FTZ R85, R133, R85 ;  /* 0x0000005585557220 */ /* 0x000fe40000410000 */
[C---:B------:R-:W-:Y:S02]  /*12f30*/  FMUL.FTZ R86, R3.reuse, R86 ;  /* 0x0000005603567220 */ /* 0x040fe40000410000 */
[----:B------:R-:W-:Y:S02]  /*12f40*/  FMUL.FTZ R87, R3, R87 ;  /* 0x0000005703577220 */ /* 0x000fe40000410000 */
[C---:B------:R-:W-:Y:S01]  /*12f50*/  FMUL.FTZ R21, R133.reuse, R161 ;  /* 0x000000a185157220 */ /* 0x040fe20000410000 */
[-C--:B------:R-:W-:Y:S01]  /*12f60*/  HMMA.16816.F32.BF16 R12, R144, R22.reuse, R12 ;  /* 0x00000016900c723c */ /* 0x080fe2000004180c */
[----:B------:R-:W-:Y:S03]  /*12f70*/  FMUL.FTZ R20, R133, R160 ;  /* 0x000000a085147220 */ /* 0x000fe60000410000 */
[--C-:B------:R-:W-:Y:S02]  /*12f80*/  FFMA.FTZ R160, R182, c[0x0][0x23c], -R138.reuse ;  /* 0x00008f00b6a07a23 */ /* 0x100fe4000001088a */
[----:B------:R-:W-:Y:S02]  /*12f90*/  FMUL.FTZ R90, R2, R90 ;  /* 0x0000005a025a7220 */ /* 0x000fe40000410000 */
[C---:B------:R-:W-:Y:S01]  /*12fa0*/  HMMA.16816.F32.BF16 R16, R148.reuse, R22, R16 ;  /* 0x000000169410723c */ /* 0x040fe20000041810 */
[----:B------:R-:W-:Y:S01]  /*12fb0*/  FMUL.FTZ R24, R0, R164 ;  /* 0x000000a400187220 */ /* 0x000fe20000410000 */
[----:B------:R1:W-:Y:S02]  /*12fc0*/  MUFU.EX2 R231, R160 ;  /* 0x000000a000e77308 */ /* 0x0003e40000000800 */
[----:B------:R-:W-:Y:S02]  /*12fd0*/  FMUL.FTZ R91, R2, R91 ;  /* 0x0000005b025b7220 */ /* 0x000fe40000410000 */
[C---:B------:R-:W-:Y:S02]  /*12fe0*/  FMUL.FTZ R88, R0.reuse, R88 ;  /* 0x0000005800587220 */ /* 0x040fe40000410000 */
[C---:B------:R-:W-:Y:S04]  /*12ff0*/  FMUL.FTZ R22, R3.reuse, R162 ;  /* 0x000000a203167220 */ /* 0x040fe80000410000 */
[----:B------:R-:W-:Y:S02]  /*13000*/  FMUL.FTZ R23, R3, R163 ;  /* 0x000000a303177220 */ /* 0x000fe40000410000 */
[----:B------:R-:W-:Y:S02]  /*13010*/  FMUL.FTZ R89, R0, R89 ;  /* 0x0000005900597220 */ /* 0x000fe40000410000 */
[C---:B------:R-:W-:Y:S02]  /*13020*/  FMUL.FTZ R94, R2.reuse, R94 ;  /* 0x0000005e025e7220 */ /* 0x040fe40000410000 */
[----:B------:R-:W-:Y:S01]  /*13030*/  FMUL.FTZ R95, R2, R95 ;  /* 0x0000005f025f7220 */ /* 0x000fe20000410000 */
[-C--:B------:R-:W-:Y:S01]  /*13040*/  HMMA.16816.F32.BF16 R20, R148, R176.reuse, R20 ;  /* 0x000000b09414723c */ /* 0x080fe20000041814 */
[C---:B------:R-:W-:Y:S02]  /*13050*/  FMUL.FTZ R92, R0.reuse, R92 ;  /* 0x0000005c005c7220 */ /* 0x040fe40000410000 */
[----:B------:R-:W-:Y:S02]  /*13060*/  FMUL.FTZ R93, R0, R93 ;  /* 0x0000005d005d7220 */ /* 0x000fe40000410000 */
[----:B------:R-:W-:Y:S02]  /*13070*/  FMUL.FTZ R96, R133, R96 ;  /* 0x0000006085607220 */ /* 0x000fe40000410000 */
[----:B-1----:R-:W-:Y:S01]  /*13080*/  FFMA.FTZ R160, R183, c[0x0][0x23c], -R138 ;  /* 0x00008f00b7a07a23 */ /* 0x002fe2000001088a */
[C---:B------:R-:W-:Y:S01]  /*13090*/  HMMA.16816.F32.BF16 R24, R144.reuse, R176, R24 ;  /* 0x000000b09018723c */ /* 0x040fe20000041818 */
[----:B------:R-:W-:Y:S02]  /*130a0*/  FMUL.FTZ R97, R133, R97 ;  /* 0x0000006185617220 */ /* 0x000fe40000410000 */
[----:B------:R1:W3:Y:S01]  /*130b0*/  MUFU.EX2 R230, R160 ;  /* 0x000000a000e67308 */ /* 0x0002e20000000800 */
[C---:B------:R-:W-:Y:S02]  /*130c0*/  FMUL.FTZ R98, R3.reuse, R98 ;  /* 0x0000006203627220 */ /* 0x040fe40000410000 */
[----:B------:R-:W-:Y:S02]  /*130d0*/  FMUL.FTZ R99, R3, R99 ;  /* 0x0000006303637220 */ /* 0x000fe40000410000 */
[-C--:B------:R-:W-:Y:S01]  /*130e0*/  HMMA.16816.F32.BF16 R28, R144, R178.reuse, R28 ;  /* 0x000000b2901c723c */ /* 0x080fe2000004181c */
[C---:B------:R-:W-:Y:S03]  /*130f0*/  FMUL.FTZ R100, R133.reuse, R100 ;  /* 0x0000006485647220 */ /* 0x040fe60000410000 */
[----:B------:R-:W-:Y:S02]  /*13100*/  FMUL.FTZ R101, R133, R101 ;  /* 0x0000006585657220 */ /* 0x000fe40000410000 */
[C---:B------:R-:W-:Y:S02]  /*13110*/  FMUL.FTZ R102, R3.reuse, R102 ;  /* 0x0000006603667220 */ /* 0x040fe40000410000 */
[C---:B------:R-:W-:Y:S01]  /*13120*/  HMMA.16816.F32.BF16 R32, R148.reuse, R178, R32 ;  /* 0x000000b29420723c */ /* 0x040fe20000041820 */
[----:B------:R-:W-:Y:S03]  /*13130*/  FMUL.FTZ R103, R3, R103 ;  /* 0x0000006703677220 */ /* 0x000fe60000410000 */
[C---:B------:R-:W-:Y:S02]  /*13140*/  FMUL.FTZ R106, R2.reuse, R106 ;  /* 0x0000006a026a7220 */ /* 0x040fe40000410000 */
[----:B------:R-:W-:Y:S02]  /*13150*/  FMUL.FTZ R107, R2, R107 ;  /* 0x0000006b026b7220 */ /* 0x000fe40000410000 */
[-C--:B--2---:R-:W-:Y:S01]  /*13160*/  HMMA.16816.F32.BF16 R36, R148, R152.reuse, R36 ;  /* 0x000000989424723c */ /* 0x084fe20000041824 */
[C---:B------:R-:W-:Y:S01]  /*13170*/  FMUL.FTZ R104, R0.reuse, R104 ;  /* 0x0000006800687220 */ /* 0x040fe20000410000 */
[----:B-1----:R-:W-:Y:S02]  /*13180*/  LDSM.16.MT88.4 R160, [R217+0xa800] ;  /* 0x00a80000d9a0783b */ /* 0x002fe40000004200 */
[----:B------:R-:W-:Y:S02]  /*13190*/  FMUL.FTZ R105, R0, R105 ;  /* 0x0000006900697220 */ /* 0x000fe40000410000 */
[C---:B------:R-:W-:Y:S02]  /*131a0*/  FMUL.FTZ R110, R2.reuse, R110 ;  /* 0x0000006e026e7220 */ /* 0x040fe40000410000 */
        /* <DEDUP_REMOVED lines=9> */
[----:B------:R-:W1:Y:S03]  /*13240*/  LDSM.16.MT88.4 R152, [R217+0xb000] ;  /* 0x00b00000d998783b */ /* 0x000e660000004200 */
[----:B------:R-:W-:Y:S02]  /*13250*/  FMUL.FTZ R115, R3, R115 ;  /* 0x0000007303737220 */ /* 0x000fe40000410000 */
[C---:B------:R-:W-:Y:S02]  /*13260*/  FMUL.FTZ R116, R133.reuse, R116 ;  /* 0x0000007485747220 */ /* 0x040fe40000410000 */
[-C--:B------:R-:W-:Y:S01]  /*13270*/  HMMA.16816.F32.BF16 R52, R148, R156.reuse, R52 ;  /* 0x0000009c9434723c */ /* 0x080fe20000041834 */
[----:B------:R-:W-:Y:S03]  /*13280*/  FMUL.FTZ R117, R133, R117 ;  /* 0x0000007585757220 */ /* 0x000fe60000410000 */
[C---:B------:R-:W-:Y:S02]  /*13290*/  FMUL.FTZ R118, R3.reuse, R118 ;  /* 0x0000007603767220 */ /* 0x040fe40000410000 */
[----:B------:R-:W-:Y:S02]  /*132a0*/  FMUL.FTZ R119, R3, R119 ;  /* 0x0000007703777220 */ /* 0x000fe40000410000 */
[C---:B------:R-:W-:Y:S01]  /*132b0*/  HMMA.16816.F32.BF16 R56, R144.reuse, R156, R56 ;  /* 0x0000009c9038723c */ /* 0x040fe20000041838 */
[----:B------:R-:W-:Y:S03]  /*132c0*/  FFMA.FTZ R140, R140, c[0x0][0x23c], -R141 ;  /* 0x00008f008c8c7a23 */ /* 0x000fe6000001088d */
[C---:B------:R-:W-:Y:S01]  /*132d0*/  FMUL.FTZ R122, R2.reuse, R122 ;  /* 0x0000007a027a7220 */ /* 0x040fe20000410000 */
[----:B------:R3:W-:Y:S01]  /*132e0*/  MUFU.EX2 R207, R140 ;  /* 0x0000008c00cf7308 */ /* 0x0007e20000000800 */
[----:B------:R-:W-:Y:S02]  /*132f0*/  FMUL.FTZ R123, R2, R123 ;  /* 0x0000007b027b7220 */ /* 0x000fe40000410000 */
[-C--:B------:R-:W-:Y:S01]  /*13300*/  HMMA.16816.F32.BF16 R60, R144, R158.reuse, R60 ;  /* 0x0000009e903c723c */ /* 0x080fe2000004183c */
[C---:B------:R-:W-:Y:S03]  /*13310*/  FMUL.FTZ R120, R0.reuse, R120 ;  /* 0x0000007800787220 */ /* 0x040fe60000410000 */
[----:B------:R-:W-:Y:S02]  /*13320*/  FMUL.FTZ R121, R0, R121 ;  /* 0x0000007900797220 */ /* 0x000fe40000410000 */
[C---:B------:R-:W-:Y:S02]  /*13330*/  FMUL.FTZ R126, R2.reuse, R126 ;  /* 0x0000007e027e7220 */ /* 0x040fe40000410000 */
[C---:B------:R-:W-:Y:S01]  /*13340*/  HMMA.16816.F32.BF16 R64, R148.reuse, R158, R64 ;  /* 0x0000009e9440723c */ /* 0x040fe20000041840 */
[----:B------:R-:W2:Y:S03]  /*13350*/  LDSM.16.MT88.4 R156, [R219+0xb000] ;  /* 0x00b00000db9c783b */ /* 0x000ea60000004200 */
[----:B------:R-:W-:Y:S02]  /*13360*/  FMUL.FTZ R127, R2, R127 ;  /* 0x0000007f027f7220 */ /* 0x000fe40000410000 */
[C---:B------:R-:W-:Y:S02]  /*13370*/  FMUL.FTZ R124, R0.reuse, R124 ;  /* 0x0000007c007c7220 */ /* 0x040fe40000410000 */
[----:B------:R-:W-:Y:S01]  /*13380*/  FMUL.FTZ R125, R0, R125 ;  /* 0x0000007d007d7220 */ /* 0x000fe20000410000 */
[-C--:B-1----:R-:W-:Y:S03]  /*13390*/  HMMA.16816.F32.BF16 R68, R148, R152.reuse, R68 ;  /* 0x000000989444723c */ /* 0x082fe60000041844 */
[C---:B------:R-:W-:Y:S01]  /*133a0*/  FMUL.FTZ R128, R133.reuse, R128 ;  /* 0x0000008085807220 */ /* 0x040fe20000410000 */
[----:B---3--:R-:W-:Y:S01]  /*133b0*/  F2FP.BF16.PACK_AB R140, R230, R231 ;  /* 0x000000e7e68c723e */ /* 0x008fe200000010ff */
[----:B------:R-:W-:Y:S02]  /*133c0*/  FMUL.FTZ R129, R133, R129 ;  /* 0x0000008185817220 */ /* 0x000fe40000410000 */
[C---:B------:R-:W-:Y:S01]  /*133d0*/  FMUL.FTZ R130, R3.reuse, R130 ;  /* 0x0000008203827220 */ /* 0x040fe20000410000 */
[C---:B------:R-:W-:Y:S01]  /*133e0*/  HMMA.16816.F32.BF16 R72, R144.reuse, R152, R72 ;  /* 0x000000989048723c */ /* 0x040fe20000041848 */
[----:B------:R-:W-:Y:S03]  /*133f0*/  FMUL.FTZ R131, R3, R131 ;  /* 0x0000008303837220 */ /* 0x000fe60000410000 */
[----:B------:R-:W-:Y:S02]  /*13400*/  FFMA.FTZ R2, R2, R248, R235 ;  /* 0x000000f802027223 */ /* 0x000fe400000100eb */
[----:B------:R-:W-:Y:S02]  /*13410*/  FFMA.FTZ R133, R133, R251, R244 ;  /* 0x000000fb85857223 */ /* 0x000fe400000100f4 */
[-C--:B------:R-:W-:Y:S01]  /*13420*/  HMMA.16816.F32.BF16 R76, R144, R154.reuse, R76 ;  /* 0x0000009a904c723c */ /* 0x080fe2000004184c */
[--C-:B------:R-:W-:Y:S03]  /*13430*/  FFMA.FTZ R152, R184, c[0x0][0x23c], -R138.reuse ;  /* 0x00008f00b8987a23 */ /* 0x100fe6000001088a */
[----:B------:R-:W-:Y:S01]  /*13440*/  FFMA.FTZ R138, R185, c[0x0][0x23c], -R138 ;  /* 0x00008f00b98a7a23 */ /* 0x000fe2000001088a */
[----:B------:R1:W-:Y:S01]  /*13450*/  MUFU.EX2 R215, R152 ;  /* 0x0000009800d77308 */ /* 0x0003e20000000800 */
[----:B------:R-:W-:Y:S02]  /*13460*/  FFMA.FTZ R3, R3, R250, R240 ;  /* 0x000000fa03037223 */ /* 0x000fe400000100f0 */
[C---:B------:R-:W-:Y:S01]  /*13470*/  HMMA.16816.F32.BF16 R80, R148.reuse, R154, R80 ;  /* 0x0000009a9450723c */ /* 0x040fe20000041850 */
[----:B------:R-:W-:Y:S03]  /*13480*/  FFMA.FTZ R0, R0, R249, R232 ;  /* 0x000000f900007223 */ /* 0x000fe600000100e8 */
[----:B------:R-:W-:Y:S02]  /*13490*/  FADD.FTZ R2, R237, R2 ;  /* 0x00000002ed027221 */ /* 0x000fe40000010000 */
[----:B------:R-:W-:Y:S01]  /*134a0*/  FADD.FTZ R133, R245, R133 ;  /* 0x00000085f5857221 */ /* 0x000fe20000010000 */
[----:B------:R3:W4:Y:S01]  /*134b0*/  MUFU.EX2 R214, R138 ;  /* 0x0000008a00d67308 */ /* 0x0007220000000800 */
[-C--:B--2---:R-:W-:Y:S08]  /*134c0*/  HMMA.16816.F32.BF16 R84, R148, R156.reuse, R84 ;  /* 0x0000009c9454723c */ /* 0x084ff00000041854 */
[C---:B------:R-:W-:Y:S01]  /*134d0*/  HMMA.16816.F32.BF16 R88, R144.reuse, R156, R88 ;  /* 0x0000009c9058723c */ /* 0x040fe20000041858 */
[----:B-1----:R-:W1:Y:S07]  /*134e0*/  LDSM.16.MT88.4 R152, [R222+0xb000] ;  /* 0x00b00000de98783b */ /* 0x002e6e0000004200 */
[-C--:B------:R-:W-:Y:S01]  /*134f0*/  HMMA.16816.F32.BF16 R92, R144, R158.reuse, R92 ;  /* 0x0000009e905c723c */ /* 0x080fe2000004185c */
[--C-:B---3--:R-:W-:Y:S07]  /*13500*/  FFMA.FTZ R138, R186, c[0x0][0x23c], -R139.reuse ;  /* 0x00008f00ba8a7a23 */ /* 0x108fee000001088b */
[C---:B------:R-:W-:Y:S01]  /*13510*/  HMMA.16816.F32.BF16 R96, R148.reuse, R158, R96 ;  /* 0x0000009e9460723c */ /* 0x040fe20000041860 */
[----:B------:R-:W2:Y:S01]  /*13520*/  LDSM.16.MT88.4 R156, [R221+0xb000] ;  /* 0x00b00000dd9c783b */ /* 0x000ea20000004200 */
[----:B------:R3:W-:Y:S02]  /*13530*/  MUFU.EX2 R213, R138 ;  /* 0x0000008a00d57308 */ /* 0x0007e40000000800 */
[--C-:B---3--:R-:W-:Y:S04]  /*13540*/  FFMA.FTZ R138, R187, c[0x0][0x23c], -R139.reuse ;  /* 0x00008f00bb8a7a23 */ /* 0x108fe8000001088b */
[-C--:B-1----:R-:W-:Y:S01]  /*13550*/  HMMA.16816.F32.BF16 R100, R148, R152.reuse, R100 ;  /* 0x000000989464723c */ /* 0x082fe20000041864 */
[----:B------:R-:W-:Y:S03]  /*13560*/  LDSM.16.MT88.4 R184, [R221+0xa800] ;  /* 0x00a80000ddb8783b */ /* 0x000fe60000004200 */
[----:B------:R1:W-:Y:S04]  /*13570*/  MUFU.EX2 R212, R138 ;  /* 0x0000008a00d47308 */ /* 0x0003e80000000800 */
[C---:B------:R-:W-:Y:S08]  /*13580*/  HMMA.16816.F32.BF16 R104, R144.reuse, R152, R104 ;  /* 0x000000989068723c */ /* 0x040ff00000041868 */
[-C--:B------:R-:W-:Y:S08]  /*13590*/  HMMA.16816.F32.BF16 R108, R144, R154.reuse, R108 ;  /* 0x0000009a906c723c */ /* 0x080ff0000004186c */
[C---:B------:R-:W-:Y:S01]  /*135a0*/  HMMA.16816.F32.BF16 R112, R148.reuse, R154, R112 ;  /* 0x0000009a9470723c */ /* 0x040fe20000041870 */
[--C-:B-1----:R-:W-:Y:S03]  /*135b0*/  FFMA.FTZ R138, R188, c[0x0][0x23c], -R139.reuse ;  /* 0x00008f00bc8a7a23 */ /* 0x102fe6000001088b */
[----:B------:R-:W-:Y:S04]  /*135c0*/  FFMA.FTZ R139, R189, c[0x0][0x23c], -R139 ;  /* 0x00008f00bd8b7a23 */ /* 0x000fe8000001088b */
[-C--:B--2---:R-:W-:Y:S01]  /*135d0*/  HMMA.16816.F32.BF16 R116, R148, R156.reuse, R116 ;  /* 0x0000009c9474723c */ /* 0x084fe20000041874 */
[----:B------:R1:W-:Y:S07]  /*135e0*/  MUFU.EX2 R211, R138 ;  /* 0x0000008a00d37308 */ /* 0x0003ee0000000800 */
[C---:B------:R-:W-:Y:S03]  /*135f0*/  HMMA.16816.F32.BF16 R120, R144.reuse, R156, R120 ;  /* 0x0000009c9078723c */ /* 0x040fe60000041878 */
[----:B------:R-:W-:Y:S05]  /*13600*/  MUFU.EX2 R210, R139 ;  /* 0x0000008b00d27308 */ /* 0x000fea0000000800 */
[-C--:B------:R-:W-:Y:S08]  /*13610*/  HMMA.16816.F32.BF16 R124, R144, R158.reuse, R124 ;  /* 0x0000009e907c723c */ /* 0x080ff0000004187c */
[----:B------:R-:W-:Y:S01]  /*13620*/  HMMA.16816.F32.BF16 R128, R148, R158, R128 ;  /* 0x0000009e9480723c */ /* 0x000fe20000041880 */
[--C-:B-1----:R-:W-:Y:S04]  /*13630*/  FFMA.FTZ R138, R190, c[0x0][0x23c], -R141.reuse ;  /* 0x00008f00be8a7a23 */ /* 0x102fe8000001088d */
[----:B------:R1:W-:Y:S02]  /*13640*/  MUFU.EX2 R209, R138 ;  /* 0x0000008a00d17308 */ /* 0x0003e40000000800 */
[--C-:B-1----:R-:W-:Y:S02]  /*13650*/  FFMA.FTZ R138, R191, c[0x0][0x23c], -R141.reuse ;  /* 0x00008f00bf8a7a23 */ /* 0x102fe4000001088d */
[----:B------:R-:W-:Y:S03]  /*13660*/  FFMA.FTZ R141, R142, c[0x0][0x23c], -R141 ;  /* 0x00008f008e8d7a23 */ /* 0x000fe6000001088d */
[----:B----4-:R-:W-:Y:S03]  /*13670*/  F2FP.BF16.PACK_AB R142, R214, R215 ;  /* 0x000000d7d68e723e */ /* 0x010fe600000010ff */
[----:B------:R1:W2:Y:S01]  /*13680*/  MUFU.EX2 R208, R138 ;  /* 0x0000008a00d07308 */ /* 0x0002a20000000800 */
[----:B------:R-:W-:Y:S09]  /*13690*/  LDSM.16.MT88.4 R188, [R217+0xb800] ;  /* 0x00b80000d9bc783b */ /* 0x000ff20000004200 */
[----:B------:R3:W4:Y:S01]  /*136a0*/  MUFU.EX2 R206, R141 ;  /* 0x0000008d00ce7308 */ /* 0x0007220000000800 */
[--C-:B-1----:R-:W-:Y:S01]  /*136b0*/  FFMA.FTZ R138, R193, c[0x0][0x23c], -R143.reuse ;  /* 0x00008f00c18a7a23 */ /* 0x102fe2000001088f */
[----:B--2---:R-:W-:Y:S08]  /*136c0*/  F2FP.BF16.PACK_AB R177, R208, R209 ;  /* 0x000000d1d0b1723e */ /* 0x004ff000000010ff */
[----:B------:R1:W-:Y:S01]  /*136d0*/  MUFU.EX2 R205, R138 ;  /* 0x0000008a00cd7308 */ /* 0x0003e20000000800 */
[----:B---3--:R-:W-:Y:S02]  /*136e0*/  F2FP.BF16.PACK_AB R141, R212, R213 ;  /* 0x000000d5d48d723e */ /* 0x008fe400000010ff */
[----:B----4-:R-:W-:Y:S01]  /*136f0*/  F2FP.BF16.PACK_AB R179, R206, R207 ;  /* 0x000000cfceb3723e */ /* 0x010fe200000010ff */
[--C-:B-1----:R-:W-:Y:S06]  /*13700*/  FFMA.FTZ R138, R180, c[0x0][0x23c], -R143.reuse ;  /* 0x00008f00b48a7a23 */ /* 0x102fec000001088f */
[----:B------:R1:W2:Y:S02]  /*13710*/  MUFU.EX2 R204, R138 ;  /* 0x0000008a00cc7308 */ /* 0x0002a40000000800 */
[--C-:B-1----:R-:W-:Y:S01]  /*13720*/  FFMA.FTZ R138, R181, c[0x0][0x23c], -R143.reuse ;  /* 0x00008f00b58a7a23 */ /* 0x102fe2000001088f */
[----:B--2---:R-:W-:Y:S01]  /*13730*/  F2FP.BF16.PACK_AB R176, R204, R205 ;  /* 0x000000cdccb0723e */ /* 0x004fe200000010ff */
[----:B------:R-:W-:Y:S01]  /*13740*/  FFMA.FTZ R143, R192, c[0x0][0x23c], -R143 ;  /* 0x00008f00c08f7a23 */ /* 0x000fe2000001088f */
[----:B------:R-:W1:Y:S05]  /*13750*/  LDSM.16.MT88.4 R180, [R222+0xa800] ;  /* 0x00a80000deb4783b */ /* 0x000e6a0000004200 */
[----:B------:R-:W-:Y:S03]  /*13760*/  MUFU.EX2 R139, R138 ;  /* 0x0000008a008b7308 */ /* 0x000fe60000000800 */
[----:B------:R-:W2:Y:S07]  /*13770*/  LDSM.16.MT88.4 R192, [R219+0xb800] ;  /* 0x00b80000dbc0783b */ /* 0x000eae0000004200 */
[----:B------:R3:W4:Y:S02]  /*13780*/  MUFU.EX2 R138, R143 ;  /* 0x0000008f008a7308 */ /* 0x0007240000000800 */
[----:B---3--:R-:W-:Y:S02]  /*13790*/  F2FP.BF16.PACK_AB R143, R210, R211 ;  /* 0x000000d3d28f723e */ /* 0x008fe400000010ff */
[----:B----4-:R-:W-:Y:S05]  /*137a0*/  F2FP.BF16.PACK_AB R178, R138, R139 ;  /* 0x0000008b8ab2723e */ /* 0x010fea00000010ff */
[-C--:B------:R-:W-:Y:S07]  /*137b0*/  HMMA.16816.F32.BF16 R148, R140, R160.reuse, R4 ;  /* 0x000000a08c94723c */ /* 0x080fee0000041804 */
[----:B------:R-:W-:Y:S01]  /*137c0*/  FADD.FTZ R5, R241, R3 ;  /* 0x00000003f1057221 */ /* 0x000fe20000010000 */
[C---:B------:R-:W-:Y:S01]  /*137d0*/  HMMA.16816.F32.BF16 R144, R176.reuse, R160, R8 ;  /* 0x000000a0b090723c */ /* 0x040fe20000041808 */
[----:B------:R-:W-:Y:S03]  /*137e0*/  FADD.FTZ R4, R233, R0 ;  /* 0x00000000e9047221 */ /* 0x000fe60000010000 */
[----:B------:R-:W-:Y:S02]  /*137f0*/  FADD.FTZ R0, R238, R2 ;  /* 0x00000002ee007221 */ /* 0x000fe40000010000 */
[----:B------:R-:W-:Y:S01]  /*13800*/  FADD.FTZ R3, R246, R133 ;  /* 0x00000085f6037221 */ /* 0x000fe20000010000 */
        /* <DEDUP_REMOVED lines=24> */
[----:B------:R-:W-:Y:S01]  /*13990*/  FADD.FTZ R2, R139, R0 ;  /* 0x000000008b027221 */ /* 0x000fe20000010000 */
[----:B------:R-:W-:Y:S01]  /*139a0*/  IADD3 R0, R229, -0x1, RZ ;  /* 0xffffffffe5007810 */ /* 0x000fe20007ffe0ff */
[-C--:B-1----:R-:W-:Y:S01]  /*139b0*/  HMMA.16816.F32.BF16 R36, R140, R180.reuse, R36 ;  /* 0x000000b48c24723c */ /* 0x082fe20000041824 */
[----:B------:R-:W-:Y:S03]  /*139c0*/  FADD.FTZ R248, R206, R3 ;  /* 0x00000003cef87221 */ /* 0x000fe60000010000 */
[----:B------:R-:W-:Y:S01]  /*139d0*/  FADD.FTZ R251, R214, R5 ;  /* 0x00000005d6fb7221 */ /* 0x000fe20000010000 */
[----:B------:R-:W-:Y:S01]  /*139e0*/  MOV R229, R0 ;  /* 0x0000000000e57202 */ /* 0x000fe20000000f00 */
[----:B------:R-:W-:Y:S01]  /*139f0*/  FADD.FTZ R250, R210, R4 ;  /* 0x00000004d2fa7221 */ /* 0x000fe20000010000 */
[----:B------:R-:W-:Y:S01]  /*13a00*/  MOV R139, R137 ;  /* 0x00000089008b7202 */ /* 0x000fe20000000f00 */
[C---:B------:R-:W-:Y:S01]  /*13a10*/  HMMA.16816.F32.BF16 R40, R176.reuse, R180, R40 ;  /* 0x000000b4b028723c */ /* 0x040fe20000041828 */
[----:B------:R-:W-:Y:S03]  /*13a20*/  FADD.FTZ R249, R138, R2 ;  /* 0x000000028af97221 */ /* 0x000fe60000010000 */
[----:B------:R-:W-:Y:S04]  /*13a30*/  MOV R138, R135 ;  /* 0x00000087008a7202 */ /* 0x000fe80000000f00 */
        /* <DEDUP_REMOVED lines=21> */
[----:B------:R-:W-:Y:S07]  /*13b90*/  HMMA.16816.F32.BF16 R128, R140, R202, R128 ;  /* 0x000000ca8c80723c */ /* 0x000fee0000041880 */
[----:B------:R-:W-:Y:S01]  /*13ba0*/  MOV R141, R134 ;  /* 0x00000086008d7202 */ /* 0x000fe20000000f00 */
[----:B------:R-:W-:-:S05]  /*13bb0*/  @P4 BRA `(.L_x_1356) ;  /* 0xffffd69000004947 */ /* 0x000fca000383ffff */
.L_x_1355:
[----:B------:R-:W2:Y:S04]  /*13bc0*/  LDL.LU R143, [R1+0x2c] ;  /* 0x00002c00018f7983 */ /* 0x000ea80000300800 */
[----:B------:R-:W1:Y:S04]  /*13bd0*/  SHFL.BFLY PT, R0, R251, 0x2, 0x1f ;  /* 0x0c401f00fb007f89 */ /* 0x000e6800000e0000 */
[----:B------:R-:W3:Y:S04]  /*13be0*/  SHFL.BFLY PT, R4, R250, 0x2, 0x1f ;  /* 0x0c401f00fa047f89 */ /* 0x000ee800000e0000 */
[----:B------:R-:W4:Y:S01]  /*13bf0*/  SHFL.BFLY PT, R3, R248, 0x2, 0x1f ;  /* 0x0c401f00f8037f89 */ /* 0x000f2200000e0000 */
[----:B-1----:R-:W-:-:S03]  /*13c00*/  FADD.FTZ R251, R0, R251 ;  /* 0x000000fb00fb7221 */ /* 0x002fc60000010000 */
[----:B------:R-:W1:Y:S01]  /*13c10*/  SHFL.BFLY PT, R0, R249, 0x2, 0x1f ;  /* 0x0c401f00f9007f89 */ /* 0x000e6200000e0000 */
[----:B---3--:R-:W-:-:S03]  /*13c20*/  FADD.FTZ R250, R4, R250 ;  /* 0x000000fa04fa7221 */ /* 0x008fc60000010000 */
[----:B------:R-:W3:Y:S01]  /*13c30*/  SHFL.BFLY PT, R2, R251, 0x1, 0x1f ;  /* 0x0c201f00fb027f89 */ /* 0x000ee200000e0000 */
[----:B----4-:R-:W-:Y:S01]  /*13c40*/  FADD.FTZ R248, R3, R248 ;  /* 0x000000f803f87221 */ /* 0x010fe20000010000 */
[----:B------:R-:W-:Y:S02]  /*13c50*/  MOV R3, 0x3f800000 ;  /* 0x3f80000000037802 */ /* 0x000fe40000000f00 */
[----:B------:R-:W4:Y:S01]  /*13c60*/  SHFL.BFLY PT, R4, R250, 0x1, 0x1f ;  /* 0x0c201f00fa047f89 */ /* 0x000f2200000e0000 */
[----:B-1----:R-:W-:Y:S01]  /*13c70*/  FADD.FTZ R249, R0, R249 ;  /* 0x000000f900f97221 */ /* 0x002fe20000010000 */
[----:B------:R-:W-:Y:S01]  /*13c80*/  MOV R0, 0x3f800000 ;  /* 0x3f80000000007802 */ /* 0x000fe20000000f00 */
[----:B---3--:R-:W-:-:S03]  /*13c90*/  FADD.FTZ R251, R251, R2 ;  /* 0x00000002fbfb7221 */ /* 0x008fc60000010000 */
[----:B------:R-:W1:Y:S01]  /*13ca0*/  SHFL.BFLY PT, R6, R249, 0x1, 0x1f ;  /* 0x0c201f00f9067f89 */ /* 0x000e6200000e0000 */
[----:B----4-:R-:W-:Y:S01]  /*13cb0*/  FADD.FTZ R250, R250, R4 ;  /* 0x00000004fafa7221 */ /* 0x010fe20000010000 */
[----:B------:R-:W-:Y:S02]  /*13cc0*/  FSETP.NE.FTZ.AND P6, PT, R251, RZ, PT ;  /* 0x000000fffb00720b */ /* 0x000fe40003fd5000 */
[----:B------:R-:W3:Y:S02]  /*13cd0*/  SHFL.BFLY PT, R2, R248, 0x1, 0x1f ;  /* 0x0c201f00f8027f89 */ /* 0x000ee400000e0000 */
[----:B------:R-:W-:-:S09]  /*13ce0*/  FSETP.NE.FTZ.AND P5, PT, R250, RZ, PT ;  /* 0x000000fffa00720b */ /* 0x000fd20003fb5000 */
[----:B------:R-:W4:Y:S01]  /*13cf0*/  @P6 MUFU.RCP R0, R251 ;  /* 0x000000fb00006308 */ /* 0x000f220000001000 */
[----:B-1----:R-:W-:-:S07]  /*13d00*/  FADD.FTZ R249, R249, R6 ;  /* 0x00000006f9f97221 */ /* 0x002fce0000010000 */
[----:B------:R-:W1:Y:S01]  /*13d10*/  @P5 MUFU.RCP R3, R250 ;  /* 0x000000fa00035308 */ /* 0x000e620000001000 */
[----:B------:R-:W-:Y:S01]  /*13d20*/  FSETP.NE.FTZ.AND P4, PT, R249, RZ, PT ;  /* 0x000000fff900720b */ /* 0x000fe20003f95000 */
[----:B---3--:R-:W-:Y:S01]  /*13d30*/  FADD.FTZ R248, R248, R2 ;  /* 0x00000002f8f87221 */ /* 0x008fe20000010000 */
[----:B------:R-:W-:Y:S01]  /*13d40*/  MOV R2, 0x3f800000 ;  /* 0x3f80000000027802 */ /* 0x000fe20000000f00 */
[----:B----4-:R-:W-:-:S03]  /*13d50*/  FMUL.FTZ R34, R0, R49 ;  /* 0x0000003100227220 */ /* 0x010fc60000410000 */
[----:B------:R-:W-:Y:S01]  /*13d60*/  FSETP.NE.FTZ.AND P3, PT, R248, RZ, PT ;  /* 0x000000fff800720b */ /* 0x000fe20003f75000 */
[C---:B------:R-:W-:Y:S02]  /*13d70*/  FMUL.FTZ R148, R0.reuse, R148 ;  /* 0x0000009400947220 */ /* 0x040fe40000410000 */
[C---:B------:R-:W-:Y:S02]  /*13d80*/  FMUL.FTZ R6, R0.reuse, R149 ;  /* 0x0000009500067220 */ /* 0x040fe40000410000 */
[C---:B------:R-:W-:Y:S02]  /*13d90*/  FMUL.FTZ R156, R0.reuse, R156 ;  /* 0x0000009c009c7220 */ /* 0x040fe40000410000 */
[----:B-1----:R-:W-:Y:S01]  /*13da0*/  FMUL.FTZ R49, R3, R71 ;  /* 0x0000004703317220 */ /* 0x002fe20000410000 */
[----:B------:R-:W1:Y:S01]  /*13db0*/  @P4 MUFU.RCP R2, R249 ;  /* 0x000000f900024308 */ /* 0x000e620000001000 */
[----:B------:R-:W3:Y:S01]  /*13dc0*/  S2R R71, SR_TID.X ;  /* 0x0000000000477919 */ /* 0x000ee20000002100 */
[----:B------:R-:W-:Y:S01]  /*13dd0*/  FMUL.FTZ R160, R0, R160 ;  /* 0x000000a000a07220 */ /* 0x000fe20000410000 */
[----:B------:R-:W-:Y:S01]  /*13de0*/  F2FP.BF16.PACK_AB R6, R6, R148 ;  /* 0x000000940606723e */ /* 0x000fe200000010ff */
[----:B------:R-:W-:-:S02]  /*13df0*/  FMUL.FTZ R12, R0, R161 ;  /* 0x000000a1000c7220 */ /* 0x000fc40000410000 */
[C---:B------:R-:W-:Y:S02]  /*13e00*/  FMUL.FTZ R172, R0.reuse, R172 ;  /* 0x000000ac00ac7220 */ /* 0x040fe40000410000 */
        /* <DEDUP_REMOVED lines=26> */
[C---:B------:R-:W-:Y:S02]  /*13fb0*/  FMUL.FTZ R117, R0.reuse, R117 ;  /* 0x0000007500757220 */ /* 0x040fe40000410000 */
[C---:B------:R-:W-:Y:S02]  /*13fc0*/  FMUL.FTZ R128, R0.reuse, R128 ;  /* 0x0000008000807220 */ /* 0x040fe40000410000 */
[----:B------:R-:W-:Y:S02]  /*13fd0*/  FMUL.FTZ R129, R0, R129 ;  /* 0x0000008100817220 */ /* 0x000fe40000410000 */
[----:B-1----:R-:W-:Y:S01]  /*13fe0*/  FMUL.FTZ R52, R2, R61 ;  /* 0x0000003d02347220 */ /* 0x002fe20000410000 */
[----:B---3--:R-:W-:Y:S01]  /*13ff0*/  SHF.R.S32.HI R61, RZ, 0x1f, R71 ;  /* 0x0000001fff3d7819 */ /* 0x008fe20000011447 */
[----:B------:R-:W-:-:S02]  /*14000*/  FMUL.FTZ R33, R3, R66 ;  /* 0x0000004203217220 */ /* 0x000fc40000410000 */
[----:B------:R-:W-:Y:S01]  /*14010*/  FMUL.FTZ R28, R2, R56 ;  /* 0x00000038021c7220 */ /* 0x000fe20000410000 */
[----:B------:R-:W-:Y:S01]  /*14020*/  LEA.HI R29, R61, R71, RZ, 0x2 ;  /* 0x000000473d1d7211 */ /* 0x000fe200078f10ff */
        /* <DEDUP_REMOVED lines=30> */
[C---:B------:R-:W-:Y:S02]  /*14210*/  FMUL.FTZ R98, R3.reuse, R98 ;  /* 0x0000006203627220 */ /* 0x040fe40000410000 */
        /* <DEDUP_REMOVED lines=63> */
[----:B------:R-:W-:Y:S02]  /*14610*/  SHF.R.S32.HI R2, RZ, 0x2, R29 ;  /* 0x00000002ff027819 */ /* 0x000fe4000001141d */
[----:B------:R-:W-:-:S02]  /*14620*/  F2FP.BF16.PACK_AB R66, R66, R120 ;  /* 0x000000784242723e */ /* 0x000fc400000010ff */
[----:B--2---:R-:W-:-:S13]  /*14630*/  ISETP.NE.AND P0, PT, R143, -0x1, PT ;  /* 0xffffffff8f00780c */ /* 0x004fda0003f05270 */
[----:B------:R-:W-:-:S04]  /*14640*/  @P0 IMAD.WIDE.U32 R4, R143, c[0x0][0x1e8], RZ ;  /* 0x00007a008f040a25 */ /* 0x000fc800078e00ff */
[----:B------:R-:W-:Y:S01]  /*14650*/  @P0 IMAD R142, R143, c[0x0][0x1ec], R5 ;  /* 0x00007b008f8e0a24 */ /* 0x000fe200078e0205 */
[----:B------:R-:W-:Y:S01]  /*14660*/  @P0 MOV R141, R4 ;  /* 0x00000004008d0202 */ /* 0x000fe20000000f00 */
[----:B------:R-:W-:Y:S01]  /*14670*/  FMUL.FTZ R4, R0, R157 ;  /* 0x0000009d00047220 */ /* 0x000fe20000410000 */
[----:B------:R-:W-:Y:S01]  /*14680*/  MOV R0, 0x3f800000 ;  /* 0x3f80000000007802 */ /* 0x000fe20000000f00 */
[----:B------:R-:W-:Y:S01]  /*14690*/  FMUL.FTZ R5, R3, R151 ;  /* 0x0000009703057220 */ /* 0x000fe20000410000 */
[----:B------:R-:W-:Y:S02]  /*146a0*/  SHF.R.S32.HI R3, RZ, 0x1f, R29 ;  /* 0x0000001fff037819 */ /* 0x000fe4000001141d */
[----:B------:R-:W-:Y:S02]  /*146b0*/  F2FP.BF16.PACK_AB R4, R4, R156 ;  /* 0x0000009c0404723e */ /* 0x000fe400000010ff */
[----:B------:R-:W1:Y:S01]  /*146c0*/  @P3 MUFU.RCP R0, R248 ;  /* 0x000000f800003308 */ /* 0x000e620000001000 */
[----:B------:R-:W-:-:S02]  /*146d0*/  LEA.HI R3, R3, R2, RZ, 0x3 ;  /* 0x0000000203037211 */ /* 0x000fc400078f18ff */
[----:B------:R-:W-:Y:S02]  /*146e0*/  F2FP.BF16.PACK_AB R5, R5, R150 ;  /* 0x000000960505723e */ /* 0x000fe400000010ff */
[----:B------:R-:W-:-:S04]  /*146f0*/  LOP3.LUT R3, R3, 0xfffffff8, RZ, 0xc0, !PT ;  /* 0xfffffff803037812 */ /* 0x000fc800078ec0ff */
[----:B------:R-:W-:-:S04]  /*14700*/  IADD3 R3, R2, -R3, RZ ;  /* 0x8000000302037210 */ /* 0x000fc80007ffe0ff */
[----:B------:R-:W-:Y:S01]  /*14710*/  SHF.L.U32 R2, R3, 0x6, RZ ;  /* 0x0000000603027819 */ /* 0x000fe200000006ff */
[C---:B-1----:R-:W-:Y:S02]  /*14720*/  FMUL.FTZ R27, R0.reuse, R59 ;  /* 0x0000003b001b7220 */ /* 0x042fe40000410000 */
        /* <DEDUP_REMOVED lines=46> */
[C---:B------:R-:W-:Y:S02]  /*14a10*/  FMUL.FTZ R65, R0.reuse, R122 ;  /* 0x0000007a00417220 */ /* 0x040fe40000410000 */
        /* <DEDUP_REMOVED lines=26> */
[----:B------:R4:W-:Y:S01]  /*14bc0*/  STS [R2+0x2000], R10 ;  /* 0x0020000a02007388 */ /* 0x0009e20000000800 */
[----:B-1----:R-:W-:-:S03]  /*14bd0*/  MOV R5, 0x40 ;  /* 0x0000004000057802 */ /* 0x002fc60000000f00 */
[----:B------:R-:W-:Y:S01]  /*14be0*/  STS [R2+0x2400], R13 ;  /* 0x0024000d02007388 */ /* 0x000fe20000000800 */
[----:B------:R-:W-:Y:S02]  /*14bf0*/  SEL R5, R5, 0xffffffc0, !P2 ;  /* 0xffffffc005057807 */ /* 0x000fe40005000000 */
[C---:B--2---:R-:W-:Y:S02]  /*14c00*/  IADD3 R4, R0.reuse, R3, RZ ;  /* 0x0000000300047210 */ /* 0x044fe40007ffe0ff */
[----:B------:R-:W-:Y:S02]  /*14c10*/  IADD3 R3, R3, R2, RZ ;  /* 0x0000000203037210 */ /* 0x000fe40007ffe0ff */
[-C--:B---3--:R-:W-:Y:S01]  /*14c20*/  IADD3 R7, R0, R5.reuse, RZ ;  /* 0x0000000500077210 */ /* 0x088fe20007ffe0ff */
[----:B------:R-:W-:Y:S01]  /*14c30*/  STS [R4], R12 ;  /* 0x0000000c04007388 */ /* 0x000fe20000000800 */
[----:B------:R-:W-:-:S03]  /*14c40*/  IADD3 R6, R4, R5, RZ ;  /* 0x0000000504067210 */ /* 0x000fc60007ffe0ff */
[----:B------:R1:W-:Y:S01]  /*14c50*/  STS [R4+0x400], R11 ;  /* 0x0004000b04007388 */ /* 0x0003e20000000800 */
[----:B----4-:R-:W-:-:S03]  /*14c60*/  IADD3 R8, R5, R2, RZ ;  /* 0x0000000205087210 */ /* 0x010fc60007ffe0ff */
[----:B------:R-:W-:Y:S01]  /*14c70*/  STS [R3], R15 ;  /* 0x0000000f03007388 */ /* 0x000fe20000000800 */
[----:B------:R-:W-:Y:S01]  /*14c80*/  IADD3 R5, R3, R5, RZ ;  /* 0x0000000503057210 */ /* 0x000fe20007ffe0ff */
[----:B------:R-:W2:Y:S02]  /*14c90*/  LDC.U8 R10, c[0x0][0x329] ;  /* 0x0000ca40ff0a7b82 */ /* 0x000ea40000000000 */
[----:B------:R-:W-:Y:S04]  /*14ca0*/  STS [R3+0x400], R14 ;  /* 0x0004000e03007388 */ /* 0x000fe80000000800 */
[----:B------:R-:W-:Y:S04]  /*14cb0*/  STS [R4+0x2000], R16 ;  /* 0x0020001004007388 */ /* 0x000fe80000000800 */
[----:B------:R-:W-:Y:S04]  /*14cc0*/  STS [R4+0x2400], R17 ;  /* 0x0024001104007388 */ /* 0x000fe80000000800 */
[----:B------:R-:W-:Y:S04]  /*14cd0*/  STS [R3+0x2000], R25 ;  /* 0x0020001903007388 */ /* 0x000fe80000000800 */
[----:B------:R-:W-:Y:S01]  /*14ce0*/  STS [R3+0x2400], R24 ;  /* 0x0024001803007388 */ /* 0x000fe20000000800 */
[----:B-1----:R-:W-:Y:S03]  /*14cf0*/  @P5 MUFU.LG2 R11, R250 ;  /* 0x000000fa000b5308 */ /* 0x002fe60000000c00 */
[----:B------:R-:W-:Y:S01]  /*14d00*/  STS [R7], R23 ;  /* 0x0000001707007388 */ /* 0x000fe20000000800 */
[----:B--2---:R-:W-:-:S03]  /*14d10*/  ISETP.NE.AND P1, PT, R10, RZ, PT ;  /* 0x000000ff0a00720c */ /* 0x004fc60003f25270 */
[----:B------:R-:W-:Y:S04]  /*14d20*/  STS [R7+0x400], R22 ;  /* 0x0004001607007388 */ /* 0x000fe80000000800 */
[----:B------:R1:W-:Y:S04]  /*14d30*/  STS [R8+0x400], R18 ;  /* 0x0004001208007388 */ /* 0x0003e80000000800 */
[----:B------:R-:W-:Y:S04]  /*14d40*/  STS [R8], R19 ;  /* 0x0000001308007388 */ /* 0x000fe80000000800 */
[----:B------:R-:W-:Y:S04]  /*14d50*/  STS [R7+0x2000], R21 ;  /* 0x0020001507007388 */ /* 0x000fe80000000800 */
[----:B------:R-:W-:Y:S04]  /*14d60*/  STS [R7+0x2400], R20 ;  /* 0x0024001407007388 */ /* 0x000fe80000000800 */
[----:B------:R-:W-:Y:S04]  /*14d70*/  STS [R8+0x2000], R26 ;  /* 0x0020001a08007388 */ /* 0x000fe80000000800 */
[----:B------:R-:W-:Y:S04]  /*14d80*/  STS [R8+0x2400], R59 ;  /* 0x0024003b08007388 */ /* 0x000fe80000000800 */
[----:B------:R-:W-:Y:S04]  /*14d90*/  STS [R6], R58 ;  /* 0x0000003a06007388 */ /* 0x000fe80000000800 */
[----:B-1----:R1:W5:Y:S04]  /*14da0*/  LDL R18, [R1+0x28] ;  /* 0x0000280001127983 */ /* 0x0023680000100800 */
        /* <DEDUP_REMOVED lines=19> */
[----:B--2---:R-:W2:Y:S03]  /*14ee0*/  LDC.U8 R0, c[0x0][0x328] ;  /* 0x0000ca00ff007b82 */ /* 0x004ea60000000000 */
[----:B------:R-:W-:Y:S04]  /*14ef0*/  STS [R4+0x6000], R40 ;  /* 0x0060002804007388 */ /* 0x000fe80000000800 */
[----:B------:R-:W-:Y:S01]  /*14f00*/  STS [R4+0x6400], R39 ;  /* 0x0064002704007388 */ /* 0x000fe20000000800 */
[----:B---3--:R-:W-:-:S03]  /*14f10*/  LOP3.LUT R2, R69, 0xffffffe0, RZ, 0xc0, !PT ;  /* 0xffffffe045027812 */ /* 0x008fc600078ec0ff */
[----:B------:R-:W-:Y:S04]  /*14f20*/  STS [R3+0x6000], R36 ;  /* 0x0060002403007388 */ /* 0x000fe80000000800 */
[----:B------:R-:W-:Y:S04]  /*14f30*/  STS [R3+0x6400], R35 ;  /* 0x0064002303007388 */ /* 0x000fe80000000800 */
[----:B------:R-:W-:Y:S04]  /*14f40*/  STS [R7+0x4000], R34 ;  /* 0x0040002207007388 */ /* 0x000fe80000000800 */
[----:B------:R-:W-:Y:S01]  /*14f50*/  STS [R7+0x4400], R33 ;  /* 0x0044002107007388 */ /* 0x000fe20000000800 */
[----:B--2---:R-:W-:-:S02]  /*14f60*/  ISETP.NE.AND P2, PT, R0, RZ, PT ;  /* 0x000000ff0000720c */ /* 0x004fc40003f45270 */
[----:B------:R-:W-:Y:S01]  /*14f70*/  @!P1 MOV R0, c[0x0][0x214] ;  /* 0x0000850000009a02 */ /* 0x000fe20000000f00 */
        /* <DEDUP_REMOVED lines=10> */
[----:B--2---:R-:W-:-:S03]  /*15020*/  @P1 MOV R7, c[0x0][0x210] ;  /* 0x0000840000071a02 */ /* 0x004fc60000000f00 */
[----:B------:R-:W-:Y:S02]  /*15030*/  STS [R6+0x6000], R66 ;  /* 0x0060004206007388 */ /* 0x000fe40000000800 */
[----:B------:R-:W-:Y:S01]  /*15040*/  @P1 IMAD R7, R7, c[0x0][0x214], RZ ;  /* 0x0000850007071a24 */ /* 0x000fe200078e02ff */
[----:B------:R-:W-:Y:S01]  /*15050*/  @!P1 SEL R7, R0, c[0x0][0x234], !P2 ;  /* 0x00008d0000079a07 */ /* 0x000fe20005000000 */
[----:B------:R2:W-:Y:S01]  /*15060*/  STS [R6+0x6400], R65 ;  /* 0x0064004106007388 */ /* 0x0005e20000000800 */
[----:B------:R-:W-:Y:S02]  /*15070*/  ISETP.NE.OR P2, PT, R10, RZ, !P2 ;  /* 0x000000ff0a00720c */ /* 0x000fe40005745670 */
[----:B------:R-:W-:Y:S01]  /*15080*/  @P1 MOV R0, 0x1 ;  /* 0x0000000100001802 */ /* 0x000fe20000000f00 */
[----:B------:R-:W-:Y:S01]  /*15090*/  STS [R5+0x6000], R63 ;  /* 0x0060003f05007388 */ /* 0x000fe20000000800 */
[----:B------:R-:W-:Y:S01]  /*150a0*/  @!P1 IMAD R0, R7, c[0x0][0x1c0], RZ ;  /* 0x0000700007009a24 */ /* 0x000fe200078e02ff */
[----:B------:R-:W-:Y:S01]  /*150b0*/  @P4 MUFU.LG2 R10, R249 ;  /* 0x000000f9000a4308 */ /* 0x000fe20000000c00 */
[----:B---3--:R-:W-:Y:S01]  /*150c0*/  IADD3 R8, -R2, R71, RZ ;  /* 0x0000004702087210 */ /* 0x008fe20007ffe1ff */
[----:B------:R3:W-:Y:S04]  /*150d0*/  STS [R5+0x6400], R67 ;  /* 0x0064004305007388 */ /* 0x0007e80000000800 */
[----:B------:R-:W-:Y:S06]  /*150e0*/  BAR.SYNC.DEFER_BLOCKING 0x0 ;  /* 0x0000000000007b1d */ /* 0x000fec0000010000 */
[----:B------:R-:W4:Y:S04]  /*150f0*/  S2R R9, SR_CTAID.Y ;  /* 0x0000000000097919 */ /* 0x000f280000002600 */
[----:B------:R-:W1:Y:S01]  /*15100*/  S2R R12, SR_CTAID.X ;  /* 0x00000000000c7919 */ /* 0x000e620000002500 */
[----:B--2---:R-:W2:Y:S03]  /*15110*/  @P6 MUFU.LG2 R6, R251 ;  /* 0x000000fb00066308 */ /* 0x004ea60000000c00 */
[----:B------:R-:W1:Y:S04]  /*15120*/  S2R R17, SR_CTAID.Z ;  /* 0x0000000000117919 */ /* 0x000e680000002700 */
[----:B------:R1:W1:Y:S04]  /*15130*/  LDS.128 R24, [R228] ;  /* 0x00000000e4187984 */ /* 0x0002680000000c00 */
[----:B------:R1:W1:Y:S01]  /*15140*/  LDS.128 R32, [R228+0x800] ;  /* 0x00080000e4207984 */ /* 0x0002620000000c00 */
[----:B----4-:R-:W-:Y:S01]  /*15150*/  @!P0 SHF.R.S32.HI R3, RZ, 0x1f, R9 ;  /* 0x0000001fff038819 */ /* 0x010fe20000011409 */
[----:B---3--:R-:W-:-:S02]  /*15160*/  @!P0 IMAD.WIDE.U32 R4, R9, c[0x0][0x1e0], RZ ;  /* 0x0000780009048a25 */ /* 0x008fc400078e00ff */
[----:B------:R3:W4:Y:S02]  /*15170*/  LDS.128 R40, [R228+0x1000] ;  /* 0x00100000e4287984 */ /* 0x0007240000000c00 */
[----:B------:R-:W-:Y:S02]  /*15180*/  @!P0 IMAD R3, R3, c[0x0][0x1e0], RZ ;  /* 0x0000780003038a24 */ /* 0x000fe400078e02ff */
[----:B------:R3:W1:Y:S01]  /*15190*/  LDS.128 R48, [R228+0x1800] ;  /* 0x00180000e4307984 */ /* 0x0006620000000c00 */
[----:B------:R-:W-:Y:S01]  /*151a0*/  @!P0 MOV R141, R4 ;  /* 0x00000004008d8202 */ /* 0x000fe20000000f00 */
[C---:B------:R-:W-:Y:S02]  /*151b0*/  @!P2 IMAD R4, R9.reuse, c[0x0][0x214], RZ ;  /* 0x000085000904aa24 */ /* 0x040fe400078e02ff */
[----:B------:R3:W1:Y:S01]  /*151c0*/  LDS.128 R56, [R228+0x2000] ;  /* 0x00200000e4387984 */ /* 0x0006620000000c00 */
[----:B------:R-:W-:-:S03]  /*151d0*/  @!P0 IMAD R3, R9, c[0x0][0x1e4], R3 ;  /* 0x0000790009038a24 */ /* 0x000fc600078e0203 */
[----:B------:R3:W1:Y:S04]  /*151e0*/  LDS.128 R64, [R228+0x2800] ;  /* 0x00280000e4407984 */ /* 0x0006680000000c00 */
[----:B------:R3:W1:Y:S01]  /*151f0*/  LDS.128 R76, [R228+0x3000] ;  /* 0x00300000e44c7984 */ /* 0x0006620000000c00 */
[----:B------:R-:W-:-:S03]  /*15200*/  @!P0 IADD3 R142, R5, R3, RZ ;  /* 0x00000003058e8210 */ /* 0x000fc60007ffe0ff */
[----:B------:R3:W1:Y:S04]  /*15210*/  LDS.128 R84, [R228+0x3800] ;  /* 0x00380000e4547984 */ /* 0x0006680000000c00 */
[----:B------:R3:W1:Y:S04]  /*15220*/  LDS.128 R20, [R228+0x4000] ;  /* 0x00400000e4147984 */ /* 0x0006680000000c00 */
[----:B------:R3:W2:Y:S04]  /*15230*/  LDS.128 R28, [R228+0x4800] ;  /* 0x00480000e41c7984 */ /* 0x0006a80000000c00 */
[----:B------:R3:W3:Y:S04]  /*15240*/  LDS.128 R36, [R228+0x5000] ;  /* 0x00500000e4247984 */ /* 0x0006e80000000c00 */
[----:B------:R1:W3:Y:S04]  /*15250*/  LDS.128 R44, [R228+0x5800] ;  /* 0x00580000e42c7984 */ /* 0x0002e80000000c00 */
[----:B------:R1:W3:Y:S04]  /*15260*/  LDS.128 R52, [R228+0x6000] ;  /* 0x00600000e4347984 */ /* 0x0002e80000000c00 */
[----:B------:R1:W3:Y:S04]  /*15270*/  LDS.128 R60, [R228+0x6800] ;  /* 0x00680000e43c7984 */ /* 0x0002e80000000c00 */
[----:B------:R3:W3:Y:S04]  /*15280*/  LDS.128 R72, [R228+0x7000] ;  /* 0x00700000e4487984 */ /* 0x0006e80000000c00 */
[----:B------:R3:W3:Y:S01]  /*15290*/  LDS.128 R80, [R228+0x7800] ;  /* 0x00780000e4507984 */ /* 0x0006e20000000c00 */
[----:B------:R-:W-:Y:S01]  /*152a0*/  IMAD R0, R9, R0, RZ ;  /* 0x0000000009007224 */ /* 0x000fe200078e02ff */
[----:B------:R-:W-:Y:S01]  /*152b0*/  @P1 MOV R5, c[0x0][0x210] ;  /* 0x0000840000051a02 */ /* 0x000fe20000000f00 */
[----:B------:R-:W4:Y:S01]  /*152c0*/  @P3 MUFU.LG2 R9, R248 ;  /* 0x000000f800093308 */ /* 0x000f220000000c00 */
[----:B------:R-:W-:-:S02]  /*152d0*/  @!P2 SEL R4, R4, R143, !P0 ;  /* 0x0000008f0404a207 */ /* 0x000fc40004000000 */
[----:B------:R-:W-:Y:S01]  /*152e0*/  @!P1 MOV R5, 0x1 ;  /* 0x0000000100059802 */ /* 0x000fe20000000f00 */
[----:B------:R-:W-:Y:S01]  /*152f0*/  CS2R R2, SRZ ;  /* 0x0000000000027805 */ /* 0x000fe2000001ff00 */
[----:B------:R-:W-:Y:S02]  /*15300*/  SEL R0, R0, RZ, P2 ;  /* 0x000000ff00007207 */ /* 0x000fe40001000000 */
[----:B------:R-:W-:Y:S02]  /*15310*/  @!P2 SHF.R.S32.HI R3, RZ, 0x1f, R4 ;  /* 0x0000001fff03a819 */ /* 0x000fe40000011404 */
[----:B------:R-:W-:Y:S02]  /*15320*/  LOP3.LUT P0, RZ, R8, 0x3, RZ, 0xc0, !PT ;  /* 0x0000000308ff7812 */ /* 0x000fe4000780c0ff */
[----:B------:R-:W-:Y:S01]  /*15330*/  @!P2 MOV R2, R4 ;  /* 0x000000040002a202 */ /* 0x000fe20000000f00 */
[----:B-1----:R-:W-:Y:S02]  /*15340*/  IMAD R4, R12, R5, RZ ;  /* 0x000000050c047224 */ /* 0x002fe400078e02ff */
[----:B--2---:R-:W-:-:S02]  /*15350*/  @P6 FMUL.FTZ R6, R6, 0.69314718246459960938 ;  /* 0x3f31721806066820 */ /* 0x004fc40000410000 */
[----:B------:R-:W-:Y:S01]  /*15360*/  IMAD R0, R17, R7, R0 ;  /* 0x0000000711007224 */ /* 0x000fe200078e0200 */
[----:B------:R-:W-:Y:S02]  /*15370*/  SHF.L.U32 R8, R4, 0x7, RZ ;  /* 0x0000000704087819 */ /* 0x000fe400000006ff */
[----:B------:R-:W-:Y:S01]  /*15380*/  MOV R16, 0x7f800000 ;  /* 0x7f80000000107802 */ /* 0x000fe20000000f00 */
[----:B------:R-:W-:Y:S02]  /*15390*/  @P6 FFMA.FTZ R16, R136, c[0x0][0x238], R6 ;  /* 0x00008e0088106a23 */ /* 0x000fe40000010006 */
[----:B------:R-:W-:Y:S01]  /*153a0*/  @P4 FMUL.FTZ R6, R10, 0.69314718246459960938 ;  /* 0x3f3172180a064820 */ /* 0x000fe20000410000 */
[----:B------:R-:W-:Y:S01]  /*153b0*/  IADD3 R10, P2, P1, R8, R2, R0 ;  /* 0x00000002080a7210 */ /* 0x000fe2000795e000 */
[----:B------:R-:W-:Y:S01]  /*153c0*/  @P5 FMUL.FTZ R7, R11, 0.69314718246459960938 ;  /* 0x3f3172180b075820 */ /* 0x000fe20000410000 */
[----:B------:R-:W-:Y:S01]  /*153d0*/  SHF.R.S32.HI R2, RZ, 0x1f, R8 ;  /* 0x0000001fff027819 */ /* 0x000fe20000011408 */
[----:B----4-:R-:W-:Y:S01]  /*153e0*/  @P3 FMUL.FTZ R4, R9, 0.69314718246459960938 ;  /* 0x3f31721809043820 */ /* 0x010fe20000410000 */
[----:B------:R-:W-:Y:S01]  /*153f0*/  SHF.R.S32.HI R0, RZ, 0x1f, R0 ;  /* 0x0000001fff007819 */ /* 0x000fe20000011400 */
[----:B------:R-:W-:Y:S01]  /*15400*/  BSSY B0, `(.L_x_1359) ;  /* 0x000002e000007945 */ /* 0x000fe20003800000 */
[----:B------:R-:W-:Y:S01]  /*15410*/  MOV R15, 0x7f800000 ;  /* 0x7f800000000f7802 */ /* 0x000fe20000000f00 */
[----:B------:R-:W-:Y:S01]  /*15420*/  @P5 FFMA.FTZ R15, R135, c[0x0][0x238], R7 ;  /* 0x00008e00870f5a23 */ /* 0x000fe20000010007 */
[----:B------:R-:W-:Y:S01]  /*15430*/  MOV R13, 0x7f800000 ;  /* 0x7f800000000d7802 */ /* 0x000fe20000000f00 */
[----:B------:R-:W-:Y:S01]  /*15440*/  @P4 FFMA.FTZ R13, R134, c[0x0][0x238], R6 ;  /* 0x00008e00860d4a23 */ /* 0x000fe20000010006 */
[----:B------:R-:W-:Y:S01]  /*15450*/  MOV R14, 0x7f800000 ;  /* 0x7f800000000e7802 */ /* 0x000fe20000000f00 */
[----:B------:R-:W-:Y:S01]  /*15460*/  @P3 FFMA.FTZ R14, R137, c[0x0][0x238], R4 ;  /* 0x00008e00890e3a23 */ /* 0x000fe20000010004 */
[----:B------:R-:W-:Y:S01]  /*15470*/  IADD3.X R7, R2, R3, R0, P2, P1 ;  /* 0x0000000302077210 */ /* 0x000fe200017e2400 */
[----:B------:R-:W-:Y:S05]  /*15480*/  @P0 BRA `(.L_x_1360) ;  /* 0x0000025000000947 */ /* 0x000fea0003800000 */
[----:B------:R-:W2:Y:S01]  /*15490*/  LDL.LU R19, [R1+0x4c] ;  /* 0x00004c0001137983 */ /* 0x000ea20000300800 */
[----:B------:R-:W-:-:S04]  /*154a0*/  SHF.R.S32.HI R0, RZ, 0x1f, R68 ;  /* 0x0000001fff007819 */ /* 0x000fc80000011444 */
[----:B------:R-:W-:-:S04]  /*154b0*/  LEA.HI R0, R0, R68, RZ, 0x2 ;  /* 0x0000004400007211 */ /* 0x000fc800078f10ff */
[----:B------:R-:W-:-:S05]  /*154c0*/  LOP3.LUT R0, R0, 0xffffffc, RZ, 0xc0, !PT ;  /* 0x0ffffffc00007812 */ /* 0x000fca00078ec0ff */
[----:B------:R-:W-:-:S04]  /*154d0*/  IMAD.IADD R0, R68, 0x1, -R0 ;  /* 0x0000000144007824 */ /* 0x000fc800078e0a00 */
[----:B--2---:R-:W-:-:S05]  /*154e0*/  IMAD R0, R0, 0x10, R19 ;  /* 0x0000001000007824 */ /* 0x004fca00078e0213 */
[CC--:B-----5:R-:W-:Y:S02]  /*154f0*/  ISETP.GE.AND P6, PT, R0.reuse, R18.reuse, PT ;  /* 0x000000120000720c */ /* 0x0e0fe40003fc6270 */
        /* <DEDUP_REMOVED lines=30> */
.L_x_1360:
[----:B------:R-:W-:Y:S05]  /*156e0*/  BSYNC B0 ;  /* 0x0000000000007941 */ /* 0x000fea0003800000 */
.L_x_1359:
[----:B-1----:R-:W2:Y:S04]  /*156f0*/  LDL.64 R12, [R1+0x8] ;  /* 0x00000800010c7983 */ /* 0x002ea80000100a00 */
        /* <DEDUP_REMOVED lines=12> */
[----:B-----5:R-:W-:-:S03]  /*157c0*/  ISETP.GE.AND P0, PT, R7, R18, PT ;  /* 0x000000120700720c */ /* 0x020fc60003f06270 */
[----:B------:R-:W-:-:S04]  /*157d0*/  IMAD.WIDE.U32 R10, R17, c[0x0][0x1f0], R2 ;  /* 0x00007c00110a7a25 */ /* 0x000fc800078e0002 */
[----:B------:R-:W-:-:S06]  /*157e0*/  IMAD.IADD R9, R11, 0x1, R0 ;  /* 0x000000010b097824 */ /* 0x000fcc00078e0200 */
[----:B------:R-:W-:Y:S05]  /*157f0*/  @P0 BRA `(.L_x_1362) ;  /* 0x000000b000000947 */ /* 0x000fea0003800000 */
[----:B-1----:R-:W-:Y:S01]  /*15800*/  IMAD R0, R15, c[0x0][0x1e8], RZ ;  /* 0x00007a000f007a24 */ /* 0x002fe200078e02ff */
        /* <DEDUP_REMOVED lines=10> */
.L_x_1362:
[----:B-1----:R-:W-:Y:S05]  /*158b0*/  BSYNC B0 ;  /* 0x0000000000007941 */ /* 0x002fea0003800000 */
.L_x_1361:
        /* <DEDUP_REMOVED lines=18> */
.L_x_1364:
[----:B------:R-:W-:Y:S05]  /*159e0*/  BSYNC B0 ;  /* 0x0000000000007941 */ /* 0x000fea0003800000 */
.L_x_1363:
        /* <DEDUP_REMOVED lines=17> */
[----:B---3--:R1:W-:Y:S02]  /*15b00*/  @!P0 STG.E.128 [R2.64+0x80], R36 ;  /* 0x0000802402008986 */ /* 0x0083e4000c101d04 */
.L_x_1366:
[----:B------:R-:W-:Y:S05]  /*15b10*/  BSYNC B0 ;  /* 0x0000000000007941 */ /* 0x000fea0003800000 */
.L_x_1365:
        /* <DEDUP_REMOVED lines=18> */
.L_x_1368:
[----:B------:R-:W-:Y:S05]  /*15c40*/  BSYNC B0 ;  /* 0x0000000000007941 */ /* 0x000fea0003800000 */
.L_x_1367:
        /* <DEDUP_REMOVED lines=18> */
.L_x_1370:
[----:B------:R-:W-:Y:S05]  /*15d70*/  BSYNC B0 ;  /* 0x0000000000007941 */ /* 0x000fea0003800000 */
.L_x_1369:
        /* <DEDUP_REMOVED lines=18> */
.L_x_1372:
[----:B------:R-:W-:Y:S05]  /*15ea0*/  BSYNC B0 ;  /* 0x0000000000007941 */ /* 0x000fea0003800000 */
.L_x_1371:
[----:B------:R-:W2:Y:S01]  /*15eb0*/  LDL.LU R0, [R1+0x54] ;  /* 0x0000540001007983 */ /* 0x000ea20000300800 */
[----:B------:R-:W-:Y:S01]  /*15ec0*/  BSSY B0, `(.L_x_1373) ;  /* 0x0000011000007945 */ /* 0x000fe20003800000 */
[----:B--2---:R-:W-:-:S13]  /*15ed0*/  ISETP.GE.AND P0, PT, R0, R18, PT ;  /* 0x000000120000720c */ /* 0x004fda0003f06270 */
        /* <DEDUP_REMOVED lines=15> */
.L_x_1374:
[----:B------:R-:W-:Y:S05]  /*15fd0*/  BSYNC B0 ;  /* 0x0000000000007941 */ /* 0x000fea0003800000 */
.L_x_1373:
[----:B------:R-:W2:Y:S02]  /*15fe0*/  LDL.LU R0, [R1+0x50] ;  /* 0x0000500001007983 */ /* 0x000ea40000300800 */
[----:B--2---:R-:W-:-:S13]  /*15ff0*/  ISETP.GE.AND P0, PT, R0, R18, PT ;  /* 0x000000120000720c */ /* 0x004fda0003f06270 */
        /* <DEDUP_REMOVED lines=15> */
[----:B---3--:R-:W-:Y:S01]  /*160f0*/  STG.E.128 [R2.64+0x80], R80 ;  /* 0x0000805002007986 */ /* 0x008fe2000c101d04 */
[----:B------:R-:W-:Y:S05]  /*16100*/  EXIT ;  /* 0x000000000000794d */ /* 0x000fea0003800000 */
.L_x_1311:
[----:B--2---:R-:W2:Y:S01]  /*16110*/  LDL.LU R12, [R1+0x2c] ;  /* 0x00002c00010c7983 */ /* 0x004ea20000300800 */
[----:B------:R-:W1:Y:S01]  /*16120*/  LDC.U8 R2, c[0x0][0x329] ;  /* 0x0000ca40ff027b82 */ /* 0x000e620000000000 */
[----:B------:R-:W-:Y:S01]  /*16130*/  SHF.R.S32.HI R11, RZ, 0x1f, R26 ;  /* 0x0000001fff0b7819 */ /* 0x000fe2000001141a */
[----:B------:R-:W-:Y:S01]  /*16140*/  IMAD.IADD R14, R21, 0x1, -R29 ;  /* 0x00000001150e7824 */ /* 0x000fe200078e0a1d */
[----:B------:R-:W-:Y:S02]  /*16150*/  BSSY B0, `(.L_x_1375) ;  /* 0x0000041000007945 */ /* 0x000fe40003800000 */
        /* <DEDUP_REMOVED lines=26> */
[----:B------:R-:W-:Y:S02]  /*16300*/  @!P4 IMAD R7, R27, c[0x0][0x1e4], R2 ;  /* 0x000079001b07ca24 */ /* 0x000fe400078e0202 */
[C---:B------:R-:W-:Y:S02]  /*16310*/  IMAD R6, R27.reuse, R3, RZ ;  /* 0x000000031b067224 */ /* 0x040fe400078e02ff */
[----:B------:R-:W-:Y:S01]  /*16320*/  @!P0 IMAD R12, R27, c[0x0][0x214], RZ ;  /* 0x000085001b0c8a24 */ /* 0x000fe200078e02ff */
[----:B------:R-:W-:Y:S01]  /*16330*/  CS2R R2, SRZ ;  /* 0x0000000000027805 */ /* 0x000fe2000001ff00 */
[----:B------:R-:W-:Y:S01]  /*16340*/  @!P4 IMAD.MOV.U32 R8, RZ, RZ, R4 ;  /* 0x000000ffff08c224 */ /* 0x000fe200078e0004 */
[----:B------:R-:W-:Y:S01]  /*16350*/  @!P4 IADD3 R9, R5, R7, RZ ;  /* 0x000000070509c210 */ /* 0x000fe20007ffe0ff */
[--C-:B------:R-:W-:Y:S01]  /*16360*/  @!P2 IMAD.MOV.U32 R2, RZ, RZ, R12.reuse ;  /* 0x000000ffff02a224 */ /* 0x100fe200078e000c */
[----:B------:R-:W-:Y:S01]  /*16370*/  SEL R6, R6, RZ, P2 ;  /* 0x000000ff06067207 */ /* 0x000fe20001000000 */
[----:B------:R1:W-:Y:S01]  /*16380*/  @!P0 STL [R1+0x2c], R12 ;  /* 0x00002c0c01008387 */ /* 0x0003e20000100800 */
[----:B------:R-:W-:-:S02]  /*16390*/  @!P2 SHF.R.S32.HI R3, RZ, 0x1f, R12 ;  /* 0x0000001fff03a819 */ /* 0x000fc4000001140c */
[----:B------:R-:W-:Y:S01]  /*163a0*/  SHF.R.S32.HI R5, RZ, 0x1f, R18 ;  /* 0x0000001fff057819 */ /* 0x000fe20000011412 */
[----:B------:R-:W-:Y:S01]  /*163b0*/  IMAD R6, R18, R0, R6 ;  /* 0x0000000012067224 */ /* 0x000fe200078e0206 */
[----:B------:R-:W-:Y:S01]  /*163c0*/  ISETP.GE.AND P2, PT, R10, R14, PT ;  /* 0x0000000e0a00720c */ /* 0x000fe20003f46270 */
[----:B------:R-:W-:Y:S01]  /*163d0*/  IMAD R0, R29, R16, RZ ;  /* 0x000000101d007224 */ /* 0x000fe200078e02ff */
[----:B------:R-:W-:Y:S01]  /*163e0*/  IADD3 R4, P0, R15, R8, RZ ;  /* 0x000000080f047210 */ /* 0x000fe20007f1e0ff */
[----:B------:R-:W-:Y:S01]  /*163f0*/  IMAD R7, R5, c[0x0][0x1f0], RZ ;  /* 0x00007c0005077a24 */ /* 0x000fe200078e02ff */
[C---:B------:R-:W-:Y:S02]  /*16400*/  IADD3 R27, R15.reuse, 0x40, RZ ;  /* 0x000000400f1b7810 */ /* 0x040fe40007ffe0ff */
[----:B------:R-:W-:Y:S01]  /*16410*/  LEA.HI.X.SX32 R5, R15, R9, 0x1, P0 ;  /* 0x000000090f057211 */ /* 0x000fe200000f0eff */
[----:B------:R-:W-:Y:S01]  /*16420*/  IMAD R8, R18, c[0x0][0x1f4], R7 ;  /* 0x00007d0012087a24 */ /* 0x000fe200078e0207 */
[----:B------:R-:W-:-:S02]  /*16430*/  SHF.R.S32.HI R9, RZ, 0x1f, R0 ;  /* 0x0000001fff097819 */ /* 0x000fc40000011400 */
[--C-:B------:R-:W-:Y:S02]  /*16440*/  IADD3 R20, P1, P0, R0, R2, R6.reuse ;  /* 0x0000000200147210 */ /* 0x100fe4000783e006 */
[----:B------:R-:W-:Y:S01]  /*16450*/  SHF.R.S32.HI R0, RZ, 0x1f, R6 ;  /* 0x0000001fff007819 */ /* 0x000fe20000011406 */
[----:B------:R-:W-:-:S04]  /*16460*/  IMAD.WIDE R6, R24, 0x80, R10 ;  /* 0x0000008018067825 */ /* 0x000fc800078e020a */
[----:B-1----:R-:W-:Y:S01]  /*16470*/  IMAD.WIDE.U32 R12, R18, c[0x0][0x1f0], R4 ;  /* 0x00007c00120c7a25 */ /* 0x002fe200078e0004 */
[----:B------:R-:W-:-:S04]  /*16480*/  IADD3.X R18, R9, R3, R0, P1, P0 ;  /* 0x0000000309127210 */ /* 0x000fc80000fe0400 */
        /* <DEDUP_REMOVED lines=13> */
.L_x_1376:
[----:B------:R-:W-:Y:S05]  /*16560*/  BSYNC B0 ;  /* 0x0000000000007941 */ /* 0x000fea0003800000 */
.L_x_1375:
        /* <DEDUP_REMOVED lines=18> */
.L_x_1378:
[----:B------:R-:W-:Y:S05]  /*16690*/  BSYNC B0 ;  /* 0x0000000000007941 */ /* 0x000fea0003800000 */
.L_x_1377:
        /* <DEDUP_REMOVED lines=18> */
.L_x_1380:
[----:B------:R-:W-:Y:S05]  /*167c0*/  BSYNC B0 ;  /* 0x0000000000007941 */ /* 0x000fea0003800000 */
.L_x_1379:
        /* <DEDUP_REMOVED lines=18> */
.L_x_1382:
[----:B------:R-:W-:Y:S05]  /*168f0*/  BSYNC B0 ;  /* 0x0000000000007941 */ /* 0x000fea0003800000 */
.L_x_1381:
        /* <DEDUP_REMOVED lines=18> */
.L_x_1384:
[----:B------:R-:W-:Y:S05]  /*16a20*/  BSYNC B0 ;  /* 0x0000000000007941 */ /* 0x000fea0003800000 */
.L_x_1383:
        /* <DEDUP_REMOVED lines=18> */
.L_x_1386:
[----:B------:R-:W-:Y:S05]  /*16b50*/  BSYNC B0 ;  /* 0x0000000000007941 */ /* 0x000fea0003800000 */
.L_x_1385:
        /* <DEDUP_REMOVED lines=18> */
.L_x_1388:
[----:B------:R-:W-:Y:S05]  /*16c80*/  BSYNC B0 ;  /* 0x0000000000007941 */ /* 0x000fea0003800000 */
.L_x_1387:
        /* <DEDUP_REMOVED lines=18> */
.L_x_1390:
[----:B------:R-:W-:Y:S05]  /*16db0*/  BSYNC B0 ;  /* 0x0000000000007941 */ /* 0x000fea0003800000 */
.L_x_1389:
        /* <DEDUP_REMOVED lines=67> */
.L_x_1391:
        /* <DEDUP_REMOVED lines=9> */
.L_x_1417:


//--------------------- .nv.shared._ZN5flash16flash_fwd_kernelI23Flash_fwd_kernel_traitsILi128ELi128ELi64ELi4ELb0ELb0EN7cutlass10bfloat16_tE19Flash_kernel_traitsILi128ELi128ELi64ELi4ES3_EELb0ELb1ELb0ELb0ELb1ELb1ELb0ELb0EEEvNS_16Flash_fwd_paramsE --------------------------
	.section	.nv.shared._ZN5flash16flash_fwd_kernelI23Flash_fwd_kernel_traitsILi128ELi128ELi64ELi4ELb0ELb0EN7cutlass10bfloat16_tE19Flash_kernel_traitsILi128ELi128ELi64ELi4ES3_EELb0ELb1ELb0ELb0ELb1ELb1ELb0ELb0EEEvNS_16Flash_fwd_paramsE,"aw",@nobits
	.sectionflags	@""
	.align	16


//--------------------- .nv.global                --------------------------
	.section	.nv.global,"aw",@nobits
.nv.global:
	.type		_ZN73_INTERNAL_82ef1d61_37_flash_fwd_hdim128_bf16_causal_sm80_cu_9949e2e8_32714cute1_E,@object
	.size		_ZN73_INTERNAL_82ef1d61_37_flash_fwd_hdim128_bf16_causal_sm80_cu_9949e2e8_32714cute1_E,(_ZN73_INTERNAL_82ef1d61_37_flash_fwd_hdim128_bf16_causal_sm80_cu_9949e2e8_32714cuda3std3__45__cpo6cbeginE - _ZN73_INTERNAL_82ef1d61_37_flash_fwd_hdim128_bf16_causal_sm80_cu_9949e2e8_32714cute1_E)
_ZN73_INTERNAL_82ef1d61_37_flash_fwd_hdim128_bf16_causal_sm80_cu_9949e2e8_32714cute1_E:
	.zero		1
	.type		_ZN73_INTERNAL_82ef1d61_37_flash_fwd_hdim128_bf16_causal_sm80_cu_9949e2e8_32714cuda3std3__45__cpo6cbeginE,@object
	.size		_ZN73_INTERNAL_82ef1d61_37_flash_fwd_hdim128_bf16_causal_sm80_cu_9949e2e8_32714cuda3std3__45__cpo6cbeginE,(_ZN73_INTERNAL_82ef1d61_37_flash_fwd_hdim128_bf16_causal_sm80_cu_9949e2e8_32714cuda3std3__48in_placeE - _ZN73_INTERNAL_82ef1d61_37_flash_fwd_hdim128_bf16_causal_sm80_cu_9949e2e8_32714cuda3std3__45__cpo6cbeginE)
_ZN73_INTERNAL_82ef1d61_37_flash_fwd_hdim128_bf16_causal_sm80_cu_9949e2e8_32714cuda3std3__45__cpo6cbeginE:
	.zero		1
	.type		_ZN73_INTERNAL_82ef1d61_37_flash_fwd_hdim128_bf16_causal_sm80_cu_9949e2e8_32714cuda3std3__48in_placeE,@object
	.size		_ZN73_INTERNAL_82ef1d61_37_flash_fwd_hdim128_bf16_causal_sm80_cu_9949e2e8_32714cuda3std3__48in_placeE,(_ZN73_INTERNAL_82ef1d61_37_flash_fwd_hdim128_bf16_causal_sm80_cu_9949e2e8_32714cuda3std6ranges3__45__cpo9iter_moveE - _ZN73_INTERNAL_82ef1d61_37_flash_fwd_hdim128_bf16_causal_sm80_cu_9949e2e8_32714cuda3std3__48in_placeE)
_ZN73_INTERNAL_82ef1d61_37_flash_fwd_hdim128_bf16_causal_sm80_cu_9949e2e8_32714cuda3std3__48in_placeE:
	.zero		1
	.type		_ZN73_INTERNAL_82ef1d61_37_flash_fwd_hdim128_bf16_causal_sm80_cu_9949e2e8_32714cuda3std6ranges3__45__cpo9iter_moveE,@object
	.size		_ZN73_INTERNAL_82ef1d61_37_flash_fwd_hdim128_bf16_causal_sm80_cu_9949e2e8_32714cuda3std6ranges3__45__cpo9iter_moveE,(_ZN73_INTERNAL_82ef1d61_37_flash_fwd_hdim128_bf16_causal_sm80_cu_9949e2e8_32714cuda3std3__45__cpo5beginE - _ZN73_INTERNAL_82ef1d61_37_flash_fwd_hdim128_bf16_causal_sm80_cu_9949e2e8_32714cuda3std6ranges3__45__cpo9iter_moveE)
_ZN73_INTERNAL_82ef1d61_37_flash_fwd_hdim128_bf16_causal_sm80_cu_9949e2e8_32714cuda3std6ranges3__45__cpo9iter_moveE:
	.zero		1
	.type		_ZN73_INTERNAL_82ef1d61_37_flash_fwd_hdim128_bf16_causal_sm80_cu_9949e2e8_32714cuda3std3__45__cpo5beginE,@object
	.size		_ZN73_INTERNAL_82ef1d61_37_flash_fwd_hdim128_bf16_causal_sm80_cu_9949e2e8_32714cuda3std3__45__cpo5beginE,(_ZN73_INTERNAL_82ef1d61_37_flash_fwd_hdim128_bf16_causal_sm80_cu_9949e2e8_32714cuda3std3__475_GLOBAL__N__82ef1d61_37_flash_fwd_hdim128_bf16_causal_sm80_cu_9949e2e8_32716ignoreE - _ZN73_INTERNAL_82ef1d61_37_flash_fwd_hdim128_bf16_causal_sm80_cu_9949e2e8_32714cuda3std3__45__cpo5beginE)
_ZN73_INTERNAL_82ef1d61_37_flash_fwd_hdim128_bf16_causal_sm80_cu_9949e2e8_32714cuda3std3__45__cpo5beginE:
	.zero		1
	.type		_ZN73_INTERNAL_82ef1d61_37_flash_fwd_hdim128_bf16_causal_sm80_cu_9949e2e8_32714cuda3std3__475_GLOBAL__N__82ef1d61_37_flash_fwd_hdim128_bf16_causal_sm80_cu_9949e2e8_32716ignoreE,@object
	.size		_ZN73_INTERNAL_82ef1d61_37_flash_fwd_hdim128_bf16_causal_sm80_cu_9949e2e8_32714cuda3std3__475_GLOBAL__N__82ef1d61_37_flash_fwd_hdim128_bf16_causal_sm80_cu_9949e2e8_32716ignoreE,(_ZN73_INTERNAL_82ef1d61_37_flash_fwd_hdim128_bf16_causal_sm80_cu_9949e2e8_32714cute7productE - _ZN73_INTERNAL_82ef1d61_37_flash_fwd_hdim128_bf16_causal_sm80_cu_9949e2e8_32714cuda3std3__475_GLOBAL__N__82ef1d61_37_flash_fwd_hdim128_bf16_causal_sm80_cu_9949e2e8_32716ignoreE)
_ZN73_INTERNAL_82ef1d61_37_flash_fwd_hdim128_bf16_causal_sm80_cu_9949e2e8_32714cuda3std3__475_GLOBAL__N__82ef1d61_37_flash_fwd_hdim128_bf16_causal_sm80_cu_9949e2e8_32716ignoreE:
	.zero		1
	.type		_ZN73_INTERNAL_82ef1d61_37_flash_fwd_hdim128_bf16_causal_sm80_cu_9949e2e8_32714cute7productE,@object
	.size		_ZN73_INTERNAL_82ef1d61_37_flash_fwd_hdim128_bf16_causal_sm80_cu_9949e2e8_32714cute7productE,(_ZN73_INTERNAL_82ef1d61_37_flash_fwd_hdim128_bf16_causal_sm80_cu_9949e2e8_32714cuda3std3__45__cpo3endE - _ZN73_INTERNAL_82ef1d61_37_flash_fwd_hdim128_bf16_causal_sm80_cu_9949e2e8_32714cute7productE)
_ZN73_INTERNAL_82ef1d61_37_flash_fwd_hdim128_bf16_causal_sm80_cu_9949e2e8_32714cute7productE:
	.zero		1
	.type		_ZN73_INTERNAL_82ef1d61_37_flash_fwd_hdim128_bf16_causal_sm80_cu_9949e2e8_32714cuda3std3__45__cpo3endE,@object
	.size		_ZN73_INTERNAL_82ef1d61_37_flash_fwd_hdim128_bf16_causal_sm80_cu_9949e2e8_32714cuda3std3__45__cpo3endE,(_ZN73_INTERNAL_82ef1d61_37_flash_fwd_hdim128_bf16_causal_sm80_cu_9949e2e8_32714cuda3std3__419piecewise_constructE - _ZN73_INTERNAL_82ef1d61_37_flash_fwd_hdim128_bf16_causal_sm80_cu_9949e2e8_32714cuda3std3__45__cpo3endE)
_ZN73_INTERNAL_82ef1d61_37_flash_fwd_hdim128_bf16_causal_sm80_cu_9949e2e8_32714cuda3std3__45__cpo3endE:
	.zero		1
	.type		_ZN73_INTERNAL_82ef1d61_37_flash_fwd_hdim128_bf16_causal_sm80_cu_9949e2e8_32714cuda3std3__419piecewise_constructE,@object
	.size		_ZN73_INTERNAL_82ef1d61_37_flash_fwd_hdim128_bf16_causal_sm80_cu_9949e2e8_32714cuda3std3__419piecewise_constructE,(_ZN73_INTERNAL_82ef1d61_37_flash_fwd_hdim128_bf16_causal_sm80_cu_9949e2e8_32714cuda3std3__45__cpo4cendE - _ZN73_INTERNAL_82ef1d61_37_flash_fwd_hdim128_bf16_causal_sm80_cu_9949e2e8_32714cuda3std3__419piecewise_constructE)
_ZN73_INTERNAL_82ef1d61_37_flash_fwd_hdim128_bf16_causal_sm80_cu_9949e2e8_32714cuda3std3__419piecewise_constructE:
	.zero		1
	.type		_ZN73_INTERNAL_82ef1d61_37_flash_fwd_hdim128_bf16_causal_sm80_cu_9949e2e8_32714cuda3std3__45__cpo4cendE,@object
	.size		_ZN73_INTERNAL_82ef1d61_37_flash_fwd_hdim128_bf16_causal_sm80_cu_9949e2e8_32714cuda3std3__45__cpo4cendE,(_ZN73_INTERNAL_82ef1d61_37_flash_fwd_hdim128_bf16_causal_sm80_cu_9949e2e8_32714cuda3std6ranges3__45__cpo4swapE - _ZN73_INTERNAL_82ef1d61_37_flash_fwd_hdim128_bf16_causal_sm80_cu_9949e2e8_32714cuda3std3__45__cpo4cendE)
_ZN73_INTERNAL_82ef1d61_37_flash_fwd_hdim128_bf16_causal_sm80_cu_9949e2e8_32714cuda3std3__45__cpo4cendE:
	.zero		1
	.type		_ZN73_INTERNAL_82ef1d61_37_flash_fwd_hdim128_bf16_causal_sm80_cu_9949e2e8_32714cuda3std6ranges3__45__cpo4swapE,@object
	.size		_ZN73_INTERNAL_82ef1d61_37_flash_fwd_hdim128_bf16_causal_sm80_cu_9949e2e8_32714cuda3std6ranges3__45__cpo4swapE,(.L_7 - _ZN73_INTERNAL_82ef1d61_37_flash_fwd_hdim128_bf16_causal_sm80_cu_9949e2e8_32714cuda3std6ranges3__45__cpo4swapE)
_ZN73_INTERNAL_82ef1d61_37_flash_fwd_hdim128_bf16_causal_sm80_cu_9949e2e8_32714cuda3std6ranges3__45__cpo4swapE:
	.zero		1
.L_7:


//--------------------- .nv.shared._ZN5flash16flash_fwd_kernelI23Flash_fwd_kernel_traitsILi128ELi128ELi64ELi4ELb0ELb0EN7cutlass10bfloat16_tE19Flash_kernel_traitsILi128ELi128ELi64ELi4ES3_EELb0ELb1ELb0ELb0ELb1ELb1ELb1ELb0EEEvNS_16Flash_fwd_paramsE --------------------------
	.section	.nv.shared._ZN5flash16flash_fwd_kernelI23Flash_fwd_kernel_traitsILi128ELi128ELi64ELi4ELb0ELb0EN7cutlass10bfloat16_tE19Flash_kernel_traitsILi128ELi128ELi64ELi4ES3_EELb0ELb1ELb0ELb0ELb1ELb1ELb1ELb0EEEvNS_16Flash_fwd_paramsE,"aw",@nobits
	.sectionflags	@""
	.align	16


//--------------------- .nv.shared._ZN5flash16flash_fwd_kernelI23Flash_fwd_kernel_traitsILi128ELi128ELi64ELi4ELb0ELb0EN7cutlass10bfloat16_tE19Flash_kernel_traitsILi128ELi128ELi64ELi4ES3_EELb0ELb1ELb0ELb0ELb0ELb1ELb0ELb0EEEvNS_16Flash_fwd_paramsE --------------------------
	.section	.nv.shared._ZN5flash16flash_fwd_kernelI23Flash_fwd_kernel_traitsILi128ELi128ELi64ELi4ELb0ELb0EN7cutlass10bfloat16_tE19Flash_kernel_traitsILi128ELi128ELi64ELi4ES3_EELb0ELb1ELb0ELb0ELb0ELb1ELb0ELb0EEEvNS_16Flash_fwd_paramsE,"aw",@nobits
	.sectionflags	@""
	.align	16


//--------------------- .nv.shared._ZN5flash16flash_fwd_kernelI23Flash_fwd_kernel_traitsILi128ELi128ELi64ELi4ELb0ELb0EN7cutlass10bfloat16_tE19Flash_kernel_traitsILi128ELi128ELi64ELi4ES3_EELb0ELb1ELb0ELb0ELb0ELb1ELb1ELb0EEEvNS_16Flash_fwd_paramsE --------------------------
	.section	.nv.shared._ZN5flash16flash_fwd_kernelI23Flash_fwd_kernel_traitsILi128ELi128ELi64ELi4ELb0ELb0EN7cutlass10bfloat16_tE19Flash_kernel_traitsILi128ELi128ELi64ELi4ES3_EELb0ELb1ELb0ELb0ELb0ELb1ELb1ELb0EEEvNS_16Flash_fwd_paramsE,"aw",@nobits
	.sectionflags	@""
	.align	16


//--------------------- .nv.shared._ZN5flash16flash_fwd_kernelI23Flash_fwd_kernel_traitsILi128ELi128ELi64ELi4ELb0ELb0EN7cutlass10bfloat16_tE19Flash_kernel_traitsILi128ELi128ELi64ELi4ES3_EELb0ELb1ELb0ELb0ELb0ELb0ELb0ELb0EEEvNS_16Flash_fwd_paramsE --------------------------
	.section	.nv.shared._ZN5flash16flash_fwd_kernelI23Flash_fwd_kernel_traitsILi128ELi128ELi64ELi4ELb0ELb0EN7cutlass10bfloat16_tE19Flash_kernel_traitsILi128ELi128ELi64ELi4ES3_EELb0ELb1ELb0ELb0ELb0ELb0ELb0ELb0EEEvNS_16Flash_fwd_paramsE,"aw",@nobits
	.sectionflags	@""
	.align	16


//--------------------- .nv.shared._ZN5flash16flash_fwd_kernelI23Flash_fwd_kernel_traitsILi128ELi128ELi64ELi4ELb0ELb0EN7cutlass10bfloat16_tE19Flash_kernel_traitsILi128ELi128ELi64ELi4ES3_EELb0ELb1ELb0ELb0ELb0ELb0ELb1ELb0EEEvNS_16Flash_fwd_paramsE --------------------------
	.section	.nv.shared._ZN5flash16flash_fwd_kernelI23Flash_fwd_kernel_traitsILi128ELi128ELi64ELi4ELb0ELb0EN7cutlass10bfloat16_tE19Flash_kernel_traitsILi128ELi128ELi64ELi4ES3_EELb0ELb1ELb0ELb0ELb0ELb0ELb1ELb0EEEvNS_16Flash_fwd_paramsE,"aw",@nobits
	.sectionflags	@""
	.align	16


//--------------------- .nv.shared._ZN5flash16flash_fwd_kernelI23Flash_fwd_kernel_traitsILi128ELi128ELi64ELi4ELb0ELb0EN7cutlass10bfloat16_tE19Flash_kernel_traitsILi128ELi128ELi64ELi4ES3_EELb0ELb1ELb0ELb1ELb0ELb0ELb0ELb0EEEvNS_16Flash_fwd_paramsE --------------------------
	.section	.nv.shared._ZN5flash16flash_fwd_kernelI23Flash_fwd_kernel_traitsILi128ELi128ELi64ELi4ELb0ELb0EN7cutlass10bfloat16_tE19Flash_kernel_traitsILi128ELi128ELi64ELi4ES3_EELb0ELb1ELb0ELb1ELb0ELb0ELb0ELb0EEEvNS_16Flash_fwd_paramsE,"aw",@nobits
	.sectionflags	@""
	.align	16


//--------------------- .nv.shared._ZN5flash16flash_fwd_kernelI23Flash_fwd_kernel_traitsILi128ELi128ELi64ELi4ELb0ELb0EN7cutlass10bfloat16_tE19Flash_kernel_traitsILi128ELi128ELi64ELi4ES3_EELb0ELb1ELb0ELb1ELb0ELb0ELb1ELb0EEEvNS_16Flash_fwd_paramsE --------------------------
	.section	.nv.shared._ZN5flash16flash_fwd_kernelI23Flash_fwd_kernel_traitsILi128ELi128ELi64ELi4ELb0ELb0EN7cutlass10bfloat16_tE19Flash_kernel_traitsILi128ELi128ELi64ELi4ES3_EELb0ELb1ELb0ELb1ELb0ELb0ELb1ELb0EEEvNS_16Flash_fwd_paramsE,"aw",@nobits
	.sectionflags	@""
	.align	16


//--------------------- .nv.shared._ZN5flash16flash_fwd_kernelI23Flash_fwd_kernel_traitsILi128ELi64ELi64ELi4ELb0ELb0EN7cutlass10bfloat16_tE19Flash_kernel_traitsILi128ELi64ELi64ELi4ES3_EELb0ELb1ELb0ELb0ELb1ELb1ELb0ELb0EEEvNS_16Flash_fwd_paramsE --------------------------
	.section	.nv.shared._ZN5flash16flash_fwd_kernelI23Flash_fwd_kernel_traitsILi128ELi64ELi64ELi4ELb0ELb0EN7cutlass10bfloat16_tE19Flash_kernel_traitsILi128ELi64ELi64ELi4ES3_EELb0ELb1ELb0ELb0ELb1ELb1ELb0ELb0EEEvNS_16Flash_fwd_paramsE,"aw",@nobits
	.sectionflags	@""
	.align	16


//--------------------- .nv.shared._ZN5flash16flash_fwd_kernelI23Flash_fwd_kernel_traitsILi128ELi64ELi64ELi4ELb0ELb0EN7cutlass10bfloat16_tE19Flash_kernel_traitsILi128ELi64ELi64ELi4ES3_EELb0ELb1ELb0ELb0ELb1ELb1ELb1ELb0EEEvNS_16Flash_fwd_paramsE --------------------------
	.section	.nv.shared._ZN5flash16flash_fwd_kernelI23Flash_fwd_kernel_traitsILi128ELi64ELi64ELi4ELb0ELb0EN7cutlass10bfloat16_tE19Flash_kernel_traitsILi128ELi64ELi64ELi4ES3_EELb0ELb1ELb0ELb0ELb1ELb1ELb1ELb0EEEvNS_16Flash_fwd_paramsE,"aw",@nobits
	.sectionflags	@""
	.align	16


//--------------------- .nv.shared._ZN5flash16flash_fwd_kernelI23Flash_fwd_kernel_traitsILi128ELi64ELi64ELi4ELb0ELb0EN7cutlass10bfloat16_tE19Flash_kernel_traitsILi128ELi64ELi64ELi4ES3_EELb0ELb1ELb0ELb0ELb0ELb1ELb0ELb0EEEvNS_16Flash_fwd_paramsE --------------------------
	.section	.nv.shared._ZN5flash16flash_fwd_kernelI23Flash_fwd_kernel_traitsILi128ELi64ELi64ELi4ELb0ELb0EN7cutlass10bfloat16_tE19Flash_kernel_traitsILi128ELi64ELi64ELi4ES3_EELb0ELb1ELb0ELb0ELb0ELb1ELb0ELb0EEEvNS_16Flash_fwd_paramsE,"aw",@nobits
	.sectionflags	@""
	.align	16


//--------------------- .nv.shared._ZN5flash16flash_fwd_kernelI23Flash_fwd_kernel_traitsILi128ELi64ELi64ELi4ELb0ELb0EN7cutlass10bfloat16_tE19Flash_kernel_traitsILi128ELi64ELi64ELi4ES3_EELb0ELb1ELb0ELb0ELb0ELb1ELb1ELb0EEEvNS_16Flash_fwd_paramsE --------------------------
	.section	.nv.shared._ZN5flash16flash_fwd_kernelI23Flash_fwd_kernel_traitsILi128ELi64ELi64ELi4ELb0ELb0EN7cutlass10bfloat16_tE19Flash_kernel_traitsILi128ELi64ELi64ELi4ES3_EELb0ELb1ELb0ELb0ELb0ELb1ELb1ELb0EEEvNS_16Flash_fwd_paramsE,"aw",@nobits
	.sectionflags	@""
	.align	16


//--------------------- .nv.shared._ZN5flash16flash_fwd_kernelI23Flash_fwd_kernel_traitsILi128ELi64ELi64ELi4ELb0ELb0EN7cutlass10bfloat16_tE19Flash_kernel_traitsILi128ELi64ELi64ELi4ES3_EELb0ELb1ELb0ELb0ELb0ELb0ELb0ELb0EEEvNS_16Flash_fwd_paramsE --------------------------
	.section	.nv.shared._ZN5flash16flash_fwd_kernelI23Flash_fwd_kernel_traitsILi128ELi64ELi64ELi4ELb0ELb0EN7cutlass10bfloat16_tE19Flash_kernel_traitsILi128ELi64ELi64ELi4ES3_EELb0ELb1ELb0ELb0ELb0ELb0ELb0ELb0EEEvNS_16Flash_fwd_paramsE,"aw",@nobits
	.sectionflags	@""
	.align	16


//--------------------- .nv.shared._ZN5flash16flash_fwd_kernelI23Flash_fwd_kernel_traitsILi128ELi64ELi64ELi4ELb0ELb0EN7cutlass10bfloat16_tE19Flash_kernel_traitsILi128ELi64ELi64ELi4ES3_EELb0ELb1ELb0ELb0ELb0ELb0ELb1ELb0EEEvNS_16Flash_fwd_paramsE --------------------------
	.section	.nv.shared._ZN5flash16flash_fwd_kernelI23Flash_fwd_kernel_traitsILi128ELi64ELi64ELi4ELb0ELb0EN7cutlass10bfloat16_tE19Flash_kernel_traitsILi128ELi64ELi64ELi4ES3_EELb0ELb1ELb0ELb0ELb0ELb0ELb1ELb0EEEvNS_16Flash_fwd_paramsE,"aw",@nobits
	.sectionflags	@""
	.align	16


//--------------------- .nv.shared._ZN5flash16flash_fwd_kernelI23Flash_fwd_kernel_traitsILi128ELi64ELi64ELi4ELb0ELb0EN7cutlass10bfloat16_tE19Flash_kernel_traitsILi128ELi64ELi64ELi4ES3_EELb0ELb1ELb0ELb1ELb0ELb0ELb0ELb0EEEvNS_16Flash_fwd_paramsE --------------------------
	.section	.nv.shared._ZN5flash16flash_fwd_kernelI23Flash_fwd_kernel_traitsILi128ELi64ELi64ELi4ELb0ELb0EN7cutlass10bfloat16_tE19Flash_kernel_traitsILi128ELi64ELi64ELi4ES3_EELb0ELb1ELb0ELb1ELb0ELb0ELb0ELb0EEEvNS_16Flash_fwd_paramsE,"aw",@nobits
	.sectionflags	@""
	.align	16


//--------------------- .nv.shared._ZN5flash16flash_fwd_kernelI23Flash_fwd_kernel_traitsILi128ELi64ELi64ELi4ELb0ELb0EN7cutlass10bfloat16_tE19Flash_kernel_traitsILi128ELi64ELi64ELi4ES3_EELb0ELb1ELb0ELb1ELb0ELb0ELb1ELb0EEEvNS_16Flash_fwd_paramsE --------------------------
	.section	.nv.shared._ZN5flash16flash_fwd_kernelI23Flash_fwd_kernel_traitsILi128ELi64ELi64ELi4ELb0ELb0EN7cutlass10bfloat16_tE19Flash_kernel_traitsILi128ELi64ELi64ELi4ES3_EELb0ELb1ELb0ELb1ELb0ELb0ELb1ELb0EEEvNS_16Flash_fwd_paramsE,"aw",@nobits
	.sectionflags	@""
	.align	16


//--------------------- .nv.shared._ZN5flash16flash_fwd_kernelI23Flash_fwd_kernel_traitsILi128ELi128ELi32ELi4ELb0ELb0EN7cutlass10bfloat16_tE19Flash_kernel_traitsILi128ELi128ELi32ELi4ES3_EELb1ELb1ELb0ELb0ELb0ELb0ELb0ELb0EEEvNS_16Flash_fwd_paramsE --------------------------
	.section	.nv.shared._ZN5flash16flash_fwd_kernelI23Flash_fwd_kernel_traitsILi128ELi128ELi32ELi4ELb0ELb0EN7cutlass10bfloat16_tE19Flash_kernel_traitsILi128ELi128ELi32ELi4ES3_EELb1ELb1ELb0ELb0ELb0ELb0ELb0ELb0EEEvNS_16Flash_fwd_paramsE,"aw",@nobits
	.sectionflags	@""
	.align	16


//--------------------- .nv.shared._ZN5flash16flash_fwd_kernelI23Flash_fwd_kernel_traitsILi128ELi128ELi32ELi4ELb0ELb0EN7cutlass10bfloat16_tE19Flash_kernel_traitsILi128ELi128ELi32ELi4ES3_EELb1ELb1ELb0ELb0ELb1ELb1ELb0ELb0EEEvNS_16Flash_fwd_paramsE --------------------------
	.section	.nv.shared._ZN5flash16flash_fwd_kernelI23Flash_fwd_kernel_traitsILi128ELi128ELi32ELi4ELb0ELb0EN7cutlass10bfloat16_tE19Flash_kernel_traitsILi128ELi128ELi32ELi4ES3_EELb1ELb1ELb0ELb0ELb1ELb1ELb0ELb0EEEvNS_16Flash_fwd_paramsE,"aw",@nobits
	.sectionflags	@""
	.align	16


//--------------------- .nv.shared._ZN5flash16flash_fwd_kernelI23Flash_fwd_kernel_traitsILi128ELi128ELi32ELi4ELb0ELb0EN7cutlass10bfloat16_tE19Flash_kernel_traitsILi128ELi128ELi32ELi4ES3_EELb0ELb1ELb0ELb0ELb1ELb1ELb1ELb0EEEvNS_16Flash_fwd_paramsE --------------------------
	.section	.nv.shared._ZN5flash16flash_fwd_kernelI23Flash_fwd_kernel_traitsILi128ELi128ELi32ELi4ELb0ELb0EN7cutlass10bfloat16_tE19Flash_kernel_traitsILi128ELi128ELi32ELi4ES3_EELb0ELb1ELb0ELb0ELb1ELb1ELb1ELb0EEEvNS_16Flash_fwd_paramsE,"aw",@nobits
	.sectionflags	@""
	.align	16


//--------------------- .nv.shared._ZN5flash16flash_fwd_kernelI23Flash_fwd_kernel_traitsILi128ELi128ELi32ELi4ELb0ELb0EN7cutlass10bfloat16_tE19Flash_kernel_traitsILi128ELi128ELi32ELi4ES3_EELb1ELb1ELb0ELb0ELb0ELb1ELb0ELb0EEEvNS_16Flash_fwd_paramsE --------------------------
	.section	.nv.shared._ZN5flash16flash_fwd_kernelI23Flash_fwd_kernel_traitsILi128ELi128ELi32ELi4ELb0ELb0EN7cutlass10bfloat16_tE19Flash_kernel_traitsILi128ELi128ELi32ELi4ES3_EELb1ELb1ELb0ELb0ELb0ELb1ELb0ELb0EEEvNS_16Flash_fwd_paramsE,"aw",@nobits
	.sectionflags	@""
	.align	16


//--------------------- .nv.shared._ZN5flash16flash_fwd_kernelI23Flash_fwd_kernel_traitsILi128ELi128ELi32ELi4ELb0ELb0EN7cutlass10bfloat16_tE19Flash_kernel_traitsILi128ELi128ELi32ELi4ES3_EELb0ELb1ELb0ELb0ELb0ELb1ELb1ELb0EEEvNS_16Flash_fwd_paramsE --------------------------
	.section	.nv.shared._ZN5flash16flash_fwd_kernelI23Flash_fwd_kernel_traitsILi128ELi128ELi32ELi4ELb0ELb0EN7cutlass10bfloat16_tE19Flash_kernel_traitsILi128ELi128ELi32ELi4ES3_EELb0ELb1ELb0ELb0ELb0ELb1ELb1ELb0EEEvNS_16Flash_fwd_paramsE,"aw",@nobits
	.sectionflags	@""
	.align	16


//--------------------- .nv.shared._ZN5flash16flash_fwd_kernelI23Flash_fwd_kernel_traitsILi128ELi128ELi32ELi4ELb0ELb0EN7cutlass10bfloat16_tE19Flash_kernel_traitsILi128ELi128ELi32ELi4ES3_EELb1ELb1ELb0ELb1ELb0ELb0ELb0ELb0EEEvNS_16Flash_fwd_paramsE --------------------------
	.section	.nv.shared._ZN5flash16flash_fwd_kernelI23Flash_fwd_kernel_traitsILi128ELi128ELi32ELi4ELb0ELb0EN7cutlass10bfloat16_tE19Flash_kernel_traitsILi128ELi128ELi32ELi4ES3_EELb1ELb1ELb0ELb1ELb0ELb0ELb0ELb0EEEvNS_16Flash_fwd_paramsE,"aw",@nobits
	.sectionflags	@""
	.align	16


//--------------------- .nv.shared._ZN5flash16flash_fwd_kernelI23Flash_fwd_kernel_traitsILi128ELi128ELi32ELi4ELb0ELb0EN7cutlass10bfloat16_tE19Flash_kernel_traitsILi128ELi128ELi32ELi4ES3_EELb1ELb1ELb0ELb0ELb0ELb0ELb0ELb1EEEvNS_16Flash_fwd_paramsE --------------------------
	.section	.nv.shared._ZN5flash16flash_fwd_kernelI23Flash_fwd_kernel_traitsILi128ELi128ELi32ELi4ELb0ELb0EN7cutlass10bfloat16_tE19Flash_kernel_traitsILi128ELi128ELi32ELi4ES3_EELb1ELb1ELb0ELb0ELb0ELb0ELb0ELb1EEEvNS_16Flash_fwd_paramsE,"aw",@nobits
	.sectionflags	@""
	.align	16


//--------------------- .nv.shared._ZN5flash16flash_fwd_kernelI23Flash_fwd_kernel_traitsILi128ELi128ELi32ELi4ELb0ELb0EN7cutlass10bfloat16_tE19Flash_kernel_traitsILi128ELi128ELi32ELi4ES3_EELb0ELb1ELb0ELb0ELb0ELb0ELb1ELb0EEEvNS_16Flash_fwd_paramsE --------------------------
	.section	.nv.shared._ZN5flash16flash_fwd_kernelI23Flash_fwd_kernel_traitsILi128ELi128ELi32ELi4ELb0ELb0EN7cutlass10bfloat16_tE19Flash_kernel_traitsILi128ELi128ELi32ELi4ES3_EELb0ELb1ELb0ELb0ELb0ELb0ELb1ELb0EEEvNS_16Flash_fwd_paramsE,"aw",@nobits
	.sectionflags	@""
	.align	16


//--------------------- .nv.shared._ZN5flash16flash_fwd_kernelI23Flash_fwd_kernel_traitsILi128ELi128ELi32ELi4ELb0ELb0EN7cutlass10bfloat16_tE19Flash_kernel_traitsILi128ELi128ELi32ELi4ES3_EELb1ELb1ELb0ELb1ELb0ELb0ELb0ELb1EEEvNS_16Flash_fwd_paramsE --------------------------
	.section	.nv.shared._ZN5flash16flash_fwd_kernelI23Flash_fwd_kernel_traitsILi128ELi128ELi32ELi4ELb0ELb0EN7cutlass10bfloat16_tE19Flash_kernel_traitsILi128ELi128ELi32ELi4ES3_EELb1ELb1ELb0ELb1ELb0ELb0ELb0ELb1EEEvNS_16Flash_fwd_paramsE,"aw",@nobits
	.sectionflags	@""
	.align	16


//--------------------- .nv.shared._ZN5flash16flash_fwd_kernelI23Flash_fwd_kernel_traitsILi128ELi128ELi32ELi4ELb0ELb0EN7cutlass10bfloat16_tE19Flash_kernel_traitsILi128ELi128ELi32ELi4ES3_EELb0ELb1ELb0ELb1ELb0ELb0ELb1ELb0EEEvNS_16Flash_fwd_paramsE --------------------------
	.section	.nv.shared._ZN5flash16flash_fwd_kernelI23Flash_fwd_kernel_traitsILi128ELi128ELi32ELi4ELb0ELb0EN7cutlass10bfloat16_tE19Flash_kernel_traitsILi128ELi128ELi32ELi4ES3_EELb0ELb1ELb0ELb1ELb0ELb0ELb1ELb0EEEvNS_16Flash_fwd_paramsE,"aw",@nobits
	.sectionflags	@""
	.align	16
